	.target	sm_80

	.elftype	@"ET_EXEC"


//--------------------- .note.nv.tkinfo           --------------------------
	.section	.note.nv.tkinfo,"",@"SHT_NOTE"
	.sectionflags	@"SHF_NOTE_NV_TKINFO"
	.tkinfo
        /*0018*/ 	.word	0x00000002
        /*0030*/ 	.string	""
        /*0030*/ 	.string	"ptxas"
        /*0030*/ 	.string	"Cuda compilation tools, release 13.0, V13.0.88"
        /*0030*/ 	.string	"Build cuda_13.0.r13.0/compiler.36424714_0"
        /*0030*/ 	.string	"-arch sm_80 -m 64 "



//--------------------- .note.nv.cuinfo           --------------------------
	.section	.note.nv.cuinfo,"",@"SHT_NOTE"
	.sectionflags	@"SHF_NOTE_NV_CUINFO"
        /*0018*/ 	.short	0x0002
        /*001a*/ 	.short	0x0050
        /*001c*/ 	.short	0x0082
	.zero		2


//--------------------- .nv.info                  --------------------------
	.section	.nv.info,"",@"SHT_CUDA_INFO"
	.align	4


	//----- nvinfo : EIATTR_REGCOUNT
	.align		4
        /*0000*/ 	.byte	0x04, 0x2f
        /*0002*/ 	.short	(.L_12 - .L_11)
	.align		4
.L_11:
        /*0004*/ 	.word	index@(_ZN5flash16flash_fwd_kernelI23Flash_fwd_kernel_traitsILi256ELi128ELi64ELi8ELb0ELb0EN7cutlass6half_tE19Flash_kernel_traitsILi256ELi128ELi64ELi8ES3_EELb0ELb0ELb1ELb1ELb0ELb0ELb1ELb0EEEvNS_16Flash_fwd_paramsE)
        /*0008*/ 	.word	0x000000ff


	//----- nvinfo : EIATTR_FRAME_SIZE
	.align		4
.L_12:
        /*000c*/ 	.byte	0x04, 0x11
        /*000e*/ 	.short	(.L_14 - .L_13)
	.align		4
.L_13:
        /*0010*/ 	.word	index@(_ZN5flash16flash_fwd_kernelI23Flash_fwd_kernel_traitsILi256ELi128ELi64ELi8ELb0ELb0EN7cutlass6half_tE19Flash_kernel_traitsILi256ELi128ELi64ELi8ES3_EELb0ELb0ELb1ELb1ELb0ELb0ELb1ELb0EEEvNS_16Flash_fwd_paramsE)
        /*0014*/ 	.word	0x000000b0


	//----- nvinfo : EIATTR_REGCOUNT
	.align		4
.L_14:
        /*0018*/ 	.byte	0x04, 0x2f
        /*001a*/ 	.short	(.L_16 - .L_15)
	.align		4
.L_15:
        /*001c*/ 	.word	index@(_ZN5flash16flash_fwd_kernelI23Flash_fwd_kernel_traitsILi256ELi128ELi64ELi8ELb0ELb0EN7cutlass6half_tE19Flash_kernel_traitsILi256ELi128ELi64ELi8ES3_EELb1ELb0ELb1ELb1ELb0ELb0ELb0ELb1EEEvNS_16Flash_fwd_paramsE)
        /*0020*/ 	.word	0x000000ff


	//----- nvinfo : EIATTR_FRAME_SIZE
	.align		4
.L_16:
        /*0024*/ 	.byte	0x04, 0x11
        /*0026*/ 	.short	(.L_18 - .L_17)
	.align		4
.L_17:
        /*0028*/ 	.word	index@($__internal_0_$__cuda_sm70_shflsync_bfly_p)
        /*002c*/ 	.word	0x00000000


	//----- nvinfo : EIATTR_FRAME_SIZE
	.align		4
.L_18:
        /*0030*/ 	.byte	0x04, 0x11
        /*0032*/ 	.short	(.L_20 - .L_19)
	.align		4
.L_19:
        /*0034*/ 	.word	index@($_ZN5flash16flash_fwd_kernelI23Flash_fwd_kernel_traitsILi256ELi128ELi64ELi8ELb0ELb0EN7cutlass6half_tE19Flash_kernel_traitsILi256ELi128ELi64ELi8ES3_EELb1ELb0ELb1ELb1ELb0ELb0ELb0ELb1EEEvNS_16Flash_fwd_paramsE$_ZN5flash22compute_attn_1rowblockI23Flash_fwd_kernel_traitsILi256ELi128ELi64ELi8ELb0ELb0EN7cutlass6half_tE19Flash_kernel_traitsILi256ELi128ELi64ELi8ES3_EELb1ELb0ELb1ELb1ELb0ELb0ELb0ELb1ENS_16Flash_fwd_paramsEEEvRKT8_iii)
        /*0038*/ 	.word	0x00000000


	//----- nvinfo : EIATTR_FRAME_SIZE
	.align		4
.L_20:
        /*003c*/ 	.byte	0x04, 0x11
        /*003e*/ 	.short	(.L_22 - .L_21)
	.align		4
.L_21:
        /*0040*/ 	.word	index@(_ZN5flash16flash_fwd_kernelI23Flash_fwd_kernel_traitsILi256ELi128ELi64ELi8ELb0ELb0EN7cutlass6half_tE19Flash_kernel_traitsILi256ELi128ELi64ELi8ES3_EELb1ELb0ELb1ELb1ELb0ELb0ELb0ELb1EEEvNS_16Flash_fwd_paramsE)
        /*0044*/ 	.word	0x00000208


	//----- nvinfo : EIATTR_REGCOUNT
	.align		4
.L_22:
        /*0048*/ 	.byte	0x04, 0x2f
        /*004a*/ 	.short	(.L_24 - .L_23)
	.align		4
.L_23:
        /*004c*/ 	.word	index@(_ZN5flash16flash_fwd_kernelI23Flash_fwd_kernel_traitsILi256ELi128ELi64ELi8ELb0ELb0EN7cutlass6half_tE19Flash_kernel_traitsILi256ELi128ELi64ELi8ES3_EELb0ELb0ELb1ELb0ELb0ELb0ELb1ELb0EEEvNS_16Flash_fwd_paramsE)
        /*0050*/ 	.word	0x000000ff


	//----- nvinfo : EIATTR_FRAME_SIZE
	.align		4
.L_24:
        /*0054*/ 	.byte	0x04, 0x11
        /*0056*/ 	.short	(.L_26 - .L_25)
	.align		4
.L_25:
        /*0058*/ 	.word	index@(_ZN5flash16flash_fwd_kernelI23Flash_fwd_kernel_traitsILi256ELi128ELi64ELi8ELb0ELb0EN7cutlass6half_tE19Flash_kernel_traitsILi256ELi128ELi64ELi8ES3_EELb0ELb0ELb1ELb0ELb0ELb0ELb1ELb0EEEvNS_16Flash_fwd_paramsE)
        /*005c*/ 	.word	0x00000068


	//----- nvinfo : EIATTR_REGCOUNT
	.align		4
.L_26:
        /*0060*/ 	.byte	0x04, 0x2f
        /*0062*/ 	.short	(.L_28 - .L_27)
	.align		4
.L_27:
        /*0064*/ 	.word	index@(_ZN5flash16flash_fwd_kernelI23Flash_fwd_kernel_traitsILi256ELi128ELi64ELi8ELb0ELb0EN7cutlass6half_tE19Flash_kernel_traitsILi256ELi128ELi64ELi8ES3_EELb1ELb0ELb1ELb0ELb0ELb0ELb0ELb1EEEvNS_16Flash_fwd_paramsE)
        /*0068*/ 	.word	0x000000ff


	//----- nvinfo : EIATTR_FRAME_SIZE
	.align		4
.L_28:
        /*006c*/ 	.byte	0x04, 0x11
        /*006e*/ 	.short	(.L_30 - .L_29)
	.align		4
.L_29:
        /*0070*/ 	.word	index@(_ZN5flash16flash_fwd_kernelI23Flash_fwd_kernel_traitsILi256ELi128ELi64ELi8ELb0ELb0EN7cutlass6half_tE19Flash_kernel_traitsILi256ELi128ELi64ELi8ES3_EELb1ELb0ELb1ELb0ELb0ELb0ELb0ELb1EEEvNS_16Flash_fwd_paramsE)
        /*0074*/ 	.word	0x000001b0


	//----- nvinfo : EIATTR_REGCOUNT
	.align		4
.L_30:
        /*0078*/ 	.byte	0x04, 0x2f
        /*007a*/ 	.short	(.L_32 - .L_31)
	.align		4
.L_31:
        /*007c*/ 	.word	index@(_ZN5flash16flash_fwd_kernelI23Flash_fwd_kernel_traitsILi256ELi128ELi64ELi8ELb0ELb0EN7cutlass6half_tE19Flash_kernel_traitsILi256ELi128ELi64ELi8ES3_EELb1ELb0ELb1ELb1ELb0ELb0ELb0ELb0EEEvNS_16Flash_fwd_paramsE)
        /*0080*/ 	.word	0x000000ff


	//----- nvinfo : EIATTR_FRAME_SIZE
	.align		4
.L_32:
        /*0084*/ 	.byte	0x04, 0x11
        /*0086*/ 	.short	(.L_34 - .L_33)
	.align		4
.L_33:
        /*0088*/ 	.word	index@(_ZN5flash16flash_fwd_kernelI23Flash_fwd_kernel_traitsILi256ELi128ELi64ELi8ELb0ELb0EN7cutlass6half_tE19Flash_kernel_traitsILi256ELi128ELi64ELi8ES3_EELb1ELb0ELb1ELb1ELb0ELb0ELb0ELb0EEEvNS_16Flash_fwd_paramsE)
        /*008c*/ 	.word	0x00000050


	//----- nvinfo : EIATTR_REGCOUNT
	.align		4
.L_34:
        /*0090*/ 	.byte	0x04, 0x2f
        /*0092*/ 	.short	(.L_36 - .L_35)
	.align		4
.L_35:
        /*0094*/ 	.word	index@(_ZN5flash16flash_fwd_kernelI23Flash_fwd_kernel_traitsILi256ELi128ELi64ELi8ELb0ELb0EN7cutlass6half_tE19Flash_kernel_traitsILi256ELi128ELi64ELi8ES3_EELb0ELb0ELb1ELb0ELb0ELb1ELb1ELb0EEEvNS_16Flash_fwd_paramsE)
        /*0098*/ 	.word	0x000000ff


	//----- nvinfo : EIATTR_FRAME_SIZE
	.align		4
.L_36:
        /*009c*/ 	.byte	0x04, 0x11
        /*009e*/ 	.short	(.L_38 - .L_37)
	.align		4
.L_37:
        /*00a0*/ 	.word	index@(_ZN5flash16flash_fwd_kernelI23Flash_fwd_kernel_traitsILi256ELi128ELi64ELi8ELb0ELb0EN7cutlass6half_tE19Flash_kernel_traitsILi256ELi128ELi64ELi8ES3_EELb0ELb0ELb1ELb0ELb0ELb1ELb1ELb0EEEvNS_16Flash_fwd_paramsE)
        /*00a4*/ 	.word	0x00000008


	//----- nvinfo : EIATTR_REGCOUNT
	.align		4
.L_38:
        /*00a8*/ 	.byte	0x04, 0x2f
        /*00aa*/ 	.short	(.L_40 - .L_39)
	.align		4
.L_39:
        /*00ac*/ 	.word	index@(_ZN5flash16flash_fwd_kernelI23Flash_fwd_kernel_traitsILi256ELi128ELi64ELi8ELb0ELb0EN7cutlass6half_tE19Flash_kernel_traitsILi256ELi128ELi64ELi8ES3_EELb1ELb0ELb1ELb0ELb0ELb1ELb0ELb0EEEvNS_16Flash_fwd_paramsE)
        /*00b0*/ 	.word	0x000000ff


	//----- nvinfo : EIATTR_FRAME_SIZE
	.align		4
.L_40:
        /*00b4*/ 	.byte	0x04, 0x11
        /*00b6*/ 	.short	(.L_42 - .L_41)
	.align		4
.L_41:
        /*00b8*/ 	.word	index@(_ZN5flash16flash_fwd_kernelI23Flash_fwd_kernel_traitsILi256ELi128ELi64ELi8ELb0ELb0EN7cutlass6half_tE19Flash_kernel_traitsILi256ELi128ELi64ELi8ES3_EELb1ELb0ELb1ELb0ELb0ELb1ELb0ELb0EEEvNS_16Flash_fwd_paramsE)
        /*00bc*/ 	.word	0x00000078


	//----- nvinfo : EIATTR_REGCOUNT
	.align		4
.L_42:
        /*00c0*/ 	.byte	0x04, 0x2f
        /*00c2*/ 	.short	(.L_44 - .L_43)
	.align		4
.L_43:
        /*00c4*/ 	.word	index@(_ZN5flash16flash_fwd_kernelI23Flash_fwd_kernel_traitsILi256ELi128ELi64ELi8ELb0ELb0EN7cutlass6half_tE19Flash_kernel_traitsILi256ELi128ELi64ELi8ES3_EELb0ELb0ELb0ELb1ELb0ELb0ELb1ELb0EEEvNS_16Flash_fwd_paramsE)
        /*00c8*/ 	.word	0x000000ff


	//----- nvinfo : EIATTR_FRAME_SIZE
	.align		4
.L_44:
        /*00cc*/ 	.byte	0x04, 0x11
        /*00ce*/ 	.short	(.L_46 - .L_45)
	.align		4
.L_45:
        /*00d0*/ 	.word	index@(_ZN5flash16flash_fwd_kernelI23Flash_fwd_kernel_traitsILi256ELi128ELi64ELi8ELb0ELb0EN7cutlass6half_tE19Flash_kernel_traitsILi256ELi128ELi64ELi8ES3_EELb0ELb0ELb0ELb1ELb0ELb0ELb1ELb0EEEvNS_16Flash_fwd_paramsE)
        /*00d4*/ 	.word	0x00000050


	//----- nvinfo : EIATTR_REGCOUNT
	.align		4
.L_46:
        /*00d8*/ 	.byte	0x04, 0x2f
        /*00da*/ 	.short	(.L_48 - .L_47)
	.align		4
.L_47:
        /*00dc*/ 	.word	index@(_ZN5flash16flash_fwd_kernelI23Flash_fwd_kernel_traitsILi256ELi128ELi64ELi8ELb0ELb0EN7cutlass6half_tE19Flash_kernel_traitsILi256ELi128ELi64ELi8ES3_EELb1ELb0ELb0ELb1ELb0ELb0ELb0ELb1EEEvNS_16Flash_fwd_paramsE)
        /*00e0*/ 	.word	0x000000ff


	//----- nvinfo : EIATTR_FRAME_SIZE
	.align		4
.L_48:
        /*00e4*/ 	.byte	0x04, 0x11
        /*00e6*/ 	.short	(.L_50 - .L_49)
	.align		4
.L_49:
        /*00e8*/ 	.word	index@(_ZN5flash16flash_fwd_kernelI23Flash_fwd_kernel_traitsILi256ELi128ELi64ELi8ELb0ELb0EN7cutlass6half_tE19Flash_kernel_traitsILi256ELi128ELi64ELi8ES3_EELb1ELb0ELb0ELb1ELb0ELb0ELb0ELb1EEEvNS_16Flash_fwd_paramsE)
        /*00ec*/ 	.word	0x00000070


	//----- nvinfo : EIATTR_REGCOUNT
	.align		4
.L_50:
        /*00f0*/ 	.byte	0x04, 0x2f
        /*00f2*/ 	.short	(.L_52 - .L_51)
	.align		4
.L_51:
        /*00f4*/ 	.word	index@(_ZN5flash16flash_fwd_kernelI23Flash_fwd_kernel_traitsILi256ELi128ELi64ELi8ELb0ELb0EN7cutlass6half_tE19Flash_kernel_traitsILi256ELi128ELi64ELi8ES3_EELb0ELb0ELb0ELb0ELb0ELb0ELb1ELb0EEEvNS_16Flash_fwd_paramsE)
        /*00f8*/ 	.word	0x000000ff


	//----- nvinfo : EIATTR_FRAME_SIZE
	.align		4
.L_52:
        /*00fc*/ 	.byte	0x04, 0x11
        /*00fe*/ 	.short	(.L_54 - .L_53)
	.align		4
.L_53:
        /*0100*/ 	.word	index@(_ZN5flash16flash_fwd_kernelI23Flash_fwd_kernel_traitsILi256ELi128ELi64ELi8ELb0ELb0EN7cutlass6half_tE19Flash_kernel_traitsILi256ELi128ELi64ELi8ES3_EELb0ELb0ELb0ELb0ELb0ELb0ELb1ELb0EEEvNS_16Flash_fwd_paramsE)
        /*0104*/ 	.word	0x00000020


	//----- nvinfo : EIATTR_REGCOUNT
	.align		4
.L_54:
        /*0108*/ 	.byte	0x04, 0x2f
        /*010a*/ 	.short	(.L_56 - .L_55)
	.align		4
.L_55:
        /*010c*/ 	.word	index@(_ZN5flash16flash_fwd_kernelI23Flash_fwd_kernel_traitsILi256ELi128ELi64ELi8ELb0ELb0EN7cutlass6half_tE19Flash_kernel_traitsILi256ELi128ELi64ELi8ES3_EELb1ELb0ELb0ELb0ELb0ELb0ELb0ELb1EEEvNS_16Flash_fwd_paramsE)
        /*0110*/ 	.word	0x000000ff


	//----- nvinfo : EIATTR_FRAME_SIZE
	.align		4
.L_56:
        /*0114*/ 	.byte	0x04, 0x11
        /*0116*/ 	.short	(.L_58 - .L_57)
	.align		4
.L_57:
        /*0118*/ 	.word	index@(_ZN5flash16flash_fwd_kernelI23Flash_fwd_kernel_traitsILi256ELi128ELi64ELi8ELb0ELb0EN7cutlass6half_tE19Flash_kernel_traitsILi256ELi128ELi64ELi8ES3_EELb1ELb0ELb0ELb0ELb0ELb0ELb0ELb1EEEvNS_16Flash_fwd_paramsE)
        /*011c*/ 	.word	0x00000070


	//----- nvinfo : EIATTR_REGCOUNT
	.align		4
.L_58:
        /*0120*/ 	.byte	0x04, 0x2f
        /*0122*/ 	.short	(.L_60 - .L_59)
	.align		4
.L_59:
        /*0124*/ 	.word	index@(_ZN5flash16flash_fwd_kernelI23Flash_fwd_kernel_traitsILi256ELi128ELi64ELi8ELb0ELb0EN7cutlass6half_tE19Flash_kernel_traitsILi256ELi128ELi64ELi8ES3_EELb1ELb0ELb0ELb1ELb0ELb0ELb0ELb0EEEvNS_16Flash_fwd_paramsE)
        /*0128*/ 	.word	0x000000ff


	//----- nvinfo : EIATTR_FRAME_SIZE
	.align		4
.L_60:
        /*012c*/ 	.byte	0x04, 0x11
        /*012e*/ 	.short	(.L_62 - .L_61)
	.align		4
.L_61:
        /*0130*/ 	.word	index@(_ZN5flash16flash_fwd_kernelI23Flash_fwd_kernel_traitsILi256ELi128ELi64ELi8ELb0ELb0EN7cutlass6half_tE19Flash_kernel_traitsILi256ELi128ELi64ELi8ES3_EELb1ELb0ELb0ELb1ELb0ELb0ELb0ELb0EEEvNS_16Flash_fwd_paramsE)
        /*0134*/ 	.word	0x00000030


	//----- nvinfo : EIATTR_REGCOUNT
	.align		4
.L_62:
        /*0138*/ 	.byte	0x04, 0x2f
        /*013a*/ 	.short	(.L_64 - .L_63)
	.align		4
.L_63:
        /*013c*/ 	.word	index@(_ZN5flash16flash_fwd_kernelI23Flash_fwd_kernel_traitsILi256ELi128ELi64ELi8ELb0ELb0EN7cutlass6half_tE19Flash_kernel_traitsILi256ELi128ELi64ELi8ES3_EELb0ELb0ELb0ELb0ELb0ELb1ELb1ELb0EEEvNS_16Flash_fwd_paramsE)
        /*0140*/ 	.word	0x000000ff


	//----- nvinfo : EIATTR_FRAME_SIZE
	.align		4
.L_64:
        /*0144*/ 	.byte	0x04, 0x11
        /*0146*/ 	.short	(.L_66 - .L_65)
	.align		4
.L_65:
        /*0148*/ 	.word	index@(_ZN5flash16flash_fwd_kernelI23Flash_fwd_kernel_traitsILi256ELi128ELi64ELi8ELb0ELb0EN7cutlass6half_tE19Flash_kernel_traitsILi256ELi128ELi64ELi8ES3_EELb0ELb0ELb0ELb0ELb0ELb1ELb1ELb0EEEvNS_16Flash_fwd_paramsE)
        /*014c*/ 	.word	0x00000008


	//----- nvinfo : EIATTR_REGCOUNT
	.align		4
.L_66:
        /*0150*/ 	.byte	0x04, 0x2f
        /*0152*/ 	.short	(.L_68 - .L_67)
	.align		4
.L_67:
        /*0154*/ 	.word	index@(_ZN5flash16flash_fwd_kernelI23Flash_fwd_kernel_traitsILi256ELi128ELi64ELi8ELb0ELb0EN7cutlass6half_tE19Flash_kernel_traitsILi256ELi128ELi64ELi8ES3_EELb1ELb0ELb0ELb0ELb0ELb1ELb0ELb0EEEvNS_16Flash_fwd_paramsE)
        /*0158*/ 	.word	0x000000fe


	//----- nvinfo : EIATTR_FRAME_SIZE
	.align		4
.L_68:
        /*015c*/ 	.byte	0x04, 0x11
        /*015e*/ 	.short	(.L_70 - .L_69)
	.align		4
.L_69:
        /*0160*/ 	.word	index@(_ZN5flash16flash_fwd_kernelI23Flash_fwd_kernel_traitsILi256ELi128ELi64ELi8ELb0ELb0EN7cutlass6half_tE19Flash_kernel_traitsILi256ELi128ELi64ELi8ES3_EELb1ELb0ELb0ELb0ELb0ELb1ELb0ELb0EEEvNS_16Flash_fwd_paramsE)
        /*0164*/ 	.word	0x00000010


	//----- nvinfo : EIATTR_REGCOUNT
	.align		4
.L_70:
        /*0168*/ 	.byte	0x04, 0x2f
        /*016a*/ 	.short	(.L_72 - .L_71)
	.align		4
.L_71:
        /*016c*/ 	.word	index@(_ZN5flash16flash_fwd_kernelI23Flash_fwd_kernel_traitsILi256ELi128ELi64ELi8ELb0ELb0EN7cutlass6half_tE19Flash_kernel_traitsILi256ELi128ELi64ELi8ES3_EELb1ELb0ELb1ELb0ELb0ELb0ELb0ELb0EEEvNS_16Flash_fwd_paramsE)
        /*0170*/ 	.word	0x000000ff


	//----- nvinfo : EIATTR_FRAME_SIZE
	.align		4
.L_72:
        /*0174*/ 	.byte	0x04, 0x11
        /*0176*/ 	.short	(.L_74 - .L_73)
	.align		4
.L_73:
        /*0178*/ 	.word	index@(_ZN5flash16flash_fwd_kernelI23Flash_fwd_kernel_traitsILi256ELi128ELi64ELi8ELb0ELb0EN7cutlass6half_tE19Flash_kernel_traitsILi256ELi128ELi64ELi8ES3_EELb1ELb0ELb1ELb0ELb0ELb0ELb0ELb0EEEvNS_16Flash_fwd_paramsE)
        /*017c*/ 	.word	0x00000040


	//----- nvinfo : EIATTR_REGCOUNT
	.align		4
.L_74:
        /*0180*/ 	.byte	0x04, 0x2f
        /*0182*/ 	.short	(.L_76 - .L_75)
	.align		4
.L_75:
        /*0184*/ 	.word	index@(_ZN5flash16flash_fwd_kernelI23Flash_fwd_kernel_traitsILi256ELi128ELi64ELi8ELb0ELb0EN7cutlass6half_tE19Flash_kernel_traitsILi256ELi128ELi64ELi8ES3_EELb1ELb0ELb0ELb0ELb0ELb0ELb0ELb0EEEvNS_16Flash_fwd_paramsE)
        /*0188*/ 	.word	0x000000ff


	//----- nvinfo : EIATTR_FRAME_SIZE
	.align		4
.L_76:
        /*018c*/ 	.byte	0x04, 0x11
        /*018e*/ 	.short	(.L_78 - .L_77)
	.align		4
.L_77:
        /*0190*/ 	.word	index@(_ZN5flash16flash_fwd_kernelI23Flash_fwd_kernel_traitsILi256ELi128ELi64ELi8ELb0ELb0EN7cutlass6half_tE19Flash_kernel_traitsILi256ELi128ELi64ELi8ES3_EELb1ELb0ELb0ELb0ELb0ELb0ELb0ELb0EEEvNS_16Flash_fwd_paramsE)
        /*0194*/ 	.word	0x00000070


	//----- nvinfo : EIATTR_REGCOUNT
	.align		4
.L_78:
        /*0198*/ 	.byte	0x04, 0x2f
        /*019a*/ 	.short	(.L_80 - .L_79)
	.align		4
.L_79:
        /*019c*/ 	.word	index@(_ZN5flash16flash_fwd_kernelI23Flash_fwd_kernel_traitsILi256ELi64ELi64ELi4ELb0ELb0EN7cutlass6half_tE19Flash_kernel_traitsILi256ELi64ELi64ELi4ES3_EELb0ELb0ELb1ELb1ELb0ELb0ELb1ELb0EEEvNS_16Flash_fwd_paramsE)
        /*01a0*/ 	.word	0x000000ff


	//----- nvinfo : EIATTR_FRAME_SIZE
	.align		4
.L_80:
        /*01a4*/ 	.byte	0x04, 0x11
        /*01a6*/ 	.short	(.L_82 - .L_81)
	.align		4
.L_81:
        /*01a8*/ 	.word	index@(_ZN5flash16flash_fwd_kernelI23Flash_fwd_kernel_traitsILi256ELi64ELi64ELi4ELb0ELb0EN7cutlass6half_tE19Flash_kernel_traitsILi256ELi64ELi64ELi4ES3_EELb0ELb0ELb1ELb1ELb0ELb0ELb1ELb0EEEvNS_16Flash_fwd_paramsE)
        /*01ac*/ 	.word	0x00000028


	//----- nvinfo : EIATTR_REGCOUNT
	.align		4
.L_82:
        /*01b0*/ 	.byte	0x04, 0x2f
        /*01b2*/ 	.short	(.L_84 - .L_83)
	.align		4
.L_83:
        /*01b4*/ 	.word	index@(_ZN5flash16flash_fwd_kernelI23Flash_fwd_kernel_traitsILi256ELi64ELi64ELi4ELb0ELb0EN7cutlass6half_tE19Flash_kernel_traitsILi256ELi64ELi64ELi4ES3_EELb1ELb0ELb1ELb1ELb0ELb0ELb0ELb1EEEvNS_16Flash_fwd_paramsE)
        /*01b8*/ 	.word	0x000000ff


	//----- nvinfo : EIATTR_FRAME_SIZE
	.align		4
.L_84:
        /*01bc*/ 	.byte	0x04, 0x11
        /*01be*/ 	.short	(.L_86 - .L_85)
	.align		4
.L_85:
        /*01c0*/ 	.word	index@(_ZN5flash16flash_fwd_kernelI23Flash_fwd_kernel_traitsILi256ELi64ELi64ELi4ELb0ELb0EN7cutlass6half_tE19Flash_kernel_traitsILi256ELi64ELi64ELi4ES3_EELb1ELb0ELb1ELb1ELb0ELb0ELb0ELb1EEEvNS_16Flash_fwd_paramsE)
        /*01c4*/ 	.word	0x00000178


	//----- nvinfo : EIATTR_REGCOUNT
	.align		4
.L_86:
        /*01c8*/ 	.byte	0x04, 0x2f
        /*01ca*/ 	.short	(.L_88 - .L_87)
	.align		4
.L_87:
        /*01cc*/ 	.word	index@(_ZN5flash16flash_fwd_kernelI23Flash_fwd_kernel_traitsILi256ELi64ELi64ELi4ELb0ELb0EN7cutlass6half_tE19Flash_kernel_traitsILi256ELi64ELi64ELi4ES3_EELb0ELb0ELb1ELb0ELb0ELb0ELb1ELb0EEEvNS_16Flash_fwd_paramsE)
        /*01d0*/ 	.word	0x000000ff


	//----- nvinfo : EIATTR_FRAME_SIZE
	.align		4
.L_88:
        /*01d4*/ 	.byte	0x04, 0x11
        /*01d6*/ 	.short	(.L_90 - .L_89)
	.align		4
.L_89:
        /*01d8*/ 	.word	index@(_ZN5flash16flash_fwd_kernelI23Flash_fwd_kernel_traitsILi256ELi64ELi64ELi4ELb0ELb0EN7cutlass6half_tE19Flash_kernel_traitsILi256ELi64ELi64ELi4ES3_EELb0ELb0ELb1ELb0ELb0ELb0ELb1ELb0EEEvNS_16Flash_fwd_paramsE)
        /*01dc*/ 	.word	0x00000038


	//----- nvinfo : EIATTR_REGCOUNT
	.align		4
.L_90:
        /*01e0*/ 	.byte	0x04, 0x2f
        /*01e2*/ 	.short	(.L_92 - .L_91)
	.align		4
.L_91:
        /*01e4*/ 	.word	index@(_ZN5flash16flash_fwd_kernelI23Flash_fwd_kernel_traitsILi256ELi64ELi64ELi4ELb0ELb0EN7cutlass6half_tE19Flash_kernel_traitsILi256ELi64ELi64ELi4ES3_EELb1ELb0ELb1ELb0ELb0ELb0ELb0ELb1EEEvNS_16Flash_fwd_paramsE)
        /*01e8*/ 	.word	0x000000ff


	//----- nvinfo : EIATTR_FRAME_SIZE
	.align		4
.L_92:
        /*01ec*/ 	.byte	0x04, 0x11
        /*01ee*/ 	.short	(.L_94 - .L_93)
	.align		4
.L_93:
        /*01f0*/ 	.word	index@(_ZN5flash16flash_fwd_kernelI23Flash_fwd_kernel_traitsILi256ELi64ELi64ELi4ELb0ELb0EN7cutlass6half_tE19Flash_kernel_traitsILi256ELi64ELi64ELi4ES3_EELb1ELb0ELb1ELb0ELb0ELb0ELb0ELb1EEEvNS_16Flash_fwd_paramsE)
        /*01f4*/ 	.word	0x00000190


	//----- nvinfo : EIATTR_REGCOUNT
	.align		4
.L_94:
        /*01f8*/ 	.byte	0x04, 0x2f
        /*01fa*/ 	.short	(.L_96 - .L_95)
	.align		4
.L_95:
        /*01fc*/ 	.word	index@(_ZN5flash16flash_fwd_kernelI23Flash_fwd_kernel_traitsILi256ELi64ELi64ELi4ELb0ELb0EN7cutlass6half_tE19Flash_kernel_traitsILi256ELi64ELi64ELi4ES3_EELb1ELb0ELb1ELb1ELb0ELb0ELb0ELb0EEEvNS_16Flash_fwd_paramsE)
        /*0200*/ 	.word	0x000000ff


	//----- nvinfo : EIATTR_FRAME_SIZE
	.align		4
.L_96:
        /*0204*/ 	.byte	0x04, 0x11
        /*0206*/ 	.short	(.L_98 - .L_97)
	.align		4
.L_97:
        /*0208*/ 	.word	index@(_ZN5flash16flash_fwd_kernelI23Flash_fwd_kernel_traitsILi256ELi64ELi64ELi4ELb0ELb0EN7cutlass6half_tE19Flash_kernel_traitsILi256ELi64ELi64ELi4ES3_EELb1ELb0ELb1ELb1ELb0ELb0ELb0ELb0EEEvNS_16Flash_fwd_paramsE)
        /*020c*/ 	.word	0x00000058


	//----- nvinfo : EIATTR_REGCOUNT
	.align		4
.L_98:
        /*0210*/ 	.byte	0x04, 0x2f
        /*0212*/ 	.short	(.L_100 - .L_99)
	.align		4
.L_99:
        /*0214*/ 	.word	index@(_ZN5flash16flash_fwd_kernelI23Flash_fwd_kernel_traitsILi256ELi64ELi64ELi4ELb0ELb0EN7cutlass6half_tE19Flash_kernel_traitsILi256ELi64ELi64ELi4ES3_EELb0ELb0ELb1ELb0ELb0ELb1ELb1ELb0EEEvNS_16Flash_fwd_paramsE)
        /*0218*/ 	.word	0x000000ff


	//----- nvinfo : EIATTR_FRAME_SIZE
	.align		4
.L_100:
        /*021c*/ 	.byte	0x04, 0x11
        /*021e*/ 	.short	(.L_102 - .L_101)
	.align		4
.L_101:
        /*0220*/ 	.word	index@(_ZN5flash16flash_fwd_kernelI23Flash_fwd_kernel_traitsILi256ELi64ELi64ELi4ELb0ELb0EN7cutlass6half_tE19Flash_kernel_traitsILi256ELi64ELi64ELi4ES3_EELb0ELb0ELb1ELb0ELb0ELb1ELb1ELb0EEEvNS_16Flash_fwd_paramsE)
        /*0224*/ 	.word	0x00000008


	//----- nvinfo : EIATTR_REGCOUNT
	.align		4
.L_102:
        /*0228*/ 	.byte	0x04, 0x2f
        /*022a*/ 	.short	(.L_104 - .L_103)
	.align		4
.L_103:
        /*022c*/ 	.word	index@(_ZN5flash16flash_fwd_kernelI23Flash_fwd_kernel_traitsILi256ELi64ELi64ELi4ELb0ELb0EN7cutlass6half_tE19Flash_kernel_traitsILi256ELi64ELi64ELi4ES3_EELb1ELb0ELb1ELb0ELb0ELb1ELb0ELb0EEEvNS_16Flash_fwd_paramsE)
        /*0230*/ 	.word	0x000000ff


	//----- nvinfo : EIATTR_FRAME_SIZE
	.align		4
.L_104:
        /*0234*/ 	.byte	0x04, 0x11
        /*0236*/ 	.short	(.L_106 - .L_105)
	.align		4
.L_105:
        /*0238*/ 	.word	index@(_ZN5flash16flash_fwd_kernelI23Flash_fwd_kernel_traitsILi256ELi64ELi64ELi4ELb0ELb0EN7cutlass6half_tE19Flash_kernel_traitsILi256ELi64ELi64ELi4ES3_EELb1ELb0ELb1ELb0ELb0ELb1ELb0ELb0EEEvNS_16Flash_fwd_paramsE)
        /*023c*/ 	.word	0x00000080


	//----- nvinfo : EIATTR_REGCOUNT
	.align		4
.L_106:
        /*0240*/ 	.byte	0x04, 0x2f
        /*0242*/ 	.short	(.L_108 - .L_107)
	.align		4
.L_107:
        /*0244*/ 	.word	index@(_ZN5flash16flash_fwd_kernelI23Flash_fwd_kernel_traitsILi256ELi64ELi64ELi4ELb0ELb0EN7cutlass6half_tE19Flash_kernel_traitsILi256ELi64ELi64ELi4ES3_EELb0ELb0ELb0ELb1ELb0ELb0ELb1ELb0EEEvNS_16Flash_fwd_paramsE)
        /*0248*/ 	.word	0x000000ff


	//----- nvinfo : EIATTR_FRAME_SIZE
	.align		4
.L_108:
        /*024c*/ 	.byte	0x04, 0x11
        /*024e*/ 	.short	(.L_110 - .L_109)
	.align		4
.L_109:
        /*0250*/ 	.word	index@(_ZN5flash16flash_fwd_kernelI23Flash_fwd_kernel_traitsILi256ELi64ELi64ELi4ELb0ELb0EN7cutlass6half_tE19Flash_kernel_traitsILi256ELi64ELi64ELi4ES3_EELb0ELb0ELb0ELb1ELb0ELb0ELb1ELb0EEEvNS_16Flash_fwd_paramsE)
        /*0254*/ 	.word	0x00000060


	//----- nvinfo : EIATTR_REGCOUNT
	.align		4
.L_110:
        /*0258*/ 	.byte	0x04, 0x2f
        /*025a*/ 	.short	(.L_112 - .L_111)
	.align		4
.L_111:
        /*025c*/ 	.word	index@(_ZN5flash16flash_fwd_kernelI23Flash_fwd_kernel_traitsILi256ELi64ELi64ELi4ELb0ELb0EN7cutlass6half_tE19Flash_kernel_traitsILi256ELi64ELi64ELi4ES3_EELb1ELb0ELb0ELb1ELb0ELb0ELb0ELb1EEEvNS_16Flash_fwd_paramsE)
        /*0260*/ 	.word	0x000000ff


	//----- nvinfo : EIATTR_FRAME_SIZE
	.align		4
.L_112:
        /*0264*/ 	.byte	0x04, 0x11
        /*0266*/ 	.short	(.L_114 - .L_113)
	.align		4
.L_113:
        /*0268*/ 	.word	index@(_ZN5flash16flash_fwd_kernelI23Flash_fwd_kernel_traitsILi256ELi64ELi64ELi4ELb0ELb0EN7cutlass6half_tE19Flash_kernel_traitsILi256ELi64ELi64ELi4ES3_EELb1ELb0ELb0ELb1ELb0ELb0ELb0ELb1EEEvNS_16Flash_fwd_paramsE)
        /*026c*/ 	.word	0x00000088


	//----- nvinfo : EIATTR_REGCOUNT
	.align		4
.L_114:
        /*0270*/ 	.byte	0x04, 0x2f
        /*0272*/ 	.short	(.L_116 - .L_115)
	.align		4
.L_115:
        /*0274*/ 	.word	index@(_ZN5flash16flash_fwd_kernelI23Flash_fwd_kernel_traitsILi256ELi64ELi64ELi4ELb0ELb0EN7cutlass6half_tE19Flash_kernel_traitsILi256ELi64ELi64ELi4ES3_EELb0ELb0ELb0ELb0ELb0ELb0ELb1ELb0EEEvNS_16Flash_fwd_paramsE)
        /*0278*/ 	.word	0x000000ff


	//----- nvinfo : EIATTR_FRAME_SIZE
	.align		4
.L_116:
        /*027c*/ 	.byte	0x04, 0x11
        /*027e*/ 	.short	(.L_118 - .L_117)
	.align		4
.L_117:
        /*0280*/ 	.word	index@(_ZN5flash16flash_fwd_kernelI23Flash_fwd_kernel_traitsILi256ELi64ELi64ELi4ELb0ELb0EN7cutlass6half_tE19Flash_kernel_traitsILi256ELi64ELi64ELi4ES3_EELb0ELb0ELb0ELb0ELb0ELb0ELb1ELb0EEEvNS_16Flash_fwd_paramsE)
        /*0284*/ 	.word	0x00000060


	//----- nvinfo : EIATTR_REGCOUNT
	.align		4
.L_118:
        /*0288*/ 	.byte	0x04, 0x2f
        /*028a*/ 	.short	(.L_120 - .L_119)
	.align		4
.L_119:
        /*028c*/ 	.word	index@(_ZN5flash16flash_fwd_kernelI23Flash_fwd_kernel_traitsILi256ELi64ELi64ELi4ELb0ELb0EN7cutlass6half_tE19Flash_kernel_traitsILi256ELi64ELi64ELi4ES3_EELb1ELb0ELb0ELb0ELb0ELb0ELb0ELb1EEEvNS_16Flash_fwd_paramsE)
        /*0290*/ 	.word	0x000000ff


	//----- nvinfo : EIATTR_FRAME_SIZE
	.align		4
.L_120:
        /*0294*/ 	.byte	0x04, 0x11
        /*0296*/ 	.short	(.L_122 - .L_121)
	.align		4
.L_121:
        /*0298*/ 	.word	index@(_ZN5flash16flash_fwd_kernelI23Flash_fwd_kernel_traitsILi256ELi64ELi64ELi4ELb0ELb0EN7cutlass6half_tE19Flash_kernel_traitsILi256ELi64ELi64ELi4ES3_EELb1ELb0ELb0ELb0ELb0ELb0ELb0ELb1EEEvNS_16Flash_fwd_paramsE)
        /*029c*/ 	.word	0x00000088


	//----- nvinfo : EIATTR_REGCOUNT
	.align		4
.L_122:
        /*02a0*/ 	.byte	0x04, 0x2f
        /*02a2*/ 	.short	(.L_124 - .L_123)
	.align		4
.L_123:
        /*02a4*/ 	.word	index@(_ZN5flash16flash_fwd_kernelI23Flash_fwd_kernel_traitsILi256ELi64ELi64ELi4ELb0ELb0EN7cutlass6half_tE19Flash_kernel_traitsILi256ELi64ELi64ELi4ES3_EELb1ELb0ELb0ELb1ELb0ELb0ELb0ELb0EEEvNS_16Flash_fwd_paramsE)
        /*02a8*/ 	.word	0x000000ff


	//----- nvinfo : EIATTR_FRAME_SIZE
	.align		4
.L_124:
        /*02ac*/ 	.byte	0x04, 0x11
        /*02ae*/ 	.short	(.L_126 - .L_125)
	.align		4
.L_125:
        /*02b0*/ 	.word	index@(_ZN5flash16flash_fwd_kernelI23Flash_fwd_kernel_traitsILi256ELi64ELi64ELi4ELb0ELb0EN7cutlass6half_tE19Flash_kernel_traitsILi256ELi64ELi64ELi4ES3_EELb1ELb0ELb0ELb1ELb0ELb0ELb0ELb0EEEvNS_16Flash_fwd_paramsE)
        /*02b4*/ 	.word	0x00000088


	//----- nvinfo : EIATTR_REGCOUNT
	.align		4
.L_126:
        /*02b8*/ 	.byte	0x04, 0x2f
        /*02ba*/ 	.short	(.L_128 - .L_127)
	.align		4
.L_127:
        /*02bc*/ 	.word	index@(_ZN5flash16flash_fwd_kernelI23Flash_fwd_kernel_traitsILi256ELi64ELi64ELi4ELb0ELb0EN7cutlass6half_tE19Flash_kernel_traitsILi256ELi64ELi64ELi4ES3_EELb0ELb0ELb0ELb0ELb0ELb1ELb1ELb0EEEvNS_16Flash_fwd_paramsE)
        /*02c0*/ 	.word	0x000000ff


	//----- nvinfo : EIATTR_FRAME_SIZE
	.align		4
.L_128:
        /*02c4*/ 	.byte	0x04, 0x11
        /*02c6*/ 	.short	(.L_130 - .L_129)
	.align		4
.L_129:
        /*02c8*/ 	.word	index@(_ZN5flash16flash_fwd_kernelI23Flash_fwd_kernel_traitsILi256ELi64ELi64ELi4ELb0ELb0EN7cutlass6half_tE19Flash_kernel_traitsILi256ELi64ELi64ELi4ES3_EELb0ELb0ELb0ELb0ELb0ELb1ELb1ELb0EEEvNS_16Flash_fwd_paramsE)
        /*02cc*/ 	.word	0x00000008


	//----- nvinfo : EIATTR_REGCOUNT
	.align		4
.L_130:
        /*02d0*/ 	.byte	0x04, 0x2f
        /*02d2*/ 	.short	(.L_132 - .L_131)
	.align		4
.L_131:
        /*02d4*/ 	.word	index@(_ZN5flash16flash_fwd_kernelI23Flash_fwd_kernel_traitsILi256ELi64ELi64ELi4ELb0ELb0EN7cutlass6half_tE19Flash_kernel_traitsILi256ELi64ELi64ELi4ES3_EELb1ELb0ELb0ELb0ELb0ELb1ELb0ELb0EEEvNS_16Flash_fwd_paramsE)
        /*02d8*/ 	.word	0x000000ff


	//----- nvinfo : EIATTR_FRAME_SIZE
	.align		4
.L_132:
        /*02dc*/ 	.byte	0x04, 0x11
        /*02de*/ 	.short	(.L_134 - .L_133)
	.align		4
.L_133:
        /*02e0*/ 	.word	index@(_ZN5flash16flash_fwd_kernelI23Flash_fwd_kernel_traitsILi256ELi64ELi64ELi4ELb0ELb0EN7cutlass6half_tE19Flash_kernel_traitsILi256ELi64ELi64ELi4ES3_EELb1ELb0ELb0ELb0ELb0ELb1ELb0ELb0EEEvNS_16Flash_fwd_paramsE)
        /*02e4*/ 	.word	0x00000038


	//----- nvinfo : EIATTR_REGCOUNT
	.align		4
.L_134:
        /*02e8*/ 	.byte	0x04, 0x2f
        /*02ea*/ 	.short	(.L_136 - .L_135)
	.align		4
.L_135:
        /*02ec*/ 	.word	index@(_ZN5flash16flash_fwd_kernelI23Flash_fwd_kernel_traitsILi256ELi64ELi64ELi4ELb0ELb0EN7cutlass6half_tE19Flash_kernel_traitsILi256ELi64ELi64ELi4ES3_EELb1ELb0ELb1ELb0ELb0ELb0ELb0ELb0EEEvNS_16Flash_fwd_paramsE)
        /*02f0*/ 	.word	0x000000ff


	//----- nvinfo : EIATTR_FRAME_SIZE
	.align		4
.L_136:
        /*02f4*/ 	.byte	0x04, 0x11
        /*02f6*/ 	.short	(.L_138 - .L_137)
	.align		4
.L_137:
        /*02f8*/ 	.word	index@(_ZN5flash16flash_fwd_kernelI23Flash_fwd_kernel_traitsILi256ELi64ELi64ELi4ELb0ELb0EN7cutlass6half_tE19Flash_kernel_traitsILi256ELi64ELi64ELi4ES3_EELb1ELb0ELb1ELb0ELb0ELb0ELb0ELb0EEEvNS_16Flash_fwd_paramsE)
        /*02fc*/ 	.word	0x00000040


	//----- nvinfo : EIATTR_REGCOUNT
	.align		4
.L_138:
        /*0300*/ 	.byte	0x04, 0x2f
        /*0302*/ 	.short	(.L_140 - .L_139)
	.align		4
.L_139:
        /*0304*/ 	.word	index@(_ZN5flash16flash_fwd_kernelI23Flash_fwd_kernel_traitsILi256ELi64ELi64ELi4ELb0ELb0EN7cutlass6half_tE19Flash_kernel_traitsILi256ELi64ELi64ELi4ES3_EELb1ELb0ELb0ELb0ELb0ELb0ELb0ELb0EEEvNS_16Flash_fwd_paramsE)
        /*0308*/ 	.word	0x000000ff


	//----- nvinfo : EIATTR_FRAME_SIZE
	.align		4
.L_140:
        /*030c*/ 	.byte	0x04, 0x11
        /*030e*/ 	.short	(.L_142 - .L_141)
	.align		4
.L_141:
        /*0310*/ 	.word	index@(_ZN5flash16flash_fwd_kernelI23Flash_fwd_kernel_traitsILi256ELi64ELi64ELi4ELb0ELb0EN7cutlass6half_tE19Flash_kernel_traitsILi256ELi64ELi64ELi4ES3_EELb1ELb0ELb0ELb0ELb0ELb0ELb0ELb0EEEvNS_16Flash_fwd_paramsE)
        /*0314*/ 	.word	0x00000038


	//----- nvinfo : EIATTR_REGCOUNT
	.align		4
.L_142:
        /*0318*/ 	.byte	0x04, 0x2f
        /*031a*/ 	.short	(.L_144 - .L_143)
	.align		4
.L_143:
        /*031c*/ 	.word	index@(_ZN5flash16flash_fwd_kernelI23Flash_fwd_kernel_traitsILi256ELi128ELi64ELi8ELb0ELb0EN7cutlass6half_tE19Flash_kernel_traitsILi256ELi128ELi64ELi8ES3_EELb0ELb0ELb1ELb1ELb0ELb0ELb0ELb0EEEvNS_16Flash_fwd_paramsE)
        /*0320*/ 	.word	0x000000ff


	//----- nvinfo : EIATTR_FRAME_SIZE
	.align		4
.L_144:
        /*0324*/ 	.byte	0x04, 0x11
        /*0326*/ 	.short	(.L_146 - .L_145)
	.align		4
.L_145:
        /*0328*/ 	.word	index@(_ZN5flash16flash_fwd_kernelI23Flash_fwd_kernel_traitsILi256ELi128ELi64ELi8ELb0ELb0EN7cutlass6half_tE19Flash_kernel_traitsILi256ELi128ELi64ELi8ES3_EELb0ELb0ELb1ELb1ELb0ELb0ELb0ELb0EEEvNS_16Flash_fwd_paramsE)
        /*032c*/ 	.word	0x000000b8


	//----- nvinfo : EIATTR_REGCOUNT
	.align		4
.L_146:
        /*0330*/ 	.byte	0x04, 0x2f
        /*0332*/ 	.short	(.L_148 - .L_147)
	.align		4
.L_147:
        /*0334*/ 	.word	index@(_ZN5flash16flash_fwd_kernelI23Flash_fwd_kernel_traitsILi256ELi128ELi64ELi8ELb0ELb0EN7cutlass6half_tE19Flash_kernel_traitsILi256ELi128ELi64ELi8ES3_EELb0ELb0ELb1ELb0ELb0ELb0ELb0ELb0EEEvNS_16Flash_fwd_paramsE)
        /*0338*/ 	.word	0x000000ff


	//----- nvinfo : EIATTR_FRAME_SIZE
	.align		4
.L_148:
        /*033c*/ 	.byte	0x04, 0x11
        /*033e*/ 	.short	(.L_150 - .L_149)
	.align		4
.L_149:
        /*0340*/ 	.word	index@(_ZN5flash16flash_fwd_kernelI23Flash_fwd_kernel_traitsILi256ELi128ELi64ELi8ELb0ELb0EN7cutlass6half_tE19Flash_kernel_traitsILi256ELi128ELi64ELi8ES3_EELb0ELb0ELb1ELb0ELb0ELb0ELb0ELb0EEEvNS_16Flash_fwd_paramsE)
        /*0344*/ 	.word	0x00000068


	//----- nvinfo : EIATTR_REGCOUNT
	.align		4
.L_150:
        /*0348*/ 	.byte	0x04, 0x2f
        /*034a*/ 	.short	(.L_152 - .L_151)
	.align		4
.L_151:
        /*034c*/ 	.word	index@(_ZN5flash16flash_fwd_kernelI23Flash_fwd_kernel_traitsILi256ELi128ELi64ELi8ELb0ELb0EN7cutlass6half_tE19Flash_kernel_traitsILi256ELi128ELi64ELi8ES3_EELb0ELb0ELb1ELb0ELb0ELb1ELb0ELb0EEEvNS_16Flash_fwd_paramsE)
        /*0350*/ 	.word	0x000000ff


	//----- nvinfo : EIATTR_FRAME_SIZE
	.align		4
.L_152:
        /*0354*/ 	.byte	0x04, 0x11
        /*0356*/ 	.short	(.L_154 - .L_153)
	.align		4
.L_153:
        /*0358*/ 	.word	index@(_ZN5flash16flash_fwd_kernelI23Flash_fwd_kernel_traitsILi256ELi128ELi64ELi8ELb0ELb0EN7cutlass6half_tE19Flash_kernel_traitsILi256ELi128ELi64ELi8ES3_EELb0ELb0ELb1ELb0ELb0ELb1ELb0ELb0EEEvNS_16Flash_fwd_paramsE)
        /*035c*/ 	.word	0x00000050


	//----- nvinfo : EIATTR_REGCOUNT
	.align		4
.L_154:
        /*0360*/ 	.byte	0x04, 0x2f
        /*0362*/ 	.short	(.L_156 - .L_155)
	.align		4
.L_155:
        /*0364*/ 	.word	index@(_ZN5flash16flash_fwd_kernelI23Flash_fwd_kernel_traitsILi256ELi128ELi64ELi8ELb0ELb0EN7cutlass6half_tE19Flash_kernel_traitsILi256ELi128ELi64ELi8ES3_EELb0ELb0ELb0ELb1ELb0ELb0ELb0ELb0EEEvNS_16Flash_fwd_paramsE)
        /*0368*/ 	.word	0x000000ff


	//----- nvinfo : EIATTR_FRAME_SIZE
	.align		4
.L_156:
        /*036c*/ 	.byte	0x04, 0x11
        /*036e*/ 	.short	(.L_158 - .L_157)
	.align		4
.L_157:
        /*0370*/ 	.word	index@(_ZN5flash16flash_fwd_kernelI23Flash_fwd_kernel_traitsILi256ELi128ELi64ELi8ELb0ELb0EN7cutlass6half_tE19Flash_kernel_traitsILi256ELi128ELi64ELi8ES3_EELb0ELb0ELb0ELb1ELb0ELb0ELb0ELb0EEEvNS_16Flash_fwd_paramsE)
        /*0374*/ 	.word	0x00000048


	//----- nvinfo : EIATTR_REGCOUNT
	.align		4
.L_158:
        /*0378*/ 	.byte	0x04, 0x2f
        /*037a*/ 	.short	(.L_160 - .L_159)
	.align		4
.L_159:
        /*037c*/ 	.word	index@(_ZN5flash16flash_fwd_kernelI23Flash_fwd_kernel_traitsILi256ELi128ELi64ELi8ELb0ELb0EN7cutlass6half_tE19Flash_kernel_traitsILi256ELi128ELi64ELi8ES3_EELb0ELb0ELb0ELb0ELb0ELb0ELb0ELb0EEEvNS_16Flash_fwd_paramsE)
        /*0380*/ 	.word	0x000000ff


	//----- nvinfo : EIATTR_FRAME_SIZE
	.align		4
.L_160:
        /*0384*/ 	.byte	0x04, 0x11
        /*0386*/ 	.short	(.L_162 - .L_161)
	.align		4
.L_161:
        /*0388*/ 	.word	index@(_ZN5flash16flash_fwd_kernelI23Flash_fwd_kernel_traitsILi256ELi128ELi64ELi8ELb0ELb0EN7cutlass6half_tE19Flash_kernel_traitsILi256ELi128ELi64ELi8ES3_EELb0ELb0ELb0ELb0ELb0ELb0ELb0ELb0EEEvNS_16Flash_fwd_paramsE)
        /*038c*/ 	.word	0x00000010


	//----- nvinfo : EIATTR_REGCOUNT
	.align		4
.L_162:
        /*0390*/ 	.byte	0x04, 0x2f
        /*0392*/ 	.short	(.L_164 - .L_163)
	.align		4
.L_163:
        /*0394*/ 	.word	index@(_ZN5flash16flash_fwd_kernelI23Flash_fwd_kernel_traitsILi256ELi128ELi64ELi8ELb0ELb0EN7cutlass6half_tE19Flash_kernel_traitsILi256ELi128ELi64ELi8ES3_EELb0ELb0ELb0ELb0ELb0ELb1ELb0ELb0EEEvNS_16Flash_fwd_paramsE)
        /*0398*/ 	.word	0x000000fe


	//----- nvinfo : EIATTR_FRAME_SIZE
	.align		4
.L_164:
        /*039c*/ 	.byte	0x04, 0x11
        /*039e*/ 	.short	(.L_166 - .L_165)
	.align		4
.L_165:
        /*03a0*/ 	.word	index@(_ZN5flash16flash_fwd_kernelI23Flash_fwd_kernel_traitsILi256ELi128ELi64ELi8ELb0ELb0EN7cutlass6half_tE19Flash_kernel_traitsILi256ELi128ELi64ELi8ES3_EELb0ELb0ELb0ELb0ELb0ELb1ELb0ELb0EEEvNS_16Flash_fwd_paramsE)
        /*03a4*/ 	.word	0x00000000


	//----- nvinfo : EIATTR_REGCOUNT
	.align		4
.L_166:
        /*03a8*/ 	.byte	0x04, 0x2f
        /*03aa*/ 	.short	(.L_168 - .L_167)
	.align		4
.L_167:
        /*03ac*/ 	.word	index@(_ZN5flash16flash_fwd_kernelI23Flash_fwd_kernel_traitsILi256ELi64ELi64ELi4ELb0ELb0EN7cutlass6half_tE19Flash_kernel_traitsILi256ELi64ELi64ELi4ES3_EELb0ELb0ELb1ELb1ELb0ELb0ELb0ELb0EEEvNS_16Flash_fwd_paramsE)
        /*03b0*/ 	.word	0x000000ff


	//----- nvinfo : EIATTR_FRAME_SIZE
	.align		4
.L_168:
        /*03b4*/ 	.byte	0x04, 0x11
        /*03b6*/ 	.short	(.L_170 - .L_169)
	.align		4
.L_169:
        /*03b8*/ 	.word	index@(_ZN5flash16flash_fwd_kernelI23Flash_fwd_kernel_traitsILi256ELi64ELi64ELi4ELb0ELb0EN7cutlass6half_tE19Flash_kernel_traitsILi256ELi64ELi64ELi4ES3_EELb0ELb0ELb1ELb1ELb0ELb0ELb0ELb0EEEvNS_16Flash_fwd_paramsE)
        /*03bc*/ 	.word	0x00000030


	//----- nvinfo : EIATTR_REGCOUNT
	.align		4
.L_170:
        /*03c0*/ 	.byte	0x04, 0x2f
        /*03c2*/ 	.short	(.L_172 - .L_171)
	.align		4
.L_171:
        /*03c4*/ 	.word	index@(_ZN5flash16flash_fwd_kernelI23Flash_fwd_kernel_traitsILi256ELi64ELi64ELi4ELb0ELb0EN7cutlass6half_tE19Flash_kernel_traitsILi256ELi64ELi64ELi4ES3_EELb0ELb0ELb1ELb0ELb0ELb0ELb0ELb0EEEvNS_16Flash_fwd_paramsE)
        /*03c8*/ 	.word	0x000000ff


	//----- nvinfo : EIATTR_FRAME_SIZE
	.align		4
.L_172:
        /*03cc*/ 	.byte	0x04, 0x11
        /*03ce*/ 	.short	(.L_174 - .L_173)
	.align		4
.L_173:
        /*03d0*/ 	.word	index@(_ZN5flash16flash_fwd_kernelI23Flash_fwd_kernel_traitsILi256ELi64ELi64ELi4ELb0ELb0EN7cutlass6half_tE19Flash_kernel_traitsILi256ELi64ELi64ELi4ES3_EELb0ELb0ELb1ELb0ELb0ELb0ELb0ELb0EEEvNS_16Flash_fwd_paramsE)
        /*03d4*/ 	.word	0x00000038


	//----- nvinfo : EIATTR_REGCOUNT
	.align		4
.L_174:
        /*03d8*/ 	.byte	0x04, 0x2f
        /*03da*/ 	.short	(.L_176 - .L_175)
	.align		4
.L_175:
        /*03dc*/ 	.word	index@(_ZN5flash16flash_fwd_kernelI23Flash_fwd_kernel_traitsILi256ELi64ELi64ELi4ELb0ELb0EN7cutlass6half_tE19Flash_kernel_traitsILi256ELi64ELi64ELi4ES3_EELb0ELb0ELb1ELb0ELb0ELb1ELb0ELb0EEEvNS_16Flash_fwd_paramsE)
        /*03e0*/ 	.word	0x000000ff


	//----- nvinfo : EIATTR_FRAME_SIZE
	.align		4
.L_176:
        /*03e4*/ 	.byte	0x04, 0x11
        /*03e6*/ 	.short	(.L_178 - .L_177)
	.align		4
.L_177:
        /*03e8*/ 	.word	index@(_ZN5flash16flash_fwd_kernelI23Flash_fwd_kernel_traitsILi256ELi64ELi64ELi4ELb0ELb0EN7cutlass6half_tE19Flash_kernel_traitsILi256ELi64ELi64ELi4ES3_EELb0ELb0ELb1ELb0ELb0ELb1ELb0ELb0EEEvNS_16Flash_fwd_paramsE)
        /*03ec*/ 	.word	0x00000000


	//----- nvinfo : EIATTR_REGCOUNT
	.align		4
.L_178:
        /*03f0*/ 	.byte	0x04, 0x2f
        /*03f2*/ 	.short	(.L_180 - .L_179)
	.align		4
.L_179:
        /*03f4*/ 	.word	index@(_ZN5flash16flash_fwd_kernelI23Flash_fwd_kernel_traitsILi256ELi64ELi64ELi4ELb0ELb0EN7cutlass6half_tE19Flash_kernel_traitsILi256ELi64ELi64ELi4ES3_EELb0ELb0ELb0ELb1ELb0ELb0ELb0ELb0EEEvNS_16Flash_fwd_paramsE)
        /*03f8*/ 	.word	0x000000ff


	//----- nvinfo : EIATTR_FRAME_SIZE
	.align		4
.L_180:
        /*03fc*/ 	.byte	0x04, 0x11
        /*03fe*/ 	.short	(.L_182 - .L_181)
	.align		4
.L_181:
        /*0400*/ 	.word	index@(_ZN5flash16flash_fwd_kernelI23Flash_fwd_kernel_traitsILi256ELi64ELi64ELi4ELb0ELb0EN7cutlass6half_tE19Flash_kernel_traitsILi256ELi64ELi64ELi4ES3_EELb0ELb0ELb0ELb1ELb0ELb0ELb0ELb0EEEvNS_16Flash_fwd_paramsE)
        /*0404*/ 	.word	0x00000058


	//----- nvinfo : EIATTR_REGCOUNT
	.align		4
.L_182:
        /*0408*/ 	.byte	0x04, 0x2f
        /*040a*/ 	.short	(.L_184 - .L_183)
	.align		4
.L_183:
        /*040c*/ 	.word	index@(_ZN5flash16flash_fwd_kernelI23Flash_fwd_kernel_traitsILi256ELi64ELi64ELi4ELb0ELb0EN7cutlass6half_tE19Flash_kernel_traitsILi256ELi64ELi64ELi4ES3_EELb0ELb0ELb0ELb0ELb0ELb0ELb0ELb0EEEvNS_16Flash_fwd_paramsE)
        /*0410*/ 	.word	0x000000ff


	//----- nvinfo : EIATTR_FRAME_SIZE
	.align		4
.L_184:
        /*0414*/ 	.byte	0x04, 0x11
        /*0416*/ 	.short	(.L_186 - .L_185)
	.align		4
.L_185:
        /*0418*/ 	.word	index@(_ZN5flash16flash_fwd_kernelI23Flash_fwd_kernel_traitsILi256ELi64ELi64ELi4ELb0ELb0EN7cutlass6half_tE19Flash_kernel_traitsILi256ELi64ELi64ELi4ES3_EELb0ELb0ELb0ELb0ELb0ELb0ELb0ELb0EEEvNS_16Flash_fwd_paramsE)
        /*041c*/ 	.word	0x00000050


	//----- nvinfo : EIATTR_REGCOUNT
	.align		4
.L_186:
        /*0420*/ 	.byte	0x04, 0x2f
        /*0422*/ 	.short	(.L_188 - .L_187)
	.align		4
.L_187:
        /*0424*/ 	.word	index@(_ZN5flash16flash_fwd_kernelI23Flash_fwd_kernel_traitsILi256ELi64ELi64ELi4ELb0ELb0EN7cutlass6half_tE19Flash_kernel_traitsILi256ELi64ELi64ELi4ES3_EELb0ELb0ELb0ELb0ELb0ELb1ELb0ELb0EEEvNS_16Flash_fwd_paramsE)
        /*0428*/ 	.word	0x000000fe


	//----- nvinfo : EIATTR_FRAME_SIZE
	.align		4
.L_188:
        /*042c*/ 	.byte	0x04, 0x11
        /*042e*/ 	.short	(.L_190 - .L_189)
	.align		4
.L_189:
        /*0430*/ 	.word	index@(_ZN5flash16flash_fwd_kernelI23Flash_fwd_kernel_traitsILi256ELi64ELi64ELi4ELb0ELb0EN7cutlass6half_tE19Flash_kernel_traitsILi256ELi64ELi64ELi4ES3_EELb0ELb0ELb0ELb0ELb0ELb1ELb0ELb0EEEvNS_16Flash_fwd_paramsE)
        /*0434*/ 	.word	0x00000000


	//----- nvinfo : EIATTR_MIN_STACK_SIZE
	.align		4
.L_190:
        /*0438*/ 	.byte	0x04, 0x12
        /*043a*/ 	.short	(.L_192 - .L_191)
	.align		4
.L_191:
        /*043c*/ 	.word	index@(_ZN5flash16flash_fwd_kernelI23Flash_fwd_kernel_traitsILi256ELi64ELi64ELi4ELb0ELb0EN7cutlass6half_tE19Flash_kernel_traitsILi256ELi64ELi64ELi4ES3_EELb0ELb0ELb0ELb0ELb0ELb1ELb0ELb0EEEvNS_16Flash_fwd_paramsE)
        /*0440*/ 	.word	0x00000000


	//----- nvinfo : EIATTR_MIN_STACK_SIZE
	.align		4
.L_192:
        /*0444*/ 	.byte	0x04, 0x12
        /*0446*/ 	.short	(.L_194 - .L_193)
	.align		4
.L_193:
        /*0448*/ 	.word	index@(_ZN5flash16flash_fwd_kernelI23Flash_fwd_kernel_traitsILi256ELi64ELi64ELi4ELb0ELb0EN7cutlass6half_tE19Flash_kernel_traitsILi256ELi64ELi64ELi4ES3_EELb0ELb0ELb0ELb0ELb0ELb0ELb0ELb0EEEvNS_16Flash_fwd_paramsE)
        /*044c*/ 	.word	0x00000050


	//----- nvinfo : EIATTR_MIN_STACK_SIZE
	.align		4
.L_194:
        /*0450*/ 	.byte	0x04, 0x12
        /*0452*/ 	.short	(.L_196 - .L_195)
	.align		4
.L_195:
        /*0454*/ 	.word	index@(_ZN5flash16flash_fwd_kernelI23Flash_fwd_kernel_traitsILi256ELi64ELi64ELi4ELb0ELb0EN7cutlass6half_tE19Flash_kernel_traitsILi256ELi64ELi64ELi4ES3_EELb0ELb0ELb0ELb1ELb0ELb0ELb0ELb0EEEvNS_16Flash_fwd_paramsE)
        /*0458*/ 	.word	0x00000058


	//----- nvinfo : EIATTR_MIN_STACK_SIZE
	.align		4
.L_196:
        /*045c*/ 	.byte	0x04, 0x12
        /*045e*/ 	.short	(.L_198 - .L_197)
	.align		4
.L_197:
        /*0460*/ 	.word	index@(_ZN5flash16flash_fwd_kernelI23Flash_fwd_kernel_traitsILi256ELi64ELi64ELi4ELb0ELb0EN7cutlass6half_tE19Flash_kernel_traitsILi256ELi64ELi64ELi4ES3_EELb0ELb0ELb1ELb0ELb0ELb1ELb0ELb0EEEvNS_16Flash_fwd_paramsE)
        /*0464*/ 	.word	0x00000000


	//----- nvinfo : EIATTR_MIN_STACK_SIZE
	.align		4
.L_198:
        /*0468*/ 	.byte	0x04, 0x12
        /*046a*/ 	.short	(.L_200 - .L_199)
	.align		4
.L_199:
        /*046c*/ 	.word	index@(_ZN5flash16flash_fwd_kernelI23Flash_fwd_kernel_traitsILi256ELi64ELi64ELi4ELb0ELb0EN7cutlass6half_tE19Flash_kernel_traitsILi256ELi64ELi64ELi4ES3_EELb0ELb0ELb1ELb0ELb0ELb0ELb0ELb0EEEvNS_16Flash_fwd_paramsE)
        /*0470*/ 	.word	0x00000038


	//----- nvinfo : EIATTR_MIN_STACK_SIZE
	.align		4
.L_200:
        /*0474*/ 	.byte	0x04, 0x12
        /*0476*/ 	.short	(.L_202 - .L_201)
	.align		4
.L_201:
        /*0478*/ 	.word	index@(_ZN5flash16flash_fwd_kernelI23Flash_fwd_kernel_traitsILi256ELi64ELi64ELi4ELb0ELb0EN7cutlass6half_tE19Flash_kernel_traitsILi256ELi64ELi64ELi4ES3_EELb0ELb0ELb1ELb1ELb0ELb0ELb0ELb0EEEvNS_16Flash_fwd_paramsE)
        /*047c*/ 	.word	0x00000030


	//----- nvinfo : EIATTR_MIN_STACK_SIZE
	.align		4
.L_202:
        /*0480*/ 	.byte	0x04, 0x12
        /*0482*/ 	.short	(.L_204 - .L_203)
	.align		4
.L_203:
        /*0484*/ 	.word	index@(_ZN5flash16flash_fwd_kernelI23Flash_fwd_kernel_traitsILi256ELi128ELi64ELi8ELb0ELb0EN7cutlass6half_tE19Flash_kernel_traitsILi256ELi128ELi64ELi8ES3_EELb0ELb0ELb0ELb0ELb0ELb1ELb0ELb0EEEvNS_16Flash_fwd_paramsE)
        /*0488*/ 	.word	0x00000000


	//----- nvinfo : EIATTR_MIN_STACK_SIZE
	.align		4
.L_204:
        /*048c*/ 	.byte	0x04, 0x12
        /*048e*/ 	.short	(.L_206 - .L_205)
	.align		4
.L_205:
        /*0490*/ 	.word	index@(_ZN5flash16flash_fwd_kernelI23Flash_fwd_kernel_traitsILi256ELi128ELi64ELi8ELb0ELb0EN7cutlass6half_tE19Flash_kernel_traitsILi256ELi128ELi64ELi8ES3_EELb0ELb0ELb0ELb0ELb0ELb0ELb0ELb0EEEvNS_16Flash_fwd_paramsE)
        /*0494*/ 	.word	0x00000010


	//----- nvinfo : EIATTR_MIN_STACK_SIZE
	.align		4
.L_206:
        /*0498*/ 	.byte	0x04, 0x12
        /*049a*/ 	.short	(.L_208 - .L_207)
	.align		4
.L_207:
        /*049c*/ 	.word	index@(_ZN5flash16flash_fwd_kernelI23Flash_fwd_kernel_traitsILi256ELi128ELi64ELi8ELb0ELb0EN7cutlass6half_tE19Flash_kernel_traitsILi256ELi128ELi64ELi8ES3_EELb0ELb0ELb0ELb1ELb0ELb0ELb0ELb0EEEvNS_16Flash_fwd_paramsE)
        /*04a0*/ 	.word	0x00000048


	//----- nvinfo : EIATTR_MIN_STACK_SIZE
	.align		4
.L_208:
        /*04a4*/ 	.byte	0x04, 0x12
        /*04a6*/ 	.short	(.L_210 - .L_209)
	.align		4
.L_209:
        /*04a8*/ 	.word	index@(_ZN5flash16flash_fwd_kernelI23Flash_fwd_kernel_traitsILi256ELi128ELi64ELi8ELb0ELb0EN7cutlass6half_tE19Flash_kernel_traitsILi256ELi128ELi64ELi8ES3_EELb0ELb0ELb1ELb0ELb0ELb1ELb0ELb0EEEvNS_16Flash_fwd_paramsE)
        /*04ac*/ 	.word	0x00000050


	//----- nvinfo : EIATTR_MIN_STACK_SIZE
	.align		4
.L_210:
        /*04b0*/ 	.byte	0x04, 0x12
        /*04b2*/ 	.short	(.L_212 - .L_211)
	.align		4
.L_211:
        /*04b4*/ 	.word	index@(_ZN5flash16flash_fwd_kernelI23Flash_fwd_kernel_traitsILi256ELi128ELi64ELi8ELb0ELb0EN7cutlass6half_tE19Flash_kernel_traitsILi256ELi128ELi64ELi8ES3_EELb0ELb0ELb1ELb0ELb0ELb0ELb0ELb0EEEvNS_16Flash_fwd_paramsE)
        /*04b8*/ 	.word	0x00000068


	//----- nvinfo : EIATTR_MIN_STACK_SIZE
	.align		4
.L_212:
        /*04bc*/ 	.byte	0x04, 0x12
        /*04be*/ 	.short	(.L_214 - .L_213)
	.align		4
.L_213:
        /*04c0*/ 	.word	index@(_ZN5flash16flash_fwd_kernelI23Flash_fwd_kernel_traitsILi256ELi128ELi64ELi8ELb0ELb0EN7cutlass6half_tE19Flash_kernel_traitsILi256ELi128ELi64ELi8ES3_EELb0ELb0ELb1ELb1ELb0ELb0ELb0ELb0EEEvNS_16Flash_fwd_paramsE)
        /*04c4*/ 	.word	0x000000b8


	//----- nvinfo : EIATTR_MIN_STACK_SIZE
	.align		4
.L_214:
        /*04c8*/ 	.byte	0x04, 0x12
        /*04ca*/ 	.short	(.L_216 - .L_215)
	.align		4
.L_215:
        /*04cc*/ 	.word	index@(_ZN5flash16flash_fwd_kernelI23Flash_fwd_kernel_traitsILi256ELi64ELi64ELi4ELb0ELb0EN7cutlass6half_tE19Flash_kernel_traitsILi256ELi64ELi64ELi4ES3_EELb1ELb0ELb0ELb0ELb0ELb0ELb0ELb0EEEvNS_16Flash_fwd_paramsE)
        /*04d0*/ 	.word	0x00000038


	//----- nvinfo : EIATTR_MIN_STACK_SIZE
	.align		4
.L_216:
        /*04d4*/ 	.byte	0x04, 0x12
        /*04d6*/ 	.short	(.L_218 - .L_217)
	.align		4
.L_217:
        /*04d8*/ 	.word	index@(_ZN5flash16flash_fwd_kernelI23Flash_fwd_kernel_traitsILi256ELi64ELi64ELi4ELb0ELb0EN7cutlass6half_tE19Flash_kernel_traitsILi256ELi64ELi64ELi4ES3_EELb1ELb0ELb1ELb0ELb0ELb0ELb0ELb0EEEvNS_16Flash_fwd_paramsE)
        /*04dc*/ 	.word	0x00000040


	//----- nvinfo : EIATTR_MIN_STACK_SIZE
	.align		4
.L_218:
        /*04e0*/ 	.byte	0x04, 0x12
        /*04e2*/ 	.short	(.L_220 - .L_219)
	.align		4
.L_219:
        /*04e4*/ 	.word	index@(_ZN5flash16flash_fwd_kernelI23Flash_fwd_kernel_traitsILi256ELi64ELi64ELi4ELb0ELb0EN7cutlass6half_tE19Flash_kernel_traitsILi256ELi64ELi64ELi4ES3_EELb1ELb0ELb0ELb0ELb0ELb1ELb0ELb0EEEvNS_16Flash_fwd_paramsE)
        /*04e8*/ 	.word	0x00000038


	//----- nvinfo : EIATTR_MIN_STACK_SIZE
	.align		4
.L_220:
        /*04ec*/ 	.byte	0x04, 0x12
        /*04ee*/ 	.short	(.L_222 - .L_221)
	.align		4
.L_221:
        /*04f0*/ 	.word	index@(_ZN5flash16flash_fwd_kernelI23Flash_fwd_kernel_traitsILi256ELi64ELi64ELi4ELb0ELb0EN7cutlass6half_tE19Flash_kernel_traitsILi256ELi64ELi64ELi4ES3_EELb0ELb0ELb0ELb0ELb0ELb1ELb1ELb0EEEvNS_16Flash_fwd_paramsE)
        /*04f4*/ 	.word	0x00000008


	//----- nvinfo : EIATTR_MIN_STACK_SIZE
	.align		4
.L_222:
        /*04f8*/ 	.byte	0x04, 0x12
        /*04fa*/ 	.short	(.L_224 - .L_223)
	.align		4
.L_223:
        /*04fc*/ 	.word	index@(_ZN5flash16flash_fwd_kernelI23Flash_fwd_kernel_traitsILi256ELi64ELi64ELi4ELb0ELb0EN7cutlass6half_tE19Flash_kernel_traitsILi256ELi64ELi64ELi4ES3_EELb1ELb0ELb0ELb1ELb0ELb0ELb0ELb0EEEvNS_16Flash_fwd_paramsE)
        /*0500*/ 	.word	0x00000088


	//----- nvinfo : EIATTR_MIN_STACK_SIZE
	.align		4
.L_224:
        /*0504*/ 	.byte	0x04, 0x12
        /*0506*/ 	.short	(.L_226 - .L_225)
	.align		4
.L_225:
        /*0508*/ 	.word	index@(_ZN5flash16flash_fwd_kernelI23Flash_fwd_kernel_traitsILi256ELi64ELi64ELi4ELb0ELb0EN7cutlass6half_tE19Flash_kernel_traitsILi256ELi64ELi64ELi4ES3_EELb1ELb0ELb0ELb0ELb0ELb0ELb0ELb1EEEvNS_16Flash_fwd_paramsE)
        /*050c*/ 	.word	0x00000088


	//----- nvinfo : EIATTR_MIN_STACK_SIZE
	.align		4
.L_226:
        /*0510*/ 	.byte	0x04, 0x12
        /*0512*/ 	.short	(.L_228 - .L_227)
	.align		4
.L_227:
        /*0514*/ 	.word	index@(_ZN5flash16flash_fwd_kernelI23Flash_fwd_kernel_traitsILi256ELi64ELi64ELi4ELb0ELb0EN7cutlass6half_tE19Flash_kernel_traitsILi256ELi64ELi64ELi4ES3_EELb0ELb0ELb0ELb0ELb0ELb0ELb1ELb0EEEvNS_16Flash_fwd_paramsE)
        /*0518*/ 	.word	0x00000060


	//----- nvinfo : EIATTR_MIN_STACK_SIZE
	.align		4
.L_228:
        /*051c*/ 	.byte	0x04, 0x12
        /*051e*/ 	.short	(.L_230 - .L_229)
	.align		4
.L_229:
        /*0520*/ 	.word	index@(_ZN5flash16flash_fwd_kernelI23Flash_fwd_kernel_traitsILi256ELi64ELi64ELi4ELb0ELb0EN7cutlass6half_tE19Flash_kernel_traitsILi256ELi64ELi64ELi4ES3_EELb1ELb0ELb0ELb1ELb0ELb0ELb0ELb1EEEvNS_16Flash_fwd_paramsE)
        /*0524*/ 	.word	0x00000088


	//----- nvinfo : EIATTR_MIN_STACK_SIZE
	.align		4
.L_230:
        /*0528*/ 	.byte	0x04, 0x12
        /*052a*/ 	.short	(.L_232 - .L_231)
	.align		4
.L_231:
        /*052c*/ 	.word	index@(_ZN5flash16flash_fwd_kernelI23Flash_fwd_kernel_traitsILi256ELi64ELi64ELi4ELb0ELb0EN7cutlass6half_tE19Flash_kernel_traitsILi256ELi64ELi64ELi4ES3_EELb0ELb0ELb0ELb1ELb0ELb0ELb1ELb0EEEvNS_16Flash_fwd_paramsE)
        /*0530*/ 	.word	0x00000060


	//----- nvinfo : EIATTR_MIN_STACK_SIZE
	.align		4
.L_232:
        /*0534*/ 	.byte	0x04, 0x12
        /*0536*/ 	.short	(.L_234 - .L_233)
	.align		4
.L_233:
        /*0538*/ 	.word	index@(_ZN5flash16flash_fwd_kernelI23Flash_fwd_kernel_traitsILi256ELi64ELi64ELi4ELb0ELb0EN7cutlass6half_tE19Flash_kernel_traitsILi256ELi64ELi64ELi4ES3_EELb1ELb0ELb1ELb0ELb0ELb1ELb0ELb0EEEvNS_16Flash_fwd_paramsE)
        /*053c*/ 	.word	0x00000080


	//----- nvinfo : EIATTR_MIN_STACK_SIZE
	.align		4
.L_234:
        /*0540*/ 	.byte	0x04, 0x12
        /*0542*/ 	.short	(.L_236 - .L_235)
	.align		4
.L_235:
        /*0544*/ 	.word	index@(_ZN5flash16flash_fwd_kernelI23Flash_fwd_kernel_traitsILi256ELi64ELi64ELi4ELb0ELb0EN7cutlass6half_tE19Flash_kernel_traitsILi256ELi64ELi64ELi4ES3_EELb0ELb0ELb1ELb0ELb0ELb1ELb1ELb0EEEvNS_16Flash_fwd_paramsE)
        /*0548*/ 	.word	0x00000008


	//----- nvinfo : EIATTR_MIN_STACK_SIZE
	.align		4
.L_236:
        /*054c*/ 	.byte	0x04, 0x12
        /*054e*/ 	.short	(.L_238 - .L_237)
	.align		4
.L_237:
        /*0550*/ 	.word	index@(_ZN5flash16flash_fwd_kernelI23Flash_fwd_kernel_traitsILi256ELi64ELi64ELi4ELb0ELb0EN7cutlass6half_tE19Flash_kernel_traitsILi256ELi64ELi64ELi4ES3_EELb1ELb0ELb1ELb1ELb0ELb0ELb0ELb0EEEvNS_16Flash_fwd_paramsE)
        /*0554*/ 	.word	0x00000058


	//----- nvinfo : EIATTR_MIN_STACK_SIZE
	.align		4
.L_238:
        /*0558*/ 	.byte	0x04, 0x12
        /*055a*/ 	.short	(.L_240 - .L_239)
	.align		4
.L_239:
        /*055c*/ 	.word	index@(_ZN5flash16flash_fwd_kernelI23Flash_fwd_kernel_traitsILi256ELi64ELi64ELi4ELb0ELb0EN7cutlass6half_tE19Flash_kernel_traitsILi256ELi64ELi64ELi4ES3_EELb1ELb0ELb1ELb0ELb0ELb0ELb0ELb1EEEvNS_16Flash_fwd_paramsE)
        /*0560*/ 	.word	0x00000190


	//----- nvinfo : EIATTR_MIN_STACK_SIZE
	.align		4
.L_240:
        /*0564*/ 	.byte	0x04, 0x12
        /*0566*/ 	.short	(.L_242 - .L_241)
	.align		4
.L_241:
        /*0568*/ 	.word	index@(_ZN5flash16flash_fwd_kernelI23Flash_fwd_kernel_traitsILi256ELi64ELi64ELi4ELb0ELb0EN7cutlass6half_tE19Flash_kernel_traitsILi256ELi64ELi64ELi4ES3_EELb0ELb0ELb1ELb0ELb0ELb0ELb1ELb0EEEvNS_16Flash_fwd_paramsE)
        /*056c*/ 	.word	0x00000038


	//----- nvinfo : EIATTR_MIN_STACK_SIZE
	.align		4
.L_242:
        /*0570*/ 	.byte	0x04, 0x12
        /*0572*/ 	.short	(.L_244 - .L_243)
	.align		4
.L_243:
        /*0574*/ 	.word	index@(_ZN5flash16flash_fwd_kernelI23Flash_fwd_kernel_traitsILi256ELi64ELi64ELi4ELb0ELb0EN7cutlass6half_tE19Flash_kernel_traitsILi256ELi64ELi64ELi4ES3_EELb1ELb0ELb1ELb1ELb0ELb0ELb0ELb1EEEvNS_16Flash_fwd_paramsE)
        /*0578*/ 	.word	0x00000178


	//----- nvinfo : EIATTR_MIN_STACK_SIZE
	.align		4
.L_244:
        /*057c*/ 	.byte	0x04, 0x12
        /*057e*/ 	.short	(.L_246 - .L_245)
	.align		4
.L_245:
        /*0580*/ 	.word	index@(_ZN5flash16flash_fwd_kernelI23Flash_fwd_kernel_traitsILi256ELi64ELi64ELi4ELb0ELb0EN7cutlass6half_tE19Flash_kernel_traitsILi256ELi64ELi64ELi4ES3_EELb0ELb0ELb1ELb1ELb0ELb0ELb1ELb0EEEvNS_16Flash_fwd_paramsE)
        /*0584*/ 	.word	0x00000028


	//----- nvinfo : EIATTR_MIN_STACK_SIZE
	.align		4
.L_246:
        /*0588*/ 	.byte	0x04, 0x12
        /*058a*/ 	.short	(.L_248 - .L_247)
	.align		4
.L_247:
        /*058c*/ 	.word	index@(_ZN5flash16flash_fwd_kernelI23Flash_fwd_kernel_traitsILi256ELi128ELi64ELi8ELb0ELb0EN7cutlass6half_tE19Flash_kernel_traitsILi256ELi128ELi64ELi8ES3_EELb1ELb0ELb0ELb0ELb0ELb0ELb0ELb0EEEvNS_16Flash_fwd_paramsE)
        /*0590*/ 	.word	0x00000070


	//----- nvinfo : EIATTR_MIN_STACK_SIZE
	.align		4
.L_248:
        /*0594*/ 	.byte	0x04, 0x12
        /*0596*/ 	.short	(.L_250 - .L_249)
	.align		4
.L_249:
        /*0598*/ 	.word	index@(_ZN5flash16flash_fwd_kernelI23Flash_fwd_kernel_traitsILi256ELi128ELi64ELi8ELb0ELb0EN7cutlass6half_tE19Flash_kernel_traitsILi256ELi128ELi64ELi8ES3_EELb1ELb0ELb1ELb0ELb0ELb0ELb0ELb0EEEvNS_16Flash_fwd_paramsE)
        /*059c*/ 	.word	0x00000040


	//----- nvinfo : EIATTR_MIN_STACK_SIZE
	.align		4
.L_250:
        /*05a0*/ 	.byte	0x04, 0x12
        /*05a2*/ 	.short	(.L_252 - .L_251)
	.align		4
.L_251:
        /*05a4*/ 	.word	index@(_ZN5flash16flash_fwd_kernelI23Flash_fwd_kernel_traitsILi256ELi128ELi64ELi8ELb0ELb0EN7cutlass6half_tE19Flash_kernel_traitsILi256ELi128ELi64ELi8ES3_EELb1ELb0ELb0ELb0ELb0ELb1ELb0ELb0EEEvNS_16Flash_fwd_paramsE)
        /*05a8*/ 	.word	0x00000010


	//----- nvinfo : EIATTR_MIN_STACK_SIZE
	.align		4
.L_252:
        /*05ac*/ 	.byte	0x04, 0x12
        /*05ae*/ 	.short	(.L_254 - .L_253)
	.align		4
.L_253:
        /*05b0*/ 	.word	index@(_ZN5flash16flash_fwd_kernelI23Flash_fwd_kernel_traitsILi256ELi128ELi64ELi8ELb0ELb0EN7cutlass6half_tE19Flash_kernel_traitsILi256ELi128ELi64ELi8ES3_EELb0ELb0ELb0ELb0ELb0ELb1ELb1ELb0EEEvNS_16Flash_fwd_paramsE)
        /*05b4*/ 	.word	0x00000008


	//----- nvinfo : EIATTR_MIN_STACK_SIZE
	.align		4
.L_254:
        /*05b8*/ 	.byte	0x04, 0x12
        /*05ba*/ 	.short	(.L_256 - .L_255)
	.align		4
.L_255:
        /*05bc*/ 	.word	index@(_ZN5flash16flash_fwd_kernelI23Flash_fwd_kernel_traitsILi256ELi128ELi64ELi8ELb0ELb0EN7cutlass6half_tE19Flash_kernel_traitsILi256ELi128ELi64ELi8ES3_EELb1ELb0ELb0ELb1ELb0ELb0ELb0ELb0EEEvNS_16Flash_fwd_paramsE)
        /*05c0*/ 	.word	0x00000030


	//----- nvinfo : EIATTR_MIN_STACK_SIZE
	.align		4
.L_256:
        /*05c4*/ 	.byte	0x04, 0x12
        /*05c6*/ 	.short	(.L_258 - .L_257)
	.align		4
.L_257:
        /*05c8*/ 	.word	index@(_ZN5flash16flash_fwd_kernelI23Flash_fwd_kernel_traitsILi256ELi128ELi64ELi8ELb0ELb0EN7cutlass6half_tE19Flash_kernel_traitsILi256ELi128ELi64ELi8ES3_EELb1ELb0ELb0ELb0ELb0ELb0ELb0ELb1EEEvNS_16Flash_fwd_paramsE)
        /*05cc*/ 	.word	0x00000070


	//----- nvinfo : EIATTR_MIN_STACK_SIZE
	.align		4
.L_258:
        /*05d0*/ 	.byte	0x04, 0x12
        /*05d2*/ 	.short	(.L_260 - .L_259)
	.align		4
.L_259:
        /*05d4*/ 	.word	index@(_ZN5flash16flash_fwd_kernelI23Flash_fwd_kernel_traitsILi256ELi128ELi64ELi8ELb0ELb0EN7cutlass6half_tE19Flash_kernel_traitsILi256ELi128ELi64ELi8ES3_EELb0ELb0ELb0ELb0ELb0ELb0ELb1ELb0EEEvNS_16Flash_fwd_paramsE)
        /*05d8*/ 	.word	0x00000020


	//----- nvinfo : EIATTR_MIN_STACK_SIZE
	.align		4
.L_260:
        /*05dc*/ 	.byte	0x04, 0x12
        /*05de*/ 	.short	(.L_262 - .L_261)
	.align		4
.L_261:
        /*05e0*/ 	.word	index@(_ZN5flash16flash_fwd_kernelI23Flash_fwd_kernel_traitsILi256ELi128ELi64ELi8ELb0ELb0EN7cutlass6half_tE19Flash_kernel_traitsILi256ELi128ELi64ELi8ES3_EELb1ELb0ELb0ELb1ELb0ELb0ELb0ELb1EEEvNS_16Flash_fwd_paramsE)
        /*05e4*/ 	.word	0x00000070


	//----- nvinfo : EIATTR_MIN_STACK_SIZE
	.align		4
.L_262:
        /*05e8*/ 	.byte	0x04, 0x12
        /*05ea*/ 	.short	(.L_264 - .L_263)
	.align		4
.L_263:
        /*05ec*/ 	.word	index@(_ZN5flash16flash_fwd_kernelI23Flash_fwd_kernel_traitsILi256ELi128ELi64ELi8ELb0ELb0EN7cutlass6half_tE19Flash_kernel_traitsILi256ELi128ELi64ELi8ES3_EELb0ELb0ELb0ELb1ELb0ELb0ELb1ELb0EEEvNS_16Flash_fwd_paramsE)
        /*05f0*/ 	.word	0x00000050


	//----- nvinfo : EIATTR_MIN_STACK_SIZE
	.align		4
.L_264:
        /*05f4*/ 	.byte	0x04, 0x12
        /*05f6*/ 	.short	(.L_266 - .L_265)
	.align		4
.L_265:
        /*05f8*/ 	.word	index@(_ZN5flash16flash_fwd_kernelI23Flash_fwd_kernel_traitsILi256ELi128ELi64ELi8ELb0ELb0EN7cutlass6half_tE19Flash_kernel_traitsILi256ELi128ELi64ELi8ES3_EELb1ELb0ELb1ELb0ELb0ELb1ELb0ELb0EEEvNS_16Flash_fwd_paramsE)
        /*05fc*/ 	.word	0x00000078


	//----- nvinfo : EIATTR_MIN_STACK_SIZE
	.align		4
.L_266:
        /*0600*/ 	.byte	0x04, 0x12
        /*0602*/ 	.short	(.L_268 - .L_267)
	.align		4
.L_267:
        /*0604*/ 	.word	index@(_ZN5flash16flash_fwd_kernelI23Flash_fwd_kernel_traitsILi256ELi128ELi64ELi8ELb0ELb0EN7cutlass6half_tE19Flash_kernel_traitsILi256ELi128ELi64ELi8ES3_EELb0ELb0ELb1ELb0ELb0ELb1ELb1ELb0EEEvNS_16Flash_fwd_paramsE)
        /*0608*/ 	.word	0x00000008


	//----- nvinfo : EIATTR_MIN_STACK_SIZE
	.align		4
.L_268:
        /*060c*/ 	.byte	0x04, 0x12
        /*060e*/ 	.short	(.L_270 - .L_269)
	.align		4
.L_269:
        /*0610*/ 	.word	index@(_ZN5flash16flash_fwd_kernelI23Flash_fwd_kernel_traitsILi256ELi128ELi64ELi8ELb0ELb0EN7cutlass6half_tE19Flash_kernel_traitsILi256ELi128ELi64ELi8ES3_EELb1ELb0ELb1ELb1ELb0ELb0ELb0ELb0EEEvNS_16Flash_fwd_paramsE)
        /*0614*/ 	.word	0x00000050


	//----- nvinfo : EIATTR_MIN_STACK_SIZE
	.align		4
.L_270:
        /*0618*/ 	.byte	0x04, 0x12
        /*061a*/ 	.short	(.L_272 - .L_271)
	.align		4
.L_271:
        /*061c*/ 	.word	index@(_ZN5flash16flash_fwd_kernelI23Flash_fwd_kernel_traitsILi256ELi128ELi64ELi8ELb0ELb0EN7cutlass6half_tE19Flash_kernel_traitsILi256ELi128ELi64ELi8ES3_EELb1ELb0ELb1ELb0ELb0ELb0ELb0ELb1EEEvNS_16Flash_fwd_paramsE)
        /*0620*/ 	.word	0x000001b0


	//----- nvinfo : EIATTR_MIN_STACK_SIZE
	.align		4
.L_272:
        /*0624*/ 	.byte	0x04, 0x12
        /*0626*/ 	.short	(.L_274 - .L_273)
	.align		4
.L_273:
        /*0628*/ 	.word	index@(_ZN5flash16flash_fwd_kernelI23Flash_fwd_kernel_traitsILi256ELi128ELi64ELi8ELb0ELb0EN7cutlass6half_tE19Flash_kernel_traitsILi256ELi128ELi64ELi8ES3_EELb0ELb0ELb1ELb0ELb0ELb0ELb1ELb0EEEvNS_16Flash_fwd_paramsE)
        /*062c*/ 	.word	0x00000068


	//----- nvinfo : EIATTR_MIN_STACK_SIZE
	.align		4
.L_274:
        /*0630*/ 	.byte	0x04, 0x12
        /*0632*/ 	.short	(.L_276 - .L_275)
	.align		4
.L_275:
        /*0634*/ 	.word	index@(_ZN5flash16flash_fwd_kernelI23Flash_fwd_kernel_traitsILi256ELi128ELi64ELi8ELb0ELb0EN7cutlass6half_tE19Flash_kernel_traitsILi256ELi128ELi64ELi8ES3_EELb1ELb0ELb1ELb1ELb0ELb0ELb0ELb1EEEvNS_16Flash_fwd_paramsE)
        /*0638*/ 	.word	0x00000208


	//----- nvinfo : EIATTR_MIN_STACK_SIZE
	.align		4
.L_276:
        /*063c*/ 	.byte	0x04, 0x12
        /*063e*/ 	.short	(.L_278 - .L_277)
	.align		4
.L_277:
        /*0640*/ 	.word	index@(_ZN5flash16flash_fwd_kernelI23Flash_fwd_kernel_traitsILi256ELi128ELi64ELi8ELb0ELb0EN7cutlass6half_tE19Flash_kernel_traitsILi256ELi128ELi64ELi8ES3_EELb0ELb0ELb1ELb1ELb0ELb0ELb1ELb0EEEvNS_16Flash_fwd_paramsE)
        /*0644*/ 	.word	0x000000b0
.L_278:


//--------------------- .nv.info._ZN5flash16flash_fwd_kernelI23Flash_fwd_kernel_traitsILi256ELi64ELi64ELi4ELb0ELb0EN7cutlass6half_tE19Flash_kernel_traitsILi256ELi64ELi64ELi4ES3_EELb0ELb0ELb0ELb0ELb0ELb1ELb0ELb0EEEvNS_16Flash_fwd_paramsE --------------------------
	.section	.nv.info._ZN5flash16flash_fwd_kernelI23Flash_fwd_kernel_traitsILi256ELi64ELi64ELi4ELb0ELb0EN7cutlass6half_tE19Flash_kernel_traitsILi256ELi64ELi64ELi4ES3_EELb0ELb0ELb0ELb0ELb0ELb1ELb0ELb0EEEvNS_16Flash_fwd_paramsE,"",@"SHT_CUDA_INFO"
	.sectionflags	@""
	.align	4


	//----- nvinfo : EIATTR_CUDA_API_VERSION
	.align		4
        /*0000*/ 	.byte	0x04, 0x37
        /*0002*/ 	.short	(.L_280 - .L_279)
.L_279:
        /*0004*/ 	.word	0x00000082


	//----- nvinfo : EIATTR_SW2861232_WAR
	.align		4
.L_280:
        /*0008*/ 	.byte	0x01, 0x35
	.zero		2


	//----- nvinfo : EIATTR_PARAM_CBANK
	.align		4
        /*000c*/ 	.byte	0x04, 0x0a
        /*000e*/ 	.short	(.L_282 - .L_281)
	.align		4
.L_281:
        /*0010*/ 	.word	index@(.nv.constant0._ZN5flash16flash_fwd_kernelI23Flash_fwd_kernel_traitsILi256ELi64ELi64ELi4ELb0ELb0EN7cutlass6half_tE19Flash_kernel_traitsILi256ELi64ELi64ELi4ES3_EELb0ELb0ELb0ELb0ELb0ELb1ELb0ELb0EEEvNS_16Flash_fwd_paramsE)
        /*0014*/ 	.short	0x0160
        /*0016*/ 	.short	0x01d0


	//----- nvinfo : EIATTR_CBANK_PARAM_SIZE
	.align		4
.L_282:
        /*0018*/ 	.byte	0x03, 0x19
        /*001a*/ 	.short	0x01d0


	//----- nvinfo : EIATTR_KPARAM_INFO
	.align		4
        /*001c*/ 	.byte	0x04, 0x17
        /*001e*/ 	.short	(.L_284 - .L_283)
.L_283:
        /*0020*/ 	.word	0x00000000
        /*0024*/ 	.short	0x0000
        /*0026*/ 	.short	0x0000
        /*0028*/ 	.byte	0x00, 0xf0, 0x41, 0x07


	//----- nvinfo : EIATTR_MAXREG_COUNT
	.align		4
.L_284:
        /*002c*/ 	.byte	0x03, 0x1b
        /*002e*/ 	.short	0x00ff


	//----- nvinfo : EIATTR_NUM_BARRIERS
	.align		4
        /*0030*/ 	.byte	0x02, 0x4c
        /*0032*/ 	.byte	0x01
	.zero		1


	//----- nvinfo : EIATTR_MERCURY_ISA_VERSION
	.align		4
        /*0034*/ 	.byte	0x03, 0x5f
        /*0036*/ 	.short	0x0000


	//----- nvinfo : EIATTR_INT_WARP_WIDE_INSTR_OFFSETS
	.align		4
        /*0038*/ 	.byte	0x04, 0x31
        /*003a*/ 	.short	(.L_286 - .L_285)


	//   ....[0]....
.L_285:
        /*003c*/ 	.word	0x000016b0


	//----- nvinfo : EIATTR_COOP_GROUP_MASK_REGIDS
	.align		4
.L_286:
        /*0040*/ 	.byte	0x04, 0x29
        /*0042*/ 	.short	(.L_288 - .L_287)


	//   ....[0]....
.L_287:
        /*0044*/ 	.word	0xffffffff


	//   ....[1]....
        /*0048*/ 	.word	0xffffffff


	//   ....[2]....
        /*004c*/ 	.word	0xffffffff


	//   ....[3]....
        /*0050*/ 	.word	0xffffffff


	//   ....[4]....
        /*0054*/ 	.word	0xffffffff


	//   ....[5]....
        /*0058*/ 	.word	0xffffffff


	//   ....[6]....
        /*005c*/ 	.word	0xffffffff


	//   ....[7]....
        /*0060*/ 	.word	0xffffffff


	//   ....[8]....
        /*0064*/ 	.word	0xffffffff


	//   ....[9]....
        /*0068*/ 	.word	0xffffffff


	//   ....[10]....
        /*006c*/ 	.word	0xffffffff


	//   ....[11]....
        /*0070*/ 	.word	0xffffffff


	//----- nvinfo : EIATTR_COOP_GROUP_INSTR_OFFSETS
	.align		4
.L_288:
        /*0074*/ 	.byte	0x04, 0x28
        /*0076*/ 	.short	(.L_290 - .L_289)


	//   ....[0]....
.L_289:
        /*0078*/ 	.word	0x00003300


	//   ....[1]....
        /*007c*/ 	.word	0x00003320


	//   ....[2]....
        /*0080*/ 	.word	0x000033c0


	//   ....[3]....
        /*0084*/ 	.word	0x000033d0


	//   ....[4]....
        /*0088*/ 	.word	0x00005c30


	//   ....[5]....
        /*008c*/ 	.word	0x00005c50


	//   ....[6]....
        /*0090*/ 	.word	0x00005c80


	//   ....[7]....
        /*0094*/ 	.word	0x00005c90


	//   ....[8]....
        /*0098*/ 	.word	0x00007860


	//   ....[9]....
        /*009c*/ 	.word	0x000078a0


	//   ....[10]....
        /*00a0*/ 	.word	0x00007990


	//   ....[11]....
        /*00a4*/ 	.word	0x000079c0


	//----- nvinfo : EIATTR_EXIT_INSTR_OFFSETS
	.align		4
.L_290:
        /*00a8*/ 	.byte	0x04, 0x1c
        /*00aa*/ 	.short	(.L_292 - .L_291)


	//   ....[0]....
.L_291:
        /*00ac*/ 	.word	0x000004d0


	//   ....[1]....
        /*00b0*/ 	.word	0x000095b0


	//   ....[2]....
        /*00b4*/ 	.word	0x00009690


	//   ....[3]....
        /*00b8*/ 	.word	0x0000a060


	//   ....[4]....
        /*00bc*/ 	.word	0x0000a0e0


	//----- nvinfo : EIATTR_CTAIDZ_USED
	.align		4
.L_292:
        /*00c0*/ 	.byte	0x01, 0x04
	.zero		2


	//----- nvinfo : EIATTR_CRS_STACK_SIZE
	.align		4
        /*00c4*/ 	.byte	0x04, 0x1e
        /*00c6*/ 	.short	(.L_294 - .L_293)
.L_293:
        /*00c8*/ 	.word	0x00000000
.L_294:


//--------------------- .nv.info._ZN5flash16flash_fwd_kernelI23Flash_fwd_kernel_traitsILi256ELi64ELi64ELi4ELb0ELb0EN7cutlass6half_tE19Flash_kernel_traitsILi256ELi64ELi64ELi4ES3_EELb0ELb0ELb0ELb0ELb0ELb0ELb0ELb0EEEvNS_16Flash_fwd_paramsE --------------------------
	.section	.nv.info._ZN5flash16flash_fwd_kernelI23Flash_fwd_kernel_traitsILi256ELi64ELi64ELi4ELb0ELb0EN7cutlass6half_tE19Flash_kernel_traitsILi256ELi64ELi64ELi4ES3_EELb0ELb0ELb0ELb0ELb0ELb0ELb0ELb0EEEvNS_16Flash_fwd_paramsE,"",@"SHT_CUDA_INFO"
	.sectionflags	@""
	.align	4


	//----- nvinfo : EIATTR_CUDA_API_VERSION
	.align		4
        /*0000*/ 	.byte	0x04, 0x37
        /*0002*/ 	.short	(.L_296 - .L_295)
.L_295:
        /*0004*/ 	.word	0x00000082


	//----- nvinfo : EIATTR_SW2861232_WAR
	.align		4
.L_296:
        /*0008*/ 	.byte	0x01, 0x35
	.zero		2


	//----- nvinfo : EIATTR_PARAM_CBANK
	.align		4
        /*000c*/ 	.byte	0x04, 0x0a
        /*000e*/ 	.short	(.L_298 - .L_297)
	.align		4
.L_297:
        /*0010*/ 	.word	index@(.nv.constant0._ZN5flash16flash_fwd_kernelI23Flash_fwd_kernel_traitsILi256ELi64ELi64ELi4ELb0ELb0EN7cutlass6half_tE19Flash_kernel_traitsILi256ELi64ELi64ELi4ES3_EELb0ELb0ELb0ELb0ELb0ELb0ELb0ELb0EEEvNS_16Flash_fwd_paramsE)
        /*0014*/ 	.short	0x0160
        /*0016*/ 	.short	0x01d0


	//----- nvinfo : EIATTR_CBANK_PARAM_SIZE
	.align		4
.L_298:
        /*0018*/ 	.byte	0x03, 0x19
        /*001a*/ 	.short	0x01d0


	//----- nvinfo : EIATTR_KPARAM_INFO
	.align		4
        /*001c*/ 	.byte	0x04, 0x17
        /*001e*/ 	.short	(.L_300 - .L_299)
.L_299:
        /*0020*/ 	.word	0x00000000
        /*0024*/ 	.short	0x0000
        /*0026*/ 	.short	0x0000
        /*0028*/ 	.byte	0x00, 0xf0, 0x41, 0x07


	//----- nvinfo : EIATTR_MAXREG_COUNT
	.align		4
.L_300:
        /*002c*/ 	.byte	0x03, 0x1b
        /*002e*/ 	.short	0x00ff


	//----- nvinfo : EIATTR_NUM_BARRIERS
	.align		4
        /*0030*/ 	.byte	0x02, 0x4c
        /*0032*/ 	.byte	0x01
	.zero		1


	//----- nvinfo : EIATTR_ANNOTATIONS
	.align		4
        /*0034*/ 	.byte	0x04, 0x55
        /*0036*/ 	.short	(.L_302 - .L_301)


	//   ....[0]....
.L_301:
        /*0038*/ 	.word	0x00000001
        /*003c*/ 	.byte	0x10, 0x0f, 0x00, 0x00, 0x01, 0x00, 0x00, 0x00, 0x40, 0x0f, 0x00, 0x00, 0x01, 0x00, 0x00, 0x00
        /* <DEDUP_REMOVED lines=15> */
        /*013c*/ 	.byte	0x60, 0x79, 0x00, 0x00, 0x01, 0x00, 0x00, 0x00, 0x30, 0x80, 0x00, 0x00


	//----- nvinfo : EIATTR_MERCURY_ISA_VERSION
	.align		4
.L_302:
        /*0148*/ 	.byte	0x03, 0x5f
        /*014a*/ 	.short	0x0000


	//----- nvinfo : EIATTR_COOP_GROUP_MASK_REGIDS
	.align		4
        /*014c*/ 	.byte	0x04, 0x29
        /*014e*/ 	.short	(.L_304 - .L_303)


	//   ....[0]....
.L_303:
        /*0150*/ 	.word	0xffffffff


	//   ....[1]....
        /*0154*/ 	.word	0xffffffff


	//   ....[2]....
        /*0158*/ 	.word	0xffffffff


	//   ....[3]....
        /*015c*/ 	.word	0xffffffff


	//   ....[4]....
        /*0160*/ 	.word	0xffffffff


	//   ....[5]....
        /*0164*/ 	.word	0xffffffff


	//   ....[6]....
        /*0168*/ 	.word	0xffffffff


	//   ....[7]....
        /*016c*/ 	.word	0xffffffff


	//   ....[8]....
        /*0170*/ 	.word	0xffffffff


	//   ....[9]....
        /*0174*/ 	.word	0xffffffff


	//   ....[10]....
        /*0178*/ 	.word	0xffffffff


	//   ....[11]....
        /*017c*/ 	.word	0xffffffff


	//----- nvinfo : EIATTR_COOP_GROUP_INSTR_OFFSETS
	.align		4
.L_304:
        /*0180*/ 	.byte	0x04, 0x28
        /*0182*/ 	.short	(.L_306 - .L_305)


	//   ....[0]....
.L_305:
        /*0184*/ 	.word	0x00005170


	//   ....[1]....
        /*0188*/ 	.word	0x00005190


	//   ....[2]....
        /*018c*/ 	.word	0x000051c0


	//   ....[3]....
        /*0190*/ 	.word	0x000051e0


	//   ....[4]....
        /*0194*/ 	.word	0x00009b10


	//   ....[5]....
        /*0198*/ 	.word	0x00009b30


	//   ....[6]....
        /*019c*/ 	.word	0x00009b60


	//   ....[7]....
        /*01a0*/ 	.word	0x00009b70


	//   ....[8]....
        /*01a4*/ 	.word	0x0000b760


	//   ....[9]....
        /*01a8*/ 	.word	0x0000b7a0


	//   ....[10]....
        /*01ac*/ 	.word	0x0000b880


	//   ....[11]....
        /*01b0*/ 	.word	0x0000b8a0


	//----- nvinfo : EIATTR_EXIT_INSTR_OFFSETS
	.align		4
.L_306:
        /*01b4*/ 	.byte	0x04, 0x1c
        /*01b6*/ 	.short	(.L_308 - .L_307)


	//   ....[0]....
.L_307:
        /*01b8*/ 	.word	0x000004e0


	//   ....[1]....
        /*01bc*/ 	.word	0x0000d5f0


	//   ....[2]....
        /*01c0*/ 	.word	0x0000d710


	//   ....[3]....
        /*01c4*/ 	.word	0x0000d730


	//   ....[4]....
        /*01c8*/ 	.word	0x0000e230


	//   ....[5]....
        /*01cc*/ 	.word	0x0000e2b0


	//----- nvinfo : EIATTR_CTAIDZ_USED
	.align		4
.L_308:
        /*01d0*/ 	.byte	0x01, 0x04
	.zero		2


	//----- nvinfo : EIATTR_CRS_STACK_SIZE
	.align		4
        /*01d4*/ 	.byte	0x04, 0x1e
        /*01d6*/ 	.short	(.L_310 - .L_309)
.L_309:
        /*01d8*/ 	.word	0x00000000
.L_310:


//--------------------- .nv.info._ZN5flash16flash_fwd_kernelI23Flash_fwd_kernel_traitsILi256ELi64ELi64ELi4ELb0ELb0EN7cutlass6half_tE19Flash_kernel_traitsILi256ELi64ELi64ELi4ES3_EELb0ELb0ELb0ELb1ELb0ELb0ELb0ELb0EEEvNS_16Flash_fwd_paramsE --------------------------
	.section	.nv.info._ZN5flash16flash_fwd_kernelI23Flash_fwd_kernel_traitsILi256ELi64ELi64ELi4ELb0ELb0EN7cutlass6half_tE19Flash_kernel_traitsILi256ELi64ELi64ELi4ES3_EELb0ELb0ELb0ELb1ELb0ELb0ELb0ELb0EEEvNS_16Flash_fwd_paramsE,"",@"SHT_CUDA_INFO"
	.sectionflags	@""
	.align	4


	//----- nvinfo : EIATTR_CUDA_API_VERSION
	.align		4
        /*0000*/ 	.byte	0x04, 0x37
        /*0002*/ 	.short	(.L_312 - .L_311)
.L_311:
        /*0004*/ 	.word	0x00000082


	//----- nvinfo : EIATTR_SW2861232_WAR
	.align		4
.L_312:
        /*0008*/ 	.byte	0x01, 0x35
	.zero		2


	//----- nvinfo : EIATTR_PARAM_CBANK
	.align		4
        /*000c*/ 	.byte	0x04, 0x0a
        /*000e*/ 	.short	(.L_314 - .L_313)
	.align		4
.L_313:
        /*0010*/ 	.word	index@(.nv.constant0._ZN5flash16flash_fwd_kernelI23Flash_fwd_kernel_traitsILi256ELi64ELi64ELi4ELb0ELb0EN7cutlass6half_tE19Flash_kernel_traitsILi256ELi64ELi64ELi4ES3_EELb0ELb0ELb0ELb1ELb0ELb0ELb0ELb0EEEvNS_16Flash_fwd_paramsE)
        /*0014*/ 	.short	0x0160
        /*0016*/ 	.short	0x01d0


	//----- nvinfo : EIATTR_CBANK_PARAM_SIZE
	.align		4
.L_314:
        /*0018*/ 	.byte	0x03, 0x19
        /*001a*/ 	.short	0x01d0


	//----- nvinfo : EIATTR_KPARAM_INFO
	.align		4
        /*001c*/ 	.byte	0x04, 0x17
        /*001e*/ 	.short	(.L_316 - .L_315)
.L_315:
        /*0020*/ 	.word	0x00000000
        /*0024*/ 	.short	0x0000
        /*0026*/ 	.short	0x0000
        /*0028*/ 	.byte	0x00, 0xf0, 0x41, 0x07


	//----- nvinfo : EIATTR_MAXREG_COUNT
	.align		4
.L_316:
        /*002c*/ 	.byte	0x03, 0x1b
        /*002e*/ 	.short	0x00ff


	//----- nvinfo : EIATTR_NUM_BARRIERS
	.align		4
        /*0030*/ 	.byte	0x02, 0x4c
        /*0032*/ 	.byte	0x01
	.zero		1


	//----- nvinfo : EIATTR_ANNOTATIONS
	.align		4
        /*0034*/ 	.byte	0x04, 0x55
        /*0036*/ 	.short	(.L_318 - .L_317)


	//   ....[0]....
.L_317:
        /* <DEDUP_REMOVED lines=21> */


	//----- nvinfo : EIATTR_MERCURY_ISA_VERSION
	.align		4
.L_318:
        /*0178*/ 	.byte	0x03, 0x5f
        /*017a*/ 	.short	0x0000


	//----- nvinfo : EIATTR_COOP_GROUP_MASK_REGIDS
	.align		4
        /*017c*/ 	.byte	0x04, 0x29
        /*017e*/ 	.short	(.L_320 - .L_319)


	//   ....[0]....
.L_319:
        /*0180*/ 	.word	0xffffffff


	//   ....[1]....
        /*0184*/ 	.word	0xffffffff


	//   ....[2]....
        /*0188*/ 	.word	0xffffffff


	//   ....[3]....
        /*018c*/ 	.word	0xffffffff


	//   ....[4]....
        /*0190*/ 	.word	0xffffffff


	//   ....[5]....
        /*0194*/ 	.word	0xffffffff


	//   ....[6]....
        /*0198*/ 	.word	0xffffffff


	//   ....[7]....
        /*019c*/ 	.word	0xffffffff


	//   ....[8]....
        /*01a0*/ 	.word	0xffffffff


	//   ....[9]....
        /*01a4*/ 	.word	0xffffffff


	//   ....[10]....
        /*01a8*/ 	.word	0xffffffff


	//   ....[11]....
        /*01ac*/ 	.word	0xffffffff


	//----- nvinfo : EIATTR_COOP_GROUP_INSTR_OFFSETS
	.align		4
.L_320:
        /*01b0*/ 	.byte	0x04, 0x28
        /*01b2*/ 	.short	(.L_322 - .L_321)


	//   ....[0]....
.L_321:
        /*01b4*/ 	.word	0x00005d30


	//   ....[1]....
        /*01b8*/ 	.word	0x00005d40


	//   ....[2]....
        /*01bc*/ 	.word	0x00005d70


	//   ....[3]....
        /*01c0*/ 	.word	0x00005d80


	//   ....[4]....
        /*01c4*/ 	.word	0x0000aa30


	//   ....[5]....
        /*01c8*/ 	.word	0x0000aa40


	//   ....[6]....
        /*01cc*/ 	.word	0x0000aa70


	//   ....[7]....
        /*01d0*/ 	.word	0x0000aa80


	//   ....[8]....
        /*01d4*/ 	.word	0x0000c670


	//   ....[9]....
        /*01d8*/ 	.word	0x0000c6b0


	//   ....[10]....
        /*01dc*/ 	.word	0x0000c790


	//   ....[11]....
        /*01e0*/ 	.word	0x0000c7b0


	//----- nvinfo : EIATTR_EXIT_INSTR_OFFSETS
	.align		4
.L_322:
        /*01e4*/ 	.byte	0x04, 0x1c
        /*01e6*/ 	.short	(.L_324 - .L_323)


	//   ....[0]....
.L_323:
        /*01e8*/ 	.word	0x000004e0


	//   ....[1]....
        /*01ec*/ 	.word	0x0000e550


	//   ....[2]....
        /*01f0*/ 	.word	0x0000e670


	//   ....[3]....
        /*01f4*/ 	.word	0x0000e690


	//   ....[4]....
        /*01f8*/ 	.word	0x0000f1a0


	//   ....[5]....
        /*01fc*/ 	.word	0x0000f220


	//----- nvinfo : EIATTR_CTAIDZ_USED
	.align		4
.L_324:
        /*0200*/ 	.byte	0x01, 0x04
	.zero		2


	//----- nvinfo : EIATTR_CRS_STACK_SIZE
	.align		4
        /*0204*/ 	.byte	0x04, 0x1e
        /*0206*/ 	.short	(.L_326 - .L_325)
.L_325:
        /*0208*/ 	.word	0x00000000
.L_326:


//--------------------- .nv.info._ZN5flash16flash_fwd_kernelI23Flash_fwd_kernel_traitsILi256ELi64ELi64ELi4ELb0ELb0EN7cutlass6half_tE19Flash_kernel_traitsILi256ELi64ELi64ELi4ES3_EELb0ELb0ELb1ELb0ELb0ELb1ELb0ELb0EEEvNS_16Flash_fwd_paramsE --------------------------
	.section	.nv.info._ZN5flash16flash_fwd_kernelI23Flash_fwd_kernel_traitsILi256ELi64ELi64ELi4ELb0ELb0EN7cutlass6half_tE19Flash_kernel_traitsILi256ELi64ELi64ELi4ES3_EELb0ELb0ELb1ELb0ELb0ELb1ELb0ELb0EEEvNS_16Flash_fwd_paramsE,"",@"SHT_CUDA_INFO"
	.sectionflags	@""
	.align	4


	//----- nvinfo : EIATTR_CUDA_API_VERSION
	.align		4
        /*0000*/ 	.byte	0x04, 0x37
        /*0002*/ 	.short	(.L_328 - .L_327)
.L_327:
        /*0004*/ 	.word	0x00000082


	//----- nvinfo : EIATTR_SW2861232_WAR
	.align		4
.L_328:
        /*0008*/ 	.byte	0x01, 0x35
	.zero		2


	//----- nvinfo : EIATTR_PARAM_CBANK
	.align		4
        /*000c*/ 	.byte	0x04, 0x0a
        /*000e*/ 	.short	(.L_330 - .L_329)
	.align		4
.L_329:
        /*0010*/ 	.word	index@(.nv.constant0._ZN5flash16flash_fwd_kernelI23Flash_fwd_kernel_traitsILi256ELi64ELi64ELi4ELb0ELb0EN7cutlass6half_tE19Flash_kernel_traitsILi256ELi64ELi64ELi4ES3_EELb0ELb0ELb1ELb0ELb0ELb1ELb0ELb0EEEvNS_16Flash_fwd_paramsE)
        /*0014*/ 	.short	0x0160
        /*0016*/ 	.short	0x01d0


	//----- nvinfo : EIATTR_CBANK_PARAM_SIZE
	.align		4
.L_330:
        /*0018*/ 	.byte	0x03, 0x19
        /*001a*/ 	.short	0x01d0


	//----- nvinfo : EIATTR_KPARAM_INFO
	.align		4
        /*001c*/ 	.byte	0x04, 0x17
        /*001e*/ 	.short	(.L_332 - .L_331)
.L_331:
        /*0020*/ 	.word	0x00000000
        /*0024*/ 	.short	0x0000
        /*0026*/ 	.short	0x0000
        /*0028*/ 	.byte	0x00, 0xf0, 0x41, 0x07


	//----- nvinfo : EIATTR_MAXREG_COUNT
	.align		4
.L_332:
        /*002c*/ 	.byte	0x03, 0x1b
        /*002e*/ 	.short	0x00ff


	//----- nvinfo : EIATTR_NUM_BARRIERS
	.align		4
        /*0030*/ 	.byte	0x02, 0x4c
        /*0032*/ 	.byte	0x01
	.zero		1


	//----- nvinfo : EIATTR_MERCURY_ISA_VERSION
	.align		4
        /*0034*/ 	.byte	0x03, 0x5f
        /*0036*/ 	.short	0x0000


	//----- nvinfo : EIATTR_INT_WARP_WIDE_INSTR_OFFSETS
	.align		4
        /*0038*/ 	.byte	0x04, 0x31
        /*003a*/ 	.short	(.L_334 - .L_333)


	//   ....[0]....
.L_333:
        /*003c*/ 	.word	0x00001ec0


	//   ....[1]....
        /*0040*/ 	.word	0x000021e0


	//----- nvinfo : EIATTR_COOP_GROUP_MASK_REGIDS
	.align		4
.L_334:
        /*0044*/ 	.byte	0x04, 0x29
        /*0046*/ 	.short	(.L_336 - .L_335)


	//   ....[0]....
.L_335:
        /*0048*/ 	.word	0xffffffff


	//   ....[1]....
        /*004c*/ 	.word	0xffffffff


	//   ....[2]....
        /*0050*/ 	.word	0xffffffff


	//   ....[3]....
        /*0054*/ 	.word	0xffffffff


	//   ....[4]....
        /*0058*/ 	.word	0xffffffff


	//   ....[5]....
        /*005c*/ 	.word	0xffffffff


	//   ....[6]....
        /*0060*/ 	.word	0xffffffff


	//   ....[7]....
        /*0064*/ 	.word	0xffffffff


	//   ....[8]....
        /*0068*/ 	.word	0xffffffff


	//   ....[9]....
        /*006c*/ 	.word	0xffffffff


	//   ....[10]....
        /*0070*/ 	.word	0xffffffff


	//   ....[11]....
        /*0074*/ 	.word	0xffffffff


	//   ....[12]....
        /*0078*/ 	.word	0xffffffff


	//   ....[13]....
        /*007c*/ 	.word	0xffffffff


	//   ....[14]....
        /*0080*/ 	.word	0xffffffff


	//   ....[15]....
        /*0084*/ 	.word	0xffffffff


	//----- nvinfo : EIATTR_COOP_GROUP_INSTR_OFFSETS
	.align		4
.L_336:
        /*0088*/ 	.byte	0x04, 0x28
        /*008a*/ 	.short	(.L_338 - .L_337)


	//   ....[0]....
.L_337:
        /*008c*/ 	.word	0x00004300


	//   ....[1]....
        /*0090*/ 	.word	0x00004320


	//   ....[2]....
        /*0094*/ 	.word	0x000043c0


	//   ....[3]....
        /*0098*/ 	.word	0x000043d0


	//   ....[4]....
        /*009c*/ 	.word	0x00007310


	//   ....[5]....
        /*00a0*/ 	.word	0x00007320


	//   ....[6]....
        /*00a4*/ 	.word	0x00007350


	//   ....[7]....
        /*00a8*/ 	.word	0x00007360


	//   ....[8]....
        /*00ac*/ 	.word	0x0000ab90


	//   ....[9]....
        /*00b0*/ 	.word	0x0000abb0


	//   ....[10]....
        /*00b4*/ 	.word	0x0000abe0


	//   ....[11]....
        /*00b8*/ 	.word	0x0000abf0


	//   ....[12]....
        /*00bc*/ 	.word	0x0000c850


	//   ....[13]....
        /*00c0*/ 	.word	0x0000c890


	//   ....[14]....
        /*00c4*/ 	.word	0x0000c9a0


	//   ....[15]....
        /*00c8*/ 	.word	0x0000c9d0


	//----- nvinfo : EIATTR_EXIT_INSTR_OFFSETS
	.align		4
.L_338:
        /*00cc*/ 	.byte	0x04, 0x1c
        /*00ce*/ 	.short	(.L_340 - .L_339)


	//   ....[0]....
.L_339:
        /*00d0*/ 	.word	0x000004d0


	//   ....[1]....
        /*00d4*/ 	.word	0x00001010


	//   ....[2]....
        /*00d8*/ 	.word	0x00001090


	//   ....[3]....
        /*00dc*/ 	.word	0x0000e580


	//   ....[4]....
        /*00e0*/ 	.word	0x0000e660


	//----- nvinfo : EIATTR_CTAIDZ_USED
	.align		4
.L_340:
        /*00e4*/ 	.byte	0x01, 0x04
	.zero		2


	//----- nvinfo : EIATTR_CRS_STACK_SIZE
	.align		4
        /*00e8*/ 	.byte	0x04, 0x1e
        /*00ea*/ 	.short	(.L_342 - .L_341)
.L_341:
        /*00ec*/ 	.word	0x00000000
.L_342:


//--------------------- .nv.info._ZN5flash16flash_fwd_kernelI23Flash_fwd_kernel_traitsILi256ELi64ELi64ELi4ELb0ELb0EN7cutlass6half_tE19Flash_kernel_traitsILi256ELi64ELi64ELi4ES3_EELb0ELb0ELb1ELb0ELb0ELb0ELb0ELb0EEEvNS_16Flash_fwd_paramsE --------------------------
	.section	.nv.info._ZN5flash16flash_fwd_kernelI23Flash_fwd_kernel_traitsILi256ELi64ELi64ELi4ELb0ELb0EN7cutlass6half_tE19Flash_kernel_traitsILi256ELi64ELi64ELi4ES3_EELb0ELb0ELb1ELb0ELb0ELb0ELb0ELb0EEEvNS_16Flash_fwd_paramsE,"",@"SHT_CUDA_INFO"
	.sectionflags	@""
	.align	4


	//----- nvinfo : EIATTR_CUDA_API_VERSION
	.align		4
        /*0000*/ 	.byte	0x04, 0x37
        /*0002*/ 	.short	(.L_344 - .L_343)
.L_343:
        /*0004*/ 	.word	0x00000082


	//----- nvinfo : EIATTR_SW2861232_WAR
	.align		4
.L_344:
        /*0008*/ 	.byte	0x01, 0x35
	.zero		2


	//----- nvinfo : EIATTR_PARAM_CBANK
	.align		4
        /*000c*/ 	.byte	0x04, 0x0a
        /*000e*/ 	.short	(.L_346 - .L_345)
	.align		4
.L_345:
        /*0010*/ 	.word	index@(.nv.constant0._ZN5flash16flash_fwd_kernelI23Flash_fwd_kernel_traitsILi256ELi64ELi64ELi4ELb0ELb0EN7cutlass6half_tE19Flash_kernel_traitsILi256ELi64ELi64ELi4ES3_EELb0ELb0ELb1ELb0ELb0ELb0ELb0ELb0EEEvNS_16Flash_fwd_paramsE)
        /*0014*/ 	.short	0x0160
        /*0016*/ 	.short	0x01d0


	//----- nvinfo : EIATTR_CBANK_PARAM_SIZE
	.align		4
.L_346:
        /*0018*/ 	.byte	0x03, 0x19
        /*001a*/ 	.short	0x01d0


	//----- nvinfo : EIATTR_KPARAM_INFO
	.align		4
        /*001c*/ 	.byte	0x04, 0x17
        /*001e*/ 	.short	(.L_348 - .L_347)
.L_347:
        /*0020*/ 	.word	0x00000000
        /*0024*/ 	.short	0x0000
        /*0026*/ 	.short	0x0000
        /*0028*/ 	.byte	0x00, 0xf0, 0x41, 0x07


	//----- nvinfo : EIATTR_MAXREG_COUNT
	.align		4
.L_348:
        /*002c*/ 	.byte	0x03, 0x1b
        /*002e*/ 	.short	0x00ff


	//----- nvinfo : EIATTR_NUM_BARRIERS
	.align		4
        /*0030*/ 	.byte	0x02, 0x4c
        /*0032*/ 	.byte	0x01
	.zero		1


	//----- nvinfo : EIATTR_ANNOTATIONS
	.align		4
        /*0034*/ 	.byte	0x04, 0x55
        /*0036*/ 	.short	(.L_350 - .L_349)


	//   ....[0]....
.L_349:
        /*0038*/ 	.word	0x00000001
        /*003c*/ 	.byte	0x10, 0xba, 0x00, 0x00, 0x01, 0x00, 0x00, 0x00, 0x70, 0xba, 0x00, 0x00, 0x01, 0x00, 0x00, 0x00
        /*004c*/ 	.byte	0x80, 0xba, 0x00, 0x00, 0x01, 0x00, 0x00, 0x00, 0x90, 0xba, 0x00, 0x00, 0x01, 0x00, 0x00, 0x00
        /*005c*/ 	.byte	0x70, 0xc1, 0x00, 0x00, 0x01, 0x00, 0x00, 0x00, 0xa0, 0xc1, 0x00, 0x00, 0x01, 0x00, 0x00, 0x00
        /*006c*/ 	.byte	0xd0, 0xc2, 0x00, 0x00, 0x01, 0x00, 0x00, 0x00, 0xe0, 0xc2, 0x00, 0x00, 0x01, 0x00, 0x00, 0x00
        /*007c*/ 	.byte	0x40, 0xc3, 0x00, 0x00, 0x01, 0x00, 0x00, 0x00, 0x50, 0xc3, 0x00, 0x00, 0x01, 0x00, 0x00, 0x00
        /*008c*/ 	.byte	0x60, 0xc3, 0x00, 0x00, 0x01, 0x00, 0x00, 0x00, 0x40, 0xd9, 0x00, 0x00, 0x01, 0x00, 0x00, 0x00
        /*009c*/ 	.byte	0x70, 0xd9, 0x00, 0x00, 0x01, 0x00, 0x00, 0x00, 0xb0, 0xd9, 0x00, 0x00


	//----- nvinfo : EIATTR_MERCURY_ISA_VERSION
	.align		4
.L_350:
        /*00a8*/ 	.byte	0x03, 0x5f
        /*00aa*/ 	.short	0x0000


	//----- nvinfo : EIATTR_COOP_GROUP_MASK_REGIDS
	.align		4
        /*00ac*/ 	.byte	0x04, 0x29
        /*00ae*/ 	.short	(.L_352 - .L_351)


	//   ....[0]....
.L_351:
        /*00b0*/ 	.word	0xffffffff


	//   ....[1]....
        /*00b4*/ 	.word	0xffffffff


	//   ....[2]....
        /*00b8*/ 	.word	0xffffffff


	//   ....[3]....
        /*00bc*/ 	.word	0xffffffff


	//   ....[4]....
        /*00c0*/ 	.word	0xffffffff


	//   ....[5]....
        /*00c4*/ 	.word	0xffffffff


	//   ....[6]....
        /*00c8*/ 	.word	0xffffffff


	//   ....[7]....
        /*00cc*/ 	.word	0xffffffff


	//   ....[8]....
        /*00d0*/ 	.word	0xffffffff


	//   ....[9]....
        /*00d4*/ 	.word	0xffffffff


	//   ....[10]....
        /*00d8*/ 	.word	0xffffffff


	//   ....[11]....
        /*00dc*/ 	.word	0xffffffff


	//   ....[12]....
        /*00e0*/ 	.word	0xffffffff


	//   ....[13]....
        /*00e4*/ 	.word	0xffffffff


	//   ....[14]....
        /*00e8*/ 	.word	0xffffffff


	//   ....[15]....
        /*00ec*/ 	.word	0xffffffff


	//----- nvinfo : EIATTR_COOP_GROUP_INSTR_OFFSETS
	.align		4
.L_352:
        /*00f0*/ 	.byte	0x04, 0x28
        /*00f2*/ 	.short	(.L_354 - .L_353)


	//   ....[0]....
.L_353:
        /*00f4*/ 	.word	0x00006070


	//   ....[1]....
        /*00f8*/ 	.word	0x00006090


	//   ....[2]....
        /*00fc*/ 	.word	0x00006130


	//   ....[3]....
        /*0100*/ 	.word	0x00006140


	//   ....[4]....
        /*0104*/ 	.word	0x00009b50


	//   ....[5]....
        /*0108*/ 	.word	0x00009ba0


	//   ....[6]....
        /*010c*/ 	.word	0x00009bc0


	//   ....[7]....
        /*0110*/ 	.word	0x00009be0


	//   ....[8]....
        /*0114*/ 	.word	0x0000e3e0


	//   ....[9]....
        /*0118*/ 	.word	0x0000e400


	//   ....[10]....
        /*011c*/ 	.word	0x0000e430


	//   ....[11]....
        /*0120*/ 	.word	0x0000e440


	//   ....[12]....
        /*0124*/ 	.word	0x00010180


	//   ....[13]....
        /*0128*/ 	.word	0x000101c0


	//   ....[14]....
        /*012c*/ 	.word	0x000102d0


	//   ....[15]....
        /*0130*/ 	.word	0x00010300


	//----- nvinfo : EIATTR_EXIT_INSTR_OFFSETS
	.align		4
.L_354:
        /*0134*/ 	.byte	0x04, 0x1c
        /*0136*/ 	.short	(.L_356 - .L_355)


	//   ....[0]....
.L_355:
        /*0138*/ 	.word	0x000004e0


	//   ....[1]....
        /*013c*/ 	.word	0x00001150


	//   ....[2]....
        /*0140*/ 	.word	0x000011d0


	//   ....[3]....
        /*0144*/ 	.word	0x00012040


	//   ....[4]....
        /*0148*/ 	.word	0x00012160


	//   ....[5]....
        /*014c*/ 	.word	0x00012180


	//----- nvinfo : EIATTR_CTAIDZ_USED
	.align		4
.L_356:
        /*0150*/ 	.byte	0x01, 0x04
	.zero		2


	//----- nvinfo : EIATTR_CRS_STACK_SIZE
	.align		4
        /*0154*/ 	.byte	0x04, 0x1e
        /*0156*/ 	.short	(.L_358 - .L_357)
.L_357:
        /*0158*/ 	.word	0x00000000
.L_358:


//--------------------- .nv.info._ZN5flash16flash_fwd_kernelI23Flash_fwd_kernel_traitsILi256ELi64ELi64ELi4ELb0ELb0EN7cutlass6half_tE19Flash_kernel_traitsILi256ELi64ELi64ELi4ES3_EELb0ELb0ELb1ELb1ELb0ELb0ELb0ELb0EEEvNS_16Flash_fwd_paramsE --------------------------
	.section	.nv.info._ZN5flash16flash_fwd_kernelI23Flash_fwd_kernel_traitsILi256ELi64ELi64ELi4ELb0ELb0EN7cutlass6half_tE19Flash_kernel_traitsILi256ELi64ELi64ELi4ES3_EELb0ELb0ELb1ELb1ELb0ELb0ELb0ELb0EEEvNS_16Flash_fwd_paramsE,"",@"SHT_CUDA_INFO"
	.sectionflags	@""
	.align	4


	//----- nvinfo : EIATTR_CUDA_API_VERSION
	.align		4
        /*0000*/ 	.byte	0x04, 0x37
        /*0002*/ 	.short	(.L_360 - .L_359)
.L_359:
        /*0004*/ 	.word	0x00000082


	//----- nvinfo : EIATTR_SW2861232_WAR
	.align		4
.L_360:
        /*0008*/ 	.byte	0x01, 0x35
	.zero		2


	//----- nvinfo : EIATTR_PARAM_CBANK
	.align		4
        /*000c*/ 	.byte	0x04, 0x0a
        /*000e*/ 	.short	(.L_362 - .L_361)
	.align		4
.L_361:
        /*0010*/ 	.word	index@(.nv.constant0._ZN5flash16flash_fwd_kernelI23Flash_fwd_kernel_traitsILi256ELi64ELi64ELi4ELb0ELb0EN7cutlass6half_tE19Flash_kernel_traitsILi256ELi64ELi64ELi4ES3_EELb0ELb0ELb1ELb1ELb0ELb0ELb0ELb0EEEvNS_16Flash_fwd_paramsE)
        /*0014*/ 	.short	0x0160
        /*0016*/ 	.short	0x01d0


	//----- nvinfo : EIATTR_CBANK_PARAM_SIZE
	.align		4
.L_362:
        /*0018*/ 	.byte	0x03, 0x19
        /*001a*/ 	.short	0x01d0


	//----- nvinfo : EIATTR_KPARAM_INFO
	.align		4
        /*001c*/ 	.byte	0x04, 0x17
        /*001e*/ 	.short	(.L_364 - .L_363)
.L_363:
        /*0020*/ 	.word	0x00000000
        /*0024*/ 	.short	0x0000
        /*0026*/ 	.short	0x0000
        /*0028*/ 	.byte	0x00, 0xf0, 0x41, 0x07


	//----- nvinfo : EIATTR_MAXREG_COUNT
	.align		4
.L_364:
        /*002c*/ 	.byte	0x03, 0x1b
        /*002e*/ 	.short	0x00ff


	//----- nvinfo : EIATTR_NUM_BARRIERS
	.align		4
        /*0030*/ 	.byte	0x02, 0x4c
        /*0032*/ 	.byte	0x01
	.zero		1


	//----- nvinfo : EIATTR_ANNOTATIONS
	.align		4
        /*0034*/ 	.byte	0x04, 0x55
        /*0036*/ 	.short	(.L_366 - .L_365)


	//   ....[0]....
.L_365:
        /* <DEDUP_REMOVED lines=8> */
        /*00ac*/ 	.byte	0xd0, 0x1b, 0x01, 0x00


	//----- nvinfo : EIATTR_MERCURY_ISA_VERSION
	.align		4
.L_366:
        /*00b0*/ 	.byte	0x03, 0x5f
        /*00b2*/ 	.short	0x0000


	//----- nvinfo : EIATTR_COOP_GROUP_MASK_REGIDS
	.align		4
        /*00b4*/ 	.byte	0x04, 0x29
        /*00b6*/ 	.short	(.L_368 - .L_367)


	//   ....[0]....
.L_367:
        /*00b8*/ 	.word	0xffffffff


	//   ....[1]....
        /*00bc*/ 	.word	0xffffffff


	//   ....[2]....
        /*00c0*/ 	.word	0xffffffff


	//   ....[3]....
        /*00c4*/ 	.word	0xffffffff


	//   ....[4]....
        /*00c8*/ 	.word	0xffffffff


	//   ....[5]....
        /*00cc*/ 	.word	0xffffffff


	//   ....[6]....
        /*00d0*/ 	.word	0xffffffff


	//   ....[7]....
        /*00d4*/ 	.word	0xffffffff


	//   ....[8]....
        /*00d8*/ 	.word	0xffffffff


	//   ....[9]....
        /*00dc*/ 	.word	0xffffffff


	//   ....[10]....
        /*00e0*/ 	.word	0xffffffff


	//   ....[11]....
        /*00e4*/ 	.word	0xffffffff


	//   ....[12]....
        /*00e8*/ 	.word	0xffffffff


	//   ....[13]....
        /*00ec*/ 	.word	0xffffffff


	//   ....[14]....
        /*00f0*/ 	.word	0xffffffff


	//   ....[15]....
        /*00f4*/ 	.word	0xffffffff


	//----- nvinfo : EIATTR_COOP_GROUP_INSTR_OFFSETS
	.align		4
.L_368:
        /*00f8*/ 	.byte	0x04, 0x28
        /*00fa*/ 	.short	(.L_370 - .L_369)


	//   ....[0]....
.L_369:
        /*00fc*/ 	.word	0x00006a60


	//   ....[1]....
        /*0100*/ 	.word	0x00006a80


	//   ....[2]....
        /*0104*/ 	.word	0x00006b20


	//   ....[3]....
        /*0108*/ 	.word	0x00006b30


	//   ....[4]....
        /*010c*/ 	.word	0x0000ae20


	//   ....[5]....
        /*0110*/ 	.word	0x0000ae30


	//   ....[6]....
        /*0114*/ 	.word	0x0000ae60


	//   ....[7]....
        /*0118*/ 	.word	0x0000ae70


	//   ....[8]....
        /*011c*/ 	.word	0x0000fde0


	//   ....[9]....
        /*0120*/ 	.word	0x0000ff40


	//   ....[10]....
        /*0124*/ 	.word	0x0000ff50


	//   ....[11]....
        /*0128*/ 	.word	0x0000ffb0


	//   ....[12]....
        /*012c*/ 	.word	0x00011c10


	//   ....[13]....
        /*0130*/ 	.word	0x00011d30


	//   ....[14]....
        /*0134*/ 	.word	0x00012540


	//   ....[15]....
        /*0138*/ 	.word	0x00012570


	//----- nvinfo : EIATTR_EXIT_INSTR_OFFSETS
	.align		4
.L_370:
        /*013c*/ 	.byte	0x04, 0x1c
        /*013e*/ 	.short	(.L_372 - .L_371)


	//   ....[0]....
.L_371:
        /*0140*/ 	.word	0x000004e0


	//   ....[1]....
        /*0144*/ 	.word	0x00001150


	//   ....[2]....
        /*0148*/ 	.word	0x000011d0


	//   ....[3]....
        /*014c*/ 	.word	0x00013aa0


	//   ....[4]....
        /*0150*/ 	.word	0x00013bc0


	//   ....[5]....
        /*0154*/ 	.word	0x00013be0


	//----- nvinfo : EIATTR_CTAIDZ_USED
	.align		4
.L_372:
        /*0158*/ 	.byte	0x01, 0x04
	.zero		2


	//----- nvinfo : EIATTR_CRS_STACK_SIZE
	.align		4
        /*015c*/ 	.byte	0x04, 0x1e
        /*015e*/ 	.short	(.L_374 - .L_373)
.L_373:
        /*0160*/ 	.word	0x00000000
.L_374:


//--------------------- .nv.info._ZN5flash16flash_fwd_kernelI23Flash_fwd_kernel_traitsILi256ELi128ELi64ELi8ELb0ELb0EN7cutlass6half_tE19Flash_kernel_traitsILi256ELi128ELi64ELi8ES3_EELb0ELb0ELb0ELb0ELb0ELb1ELb0ELb0EEEvNS_16Flash_fwd_paramsE --------------------------
	.section	.nv.info._ZN5flash16flash_fwd_kernelI23Flash_fwd_kernel_traitsILi256ELi128ELi64ELi8ELb0ELb0EN7cutlass6half_tE19Flash_kernel_traitsILi256ELi128ELi64ELi8ES3_EELb0ELb0ELb0ELb0ELb0ELb1ELb0ELb0EEEvNS_16Flash_fwd_paramsE,"",@"SHT_CUDA_INFO"
	.sectionflags	@""
	.align	4


	//----- nvinfo : EIATTR_CUDA_API_VERSION
	.align		4
        /*0000*/ 	.byte	0x04, 0x37
        /*0002*/ 	.short	(.L_376 - .L_375)
.L_375:
        /*0004*/ 	.word	0x00000082


	//----- nvinfo : EIATTR_SW2861232_WAR
	.align		4
.L_376:
        /*0008*/ 	.byte	0x01, 0x35
	.zero		2


	//----- nvinfo : EIATTR_PARAM_CBANK
	.align		4
        /*000c*/ 	.byte	0x04, 0x0a
        /*000e*/ 	.short	(.L_378 - .L_377)
	.align		4
.L_377:
        /*0010*/ 	.word	index@(.nv.constant0._ZN5flash16flash_fwd_kernelI23Flash_fwd_kernel_traitsILi256ELi128ELi64ELi8ELb0ELb0EN7cutlass6half_tE19Flash_kernel_traitsILi256ELi128ELi64ELi8ES3_EELb0ELb0ELb0ELb0ELb0ELb1ELb0ELb0EEEvNS_16Flash_fwd_paramsE)
        /*0014*/ 	.short	0x0160
        /*0016*/ 	.short	0x01d0


	//----- nvinfo : EIATTR_CBANK_PARAM_SIZE
	.align		4
.L_378:
        /*0018*/ 	.byte	0x03, 0x19
        /*001a*/ 	.short	0x01d0


	//----- nvinfo : EIATTR_KPARAM_INFO
	.align		4
        /*001c*/ 	.byte	0x04, 0x17
        /*001e*/ 	.short	(.L_380 - .L_379)
.L_379:
        /*0020*/ 	.word	0x00000000
        /*0024*/ 	.short	0x0000
        /*0026*/ 	.short	0x0000
        /*0028*/ 	.byte	0x00, 0xf0, 0x41, 0x07


	//----- nvinfo : EIATTR_MAXREG_COUNT
	.align		4
.L_380:
        /*002c*/ 	.byte	0x03, 0x1b
        /*002e*/ 	.short	0x00ff


	//----- nvinfo : EIATTR_NUM_BARRIERS
	.align		4
        /*0030*/ 	.byte	0x02, 0x4c
        /*0032*/ 	.byte	0x01
	.zero		1


	//----- nvinfo : EIATTR_MERCURY_ISA_VERSION
	.align		4
        /*0034*/ 	.byte	0x03, 0x5f
        /*0036*/ 	.short	0x0000


	//----- nvinfo : EIATTR_COOP_GROUP_MASK_REGIDS
	.align		4
        /*0038*/ 	.byte	0x04, 0x29
        /*003a*/ 	.short	(.L_382 - .L_381)


	//   ....[0]....
.L_381:
        /*003c*/ 	.word	0xffffffff


	//   ....[1]....
        /*0040*/ 	.word	0xffffffff


	//   ....[2]....
        /*0044*/ 	.word	0xffffffff


	//   ....[3]....
        /*0048*/ 	.word	0xffffffff


	//   ....[4]....
        /*004c*/ 	.word	0xffffffff


	//   ....[5]....
        /*0050*/ 	.word	0xffffffff


	//   ....[6]....
        /*0054*/ 	.word	0xffffffff


	//   ....[7]....
        /*0058*/ 	.word	0xffffffff


	//   ....[8]....
        /*005c*/ 	.word	0xffffffff


	//   ....[9]....
        /*0060*/ 	.word	0xffffffff


	//   ....[10]....
        /*0064*/ 	.word	0xffffffff


	//   ....[11]....
        /*0068*/ 	.word	0xffffffff


	//----- nvinfo : EIATTR_COOP_GROUP_INSTR_OFFSETS
	.align		4
.L_382:
        /*006c*/ 	.byte	0x04, 0x28
        /*006e*/ 	.short	(.L_384 - .L_383)


	//   ....[0]....
.L_383:
        /*0070*/ 	.word	0x00002ea0


	//   ....[1]....
        /*0074*/ 	.word	0x00002ec0


	//   ....[2]....
        /*0078*/ 	.word	0x00002f60


	//   ....[3]....
        /*007c*/ 	.word	0x00002f70


	//   ....[4]....
        /*0080*/ 	.word	0x00005640


	//   ....[5]....
        /*0084*/ 	.word	0x00005660


	//   ....[6]....
        /*0088*/ 	.word	0x00005690


	//   ....[7]....
        /*008c*/ 	.word	0x000056a0


	//   ....[8]....
        /*0090*/ 	.word	0x00007270


	//   ....[9]....
        /*0094*/ 	.word	0x000072b0


	//   ....[10]....
        /*0098*/ 	.word	0x000073a0


	//   ....[11]....
        /*009c*/ 	.word	0x000073d0


	//----- nvinfo : EIATTR_EXIT_INSTR_OFFSETS
	.align		4
.L_384:
        /*00a0*/ 	.byte	0x04, 0x1c
        /*00a2*/ 	.short	(.L_386 - .L_385)


	//   ....[0]....
.L_385:
        /*00a4*/ 	.word	0x000004d0


	//   ....[1]....
        /*00a8*/ 	.word	0x00008fc0


	//   ....[2]....
        /*00ac*/ 	.word	0x000090a0


	//   ....[3]....
        /*00b0*/ 	.word	0x00009a70


	//   ....[4]....
        /*00b4*/ 	.word	0x00009af0


	//----- nvinfo : EIATTR_CTAIDZ_USED
	.align		4
.L_386:
        /*00b8*/ 	.byte	0x01, 0x04
	.zero		2


	//----- nvinfo : EIATTR_CRS_STACK_SIZE
	.align		4
        /*00bc*/ 	.byte	0x04, 0x1e
        /*00be*/ 	.short	(.L_388 - .L_387)
.L_387:
        /*00c0*/ 	.word	0x00000000
.L_388:


//--------------------- .nv.info._ZN5flash16flash_fwd_kernelI23Flash_fwd_kernel_traitsILi256ELi128ELi64ELi8ELb0ELb0EN7cutlass6half_tE19Flash_kernel_traitsILi256ELi128ELi64ELi8ES3_EELb0ELb0ELb0ELb0ELb0ELb0ELb0ELb0EEEvNS_16Flash_fwd_paramsE --------------------------
	.section	.nv.info._ZN5flash16flash_fwd_kernelI23Flash_fwd_kernel_traitsILi256ELi128ELi64ELi8ELb0ELb0EN7cutlass6half_tE19Flash_kernel_traitsILi256ELi128ELi64ELi8ES3_EELb0ELb0ELb0ELb0ELb0ELb0ELb0ELb0EEEvNS_16Flash_fwd_paramsE,"",@"SHT_CUDA_INFO"
	.sectionflags	@""
	.align	4


	//----- nvinfo : EIATTR_CUDA_API_VERSION
	.align		4
        /*0000*/ 	.byte	0x04, 0x37
        /*0002*/ 	.short	(.L_390 - .L_389)
.L_389:
        /*0004*/ 	.word	0x00000082


	//----- nvinfo : EIATTR_SW2861232_WAR
	.align		4
.L_390:
        /*0008*/ 	.byte	0x01, 0x35
	.zero		2


	//----- nvinfo : EIATTR_PARAM_CBANK
	.align		4
        /*000c*/ 	.byte	0x04, 0x0a
        /*000e*/ 	.short	(.L_392 - .L_391)
	.align		4
.L_391:
        /*0010*/ 	.word	index@(.nv.constant0._ZN5flash16flash_fwd_kernelI23Flash_fwd_kernel_traitsILi256ELi128ELi64ELi8ELb0ELb0EN7cutlass6half_tE19Flash_kernel_traitsILi256ELi128ELi64ELi8ES3_EELb0ELb0ELb0ELb0ELb0ELb0ELb0ELb0EEEvNS_16Flash_fwd_paramsE)
        /*0014*/ 	.short	0x0160
        /*0016*/ 	.short	0x01d0


	//----- nvinfo : EIATTR_CBANK_PARAM_SIZE
	.align		4
.L_392:
        /*0018*/ 	.byte	0x03, 0x19
        /*001a*/ 	.short	0x01d0


	//----- nvinfo : EIATTR_KPARAM_INFO
	.align		4
        /*001c*/ 	.byte	0x04, 0x17
        /*001e*/ 	.short	(.L_394 - .L_393)
.L_393:
        /*0020*/ 	.word	0x00000000
        /*0024*/ 	.short	0x0000
        /*0026*/ 	.short	0x0000
        /*0028*/ 	.byte	0x00, 0xf0, 0x41, 0x07


	//----- nvinfo : EIATTR_MAXREG_COUNT
	.align		4
.L_394:
        /*002c*/ 	.byte	0x03, 0x1b
        /*002e*/ 	.short	0x00ff


	//----- nvinfo : EIATTR_NUM_BARRIERS
	.align		4
        /*0030*/ 	.byte	0x02, 0x4c
        /*0032*/ 	.byte	0x01
	.zero		1


	//----- nvinfo : EIATTR_ANNOTATIONS
	.align		4
        /*0034*/ 	.byte	0x04, 0x55
        /*0036*/ 	.short	(.L_396 - .L_395)


	//   ....[0]....
.L_395:
        /*0038*/ 	.word	0x00000001
        /*003c*/ 	.byte	0x50, 0x57, 0x00, 0x00, 0x01, 0x00, 0x00, 0x00, 0xd0, 0x5b, 0x00, 0x00, 0x01, 0x00, 0x00, 0x00
        /*004c*/ 	.byte	0x20, 0x5d, 0x00, 0x00, 0x01, 0x00, 0x00, 0x00, 0xa0, 0x6e, 0x00, 0x00


	//----- nvinfo : EIATTR_MERCURY_ISA_VERSION
	.align		4
.L_396:
        /*0058*/ 	.byte	0x03, 0x5f
        /*005a*/ 	.short	0x0000


	//----- nvinfo : EIATTR_INT_WARP_WIDE_INSTR_OFFSETS
	.align		4
        /*005c*/ 	.byte	0x04, 0x31
        /*005e*/ 	.short	(.L_398 - .L_397)


	//   ....[0]....
.L_397:
        /*0060*/ 	.word	0x00005790


	//----- nvinfo : EIATTR_COOP_GROUP_MASK_REGIDS
	.align		4
.L_398:
        /*0064*/ 	.byte	0x04, 0x29
        /*0066*/ 	.short	(.L_400 - .L_399)


	//   ....[0]....
.L_399:
        /*0068*/ 	.word	0xffffffff


	//   ....[1]....
        /*006c*/ 	.word	0xffffffff


	//   ....[2]....
        /*0070*/ 	.word	0xffffffff


	//   ....[3]....
        /*0074*/ 	.word	0xffffffff


	//   ....[4]....
        /*0078*/ 	.word	0xffffffff


	//   ....[5]....
        /*007c*/ 	.word	0xffffffff


	//   ....[6]....
        /*0080*/ 	.word	0xffffffff


	//   ....[7]....
        /*0084*/ 	.word	0xffffffff


	//   ....[8]....
        /*0088*/ 	.word	0xffffffff


	//   ....[9]....
        /*008c*/ 	.word	0xffffffff


	//   ....[10]....
        /*0090*/ 	.word	0xffffffff


	//   ....[11]....
        /*0094*/ 	.word	0xffffffff


	//----- nvinfo : EIATTR_COOP_GROUP_INSTR_OFFSETS
	.align		4
.L_400:
        /*0098*/ 	.byte	0x04, 0x28
        /*009a*/ 	.short	(.L_402 - .L_401)


	//   ....[0]....
.L_401:
        /*009c*/ 	.word	0x000040f0


	//   ....[1]....
        /*00a0*/ 	.word	0x00004110


	//   ....[2]....
        /*00a4*/ 	.word	0x000041b0


	//   ....[3]....
        /*00a8*/ 	.word	0x000041c0


	//   ....[4]....
        /*00ac*/ 	.word	0x000071b0


	//   ....[5]....
        /*00b0*/ 	.word	0x000071c0


	//   ....[6]....
        /*00b4*/ 	.word	0x000071f0


	//   ....[7]....
        /*00b8*/ 	.word	0x00007200


	//   ....[8]....
        /*00bc*/ 	.word	0x00008de0


	//   ....[9]....
        /*00c0*/ 	.word	0x00008e20


	//   ....[10]....
        /*00c4*/ 	.word	0x00008f20


	//   ....[11]....
        /*00c8*/ 	.word	0x00008f50


	//----- nvinfo : EIATTR_EXIT_INSTR_OFFSETS
	.align		4
.L_402:
        /*00cc*/ 	.byte	0x04, 0x1c
        /*00ce*/ 	.short	(.L_404 - .L_403)


	//   ....[0]....
.L_403:
        /*00d0*/ 	.word	0x000004e0


	//   ....[1]....
        /*00d4*/ 	.word	0x0000ac40


	//   ....[2]....
        /*00d8*/ 	.word	0x0000ad60


	//   ....[3]....
        /*00dc*/ 	.word	0x0000ad80


	//   ....[4]....
        /*00e0*/ 	.word	0x0000b880


	//   ....[5]....
        /*00e4*/ 	.word	0x0000b900


	//----- nvinfo : EIATTR_CTAIDZ_USED
	.align		4
.L_404:
        /*00e8*/ 	.byte	0x01, 0x04
	.zero		2


	//----- nvinfo : EIATTR_CRS_STACK_SIZE
	.align		4
        /*00ec*/ 	.byte	0x04, 0x1e
        /*00ee*/ 	.short	(.L_406 - .L_405)
.L_405:
        /*00f0*/ 	.word	0x00000000
.L_406:


//--------------------- .nv.info._ZN5flash16flash_fwd_kernelI23Flash_fwd_kernel_traitsILi256ELi128ELi64ELi8ELb0ELb0EN7cutlass6half_tE19Flash_kernel_traitsILi256ELi128ELi64ELi8ES3_EELb0ELb0ELb0ELb1ELb0ELb0ELb0ELb0EEEvNS_16Flash_fwd_paramsE --------------------------
	.section	.nv.info._ZN5flash16flash_fwd_kernelI23Flash_fwd_kernel_traitsILi256ELi128ELi64ELi8ELb0ELb0EN7cutlass6half_tE19Flash_kernel_traitsILi256ELi128ELi64ELi8ES3_EELb0ELb0ELb0ELb1ELb0ELb0ELb0ELb0EEEvNS_16Flash_fwd_paramsE,"",@"SHT_CUDA_INFO"
	.sectionflags	@""
	.align	4


	//----- nvinfo : EIATTR_CUDA_API_VERSION
	.align		4
        /*0000*/ 	.byte	0x04, 0x37
        /*0002*/ 	.short	(.L_408 - .L_407)
.L_407:
        /*0004*/ 	.word	0x00000082


	//----- nvinfo : EIATTR_SW2861232_WAR
	.align		4
.L_408:
        /*0008*/ 	.byte	0x01, 0x35
	.zero		2


	//----- nvinfo : EIATTR_PARAM_CBANK
	.align		4
        /*000c*/ 	.byte	0x04, 0x0a
        /*000e*/ 	.short	(.L_410 - .L_409)
	.align		4
.L_409:
        /*0010*/ 	.word	index@(.nv.constant0._ZN5flash16flash_fwd_kernelI23Flash_fwd_kernel_traitsILi256ELi128ELi64ELi8ELb0ELb0EN7cutlass6half_tE19Flash_kernel_traitsILi256ELi128ELi64ELi8ES3_EELb0ELb0ELb0ELb1ELb0ELb0ELb0ELb0EEEvNS_16Flash_fwd_paramsE)
        /*0014*/ 	.short	0x0160
        /*0016*/ 	.short	0x01d0


	//----- nvinfo : EIATTR_CBANK_PARAM_SIZE
	.align		4
.L_410:
        /*0018*/ 	.byte	0x03, 0x19
        /*001a*/ 	.short	0x01d0


	//----- nvinfo : EIATTR_KPARAM_INFO
	.align		4
        /*001c*/ 	.byte	0x04, 0x17
        /*001e*/ 	.short	(.L_412 - .L_411)
.L_411:
        /*0020*/ 	.word	0x00000000
        /*0024*/ 	.short	0x0000
        /*0026*/ 	.short	0x0000
        /*0028*/ 	.byte	0x00, 0xf0, 0x41, 0x07


	//----- nvinfo : EIATTR_MAXREG_COUNT
	.align		4
.L_412:
        /*002c*/ 	.byte	0x03, 0x1b
        /*002e*/ 	.short	0x00ff


	//----- nvinfo : EIATTR_NUM_BARRIERS
	.align		4
        /*0030*/ 	.byte	0x02, 0x4c
        /*0032*/ 	.byte	0x01
	.zero		1


	//----- nvinfo : EIATTR_ANNOTATIONS
	.align		4
        /*0034*/ 	.byte	0x04, 0x55
        /*0036*/ 	.short	(.L_414 - .L_413)


	//   ....[0]....
.L_413:
        /* <DEDUP_REMOVED lines=21> */


	//----- nvinfo : EIATTR_MERCURY_ISA_VERSION
	.align		4
.L_414:
        /*0170*/ 	.byte	0x03, 0x5f
        /*0172*/ 	.short	0x0000


	//----- nvinfo : EIATTR_INT_WARP_WIDE_INSTR_OFFSETS
	.align		4
        /*0174*/ 	.byte	0x04, 0x31
        /*0176*/ 	.short	(.L_416 - .L_415)


	//   ....[0]....
.L_415:
        /*0178*/ 	.word	0x000073b0


	//----- nvinfo : EIATTR_COOP_GROUP_MASK_REGIDS
	.align		4
.L_416:
        /*017c*/ 	.byte	0x04, 0x29
        /*017e*/ 	.short	(.L_418 - .L_417)


	//   ....[0]....
.L_417:
        /*0180*/ 	.word	0xffffffff


	//   ....[1]....
        /*0184*/ 	.word	0xffffffff


	//   ....[2]....
        /*0188*/ 	.word	0xffffffff


	//   ....[3]....
        /*018c*/ 	.word	0xffffffff


	//   ....[4]....
        /*0190*/ 	.word	0xffffffff


	//   ....[5]....
        /*0194*/ 	.word	0xffffffff


	//   ....[6]....
        /*0198*/ 	.word	0xffffffff


	//   ....[7]....
        /*019c*/ 	.word	0xffffffff


	//   ....[8]....
        /*01a0*/ 	.word	0xffffffff


	//   ....[9]....
        /*01a4*/ 	.word	0xffffffff


	//   ....[10]....
        /*01a8*/ 	.word	0xffffffff


	//   ....[11]....
        /*01ac*/ 	.word	0xffffffff


	//----- nvinfo : EIATTR_COOP_GROUP_INSTR_OFFSETS
	.align		4
.L_418:
        /*01b0*/ 	.byte	0x04, 0x28
        /*01b2*/ 	.short	(.L_420 - .L_419)


	//   ....[0]....
.L_419:
        /*01b4*/ 	.word	0x00004e20


	//   ....[1]....
        /*01b8*/ 	.word	0x00004e40


	//   ....[2]....
        /*01bc*/ 	.word	0x00004f90


	//   ....[3]....
        /*01c0*/ 	.word	0x00004fc0


	//   ....[4]....
        /*01c4*/ 	.word	0x00009430


	//   ....[5]....
        /*01c8*/ 	.word	0x00009440


	//   ....[6]....
        /*01cc*/ 	.word	0x00009470


	//   ....[7]....
        /*01d0*/ 	.word	0x00009480


	//   ....[8]....
        /*01d4*/ 	.word	0x0000b070


	//   ....[9]....
        /*01d8*/ 	.word	0x0000b0b0


	//   ....[10]....
        /*01dc*/ 	.word	0x0000b1a0


	//   ....[11]....
        /*01e0*/ 	.word	0x0000b1d0


	//----- nvinfo : EIATTR_EXIT_INSTR_OFFSETS
	.align		4
.L_420:
        /*01e4*/ 	.byte	0x04, 0x1c
        /*01e6*/ 	.short	(.L_422 - .L_421)


	//   ....[0]....
.L_421:
        /*01e8*/ 	.word	0x000004e0


	//   ....[1]....
        /*01ec*/ 	.word	0x0000cf30


	//   ....[2]....
        /*01f0*/ 	.word	0x0000d050


	//   ....[3]....
        /*01f4*/ 	.word	0x0000d070


	//   ....[4]....
        /*01f8*/ 	.word	0x0000db80


	//   ....[5]....
        /*01fc*/ 	.word	0x0000dc00


	//----- nvinfo : EIATTR_CTAIDZ_USED
	.align		4
.L_422:
        /*0200*/ 	.byte	0x01, 0x04
	.zero		2


	//----- nvinfo : EIATTR_CRS_STACK_SIZE
	.align		4
        /*0204*/ 	.byte	0x04, 0x1e
        /*0206*/ 	.short	(.L_424 - .L_423)
.L_423:
        /*0208*/ 	.word	0x00000000
.L_424:


//--------------------- .nv.info._ZN5flash16flash_fwd_kernelI23Flash_fwd_kernel_traitsILi256ELi128ELi64ELi8ELb0ELb0EN7cutlass6half_tE19Flash_kernel_traitsILi256ELi128ELi64ELi8ES3_EELb0ELb0ELb1ELb0ELb0ELb1ELb0ELb0EEEvNS_16Flash_fwd_paramsE --------------------------
	.section	.nv.info._ZN5flash16flash_fwd_kernelI23Flash_fwd_kernel_traitsILi256ELi128ELi64ELi8ELb0ELb0EN7cutlass6half_tE19Flash_kernel_traitsILi256ELi128ELi64ELi8ES3_EELb0ELb0ELb1ELb0ELb0ELb1ELb0ELb0EEEvNS_16Flash_fwd_paramsE,"",@"SHT_CUDA_INFO"
	.sectionflags	@""
	.align	4


	//----- nvinfo : EIATTR_CUDA_API_VERSION
	.align		4
        /*0000*/ 	.byte	0x04, 0x37
        /*0002*/ 	.short	(.L_426 - .L_425)
.L_425:
        /*0004*/ 	.word	0x00000082


	//----- nvinfo : EIATTR_SW2861232_WAR
	.align		4
.L_426:
        /*0008*/ 	.byte	0x01, 0x35
	.zero		2


	//----- nvinfo : EIATTR_PARAM_CBANK
	.align		4
        /*000c*/ 	.byte	0x04, 0x0a
        /*000e*/ 	.short	(.L_428 - .L_427)
	.align		4
.L_427:
        /*0010*/ 	.word	index@(.nv.constant0._ZN5flash16flash_fwd_kernelI23Flash_fwd_kernel_traitsILi256ELi128ELi64ELi8ELb0ELb0EN7cutlass6half_tE19Flash_kernel_traitsILi256ELi128ELi64ELi8ES3_EELb0ELb0ELb1ELb0ELb0ELb1ELb0ELb0EEEvNS_16Flash_fwd_paramsE)
        /*0014*/ 	.short	0x0160
        /*0016*/ 	.short	0x01d0


	//----- nvinfo : EIATTR_CBANK_PARAM_SIZE
	.align		4
.L_428:
        /*0018*/ 	.byte	0x03, 0x19
        /*001a*/ 	.short	0x01d0


	//----- nvinfo : EIATTR_KPARAM_INFO
	.align		4
        /*001c*/ 	.byte	0x04, 0x17
        /*001e*/ 	.short	(.L_430 - .L_429)
.L_429:
        /*0020*/ 	.word	0x00000000
        /*0024*/ 	.short	0x0000
        /*0026*/ 	.short	0x0000
        /*0028*/ 	.byte	0x00, 0xf0, 0x41, 0x07


	//----- nvinfo : EIATTR_MAXREG_COUNT
	.align		4
.L_430:
        /*002c*/ 	.byte	0x03, 0x1b
        /*002e*/ 	.short	0x00ff


	//----- nvinfo : EIATTR_NUM_BARRIERS
	.align		4
        /*0030*/ 	.byte	0x02, 0x4c
        /*0032*/ 	.byte	0x01
	.zero		1


	//----- nvinfo : EIATTR_ANNOTATIONS
	.align		4
        /*0034*/ 	.byte	0x04, 0x55
        /*0036*/ 	.short	(.L_432 - .L_431)


	//   ....[0]....
.L_431:
        /* <DEDUP_REMOVED lines=25> */


	//----- nvinfo : EIATTR_MERCURY_ISA_VERSION
	.align		4
.L_432:
        /*01b8*/ 	.byte	0x03, 0x5f
        /*01ba*/ 	.short	0x0000


	//----- nvinfo : EIATTR_COOP_GROUP_MASK_REGIDS
	.align		4
        /*01bc*/ 	.byte	0x04, 0x29
        /*01be*/ 	.short	(.L_434 - .L_433)


	//   ....[0]....
.L_433:
        /*01c0*/ 	.word	0xffffffff


	//   ....[1]....
        /*01c4*/ 	.word	0xffffffff


	//   ....[2]....
        /*01c8*/ 	.word	0xffffffff


	//   ....[3]....
        /*01cc*/ 	.word	0xffffffff


	//   ....[4]....
        /*01d0*/ 	.word	0xffffffff


	//   ....[5]....
        /*01d4*/ 	.word	0xffffffff


	//   ....[6]....
        /*01d8*/ 	.word	0xffffffff


	//   ....[7]....
        /*01dc*/ 	.word	0xffffffff


	//   ....[8]....
        /*01e0*/ 	.word	0xffffffff


	//   ....[9]....
        /*01e4*/ 	.word	0xffffffff


	//   ....[10]....
        /*01e8*/ 	.word	0xffffffff


	//   ....[11]....
        /*01ec*/ 	.word	0xffffffff


	//   ....[12]....
        /*01f0*/ 	.word	0xffffffff


	//   ....[13]....
        /*01f4*/ 	.word	0xffffffff


	//   ....[14]....
        /*01f8*/ 	.word	0xffffffff


	//   ....[15]....
        /*01fc*/ 	.word	0xffffffff


	//   ....[16]....
        /*0200*/ 	.word	0xffffffff


	//   ....[17]....
        /*0204*/ 	.word	0xffffffff


	//   ....[18]....
        /*0208*/ 	.word	0xffffffff


	//   ....[19]....
        /*020c*/ 	.word	0xffffffff


	//----- nvinfo : EIATTR_COOP_GROUP_INSTR_OFFSETS
	.align		4
.L_434:
        /*0210*/ 	.byte	0x04, 0x28
        /*0212*/ 	.short	(.L_436 - .L_435)


	//   ....[0]....
.L_435:
        /*0214*/ 	.word	0x00003f10


	//   ....[1]....
        /*0218*/ 	.word	0x00003f60


	//   ....[2]....
        /*021c*/ 	.word	0x00003f80


	//   ....[3]....
        /*0220*/ 	.word	0x00003fa0


	//   ....[4]....
        /*0224*/ 	.word	0x00007920


	//   ....[5]....
        /*0228*/ 	.word	0x00007970


	//   ....[6]....
        /*022c*/ 	.word	0x00007990


	//   ....[7]....
        /*0230*/ 	.word	0x000079b0


	//   ....[8]....
        /*0234*/ 	.word	0x0000bdb0


	//   ....[9]....
        /*0238*/ 	.word	0x0000be00


	//   ....[10]....
        /*023c*/ 	.word	0x0000be20


	//   ....[11]....
        /*0240*/ 	.word	0x0000be40


	//   ....[12]....
        /*0244*/ 	.word	0x000104d0


	//   ....[13]....
        /*0248*/ 	.word	0x00010610


	//   ....[14]....
        /*024c*/ 	.word	0x00010620


	//   ....[15]....
        /*0250*/ 	.word	0x00010680


	//   ....[16]....
        /*0254*/ 	.word	0x00012460


	//   ....[17]....
        /*0258*/ 	.word	0x00012470


	//   ....[18]....
        /*025c*/ 	.word	0x000124a0


	//   ....[19]....
        /*0260*/ 	.word	0x000124b0


	//----- nvinfo : EIATTR_EXIT_INSTR_OFFSETS
	.align		4
.L_436:
        /*0264*/ 	.byte	0x04, 0x1c
        /*0266*/ 	.short	(.L_438 - .L_437)


	//   ....[0]....
.L_437:
        /*0268*/ 	.word	0x000004e0


	//   ....[1]....
        /*026c*/ 	.word	0x00001020


	//   ....[2]....
        /*0270*/ 	.word	0x000010a0


	//   ....[3]....
        /*0274*/ 	.word	0x00014020


	//   ....[4]....
        /*0278*/ 	.word	0x00014110


	//----- nvinfo : EIATTR_CTAIDZ_USED
	.align		4
.L_438:
        /*027c*/ 	.byte	0x01, 0x04
	.zero		2


	//----- nvinfo : EIATTR_CRS_STACK_SIZE
	.align		4
        /*0280*/ 	.byte	0x04, 0x1e
        /*0282*/ 	.short	(.L_440 - .L_439)
.L_439:
        /*0284*/ 	.word	0x00000000
.L_440:


//--------------------- .nv.info._ZN5flash16flash_fwd_kernelI23Flash_fwd_kernel_traitsILi256ELi128ELi64ELi8ELb0ELb0EN7cutlass6half_tE19Flash_kernel_traitsILi256ELi128ELi64ELi8ES3_EELb0ELb0ELb1ELb0ELb0ELb0ELb0ELb0EEEvNS_16Flash_fwd_paramsE --------------------------
	.section	.nv.info._ZN5flash16flash_fwd_kernelI23Flash_fwd_kernel_traitsILi256ELi128ELi64ELi8ELb0ELb0EN7cutlass6half_tE19Flash_kernel_traitsILi256ELi128ELi64ELi8ES3_EELb0ELb0ELb1ELb0ELb0ELb0ELb0ELb0EEEvNS_16Flash_fwd_paramsE,"",@"SHT_CUDA_INFO"
	.sectionflags	@""
	.align	4


	//----- nvinfo : EIATTR_CUDA_API_VERSION
	.align		4
        /*0000*/ 	.byte	0x04, 0x37
        /*0002*/ 	.short	(.L_442 - .L_441)
.L_441:
        /*0004*/ 	.word	0x00000082


	//----- nvinfo : EIATTR_SW2861232_WAR
	.align		4
.L_442:
        /*0008*/ 	.byte	0x01, 0x35
	.zero		2


	//----- nvinfo : EIATTR_PARAM_CBANK
	.align		4
        /*000c*/ 	.byte	0x04, 0x0a
        /*000e*/ 	.short	(.L_444 - .L_443)
	.align		4
.L_443:
        /*0010*/ 	.word	index@(.nv.constant0._ZN5flash16flash_fwd_kernelI23Flash_fwd_kernel_traitsILi256ELi128ELi64ELi8ELb0ELb0EN7cutlass6half_tE19Flash_kernel_traitsILi256ELi128ELi64ELi8ES3_EELb0ELb0ELb1ELb0ELb0ELb0ELb0ELb0EEEvNS_16Flash_fwd_paramsE)
        /*0014*/ 	.short	0x0160
        /*0016*/ 	.short	0x01d0


	//----- nvinfo : EIATTR_CBANK_PARAM_SIZE
	.align		4
.L_444:
        /*0018*/ 	.byte	0x03, 0x19
        /*001a*/ 	.short	0x01d0


	//----- nvinfo : EIATTR_KPARAM_INFO
	.align		4
        /*001c*/ 	.byte	0x04, 0x17
        /*001e*/ 	.short	(.L_446 - .L_445)
.L_445:
        /*0020*/ 	.word	0x00000000
        /*0024*/ 	.short	0x0000
        /*0026*/ 	.short	0x0000
        /*0028*/ 	.byte	0x00, 0xf0, 0x41, 0x07


	//----- nvinfo : EIATTR_MAXREG_COUNT
	.align		4
.L_446:
        /*002c*/ 	.byte	0x03, 0x1b
        /*002e*/ 	.short	0x00ff


	//----- nvinfo : EIATTR_NUM_BARRIERS
	.align		4
        /*0030*/ 	.byte	0x02, 0x4c
        /*0032*/ 	.byte	0x01
	.zero		1


	//----- nvinfo : EIATTR_ANNOTATIONS
	.align		4
        /*0034*/ 	.byte	0x04, 0x55
        /*0036*/ 	.short	(.L_448 - .L_447)


	//   ....[0]....
.L_447:
        /* <DEDUP_REMOVED lines=31> */


	//----- nvinfo : EIATTR_MERCURY_ISA_VERSION
	.align		4
.L_448:
        /*0218*/ 	.byte	0x03, 0x5f
        /*021a*/ 	.short	0x0000


	//----- nvinfo : EIATTR_COOP_GROUP_MASK_REGIDS
	.align		4
        /*021c*/ 	.byte	0x04, 0x29
        /*021e*/ 	.short	(.L_450 - .L_449)


	//   ....[0]....
.L_449:
        /*0220*/ 	.word	0xffffffff


	//   ....[1]....
        /*0224*/ 	.word	0xffffffff


	//   ....[2]....
        /*0228*/ 	.word	0xffffffff


	//   ....[3]....
        /*022c*/ 	.word	0xffffffff


	//   ....[4]....
        /*0230*/ 	.word	0xffffffff


	//   ....[5]....
        /*0234*/ 	.word	0xffffffff


	//   ....[6]....
        /*0238*/ 	.word	0xffffffff


	//   ....[7]....
        /*023c*/ 	.word	0xffffffff


	//   ....[8]....
        /*0240*/ 	.word	0xffffffff


	//   ....[9]....
        /*0244*/ 	.word	0xffffffff


	//   ....[10]....
        /*0248*/ 	.word	0xffffffff


	//   ....[11]....
        /*024c*/ 	.word	0xffffffff


	//   ....[12]....
        /*0250*/ 	.word	0xffffffff


	//   ....[13]....
        /*0254*/ 	.word	0xffffffff


	//   ....[14]....
        /*0258*/ 	.word	0xffffffff


	//   ....[15]....
        /*025c*/ 	.word	0xffffffff


	//   ....[16]....
        /*0260*/ 	.word	0xffffffff


	//   ....[17]....
        /*0264*/ 	.word	0xffffffff


	//   ....[18]....
        /*0268*/ 	.word	0xffffffff


	//   ....[19]....
        /*026c*/ 	.word	0xffffffff


	//----- nvinfo : EIATTR_COOP_GROUP_INSTR_OFFSETS
	.align		4
.L_450:
        /*0270*/ 	.byte	0x04, 0x28
        /*0272*/ 	.short	(.L_452 - .L_451)


	//   ....[0]....
.L_451:
        /*0274*/ 	.word	0x000052f0


	//   ....[1]....
        /*0278*/ 	.word	0x00005340


	//   ....[2]....
        /*027c*/ 	.word	0x00005360


	//   ....[3]....
        /*0280*/ 	.word	0x00005380


	//   ....[4]....
        /*0284*/ 	.word	0x000092f0


	//   ....[5]....
        /*0288*/ 	.word	0x00009340


	//   ....[6]....
        /*028c*/ 	.word	0x00009360


	//   ....[7]....
        /*0290*/ 	.word	0x00009380


	//   ....[8]....
        /*0294*/ 	.word	0x0000d900


	//   ....[9]....
        /*0298*/ 	.word	0x0000d940


	//   ....[10]....
        /*029c*/ 	.word	0x0000d960


	//   ....[11]....
        /*02a0*/ 	.word	0x0000d980


	//   ....[12]....
        /*02a4*/ 	.word	0x00012570


	//   ....[13]....
        /*02a8*/ 	.word	0x000125b0


	//   ....[14]....
        /*02ac*/ 	.word	0x000125d0


	//   ....[15]....
        /*02b0*/ 	.word	0x000125f0


	//   ....[16]....
        /*02b4*/ 	.word	0x00014540


	//   ....[17]....
        /*02b8*/ 	.word	0x00014550


	//   ....[18]....
        /*02bc*/ 	.word	0x00014580


	//   ....[19]....
        /*02c0*/ 	.word	0x00014590


	//----- nvinfo : EIATTR_EXIT_INSTR_OFFSETS
	.align		4
.L_452:
        /*02c4*/ 	.byte	0x04, 0x1c
        /*02c6*/ 	.short	(.L_454 - .L_453)


	//   ....[0]....
.L_453:
        /*02c8*/ 	.word	0x000004d0


	//   ....[1]....
        /*02cc*/ 	.word	0x00001150


	//   ....[2]....
        /*02d0*/ 	.word	0x000011d0


	//   ....[3]....
        /*02d4*/ 	.word	0x00016170


	//   ....[4]....
        /*02d8*/ 	.word	0x00016290


	//   ....[5]....
        /*02dc*/ 	.word	0x000162b0


	//----- nvinfo : EIATTR_CTAIDZ_USED
	.align		4
.L_454:
        /*02e0*/ 	.byte	0x01, 0x04
	.zero		2


	//----- nvinfo : EIATTR_CRS_STACK_SIZE
	.align		4
        /*02e4*/ 	.byte	0x04, 0x1e
        /*02e6*/ 	.short	(.L_456 - .L_455)
.L_455:
        /*02e8*/ 	.word	0x00000000
.L_456:


//--------------------- .nv.info._ZN5flash16flash_fwd_kernelI23Flash_fwd_kernel_traitsILi256ELi128ELi64ELi8ELb0ELb0EN7cutlass6half_tE19Flash_kernel_traitsILi256ELi128ELi64ELi8ES3_EELb0ELb0ELb1ELb1ELb0ELb0ELb0ELb0EEEvNS_16Flash_fwd_paramsE --------------------------
	.section	.nv.info._ZN5flash16flash_fwd_kernelI23Flash_fwd_kernel_traitsILi256ELi128ELi64ELi8ELb0ELb0EN7cutlass6half_tE19Flash_kernel_traitsILi256ELi128ELi64ELi8ES3_EELb0ELb0ELb1ELb1ELb0ELb0ELb0ELb0EEEvNS_16Flash_fwd_paramsE,"",@"SHT_CUDA_INFO"
	.sectionflags	@""
	.align	4


	//----- nvinfo : EIATTR_CUDA_API_VERSION
	.align		4
        /*0000*/ 	.byte	0x04, 0x37
        /*0002*/ 	.short	(.L_458 - .L_457)
.L_457:
        /*0004*/ 	.word	0x00000082


	//----- nvinfo : EIATTR_SW2861232_WAR
	.align		4
.L_458:
        /*0008*/ 	.byte	0x01, 0x35
	.zero		2


	//----- nvinfo : EIATTR_PARAM_CBANK
	.align		4
        /*000c*/ 	.byte	0x04, 0x0a
        /*000e*/ 	.short	(.L_460 - .L_459)
	.align		4
.L_459:
        /*0010*/ 	.word	index@(.nv.constant0._ZN5flash16flash_fwd_kernelI23Flash_fwd_kernel_traitsILi256ELi128ELi64ELi8ELb0ELb0EN7cutlass6half_tE19Flash_kernel_traitsILi256ELi128ELi64ELi8ES3_EELb0ELb0ELb1ELb1ELb0ELb0ELb0ELb0EEEvNS_16Flash_fwd_paramsE)
        /*0014*/ 	.short	0x0160
        /*0016*/ 	.short	0x01d0


	//----- nvinfo : EIATTR_CBANK_PARAM_SIZE
	.align		4
.L_460:
        /*0018*/ 	.byte	0x03, 0x19
        /*001a*/ 	.short	0x01d0


	//----- nvinfo : EIATTR_KPARAM_INFO
	.align		4
        /*001c*/ 	.byte	0x04, 0x17
        /*001e*/ 	.short	(.L_462 - .L_461)
.L_461:
        /*0020*/ 	.word	0x00000000
        /*0024*/ 	.short	0x0000
        /*0026*/ 	.short	0x0000
        /*0028*/ 	.byte	0x00, 0xf0, 0x41, 0x07


	//----- nvinfo : EIATTR_MAXREG_COUNT
	.align		4
.L_462:
        /*002c*/ 	.byte	0x03, 0x1b
        /*002e*/ 	.short	0x00ff


	//----- nvinfo : EIATTR_NUM_BARRIERS
	.align		4
        /*0030*/ 	.byte	0x02, 0x4c
        /*0032*/ 	.byte	0x01
	.zero		1


	//----- nvinfo : EIATTR_ANNOTATIONS
	.align		4
        /*0034*/ 	.byte	0x04, 0x55
        /*0036*/ 	.short	(.L_464 - .L_463)


	//   ....[0]....
.L_463:
        /* <DEDUP_REMOVED lines=49> */


	//----- nvinfo : EIATTR_MERCURY_ISA_VERSION
	.align		4
.L_464:
        /*0338*/ 	.byte	0x03, 0x5f
        /*033a*/ 	.short	0x0000


	//----- nvinfo : EIATTR_COOP_GROUP_MASK_REGIDS
	.align		4
        /*033c*/ 	.byte	0x04, 0x29
        /*033e*/ 	.short	(.L_466 - .L_465)


	//   ....[0]....
.L_465:
        /*0340*/ 	.word	0xffffffff


	//   ....[1]....
        /*0344*/ 	.word	0xffffffff


	//   ....[2]....
        /*0348*/ 	.word	0xffffffff


	//   ....[3]....
        /*034c*/ 	.word	0xffffffff


	//   ....[4]....
        /*0350*/ 	.word	0xffffffff


	//   ....[5]....
        /*0354*/ 	.word	0xffffffff


	//   ....[6]....
        /*0358*/ 	.word	0xffffffff


	//   ....[7]....
        /*035c*/ 	.word	0xffffffff


	//   ....[8]....
        /*0360*/ 	.word	0xffffffff


	//   ....[9]....
        /*0364*/ 	.word	0xffffffff


	//   ....[10]....
        /*0368*/ 	.word	0xffffffff


	//   ....[11]....
        /*036c*/ 	.word	0xffffffff


	//   ....[12]....
        /*0370*/ 	.word	0xffffffff


	//   ....[13]....
        /*0374*/ 	.word	0xffffffff


	//   ....[14]....
        /*0378*/ 	.word	0xffffffff


	//   ....[15]....
        /*037c*/ 	.word	0xffffffff


	//   ....[16]....
        /*0380*/ 	.word	0xffffffff


	//   ....[17]....
        /*0384*/ 	.word	0xffffffff


	//   ....[18]....
        /*0388*/ 	.word	0xffffffff


	//   ....[19]....
        /*038c*/ 	.word	0xffffffff


	//----- nvinfo : EIATTR_COOP_GROUP_INSTR_OFFSETS
	.align		4
.L_466:
        /*0390*/ 	.byte	0x04, 0x28
        /*0392*/ 	.short	(.L_468 - .L_467)


	//   ....[0]....
.L_467:
        /*0394*/ 	.word	0x00005ef0


	//   ....[1]....
        /*0398*/ 	.word	0x00005f10


	//   ....[2]....
        /*039c*/ 	.word	0x00005fc0


	//   ....[3]....
        /*03a0*/ 	.word	0x00006020


	//   ....[4]....
        /*03a4*/ 	.word	0x0000ada0


	//   ....[5]....
        /*03a8*/ 	.word	0x0000adf0


	//   ....[6]....
        /*03ac*/ 	.word	0x0000ae10


	//   ....[7]....
        /*03b0*/ 	.word	0x0000ae30


	//   ....[8]....
        /*03b4*/ 	.word	0x0000fc90


	//   ....[9]....
        /*03b8*/ 	.word	0x0000fce0


	//   ....[10]....
        /*03bc*/ 	.word	0x0000fd00


	//   ....[11]....
        /*03c0*/ 	.word	0x0000fd20


	//   ....[12]....
        /*03c4*/ 	.word	0x00014e10


	//   ....[13]....
        /*03c8*/ 	.word	0x00014f50


	//   ....[14]....
        /*03cc*/ 	.word	0x00014fa0


	//   ....[15]....
        /*03d0*/ 	.word	0x00015020


	//   ....[16]....
        /*03d4*/ 	.word	0x00016f50


	//   ....[17]....
        /*03d8*/ 	.word	0x00016f60


	//   ....[18]....
        /*03dc*/ 	.word	0x00016f90


	//   ....[19]....
        /*03e0*/ 	.word	0x00016fa0


	//----- nvinfo : EIATTR_EXIT_INSTR_OFFSETS
	.align		4
.L_468:
        /*03e4*/ 	.byte	0x04, 0x1c
        /*03e6*/ 	.short	(.L_470 - .L_469)


	//   ....[0]....
.L_469:
        /*03e8*/ 	.word	0x000004d0


	//   ....[1]....
        /*03ec*/ 	.word	0x00001150


	//   ....[2]....
        /*03f0*/ 	.word	0x000011d0


	//   ....[3]....
        /*03f4*/ 	.word	0x00018b80


	//   ....[4]....
        /*03f8*/ 	.word	0x00018ca0


	//   ....[5]....
        /*03fc*/ 	.word	0x00018cc0


	//----- nvinfo : EIATTR_CTAIDZ_USED
	.align		4
.L_470:
        /*0400*/ 	.byte	0x01, 0x04
	.zero		2


	//----- nvinfo : EIATTR_CRS_STACK_SIZE
	.align		4
        /*0404*/ 	.byte	0x04, 0x1e
        /*0406*/ 	.short	(.L_472 - .L_471)
.L_471:
        /*0408*/ 	.word	0x00000000
.L_472:


//--------------------- .nv.info._ZN5flash16flash_fwd_kernelI23Flash_fwd_kernel_traitsILi256ELi64ELi64ELi4ELb0ELb0EN7cutlass6half_tE19Flash_kernel_traitsILi256ELi64ELi64ELi4ES3_EELb1ELb0ELb0ELb0ELb0ELb0ELb0ELb0EEEvNS_16Flash_fwd_paramsE --------------------------
	.section	.nv.info._ZN5flash16flash_fwd_kernelI23Flash_fwd_kernel_traitsILi256ELi64ELi64ELi4ELb0ELb0EN7cutlass6half_tE19Flash_kernel_traitsILi256ELi64ELi64ELi4ES3_EELb1ELb0ELb0ELb0ELb0ELb0ELb0ELb0EEEvNS_16Flash_fwd_paramsE,"",@"SHT_CUDA_INFO"
	.sectionflags	@""
	.align	4


	//----- nvinfo : EIATTR_CUDA_API_VERSION
	.align		4
        /*0000*/ 	.byte	0x04, 0x37
        /*0002*/ 	.short	(.L_474 - .L_473)
.L_473:
        /*0004*/ 	.word	0x00000082


	//----- nvinfo : EIATTR_SW2861232_WAR
	.align		4
.L_474:
        /*0008*/ 	.byte	0x01, 0x35
	.zero		2


	//----- nvinfo : EIATTR_PARAM_CBANK
	.align		4
        /*000c*/ 	.byte	0x04, 0x0a
        /*000e*/ 	.short	(.L_476 - .L_475)
	.align		4
.L_475:
        /*0010*/ 	.word	index@(.nv.constant0._ZN5flash16flash_fwd_kernelI23Flash_fwd_kernel_traitsILi256ELi64ELi64ELi4ELb0ELb0EN7cutlass6half_tE19Flash_kernel_traitsILi256ELi64ELi64ELi4ES3_EELb1ELb0ELb0ELb0ELb0ELb0ELb0ELb0EEEvNS_16Flash_fwd_paramsE)
        /*0014*/ 	.short	0x0160
        /*0016*/ 	.short	0x01d0


	//----- nvinfo : EIATTR_CBANK_PARAM_SIZE
	.align		4
.L_476:
        /*0018*/ 	.byte	0x03, 0x19
        /*001a*/ 	.short	0x01d0


	//----- nvinfo : EIATTR_KPARAM_INFO
	.align		4
        /*001c*/ 	.byte	0x04, 0x17
        /*001e*/ 	.short	(.L_478 - .L_477)
.L_477:
        /*0020*/ 	.word	0x00000000
        /*0024*/ 	.short	0x0000
        /*0026*/ 	.short	0x0000
        /*0028*/ 	.byte	0x00, 0xf0, 0x41, 0x07


	//----- nvinfo : EIATTR_MAXREG_COUNT
	.align		4
.L_478:
        /*002c*/ 	.byte	0x03, 0x1b
        /*002e*/ 	.short	0x00ff


	//----- nvinfo : EIATTR_NUM_BARRIERS
	.align		4
        /*0030*/ 	.byte	0x02, 0x4c
        /*0032*/ 	.byte	0x01
	.zero		1


	//----- nvinfo : EIATTR_ANNOTATIONS
	.align		4
        /*0034*/ 	.byte	0x04, 0x55
        /*0036*/ 	.short	(.L_480 - .L_479)


	//   ....[0]....
.L_479:
        /* <DEDUP_REMOVED lines=13> */


	//----- nvinfo : EIATTR_MERCURY_ISA_VERSION
	.align		4
.L_480:
        /*00f8*/ 	.byte	0x03, 0x5f
        /*00fa*/ 	.short	0x0000


	//----- nvinfo : EIATTR_COOP_GROUP_MASK_REGIDS
	.align		4
        /*00fc*/ 	.byte	0x04, 0x29
        /*00fe*/ 	.short	(.L_482 - .L_481)


	//   ....[0]....
.L_481:
        /*0100*/ 	.word	0xffffffff


	//   ....[1]....
        /*0104*/ 	.word	0xffffffff


	//   ....[2]....
        /*0108*/ 	.word	0xffffffff


	//   ....[3]....
        /*010c*/ 	.word	0xffffffff


	//   ....[4]....
        /*0110*/ 	.word	0xffffffff


	//   ....[5]....
        /*0114*/ 	.word	0xffffffff


	//   ....[6]....
        /*0118*/ 	.word	0xffffffff


	//   ....[7]....
        /*011c*/ 	.word	0xffffffff


	//   ....[8]....
        /*0120*/ 	.word	0xffffffff


	//   ....[9]....
        /*0124*/ 	.word	0xffffffff


	//   ....[10]....
        /*0128*/ 	.word	0xffffffff


	//   ....[11]....
        /*012c*/ 	.word	0xffffffff


	//----- nvinfo : EIATTR_COOP_GROUP_INSTR_OFFSETS
	.align		4
.L_482:
        /*0130*/ 	.byte	0x04, 0x28
        /*0132*/ 	.short	(.L_484 - .L_483)


	//   ....[0]....
.L_483:
        /*0134*/ 	.word	0x000053e0


	//   ....[1]....
        /*0138*/ 	.word	0x00005460


	//   ....[2]....
        /*013c*/ 	.word	0x00005480


	//   ....[3]....
        /*0140*/ 	.word	0x00005520


	//   ....[4]....
        /*0144*/ 	.word	0x0000a260


	//   ....[5]....
        /*0148*/ 	.word	0x0000a2b0


	//   ....[6]....
        /*014c*/ 	.word	0x0000a2e0


	//   ....[7]....
        /*0150*/ 	.word	0x0000a2f0


	//   ....[8]....
        /*0154*/ 	.word	0x0000c810


	//   ....[9]....
        /*0158*/ 	.word	0x0000c850


	//   ....[10]....
        /*015c*/ 	.word	0x0000c930


	//   ....[11]....
        /*0160*/ 	.word	0x0000c960


	//----- nvinfo : EIATTR_EXIT_INSTR_OFFSETS
	.align		4
.L_484:
        /*0164*/ 	.byte	0x04, 0x1c
        /*0166*/ 	.short	(.L_486 - .L_485)


	//   ....[0]....
.L_485:
        /*0168*/ 	.word	0x00000730


	//   ....[1]....
        /*016c*/ 	.word	0x0000e700


	//   ....[2]....
        /*0170*/ 	.word	0x0000e820


	//   ....[3]....
        /*0174*/ 	.word	0x0000e840


	//   ....[4]....
        /*0178*/ 	.word	0x0000f350


	//   ....[5]....
        /*017c*/ 	.word	0x0000f3d0


	//----- nvinfo : EIATTR_CTAIDZ_USED
	.align		4
.L_486:
        /*0180*/ 	.byte	0x01, 0x04
	.zero		2


	//----- nvinfo : EIATTR_CRS_STACK_SIZE
	.align		4
        /*0184*/ 	.byte	0x04, 0x1e
        /*0186*/ 	.short	(.L_488 - .L_487)
.L_487:
        /*0188*/ 	.word	0x00000000
.L_488:


//--------------------- .nv.info._ZN5flash16flash_fwd_kernelI23Flash_fwd_kernel_traitsILi256ELi64ELi64ELi4ELb0ELb0EN7cutlass6half_tE19Flash_kernel_traitsILi256ELi64ELi64ELi4ES3_EELb1ELb0ELb1ELb0ELb0ELb0ELb0ELb0EEEvNS_16Flash_fwd_paramsE --------------------------
	.section	.nv.info._ZN5flash16flash_fwd_kernelI23Flash_fwd_kernel_traitsILi256ELi64ELi64ELi4ELb0ELb0EN7cutlass6half_tE19Flash_kernel_traitsILi256ELi64ELi64ELi4ES3_EELb1ELb0ELb1ELb0ELb0ELb0ELb0ELb0EEEvNS_16Flash_fwd_paramsE,"",@"SHT_CUDA_INFO"
	.sectionflags	@""
	.align	4


	//----- nvinfo : EIATTR_CUDA_API_VERSION
	.align		4
        /*0000*/ 	.byte	0x04, 0x37
        /*0002*/ 	.short	(.L_490 - .L_489)
.L_489:
        /*0004*/ 	.word	0x00000082


	//----- nvinfo : EIATTR_SW2861232_WAR
	.align		4
.L_490:
        /*0008*/ 	.byte	0x01, 0x35
	.zero		2


	//----- nvinfo : EIATTR_PARAM_CBANK
	.align		4
        /*000c*/ 	.byte	0x04, 0x0a
        /*000e*/ 	.short	(.L_492 - .L_491)
	.align		4
.L_491:
        /*0010*/ 	.word	index@(.nv.constant0._ZN5flash16flash_fwd_kernelI23Flash_fwd_kernel_traitsILi256ELi64ELi64ELi4ELb0ELb0EN7cutlass6half_tE19Flash_kernel_traitsILi256ELi64ELi64ELi4ES3_EELb1ELb0ELb1ELb0ELb0ELb0ELb0ELb0EEEvNS_16Flash_fwd_paramsE)
        /*0014*/ 	.short	0x0160
        /*0016*/ 	.short	0x01d0


	//----- nvinfo : EIATTR_CBANK_PARAM_SIZE
	.align		4
.L_492:
        /*0018*/ 	.byte	0x03, 0x19
        /*001a*/ 	.short	0x01d0


	//----- nvinfo : EIATTR_KPARAM_INFO
	.align		4
        /*001c*/ 	.byte	0x04, 0x17
        /*001e*/ 	.short	(.L_494 - .L_493)
.L_493:
        /*0020*/ 	.word	0x00000000
        /*0024*/ 	.short	0x0000
        /*0026*/ 	.short	0x0000
        /*0028*/ 	.byte	0x00, 0xf0, 0x41, 0x07


	//----- nvinfo : EIATTR_MAXREG_COUNT
	.align		4
.L_494:
        /*002c*/ 	.byte	0x03, 0x1b
        /*002e*/ 	.short	0x00ff


	//----- nvinfo : EIATTR_NUM_BARRIERS
	.align		4
        /*0030*/ 	.byte	0x02, 0x4c
        /*0032*/ 	.byte	0x01
	.zero		1


	//----- nvinfo : EIATTR_ANNOTATIONS
	.align		4
        /*0034*/ 	.byte	0x04, 0x55
        /*0036*/ 	.short	(.L_496 - .L_495)


	//   ....[0]....
.L_495:
        /* <DEDUP_REMOVED lines=9> */


	//----- nvinfo : EIATTR_MERCURY_ISA_VERSION
	.align		4
.L_496:
        /*00b8*/ 	.byte	0x03, 0x5f
        /*00ba*/ 	.short	0x0000


	//----- nvinfo : EIATTR_COOP_GROUP_MASK_REGIDS
	.align		4
        /*00bc*/ 	.byte	0x04, 0x29
        /*00be*/ 	.short	(.L_498 - .L_497)


	//   ....[0]....
.L_497:
        /*00c0*/ 	.word	0xffffffff


	//   ....[1]....
        /*00c4*/ 	.word	0xffffffff


	//   ....[2]....
        /*00c8*/ 	.word	0xffffffff


	//   ....[3]....
        /*00cc*/ 	.word	0xffffffff


	//   ....[4]....
        /*00d0*/ 	.word	0xffffffff


	//   ....[5]....
        /*00d4*/ 	.word	0xffffffff


	//   ....[6]....
        /*00d8*/ 	.word	0xffffffff


	//   ....[7]....
        /*00dc*/ 	.word	0xffffffff


	//   ....[8]....
        /*00e0*/ 	.word	0xffffffff


	//   ....[9]....
        /*00e4*/ 	.word	0xffffffff


	//   ....[10]....
        /*00e8*/ 	.word	0xffffffff


	//   ....[11]....
        /*00ec*/ 	.word	0xffffffff


	//   ....[12]....
        /*00f0*/ 	.word	0xffffffff


	//   ....[13]....
        /*00f4*/ 	.word	0xffffffff


	//   ....[14]....
        /*00f8*/ 	.word	0xffffffff


	//   ....[15]....
        /*00fc*/ 	.word	0xffffffff


	//----- nvinfo : EIATTR_COOP_GROUP_INSTR_OFFSETS
	.align		4
.L_498:
        /*0100*/ 	.byte	0x04, 0x28
        /*0102*/ 	.short	(.L_500 - .L_499)


	//   ....[0]....
.L_499:
        /*0104*/ 	.word	0x00006420


	//   ....[1]....
        /*0108*/ 	.word	0x00006460


	//   ....[2]....
        /*010c*/ 	.word	0x00006590


	//   ....[3]....
        /*0110*/ 	.word	0x000065d0


	//   ....[4]....
        /*0114*/ 	.word	0x0000a6f0


	//   ....[5]....
        /*0118*/ 	.word	0x0000a850


	//   ....[6]....
        /*011c*/ 	.word	0x0000a880


	//   ....[7]....
        /*0120*/ 	.word	0x0000a910


	//   ....[8]....
        /*0124*/ 	.word	0x0000fb80


	//   ....[9]....
        /*0128*/ 	.word	0x0000fbd0


	//   ....[10]....
        /*012c*/ 	.word	0x0000fbf0


	//   ....[11]....
        /*0130*/ 	.word	0x0000fc10


	//   ....[12]....
        /*0134*/ 	.word	0x00012250


	//   ....[13]....
        /*0138*/ 	.word	0x00012290


	//   ....[14]....
        /*013c*/ 	.word	0x000123c0


	//   ....[15]....
        /*0140*/ 	.word	0x000123f0


	//----- nvinfo : EIATTR_EXIT_INSTR_OFFSETS
	.align		4
.L_500:
        /*0144*/ 	.byte	0x04, 0x1c
        /*0146*/ 	.short	(.L_502 - .L_501)


	//   ....[0]....
.L_501:
        /*0148*/ 	.word	0x000006e0


	//   ....[1]....
        /*014c*/ 	.word	0x00001350


	//   ....[2]....
        /*0150*/ 	.word	0x000013d0


	//   ....[3]....
        /*0154*/ 	.word	0x00014140


	//   ....[4]....
        /*0158*/ 	.word	0x00014260


	//   ....[5]....
        /*015c*/ 	.word	0x00014280


	//----- nvinfo : EIATTR_CTAIDZ_USED
	.align		4
.L_502:
        /*0160*/ 	.byte	0x01, 0x04
	.zero		2


	//----- nvinfo : EIATTR_CRS_STACK_SIZE
	.align		4
        /*0164*/ 	.byte	0x04, 0x1e
        /*0166*/ 	.short	(.L_504 - .L_503)
.L_503:
        /*0168*/ 	.word	0x00000000
.L_504:


//--------------------- .nv.info._ZN5flash16flash_fwd_kernelI23Flash_fwd_kernel_traitsILi256ELi64ELi64ELi4ELb0ELb0EN7cutlass6half_tE19Flash_kernel_traitsILi256ELi64ELi64ELi4ES3_EELb1ELb0ELb0ELb0ELb0ELb1ELb0ELb0EEEvNS_16Flash_fwd_paramsE --------------------------
	.section	.nv.info._ZN5flash16flash_fwd_kernelI23Flash_fwd_kernel_traitsILi256ELi64ELi64ELi4ELb0ELb0EN7cutlass6half_tE19Flash_kernel_traitsILi256ELi64ELi64ELi4ES3_EELb1ELb0ELb0ELb0ELb0ELb1ELb0ELb0EEEvNS_16Flash_fwd_paramsE,"",@"SHT_CUDA_INFO"
	.sectionflags	@""
	.align	4


	//----- nvinfo : EIATTR_CUDA_API_VERSION
	.align		4
        /*0000*/ 	.byte	0x04, 0x37
        /*0002*/ 	.short	(.L_506 - .L_505)
.L_505:
        /*0004*/ 	.word	0x00000082


	//----- nvinfo : EIATTR_SW2861232_WAR
	.align		4
.L_506:
        /*0008*/ 	.byte	0x01, 0x35
	.zero		2


	//----- nvinfo : EIATTR_PARAM_CBANK
	.align		4
        /*000c*/ 	.byte	0x04, 0x0a
        /*000e*/ 	.short	(.L_508 - .L_507)
	.align		4
.L_507:
        /*0010*/ 	.word	index@(.nv.constant0._ZN5flash16flash_fwd_kernelI23Flash_fwd_kernel_traitsILi256ELi64ELi64ELi4ELb0ELb0EN7cutlass6half_tE19Flash_kernel_traitsILi256ELi64ELi64ELi4ES3_EELb1ELb0ELb0ELb0ELb0ELb1ELb0ELb0EEEvNS_16Flash_fwd_paramsE)
        /*0014*/ 	.short	0x0160
        /*0016*/ 	.short	0x01d0


	//----- nvinfo : EIATTR_CBANK_PARAM_SIZE
	.align		4
.L_508:
        /*0018*/ 	.byte	0x03, 0x19
        /*001a*/ 	.short	0x01d0


	//----- nvinfo : EIATTR_KPARAM_INFO
	.align		4
        /*001c*/ 	.byte	0x04, 0x17
        /*001e*/ 	.short	(.L_510 - .L_509)
.L_509:
        /*0020*/ 	.word	0x00000000
        /*0024*/ 	.short	0x0000
        /*0026*/ 	.short	0x0000
        /*0028*/ 	.byte	0x00, 0xf0, 0x41, 0x07


	//----- nvinfo : EIATTR_MAXREG_COUNT
	.align		4
.L_510:
        /*002c*/ 	.byte	0x03, 0x1b
        /*002e*/ 	.short	0x00ff


	//----- nvinfo : EIATTR_NUM_BARRIERS
	.align		4
        /*0030*/ 	.byte	0x02, 0x4c
        /*0032*/ 	.byte	0x01
	.zero		1


	//----- nvinfo : EIATTR_ANNOTATIONS
	.align		4
        /*0034*/ 	.byte	0x04, 0x55
        /*0036*/ 	.short	(.L_512 - .L_511)


	//   ....[0]....
.L_511:
        /* <DEDUP_REMOVED lines=11> */


	//----- nvinfo : EIATTR_MERCURY_ISA_VERSION
	.align		4
.L_512:
        /*00d8*/ 	.byte	0x03, 0x5f
        /*00da*/ 	.short	0x0000


	//----- nvinfo : EIATTR_INT_WARP_WIDE_INSTR_OFFSETS
	.align		4
        /*00dc*/ 	.byte	0x04, 0x31
        /*00de*/ 	.short	(.L_514 - .L_513)


	//   ....[0]....
.L_513:
        /*00e0*/ 	.word	0x000018e0


	//----- nvinfo : EIATTR_COOP_GROUP_MASK_REGIDS
	.align		4
.L_514:
        /*00e4*/ 	.byte	0x04, 0x29
        /*00e6*/ 	.short	(.L_516 - .L_515)


	//   ....[0]....
.L_515:
        /*00e8*/ 	.word	0xffffffff


	//   ....[1]....
        /*00ec*/ 	.word	0xffffffff


	//   ....[2]....
        /*00f0*/ 	.word	0xffffffff


	//   ....[3]....
        /*00f4*/ 	.word	0xffffffff


	//   ....[4]....
        /*00f8*/ 	.word	0xffffffff


	//   ....[5]....
        /*00fc*/ 	.word	0xffffffff


	//   ....[6]....
        /*0100*/ 	.word	0xffffffff


	//   ....[7]....
        /*0104*/ 	.word	0xffffffff


	//   ....[8]....
        /*0108*/ 	.word	0xffffffff


	//   ....[9]....
        /*010c*/ 	.word	0xffffffff


	//   ....[10]....
        /*0110*/ 	.word	0xffffffff


	//   ....[11]....
        /*0114*/ 	.word	0xffffffff


	//----- nvinfo : EIATTR_COOP_GROUP_INSTR_OFFSETS
	.align		4
.L_516:
        /*0118*/ 	.byte	0x04, 0x28
        /*011a*/ 	.short	(.L_518 - .L_517)


	//   ....[0]....
.L_517:
        /*011c*/ 	.word	0x00003770


	//   ....[1]....
        /*0120*/ 	.word	0x000037b0


	//   ....[2]....
        /*0124*/ 	.word	0x000037e0


	//   ....[3]....
        /*0128*/ 	.word	0x00003850


	//   ....[4]....
        /*012c*/ 	.word	0x000077d0


	//   ....[5]....
        /*0130*/ 	.word	0x00007820


	//   ....[6]....
        /*0134*/ 	.word	0x00007850


	//   ....[7]....
        /*0138*/ 	.word	0x00007860


	//   ....[8]....
        /*013c*/ 	.word	0x00009d70


	//   ....[9]....
        /*0140*/ 	.word	0x00009db0


	//   ....[10]....
        /*0144*/ 	.word	0x00009e90


	//   ....[11]....
        /*0148*/ 	.word	0x00009ec0


	//----- nvinfo : EIATTR_EXIT_INSTR_OFFSETS
	.align		4
.L_518:
        /*014c*/ 	.byte	0x04, 0x1c
        /*014e*/ 	.short	(.L_520 - .L_519)


	//   ....[0]....
.L_519:
        /*0150*/ 	.word	0x00000730


	//   ....[1]....
        /*0154*/ 	.word	0x0000bb20


	//   ....[2]....
        /*0158*/ 	.word	0x0000bc10


	//   ....[3]....
        /*015c*/ 	.word	0x0000c5f0


	//   ....[4]....
        /*0160*/ 	.word	0x0000c670


	//----- nvinfo : EIATTR_CTAIDZ_USED
	.align		4
.L_520:
        /*0164*/ 	.byte	0x01, 0x04
	.zero		2


	//----- nvinfo : EIATTR_CRS_STACK_SIZE
	.align		4
        /*0168*/ 	.byte	0x04, 0x1e
        /*016a*/ 	.short	(.L_522 - .L_521)
.L_521:
        /*016c*/ 	.word	0x00000000
.L_522:


//--------------------- .nv.info._ZN5flash16flash_fwd_kernelI23Flash_fwd_kernel_traitsILi256ELi64ELi64ELi4ELb0ELb0EN7cutlass6half_tE19Flash_kernel_traitsILi256ELi64ELi64ELi4ES3_EELb0ELb0ELb0ELb0ELb0ELb1ELb1ELb0EEEvNS_16Flash_fwd_paramsE --------------------------
	.section	.nv.info._ZN5flash16flash_fwd_kernelI23Flash_fwd_kernel_traitsILi256ELi64ELi64ELi4ELb0ELb0EN7cutlass6half_tE19Flash_kernel_traitsILi256ELi64ELi64ELi4ES3_EELb0ELb0ELb0ELb0ELb0ELb1ELb1ELb0EEEvNS_16Flash_fwd_paramsE,"",@"SHT_CUDA_INFO"
	.sectionflags	@""
	.align	4


	//----- nvinfo : EIATTR_CUDA_API_VERSION
	.align		4
        /*0000*/ 	.byte	0x04, 0x37
        /*0002*/ 	.short	(.L_524 - .L_523)
.L_523:
        /*0004*/ 	.word	0x00000082


	//----- nvinfo : EIATTR_SW2861232_WAR
	.align		4
.L_524:
        /*0008*/ 	.byte	0x01, 0x35
	.zero		2


	//----- nvinfo : EIATTR_PARAM_CBANK
	.align		4
        /*000c*/ 	.byte	0x04, 0x0a
        /*000e*/ 	.short	(.L_526 - .L_525)
	.align		4
.L_525:
        /*0010*/ 	.word	index@(.nv.constant0._ZN5flash16flash_fwd_kernelI23Flash_fwd_kernel_traitsILi256ELi64ELi64ELi4ELb0ELb0EN7cutlass6half_tE19Flash_kernel_traitsILi256ELi64ELi64ELi4ES3_EELb0ELb0ELb0ELb0ELb0ELb1ELb1ELb0EEEvNS_16Flash_fwd_paramsE)
        /*0014*/ 	.short	0x0160
        /*0016*/ 	.short	0x01d0


	//----- nvinfo : EIATTR_CBANK_PARAM_SIZE
	.align		4
.L_526:
        /*0018*/ 	.byte	0x03, 0x19
        /*001a*/ 	.short	0x01d0


	//----- nvinfo : EIATTR_KPARAM_INFO
	.align		4
        /*001c*/ 	.byte	0x04, 0x17
        /*001e*/ 	.short	(.L_528 - .L_527)
.L_527:
        /*0020*/ 	.word	0x00000000
        /*0024*/ 	.short	0x0000
        /*0026*/ 	.short	0x0000
        /*0028*/ 	.byte	0x00, 0xf0, 0x41, 0x07


	//----- nvinfo : EIATTR_MAXREG_COUNT
	.align		4
.L_528:
        /*002c*/ 	.byte	0x03, 0x1b
        /*002e*/ 	.short	0x00ff


	//----- nvinfo : EIATTR_NUM_BARRIERS
	.align		4
        /*0030*/ 	.byte	0x02, 0x4c
        /*0032*/ 	.byte	0x01
	.zero		1


	//----- nvinfo : EIATTR_ANNOTATIONS
	.align		4
        /*0034*/ 	.byte	0x04, 0x55
        /*0036*/ 	.short	(.L_530 - .L_529)


	//   ....[0]....
.L_529:
        /*0038*/ 	.word	0x00000001
        /*003c*/ 	.byte	0x90, 0x45, 0x00, 0x00, 0x01, 0x00, 0x00, 0x00, 0x10, 0x63, 0x00, 0x00, 0x01, 0x00, 0x00, 0x00
        /*004c*/ 	.byte	0x30, 0x7b, 0x00, 0x00, 0x01, 0x00, 0x00, 0x00, 0xa0, 0x80, 0x00, 0x00


	//----- nvinfo : EIATTR_MERCURY_ISA_VERSION
	.align		4
.L_530:
        /*0058*/ 	.byte	0x03, 0x5f
        /*005a*/ 	.short	0x0000


	//----- nvinfo : EIATTR_INT_WARP_WIDE_INSTR_OFFSETS
	.align		4
        /*005c*/ 	.byte	0x04, 0x31
        /*005e*/ 	.short	(.L_532 - .L_531)


	//   ....[0]....
.L_531:
        /*0060*/ 	.word	0x000016f0


	//----- nvinfo : EIATTR_COOP_GROUP_MASK_REGIDS
	.align		4
.L_532:
        /*0064*/ 	.byte	0x04, 0x29
        /*0066*/ 	.short	(.L_534 - .L_533)


	//   ....[0]....
.L_533:
        /*0068*/ 	.word	0xffffffff


	//   ....[1]....
        /*006c*/ 	.word	0xffffffff


	//   ....[2]....
        /*0070*/ 	.word	0xffffffff


	//   ....[3]....
        /*0074*/ 	.word	0xffffffff


	//   ....[4]....
        /*0078*/ 	.word	0xffffffff


	//   ....[5]....
        /*007c*/ 	.word	0xffffffff


	//   ....[6]....
        /*0080*/ 	.word	0xffffffff


	//   ....[7]....
        /*0084*/ 	.word	0xffffffff


	//   ....[8]....
        /*0088*/ 	.word	0xffffffff


	//   ....[9]....
        /*008c*/ 	.word	0xffffffff


	//   ....[10]....
        /*0090*/ 	.word	0xffffffff


	//   ....[11]....
        /*0094*/ 	.word	0xffffffff


	//----- nvinfo : EIATTR_COOP_GROUP_INSTR_OFFSETS
	.align		4
.L_534:
        /*0098*/ 	.byte	0x04, 0x28
        /*009a*/ 	.short	(.L_536 - .L_535)


	//   ....[0]....
.L_535:
        /*009c*/ 	.word	0x00003710


	//   ....[1]....
        /*00a0*/ 	.word	0x00003730


	//   ....[2]....
        /*00a4*/ 	.word	0x000037d0


	//   ....[3]....
        /*00a8*/ 	.word	0x000037e0


	//   ....[4]....
        /*00ac*/ 	.word	0x00006450


	//   ....[5]....
        /*00b0*/ 	.word	0x00006460


	//   ....[6]....
        /*00b4*/ 	.word	0x00006480


	//   ....[7]....
        /*00b8*/ 	.word	0x000064a0


	//   ....[8]....
        /*00bc*/ 	.word	0x000080e0


	//   ....[9]....
        /*00c0*/ 	.word	0x000081e0


	//   ....[10]....
        /*00c4*/ 	.word	0x00008570


	//   ....[11]....
        /*00c8*/ 	.word	0x000085a0


	//----- nvinfo : EIATTR_EXIT_INSTR_OFFSETS
	.align		4
.L_536:
        /*00cc*/ 	.byte	0x04, 0x1c
        /*00ce*/ 	.short	(.L_538 - .L_537)


	//   ....[0]....
.L_537:
        /*00d0*/ 	.word	0x000004e0


	//   ....[1]....
        /*00d4*/ 	.word	0x00009e00


	//   ....[2]....
        /*00d8*/ 	.word	0x00009ef0


	//   ....[3]....
        /*00dc*/ 	.word	0x0000a8c0


	//   ....[4]....
        /*00e0*/ 	.word	0x0000a940


	//----- nvinfo : EIATTR_CTAIDZ_USED
	.align		4
.L_538:
        /*00e4*/ 	.byte	0x01, 0x04
	.zero		2


	//----- nvinfo : EIATTR_CRS_STACK_SIZE
	.align		4
        /*00e8*/ 	.byte	0x04, 0x1e
        /*00ea*/ 	.short	(.L_540 - .L_539)
.L_539:
        /*00ec*/ 	.word	0x00000000
.L_540:


//--------------------- .nv.info._ZN5flash16flash_fwd_kernelI23Flash_fwd_kernel_traitsILi256ELi64ELi64ELi4ELb0ELb0EN7cutlass6half_tE19Flash_kernel_traitsILi256ELi64ELi64ELi4ES3_EELb1ELb0ELb0ELb1ELb0ELb0ELb0ELb0EEEvNS_16Flash_fwd_paramsE --------------------------
	.section	.nv.info._ZN5flash16flash_fwd_kernelI23Flash_fwd_kernel_traitsILi256ELi64ELi64ELi4ELb0ELb0EN7cutlass6half_tE19Flash_kernel_traitsILi256ELi64ELi64ELi4ES3_EELb1ELb0ELb0ELb1ELb0ELb0ELb0ELb0EEEvNS_16Flash_fwd_paramsE,"",@"SHT_CUDA_INFO"
	.sectionflags	@""
	.align	4


	//----- nvinfo : EIATTR_CUDA_API_VERSION
	.align		4
        /*0000*/ 	.byte	0x04, 0x37
        /*0002*/ 	.short	(.L_542 - .L_541)
.L_541:
        /*0004*/ 	.word	0x00000082


	//----- nvinfo : EIATTR_SW2861232_WAR
	.align		4
.L_542:
        /*0008*/ 	.byte	0x01, 0x35
	.zero		2


	//----- nvinfo : EIATTR_PARAM_CBANK
	.align		4
        /*000c*/ 	.byte	0x04, 0x0a
        /*000e*/ 	.short	(.L_544 - .L_543)
	.align		4
.L_543:
        /*0010*/ 	.word	index@(.nv.constant0._ZN5flash16flash_fwd_kernelI23Flash_fwd_kernel_traitsILi256ELi64ELi64ELi4ELb0ELb0EN7cutlass6half_tE19Flash_kernel_traitsILi256ELi64ELi64ELi4ES3_EELb1ELb0ELb0ELb1ELb0ELb0ELb0ELb0EEEvNS_16Flash_fwd_paramsE)
        /*0014*/ 	.short	0x0160
        /*0016*/ 	.short	0x01d0


	//----- nvinfo : EIATTR_CBANK_PARAM_SIZE
	.align		4
.L_544:
        /*0018*/ 	.byte	0x03, 0x19
        /*001a*/ 	.short	0x01d0


	//----- nvinfo : EIATTR_KPARAM_INFO
	.align		4
        /*001c*/ 	.byte	0x04, 0x17
        /*001e*/ 	.short	(.L_546 - .L_545)
.L_545:
        /*0020*/ 	.word	0x00000000
        /*0024*/ 	.short	0x0000
        /*0026*/ 	.short	0x0000
        /*0028*/ 	.byte	0x00, 0xf0, 0x41, 0x07


	//----- nvinfo : EIATTR_MAXREG_COUNT
	.align		4
.L_546:
        /*002c*/ 	.byte	0x03, 0x1b
        /*002e*/ 	.short	0x00ff


	//----- nvinfo : EIATTR_NUM_BARRIERS
	.align		4
        /*0030*/ 	.byte	0x02, 0x4c
        /*0032*/ 	.byte	0x01
	.zero		1


	//----- nvinfo : EIATTR_ANNOTATIONS
	.align		4
        /*0034*/ 	.byte	0x04, 0x55
        /*0036*/ 	.short	(.L_548 - .L_547)


	//   ....[0]....
.L_547:
        /* <DEDUP_REMOVED lines=34> */


	//----- nvinfo : EIATTR_MERCURY_ISA_VERSION
	.align		4
.L_548:
        /*0240*/ 	.byte	0x03, 0x5f
        /*0242*/ 	.short	0x0000


	//----- nvinfo : EIATTR_COOP_GROUP_MASK_REGIDS
	.align		4
        /*0244*/ 	.byte	0x04, 0x29
        /*0246*/ 	.short	(.L_550 - .L_549)


	//   ....[0]....
.L_549:
        /*0248*/ 	.word	0xffffffff


	//   ....[1]....
        /*024c*/ 	.word	0xffffffff


	//   ....[2]....
        /*0250*/ 	.word	0xffffffff


	//   ....[3]....
        /*0254*/ 	.word	0xffffffff


	//   ....[4]....
        /*0258*/ 	.word	0xffffffff


	//   ....[5]....
        /*025c*/ 	.word	0xffffffff


	//   ....[6]....
        /*0260*/ 	.word	0xffffffff


	//   ....[7]....
        /*0264*/ 	.word	0xffffffff


	//   ....[8]....
        /*0268*/ 	.word	0xffffffff


	//   ....[9]....
        /*026c*/ 	.word	0xffffffff


	//   ....[10]....
        /*0270*/ 	.word	0xffffffff


	//   ....[11]....
        /*0274*/ 	.word	0xffffffff


	//----- nvinfo : EIATTR_COOP_GROUP_INSTR_OFFSETS
	.align		4
.L_550:
        /*0278*/ 	.byte	0x04, 0x28
        /*027a*/ 	.short	(.L_552 - .L_551)


	//   ....[0]....
.L_551:
        /*027c*/ 	.word	0x00006070


	//   ....[1]....
        /*0280*/ 	.word	0x000060f0


	//   ....[2]....
        /*0284*/ 	.word	0x000063f0


	//   ....[3]....
        /*0288*/ 	.word	0x00006410


	//   ....[4]....
        /*028c*/ 	.word	0x0000b9f0


	//   ....[5]....
        /*0290*/ 	.word	0x0000ba80


	//   ....[6]....
        /*0294*/ 	.word	0x0000baa0


	//   ....[7]....
        /*0298*/ 	.word	0x0000bb20


	//   ....[8]....
        /*029c*/ 	.word	0x0000dfa0


	//   ....[9]....
        /*02a0*/ 	.word	0x0000dfe0


	//   ....[10]....
        /*02a4*/ 	.word	0x0000e0c0


	//   ....[11]....
        /*02a8*/ 	.word	0x0000e0f0


	//----- nvinfo : EIATTR_EXIT_INSTR_OFFSETS
	.align		4
.L_552:
        /*02ac*/ 	.byte	0x04, 0x1c
        /*02ae*/ 	.short	(.L_554 - .L_553)


	//   ....[0]....
.L_553:
        /*02b0*/ 	.word	0x00000730


	//   ....[1]....
        /*02b4*/ 	.word	0x0000fed0


	//   ....[2]....
        /*02b8*/ 	.word	0x0000fff0


	//   ....[3]....
        /*02bc*/ 	.word	0x00010010


	//   ....[4]....
        /*02c0*/ 	.word	0x00010b30


	//   ....[5]....
        /*02c4*/ 	.word	0x00010bb0


	//----- nvinfo : EIATTR_CTAIDZ_USED
	.align		4
.L_554:
        /*02c8*/ 	.byte	0x01, 0x04
	.zero		2


	//----- nvinfo : EIATTR_CRS_STACK_SIZE
	.align		4
        /*02cc*/ 	.byte	0x04, 0x1e
        /*02ce*/ 	.short	(.L_556 - .L_555)
.L_555:
        /*02d0*/ 	.word	0x00000000
.L_556:


//--------------------- .nv.info._ZN5flash16flash_fwd_kernelI23Flash_fwd_kernel_traitsILi256ELi64ELi64ELi4ELb0ELb0EN7cutlass6half_tE19Flash_kernel_traitsILi256ELi64ELi64ELi4ES3_EELb1ELb0ELb0ELb0ELb0ELb0ELb0ELb1EEEvNS_16Flash_fwd_paramsE --------------------------
	.section	.nv.info._ZN5flash16flash_fwd_kernelI23Flash_fwd_kernel_traitsILi256ELi64ELi64ELi4ELb0ELb0EN7cutlass6half_tE19Flash_kernel_traitsILi256ELi64ELi64ELi4ES3_EELb1ELb0ELb0ELb0ELb0ELb0ELb0ELb1EEEvNS_16Flash_fwd_paramsE,"",@"SHT_CUDA_INFO"
	.sectionflags	@""
	.align	4


	//----- nvinfo : EIATTR_CUDA_API_VERSION
	.align		4
        /*0000*/ 	.byte	0x04, 0x37
        /*0002*/ 	.short	(.L_558 - .L_557)
.L_557:
        /*0004*/ 	.word	0x00000082


	//----- nvinfo : EIATTR_SW2861232_WAR
	.align		4
.L_558:
        /*0008*/ 	.byte	0x01, 0x35
	.zero		2


	//----- nvinfo : EIATTR_PARAM_CBANK
	.align		4
        /*000c*/ 	.byte	0x04, 0x0a
        /*000e*/ 	.short	(.L_560 - .L_559)
	.align		4
.L_559:
        /*0010*/ 	.word	index@(.nv.constant0._ZN5flash16flash_fwd_kernelI23Flash_fwd_kernel_traitsILi256ELi64ELi64ELi4ELb0ELb0EN7cutlass6half_tE19Flash_kernel_traitsILi256ELi64ELi64ELi4ES3_EELb1ELb0ELb0ELb0ELb0ELb0ELb0ELb1EEEvNS_16Flash_fwd_paramsE)
        /*0014*/ 	.short	0x0160
        /*0016*/ 	.short	0x01d0


	//----- nvinfo : EIATTR_CBANK_PARAM_SIZE
	.align		4
.L_560:
        /*0018*/ 	.byte	0x03, 0x19
        /*001a*/ 	.short	0x01d0


	//----- nvinfo : EIATTR_KPARAM_INFO
	.align		4
        /*001c*/ 	.byte	0x04, 0x17
        /*001e*/ 	.short	(.L_562 - .L_561)
.L_561:
        /*0020*/ 	.word	0x00000000
        /*0024*/ 	.short	0x0000
        /*0026*/ 	.short	0x0000
        /*0028*/ 	.byte	0x00, 0xf0, 0x41, 0x07


	//----- nvinfo : EIATTR_MAXREG_COUNT
	.align		4
.L_562:
        /*002c*/ 	.byte	0x03, 0x1b
        /*002e*/ 	.short	0x00ff


	//----- nvinfo : EIATTR_NUM_BARRIERS
	.align		4
        /*0030*/ 	.byte	0x02, 0x4c
        /*0032*/ 	.byte	0x01
	.zero		1


	//----- nvinfo : EIATTR_ANNOTATIONS
	.align		4
        /*0034*/ 	.byte	0x04, 0x55
        /*0036*/ 	.short	(.L_564 - .L_563)


	//   ....[0]....
.L_563:
        /* <DEDUP_REMOVED lines=25> */


	//----- nvinfo : EIATTR_MERCURY_ISA_VERSION
	.align		4
.L_564:
        /*01b8*/ 	.byte	0x03, 0x5f
        /*01ba*/ 	.short	0x0000


	//----- nvinfo : EIATTR_COOP_GROUP_MASK_REGIDS
	.align		4
        /*01bc*/ 	.byte	0x04, 0x29
        /*01be*/ 	.short	(.L_566 - .L_565)


	//   ....[0]....
.L_565:
        /*01c0*/ 	.word	0xffffffff


	//   ....[1]....
        /*01c4*/ 	.word	0xffffffff


	//   ....[2]....
        /*01c8*/ 	.word	0xffffffff


	//   ....[3]....
        /*01cc*/ 	.word	0xffffffff


	//   ....[4]....
        /*01d0*/ 	.word	0xffffffff


	//   ....[5]....
        /*01d4*/ 	.word	0xffffffff


	//   ....[6]....
        /*01d8*/ 	.word	0xffffffff


	//   ....[7]....
        /*01dc*/ 	.word	0xffffffff


	//   ....[8]....
        /*01e0*/ 	.word	0xffffffff


	//   ....[9]....
        /*01e4*/ 	.word	0xffffffff


	//   ....[10]....
        /*01e8*/ 	.word	0xffffffff


	//   ....[11]....
        /*01ec*/ 	.word	0xffffffff


	//----- nvinfo : EIATTR_COOP_GROUP_INSTR_OFFSETS
	.align		4
.L_566:
        /*01f0*/ 	.byte	0x04, 0x28
        /*01f2*/ 	.short	(.L_568 - .L_567)


	//   ....[0]....
.L_567:
        /*01f4*/ 	.word	0x00005530


	//   ....[1]....
        /*01f8*/ 	.word	0x00005560


	//   ....[2]....
        /*01fc*/ 	.word	0x00005690


	//   ....[3]....
        /*0200*/ 	.word	0x000056c0


	//   ....[4]....
        /*0204*/ 	.word	0x0000a9e0


	//   ....[5]....
        /*0208*/ 	.word	0x0000a9f0


	//   ....[6]....
        /*020c*/ 	.word	0x0000aa10


	//   ....[7]....
        /*0210*/ 	.word	0x0000aa30


	//   ....[8]....
        /*0214*/ 	.word	0x0000e5c0


	//   ....[9]....
        /*0218*/ 	.word	0x0000e5d0


	//   ....[10]....
        /*021c*/ 	.word	0x0000e610


	//   ....[11]....
        /*0220*/ 	.word	0x0000e620


	//----- nvinfo : EIATTR_EXIT_INSTR_OFFSETS
	.align		4
.L_568:
        /*0224*/ 	.byte	0x04, 0x1c
        /*0226*/ 	.short	(.L_570 - .L_569)


	//   ....[0]....
.L_569:
        /*0228*/ 	.word	0x00000660


	//   ....[1]....
        /*022c*/ 	.word	0x000101f0


	//   ....[2]....
        /*0230*/ 	.word	0x00010310


	//   ....[3]....
        /*0234*/ 	.word	0x00010330


	//   ....[4]....
        /*0238*/ 	.word	0x00010e40


	//   ....[5]....
        /*023c*/ 	.word	0x00010ec0


	//----- nvinfo : EIATTR_CTAIDZ_USED
	.align		4
.L_570:
        /*0240*/ 	.byte	0x01, 0x04
	.zero		2


	//----- nvinfo : EIATTR_CRS_STACK_SIZE
	.align		4
        /*0244*/ 	.byte	0x04, 0x1e
        /*0246*/ 	.short	(.L_572 - .L_571)
.L_571:
        /*0248*/ 	.word	0x00000000
.L_572:


//--------------------- .nv.info._ZN5flash16flash_fwd_kernelI23Flash_fwd_kernel_traitsILi256ELi64ELi64ELi4ELb0ELb0EN7cutlass6half_tE19Flash_kernel_traitsILi256ELi64ELi64ELi4ES3_EELb0ELb0ELb0ELb0ELb0ELb0ELb1ELb0EEEvNS_16Flash_fwd_paramsE --------------------------
	.section	.nv.info._ZN5flash16flash_fwd_kernelI23Flash_fwd_kernel_traitsILi256ELi64ELi64ELi4ELb0ELb0EN7cutlass6half_tE19Flash_kernel_traitsILi256ELi64ELi64ELi4ES3_EELb0ELb0ELb0ELb0ELb0ELb0ELb1ELb0EEEvNS_16Flash_fwd_paramsE,"",@"SHT_CUDA_INFO"
	.sectionflags	@""
	.align	4


	//----- nvinfo : EIATTR_CUDA_API_VERSION
	.align		4
        /*0000*/ 	.byte	0x04, 0x37
        /*0002*/ 	.short	(.L_574 - .L_573)
.L_573:
        /*0004*/ 	.word	0x00000082


	//----- nvinfo : EIATTR_SW2861232_WAR
	.align		4
.L_574:
        /*0008*/ 	.byte	0x01, 0x35
	.zero		2


	//----- nvinfo : EIATTR_PARAM_CBANK
	.align		4
        /*000c*/ 	.byte	0x04, 0x0a
        /*000e*/ 	.short	(.L_576 - .L_575)
	.align		4
.L_575:
        /*0010*/ 	.word	index@(.nv.constant0._ZN5flash16flash_fwd_kernelI23Flash_fwd_kernel_traitsILi256ELi64ELi64ELi4ELb0ELb0EN7cutlass6half_tE19Flash_kernel_traitsILi256ELi64ELi64ELi4ES3_EELb0ELb0ELb0ELb0ELb0ELb0ELb1ELb0EEEvNS_16Flash_fwd_paramsE)
        /*0014*/ 	.short	0x0160
        /*0016*/ 	.short	0x01d0


	//----- nvinfo : EIATTR_CBANK_PARAM_SIZE
	.align		4
.L_576:
        /*0018*/ 	.byte	0x03, 0x19
        /*001a*/ 	.short	0x01d0


	//----- nvinfo : EIATTR_KPARAM_INFO
	.align		4
        /*001c*/ 	.byte	0x04, 0x17
        /*001e*/ 	.short	(.L_578 - .L_577)
.L_577:
        /*0020*/ 	.word	0x00000000
        /*0024*/ 	.short	0x0000
        /*0026*/ 	.short	0x0000
        /*0028*/ 	.byte	0x00, 0xf0, 0x41, 0x07


	//----- nvinfo : EIATTR_MAXREG_COUNT
	.align		4
.L_578:
        /*002c*/ 	.byte	0x03, 0x1b
        /*002e*/ 	.short	0x00ff


	//----- nvinfo : EIATTR_NUM_BARRIERS
	.align		4
        /*0030*/ 	.byte	0x02, 0x4c
        /*0032*/ 	.byte	0x01
	.zero		1


	//----- nvinfo : EIATTR_ANNOTATIONS
	.align		4
        /*0034*/ 	.byte	0x04, 0x55
        /*0036*/ 	.short	(.L_580 - .L_579)


	//   ....[0]....
.L_579:
        /* <DEDUP_REMOVED lines=25> */


	//----- nvinfo : EIATTR_MERCURY_ISA_VERSION
	.align		4
.L_580:
        /*01b0*/ 	.byte	0x03, 0x5f
        /*01b2*/ 	.short	0x0000


	//----- nvinfo : EIATTR_COOP_GROUP_MASK_REGIDS
	.align		4
        /*01b4*/ 	.byte	0x04, 0x29
        /*01b6*/ 	.short	(.L_582 - .L_581)


	//   ....[0]....
.L_581:
        /*01b8*/ 	.word	0xffffffff


	//   ....[1]....
        /*01bc*/ 	.word	0xffffffff


	//   ....[2]....
        /*01c0*/ 	.word	0xffffffff


	//   ....[3]....
        /*01c4*/ 	.word	0xffffffff


	//   ....[4]....
        /*01c8*/ 	.word	0xffffffff


	//   ....[5]....
        /*01cc*/ 	.word	0xffffffff


	//   ....[6]....
        /*01d0*/ 	.word	0xffffffff


	//   ....[7]....
        /*01d4*/ 	.word	0xffffffff


	//   ....[8]....
        /*01d8*/ 	.word	0xffffffff


	//   ....[9]....
        /*01dc*/ 	.word	0xffffffff


	//   ....[10]....
        /*01e0*/ 	.word	0xffffffff


	//   ....[11]....
        /*01e4*/ 	.word	0xffffffff


	//----- nvinfo : EIATTR_COOP_GROUP_INSTR_OFFSETS
	.align		4
.L_582:
        /*01e8*/ 	.byte	0x04, 0x28
        /*01ea*/ 	.short	(.L_584 - .L_583)


	//   ....[0]....
.L_583:
        /*01ec*/ 	.word	0x00005550


	//   ....[1]....
        /*01f0*/ 	.word	0x00005580


	//   ....[2]....
        /*01f4*/ 	.word	0x000056d0


	//   ....[3]....
        /*01f8*/ 	.word	0x00005700


	//   ....[4]....
        /*01fc*/ 	.word	0x0000a260


	//   ....[5]....
        /*0200*/ 	.word	0x0000a280


	//   ....[6]....
        /*0204*/ 	.word	0x0000a2b0


	//   ....[7]....
        /*0208*/ 	.word	0x0000a2c0


	//   ....[8]....
        /*020c*/ 	.word	0x0000c240


	//   ....[9]....
        /*0210*/ 	.word	0x0000c250


	//   ....[10]....
        /*0214*/ 	.word	0x0000c280


	//   ....[11]....
        /*0218*/ 	.word	0x0000c290


	//----- nvinfo : EIATTR_EXIT_INSTR_OFFSETS
	.align		4
.L_584:
        /*021c*/ 	.byte	0x04, 0x1c
        /*021e*/ 	.short	(.L_586 - .L_585)


	//   ....[0]....
.L_585:
        /*0220*/ 	.word	0x000004e0


	//   ....[1]....
        /*0224*/ 	.word	0x0000de40


	//   ....[2]....
        /*0228*/ 	.word	0x0000df60


	//   ....[3]....
        /*022c*/ 	.word	0x0000df80


	//   ....[4]....
        /*0230*/ 	.word	0x0000ea80


	//   ....[5]....
        /*0234*/ 	.word	0x0000eb00


	//----- nvinfo : EIATTR_CTAIDZ_USED
	.align		4
.L_586:
        /*0238*/ 	.byte	0x01, 0x04
	.zero		2


	//----- nvinfo : EIATTR_CRS_STACK_SIZE
	.align		4
        /*023c*/ 	.byte	0x04, 0x1e
        /*023e*/ 	.short	(.L_588 - .L_587)
.L_587:
        /*0240*/ 	.word	0x00000000
.L_588:


//--------------------- .nv.info._ZN5flash16flash_fwd_kernelI23Flash_fwd_kernel_traitsILi256ELi64ELi64ELi4ELb0ELb0EN7cutlass6half_tE19Flash_kernel_traitsILi256ELi64ELi64ELi4ES3_EELb1ELb0ELb0ELb1ELb0ELb0ELb0ELb1EEEvNS_16Flash_fwd_paramsE --------------------------
	.section	.nv.info._ZN5flash16flash_fwd_kernelI23Flash_fwd_kernel_traitsILi256ELi64ELi64ELi4ELb0ELb0EN7cutlass6half_tE19Flash_kernel_traitsILi256ELi64ELi64ELi4ES3_EELb1ELb0ELb0ELb1ELb0ELb0ELb0ELb1EEEvNS_16Flash_fwd_paramsE,"",@"SHT_CUDA_INFO"
	.sectionflags	@""
	.align	4


	//----- nvinfo : EIATTR_CUDA_API_VERSION
	.align		4
        /*0000*/ 	.byte	0x04, 0x37
        /*0002*/ 	.short	(.L_590 - .L_589)
.L_589:
        /*0004*/ 	.word	0x00000082


	//----- nvinfo : EIATTR_SW2861232_WAR
	.align		4
.L_590:
        /*0008*/ 	.byte	0x01, 0x35
	.zero		2


	//----- nvinfo : EIATTR_PARAM_CBANK
	.align		4
        /*000c*/ 	.byte	0x04, 0x0a
        /*000e*/ 	.short	(.L_592 - .L_591)
	.align		4
.L_591:
        /*0010*/ 	.word	index@(.nv.constant0._ZN5flash16flash_fwd_kernelI23Flash_fwd_kernel_traitsILi256ELi64ELi64ELi4ELb0ELb0EN7cutlass6half_tE19Flash_kernel_traitsILi256ELi64ELi64ELi4ES3_EELb1ELb0ELb0ELb1ELb0ELb0ELb0ELb1EEEvNS_16Flash_fwd_paramsE)
        /*0014*/ 	.short	0x0160
        /*0016*/ 	.short	0x01d0


	//----- nvinfo : EIATTR_CBANK_PARAM_SIZE
	.align		4
.L_592:
        /*0018*/ 	.byte	0x03, 0x19
        /*001a*/ 	.short	0x01d0


	//----- nvinfo : EIATTR_KPARAM_INFO
	.align		4
        /*001c*/ 	.byte	0x04, 0x17
        /*001e*/ 	.short	(.L_594 - .L_593)
.L_593:
        /*0020*/ 	.word	0x00000000
        /*0024*/ 	.short	0x0000
        /*0026*/ 	.short	0x0000
        /*0028*/ 	.byte	0x00, 0xf0, 0x41, 0x07


	//----- nvinfo : EIATTR_MAXREG_COUNT
	.align		4
.L_594:
        /*002c*/ 	.byte	0x03, 0x1b
        /*002e*/ 	.short	0x00ff


	//----- nvinfo : EIATTR_NUM_BARRIERS
	.align		4
        /*0030*/ 	.byte	0x02, 0x4c
        /*0032*/ 	.byte	0x01
	.zero		1


	//----- nvinfo : EIATTR_ANNOTATIONS
	.align		4
        /*0034*/ 	.byte	0x04, 0x55
        /*0036*/ 	.short	(.L_596 - .L_595)


	//   ....[0]....
.L_595:
        /* <DEDUP_REMOVED lines=26> */


	//----- nvinfo : EIATTR_MERCURY_ISA_VERSION
	.align		4
.L_596:
        /*01c8*/ 	.byte	0x03, 0x5f
        /*01ca*/ 	.short	0x0000


	//----- nvinfo : EIATTR_COOP_GROUP_MASK_REGIDS
	.align		4
        /*01cc*/ 	.byte	0x04, 0x29
        /*01ce*/ 	.short	(.L_598 - .L_597)


	//   ....[0]....
.L_597:
        /*01d0*/ 	.word	0xffffffff


	//   ....[1]....
        /*01d4*/ 	.word	0xffffffff


	//   ....[2]....
        /*01d8*/ 	.word	0xffffffff


	//   ....[3]....
        /*01dc*/ 	.word	0xffffffff


	//   ....[4]....
        /*01e0*/ 	.word	0xffffffff


	//   ....[5]....
        /*01e4*/ 	.word	0xffffffff


	//   ....[6]....
        /*01e8*/ 	.word	0xffffffff


	//   ....[7]....
        /*01ec*/ 	.word	0xffffffff


	//   ....[8]....
        /*01f0*/ 	.word	0xffffffff


	//   ....[9]....
        /*01f4*/ 	.word	0xffffffff


	//   ....[10]....
        /*01f8*/ 	.word	0xffffffff


	//   ....[11]....
        /*01fc*/ 	.word	0xffffffff


	//----- nvinfo : EIATTR_COOP_GROUP_INSTR_OFFSETS
	.align		4
.L_598:
        /*0200*/ 	.byte	0x04, 0x28
        /*0202*/ 	.short	(.L_600 - .L_599)


	//   ....[0]....
.L_599:
        /*0204*/ 	.word	0x00005f90


	//   ....[1]....
        /*0208*/ 	.word	0x00005fd0


	//   ....[2]....
        /*020c*/ 	.word	0x000060e0


	//   ....[3]....
        /*0210*/ 	.word	0x00006110


	//   ....[4]....
        /*0214*/ 	.word	0x0000bb60


	//   ....[5]....
        /*0218*/ 	.word	0x0000bb70


	//   ....[6]....
        /*021c*/ 	.word	0x0000bb90


	//   ....[7]....
        /*0220*/ 	.word	0x0000bbb0


	//   ....[8]....
        /*0224*/ 	.word	0x0000f620


	//   ....[9]....
        /*0228*/ 	.word	0x0000f630


	//   ....[10]....
        /*022c*/ 	.word	0x0000f670


	//   ....[11]....
        /*0230*/ 	.word	0x0000f680


	//----- nvinfo : EIATTR_EXIT_INSTR_OFFSETS
	.align		4
.L_600:
        /*0234*/ 	.byte	0x04, 0x1c
        /*0236*/ 	.short	(.L_602 - .L_601)


	//   ....[0]....
.L_601:
        /*0238*/ 	.word	0x00000660


	//   ....[1]....
        /*023c*/ 	.word	0x00011250


	//   ....[2]....
        /*0240*/ 	.word	0x00011370


	//   ....[3]....
        /*0244*/ 	.word	0x00011390


	//   ....[4]....
        /*0248*/ 	.word	0x00011eb0


	//   ....[5]....
        /*024c*/ 	.word	0x00011f30


	//----- nvinfo : EIATTR_CTAIDZ_USED
	.align		4
.L_602:
        /*0250*/ 	.byte	0x01, 0x04
	.zero		2


	//----- nvinfo : EIATTR_CRS_STACK_SIZE
	.align		4
        /*0254*/ 	.byte	0x04, 0x1e
        /*0256*/ 	.short	(.L_604 - .L_603)
.L_603:
        /*0258*/ 	.word	0x00000000
.L_604:


//--------------------- .nv.info._ZN5flash16flash_fwd_kernelI23Flash_fwd_kernel_traitsILi256ELi64ELi64ELi4ELb0ELb0EN7cutlass6half_tE19Flash_kernel_traitsILi256ELi64ELi64ELi4ES3_EELb0ELb0ELb0ELb1ELb0ELb0ELb1ELb0EEEvNS_16Flash_fwd_paramsE --------------------------
	.section	.nv.info._ZN5flash16flash_fwd_kernelI23Flash_fwd_kernel_traitsILi256ELi64ELi64ELi4ELb0ELb0EN7cutlass6half_tE19Flash_kernel_traitsILi256ELi64ELi64ELi4ES3_EELb0ELb0ELb0ELb1ELb0ELb0ELb1ELb0EEEvNS_16Flash_fwd_paramsE,"",@"SHT_CUDA_INFO"
	.sectionflags	@""
	.align	4


	//----- nvinfo : EIATTR_CUDA_API_VERSION
	.align		4
        /*0000*/ 	.byte	0x04, 0x37
        /*0002*/ 	.short	(.L_606 - .L_605)
.L_605:
        /*0004*/ 	.word	0x00000082


	//----- nvinfo : EIATTR_SW2861232_WAR
	.align		4
.L_606:
        /*0008*/ 	.byte	0x01, 0x35
	.zero		2


	//----- nvinfo : EIATTR_PARAM_CBANK
	.align		4
        /*000c*/ 	.byte	0x04, 0x0a
        /*000e*/ 	.short	(.L_608 - .L_607)
	.align		4
.L_607:
        /*0010*/ 	.word	index@(.nv.constant0._ZN5flash16flash_fwd_kernelI23Flash_fwd_kernel_traitsILi256ELi64ELi64ELi4ELb0ELb0EN7cutlass6half_tE19Flash_kernel_traitsILi256ELi64ELi64ELi4ES3_EELb0ELb0ELb0ELb1ELb0ELb0ELb1ELb0EEEvNS_16Flash_fwd_paramsE)
        /*0014*/ 	.short	0x0160
        /*0016*/ 	.short	0x01d0


	//----- nvinfo : EIATTR_CBANK_PARAM_SIZE
	.align		4
.L_608:
        /*0018*/ 	.byte	0x03, 0x19
        /*001a*/ 	.short	0x01d0


	//----- nvinfo : EIATTR_KPARAM_INFO
	.align		4
        /*001c*/ 	.byte	0x04, 0x17
        /*001e*/ 	.short	(.L_610 - .L_609)
.L_609:
        /*0020*/ 	.word	0x00000000
        /*0024*/ 	.short	0x0000
        /*0026*/ 	.short	0x0000
        /*0028*/ 	.byte	0x00, 0xf0, 0x41, 0x07


	//----- nvinfo : EIATTR_MAXREG_COUNT
	.align		4
.L_610:
        /*002c*/ 	.byte	0x03, 0x1b
        /*002e*/ 	.short	0x00ff


	//----- nvinfo : EIATTR_NUM_BARRIERS
	.align		4
        /*0030*/ 	.byte	0x02, 0x4c
        /*0032*/ 	.byte	0x01
	.zero		1


	//----- nvinfo : EIATTR_ANNOTATIONS
	.align		4
        /*0034*/ 	.byte	0x04, 0x55
        /*0036*/ 	.short	(.L_612 - .L_611)


	//   ....[0]....
.L_611:
        /* <DEDUP_REMOVED lines=25> */


	//----- nvinfo : EIATTR_MERCURY_ISA_VERSION
	.align		4
.L_612:
        /*01b0*/ 	.byte	0x03, 0x5f
        /*01b2*/ 	.short	0x0000


	//----- nvinfo : EIATTR_COOP_GROUP_MASK_REGIDS
	.align		4
        /*01b4*/ 	.byte	0x04, 0x29
        /*01b6*/ 	.short	(.L_614 - .L_613)


	//   ....[0]....
.L_613:
        /*01b8*/ 	.word	0xffffffff


	//   ....[1]....
        /*01bc*/ 	.word	0xffffffff


	//   ....[2]....
        /*01c0*/ 	.word	0xffffffff


	//   ....[3]....
        /*01c4*/ 	.word	0xffffffff


	//   ....[4]....
        /*01c8*/ 	.word	0xffffffff


	//   ....[5]....
        /*01cc*/ 	.word	0xffffffff


	//   ....[6]....
        /*01d0*/ 	.word	0xffffffff


	//   ....[7]....
        /*01d4*/ 	.word	0xffffffff


	//   ....[8]....
        /*01d8*/ 	.word	0xffffffff


	//   ....[9]....
        /*01dc*/ 	.word	0xffffffff


	//   ....[10]....
        /*01e0*/ 	.word	0xffffffff


	//   ....[11]....
        /*01e4*/ 	.word	0xffffffff


	//----- nvinfo : EIATTR_COOP_GROUP_INSTR_OFFSETS
	.align		4
.L_614:
        /*01e8*/ 	.byte	0x04, 0x28
        /*01ea*/ 	.short	(.L_616 - .L_615)


	//   ....[0]....
.L_615:
        /*01ec*/ 	.word	0x00006030


	//   ....[1]....
        /*01f0*/ 	.word	0x00006060


	//   ....[2]....
        /*01f4*/ 	.word	0x00006160


	//   ....[3]....
        /*01f8*/ 	.word	0x00006190


	//   ....[4]....
        /*01fc*/ 	.word	0x0000b3d0


	//   ....[5]....
        /*0200*/ 	.word	0x0000b460


	//   ....[6]....
        /*0204*/ 	.word	0x0000b470


	//   ....[7]....
        /*0208*/ 	.word	0x0000b4d0


	//   ....[8]....
        /*020c*/ 	.word	0x0000d3c0


	//   ....[9]....
        /*0210*/ 	.word	0x0000d3d0


	//   ....[10]....
        /*0214*/ 	.word	0x0000d400


	//   ....[11]....
        /*0218*/ 	.word	0x0000d410


	//----- nvinfo : EIATTR_EXIT_INSTR_OFFSETS
	.align		4
.L_616:
        /*021c*/ 	.byte	0x04, 0x1c
        /*021e*/ 	.short	(.L_618 - .L_617)


	//   ....[0]....
.L_617:
        /*0220*/ 	.word	0x000004e0


	//   ....[1]....
        /*0224*/ 	.word	0x0000eff0


	//   ....[2]....
        /*0228*/ 	.word	0x0000f110


	//   ....[3]....
        /*022c*/ 	.word	0x0000f130


	//   ....[4]....
        /*0230*/ 	.word	0x0000fc40


	//   ....[5]....
        /*0234*/ 	.word	0x0000fcc0


	//----- nvinfo : EIATTR_CTAIDZ_USED
	.align		4
.L_618:
        /*0238*/ 	.byte	0x01, 0x04
	.zero		2


	//----- nvinfo : EIATTR_CRS_STACK_SIZE
	.align		4
        /*023c*/ 	.byte	0x04, 0x1e
        /*023e*/ 	.short	(.L_620 - .L_619)
.L_619:
        /*0240*/ 	.word	0x00000000
.L_620:


//--------------------- .nv.info._ZN5flash16flash_fwd_kernelI23Flash_fwd_kernel_traitsILi256ELi64ELi64ELi4ELb0ELb0EN7cutlass6half_tE19Flash_kernel_traitsILi256ELi64ELi64ELi4ES3_EELb1ELb0ELb1ELb0ELb0ELb1ELb0ELb0EEEvNS_16Flash_fwd_paramsE --------------------------
	.section	.nv.info._ZN5flash16flash_fwd_kernelI23Flash_fwd_kernel_traitsILi256ELi64ELi64ELi4ELb0ELb0EN7cutlass6half_tE19Flash_kernel_traitsILi256ELi64ELi64ELi4ES3_EELb1ELb0ELb1ELb0ELb0ELb1ELb0ELb0EEEvNS_16Flash_fwd_paramsE,"",@"SHT_CUDA_INFO"
	.sectionflags	@""
	.align	4


	//----- nvinfo : EIATTR_CUDA_API_VERSION
	.align		4
        /*0000*/ 	.byte	0x04, 0x37
        /*0002*/ 	.short	(.L_622 - .L_621)
.L_621:
        /*0004*/ 	.word	0x00000082


	//----- nvinfo : EIATTR_SW2861232_WAR
	.align		4
.L_622:
        /*0008*/ 	.byte	0x01, 0x35
	.zero		2


	//----- nvinfo : EIATTR_PARAM_CBANK
	.align		4
        /*000c*/ 	.byte	0x04, 0x0a
        /*000e*/ 	.short	(.L_624 - .L_623)
	.align		4
.L_623:
        /*0010*/ 	.word	index@(.nv.constant0._ZN5flash16flash_fwd_kernelI23Flash_fwd_kernel_traitsILi256ELi64ELi64ELi4ELb0ELb0EN7cutlass6half_tE19Flash_kernel_traitsILi256ELi64ELi64ELi4ES3_EELb1ELb0ELb1ELb0ELb0ELb1ELb0ELb0EEEvNS_16Flash_fwd_paramsE)
        /*0014*/ 	.short	0x0160
        /*0016*/ 	.short	0x01d0


	//----- nvinfo : EIATTR_CBANK_PARAM_SIZE
	.align		4
.L_624:
        /*0018*/ 	.byte	0x03, 0x19
        /*001a*/ 	.short	0x01d0


	//----- nvinfo : EIATTR_KPARAM_INFO
	.align		4
        /*001c*/ 	.byte	0x04, 0x17
        /*001e*/ 	.short	(.L_626 - .L_625)
.L_625:
        /*0020*/ 	.word	0x00000000
        /*0024*/ 	.short	0x0000
        /*0026*/ 	.short	0x0000
        /*0028*/ 	.byte	0x00, 0xf0, 0x41, 0x07


	//----- nvinfo : EIATTR_MAXREG_COUNT
	.align		4
.L_626:
        /*002c*/ 	.byte	0x03, 0x1b
        /*002e*/ 	.short	0x00ff


	//----- nvinfo : EIATTR_NUM_BARRIERS
	.align		4
        /*0030*/ 	.byte	0x02, 0x4c
        /*0032*/ 	.byte	0x01
	.zero		1


	//----- nvinfo : EIATTR_ANNOTATIONS
	.align		4
        /*0034*/ 	.byte	0x04, 0x55
        /*0036*/ 	.short	(.L_628 - .L_627)


	//   ....[0]....
.L_627:
        /* <DEDUP_REMOVED lines=28> */


	//----- nvinfo : EIATTR_MERCURY_ISA_VERSION
	.align		4
.L_628:
        /*01e8*/ 	.byte	0x03, 0x5f
        /*01ea*/ 	.short	0x0000


	//----- nvinfo : EIATTR_COOP_GROUP_MASK_REGIDS
	.align		4
        /*01ec*/ 	.byte	0x04, 0x29
        /*01ee*/ 	.short	(.L_630 - .L_629)


	//   ....[0]....
.L_629:
        /*01f0*/ 	.word	0xffffffff


	//   ....[1]....
        /*01f4*/ 	.word	0xffffffff


	//   ....[2]....
        /*01f8*/ 	.word	0xffffffff


	//   ....[3]....
        /*01fc*/ 	.word	0xffffffff


	//   ....[4]....
        /*0200*/ 	.word	0xffffffff


	//   ....[5]....
        /*0204*/ 	.word	0xffffffff


	//   ....[6]....
        /*0208*/ 	.word	0xffffffff


	//   ....[7]....
        /*020c*/ 	.word	0xffffffff


	//   ....[8]....
        /*0210*/ 	.word	0xffffffff


	//   ....[9]....
        /*0214*/ 	.word	0xffffffff


	//   ....[10]....
        /*0218*/ 	.word	0xffffffff


	//   ....[11]....
        /*021c*/ 	.word	0xffffffff


	//   ....[12]....
        /*0220*/ 	.word	0xffffffff


	//   ....[13]....
        /*0224*/ 	.word	0xffffffff


	//   ....[14]....
        /*0228*/ 	.word	0xffffffff


	//   ....[15]....
        /*022c*/ 	.word	0xffffffff


	//----- nvinfo : EIATTR_COOP_GROUP_INSTR_OFFSETS
	.align		4
.L_630:
        /*0230*/ 	.byte	0x04, 0x28
        /*0232*/ 	.short	(.L_632 - .L_631)


	//   ....[0]....
.L_631:
        /*0234*/ 	.word	0x00004740


	//   ....[1]....
        /*0238*/ 	.word	0x00004810


	//   ....[2]....
        /*023c*/ 	.word	0x00004870


	//   ....[3]....
        /*0240*/ 	.word	0x00004940


	//   ....[4]....
        /*0244*/ 	.word	0x00008ce0


	//   ....[5]....
        /*0248*/ 	.word	0x00008d20


	//   ....[6]....
        /*024c*/ 	.word	0x00008e30


	//   ....[7]....
        /*0250*/ 	.word	0x00008ed0


	//   ....[8]....
        /*0254*/ 	.word	0x0000dde0


	//   ....[9]....
        /*0258*/ 	.word	0x0000def0


	//   ....[10]....
        /*025c*/ 	.word	0x0000df10


	//   ....[11]....
        /*0260*/ 	.word	0x0000df70


	//   ....[12]....
        /*0264*/ 	.word	0x00010880


	//   ....[13]....
        /*0268*/ 	.word	0x00010890


	//   ....[14]....
        /*026c*/ 	.word	0x000108b0


	//   ....[15]....
        /*0270*/ 	.word	0x000108d0


	//----- nvinfo : EIATTR_EXIT_INSTR_OFFSETS
	.align		4
.L_632:
        /*0274*/ 	.byte	0x04, 0x1c
        /*0276*/ 	.short	(.L_634 - .L_633)


	//   ....[0]....
.L_633:
        /*0278*/ 	.word	0x00000730


	//   ....[1]....
        /*027c*/ 	.word	0x00001280


	//   ....[2]....
        /*0280*/ 	.word	0x00001300


	//   ....[3]....
        /*0284*/ 	.word	0x000123b0


	//   ....[4]....
        /*0288*/ 	.word	0x000124a0


	//----- nvinfo : EIATTR_CTAIDZ_USED
	.align		4
.L_634:
        /*028c*/ 	.byte	0x01, 0x04
	.zero		2


	//----- nvinfo : EIATTR_CRS_STACK_SIZE
	.align		4
        /*0290*/ 	.byte	0x04, 0x1e
        /*0292*/ 	.short	(.L_636 - .L_635)
.L_635:
        /*0294*/ 	.word	0x00000000
.L_636:


//--------------------- .nv.info._ZN5flash16flash_fwd_kernelI23Flash_fwd_kernel_traitsILi256ELi64ELi64ELi4ELb0ELb0EN7cutlass6half_tE19Flash_kernel_traitsILi256ELi64ELi64ELi4ES3_EELb0ELb0ELb1ELb0ELb0ELb1ELb1ELb0EEEvNS_16Flash_fwd_paramsE --------------------------
	.section	.nv.info._ZN5flash16flash_fwd_kernelI23Flash_fwd_kernel_traitsILi256ELi64ELi64ELi4ELb0ELb0EN7cutlass6half_tE19Flash_kernel_traitsILi256ELi64ELi64ELi4ES3_EELb0ELb0ELb1ELb0ELb0ELb1ELb1ELb0EEEvNS_16Flash_fwd_paramsE,"",@"SHT_CUDA_INFO"
	.sectionflags	@""
	.align	4


	//----- nvinfo : EIATTR_CUDA_API_VERSION
	.align		4
        /*0000*/ 	.byte	0x04, 0x37
        /*0002*/ 	.short	(.L_638 - .L_637)
.L_637:
        /*0004*/ 	.word	0x00000082


	//----- nvinfo : EIATTR_SW2861232_WAR
	.align		4
.L_638:
        /*0008*/ 	.byte	0x01, 0x35
	.zero		2


	//----- nvinfo : EIATTR_PARAM_CBANK
	.align		4
        /*000c*/ 	.byte	0x04, 0x0a
        /*000e*/ 	.short	(.L_640 - .L_639)
	.align		4
.L_639:
        /*0010*/ 	.word	index@(.nv.constant0._ZN5flash16flash_fwd_kernelI23Flash_fwd_kernel_traitsILi256ELi64ELi64ELi4ELb0ELb0EN7cutlass6half_tE19Flash_kernel_traitsILi256ELi64ELi64ELi4ES3_EELb0ELb0ELb1ELb0ELb0ELb1ELb1ELb0EEEvNS_16Flash_fwd_paramsE)
        /*0014*/ 	.short	0x0160
        /*0016*/ 	.short	0x01d0


	//----- nvinfo : EIATTR_CBANK_PARAM_SIZE
	.align		4
.L_640:
        /*0018*/ 	.byte	0x03, 0x19
        /*001a*/ 	.short	0x01d0


	//----- nvinfo : EIATTR_KPARAM_INFO
	.align		4
        /*001c*/ 	.byte	0x04, 0x17
        /*001e*/ 	.short	(.L_642 - .L_641)
.L_641:
        /*0020*/ 	.word	0x00000000
        /*0024*/ 	.short	0x0000
        /*0026*/ 	.short	0x0000
        /*0028*/ 	.byte	0x00, 0xf0, 0x41, 0x07


	//----- nvinfo : EIATTR_MAXREG_COUNT
	.align		4
.L_642:
        /*002c*/ 	.byte	0x03, 0x1b
        /*002e*/ 	.short	0x00ff


	//----- nvinfo : EIATTR_NUM_BARRIERS
	.align		4
        /*0030*/ 	.byte	0x02, 0x4c
        /*0032*/ 	.byte	0x01
	.zero		1


	//----- nvinfo : EIATTR_ANNOTATIONS
	.align		4
        /*0034*/ 	.byte	0x04, 0x55
        /*0036*/ 	.short	(.L_644 - .L_643)


	//   ....[0]....
.L_643:
        /*0038*/ 	.word	0x00000001
        /*003c*/ 	.byte	0x80, 0x58, 0x00, 0x00, 0x01, 0x00, 0x00, 0x00, 0xd0, 0x94, 0x00, 0x00, 0x01, 0x00, 0x00, 0x00
        /*004c*/ 	.byte	0x20, 0xd1, 0x00, 0x00, 0x01, 0x00, 0x00, 0x00, 0x50, 0xd4, 0x00, 0x00, 0x01, 0x00, 0x00, 0x00
        /*005c*/ 	.byte	0x80, 0xd4, 0x00, 0x00


	//----- nvinfo : EIATTR_MERCURY_ISA_VERSION
	.align		4
.L_644:
        /*0060*/ 	.byte	0x03, 0x5f
        /*0062*/ 	.short	0x0000


	//----- nvinfo : EIATTR_INT_WARP_WIDE_INSTR_OFFSETS
	.align		4
        /*0064*/ 	.byte	0x04, 0x31
        /*0066*/ 	.short	(.L_646 - .L_645)


	//   ....[0]....
.L_645:
        /*0068*/ 	.word	0x00001e00


	//   ....[1]....
        /*006c*/ 	.word	0x00002270


	//----- nvinfo : EIATTR_COOP_GROUP_MASK_REGIDS
	.align		4
.L_646:
        /*0070*/ 	.byte	0x04, 0x29
        /*0072*/ 	.short	(.L_648 - .L_647)


	//   ....[0]....
.L_647:
        /*0074*/ 	.word	0xffffffff


	//   ....[1]....
        /*0078*/ 	.word	0xffffffff


	//   ....[2]....
        /*007c*/ 	.word	0xffffffff


	//   ....[3]....
        /*0080*/ 	.word	0xffffffff


	//   ....[4]....
        /*0084*/ 	.word	0xffffffff


	//   ....[5]....
        /*0088*/ 	.word	0xffffffff


	//   ....[6]....
        /*008c*/ 	.word	0xffffffff


	//   ....[7]....
        /*0090*/ 	.word	0xffffffff


	//   ....[8]....
        /*0094*/ 	.word	0xffffffff


	//   ....[9]....
        /*0098*/ 	.word	0xffffffff


	//   ....[10]....
        /*009c*/ 	.word	0xffffffff


	//   ....[11]....
        /*00a0*/ 	.word	0xffffffff


	//   ....[12]....
        /*00a4*/ 	.word	0xffffffff


	//   ....[13]....
        /*00a8*/ 	.word	0xffffffff


	//   ....[14]....
        /*00ac*/ 	.word	0xffffffff


	//   ....[15]....
        /*00b0*/ 	.word	0xffffffff


	//----- nvinfo : EIATTR_COOP_GROUP_INSTR_OFFSETS
	.align		4
.L_648:
        /*00b4*/ 	.byte	0x04, 0x28
        /*00b6*/ 	.short	(.L_650 - .L_649)


	//   ....[0]....
.L_649:
        /*00b8*/ 	.word	0x00004710


	//   ....[1]....
        /*00bc*/ 	.word	0x00004730


	//   ....[2]....
        /*00c0*/ 	.word	0x000047d0


	//   ....[3]....
        /*00c4*/ 	.word	0x000047e0


	//   ....[4]....
        /*00c8*/ 	.word	0x00007af0


	//   ....[5]....
        /*00cc*/ 	.word	0x00007b00


	//   ....[6]....
        /*00d0*/ 	.word	0x00007b30


	//   ....[7]....
        /*00d4*/ 	.word	0x00007b40


	//   ....[8]....
        /*00d8*/ 	.word	0x0000b7a0


	//   ....[9]....
        /*00dc*/ 	.word	0x0000b7c0


	//   ....[10]....
        /*00e0*/ 	.word	0x0000b7f0


	//   ....[11]....
        /*00e4*/ 	.word	0x0000b810


	//   ....[12]....
        /*00e8*/ 	.word	0x0000d4c0


	//   ....[13]....
        /*00ec*/ 	.word	0x0000d5e0


	//   ....[14]....
        /*00f0*/ 	.word	0x0000ddf0


	//   ....[15]....
        /*00f4*/ 	.word	0x0000de20


	//----- nvinfo : EIATTR_EXIT_INSTR_OFFSETS
	.align		4
.L_650:
        /*00f8*/ 	.byte	0x04, 0x1c
        /*00fa*/ 	.short	(.L_652 - .L_651)


	//   ....[0]....
.L_651:
        /*00fc*/ 	.word	0x000004e0


	//   ....[1]....
        /*0100*/ 	.word	0x00001020


	//   ....[2]....
        /*0104*/ 	.word	0x000010a0


	//   ....[3]....
        /*0108*/ 	.word	0x0000f1c0


	//   ....[4]....
        /*010c*/ 	.word	0x0000f2a0


	//----- nvinfo : EIATTR_CTAIDZ_USED
	.align		4
.L_652:
        /*0110*/ 	.byte	0x01, 0x04
	.zero		2


	//----- nvinfo : EIATTR_CRS_STACK_SIZE
	.align		4
        /*0114*/ 	.byte	0x04, 0x1e
        /*0116*/ 	.short	(.L_654 - .L_653)
.L_653:
        /*0118*/ 	.word	0x00000000
.L_654:


//--------------------- .nv.info._ZN5flash16flash_fwd_kernelI23Flash_fwd_kernel_traitsILi256ELi64ELi64ELi4ELb0ELb0EN7cutlass6half_tE19Flash_kernel_traitsILi256ELi64ELi64ELi4ES3_EELb1ELb0ELb1ELb1ELb0ELb0ELb0ELb0EEEvNS_16Flash_fwd_paramsE --------------------------
	.section	.nv.info._ZN5flash16flash_fwd_kernelI23Flash_fwd_kernel_traitsILi256ELi64ELi64ELi4ELb0ELb0EN7cutlass6half_tE19Flash_kernel_traitsILi256ELi64ELi64ELi4ES3_EELb1ELb0ELb1ELb1ELb0ELb0ELb0ELb0EEEvNS_16Flash_fwd_paramsE,"",@"SHT_CUDA_INFO"
	.sectionflags	@""
	.align	4


	//----- nvinfo : EIATTR_CUDA_API_VERSION
	.align		4
        /*0000*/ 	.byte	0x04, 0x37
        /*0002*/ 	.short	(.L_656 - .L_655)
.L_655:
        /*0004*/ 	.word	0x00000082


	//----- nvinfo : EIATTR_SW2861232_WAR
	.align		4
.L_656:
        /*0008*/ 	.byte	0x01, 0x35
	.zero		2


	//----- nvinfo : EIATTR_PARAM_CBANK
	.align		4
        /*000c*/ 	.byte	0x04, 0x0a
        /*000e*/ 	.short	(.L_658 - .L_657)
	.align		4
.L_657:
        /*0010*/ 	.word	index@(.nv.constant0._ZN5flash16flash_fwd_kernelI23Flash_fwd_kernel_traitsILi256ELi64ELi64ELi4ELb0ELb0EN7cutlass6half_tE19Flash_kernel_traitsILi256ELi64ELi64ELi4ES3_EELb1ELb0ELb1ELb1ELb0ELb0ELb0ELb0EEEvNS_16Flash_fwd_paramsE)
        /*0014*/ 	.short	0x0160
        /*0016*/ 	.short	0x01d0


	//----- nvinfo : EIATTR_CBANK_PARAM_SIZE
	.align		4
.L_658:
        /*0018*/ 	.byte	0x03, 0x19
        /*001a*/ 	.short	0x01d0


	//----- nvinfo : EIATTR_KPARAM_INFO
	.align		4
        /*001c*/ 	.byte	0x04, 0x17
        /*001e*/ 	.short	(.L_660 - .L_659)
.L_659:
        /*0020*/ 	.word	0x00000000
        /*0024*/ 	.short	0x0000
        /*0026*/ 	.short	0x0000
        /*0028*/ 	.byte	0x00, 0xf0, 0x41, 0x07


	//----- nvinfo : EIATTR_MAXREG_COUNT
	.align		4
.L_660:
        /*002c*/ 	.byte	0x03, 0x1b
        /*002e*/ 	.short	0x00ff


	//----- nvinfo : EIATTR_NUM_BARRIERS
	.align		4
        /*0030*/ 	.byte	0x02, 0x4c
        /*0032*/ 	.byte	0x01
	.zero		1


	//----- nvinfo : EIATTR_ANNOTATIONS
	.align		4
        /*0034*/ 	.byte	0x04, 0x55
        /*0036*/ 	.short	(.L_662 - .L_661)


	//   ....[0]....
.L_661:
        /* <DEDUP_REMOVED lines=14> */


	//----- nvinfo : EIATTR_MERCURY_ISA_VERSION
	.align		4
.L_662:
        /*0108*/ 	.byte	0x03, 0x5f
        /*010a*/ 	.short	0x0000


	//----- nvinfo : EIATTR_COOP_GROUP_MASK_REGIDS
	.align		4
        /*010c*/ 	.byte	0x04, 0x29
        /*010e*/ 	.short	(.L_664 - .L_663)


	//   ....[0]....
.L_663:
        /*0110*/ 	.word	0xffffffff


	//   ....[1]....
        /*0114*/ 	.word	0xffffffff


	//   ....[2]....
        /*0118*/ 	.word	0xffffffff


	//   ....[3]....
        /*011c*/ 	.word	0xffffffff


	//   ....[4]....
        /*0120*/ 	.word	0xffffffff


	//   ....[5]....
        /*0124*/ 	.word	0xffffffff


	//   ....[6]....
        /*0128*/ 	.word	0xffffffff


	//   ....[7]....
        /*012c*/ 	.word	0xffffffff


	//   ....[8]....
        /*0130*/ 	.word	0xffffffff


	//   ....[9]....
        /*0134*/ 	.word	0xffffffff


	//   ....[10]....
        /*0138*/ 	.word	0xffffffff


	//   ....[11]....
        /*013c*/ 	.word	0xffffffff


	//   ....[12]....
        /*0140*/ 	.word	0xffffffff


	//   ....[13]....
        /*0144*/ 	.word	0xffffffff


	//   ....[14]....
        /*0148*/ 	.word	0xffffffff


	//   ....[15]....
        /*014c*/ 	.word	0xffffffff


	//----- nvinfo : EIATTR_COOP_GROUP_INSTR_OFFSETS
	.align		4
.L_664:
        /*0150*/ 	.byte	0x04, 0x28
        /*0152*/ 	.short	(.L_666 - .L_665)


	//   ....[0]....
.L_665:
        /*0154*/ 	.word	0x00006e00


	//   ....[1]....
        /*0158*/ 	.word	0x00006e40


	//   ....[2]....
        /*015c*/ 	.word	0x00006f30


	//   ....[3]....
        /*0160*/ 	.word	0x00006f80


	//   ....[4]....
        /*0164*/ 	.word	0x0000bad0


	//   ....[5]....
        /*0168*/ 	.word	0x0000bba0


	//   ....[6]....
        /*016c*/ 	.word	0x0000bbc0


	//   ....[7]....
        /*0170*/ 	.word	0x0000bc30


	//   ....[8]....
        /*0174*/ 	.word	0x00011790


	//   ....[9]....
        /*0178*/ 	.word	0x000117a0


	//   ....[10]....
        /*017c*/ 	.word	0x000117c0


	//   ....[11]....
        /*0180*/ 	.word	0x000117e0


	//   ....[12]....
        /*0184*/ 	.word	0x00013e20


	//   ....[13]....
        /*0188*/ 	.word	0x00013e60


	//   ....[14]....
        /*018c*/ 	.word	0x00013f90


	//   ....[15]....
        /*0190*/ 	.word	0x00013fc0


	//----- nvinfo : EIATTR_EXIT_INSTR_OFFSETS
	.align		4
.L_666:
        /*0194*/ 	.byte	0x04, 0x1c
        /*0196*/ 	.short	(.L_668 - .L_667)


	//   ....[0]....
.L_667:
        /*0198*/ 	.word	0x000006e0


	//   ....[1]....
        /*019c*/ 	.word	0x00001350


	//   ....[2]....
        /*01a0*/ 	.word	0x000013d0


	//   ....[3]....
        /*01a4*/ 	.word	0x00015d10


	//   ....[4]....
        /*01a8*/ 	.word	0x00015e30


	//   ....[5]....
        /*01ac*/ 	.word	0x00015e50


	//----- nvinfo : EIATTR_CTAIDZ_USED
	.align		4
.L_668:
        /*01b0*/ 	.byte	0x01, 0x04
	.zero		2


	//----- nvinfo : EIATTR_CRS_STACK_SIZE
	.align		4
        /*01b4*/ 	.byte	0x04, 0x1e
        /*01b6*/ 	.short	(.L_670 - .L_669)
.L_669:
        /*01b8*/ 	.word	0x00000000
.L_670:


//--------------------- .nv.info._ZN5flash16flash_fwd_kernelI23Flash_fwd_kernel_traitsILi256ELi64ELi64ELi4ELb0ELb0EN7cutlass6half_tE19Flash_kernel_traitsILi256ELi64ELi64ELi4ES3_EELb1ELb0ELb1ELb0ELb0ELb0ELb0ELb1EEEvNS_16Flash_fwd_paramsE --------------------------
	.section	.nv.info._ZN5flash16flash_fwd_kernelI23Flash_fwd_kernel_traitsILi256ELi64ELi64ELi4ELb0ELb0EN7cutlass6half_tE19Flash_kernel_traitsILi256ELi64ELi64ELi4ES3_EELb1ELb0ELb1ELb0ELb0ELb0ELb0ELb1EEEvNS_16Flash_fwd_paramsE,"",@"SHT_CUDA_INFO"
	.sectionflags	@""
	.align	4


	//----- nvinfo : EIATTR_CUDA_API_VERSION
	.align		4
        /*0000*/ 	.byte	0x04, 0x37
        /*0002*/ 	.short	(.L_672 - .L_671)
.L_671:
        /*0004*/ 	.word	0x00000082


	//----- nvinfo : EIATTR_SW2861232_WAR
	.align		4
.L_672:
        /*0008*/ 	.byte	0x01, 0x35
	.zero		2


	//----- nvinfo : EIATTR_PARAM_CBANK
	.align		4
        /*000c*/ 	.byte	0x04, 0x0a
        /*000e*/ 	.short	(.L_674 - .L_673)
	.align		4
.L_673:
        /*0010*/ 	.word	index@(.nv.constant0._ZN5flash16flash_fwd_kernelI23Flash_fwd_kernel_traitsILi256ELi64ELi64ELi4ELb0ELb0EN7cutlass6half_tE19Flash_kernel_traitsILi256ELi64ELi64ELi4ES3_EELb1ELb0ELb1ELb0ELb0ELb0ELb0ELb1EEEvNS_16Flash_fwd_paramsE)
        /*0014*/ 	.short	0x0160
        /*0016*/ 	.short	0x01d0


	//----- nvinfo : EIATTR_CBANK_PARAM_SIZE
	.align		4
.L_674:
        /*0018*/ 	.byte	0x03, 0x19
        /*001a*/ 	.short	0x01d0


	//----- nvinfo : EIATTR_KPARAM_INFO
	.align		4
        /*001c*/ 	.byte	0x04, 0x17
        /*001e*/ 	.short	(.L_676 - .L_675)
.L_675:
        /*0020*/ 	.word	0x00000000
        /*0024*/ 	.short	0x0000
        /*0026*/ 	.short	0x0000
        /*0028*/ 	.byte	0x00, 0xf0, 0x41, 0x07


	//----- nvinfo : EIATTR_MAXREG_COUNT
	.align		4
.L_676:
        /*002c*/ 	.byte	0x03, 0x1b
        /*002e*/ 	.short	0x00ff


	//----- nvinfo : EIATTR_NUM_BARRIERS
	.align		4
        /*0030*/ 	.byte	0x02, 0x4c
        /*0032*/ 	.byte	0x01
	.zero		1


	//----- nvinfo : EIATTR_ANNOTATIONS
	.align		4
        /*0034*/ 	.byte	0x04, 0x55
        /*0036*/ 	.short	(.L_678 - .L_677)


	//   ....[0]....
.L_677:
        /* <DEDUP_REMOVED lines=115> */


	//----- nvinfo : EIATTR_MERCURY_ISA_VERSION
	.align		4
.L_678:
        /*0750*/ 	.byte	0x03, 0x5f
        /*0752*/ 	.short	0x0000


	//----- nvinfo : EIATTR_COOP_GROUP_MASK_REGIDS
	.align		4
        /*0754*/ 	.byte	0x04, 0x29
        /*0756*/ 	.short	(.L_680 - .L_679)


	//   ....[0]....
.L_679:
        /*0758*/ 	.word	0xffffffff


	//   ....[1]....
        /*075c*/ 	.word	0xffffffff


	//   ....[2]....
        /*0760*/ 	.word	0xffffffff


	//   ....[3]....
        /*0764*/ 	.word	0xffffffff


	//   ....[4]....
        /*0768*/ 	.word	0xffffffff


	//   ....[5]....
        /*076c*/ 	.word	0xffffffff


	//   ....[6]....
        /*0770*/ 	.word	0xffffffff


	//   ....[7]....
        /*0774*/ 	.word	0xffffffff


	//   ....[8]....
        /*0778*/ 	.word	0xffffffff


	//   ....[9]....
        /*077c*/ 	.word	0xffffffff


	//   ....[10]....
        /*0780*/ 	.word	0xffffffff


	//   ....[11]....
        /*0784*/ 	.word	0xffffffff


	//   ....[12]....
        /*0788*/ 	.word	0xffffffff


	//   ....[13]....
        /*078c*/ 	.word	0xffffffff


	//   ....[14]....
        /*0790*/ 	.word	0xffffffff


	//   ....[15]....
        /*0794*/ 	.word	0xffffffff


	//----- nvinfo : EIATTR_COOP_GROUP_INSTR_OFFSETS
	.align		4
.L_680:
        /*0798*/ 	.byte	0x04, 0x28
        /*079a*/ 	.short	(.L_682 - .L_681)


	//   ....[0]....
.L_681:
        /*079c*/ 	.word	0x00006710


	//   ....[1]....
        /*07a0*/ 	.word	0x00006730


	//   ....[2]....
        /*07a4*/ 	.word	0x000067c0


	//   ....[3]....
        /*07a8*/ 	.word	0x000067f0


	//   ....[4]....
        /*07ac*/ 	.word	0x0000c930


	//   ....[5]....
        /*07b0*/ 	.word	0x0000c940


	//   ....[6]....
        /*07b4*/ 	.word	0x0000c9d0


	//   ....[7]....
        /*07b8*/ 	.word	0x0000c9e0


	//   ....[8]....
        /*07bc*/ 	.word	0x00014b00


	//   ....[9]....
        /*07c0*/ 	.word	0x00014ba0


	//   ....[10]....
        /*07c4*/ 	.word	0x00014c60


	//   ....[11]....
        /*07c8*/ 	.word	0x00014d50


	//   ....[12]....
        /*07cc*/ 	.word	0x00018990


	//   ....[13]....
        /*07d0*/ 	.word	0x000189a0


	//   ....[14]....
        /*07d4*/ 	.word	0x000189c0


	//   ....[15]....
        /*07d8*/ 	.word	0x000189f0


	//----- nvinfo : EIATTR_EXIT_INSTR_OFFSETS
	.align		4
.L_682:
        /*07dc*/ 	.byte	0x04, 0x1c
        /*07de*/ 	.short	(.L_684 - .L_683)


	//   ....[0]....
.L_683:
        /*07e0*/ 	.word	0x000006a0


	//   ....[1]....
        /*07e4*/ 	.word	0x00001330


	//   ....[2]....
        /*07e8*/ 	.word	0x000013b0


	//   ....[3]....
        /*07ec*/ 	.word	0x0001a5d0


	//   ....[4]....
        /*07f0*/ 	.word	0x0001a6f0


	//   ....[5]....
        /*07f4*/ 	.word	0x0001a710


	//----- nvinfo : EIATTR_CTAIDZ_USED
	.align		4
.L_684:
        /*07f8*/ 	.byte	0x01, 0x04
	.zero		2


	//----- nvinfo : EIATTR_CRS_STACK_SIZE
	.align		4
        /*07fc*/ 	.byte	0x04, 0x1e
        /*07fe*/ 	.short	(.L_686 - .L_685)
.L_685:
        /*0800*/ 	.word	0x00000000
.L_686:


//--------------------- .nv.info._ZN5flash16flash_fwd_kernelI23Flash_fwd_kernel_traitsILi256ELi64ELi64ELi4ELb0ELb0EN7cutlass6half_tE19Flash_kernel_traitsILi256ELi64ELi64ELi4ES3_EELb0ELb0ELb1ELb0ELb0ELb0ELb1ELb0EEEvNS_16Flash_fwd_paramsE --------------------------
	.section	.nv.info._ZN5flash16flash_fwd_kernelI23Flash_fwd_kernel_traitsILi256ELi64ELi64ELi4ELb0ELb0EN7cutlass6half_tE19Flash_kernel_traitsILi256ELi64ELi64ELi4ES3_EELb0ELb0ELb1ELb0ELb0ELb0ELb1ELb0EEEvNS_16Flash_fwd_paramsE,"",@"SHT_CUDA_INFO"
	.sectionflags	@""
	.align	4


	//----- nvinfo : EIATTR_CUDA_API_VERSION
	.align		4
        /*0000*/ 	.byte	0x04, 0x37
        /*0002*/ 	.short	(.L_688 - .L_687)
.L_687:
        /*0004*/ 	.word	0x00000082


	//----- nvinfo : EIATTR_SW2861232_WAR
	.align		4
.L_688:
        /*0008*/ 	.byte	0x01, 0x35
	.zero		2


	//----- nvinfo : EIATTR_PARAM_CBANK
	.align		4
        /*000c*/ 	.byte	0x04, 0x0a
        /*000e*/ 	.short	(.L_690 - .L_689)
	.align		4
.L_689:
        /*0010*/ 	.word	index@(.nv.constant0._ZN5flash16flash_fwd_kernelI23Flash_fwd_kernel_traitsILi256ELi64ELi64ELi4ELb0ELb0EN7cutlass6half_tE19Flash_kernel_traitsILi256ELi64ELi64ELi4ES3_EELb0ELb0ELb1ELb0ELb0ELb0ELb1ELb0EEEvNS_16Flash_fwd_paramsE)
        /*0014*/ 	.short	0x0160
        /*0016*/ 	.short	0x01d0


	//----- nvinfo : EIATTR_CBANK_PARAM_SIZE
	.align		4
.L_690:
        /*0018*/ 	.byte	0x03, 0x19
        /*001a*/ 	.short	0x01d0


	//----- nvinfo : EIATTR_KPARAM_INFO
	.align		4
        /*001c*/ 	.byte	0x04, 0x17
        /*001e*/ 	.short	(.L_692 - .L_691)
.L_691:
        /*0020*/ 	.word	0x00000000
        /*0024*/ 	.short	0x0000
        /*0026*/ 	.short	0x0000
        /*0028*/ 	.byte	0x00, 0xf0, 0x41, 0x07


	//----- nvinfo : EIATTR_MAXREG_COUNT
	.align		4
.L_692:
        /*002c*/ 	.byte	0x03, 0x1b
        /*002e*/ 	.short	0x00ff


	//----- nvinfo : EIATTR_NUM_BARRIERS
	.align		4
        /*0030*/ 	.byte	0x02, 0x4c
        /*0032*/ 	.byte	0x01
	.zero		1


	//----- nvinfo : EIATTR_ANNOTATIONS
	.align		4
        /*0034*/ 	.byte	0x04, 0x55
        /*0036*/ 	.short	(.L_694 - .L_693)


	//   ....[0]....
.L_693:
        /* <DEDUP_REMOVED lines=8> */


	//----- nvinfo : EIATTR_MERCURY_ISA_VERSION
	.align		4
.L_694:
        /*00a8*/ 	.byte	0x03, 0x5f
        /*00aa*/ 	.short	0x0000


	//----- nvinfo : EIATTR_COOP_GROUP_MASK_REGIDS
	.align		4
        /*00ac*/ 	.byte	0x04, 0x29
        /*00ae*/ 	.short	(.L_696 - .L_695)


	//   ....[0]....
.L_695:
        /*00b0*/ 	.word	0xffffffff


	//   ....[1]....
        /*00b4*/ 	.word	0xffffffff


	//   ....[2]....
        /*00b8*/ 	.word	0xffffffff


	//   ....[3]....
        /*00bc*/ 	.word	0xffffffff


	//   ....[4]....
        /*00c0*/ 	.word	0xffffffff


	//   ....[5]....
        /*00c4*/ 	.word	0xffffffff


	//   ....[6]....
        /*00c8*/ 	.word	0xffffffff


	//   ....[7]....
        /*00cc*/ 	.word	0xffffffff


	//   ....[8]....
        /*00d0*/ 	.word	0xffffffff


	//   ....[9]....
        /*00d4*/ 	.word	0xffffffff


	//   ....[10]....
        /*00d8*/ 	.word	0xffffffff


	//   ....[11]....
        /*00dc*/ 	.word	0xffffffff


	//   ....[12]....
        /*00e0*/ 	.word	0xffffffff


	//   ....[13]....
        /*00e4*/ 	.word	0xffffffff


	//   ....[14]....
        /*00e8*/ 	.word	0xffffffff


	//   ....[15]....
        /*00ec*/ 	.word	0xffffffff


	//----- nvinfo : EIATTR_COOP_GROUP_INSTR_OFFSETS
	.align		4
.L_696:
        /*00f0*/ 	.byte	0x04, 0x28
        /*00f2*/ 	.short	(.L_698 - .L_697)


	//   ....[0]....
.L_697:
        /*00f4*/ 	.word	0x00006470


	//   ....[1]....
        /*00f8*/ 	.word	0x00006490


	//   ....[2]....
        /*00fc*/ 	.word	0x00006530


	//   ....[3]....
        /*0100*/ 	.word	0x00006540


	//   ....[4]....
        /*0104*/ 	.word	0x0000a370


	//   ....[5]....
        /*0108*/ 	.word	0x0000a380


	//   ....[6]....
        /*010c*/ 	.word	0x0000a3b0


	//   ....[7]....
        /*0110*/ 	.word	0x0000a3c0


	//   ....[8]....
        /*0114*/ 	.word	0x0000eee0


	//   ....[9]....
        /*0118*/ 	.word	0x0000f010


	//   ....[10]....
        /*011c*/ 	.word	0x0000f020


	//   ....[11]....
        /*0120*/ 	.word	0x0000f040


	//   ....[12]....
        /*0124*/ 	.word	0x00010da0


	//   ....[13]....
        /*0128*/ 	.word	0x00010de0


	//   ....[14]....
        /*012c*/ 	.word	0x00010ef0


	//   ....[15]....
        /*0130*/ 	.word	0x00010f20


	//----- nvinfo : EIATTR_EXIT_INSTR_OFFSETS
	.align		4
.L_698:
        /*0134*/ 	.byte	0x04, 0x1c
        /*0136*/ 	.short	(.L_700 - .L_699)


	//   ....[0]....
.L_699:
        /*0138*/ 	.word	0x000004e0


	//   ....[1]....
        /*013c*/ 	.word	0x00001150


	//   ....[2]....
        /*0140*/ 	.word	0x000011d0


	//   ....[3]....
        /*0144*/ 	.word	0x00012c60


	//   ....[4]....
        /*0148*/ 	.word	0x00012d80


	//   ....[5]....
        /*014c*/ 	.word	0x00012da0


	//----- nvinfo : EIATTR_CTAIDZ_USED
	.align		4
.L_700:
        /*0150*/ 	.byte	0x01, 0x04
	.zero		2


	//----- nvinfo : EIATTR_CRS_STACK_SIZE
	.align		4
        /*0154*/ 	.byte	0x04, 0x1e
        /*0156*/ 	.short	(.L_702 - .L_701)
.L_701:
        /*0158*/ 	.word	0x00000000
.L_702:


//--------------------- .nv.info._ZN5flash16flash_fwd_kernelI23Flash_fwd_kernel_traitsILi256ELi64ELi64ELi4ELb0ELb0EN7cutlass6half_tE19Flash_kernel_traitsILi256ELi64ELi64ELi4ES3_EELb1ELb0ELb1ELb1ELb0ELb0ELb0ELb1EEEvNS_16Flash_fwd_paramsE --------------------------
	.section	.nv.info._ZN5flash16flash_fwd_kernelI23Flash_fwd_kernel_traitsILi256ELi64ELi64ELi4ELb0ELb0EN7cutlass6half_tE19Flash_kernel_traitsILi256ELi64ELi64ELi4ES3_EELb1ELb0ELb1ELb1ELb0ELb0ELb0ELb1EEEvNS_16Flash_fwd_paramsE,"",@"SHT_CUDA_INFO"
	.sectionflags	@""
	.align	4


	//----- nvinfo : EIATTR_CUDA_API_VERSION
	.align		4
        /*0000*/ 	.byte	0x04, 0x37
        /*0002*/ 	.short	(.L_704 - .L_703)
.L_703:
        /*0004*/ 	.word	0x00000082


	//----- nvinfo : EIATTR_SW2861232_WAR
	.align		4
.L_704:
        /*0008*/ 	.byte	0x01, 0x35
	.zero		2


	//----- nvinfo : EIATTR_PARAM_CBANK
	.align		4
        /*000c*/ 	.byte	0x04, 0x0a
        /*000e*/ 	.short	(.L_706 - .L_705)
	.align		4
.L_705:
        /*0010*/ 	.word	index@(.nv.constant0._ZN5flash16flash_fwd_kernelI23Flash_fwd_kernel_traitsILi256ELi64ELi64ELi4ELb0ELb0EN7cutlass6half_tE19Flash_kernel_traitsILi256ELi64ELi64ELi4ES3_EELb1ELb0ELb1ELb1ELb0ELb0ELb0ELb1EEEvNS_16Flash_fwd_paramsE)
        /*0014*/ 	.short	0x0160
        /*0016*/ 	.short	0x01d0


	//----- nvinfo : EIATTR_CBANK_PARAM_SIZE
	.align		4
.L_706:
        /*0018*/ 	.byte	0x03, 0x19
        /*001a*/ 	.short	0x01d0


	//----- nvinfo : EIATTR_KPARAM_INFO
	.align		4
        /*001c*/ 	.byte	0x04, 0x17
        /*001e*/ 	.short	(.L_708 - .L_707)
.L_707:
        /*0020*/ 	.word	0x00000000
        /*0024*/ 	.short	0x0000
        /*0026*/ 	.short	0x0000
        /*0028*/ 	.byte	0x00, 0xf0, 0x41, 0x07


	//----- nvinfo : EIATTR_MAXREG_COUNT
	.align		4
.L_708:
        /*002c*/ 	.byte	0x03, 0x1b
        /*002e*/ 	.short	0x00ff


	//----- nvinfo : EIATTR_NUM_BARRIERS
	.align		4
        /*0030*/ 	.byte	0x02, 0x4c
        /*0032*/ 	.byte	0x01
	.zero		1


	//----- nvinfo : EIATTR_ANNOTATIONS
	.align		4
        /*0034*/ 	.byte	0x04, 0x55
        /*0036*/ 	.short	(.L_710 - .L_709)


	//   ....[0]....
.L_709:
        /* <DEDUP_REMOVED lines=106> */


	//----- nvinfo : EIATTR_MERCURY_ISA_VERSION
	.align		4
.L_710:
        /*06c0*/ 	.byte	0x03, 0x5f
        /*06c2*/ 	.short	0x0000


	//----- nvinfo : EIATTR_COOP_GROUP_MASK_REGIDS
	.align		4
        /*06c4*/ 	.byte	0x04, 0x29
        /*06c6*/ 	.short	(.L_712 - .L_711)


	//   ....[0]....
.L_711:
        /*06c8*/ 	.word	0xffffffff


	//   ....[1]....
        /*06cc*/ 	.word	0xffffffff


	//   ....[2]....
        /*06d0*/ 	.word	0xffffffff


	//   ....[3]....
        /*06d4*/ 	.word	0xffffffff


	//   ....[4]....
        /*06d8*/ 	.word	0xffffffff


	//   ....[5]....
        /*06dc*/ 	.word	0xffffffff


	//   ....[6]....
        /*06e0*/ 	.word	0xffffffff


	//   ....[7]....
        /*06e4*/ 	.word	0xffffffff


	//   ....[8]....
        /*06e8*/ 	.word	0xffffffff


	//   ....[9]....
        /*06ec*/ 	.word	0xffffffff


	//   ....[10]....
        /*06f0*/ 	.word	0xffffffff


	//   ....[11]....
        /*06f4*/ 	.word	0xffffffff


	//   ....[12]....
        /*06f8*/ 	.word	0xffffffff


	//   ....[13]....
        /*06fc*/ 	.word	0xffffffff


	//   ....[14]....
        /*0700*/ 	.word	0xffffffff


	//   ....[15]....
        /*0704*/ 	.word	0xffffffff


	//----- nvinfo : EIATTR_COOP_GROUP_INSTR_OFFSETS
	.align		4
.L_712:
        /*0708*/ 	.byte	0x04, 0x28
        /*070a*/ 	.short	(.L_714 - .L_713)


	//   ....[0]....
.L_713:
        /*070c*/ 	.word	0x00007170


	//   ....[1]....
        /*0710*/ 	.word	0x00007190


	//   ....[2]....
        /*0714*/ 	.word	0x00007200


	//   ....[3]....
        /*0718*/ 	.word	0x00007220


	//   ....[4]....
        /*071c*/ 	.word	0x0000dc90


	//   ....[5]....
        /*0720*/ 	.word	0x0000dca0


	//   ....[6]....
        /*0724*/ 	.word	0x0000dd20


	//   ....[7]....
        /*0728*/ 	.word	0x0000dd30


	//   ....[8]....
        /*072c*/ 	.word	0x00016150


	//   ....[9]....
        /*0730*/ 	.word	0x00016170


	//   ....[10]....
        /*0734*/ 	.word	0x00016190


	//   ....[11]....
        /*0738*/ 	.word	0x000161b0


	//   ....[12]....
        /*073c*/ 	.word	0x00019f00


	//   ....[13]....
        /*0740*/ 	.word	0x00019f10


	//   ....[14]....
        /*0744*/ 	.word	0x00019f30


	//   ....[15]....
        /*0748*/ 	.word	0x00019f60


	//----- nvinfo : EIATTR_EXIT_INSTR_OFFSETS
	.align		4
.L_714:
        /*074c*/ 	.byte	0x04, 0x1c
        /*074e*/ 	.short	(.L_716 - .L_715)


	//   ....[0]....
.L_715:
        /*0750*/ 	.word	0x000006a0


	//   ....[1]....
        /*0754*/ 	.word	0x00001330


	//   ....[2]....
        /*0758*/ 	.word	0x000013b0


	//   ....[3]....
        /*075c*/ 	.word	0x0001ba70


	//   ....[4]....
        /*0760*/ 	.word	0x0001bb90


	//   ....[5]....
        /*0764*/ 	.word	0x0001bbb0


	//----- nvinfo : EIATTR_CTAIDZ_USED
	.align		4
.L_716:
        /*0768*/ 	.byte	0x01, 0x04
	.zero		2


	//----- nvinfo : EIATTR_CRS_STACK_SIZE
	.align		4
        /*076c*/ 	.byte	0x04, 0x1e
        /*076e*/ 	.short	(.L_718 - .L_717)
.L_717:
        /*0770*/ 	.word	0x00000000
.L_718:


//--------------------- .nv.info._ZN5flash16flash_fwd_kernelI23Flash_fwd_kernel_traitsILi256ELi64ELi64ELi4ELb0ELb0EN7cutlass6half_tE19Flash_kernel_traitsILi256ELi64ELi64ELi4ES3_EELb0ELb0ELb1ELb1ELb0ELb0ELb1ELb0EEEvNS_16Flash_fwd_paramsE --------------------------
	.section	.nv.info._ZN5flash16flash_fwd_kernelI23Flash_fwd_kernel_traitsILi256ELi64ELi64ELi4ELb0ELb0EN7cutlass6half_tE19Flash_kernel_traitsILi256ELi64ELi64ELi4ES3_EELb0ELb0ELb1ELb1ELb0ELb0ELb1ELb0EEEvNS_16Flash_fwd_paramsE,"",@"SHT_CUDA_INFO"
	.sectionflags	@""
	.align	4


	//----- nvinfo : EIATTR_CUDA_API_VERSION
	.align		4
        /*0000*/ 	.byte	0x04, 0x37
        /*0002*/ 	.short	(.L_720 - .L_719)
.L_719:
        /*0004*/ 	.word	0x00000082


	//----- nvinfo : EIATTR_SW2861232_WAR
	.align		4
.L_720:
        /*0008*/ 	.byte	0x01, 0x35
	.zero		2


	//----- nvinfo : EIATTR_PARAM_CBANK
	.align		4
        /*000c*/ 	.byte	0x04, 0x0a
        /*000e*/ 	.short	(.L_722 - .L_721)
	.align		4
.L_721:
        /*0010*/ 	.word	index@(.nv.constant0._ZN5flash16flash_fwd_kernelI23Flash_fwd_kernel_traitsILi256ELi64ELi64ELi4ELb0ELb0EN7cutlass6half_tE19Flash_kernel_traitsILi256ELi64ELi64ELi4ES3_EELb0ELb0ELb1ELb1ELb0ELb0ELb1ELb0EEEvNS_16Flash_fwd_paramsE)
        /*0014*/ 	.short	0x0160
        /*0016*/ 	.short	0x01d0


	//----- nvinfo : EIATTR_CBANK_PARAM_SIZE
	.align		4
.L_722:
        /*0018*/ 	.byte	0x03, 0x19
        /*001a*/ 	.short	0x01d0


	//----- nvinfo : EIATTR_KPARAM_INFO
	.align		4
        /*001c*/ 	.byte	0x04, 0x17
        /*001e*/ 	.short	(.L_724 - .L_723)
.L_723:
        /*0020*/ 	.word	0x00000000
        /*0024*/ 	.short	0x0000
        /*0026*/ 	.short	0x0000
        /*0028*/ 	.byte	0x00, 0xf0, 0x41, 0x07


	//----- nvinfo : EIATTR_MAXREG_COUNT
	.align		4
.L_724:
        /*002c*/ 	.byte	0x03, 0x1b
        /*002e*/ 	.short	0x00ff


	//----- nvinfo : EIATTR_NUM_BARRIERS
	.align		4
        /*0030*/ 	.byte	0x02, 0x4c
        /*0032*/ 	.byte	0x01
	.zero		1


	//----- nvinfo : EIATTR_ANNOTATIONS
	.align		4
        /*0034*/ 	.byte	0x04, 0x55
        /*0036*/ 	.short	(.L_726 - .L_725)


	//   ....[0]....
.L_725:
        /*0038*/ 	.word	0x00000001
        /*003c*/ 	.byte	0x00, 0xd6, 0x00, 0x00, 0x01, 0x00, 0x00, 0x00, 0x10, 0xd6, 0x00, 0x00, 0x01, 0x00, 0x00, 0x00
        /*004c*/ 	.byte	0x20, 0xd6, 0x00, 0x00, 0x01, 0x00, 0x00, 0x00, 0x00, 0xdd, 0x00, 0x00, 0x01, 0x00, 0x00, 0x00
        /*005c*/ 	.byte	0x30, 0xdd, 0x00, 0x00, 0x01, 0x00, 0x00, 0x00, 0x80, 0xde, 0x00, 0x00, 0x01, 0x00, 0x00, 0x00
        /*006c*/ 	.byte	0xc0, 0xde, 0x00, 0x00, 0x01, 0x00, 0x00, 0x00, 0x20, 0xe0, 0x00, 0x00, 0x01, 0x00, 0x00, 0x00
        /*007c*/ 	.byte	0x30, 0xf4, 0x00, 0x00, 0x01, 0x00, 0x00, 0x00, 0x60, 0xf5, 0x00, 0x00


	//----- nvinfo : EIATTR_MERCURY_ISA_VERSION
	.align		4
.L_726:
        /*0088*/ 	.byte	0x03, 0x5f
        /*008a*/ 	.short	0x0000


	//----- nvinfo : EIATTR_COOP_GROUP_MASK_REGIDS
	.align		4
        /*008c*/ 	.byte	0x04, 0x29
        /*008e*/ 	.short	(.L_728 - .L_727)


	//   ....[0]....
.L_727:
        /*0090*/ 	.word	0xffffffff


	//   ....[1]....
        /*0094*/ 	.word	0xffffffff


	//   ....[2]....
        /*0098*/ 	.word	0xffffffff


	//   ....[3]....
        /*009c*/ 	.word	0xffffffff


	//   ....[4]....
        /*00a0*/ 	.word	0xffffffff


	//   ....[5]....
        /*00a4*/ 	.word	0xffffffff


	//   ....[6]....
        /*00a8*/ 	.word	0xffffffff


	//   ....[7]....
        /*00ac*/ 	.word	0xffffffff


	//   ....[8]....
        /*00b0*/ 	.word	0xffffffff


	//   ....[9]....
        /*00b4*/ 	.word	0xffffffff


	//   ....[10]....
        /*00b8*/ 	.word	0xffffffff


	//   ....[11]....
        /*00bc*/ 	.word	0xffffffff


	//   ....[12]....
        /*00c0*/ 	.word	0xffffffff


	//   ....[13]....
        /*00c4*/ 	.word	0xffffffff


	//   ....[14]....
        /*00c8*/ 	.word	0xffffffff


	//   ....[15]....
        /*00cc*/ 	.word	0xffffffff


	//----- nvinfo : EIATTR_COOP_GROUP_INSTR_OFFSETS
	.align		4
.L_728:
        /*00d0*/ 	.byte	0x04, 0x28
        /*00d2*/ 	.short	(.L_730 - .L_729)


	//   ....[0]....
.L_729:
        /*00d4*/ 	.word	0x00006f80


	//   ....[1]....
        /*00d8*/ 	.word	0x00006fa0


	//   ....[2]....
        /*00dc*/ 	.word	0x00007040


	//   ....[3]....
        /*00e0*/ 	.word	0x00007050


	//   ....[4]....
        /*00e4*/ 	.word	0x0000b730


	//   ....[5]....
        /*00e8*/ 	.word	0x0000b740


	//   ....[6]....
        /*00ec*/ 	.word	0x0000b770


	//   ....[7]....
        /*00f0*/ 	.word	0x0000b780


	//   ....[8]....
        /*00f4*/ 	.word	0x00010a40


	//   ....[9]....
        /*00f8*/ 	.word	0x00010bd0


	//   ....[10]....
        /*00fc*/ 	.word	0x00010be0


	//   ....[11]....
        /*0100*/ 	.word	0x00010c00


	//   ....[12]....
        /*0104*/ 	.word	0x00012970


	//   ....[13]....
        /*0108*/ 	.word	0x000129b0


	//   ....[14]....
        /*010c*/ 	.word	0x00012ac0


	//   ....[15]....
        /*0110*/ 	.word	0x00012af0


	//----- nvinfo : EIATTR_EXIT_INSTR_OFFSETS
	.align		4
.L_730:
        /*0114*/ 	.byte	0x04, 0x1c
        /*0116*/ 	.short	(.L_732 - .L_731)


	//   ....[0]....
.L_731:
        /*0118*/ 	.word	0x000004e0


	//   ....[1]....
        /*011c*/ 	.word	0x00001150


	//   ....[2]....
        /*0120*/ 	.word	0x000011d0


	//   ....[3]....
        /*0124*/ 	.word	0x00014830


	//   ....[4]....
        /*0128*/ 	.word	0x00014950


	//   ....[5]....
        /*012c*/ 	.word	0x00014970


	//----- nvinfo : EIATTR_CTAIDZ_USED
	.align		4
.L_732:
        /*0130*/ 	.byte	0x01, 0x04
	.zero		2


	//----- nvinfo : EIATTR_CRS_STACK_SIZE
	.align		4
        /*0134*/ 	.byte	0x04, 0x1e
        /*0136*/ 	.short	(.L_734 - .L_733)
.L_733:
        /*0138*/ 	.word	0x00000000
.L_734:


//--------------------- .nv.info._ZN5flash16flash_fwd_kernelI23Flash_fwd_kernel_traitsILi256ELi128ELi64ELi8ELb0ELb0EN7cutlass6half_tE19Flash_kernel_traitsILi256ELi128ELi64ELi8ES3_EELb1ELb0ELb0ELb0ELb0ELb0ELb0ELb0EEEvNS_16Flash_fwd_paramsE --------------------------
	.section	.nv.info._ZN5flash16flash_fwd_kernelI23Flash_fwd_kernel_traitsILi256ELi128ELi64ELi8ELb0ELb0EN7cutlass6half_tE19Flash_kernel_traitsILi256ELi128ELi64ELi8ES3_EELb1ELb0ELb0ELb0ELb0ELb0ELb0ELb0EEEvNS_16Flash_fwd_paramsE,"",@"SHT_CUDA_INFO"
	.sectionflags	@""
	.align	4


	//----- nvinfo : EIATTR_CUDA_API_VERSION
	.align		4
        /*0000*/ 	.byte	0x04, 0x37
        /*0002*/ 	.short	(.L_736 - .L_735)
.L_735:
        /*0004*/ 	.word	0x00000082


	//----- nvinfo : EIATTR_SW2861232_WAR
	.align		4
.L_736:
        /*0008*/ 	.byte	0x01, 0x35
	.zero		2


	//----- nvinfo : EIATTR_PARAM_CBANK
	.align		4
        /*000c*/ 	.byte	0x04, 0x0a
        /*000e*/ 	.short	(.L_738 - .L_737)
	.align		4
.L_737:
        /*0010*/ 	.word	index@(.nv.constant0._ZN5flash16flash_fwd_kernelI23Flash_fwd_kernel_traitsILi256ELi128ELi64ELi8ELb0ELb0EN7cutlass6half_tE19Flash_kernel_traitsILi256ELi128ELi64ELi8ES3_EELb1ELb0ELb0ELb0ELb0ELb0ELb0ELb0EEEvNS_16Flash_fwd_paramsE)
        /*0014*/ 	.short	0x0160
        /*0016*/ 	.short	0x01d0


	//----- nvinfo : EIATTR_CBANK_PARAM_SIZE
	.align		4
.L_738:
        /*0018*/ 	.byte	0x03, 0x19
        /*001a*/ 	.short	0x01d0


	//----- nvinfo : EIATTR_KPARAM_INFO
	.align		4
        /*001c*/ 	.byte	0x04, 0x17
        /*001e*/ 	.short	(.L_740 - .L_739)
.L_739:
        /*0020*/ 	.word	0x00000000
        /*0024*/ 	.short	0x0000
        /*0026*/ 	.short	0x0000
        /*0028*/ 	.byte	0x00, 0xf0, 0x41, 0x07


	//----- nvinfo : EIATTR_MAXREG_COUNT
	.align		4
.L_740:
        /*002c*/ 	.byte	0x03, 0x1b
        /*002e*/ 	.short	0x00ff


	//----- nvinfo : EIATTR_NUM_BARRIERS
	.align		4
        /*0030*/ 	.byte	0x02, 0x4c
        /*0032*/ 	.byte	0x01
	.zero		1


	//----- nvinfo : EIATTR_ANNOTATIONS
	.align		4
        /*0034*/ 	.byte	0x04, 0x55
        /*0036*/ 	.short	(.L_742 - .L_741)


	//   ....[0]....
.L_741:
        /* <DEDUP_REMOVED lines=29> */


	//----- nvinfo : EIATTR_MERCURY_ISA_VERSION
	.align		4
.L_742:
        /*01f8*/ 	.byte	0x03, 0x5f
        /*01fa*/ 	.short	0x0000


	//----- nvinfo : EIATTR_INT_WARP_WIDE_INSTR_OFFSETS
	.align		4
        /*01fc*/ 	.byte	0x04, 0x31
        /*01fe*/ 	.short	(.L_744 - .L_743)


	//   ....[0]....
.L_743:
        /*0200*/ 	.word	0x000079b0


	//----- nvinfo : EIATTR_COOP_GROUP_MASK_REGIDS
	.align		4
.L_744:
        /*0204*/ 	.byte	0x04, 0x29
        /*0206*/ 	.short	(.L_746 - .L_745)


	//   ....[0]....
.L_745:
        /*0208*/ 	.word	0xffffffff


	//   ....[1]....
        /*020c*/ 	.word	0xffffffff


	//   ....[2]....
        /*0210*/ 	.word	0xffffffff


	//   ....[3]....
        /*0214*/ 	.word	0xffffffff


	//   ....[4]....
        /*0218*/ 	.word	0xffffffff


	//   ....[5]....
        /*021c*/ 	.word	0xffffffff


	//   ....[6]....
        /*0220*/ 	.word	0xffffffff


	//   ....[7]....
        /*0224*/ 	.word	0xffffffff


	//   ....[8]....
        /*0228*/ 	.word	0xffffffff


	//   ....[9]....
        /*022c*/ 	.word	0xffffffff


	//   ....[10]....
        /*0230*/ 	.word	0xffffffff


	//   ....[11]....
        /*0234*/ 	.word	0xffffffff


	//----- nvinfo : EIATTR_COOP_GROUP_INSTR_OFFSETS
	.align		4
.L_746:
        /*0238*/ 	.byte	0x04, 0x28
        /*023a*/ 	.short	(.L_748 - .L_747)


	//   ....[0]....
.L_747:
        /*023c*/ 	.word	0x00004660


	//   ....[1]....
        /*0240*/ 	.word	0x00004690


	//   ....[2]....
        /*0244*/ 	.word	0x000046c0


	//   ....[3]....
        /*0248*/ 	.word	0x00004730


	//   ....[4]....
        /*024c*/ 	.word	0x00009380


	//   ....[5]....
        /*0250*/ 	.word	0x000093d0


	//   ....[6]....
        /*0254*/ 	.word	0x00009400


	//   ....[7]....
        /*0258*/ 	.word	0x00009410


	//   ....[8]....
        /*025c*/ 	.word	0x0000b920


	//   ....[9]....
        /*0260*/ 	.word	0x0000b960


	//   ....[10]....
        /*0264*/ 	.word	0x0000ba40


	//   ....[11]....
        /*0268*/ 	.word	0x0000ba70


	//----- nvinfo : EIATTR_EXIT_INSTR_OFFSETS
	.align		4
.L_748:
        /*026c*/ 	.byte	0x04, 0x1c
        /*026e*/ 	.short	(.L_750 - .L_749)


	//   ....[0]....
.L_749:
        /*0270*/ 	.word	0x00000730


	//   ....[1]....
        /*0274*/ 	.word	0x0000d7f0


	//   ....[2]....
        /*0278*/ 	.word	0x0000d910


	//   ....[3]....
        /*027c*/ 	.word	0x0000d930


	//   ....[4]....
        /*0280*/ 	.word	0x0000e440


	//   ....[5]....
        /*0284*/ 	.word	0x0000e4c0


	//----- nvinfo : EIATTR_CTAIDZ_USED
	.align		4
.L_750:
        /*0288*/ 	.byte	0x01, 0x04
	.zero		2


	//----- nvinfo : EIATTR_CRS_STACK_SIZE
	.align		4
        /*028c*/ 	.byte	0x04, 0x1e
        /*028e*/ 	.short	(.L_752 - .L_751)
.L_751:
        /*0290*/ 	.word	0x00000000
.L_752:


//--------------------- .nv.info._ZN5flash16flash_fwd_kernelI23Flash_fwd_kernel_traitsILi256ELi128ELi64ELi8ELb0ELb0EN7cutlass6half_tE19Flash_kernel_traitsILi256ELi128ELi64ELi8ES3_EELb1ELb0ELb1ELb0ELb0ELb0ELb0ELb0EEEvNS_16Flash_fwd_paramsE --------------------------
	.section	.nv.info._ZN5flash16flash_fwd_kernelI23Flash_fwd_kernel_traitsILi256ELi128ELi64ELi8ELb0ELb0EN7cutlass6half_tE19Flash_kernel_traitsILi256ELi128ELi64ELi8ES3_EELb1ELb0ELb1ELb0ELb0ELb0ELb0ELb0EEEvNS_16Flash_fwd_paramsE,"",@"SHT_CUDA_INFO"
	.sectionflags	@""
	.align	4


	//----- nvinfo : EIATTR_CUDA_API_VERSION
	.align		4
        /*0000*/ 	.byte	0x04, 0x37
        /*0002*/ 	.short	(.L_754 - .L_753)
.L_753:
        /*0004*/ 	.word	0x00000082


	//----- nvinfo : EIATTR_SW2861232_WAR
	.align		4
.L_754:
        /*0008*/ 	.byte	0x01, 0x35
	.zero		2


	//----- nvinfo : EIATTR_PARAM_CBANK
	.align		4
        /*000c*/ 	.byte	0x04, 0x0a
        /*000e*/ 	.short	(.L_756 - .L_755)
	.align		4
.L_755:
        /*0010*/ 	.word	index@(.nv.constant0._ZN5flash16flash_fwd_kernelI23Flash_fwd_kernel_traitsILi256ELi128ELi64ELi8ELb0ELb0EN7cutlass6half_tE19Flash_kernel_traitsILi256ELi128ELi64ELi8ES3_EELb1ELb0ELb1ELb0ELb0ELb0ELb0ELb0EEEvNS_16Flash_fwd_paramsE)
        /*0014*/ 	.short	0x0160
        /*0016*/ 	.short	0x01d0


	//----- nvinfo : EIATTR_CBANK_PARAM_SIZE
	.align		4
.L_756:
        /*0018*/ 	.byte	0x03, 0x19
        /*001a*/ 	.short	0x01d0


	//----- nvinfo : EIATTR_KPARAM_INFO
	.align		4
        /*001c*/ 	.byte	0x04, 0x17
        /*001e*/ 	.short	(.L_758 - .L_757)
.L_757:
        /*0020*/ 	.word	0x00000000
        /*0024*/ 	.short	0x0000
        /*0026*/ 	.short	0x0000
        /*0028*/ 	.byte	0x00, 0xf0, 0x41, 0x07


	//----- nvinfo : EIATTR_MAXREG_COUNT
	.align		4
.L_758:
        /*002c*/ 	.byte	0x03, 0x1b
        /*002e*/ 	.short	0x00ff


	//----- nvinfo : EIATTR_NUM_BARRIERS
	.align		4
        /*0030*/ 	.byte	0x02, 0x4c
        /*0032*/ 	.byte	0x01
	.zero		1


	//----- nvinfo : EIATTR_ANNOTATIONS
	.align		4
        /*0034*/ 	.byte	0x04, 0x55
        /*0036*/ 	.short	(.L_760 - .L_759)


	//   ....[0]....
.L_759:
        /* <DEDUP_REMOVED lines=15> */


	//----- nvinfo : EIATTR_MERCURY_ISA_VERSION
	.align		4
.L_760:
        /*0118*/ 	.byte	0x03, 0x5f
        /*011a*/ 	.short	0x0000


	//----- nvinfo : EIATTR_COOP_GROUP_MASK_REGIDS
	.align		4
        /*011c*/ 	.byte	0x04, 0x29
        /*011e*/ 	.short	(.L_762 - .L_761)


	//   ....[0]....
.L_761:
        /*0120*/ 	.word	0xffffffff


	//   ....[1]....
        /*0124*/ 	.word	0xffffffff


	//   ....[2]....
        /*0128*/ 	.word	0xffffffff


	//   ....[3]....
        /*012c*/ 	.word	0xffffffff


	//   ....[4]....
        /*0130*/ 	.word	0xffffffff


	//   ....[5]....
        /*0134*/ 	.word	0xffffffff


	//   ....[6]....
        /*0138*/ 	.word	0xffffffff


	//   ....[7]....
        /*013c*/ 	.word	0xffffffff


	//   ....[8]....
        /*0140*/ 	.word	0xffffffff


	//   ....[9]....
        /*0144*/ 	.word	0xffffffff


	//   ....[10]....
        /*0148*/ 	.word	0xffffffff


	//   ....[11]....
        /*014c*/ 	.word	0xffffffff


	//   ....[12]....
        /*0150*/ 	.word	0xffffffff


	//   ....[13]....
        /*0154*/ 	.word	0xffffffff


	//   ....[14]....
        /*0158*/ 	.word	0xffffffff


	//   ....[15]....
        /*015c*/ 	.word	0xffffffff


	//   ....[16]....
        /*0160*/ 	.word	0xffffffff


	//   ....[17]....
        /*0164*/ 	.word	0xffffffff


	//   ....[18]....
        /*0168*/ 	.word	0xffffffff


	//   ....[19]....
        /*016c*/ 	.word	0xffffffff


	//----- nvinfo : EIATTR_COOP_GROUP_INSTR_OFFSETS
	.align		4
.L_762:
        /*0170*/ 	.byte	0x04, 0x28
        /*0172*/ 	.short	(.L_764 - .L_763)


	//   ....[0]....
.L_763:
        /*0174*/ 	.word	0x00005350


	//   ....[1]....
        /*0178*/ 	.word	0x00005540


	//   ....[2]....
        /*017c*/ 	.word	0x000056a0


	//   ....[3]....
        /*0180*/ 	.word	0x000057d0


	//   ....[4]....
        /*0184*/ 	.word	0x000093d0


	//   ....[5]....
        /*0188*/ 	.word	0x00009490


	//   ....[6]....
        /*018c*/ 	.word	0x000094c0


	//   ....[7]....
        /*0190*/ 	.word	0x00009540


	//   ....[8]....
        /*0194*/ 	.word	0x0000dac0


	//   ....[9]....
        /*0198*/ 	.word	0x0000daf0


	//   ....[10]....
        /*019c*/ 	.word	0x0000dbc0


	//   ....[11]....
        /*01a0*/ 	.word	0x0000dbf0


	//   ....[12]....
        /*01a4*/ 	.word	0x00012400


	//   ....[13]....
        /*01a8*/ 	.word	0x00012460


	//   ....[14]....
        /*01ac*/ 	.word	0x00012480


	//   ....[15]....
        /*01b0*/ 	.word	0x000124a0


	//   ....[16]....
        /*01b4*/ 	.word	0x00014b60


	//   ....[17]....
        /*01b8*/ 	.word	0x00014ba0


	//   ....[18]....
        /*01bc*/ 	.word	0x00014cc0


	//   ....[19]....
        /*01c0*/ 	.word	0x00014d00


	//----- nvinfo : EIATTR_EXIT_INSTR_OFFSETS
	.align		4
.L_764:
        /*01c4*/ 	.byte	0x04, 0x1c
        /*01c6*/ 	.short	(.L_766 - .L_765)


	//   ....[0]....
.L_765:
        /*01c8*/ 	.word	0x000006e0


	//   ....[1]....
        /*01cc*/ 	.word	0x00001350


	//   ....[2]....
        /*01d0*/ 	.word	0x000013d0


	//   ....[3]....
        /*01d4*/ 	.word	0x00016a50


	//   ....[4]....
        /*01d8*/ 	.word	0x00016b70


	//   ....[5]....
        /*01dc*/ 	.word	0x00016b90


	//----- nvinfo : EIATTR_CTAIDZ_USED
	.align		4
.L_766:
        /*01e0*/ 	.byte	0x01, 0x04
	.zero		2


	//----- nvinfo : EIATTR_CRS_STACK_SIZE
	.align		4
        /*01e4*/ 	.byte	0x04, 0x1e
        /*01e6*/ 	.short	(.L_768 - .L_767)
.L_767:
        /*01e8*/ 	.word	0x00000000
.L_768:


//--------------------- .nv.info._ZN5flash16flash_fwd_kernelI23Flash_fwd_kernel_traitsILi256ELi128ELi64ELi8ELb0ELb0EN7cutlass6half_tE19Flash_kernel_traitsILi256ELi128ELi64ELi8ES3_EELb1ELb0ELb0ELb0ELb0ELb1ELb0ELb0EEEvNS_16Flash_fwd_paramsE --------------------------
	.section	.nv.info._ZN5flash16flash_fwd_kernelI23Flash_fwd_kernel_traitsILi256ELi128ELi64ELi8ELb0ELb0EN7cutlass6half_tE19Flash_kernel_traitsILi256ELi128ELi64ELi8ES3_EELb1ELb0ELb0ELb0ELb0ELb1ELb0ELb0EEEvNS_16Flash_fwd_paramsE,"",@"SHT_CUDA_INFO"
	.sectionflags	@""
	.align	4


	//----- nvinfo : EIATTR_CUDA_API_VERSION
	.align		4
        /*0000*/ 	.byte	0x04, 0x37
        /*0002*/ 	.short	(.L_770 - .L_769)
.L_769:
        /*0004*/ 	.word	0x00000082


	//----- nvinfo : EIATTR_SW2861232_WAR
	.align		4
.L_770:
        /*0008*/ 	.byte	0x01, 0x35
	.zero		2


	//----- nvinfo : EIATTR_PARAM_CBANK
	.align		4
        /*000c*/ 	.byte	0x04, 0x0a
        /*000e*/ 	.short	(.L_772 - .L_771)
	.align		4
.L_771:
        /*0010*/ 	.word	index@(.nv.constant0._ZN5flash16flash_fwd_kernelI23Flash_fwd_kernel_traitsILi256ELi128ELi64ELi8ELb0ELb0EN7cutlass6half_tE19Flash_kernel_traitsILi256ELi128ELi64ELi8ES3_EELb1ELb0ELb0ELb0ELb0ELb1ELb0ELb0EEEvNS_16Flash_fwd_paramsE)
        /*0014*/ 	.short	0x0160
        /*0016*/ 	.short	0x01d0


	//----- nvinfo : EIATTR_CBANK_PARAM_SIZE
	.align		4
.L_772:
        /*0018*/ 	.byte	0x03, 0x19
        /*001a*/ 	.short	0x01d0


	//----- nvinfo : EIATTR_KPARAM_INFO
	.align		4
        /*001c*/ 	.byte	0x04, 0x17
        /*001e*/ 	.short	(.L_774 - .L_773)
.L_773:
        /*0020*/ 	.word	0x00000000
        /*0024*/ 	.short	0x0000
        /*0026*/ 	.short	0x0000
        /*0028*/ 	.byte	0x00, 0xf0, 0x41, 0x07


	//----- nvinfo : EIATTR_MAXREG_COUNT
	.align		4
.L_774:
        /*002c*/ 	.byte	0x03, 0x1b
        /*002e*/ 	.short	0x00ff


	//----- nvinfo : EIATTR_NUM_BARRIERS
	.align		4
        /*0030*/ 	.byte	0x02, 0x4c
        /*0032*/ 	.byte	0x01
	.zero		1


	//----- nvinfo : EIATTR_ANNOTATIONS
	.align		4
        /*0034*/ 	.byte	0x04, 0x55
        /*0036*/ 	.short	(.L_776 - .L_775)


	//   ....[0]....
.L_775:
        /*0038*/ 	.word	0x00000001
        /*003c*/ 	.byte	0xa0, 0x4f, 0x00, 0x00, 0x01, 0x00, 0x00, 0x00, 0x00, 0x61, 0x00, 0x00, 0x01, 0x00, 0x00, 0x00
        /*004c*/ 	.byte	0x20, 0x62, 0x00, 0x00, 0x01, 0x00, 0x00, 0x00, 0xe0, 0x7f, 0x00, 0x00


	//----- nvinfo : EIATTR_MERCURY_ISA_VERSION
	.align		4
.L_776:
        /*0058*/ 	.byte	0x03, 0x5f
        /*005a*/ 	.short	0x0000


	//----- nvinfo : EIATTR_COOP_GROUP_MASK_REGIDS
	.align		4
        /*005c*/ 	.byte	0x04, 0x29
        /*005e*/ 	.short	(.L_778 - .L_777)


	//   ....[0]....
.L_777:
        /*0060*/ 	.word	0xffffffff


	//   ....[1]....
        /*0064*/ 	.word	0xffffffff


	//   ....[2]....
        /*0068*/ 	.word	0xffffffff


	//   ....[3]....
        /*006c*/ 	.word	0xffffffff


	//   ....[4]....
        /*0070*/ 	.word	0xffffffff


	//   ....[5]....
        /*0074*/ 	.word	0xffffffff


	//   ....[6]....
        /*0078*/ 	.word	0xffffffff


	//   ....[7]....
        /*007c*/ 	.word	0xffffffff


	//   ....[8]....
        /*0080*/ 	.word	0xffffffff


	//   ....[9]....
        /*0084*/ 	.word	0xffffffff


	//   ....[10]....
        /*0088*/ 	.word	0xffffffff


	//   ....[11]....
        /*008c*/ 	.word	0xffffffff


	//----- nvinfo : EIATTR_COOP_GROUP_INSTR_OFFSETS
	.align		4
.L_778:
        /*0090*/ 	.byte	0x04, 0x28
        /*0092*/ 	.short	(.L_780 - .L_779)


	//   ....[0]....
.L_779:
        /*0094*/ 	.word	0x000032b0


	//   ....[1]....
        /*0098*/ 	.word	0x000033c0


	//   ....[2]....
        /*009c*/ 	.word	0x000033e0


	//   ....[3]....
        /*00a0*/ 	.word	0x00003480


	//   ....[4]....
        /*00a4*/ 	.word	0x00006360


	//   ....[5]....
        /*00a8*/ 	.word	0x00006370


	//   ....[6]....
        /*00ac*/ 	.word	0x000063c0


	//   ....[7]....
        /*00b0*/ 	.word	0x000063d0


	//   ....[8]....
        /*00b4*/ 	.word	0x00008910


	//   ....[9]....
        /*00b8*/ 	.word	0x00008950


	//   ....[10]....
        /*00bc*/ 	.word	0x00008a60


	//   ....[11]....
        /*00c0*/ 	.word	0x00008a80


	//----- nvinfo : EIATTR_EXIT_INSTR_OFFSETS
	.align		4
.L_780:
        /*00c4*/ 	.byte	0x04, 0x1c
        /*00c6*/ 	.short	(.L_782 - .L_781)


	//   ....[0]....
.L_781:
        /*00c8*/ 	.word	0x00000720


	//   ....[1]....
        /*00cc*/ 	.word	0x0000a690


	//   ....[2]....
        /*00d0*/ 	.word	0x0000a780


	//   ....[3]....
        /*00d4*/ 	.word	0x0000b160


	//   ....[4]....
        /*00d8*/ 	.word	0x0000b1e0


	//----- nvinfo : EIATTR_CTAIDZ_USED
	.align		4
.L_782:
        /*00dc*/ 	.byte	0x01, 0x04
	.zero		2


	//----- nvinfo : EIATTR_CRS_STACK_SIZE
	.align		4
        /*00e0*/ 	.byte	0x04, 0x1e
        /*00e2*/ 	.short	(.L_784 - .L_783)
.L_783:
        /*00e4*/ 	.word	0x00000000
.L_784:


//--------------------- .nv.info._ZN5flash16flash_fwd_kernelI23Flash_fwd_kernel_traitsILi256ELi128ELi64ELi8ELb0ELb0EN7cutlass6half_tE19Flash_kernel_traitsILi256ELi128ELi64ELi8ES3_EELb0ELb0ELb0ELb0ELb0ELb1ELb1ELb0EEEvNS_16Flash_fwd_paramsE --------------------------
	.section	.nv.info._ZN5flash16flash_fwd_kernelI23Flash_fwd_kernel_traitsILi256ELi128ELi64ELi8ELb0ELb0EN7cutlass6half_tE19Flash_kernel_traitsILi256ELi128ELi64ELi8ES3_EELb0ELb0ELb0ELb0ELb0ELb1ELb1ELb0EEEvNS_16Flash_fwd_paramsE,"",@"SHT_CUDA_INFO"
	.sectionflags	@""
	.align	4


	//----- nvinfo : EIATTR_CUDA_API_VERSION
	.align		4
        /*0000*/ 	.byte	0x04, 0x37
        /*0002*/ 	.short	(.L_786 - .L_785)
.L_785:
        /*0004*/ 	.word	0x00000082


	//----- nvinfo : EIATTR_SW2861232_WAR
	.align		4
.L_786:
        /*0008*/ 	.byte	0x01, 0x35
	.zero		2


	//----- nvinfo : EIATTR_PARAM_CBANK
	.align		4
        /*000c*/ 	.byte	0x04, 0x0a
        /*000e*/ 	.short	(.L_788 - .L_787)
	.align		4
.L_787:
        /*0010*/ 	.word	index@(.nv.constant0._ZN5flash16flash_fwd_kernelI23Flash_fwd_kernel_traitsILi256ELi128ELi64ELi8ELb0ELb0EN7cutlass6half_tE19Flash_kernel_traitsILi256ELi128ELi64ELi8ES3_EELb0ELb0ELb0ELb0ELb0ELb1ELb1ELb0EEEvNS_16Flash_fwd_paramsE)
        /*0014*/ 	.short	0x0160
        /*0016*/ 	.short	0x01d0


	//----- nvinfo : EIATTR_CBANK_PARAM_SIZE
	.align		4
.L_788:
        /*0018*/ 	.byte	0x03, 0x19
        /*001a*/ 	.short	0x01d0


	//----- nvinfo : EIATTR_KPARAM_INFO
	.align		4
        /*001c*/ 	.byte	0x04, 0x17
        /*001e*/ 	.short	(.L_790 - .L_789)
.L_789:
        /*0020*/ 	.word	0x00000000
        /*0024*/ 	.short	0x0000
        /*0026*/ 	.short	0x0000
        /*0028*/ 	.byte	0x00, 0xf0, 0x41, 0x07


	//----- nvinfo : EIATTR_MAXREG_COUNT
	.align		4
.L_790:
        /*002c*/ 	.byte	0x03, 0x1b
        /*002e*/ 	.short	0x00ff


	//----- nvinfo : EIATTR_NUM_BARRIERS
	.align		4
        /*0030*/ 	.byte	0x02, 0x4c
        /*0032*/ 	.byte	0x01
	.zero		1


	//----- nvinfo : EIATTR_ANNOTATIONS
	.align		4
        /*0034*/ 	.byte	0x04, 0x55
        /*0036*/ 	.short	(.L_792 - .L_791)


	//   ....[0]....
.L_791:
        /*0038*/ 	.word	0x00000001
        /*003c*/ 	.byte	0x40, 0x41, 0x00, 0x00, 0x01, 0x00, 0x00, 0x00, 0x30, 0x5d, 0x00, 0x00, 0x01, 0x00, 0x00, 0x00
        /*004c*/ 	.byte	0x50, 0x75, 0x00, 0x00, 0x01, 0x00, 0x00, 0x00, 0xc0, 0x7a, 0x00, 0x00


	//----- nvinfo : EIATTR_MERCURY_ISA_VERSION
	.align		4
.L_792:
        /*0058*/ 	.byte	0x03, 0x5f
        /*005a*/ 	.short	0x0000


	//----- nvinfo : EIATTR_COOP_GROUP_MASK_REGIDS
	.align		4
        /*005c*/ 	.byte	0x04, 0x29
        /*005e*/ 	.short	(.L_794 - .L_793)


	//   ....[0]....
.L_793:
        /*0060*/ 	.word	0xffffffff


	//   ....[1]....
        /*0064*/ 	.word	0xffffffff


	//   ....[2]....
        /*0068*/ 	.word	0xffffffff


	//   ....[3]....
        /*006c*/ 	.word	0xffffffff


	//   ....[4]....
        /*0070*/ 	.word	0xffffffff


	//   ....[5]....
        /*0074*/ 	.word	0xffffffff


	//   ....[6]....
        /*0078*/ 	.word	0xffffffff


	//   ....[7]....
        /*007c*/ 	.word	0xffffffff


	//   ....[8]....
        /*0080*/ 	.word	0xffffffff


	//   ....[9]....
        /*0084*/ 	.word	0xffffffff


	//   ....[10]....
        /*0088*/ 	.word	0xffffffff


	//   ....[11]....
        /*008c*/ 	.word	0xffffffff


	//----- nvinfo : EIATTR_COOP_GROUP_INSTR_OFFSETS
	.align		4
.L_794:
        /*0090*/ 	.byte	0x04, 0x28
        /*0092*/ 	.short	(.L_796 - .L_795)


	//   ....[0]....
.L_795:
        /*0094*/ 	.word	0x000032c0


	//   ....[1]....
        /*0098*/ 	.word	0x000032e0


	//   ....[2]....
        /*009c*/ 	.word	0x00003380


	//   ....[3]....
        /*00a0*/ 	.word	0x00003390


	//   ....[4]....
        /*00a4*/ 	.word	0x00005e70


	//   ....[5]....
        /*00a8*/ 	.word	0x00005e80


	//   ....[6]....
        /*00ac*/ 	.word	0x00005ea0


	//   ....[7]....
        /*00b0*/ 	.word	0x00005ec0


	//   ....[8]....
        /*00b4*/ 	.word	0x00007b00


	//   ....[9]....
        /*00b8*/ 	.word	0x00007c00


	//   ....[10]....
        /*00bc*/ 	.word	0x00007f90


	//   ....[11]....
        /*00c0*/ 	.word	0x00007fc0


	//----- nvinfo : EIATTR_EXIT_INSTR_OFFSETS
	.align		4
.L_796:
        /*00c4*/ 	.byte	0x04, 0x1c
        /*00c6*/ 	.short	(.L_798 - .L_797)


	//   ....[0]....
.L_797:
        /*00c8*/ 	.word	0x000004e0


	//   ....[1]....
        /*00cc*/ 	.word	0x00009820


	//   ....[2]....
        /*00d0*/ 	.word	0x00009910


	//   ....[3]....
        /*00d4*/ 	.word	0x0000a2e0


	//   ....[4]....
        /*00d8*/ 	.word	0x0000a360


	//----- nvinfo : EIATTR_CTAIDZ_USED
	.align		4
.L_798:
        /*00dc*/ 	.byte	0x01, 0x04
	.zero		2


	//----- nvinfo : EIATTR_CRS_STACK_SIZE
	.align		4
        /*00e0*/ 	.byte	0x04, 0x1e
        /*00e2*/ 	.short	(.L_800 - .L_799)
.L_799:
        /*00e4*/ 	.word	0x00000000
.L_800:


//--------------------- .nv.info._ZN5flash16flash_fwd_kernelI23Flash_fwd_kernel_traitsILi256ELi128ELi64ELi8ELb0ELb0EN7cutlass6half_tE19Flash_kernel_traitsILi256ELi128ELi64ELi8ES3_EELb1ELb0ELb0ELb1ELb0ELb0ELb0ELb0EEEvNS_16Flash_fwd_paramsE --------------------------
	.section	.nv.info._ZN5flash16flash_fwd_kernelI23Flash_fwd_kernel_traitsILi256ELi128ELi64ELi8ELb0ELb0EN7cutlass6half_tE19Flash_kernel_traitsILi256ELi128ELi64ELi8ES3_EELb1ELb0ELb0ELb1ELb0ELb0ELb0ELb0EEEvNS_16Flash_fwd_paramsE,"",@"SHT_CUDA_INFO"
	.sectionflags	@""
	.align	4


	//----- nvinfo : EIATTR_CUDA_API_VERSION
	.align		4
        /*0000*/ 	.byte	0x04, 0x37
        /*0002*/ 	.short	(.L_802 - .L_801)
.L_801:
        /*0004*/ 	.word	0x00000082


	//----- nvinfo : EIATTR_SW2861232_WAR
	.align		4
.L_802:
        /*0008*/ 	.byte	0x01, 0x35
	.zero		2


	//----- nvinfo : EIATTR_PARAM_CBANK
	.align		4
        /*000c*/ 	.byte	0x04, 0x0a
        /*000e*/ 	.short	(.L_804 - .L_803)
	.align		4
.L_803:
        /*0010*/ 	.word	index@(.nv.constant0._ZN5flash16flash_fwd_kernelI23Flash_fwd_kernel_traitsILi256ELi128ELi64ELi8ELb0ELb0EN7cutlass6half_tE19Flash_kernel_traitsILi256ELi128ELi64ELi8ES3_EELb1ELb0ELb0ELb1ELb0ELb0ELb0ELb0EEEvNS_16Flash_fwd_paramsE)
        /*0014*/ 	.short	0x0160
        /*0016*/ 	.short	0x01d0


	//----- nvinfo : EIATTR_CBANK_PARAM_SIZE
	.align		4
.L_804:
        /*0018*/ 	.byte	0x03, 0x19
        /*001a*/ 	.short	0x01d0


	//----- nvinfo : EIATTR_KPARAM_INFO
	.align		4
        /*001c*/ 	.byte	0x04, 0x17
        /*001e*/ 	.short	(.L_806 - .L_805)
.L_805:
        /*0020*/ 	.word	0x00000000
        /*0024*/ 	.short	0x0000
        /*0026*/ 	.short	0x0000
        /*0028*/ 	.byte	0x00, 0xf0, 0x41, 0x07


	//----- nvinfo : EIATTR_MAXREG_COUNT
	.align		4
.L_806:
        /*002c*/ 	.byte	0x03, 0x1b
        /*002e*/ 	.short	0x00ff


	//----- nvinfo : EIATTR_NUM_BARRIERS
	.align		4
        /*0030*/ 	.byte	0x02, 0x4c
        /*0032*/ 	.byte	0x01
	.zero		1


	//----- nvinfo : EIATTR_ANNOTATIONS
	.align		4
        /*0034*/ 	.byte	0x04, 0x55
        /*0036*/ 	.short	(.L_808 - .L_807)


	//   ....[0]....
.L_807:
        /* <DEDUP_REMOVED lines=12> */


	//----- nvinfo : EIATTR_MERCURY_ISA_VERSION
	.align		4
.L_808:
        /*00e8*/ 	.byte	0x03, 0x5f
        /*00ea*/ 	.short	0x0000


	//----- nvinfo : EIATTR_INT_WARP_WIDE_INSTR_OFFSETS
	.align		4
        /*00ec*/ 	.byte	0x04, 0x31
        /*00ee*/ 	.short	(.L_810 - .L_809)


	//   ....[0]....
.L_809:
        /*00f0*/ 	.word	0x00007ec0


	//----- nvinfo : EIATTR_COOP_GROUP_MASK_REGIDS
	.align		4
.L_810:
        /*00f4*/ 	.byte	0x04, 0x29
        /*00f6*/ 	.short	(.L_812 - .L_811)


	//   ....[0]....
.L_811:
        /*00f8*/ 	.word	0xffffffff


	//   ....[1]....
        /*00fc*/ 	.word	0xffffffff


	//   ....[2]....
        /*0100*/ 	.word	0xffffffff


	//   ....[3]....
        /*0104*/ 	.word	0xffffffff


	//   ....[4]....
        /*0108*/ 	.word	0xffffffff


	//   ....[5]....
        /*010c*/ 	.word	0xffffffff


	//   ....[6]....
        /*0110*/ 	.word	0xffffffff


	//   ....[7]....
        /*0114*/ 	.word	0xffffffff


	//   ....[8]....
        /*0118*/ 	.word	0xffffffff


	//   ....[9]....
        /*011c*/ 	.word	0xffffffff


	//   ....[10]....
        /*0120*/ 	.word	0xffffffff


	//   ....[11]....
        /*0124*/ 	.word	0xffffffff


	//----- nvinfo : EIATTR_COOP_GROUP_INSTR_OFFSETS
	.align		4
.L_812:
        /*0128*/ 	.byte	0x04, 0x28
        /*012a*/ 	.short	(.L_814 - .L_813)


	//   ....[0]....
.L_813:
        /*012c*/ 	.word	0x00005050


	//   ....[1]....
        /*0130*/ 	.word	0x00005100


	//   ....[2]....
        /*0134*/ 	.word	0x00005120


	//   ....[3]....
        /*0138*/ 	.word	0x000051c0


	//   ....[4]....
        /*013c*/ 	.word	0x00009ee0


	//   ....[5]....
        /*0140*/ 	.word	0x00009f70


	//   ....[6]....
        /*0144*/ 	.word	0x00009f90


	//   ....[7]....
        /*0148*/ 	.word	0x0000a040


	//   ....[8]....
        /*014c*/ 	.word	0x0000c4c0


	//   ....[9]....
        /*0150*/ 	.word	0x0000c500


	//   ....[10]....
        /*0154*/ 	.word	0x0000c5e0


	//   ....[11]....
        /*0158*/ 	.word	0x0000c610


	//----- nvinfo : EIATTR_EXIT_INSTR_OFFSETS
	.align		4
.L_814:
        /*015c*/ 	.byte	0x04, 0x1c
        /*015e*/ 	.short	(.L_816 - .L_815)


	//   ....[0]....
.L_815:
        /*0160*/ 	.word	0x00000730


	//   ....[1]....
        /*0164*/ 	.word	0x0000e3c0


	//   ....[2]....
        /*0168*/ 	.word	0x0000e4e0


	//   ....[3]....
        /*016c*/ 	.word	0x0000e500


	//   ....[4]....
        /*0170*/ 	.word	0x0000f020


	//   ....[5]....
        /*0174*/ 	.word	0x0000f0a0


	//----- nvinfo : EIATTR_CTAIDZ_USED
	.align		4
.L_816:
        /*0178*/ 	.byte	0x01, 0x04
	.zero		2


	//----- nvinfo : EIATTR_CRS_STACK_SIZE
	.align		4
        /*017c*/ 	.byte	0x04, 0x1e
        /*017e*/ 	.short	(.L_818 - .L_817)
.L_817:
        /*0180*/ 	.word	0x00000000
.L_818:


//--------------------- .nv.info._ZN5flash16flash_fwd_kernelI23Flash_fwd_kernel_traitsILi256ELi128ELi64ELi8ELb0ELb0EN7cutlass6half_tE19Flash_kernel_traitsILi256ELi128ELi64ELi8ES3_EELb1ELb0ELb0ELb0ELb0ELb0ELb0ELb1EEEvNS_16Flash_fwd_paramsE --------------------------
	.section	.nv.info._ZN5flash16flash_fwd_kernelI23Flash_fwd_kernel_traitsILi256ELi128ELi64ELi8ELb0ELb0EN7cutlass6half_tE19Flash_kernel_traitsILi256ELi128ELi64ELi8ES3_EELb1ELb0ELb0ELb0ELb0ELb0ELb0ELb1EEEvNS_16Flash_fwd_paramsE,"",@"SHT_CUDA_INFO"
	.sectionflags	@""
	.align	4


	//----- nvinfo : EIATTR_CUDA_API_VERSION
	.align		4
        /*0000*/ 	.byte	0x04, 0x37
        /*0002*/ 	.short	(.L_820 - .L_819)
.L_819:
        /*0004*/ 	.word	0x00000082


	//----- nvinfo : EIATTR_SW2861232_WAR
	.align		4
.L_820:
        /*0008*/ 	.byte	0x01, 0x35
	.zero		2


	//----- nvinfo : EIATTR_PARAM_CBANK
	.align		4
        /*000c*/ 	.byte	0x04, 0x0a
        /*000e*/ 	.short	(.L_822 - .L_821)
	.align		4
.L_821:
        /*0010*/ 	.word	index@(.nv.constant0._ZN5flash16flash_fwd_kernelI23Flash_fwd_kernel_traitsILi256ELi128ELi64ELi8ELb0ELb0EN7cutlass6half_tE19Flash_kernel_traitsILi256ELi128ELi64ELi8ES3_EELb1ELb0ELb0ELb0ELb0ELb0ELb0ELb1EEEvNS_16Flash_fwd_paramsE)
        /*0014*/ 	.short	0x0160
        /*0016*/ 	.short	0x01d0


	//----- nvinfo : EIATTR_CBANK_PARAM_SIZE
	.align		4
.L_822:
        /*0018*/ 	.byte	0x03, 0x19
        /*001a*/ 	.short	0x01d0


	//----- nvinfo : EIATTR_KPARAM_INFO
	.align		4
        /*001c*/ 	.byte	0x04, 0x17
        /*001e*/ 	.short	(.L_824 - .L_823)
.L_823:
        /*0020*/ 	.word	0x00000000
        /*0024*/ 	.short	0x0000
        /*0026*/ 	.short	0x0000
        /*0028*/ 	.byte	0x00, 0xf0, 0x41, 0x07


	//----- nvinfo : EIATTR_MAXREG_COUNT
	.align		4
.L_824:
        /*002c*/ 	.byte	0x03, 0x1b
        /*002e*/ 	.short	0x00ff


	//----- nvinfo : EIATTR_NUM_BARRIERS
	.align		4
        /*0030*/ 	.byte	0x02, 0x4c
        /*0032*/ 	.byte	0x01
	.zero		1


	//----- nvinfo : EIATTR_ANNOTATIONS
	.align		4
        /*0034*/ 	.byte	0x04, 0x55
        /*0036*/ 	.short	(.L_826 - .L_825)


	//   ....[0]....
.L_825:
        /* <DEDUP_REMOVED lines=23> */


	//----- nvinfo : EIATTR_MERCURY_ISA_VERSION
	.align		4
.L_826:
        /*0190*/ 	.byte	0x03, 0x5f
        /*0192*/ 	.short	0x0000


	//----- nvinfo : EIATTR_COOP_GROUP_MASK_REGIDS
	.align		4
        /*0194*/ 	.byte	0x04, 0x29
        /*0196*/ 	.short	(.L_828 - .L_827)


	//   ....[0]....
.L_827:
        /*0198*/ 	.word	0xffffffff


	//   ....[1]....
        /*019c*/ 	.word	0xffffffff


	//   ....[2]....
        /*01a0*/ 	.word	0xffffffff


	//   ....[3]....
        /*01a4*/ 	.word	0xffffffff


	//   ....[4]....
        /*01a8*/ 	.word	0xffffffff


	//   ....[5]....
        /*01ac*/ 	.word	0xffffffff


	//   ....[6]....
        /*01b0*/ 	.word	0xffffffff


	//   ....[7]....
        /*01b4*/ 	.word	0xffffffff


	//   ....[8]....
        /*01b8*/ 	.word	0xffffffff


	//   ....[9]....
        /*01bc*/ 	.word	0xffffffff


	//   ....[10]....
        /*01c0*/ 	.word	0xffffffff


	//   ....[11]....
        /*01c4*/ 	.word	0xffffffff


	//----- nvinfo : EIATTR_COOP_GROUP_INSTR_OFFSETS
	.align		4
.L_828:
        /*01c8*/ 	.byte	0x04, 0x28
        /*01ca*/ 	.short	(.L_830 - .L_829)


	//   ....[0]....
.L_829:
        /*01cc*/ 	.word	0x000046b0


	//   ....[1]....
        /*01d0*/ 	.word	0x00004700


	//   ....[2]....
        /*01d4*/ 	.word	0x000047e0


	//   ....[3]....
        /*01d8*/ 	.word	0x00004840


	//   ....[4]....
        /*01dc*/ 	.word	0x00009230


	//   ....[5]....
        /*01e0*/ 	.word	0x00009240


	//   ....[6]....
        /*01e4*/ 	.word	0x000092b0


	//   ....[7]....
        /*01e8*/ 	.word	0x000092e0


	//   ....[8]....
        /*01ec*/ 	.word	0x0000cbb0


	//   ....[9]....
        /*01f0*/ 	.word	0x0000cce0


	//   ....[10]....
        /*01f4*/ 	.word	0x0000d510


	//   ....[11]....
        /*01f8*/ 	.word	0x0000d540


	//----- nvinfo : EIATTR_EXIT_INSTR_OFFSETS
	.align		4
.L_830:
        /*01fc*/ 	.byte	0x04, 0x1c
        /*01fe*/ 	.short	(.L_832 - .L_831)


	//   ....[0]....
.L_831:
        /*0200*/ 	.word	0x00000660


	//   ....[1]....
        /*0204*/ 	.word	0x0000e9d0


	//   ....[2]....
        /*0208*/ 	.word	0x0000eae0


	//   ....[3]....
        /*020c*/ 	.word	0x0000eb00


	//   ....[4]....
        /*0210*/ 	.word	0x0000f610


	//   ....[5]....
        /*0214*/ 	.word	0x0000f690


	//----- nvinfo : EIATTR_CTAIDZ_USED
	.align		4
.L_832:
        /*0218*/ 	.byte	0x01, 0x04
	.zero		2


	//----- nvinfo : EIATTR_CRS_STACK_SIZE
	.align		4
        /*021c*/ 	.byte	0x04, 0x1e
        /*021e*/ 	.short	(.L_834 - .L_833)
.L_833:
        /*0220*/ 	.word	0x00000000
.L_834:


//--------------------- .nv.info._ZN5flash16flash_fwd_kernelI23Flash_fwd_kernel_traitsILi256ELi128ELi64ELi8ELb0ELb0EN7cutlass6half_tE19Flash_kernel_traitsILi256ELi128ELi64ELi8ES3_EELb0ELb0ELb0ELb0ELb0ELb0ELb1ELb0EEEvNS_16Flash_fwd_paramsE --------------------------
	.section	.nv.info._ZN5flash16flash_fwd_kernelI23Flash_fwd_kernel_traitsILi256ELi128ELi64ELi8ELb0ELb0EN7cutlass6half_tE19Flash_kernel_traitsILi256ELi128ELi64ELi8ES3_EELb0ELb0ELb0ELb0ELb0ELb0ELb1ELb0EEEvNS_16Flash_fwd_paramsE,"",@"SHT_CUDA_INFO"
	.sectionflags	@""
	.align	4


	//----- nvinfo : EIATTR_CUDA_API_VERSION
	.align		4
        /*0000*/ 	.byte	0x04, 0x37
        /*0002*/ 	.short	(.L_836 - .L_835)
.L_835:
        /*0004*/ 	.word	0x00000082


	//----- nvinfo : EIATTR_SW2861232_WAR
	.align		4
.L_836:
        /*0008*/ 	.byte	0x01, 0x35
	.zero		2


	//----- nvinfo : EIATTR_PARAM_CBANK
	.align		4
        /*000c*/ 	.byte	0x04, 0x0a
        /*000e*/ 	.short	(.L_838 - .L_837)
	.align		4
.L_837:
        /*0010*/ 	.word	index@(.nv.constant0._ZN5flash16flash_fwd_kernelI23Flash_fwd_kernel_traitsILi256ELi128ELi64ELi8ELb0ELb0EN7cutlass6half_tE19Flash_kernel_traitsILi256ELi128ELi64ELi8ES3_EELb0ELb0ELb0ELb0ELb0ELb0ELb1ELb0EEEvNS_16Flash_fwd_paramsE)
        /*0014*/ 	.short	0x0160
        /*0016*/ 	.short	0x01d0


	//----- nvinfo : EIATTR_CBANK_PARAM_SIZE
	.align		4
.L_838:
        /*0018*/ 	.byte	0x03, 0x19
        /*001a*/ 	.short	0x01d0


	//----- nvinfo : EIATTR_KPARAM_INFO
	.align		4
        /*001c*/ 	.byte	0x04, 0x17
        /*001e*/ 	.short	(.L_840 - .L_839)
.L_839:
        /*0020*/ 	.word	0x00000000
        /*0024*/ 	.short	0x0000
        /*0026*/ 	.short	0x0000
        /*0028*/ 	.byte	0x00, 0xf0, 0x41, 0x07


	//----- nvinfo : EIATTR_MAXREG_COUNT
	.align		4
.L_840:
        /*002c*/ 	.byte	0x03, 0x1b
        /*002e*/ 	.short	0x00ff


	//----- nvinfo : EIATTR_NUM_BARRIERS
	.align		4
        /*0030*/ 	.byte	0x02, 0x4c
        /*0032*/ 	.byte	0x01
	.zero		1


	//----- nvinfo : EIATTR_ANNOTATIONS
	.align		4
        /*0034*/ 	.byte	0x04, 0x55
        /*0036*/ 	.short	(.L_842 - .L_841)


	//   ....[0]....
.L_841:
        /* <DEDUP_REMOVED lines=8> */


	//----- nvinfo : EIATTR_MERCURY_ISA_VERSION
	.align		4
.L_842:
        /*00a8*/ 	.byte	0x03, 0x5f
        /*00aa*/ 	.short	0x0000


	//----- nvinfo : EIATTR_INT_WARP_WIDE_INSTR_OFFSETS
	.align		4
        /*00ac*/ 	.byte	0x04, 0x31
        /*00ae*/ 	.short	(.L_844 - .L_843)


	//   ....[0]....
.L_843:
        /*00b0*/ 	.word	0x00005bb0


	//----- nvinfo : EIATTR_COOP_GROUP_MASK_REGIDS
	.align		4
.L_844:
        /*00b4*/ 	.byte	0x04, 0x29
        /*00b6*/ 	.short	(.L_846 - .L_845)


	//   ....[0]....
.L_845:
        /*00b8*/ 	.word	0xffffffff


	//   ....[1]....
        /*00bc*/ 	.word	0xffffffff


	//   ....[2]....
        /*00c0*/ 	.word	0xffffffff


	//   ....[3]....
        /*00c4*/ 	.word	0xffffffff


	//   ....[4]....
        /*00c8*/ 	.word	0xffffffff


	//   ....[5]....
        /*00cc*/ 	.word	0xffffffff


	//   ....[6]....
        /*00d0*/ 	.word	0xffffffff


	//   ....[7]....
        /*00d4*/ 	.word	0xffffffff


	//   ....[8]....
        /*00d8*/ 	.word	0xffffffff


	//   ....[9]....
        /*00dc*/ 	.word	0xffffffff


	//   ....[10]....
        /*00e0*/ 	.word	0xffffffff


	//   ....[11]....
        /*00e4*/ 	.word	0xffffffff


	//----- nvinfo : EIATTR_COOP_GROUP_INSTR_OFFSETS
	.align		4
.L_846:
        /*00e8*/ 	.byte	0x04, 0x28
        /*00ea*/ 	.short	(.L_848 - .L_847)


	//   ....[0]....
.L_847:
        /*00ec*/ 	.word	0x000044f0


	//   ....[1]....
        /*00f0*/ 	.word	0x00004510


	//   ....[2]....
        /*00f4*/ 	.word	0x000045b0


	//   ....[3]....
        /*00f8*/ 	.word	0x000045c0


	//   ....[4]....
        /*00fc*/ 	.word	0x00007a90


	//   ....[5]....
        /*0100*/ 	.word	0x00007ab0


	//   ....[6]....
        /*0104*/ 	.word	0x00007ae0


	//   ....[7]....
        /*0108*/ 	.word	0x00007af0


	//   ....[8]....
        /*010c*/ 	.word	0x00009af0


	//   ....[9]....
        /*0110*/ 	.word	0x00009b00


	//   ....[10]....
        /*0114*/ 	.word	0x00009b30


	//   ....[11]....
        /*0118*/ 	.word	0x00009b50


	//----- nvinfo : EIATTR_EXIT_INSTR_OFFSETS
	.align		4
.L_848:
        /*011c*/ 	.byte	0x04, 0x1c
        /*011e*/ 	.short	(.L_850 - .L_849)


	//   ....[0]....
.L_849:
        /*0120*/ 	.word	0x000004e0


	//   ....[1]....
        /*0124*/ 	.word	0x0000b670


	//   ....[2]....
        /*0128*/ 	.word	0x0000b790


	//   ....[3]....
        /*012c*/ 	.word	0x0000b7b0


	//   ....[4]....
        /*0130*/ 	.word	0x0000c2b0


	//   ....[5]....
        /*0134*/ 	.word	0x0000c330


	//----- nvinfo : EIATTR_CTAIDZ_USED
	.align		4
.L_850:
        /*0138*/ 	.byte	0x01, 0x04
	.zero		2


	//----- nvinfo : EIATTR_CRS_STACK_SIZE
	.align		4
        /*013c*/ 	.byte	0x04, 0x1e
        /*013e*/ 	.short	(.L_852 - .L_851)
.L_851:
        /*0140*/ 	.word	0x00000000
.L_852:


//--------------------- .nv.info._ZN5flash16flash_fwd_kernelI23Flash_fwd_kernel_traitsILi256ELi128ELi64ELi8ELb0ELb0EN7cutlass6half_tE19Flash_kernel_traitsILi256ELi128ELi64ELi8ES3_EELb1ELb0ELb0ELb1ELb0ELb0ELb0ELb1EEEvNS_16Flash_fwd_paramsE --------------------------
	.section	.nv.info._ZN5flash16flash_fwd_kernelI23Flash_fwd_kernel_traitsILi256ELi128ELi64ELi8ELb0ELb0EN7cutlass6half_tE19Flash_kernel_traitsILi256ELi128ELi64ELi8ES3_EELb1ELb0ELb0ELb1ELb0ELb0ELb0ELb1EEEvNS_16Flash_fwd_paramsE,"",@"SHT_CUDA_INFO"
	.sectionflags	@""
	.align	4


	//----- nvinfo : EIATTR_CUDA_API_VERSION
	.align		4
        /*0000*/ 	.byte	0x04, 0x37
        /*0002*/ 	.short	(.L_854 - .L_853)
.L_853:
        /*0004*/ 	.word	0x00000082


	//----- nvinfo : EIATTR_SW2861232_WAR
	.align		4
.L_854:
        /*0008*/ 	.byte	0x01, 0x35
	.zero		2


	//----- nvinfo : EIATTR_PARAM_CBANK
	.align		4
        /*000c*/ 	.byte	0x04, 0x0a
        /*000e*/ 	.short	(.L_856 - .L_855)
	.align		4
.L_855:
        /*0010*/ 	.word	index@(.nv.constant0._ZN5flash16flash_fwd_kernelI23Flash_fwd_kernel_traitsILi256ELi128ELi64ELi8ELb0ELb0EN7cutlass6half_tE19Flash_kernel_traitsILi256ELi128ELi64ELi8ES3_EELb1ELb0ELb0ELb1ELb0ELb0ELb0ELb1EEEvNS_16Flash_fwd_paramsE)
        /*0014*/ 	.short	0x0160
        /*0016*/ 	.short	0x01d0


	//----- nvinfo : EIATTR_CBANK_PARAM_SIZE
	.align		4
.L_856:
        /*0018*/ 	.byte	0x03, 0x19
        /*001a*/ 	.short	0x01d0


	//----- nvinfo : EIATTR_KPARAM_INFO
	.align		4
        /*001c*/ 	.byte	0x04, 0x17
        /*001e*/ 	.short	(.L_858 - .L_857)
.L_857:
        /*0020*/ 	.word	0x00000000
        /*0024*/ 	.short	0x0000
        /*0026*/ 	.short	0x0000
        /*0028*/ 	.byte	0x00, 0xf0, 0x41, 0x07


	//----- nvinfo : EIATTR_MAXREG_COUNT
	.align		4
.L_858:
        /*002c*/ 	.byte	0x03, 0x1b
        /*002e*/ 	.short	0x00ff


	//----- nvinfo : EIATTR_NUM_BARRIERS
	.align		4
        /*0030*/ 	.byte	0x02, 0x4c
        /*0032*/ 	.byte	0x01
	.zero		1


	//----- nvinfo : EIATTR_ANNOTATIONS
	.align		4
        /*0034*/ 	.byte	0x04, 0x55
        /*0036*/ 	.short	(.L_860 - .L_859)


	//   ....[0]....
.L_859:
        /* <DEDUP_REMOVED lines=24> */


	//----- nvinfo : EIATTR_MERCURY_ISA_VERSION
	.align		4
.L_860:
        /*01a0*/ 	.byte	0x03, 0x5f
        /*01a2*/ 	.short	0x0000


	//----- nvinfo : EIATTR_COOP_GROUP_MASK_REGIDS
	.align		4
        /*01a4*/ 	.byte	0x04, 0x29
        /*01a6*/ 	.short	(.L_862 - .L_861)


	//   ....[0]....
.L_861:
        /*01a8*/ 	.word	0xffffffff


	//   ....[1]....
        /*01ac*/ 	.word	0xffffffff


	//   ....[2]....
        /*01b0*/ 	.word	0xffffffff


	//   ....[3]....
        /*01b4*/ 	.word	0xffffffff


	//   ....[4]....
        /*01b8*/ 	.word	0xffffffff


	//   ....[5]....
        /*01bc*/ 	.word	0xffffffff


	//   ....[6]....
        /*01c0*/ 	.word	0xffffffff


	//   ....[7]....
        /*01c4*/ 	.word	0xffffffff


	//   ....[8]....
        /*01c8*/ 	.word	0xffffffff


	//   ....[9]....
        /*01cc*/ 	.word	0xffffffff


	//   ....[10]....
        /*01d0*/ 	.word	0xffffffff


	//   ....[11]....
        /*01d4*/ 	.word	0xffffffff


	//----- nvinfo : EIATTR_COOP_GROUP_INSTR_OFFSETS
	.align		4
.L_862:
        /*01d8*/ 	.byte	0x04, 0x28
        /*01da*/ 	.short	(.L_864 - .L_863)


	//   ....[0]....
.L_863:
        /*01dc*/ 	.word	0x00005100


	//   ....[1]....
        /*01e0*/ 	.word	0x00005260


	//   ....[2]....
        /*01e4*/ 	.word	0x00005280


	//   ....[3]....
        /*01e8*/ 	.word	0x00005300


	//   ....[4]....
        /*01ec*/ 	.word	0x0000a340


	//   ....[5]....
        /*01f0*/ 	.word	0x0000a360


	//   ....[6]....
        /*01f4*/ 	.word	0x0000a3b0


	//   ....[7]....
        /*01f8*/ 	.word	0x0000a400


	//   ....[8]....
        /*01fc*/ 	.word	0x0000e0d0


	//   ....[9]....
        /*0200*/ 	.word	0x0000e0e0


	//   ....[10]....
        /*0204*/ 	.word	0x0000e120


	//   ....[11]....
        /*0208*/ 	.word	0x0000e130


	//----- nvinfo : EIATTR_EXIT_INSTR_OFFSETS
	.align		4
.L_864:
        /*020c*/ 	.byte	0x04, 0x1c
        /*020e*/ 	.short	(.L_866 - .L_865)


	//   ....[0]....
.L_865:
        /*0210*/ 	.word	0x00000660


	//   ....[1]....
        /*0214*/ 	.word	0x0000fc30


	//   ....[2]....
        /*0218*/ 	.word	0x0000fd40


	//   ....[3]....
        /*021c*/ 	.word	0x0000fd60


	//   ....[4]....
        /*0220*/ 	.word	0x00010880


	//   ....[5]....
        /*0224*/ 	.word	0x00010900


	//----- nvinfo : EIATTR_CTAIDZ_USED
	.align		4
.L_866:
        /*0228*/ 	.byte	0x01, 0x04
	.zero		2


	//----- nvinfo : EIATTR_CRS_STACK_SIZE
	.align		4
        /*022c*/ 	.byte	0x04, 0x1e
        /*022e*/ 	.short	(.L_868 - .L_867)
.L_867:
        /*0230*/ 	.word	0x00000000
.L_868:


//--------------------- .nv.info._ZN5flash16flash_fwd_kernelI23Flash_fwd_kernel_traitsILi256ELi128ELi64ELi8ELb0ELb0EN7cutlass6half_tE19Flash_kernel_traitsILi256ELi128ELi64ELi8ES3_EELb0ELb0ELb0ELb1ELb0ELb0ELb1ELb0EEEvNS_16Flash_fwd_paramsE --------------------------
	.section	.nv.info._ZN5flash16flash_fwd_kernelI23Flash_fwd_kernel_traitsILi256ELi128ELi64ELi8ELb0ELb0EN7cutlass6half_tE19Flash_kernel_traitsILi256ELi128ELi64ELi8ES3_EELb0ELb0ELb0ELb1ELb0ELb0ELb1ELb0EEEvNS_16Flash_fwd_paramsE,"",@"SHT_CUDA_INFO"
	.sectionflags	@""
	.align	4


	//----- nvinfo : EIATTR_CUDA_API_VERSION
	.align		4
        /*0000*/ 	.byte	0x04, 0x37
        /*0002*/ 	.short	(.L_870 - .L_869)
.L_869:
        /*0004*/ 	.word	0x00000082


	//----- nvinfo : EIATTR_SW2861232_WAR
	.align		4
.L_870:
        /*0008*/ 	.byte	0x01, 0x35
	.zero		2


	//----- nvinfo : EIATTR_PARAM_CBANK
	.align		4
        /*000c*/ 	.byte	0x04, 0x0a
        /*000e*/ 	.short	(.L_872 - .L_871)
	.align		4
.L_871:
        /*0010*/ 	.word	index@(.nv.constant0._ZN5flash16flash_fwd_kernelI23Flash_fwd_kernel_traitsILi256ELi128ELi64ELi8ELb0ELb0EN7cutlass6half_tE19Flash_kernel_traitsILi256ELi128ELi64ELi8ES3_EELb0ELb0ELb0ELb1ELb0ELb0ELb1ELb0EEEvNS_16Flash_fwd_paramsE)
        /*0014*/ 	.short	0x0160
        /*0016*/ 	.short	0x01d0


	//----- nvinfo : EIATTR_CBANK_PARAM_SIZE
	.align		4
.L_872:
        /*0018*/ 	.byte	0x03, 0x19
        /*001a*/ 	.short	0x01d0


	//----- nvinfo : EIATTR_KPARAM_INFO
	.align		4
        /*001c*/ 	.byte	0x04, 0x17
        /*001e*/ 	.short	(.L_874 - .L_873)
.L_873:
        /*0020*/ 	.word	0x00000000
        /*0024*/ 	.short	0x0000
        /*0026*/ 	.short	0x0000
        /*0028*/ 	.byte	0x00, 0xf0, 0x41, 0x07


	//----- nvinfo : EIATTR_MAXREG_COUNT
	.align		4
.L_874:
        /*002c*/ 	.byte	0x03, 0x1b
        /*002e*/ 	.short	0x00ff


	//----- nvinfo : EIATTR_NUM_BARRIERS
	.align		4
        /*0030*/ 	.byte	0x02, 0x4c
        /*0032*/ 	.byte	0x01
	.zero		1


	//----- nvinfo : EIATTR_ANNOTATIONS
	.align		4
        /*0034*/ 	.byte	0x04, 0x55
        /*0036*/ 	.short	(.L_876 - .L_875)


	//   ....[0]....
.L_875:
        /* <DEDUP_REMOVED lines=20> */


	//----- nvinfo : EIATTR_MERCURY_ISA_VERSION
	.align		4
.L_876:
        /*0160*/ 	.byte	0x03, 0x5f
        /*0162*/ 	.short	0x0000


	//----- nvinfo : EIATTR_INT_WARP_WIDE_INSTR_OFFSETS
	.align		4
        /*0164*/ 	.byte	0x04, 0x31
        /*0166*/ 	.short	(.L_878 - .L_877)


	//   ....[0]....
.L_877:
        /*0168*/ 	.word	0x00007420


	//----- nvinfo : EIATTR_COOP_GROUP_MASK_REGIDS
	.align		4
.L_878:
        /*016c*/ 	.byte	0x04, 0x29
        /*016e*/ 	.short	(.L_880 - .L_879)


	//   ....[0]....
.L_879:
        /*0170*/ 	.word	0xffffffff


	//   ....[1]....
        /*0174*/ 	.word	0xffffffff


	//   ....[2]....
        /*0178*/ 	.word	0xffffffff


	//   ....[3]....
        /*017c*/ 	.word	0xffffffff


	//   ....[4]....
        /*0180*/ 	.word	0xffffffff


	//   ....[5]....
        /*0184*/ 	.word	0xffffffff


	//   ....[6]....
        /*0188*/ 	.word	0xffffffff


	//   ....[7]....
        /*018c*/ 	.word	0xffffffff


	//   ....[8]....
        /*0190*/ 	.word	0xffffffff


	//   ....[9]....
        /*0194*/ 	.word	0xffffffff


	//   ....[10]....
        /*0198*/ 	.word	0xffffffff


	//   ....[11]....
        /*019c*/ 	.word	0xffffffff


	//----- nvinfo : EIATTR_COOP_GROUP_INSTR_OFFSETS
	.align		4
.L_880:
        /*01a0*/ 	.byte	0x04, 0x28
        /*01a2*/ 	.short	(.L_882 - .L_881)


	//   ....[0]....
.L_881:
        /*01a4*/ 	.word	0x00005190


	//   ....[1]....
        /*01a8*/ 	.word	0x000051e0


	//   ....[2]....
        /*01ac*/ 	.word	0x00005200


	//   ....[3]....
        /*01b0*/ 	.word	0x00005220


	//   ....[4]....
        /*01b4*/ 	.word	0x00009890


	//   ....[5]....
        /*01b8*/ 	.word	0x00009920


	//   ....[6]....
        /*01bc*/ 	.word	0x00009930


	//   ....[7]....
        /*01c0*/ 	.word	0x00009990


	//   ....[8]....
        /*01c4*/ 	.word	0x0000b550


	//   ....[9]....
        /*01c8*/ 	.word	0x0000b590


	//   ....[10]....
        /*01cc*/ 	.word	0x0000b680


	//   ....[11]....
        /*01d0*/ 	.word	0x0000b6b0


	//----- nvinfo : EIATTR_EXIT_INSTR_OFFSETS
	.align		4
.L_882:
        /*01d4*/ 	.byte	0x04, 0x1c
        /*01d6*/ 	.short	(.L_884 - .L_883)


	//   ....[0]....
.L_883:
        /*01d8*/ 	.word	0x000004e0


	//   ....[1]....
        /*01dc*/ 	.word	0x0000d420


	//   ....[2]....
        /*01e0*/ 	.word	0x0000d540


	//   ....[3]....
        /*01e4*/ 	.word	0x0000d560


	//   ....[4]....
        /*01e8*/ 	.word	0x0000e070


	//   ....[5]....
        /*01ec*/ 	.word	0x0000e0f0


	//----- nvinfo : EIATTR_CTAIDZ_USED
	.align		4
.L_884:
        /*01f0*/ 	.byte	0x01, 0x04
	.zero		2


	//----- nvinfo : EIATTR_CRS_STACK_SIZE
	.align		4
        /*01f4*/ 	.byte	0x04, 0x1e
        /*01f6*/ 	.short	(.L_886 - .L_885)
.L_885:
        /*01f8*/ 	.word	0x00000000
.L_886:


//--------------------- .nv.info._ZN5flash16flash_fwd_kernelI23Flash_fwd_kernel_traitsILi256ELi128ELi64ELi8ELb0ELb0EN7cutlass6half_tE19Flash_kernel_traitsILi256ELi128ELi64ELi8ES3_EELb1ELb0ELb1ELb0ELb0ELb1ELb0ELb0EEEvNS_16Flash_fwd_paramsE --------------------------
	.section	.nv.info._ZN5flash16flash_fwd_kernelI23Flash_fwd_kernel_traitsILi256ELi128ELi64ELi8ELb0ELb0EN7cutlass6half_tE19Flash_kernel_traitsILi256ELi128ELi64ELi8ES3_EELb1ELb0ELb1ELb0ELb0ELb1ELb0ELb0EEEvNS_16Flash_fwd_paramsE,"",@"SHT_CUDA_INFO"
	.sectionflags	@""
	.align	4


	//----- nvinfo : EIATTR_CUDA_API_VERSION
	.align		4
        /*0000*/ 	.byte	0x04, 0x37
        /*0002*/ 	.short	(.L_888 - .L_887)
.L_887:
        /*0004*/ 	.word	0x00000082


	//----- nvinfo : EIATTR_SW2861232_WAR
	.align		4
.L_888:
        /*0008*/ 	.byte	0x01, 0x35
	.zero		2


	//----- nvinfo : EIATTR_PARAM_CBANK
	.align		4
        /*000c*/ 	.byte	0x04, 0x0a
        /*000e*/ 	.short	(.L_890 - .L_889)
	.align		4
.L_889:
        /*0010*/ 	.word	index@(.nv.constant0._ZN5flash16flash_fwd_kernelI23Flash_fwd_kernel_traitsILi256ELi128ELi64ELi8ELb0ELb0EN7cutlass6half_tE19Flash_kernel_traitsILi256ELi128ELi64ELi8ES3_EELb1ELb0ELb1ELb0ELb0ELb1ELb0ELb0EEEvNS_16Flash_fwd_paramsE)
        /*0014*/ 	.short	0x0160
        /*0016*/ 	.short	0x01d0


	//----- nvinfo : EIATTR_CBANK_PARAM_SIZE
	.align		4
.L_890:
        /*0018*/ 	.byte	0x03, 0x19
        /*001a*/ 	.short	0x01d0


	//----- nvinfo : EIATTR_KPARAM_INFO
	.align		4
        /*001c*/ 	.byte	0x04, 0x17
        /*001e*/ 	.short	(.L_892 - .L_891)
.L_891:
        /*0020*/ 	.word	0x00000000
        /*0024*/ 	.short	0x0000
        /*0026*/ 	.short	0x0000
        /*0028*/ 	.byte	0x00, 0xf0, 0x41, 0x07


	//----- nvinfo : EIATTR_MAXREG_COUNT
	.align		4
.L_892:
        /*002c*/ 	.byte	0x03, 0x1b
        /*002e*/ 	.short	0x00ff


	//----- nvinfo : EIATTR_NUM_BARRIERS
	.align		4
        /*0030*/ 	.byte	0x02, 0x4c
        /*0032*/ 	.byte	0x01
	.zero		1


	//----- nvinfo : EIATTR_ANNOTATIONS
	.align		4
        /*0034*/ 	.byte	0x04, 0x55
        /*0036*/ 	.short	(.L_894 - .L_893)


	//   ....[0]....
.L_893:
        /* <DEDUP_REMOVED lines=30> */


	//----- nvinfo : EIATTR_MERCURY_ISA_VERSION
	.align		4
.L_894:
        /*0208*/ 	.byte	0x03, 0x5f
        /*020a*/ 	.short	0x0000


	//----- nvinfo : EIATTR_COOP_GROUP_MASK_REGIDS
	.align		4
        /*020c*/ 	.byte	0x04, 0x29
        /*020e*/ 	.short	(.L_896 - .L_895)


	//   ....[0]....
.L_895:
        /*0210*/ 	.word	0xffffffff


	//   ....[1]....
        /*0214*/ 	.word	0xffffffff


	//   ....[2]....
        /*0218*/ 	.word	0xffffffff


	//   ....[3]....
        /*021c*/ 	.word	0xffffffff


	//   ....[4]....
        /*0220*/ 	.word	0xffffffff


	//   ....[5]....
        /*0224*/ 	.word	0xffffffff


	//   ....[6]....
        /*0228*/ 	.word	0xffffffff


	//   ....[7]....
        /*022c*/ 	.word	0xffffffff


	//   ....[8]....
        /*0230*/ 	.word	0xffffffff


	//   ....[9]....
        /*0234*/ 	.word	0xffffffff


	//   ....[10]....
        /*0238*/ 	.word	0xffffffff


	//   ....[11]....
        /*023c*/ 	.word	0xffffffff


	//   ....[12]....
        /*0240*/ 	.word	0xffffffff


	//   ....[13]....
        /*0244*/ 	.word	0xffffffff


	//   ....[14]....
        /*0248*/ 	.word	0xffffffff


	//   ....[15]....
        /*024c*/ 	.word	0xffffffff


	//   ....[16]....
        /*0250*/ 	.word	0xffffffff


	//   ....[17]....
        /*0254*/ 	.word	0xffffffff


	//   ....[18]....
        /*0258*/ 	.word	0xffffffff


	//   ....[19]....
        /*025c*/ 	.word	0xffffffff


	//----- nvinfo : EIATTR_COOP_GROUP_INSTR_OFFSETS
	.align		4
.L_896:
        /*0260*/ 	.byte	0x04, 0x28
        /*0262*/ 	.short	(.L_898 - .L_897)


	//   ....[0]....
.L_897:
        /*0264*/ 	.word	0x000042d0


	//   ....[1]....
        /*0268*/ 	.word	0x000043b0


	//   ....[2]....
        /*026c*/ 	.word	0x00004400


	//   ....[3]....
        /*0270*/ 	.word	0x000044d0


	//   ....[4]....
        /*0274*/ 	.word	0x00008680


	//   ....[5]....
        /*0278*/ 	.word	0x000086f0


	//   ....[6]....
        /*027c*/ 	.word	0x00008710


	//   ....[7]....
        /*0280*/ 	.word	0x00008730


	//   ....[8]....
        /*0284*/ 	.word	0x0000d800


	//   ....[9]....
        /*0288*/ 	.word	0x0000d950


	//   ....[10]....
        /*028c*/ 	.word	0x0000d990


	//   ....[11]....
        /*0290*/ 	.word	0x0000da60


	//   ....[12]....
        /*0294*/ 	.word	0x00012360


	//   ....[13]....
        /*0298*/ 	.word	0x00012470


	//   ....[14]....
        /*029c*/ 	.word	0x00012490


	//   ....[15]....
        /*02a0*/ 	.word	0x000124f0


	//   ....[16]....
        /*02a4*/ 	.word	0x00014d80


	//   ....[17]....
        /*02a8*/ 	.word	0x00014d90


	//   ....[18]....
        /*02ac*/ 	.word	0x00014db0


	//   ....[19]....
        /*02b0*/ 	.word	0x00014dd0


	//----- nvinfo : EIATTR_EXIT_INSTR_OFFSETS
	.align		4
.L_898:
        /*02b4*/ 	.byte	0x04, 0x1c
        /*02b6*/ 	.short	(.L_900 - .L_899)


	//   ....[0]....
.L_899:
        /*02b8*/ 	.word	0x00000730


	//   ....[1]....
        /*02bc*/ 	.word	0x00001280


	//   ....[2]....
        /*02c0*/ 	.word	0x00001300


	//   ....[3]....
        /*02c4*/ 	.word	0x000168b0


	//   ....[4]....
        /*02c8*/ 	.word	0x000169a0


	//----- nvinfo : EIATTR_CTAIDZ_USED
	.align		4
.L_900:
        /*02cc*/ 	.byte	0x01, 0x04
	.zero		2


	//----- nvinfo : EIATTR_CRS_STACK_SIZE
	.align		4
        /*02d0*/ 	.byte	0x04, 0x1e
        /*02d2*/ 	.short	(.L_902 - .L_901)
.L_901:
        /*02d4*/ 	.word	0x00000000
.L_902:


//--------------------- .nv.info._ZN5flash16flash_fwd_kernelI23Flash_fwd_kernel_traitsILi256ELi128ELi64ELi8ELb0ELb0EN7cutlass6half_tE19Flash_kernel_traitsILi256ELi128ELi64ELi8ES3_EELb0ELb0ELb1ELb0ELb0ELb1ELb1ELb0EEEvNS_16Flash_fwd_paramsE --------------------------
	.section	.nv.info._ZN5flash16flash_fwd_kernelI23Flash_fwd_kernel_traitsILi256ELi128ELi64ELi8ELb0ELb0EN7cutlass6half_tE19Flash_kernel_traitsILi256ELi128ELi64ELi8ES3_EELb0ELb0ELb1ELb0ELb0ELb1ELb1ELb0EEEvNS_16Flash_fwd_paramsE,"",@"SHT_CUDA_INFO"
	.sectionflags	@""
	.align	4


	//----- nvinfo : EIATTR_CUDA_API_VERSION
	.align		4
        /*0000*/ 	.byte	0x04, 0x37
        /*0002*/ 	.short	(.L_904 - .L_903)
.L_903:
        /*0004*/ 	.word	0x00000082


	//----- nvinfo : EIATTR_SW2861232_WAR
	.align		4
.L_904:
        /*0008*/ 	.byte	0x01, 0x35
	.zero		2


	//----- nvinfo : EIATTR_PARAM_CBANK
	.align		4
        /*000c*/ 	.byte	0x04, 0x0a
        /*000e*/ 	.short	(.L_906 - .L_905)
	.align		4
.L_905:
        /*0010*/ 	.word	index@(.nv.constant0._ZN5flash16flash_fwd_kernelI23Flash_fwd_kernel_traitsILi256ELi128ELi64ELi8ELb0ELb0EN7cutlass6half_tE19Flash_kernel_traitsILi256ELi128ELi64ELi8ES3_EELb0ELb0ELb1ELb0ELb0ELb1ELb1ELb0EEEvNS_16Flash_fwd_paramsE)
        /*0014*/ 	.short	0x0160
        /*0016*/ 	.short	0x01d0


	//----- nvinfo : EIATTR_CBANK_PARAM_SIZE
	.align		4
.L_906:
        /*0018*/ 	.byte	0x03, 0x19
        /*001a*/ 	.short	0x01d0


	//----- nvinfo : EIATTR_KPARAM_INFO
	.align		4
        /*001c*/ 	.byte	0x04, 0x17
        /*001e*/ 	.short	(.L_908 - .L_907)
.L_907:
        /*0020*/ 	.word	0x00000000
        /*0024*/ 	.short	0x0000
        /*0026*/ 	.short	0x0000
        /*0028*/ 	.byte	0x00, 0xf0, 0x41, 0x07


	//----- nvinfo : EIATTR_MAXREG_COUNT
	.align		4
.L_908:
        /*002c*/ 	.byte	0x03, 0x1b
        /*002e*/ 	.short	0x00ff


	//----- nvinfo : EIATTR_NUM_BARRIERS
	.align		4
        /*0030*/ 	.byte	0x02, 0x4c
        /*0032*/ 	.byte	0x01
	.zero		1


	//----- nvinfo : EIATTR_ANNOTATIONS
	.align		4
        /*0034*/ 	.byte	0x04, 0x55
        /*0036*/ 	.short	(.L_910 - .L_909)


	//   ....[0]....
.L_909:
        /*0038*/ 	.word	0x00000001
        /*003c*/ 	.byte	0xc0, 0x53, 0x00, 0x00, 0x01, 0x00, 0x00, 0x00, 0x70, 0x8e, 0x00, 0x00, 0x01, 0x00, 0x00, 0x00
        /*004c*/ 	.byte	0x00, 0xc9, 0x00, 0x00, 0x01, 0x00, 0x00, 0x00, 0xf0, 0x03, 0x01, 0x00, 0x01, 0x00, 0x00, 0x00
        /*005c*/ 	.byte	0x20, 0x07, 0x01, 0x00, 0x01, 0x00, 0x00, 0x00, 0x50, 0x07, 0x01, 0x00


	//----- nvinfo : EIATTR_MERCURY_ISA_VERSION
	.align		4
.L_910:
        /*0068*/ 	.byte	0x03, 0x5f
        /*006a*/ 	.short	0x0000


	//----- nvinfo : EIATTR_COOP_GROUP_MASK_REGIDS
	.align		4
        /*006c*/ 	.byte	0x04, 0x29
        /*006e*/ 	.short	(.L_912 - .L_911)


	//   ....[0]....
.L_911:
        /*0070*/ 	.word	0xffffffff


	//   ....[1]....
        /*0074*/ 	.word	0xffffffff


	//   ....[2]....
        /*0078*/ 	.word	0xffffffff


	//   ....[3]....
        /*007c*/ 	.word	0xffffffff


	//   ....[4]....
        /*0080*/ 	.word	0xffffffff


	//   ....[5]....
        /*0084*/ 	.word	0xffffffff


	//   ....[6]....
        /*0088*/ 	.word	0xffffffff


	//   ....[7]....
        /*008c*/ 	.word	0xffffffff


	//   ....[8]....
        /*0090*/ 	.word	0xffffffff


	//   ....[9]....
        /*0094*/ 	.word	0xffffffff


	//   ....[10]....
        /*0098*/ 	.word	0xffffffff


	//   ....[11]....
        /*009c*/ 	.word	0xffffffff


	//   ....[12]....
        /*00a0*/ 	.word	0xffffffff


	//   ....[13]....
        /*00a4*/ 	.word	0xffffffff


	//   ....[14]....
        /*00a8*/ 	.word	0xffffffff


	//   ....[15]....
        /*00ac*/ 	.word	0xffffffff


	//   ....[16]....
        /*00b0*/ 	.word	0xffffffff


	//   ....[17]....
        /*00b4*/ 	.word	0xffffffff


	//   ....[18]....
        /*00b8*/ 	.word	0xffffffff


	//   ....[19]....
        /*00bc*/ 	.word	0xffffffff


	//----- nvinfo : EIATTR_COOP_GROUP_INSTR_OFFSETS
	.align		4
.L_912:
        /*00c0*/ 	.byte	0x04, 0x28
        /*00c2*/ 	.short	(.L_914 - .L_913)


	//   ....[0]....
.L_913:
        /*00c4*/ 	.word	0x00004250


	//   ....[1]....
        /*00c8*/ 	.word	0x00004270


	//   ....[2]....
        /*00cc*/ 	.word	0x00004310


	//   ....[3]....
        /*00d0*/ 	.word	0x00004320


	//   ....[4]....
        /*00d4*/ 	.word	0x00007490


	//   ....[5]....
        /*00d8*/ 	.word	0x000074a0


	//   ....[6]....
        /*00dc*/ 	.word	0x000074d0


	//   ....[7]....
        /*00e0*/ 	.word	0x000074e0


	//   ....[8]....
        /*00e4*/ 	.word	0x0000aea0


	//   ....[9]....
        /*00e8*/ 	.word	0x0000af60


	//   ....[10]....
        /*00ec*/ 	.word	0x0000af70


	//   ....[11]....
        /*00f0*/ 	.word	0x0000afa0


	//   ....[12]....
        /*00f4*/ 	.word	0x0000ea70


	//   ....[13]....
        /*00f8*/ 	.word	0x0000ea90


	//   ....[14]....
        /*00fc*/ 	.word	0x0000eac0


	//   ....[15]....
        /*0100*/ 	.word	0x0000eae0


	//   ....[16]....
        /*0104*/ 	.word	0x00010790


	//   ....[17]....
        /*0108*/ 	.word	0x000108b0


	//   ....[18]....
        /*010c*/ 	.word	0x000110c0


	//   ....[19]....
        /*0110*/ 	.word	0x000110f0


	//----- nvinfo : EIATTR_EXIT_INSTR_OFFSETS
	.align		4
.L_914:
        /*0114*/ 	.byte	0x04, 0x1c
        /*0116*/ 	.short	(.L_916 - .L_915)


	//   ....[0]....
.L_915:
        /*0118*/ 	.word	0x000004e0


	//   ....[1]....
        /*011c*/ 	.word	0x00001020


	//   ....[2]....
        /*0120*/ 	.word	0x000010a0


	//   ....[3]....
        /*0124*/ 	.word	0x00012490


	//   ....[4]....
        /*0128*/ 	.word	0x00012570


	//----- nvinfo : EIATTR_CTAIDZ_USED
	.align		4
.L_916:
        /*012c*/ 	.byte	0x01, 0x04
	.zero		2


	//----- nvinfo : EIATTR_CRS_STACK_SIZE
	.align		4
        /*0130*/ 	.byte	0x04, 0x1e
        /*0132*/ 	.short	(.L_918 - .L_917)
.L_917:
        /*0134*/ 	.word	0x00000000
.L_918:


//--------------------- .nv.info._ZN5flash16flash_fwd_kernelI23Flash_fwd_kernel_traitsILi256ELi128ELi64ELi8ELb0ELb0EN7cutlass6half_tE19Flash_kernel_traitsILi256ELi128ELi64ELi8ES3_EELb1ELb0ELb1ELb1ELb0ELb0ELb0ELb0EEEvNS_16Flash_fwd_paramsE --------------------------
	.section	.nv.info._ZN5flash16flash_fwd_kernelI23Flash_fwd_kernel_traitsILi256ELi128ELi64ELi8ELb0ELb0EN7cutlass6half_tE19Flash_kernel_traitsILi256ELi128ELi64ELi8ES3_EELb1ELb0ELb1ELb1ELb0ELb0ELb0ELb0EEEvNS_16Flash_fwd_paramsE,"",@"SHT_CUDA_INFO"
	.sectionflags	@""
	.align	4


	//----- nvinfo : EIATTR_CUDA_API_VERSION
	.align		4
        /*0000*/ 	.byte	0x04, 0x37
        /*0002*/ 	.short	(.L_920 - .L_919)
.L_919:
        /*0004*/ 	.word	0x00000082


	//----- nvinfo : EIATTR_SW2861232_WAR
	.align		4
.L_920:
        /*0008*/ 	.byte	0x01, 0x35
	.zero		2


	//----- nvinfo : EIATTR_PARAM_CBANK
	.align		4
        /*000c*/ 	.byte	0x04, 0x0a
        /*000e*/ 	.short	(.L_922 - .L_921)
	.align		4
.L_921:
        /*0010*/ 	.word	index@(.nv.constant0._ZN5flash16flash_fwd_kernelI23Flash_fwd_kernel_traitsILi256ELi128ELi64ELi8ELb0ELb0EN7cutlass6half_tE19Flash_kernel_traitsILi256ELi128ELi64ELi8ES3_EELb1ELb0ELb1ELb1ELb0ELb0ELb0ELb0EEEvNS_16Flash_fwd_paramsE)
        /*0014*/ 	.short	0x0160
        /*0016*/ 	.short	0x01d0


	//----- nvinfo : EIATTR_CBANK_PARAM_SIZE
	.align		4
.L_922:
        /*0018*/ 	.byte	0x03, 0x19
        /*001a*/ 	.short	0x01d0


	//----- nvinfo : EIATTR_KPARAM_INFO
	.align		4
        /*001c*/ 	.byte	0x04, 0x17
        /*001e*/ 	.short	(.L_924 - .L_923)
.L_923:
        /*0020*/ 	.word	0x00000000
        /*0024*/ 	.short	0x0000
        /*0026*/ 	.short	0x0000
        /*0028*/ 	.byte	0x00, 0xf0, 0x41, 0x07


	//----- nvinfo : EIATTR_MAXREG_COUNT
	.align		4
.L_924:
        /*002c*/ 	.byte	0x03, 0x1b
        /*002e*/ 	.short	0x00ff


	//----- nvinfo : EIATTR_NUM_BARRIERS
	.align		4
        /*0030*/ 	.byte	0x02, 0x4c
        /*0032*/ 	.byte	0x01
	.zero		1


	//----- nvinfo : EIATTR_ANNOTATIONS
	.align		4
        /*0034*/ 	.byte	0x04, 0x55
        /*0036*/ 	.short	(.L_926 - .L_925)


	//   ....[0]....
.L_925:
        /* <DEDUP_REMOVED lines=12> */


	//----- nvinfo : EIATTR_MERCURY_ISA_VERSION
	.align		4
.L_926:
        /*00e8*/ 	.byte	0x03, 0x5f
        /*00ea*/ 	.short	0x0000


	//----- nvinfo : EIATTR_COOP_GROUP_MASK_REGIDS
	.align		4
        /*00ec*/ 	.byte	0x04, 0x29
        /*00ee*/ 	.short	(.L_928 - .L_927)


	//   ....[0]....
.L_927:
        /*00f0*/ 	.word	0xffffffff


	//   ....[1]....
        /*00f4*/ 	.word	0xffffffff


	//   ....[2]....
        /*00f8*/ 	.word	0xffffffff


	//   ....[3]....
        /*00fc*/ 	.word	0xffffffff


	//   ....[4]....
        /*0100*/ 	.word	0xffffffff


	//   ....[5]....
        /*0104*/ 	.word	0xffffffff


	//   ....[6]....
        /*0108*/ 	.word	0xffffffff


	//   ....[7]....
        /*010c*/ 	.word	0xffffffff


	//   ....[8]....
        /*0110*/ 	.word	0xffffffff


	//   ....[9]....
        /*0114*/ 	.word	0xffffffff


	//   ....[10]....
        /*0118*/ 	.word	0xffffffff


	//   ....[11]....
        /*011c*/ 	.word	0xffffffff


	//   ....[12]....
        /*0120*/ 	.word	0xffffffff


	//   ....[13]....
        /*0124*/ 	.word	0xffffffff


	//   ....[14]....
        /*0128*/ 	.word	0xffffffff


	//   ....[15]....
        /*012c*/ 	.word	0xffffffff


	//   ....[16]....
        /*0130*/ 	.word	0xffffffff


	//   ....[17]....
        /*0134*/ 	.word	0xffffffff


	//   ....[18]....
        /*0138*/ 	.word	0xffffffff


	//   ....[19]....
        /*013c*/ 	.word	0xffffffff


	//----- nvinfo : EIATTR_COOP_GROUP_INSTR_OFFSETS
	.align		4
.L_928:
        /*0140*/ 	.byte	0x04, 0x28
        /*0142*/ 	.short	(.L_930 - .L_929)


	//   ....[0]....
.L_929:
        /*0144*/ 	.word	0x00005f10


	//   ....[1]....
        /*0148*/ 	.word	0x00006050


	//   ....[2]....
        /*014c*/ 	.word	0x00006080


	//   ....[3]....
        /*0150*/ 	.word	0x00006140


	//   ....[4]....
        /*0154*/ 	.word	0x0000a550


	//   ....[5]....
        /*0158*/ 	.word	0x0000a5b0


	//   ....[6]....
        /*015c*/ 	.word	0x0000a650


	//   ....[7]....
        /*0160*/ 	.word	0x0000a6b0


	//   ....[8]....
        /*0164*/ 	.word	0x0000f460


	//   ....[9]....
        /*0168*/ 	.word	0x0000f480


	//   ....[10]....
        /*016c*/ 	.word	0x0000f540


	//   ....[11]....
        /*0170*/ 	.word	0x0000f560


	//   ....[12]....
        /*0174*/ 	.word	0x00014880


	//   ....[13]....
        /*0178*/ 	.word	0x00014890


	//   ....[14]....
        /*017c*/ 	.word	0x000148b0


	//   ....[15]....
        /*0180*/ 	.word	0x000148d0


	//   ....[16]....
        /*0184*/ 	.word	0x00016f90


	//   ....[17]....
        /*0188*/ 	.word	0x00016fd0


	//   ....[18]....
        /*018c*/ 	.word	0x00017100


	//   ....[19]....
        /*0190*/ 	.word	0x00017130


	//----- nvinfo : EIATTR_EXIT_INSTR_OFFSETS
	.align		4
.L_930:
        /*0194*/ 	.byte	0x04, 0x1c
        /*0196*/ 	.short	(.L_932 - .L_931)


	//   ....[0]....
.L_931:
        /*0198*/ 	.word	0x000006e0


	//   ....[1]....
        /*019c*/ 	.word	0x00001350


	//   ....[2]....
        /*01a0*/ 	.word	0x000013d0


	//   ....[3]....
        /*01a4*/ 	.word	0x00018e80


	//   ....[4]....
        /*01a8*/ 	.word	0x00018fa0


	//   ....[5]....
        /*01ac*/ 	.word	0x00018fc0


	//----- nvinfo : EIATTR_CTAIDZ_USED
	.align		4
.L_932:
        /*01b0*/ 	.byte	0x01, 0x04
	.zero		2


	//----- nvinfo : EIATTR_CRS_STACK_SIZE
	.align		4
        /*01b4*/ 	.byte	0x04, 0x1e
        /*01b6*/ 	.short	(.L_934 - .L_933)
.L_933:
        /*01b8*/ 	.word	0x00000000
.L_934:


//--------------------- .nv.info._ZN5flash16flash_fwd_kernelI23Flash_fwd_kernel_traitsILi256ELi128ELi64ELi8ELb0ELb0EN7cutlass6half_tE19Flash_kernel_traitsILi256ELi128ELi64ELi8ES3_EELb1ELb0ELb1ELb0ELb0ELb0ELb0ELb1EEEvNS_16Flash_fwd_paramsE --------------------------
	.section	.nv.info._ZN5flash16flash_fwd_kernelI23Flash_fwd_kernel_traitsILi256ELi128ELi64ELi8ELb0ELb0EN7cutlass6half_tE19Flash_kernel_traitsILi256ELi128ELi64ELi8ES3_EELb1ELb0ELb1ELb0ELb0ELb0ELb0ELb1EEEvNS_16Flash_fwd_paramsE,"",@"SHT_CUDA_INFO"
	.sectionflags	@""
	.align	4


	//----- nvinfo : EIATTR_CUDA_API_VERSION
	.align		4
        /*0000*/ 	.byte	0x04, 0x37
        /*0002*/ 	.short	(.L_936 - .L_935)
.L_935:
        /*0004*/ 	.word	0x00000082


	//----- nvinfo : EIATTR_SW2861232_WAR
	.align		4
.L_936:
        /*0008*/ 	.byte	0x01, 0x35
	.zero		2


	//----- nvinfo : EIATTR_PARAM_CBANK
	.align		4
        /*000c*/ 	.byte	0x04, 0x0a
        /*000e*/ 	.short	(.L_938 - .L_937)
	.align		4
.L_937:
        /*0010*/ 	.word	index@(.nv.constant0._ZN5flash16flash_fwd_kernelI23Flash_fwd_kernel_traitsILi256ELi128ELi64ELi8ELb0ELb0EN7cutlass6half_tE19Flash_kernel_traitsILi256ELi128ELi64ELi8ES3_EELb1ELb0ELb1ELb0ELb0ELb0ELb0ELb1EEEvNS_16Flash_fwd_paramsE)
        /*0014*/ 	.short	0x0160
        /*0016*/ 	.short	0x01d0


	//----- nvinfo : EIATTR_CBANK_PARAM_SIZE
	.align		4
.L_938:
        /*0018*/ 	.byte	0x03, 0x19
        /*001a*/ 	.short	0x01d0


	//----- nvinfo : EIATTR_KPARAM_INFO
	.align		4
        /*001c*/ 	.byte	0x04, 0x17
        /*001e*/ 	.short	(.L_940 - .L_939)
.L_939:
        /*0020*/ 	.word	0x00000000
        /*0024*/ 	.short	0x0000
        /*0026*/ 	.short	0x0000
        /*0028*/ 	.byte	0x00, 0xf0, 0x41, 0x07


	//----- nvinfo : EIATTR_MAXREG_COUNT
	.align		4
.L_940:
        /*002c*/ 	.byte	0x03, 0x1b
        /*002e*/ 	.short	0x00ff


	//----- nvinfo : EIATTR_NUM_BARRIERS
	.align		4
        /*0030*/ 	.byte	0x02, 0x4c
        /*0032*/ 	.byte	0x01
	.zero		1


	//----- nvinfo : EIATTR_ANNOTATIONS
	.align		4
        /*0034*/ 	.byte	0x04, 0x55
        /*0036*/ 	.short	(.L_942 - .L_941)


	//   ....[0]....
.L_941:
        /* <DEDUP_REMOVED lines=148> */


	//----- nvinfo : EIATTR_MERCURY_ISA_VERSION
	.align		4
.L_942:
        /*0960*/ 	.byte	0x03, 0x5f
        /*0962*/ 	.short	0x0000


	//----- nvinfo : EIATTR_COOP_GROUP_MASK_REGIDS
	.align		4
        /*0964*/ 	.byte	0x04, 0x29
        /*0966*/ 	.short	(.L_944 - .L_943)


	//   ....[0]....
.L_943:
        /*0968*/ 	.word	0xffffffff


	//   ....[1]....
        /*096c*/ 	.word	0xffffffff


	//   ....[2]....
        /*0970*/ 	.word	0xffffffff


	//   ....[3]....
        /*0974*/ 	.word	0xffffffff


	//   ....[4]....
        /*0978*/ 	.word	0xffffffff


	//   ....[5]....
        /*097c*/ 	.word	0xffffffff


	//   ....[6]....
        /*0980*/ 	.word	0xffffffff


	//   ....[7]....
        /*0984*/ 	.word	0xffffffff


	//   ....[8]....
        /*0988*/ 	.word	0xffffffff


	//   ....[9]....
        /*098c*/ 	.word	0xffffffff


	//   ....[10]....
        /*0990*/ 	.word	0xffffffff


	//   ....[11]....
        /*0994*/ 	.word	0xffffffff


	//   ....[12]....
        /*0998*/ 	.word	0xffffffff


	//   ....[13]....
        /*099c*/ 	.word	0xffffffff


	//   ....[14]....
        /*09a0*/ 	.word	0xffffffff


	//   ....[15]....
        /*09a4*/ 	.word	0xffffffff


	//   ....[16]....
        /*09a8*/ 	.word	0xffffffff


	//   ....[17]....
        /*09ac*/ 	.word	0xffffffff


	//   ....[18]....
        /*09b0*/ 	.word	0xffffffff


	//   ....[19]....
        /*09b4*/ 	.word	0xffffffff


	//----- nvinfo : EIATTR_COOP_GROUP_INSTR_OFFSETS
	.align		4
.L_944:
        /*09b8*/ 	.byte	0x04, 0x28
        /*09ba*/ 	.short	(.L_946 - .L_945)


	//   ....[0]....
.L_945:
        /*09bc*/ 	.word	0x000057f0


	//   ....[1]....
        /*09c0*/ 	.word	0x00005800


	//   ....[2]....
        /*09c4*/ 	.word	0x00005850


	//   ....[3]....
        /*09c8*/ 	.word	0x00005870


	//   ....[4]....
        /*09cc*/ 	.word	0x0000aea0


	//   ....[5]....
        /*09d0*/ 	.word	0x0000afb0


	//   ....[6]....
        /*09d4*/ 	.word	0x0000b0a0


	//   ....[7]....
        /*09d8*/ 	.word	0x0000b0e0


	//   ....[8]....
        /*09dc*/ 	.word	0x00012e20


	//   ....[9]....
        /*09e0*/ 	.word	0x00012e80


	//   ....[10]....
        /*09e4*/ 	.word	0x00012ea0


	//   ....[11]....
        /*09e8*/ 	.word	0x00012ec0


	//   ....[12]....
        /*09ec*/ 	.word	0x0001ad70


	//   ....[13]....
        /*09f0*/ 	.word	0x0001ad90


	//   ....[14]....
        /*09f4*/ 	.word	0x0001adb0


	//   ....[15]....
        /*09f8*/ 	.word	0x0001add0


	//   ....[16]....
        /*09fc*/ 	.word	0x0001e700


	//   ....[17]....
        /*0a00*/ 	.word	0x0001e740


	//   ....[18]....
        /*0a04*/ 	.word	0x0001e850


	//   ....[19]....
        /*0a08*/ 	.word	0x0001e890


	//----- nvinfo : EIATTR_EXIT_INSTR_OFFSETS
	.align		4
.L_946:
        /*0a0c*/ 	.byte	0x04, 0x1c
        /*0a0e*/ 	.short	(.L_948 - .L_947)


	//   ....[0]....
.L_947:
        /*0a10*/ 	.word	0x000006a0


	//   ....[1]....
        /*0a14*/ 	.word	0x00001330


	//   ....[2]....
        /*0a18*/ 	.word	0x000013b0


	//   ....[3]....
        /*0a1c*/ 	.word	0x00020650


	//   ....[4]....
        /*0a20*/ 	.word	0x00020770


	//   ....[5]....
        /*0a24*/ 	.word	0x00020790


	//----- nvinfo : EIATTR_CTAIDZ_USED
	.align		4
.L_948:
        /*0a28*/ 	.byte	0x01, 0x04
	.zero		2


	//----- nvinfo : EIATTR_CRS_STACK_SIZE
	.align		4
        /*0a2c*/ 	.byte	0x04, 0x1e
        /*0a2e*/ 	.short	(.L_950 - .L_949)
.L_949:
        /*0a30*/ 	.word	0x00000000
.L_950:


//--------------------- .nv.info._ZN5flash16flash_fwd_kernelI23Flash_fwd_kernel_traitsILi256ELi128ELi64ELi8ELb0ELb0EN7cutlass6half_tE19Flash_kernel_traitsILi256ELi128ELi64ELi8ES3_EELb0ELb0ELb1ELb0ELb0ELb0ELb1ELb0EEEvNS_16Flash_fwd_paramsE --------------------------
	.section	.nv.info._ZN5flash16flash_fwd_kernelI23Flash_fwd_kernel_traitsILi256ELi128ELi64ELi8ELb0ELb0EN7cutlass6half_tE19Flash_kernel_traitsILi256ELi128ELi64ELi8ES3_EELb0ELb0ELb1ELb0ELb0ELb0ELb1ELb0EEEvNS_16Flash_fwd_paramsE,"",@"SHT_CUDA_INFO"
	.sectionflags	@""
	.align	4


	//----- nvinfo : EIATTR_CUDA_API_VERSION
	.align		4
        /*0000*/ 	.byte	0x04, 0x37
        /*0002*/ 	.short	(.L_952 - .L_951)
.L_951:
        /*0004*/ 	.word	0x00000082


	//----- nvinfo : EIATTR_SW2861232_WAR
	.align		4
.L_952:
        /*0008*/ 	.byte	0x01, 0x35
	.zero		2


	//----- nvinfo : EIATTR_PARAM_CBANK
	.align		4
        /*000c*/ 	.byte	0x04, 0x0a
        /*000e*/ 	.short	(.L_954 - .L_953)
	.align		4
.L_953:
        /*0010*/ 	.word	index@(.nv.constant0._ZN5flash16flash_fwd_kernelI23Flash_fwd_kernel_traitsILi256ELi128ELi64ELi8ELb0ELb0EN7cutlass6half_tE19Flash_kernel_traitsILi256ELi128ELi64ELi8ES3_EELb0ELb0ELb1ELb0ELb0ELb0ELb1ELb0EEEvNS_16Flash_fwd_paramsE)
        /*0014*/ 	.short	0x0160
        /*0016*/ 	.short	0x01d0


	//----- nvinfo : EIATTR_CBANK_PARAM_SIZE
	.align		4
.L_954:
        /*0018*/ 	.byte	0x03, 0x19
        /*001a*/ 	.short	0x01d0


	//----- nvinfo : EIATTR_KPARAM_INFO
	.align		4
        /*001c*/ 	.byte	0x04, 0x17
        /*001e*/ 	.short	(.L_956 - .L_955)
.L_955:
        /*0020*/ 	.word	0x00000000
        /*0024*/ 	.short	0x0000
        /*0026*/ 	.short	0x0000
        /*0028*/ 	.byte	0x00, 0xf0, 0x41, 0x07


	//----- nvinfo : EIATTR_MAXREG_COUNT
	.align		4
.L_956:
        /*002c*/ 	.byte	0x03, 0x1b
        /*002e*/ 	.short	0x00ff


	//----- nvinfo : EIATTR_NUM_BARRIERS
	.align		4
        /*0030*/ 	.byte	0x02, 0x4c
        /*0032*/ 	.byte	0x01
	.zero		1


	//----- nvinfo : EIATTR_ANNOTATIONS
	.align		4
        /*0034*/ 	.byte	0x04, 0x55
        /*0036*/ 	.short	(.L_958 - .L_957)


	//   ....[0]....
.L_957:
        /* <DEDUP_REMOVED lines=31> */


	//----- nvinfo : EIATTR_MERCURY_ISA_VERSION
	.align		4
.L_958:
        /*0218*/ 	.byte	0x03, 0x5f
        /*021a*/ 	.short	0x0000


	//----- nvinfo : EIATTR_COOP_GROUP_MASK_REGIDS
	.align		4
        /*021c*/ 	.byte	0x04, 0x29
        /*021e*/ 	.short	(.L_960 - .L_959)


	//   ....[0]....
.L_959:
        /*0220*/ 	.word	0xffffffff


	//   ....[1]....
        /*0224*/ 	.word	0xffffffff


	//   ....[2]....
        /*0228*/ 	.word	0xffffffff


	//   ....[3]....
        /*022c*/ 	.word	0xffffffff


	//   ....[4]....
        /*0230*/ 	.word	0xffffffff


	//   ....[5]....
        /*0234*/ 	.word	0xffffffff


	//   ....[6]....
        /*0238*/ 	.word	0xffffffff


	//   ....[7]....
        /*023c*/ 	.word	0xffffffff


	//   ....[8]....
        /*0240*/ 	.word	0xffffffff


	//   ....[9]....
        /*0244*/ 	.word	0xffffffff


	//   ....[10]....
        /*0248*/ 	.word	0xffffffff


	//   ....[11]....
        /*024c*/ 	.word	0xffffffff


	//   ....[12]....
        /*0250*/ 	.word	0xffffffff


	//   ....[13]....
        /*0254*/ 	.word	0xffffffff


	//   ....[14]....
        /*0258*/ 	.word	0xffffffff


	//   ....[15]....
        /*025c*/ 	.word	0xffffffff


	//   ....[16]....
        /*0260*/ 	.word	0xffffffff


	//   ....[17]....
        /*0264*/ 	.word	0xffffffff


	//   ....[18]....
        /*0268*/ 	.word	0xffffffff


	//   ....[19]....
        /*026c*/ 	.word	0xffffffff


	//----- nvinfo : EIATTR_COOP_GROUP_INSTR_OFFSETS
	.align		4
.L_960:
        /*0270*/ 	.byte	0x04, 0x28
        /*0272*/ 	.short	(.L_962 - .L_961)


	//   ....[0]....
.L_961:
        /*0274*/ 	.word	0x00005700


	//   ....[1]....
        /*0278*/ 	.word	0x00005750


	//   ....[2]....
        /*027c*/ 	.word	0x00005770


	//   ....[3]....
        /*0280*/ 	.word	0x00005790


	//   ....[4]....
        /*0284*/ 	.word	0x00009be0


	//   ....[5]....
        /*0288*/ 	.word	0x00009c30


	//   ....[6]....
        /*028c*/ 	.word	0x00009c50


	//   ....[7]....
        /*0290*/ 	.word	0x00009c70


	//   ....[8]....
        /*0294*/ 	.word	0x0000e4c0


	//   ....[9]....
        /*0298*/ 	.word	0x0000e500


	//   ....[10]....
        /*029c*/ 	.word	0x0000e520


	//   ....[11]....
        /*02a0*/ 	.word	0x0000e540


	//   ....[12]....
        /*02a4*/ 	.word	0x00013650


	//   ....[13]....
        /*02a8*/ 	.word	0x00013660


	//   ....[14]....
        /*02ac*/ 	.word	0x00013680


	//   ....[15]....
        /*02b0*/ 	.word	0x000136a0


	//   ....[16]....
        /*02b4*/ 	.word	0x00015610


	//   ....[17]....
        /*02b8*/ 	.word	0x00015620


	//   ....[18]....
        /*02bc*/ 	.word	0x00015650


	//   ....[19]....
        /*02c0*/ 	.word	0x00015660


	//----- nvinfo : EIATTR_EXIT_INSTR_OFFSETS
	.align		4
.L_962:
        /*02c4*/ 	.byte	0x04, 0x1c
        /*02c6*/ 	.short	(.L_964 - .L_963)


	//   ....[0]....
.L_963:
        /*02c8*/ 	.word	0x000004d0


	//   ....[1]....
        /*02cc*/ 	.word	0x00001150


	//   ....[2]....
        /*02d0*/ 	.word	0x000011d0


	//   ....[3]....
        /*02d4*/ 	.word	0x00017240


	//   ....[4]....
        /*02d8*/ 	.word	0x00017360


	//   ....[5]....
        /*02dc*/ 	.word	0x00017380


	//----- nvinfo : EIATTR_CTAIDZ_USED
	.align		4
.L_964:
        /*02e0*/ 	.byte	0x01, 0x04
	.zero		2


	//----- nvinfo : EIATTR_CRS_STACK_SIZE
	.align		4
        /*02e4*/ 	.byte	0x04, 0x1e
        /*02e6*/ 	.short	(.L_966 - .L_965)
.L_965:
        /*02e8*/ 	.word	0x00000000
.L_966:


//--------------------- .nv.info._ZN5flash16flash_fwd_kernelI23Flash_fwd_kernel_traitsILi256ELi128ELi64ELi8ELb0ELb0EN7cutlass6half_tE19Flash_kernel_traitsILi256ELi128ELi64ELi8ES3_EELb1ELb0ELb1ELb1ELb0ELb0ELb0ELb1EEEvNS_16Flash_fwd_paramsE --------------------------
	.section	.nv.info._ZN5flash16flash_fwd_kernelI23Flash_fwd_kernel_traitsILi256ELi128ELi64ELi8ELb0ELb0EN7cutlass6half_tE19Flash_kernel_traitsILi256ELi128ELi64ELi8ES3_EELb1ELb0ELb1ELb1ELb0ELb0ELb0ELb1EEEvNS_16Flash_fwd_paramsE,"",@"SHT_CUDA_INFO"
	.sectionflags	@""
	.align	4


	//----- nvinfo : EIATTR_CUDA_API_VERSION
	.align		4
        /*0000*/ 	.byte	0x04, 0x37
        /*0002*/ 	.short	(.L_968 - .L_967)
.L_967:
        /*0004*/ 	.word	0x00000082


	//----- nvinfo : EIATTR_SW2861232_WAR
	.align		4
.L_968:
        /*0008*/ 	.byte	0x01, 0x35
	.zero		2


	//----- nvinfo : EIATTR_PARAM_CBANK
	.align		4
        /*000c*/ 	.byte	0x04, 0x0a
        /*000e*/ 	.short	(.L_970 - .L_969)
	.align		4
.L_969:
        /*0010*/ 	.word	index@(.nv.constant0._ZN5flash16flash_fwd_kernelI23Flash_fwd_kernel_traitsILi256ELi128ELi64ELi8ELb0ELb0EN7cutlass6half_tE19Flash_kernel_traitsILi256ELi128ELi64ELi8ES3_EELb1ELb0ELb1ELb1ELb0ELb0ELb0ELb1EEEvNS_16Flash_fwd_paramsE)
        /*0014*/ 	.short	0x0160
        /*0016*/ 	.short	0x01d0


	//----- nvinfo : EIATTR_CBANK_PARAM_SIZE
	.align		4
.L_970:
        /*0018*/ 	.byte	0x03, 0x19
        /*001a*/ 	.short	0x01d0


	//----- nvinfo : EIATTR_KPARAM_INFO
	.align		4
        /*001c*/ 	.byte	0x04, 0x17
        /*001e*/ 	.short	(.L_972 - .L_971)
.L_971:
        /*0020*/ 	.word	0x00000000
        /*0024*/ 	.short	0x0000
        /*0026*/ 	.short	0x0000
        /*0028*/ 	.byte	0x00, 0xf0, 0x41, 0x07


	//----- nvinfo : EIATTR_MAXREG_COUNT
	.align		4
.L_972:
        /*002c*/ 	.byte	0x03, 0x1b
        /*002e*/ 	.short	0x00ff


	//----- nvinfo : EIATTR_NUM_BARRIERS
	.align		4
        /*0030*/ 	.byte	0x02, 0x4c
        /*0032*/ 	.byte	0x01
	.zero		1


	//----- nvinfo : EIATTR_ANNOTATIONS
	.align		4
        /*0034*/ 	.byte	0x04, 0x55
        /*0036*/ 	.short	(.L_974 - .L_973)


	//   ....[0]....
.L_973:
        /* <DEDUP_REMOVED lines=197> */


	//----- nvinfo : EIATTR_MERCURY_ISA_VERSION
	.align		4
.L_974:
        /*0c70*/ 	.byte	0x03, 0x5f
        /*0c72*/ 	.short	0x0000


	//----- nvinfo : EIATTR_COOP_GROUP_MASK_REGIDS
	.align		4
        /*0c74*/ 	.byte	0x04, 0x29
        /*0c76*/ 	.short	(.L_976 - .L_975)


	//   ....[0]....
.L_975:
        /*0c78*/ 	.word	0xffffffff


	//   ....[1]....
        /*0c7c*/ 	.word	0xffffffff


	//   ....[2]....
        /*0c80*/ 	.word	0xffffffff


	//   ....[3]....
        /*0c84*/ 	.word	0xffffffff


	//   ....[4]....
        /*0c88*/ 	.word	0xffffffff


	//   ....[5]....
        /*0c8c*/ 	.word	0xffffffff


	//   ....[6]....
        /*0c90*/ 	.word	0xffffffff


	//   ....[7]....
        /*0c94*/ 	.word	0xffffffff


	//   ....[8]....
        /*0c98*/ 	.word	0xffffffff


	//   ....[9]....
        /*0c9c*/ 	.word	0xffffffff


	//   ....[10]....
        /*0ca0*/ 	.word	0xffffffff


	//   ....[11]....
        /*0ca4*/ 	.word	0xffffffff


	//   ....[12]....
        /*0ca8*/ 	.word	0xffffffff


	//   ....[13]....
        /*0cac*/ 	.word	0xffffffff


	//   ....[14]....
        /*0cb0*/ 	.word	0xffffffff


	//   ....[15]....
        /*0cb4*/ 	.word	0xffffffff


	//   ....[16]....
        /*0cb8*/ 	.word	0xffffffff


	//   ....[17]....
        /*0cbc*/ 	.word	0xffffffff


	//   ....[18]....
        /*0cc0*/ 	.word	0xffffffff


	//   ....[19]....
        /*0cc4*/ 	.word	0xffffffff


	//   ....[20]....
        /*0cc8*/ 	.word	0xffffffff


	//   ....[21]....
        /*0ccc*/ 	.word	0xffffffff


	//   ....[22]....
        /*0cd0*/ 	.word	0xffffffff


	//   ....[23]....
        /*0cd4*/ 	.word	0xffffffff


	//----- nvinfo : EIATTR_COOP_GROUP_INSTR_OFFSETS
	.align		4
.L_976:
        /*0cd8*/ 	.byte	0x04, 0x28
        /*0cda*/ 	.short	(.L_978 - .L_977)


	//   ....[0]....
.L_977:
        /*0cdc*/ 	.word	0x00006170


	//   ....[1]....
        /*0ce0*/ 	.word	0x00006270


	//   ....[2]....
        /*0ce4*/ 	.word	0x00006340


	//   ....[3]....
        /*0ce8*/ 	.word	0x00006480


	//   ....[4]....
        /*0cec*/ 	.word	0x0000bdd0


	//   ....[5]....
        /*0cf0*/ 	.word	0x0000be50


	//   ....[6]....
        /*0cf4*/ 	.word	0x0000be60


	//   ....[7]....
        /*0cf8*/ 	.word	0x0000c1d0


	//   ....[8]....
        /*0cfc*/ 	.word	0x00014040


	//   ....[9]....
        /*0d00*/ 	.word	0x00014060


	//   ....[10]....
        /*0d04*/ 	.word	0x00014080


	//   ....[11]....
        /*0d08*/ 	.word	0x000140a0


	//   ....[12]....
        /*0d0c*/ 	.word	0x0001bd40


	//   ....[13]....
        /*0d10*/ 	.word	0x0001bd70


	//   ....[14]....
        /*0d14*/ 	.word	0x0001c040


	//   ....[15]....
        /*0d18*/ 	.word	0x0001c090


	//   ....[16]....
        /*0d1c*/ 	.word	0x0001fad0


	//   ....[17]....
        /*0d20*/ 	.word	0x0001fb20


	//   ....[18]....
        /*0d24*/ 	.word	0x0001fb40


	//   ....[19]....
        /*0d28*/ 	.word	0x0001fb60


	//   ....[20]....
        /*0d2c*/ 	.word	0x00021d50


	//   ....[21]....
        /*0d30*/ 	.word	0x00021da0


	//   ....[22]....
        /*0d34*/ 	.word	0x00021df0


	//   ....[23]....
        /*0d38*/ 	.word	0x00021e50


	//----- nvinfo : EIATTR_EXIT_INSTR_OFFSETS
	.align		4
.L_978:
        /*0d3c*/ 	.byte	0x04, 0x1c
        /*0d3e*/ 	.short	(.L_980 - .L_979)


	//   ....[0]....
.L_979:
        /*0d40*/ 	.word	0x00000080


	//----- nvinfo : EIATTR_CTAIDZ_USED
	.align		4
.L_980:
        /*0d44*/ 	.byte	0x01, 0x04
	.zero		2


	//----- nvinfo : EIATTR_CRS_STACK_SIZE
	.align		4
        /*0d48*/ 	.byte	0x04, 0x1e
        /*0d4a*/ 	.short	(.L_982 - .L_981)
.L_981:
        /*0d4c*/ 	.word	0x00000000
.L_982:


//--------------------- .nv.info._ZN5flash16flash_fwd_kernelI23Flash_fwd_kernel_traitsILi256ELi128ELi64ELi8ELb0ELb0EN7cutlass6half_tE19Flash_kernel_traitsILi256ELi128ELi64ELi8ES3_EELb0ELb0ELb1ELb1ELb0ELb0ELb1ELb0EEEvNS_16Flash_fwd_paramsE --------------------------
	.section	.nv.info._ZN5flash16flash_fwd_kernelI23Flash_fwd_kernel_traitsILi256ELi128ELi64ELi8ELb0ELb0EN7cutlass6half_tE19Flash_kernel_traitsILi256ELi128ELi64ELi8ES3_EELb0ELb0ELb1ELb1ELb0ELb0ELb1ELb0EEEvNS_16Flash_fwd_paramsE,"",@"SHT_CUDA_INFO"
	.sectionflags	@""
	.align	4


	//----- nvinfo : EIATTR_CUDA_API_VERSION
	.align		4
        /*0000*/ 	.byte	0x04, 0x37
        /*0002*/ 	.short	(.L_984 - .L_983)
.L_983:
        /*0004*/ 	.word	0x00000082


	//----- nvinfo : EIATTR_SW2861232_WAR
	.align		4
.L_984:
        /*0008*/ 	.byte	0x01, 0x35
	.zero		2


	//----- nvinfo : EIATTR_PARAM_CBANK
	.align		4
        /*000c*/ 	.byte	0x04, 0x0a
        /*000e*/ 	.short	(.L_986 - .L_985)
	.align		4
.L_985:
        /*0010*/ 	.word	index@(.nv.constant0._ZN5flash16flash_fwd_kernelI23Flash_fwd_kernel_traitsILi256ELi128ELi64ELi8ELb0ELb0EN7cutlass6half_tE19Flash_kernel_traitsILi256ELi128ELi64ELi8ES3_EELb0ELb0ELb1ELb1ELb0ELb0ELb1ELb0EEEvNS_16Flash_fwd_paramsE)
        /*0014*/ 	.short	0x0160
        /*0016*/ 	.short	0x01d0


	//----- nvinfo : EIATTR_CBANK_PARAM_SIZE
	.align		4
.L_986:
        /*0018*/ 	.byte	0x03, 0x19
        /*001a*/ 	.short	0x01d0


	//----- nvinfo : EIATTR_KPARAM_INFO
	.align		4
        /*001c*/ 	.byte	0x04, 0x17
        /*001e*/ 	.short	(.L_988 - .L_987)
.L_987:
        /*0020*/ 	.word	0x00000000
        /*0024*/ 	.short	0x0000
        /*0026*/ 	.short	0x0000
        /*0028*/ 	.byte	0x00, 0xf0, 0x41, 0x07


	//----- nvinfo : EIATTR_MAXREG_COUNT
	.align		4
.L_988:
        /*002c*/ 	.byte	0x03, 0x1b
        /*002e*/ 	.short	0x00ff


	//----- nvinfo : EIATTR_NUM_BARRIERS
	.align		4
        /*0030*/ 	.byte	0x02, 0x4c
        /*0032*/ 	.byte	0x01
	.zero		1


	//----- nvinfo : EIATTR_ANNOTATIONS
	.align		4
        /*0034*/ 	.byte	0x04, 0x55
        /*0036*/ 	.short	(.L_990 - .L_989)


	//   ....[0]....
.L_989:
        /* <DEDUP_REMOVED lines=51> */


	//----- nvinfo : EIATTR_MERCURY_ISA_VERSION
	.align		4
.L_990:
        /*0358*/ 	.byte	0x03, 0x5f
        /*035a*/ 	.short	0x0000


	//----- nvinfo : EIATTR_COOP_GROUP_MASK_REGIDS
	.align		4
        /*035c*/ 	.byte	0x04, 0x29
        /*035e*/ 	.short	(.L_992 - .L_991)


	//   ....[0]....
.L_991:
        /*0360*/ 	.word	0xffffffff


	//   ....[1]....
        /*0364*/ 	.word	0xffffffff


	//   ....[2]....
        /*0368*/ 	.word	0xffffffff


	//   ....[3]....
        /*036c*/ 	.word	0xffffffff


	//   ....[4]....
        /*0370*/ 	.word	0xffffffff


	//   ....[5]....
        /*0374*/ 	.word	0xffffffff


	//   ....[6]....
        /*0378*/ 	.word	0xffffffff


	//   ....[7]....
        /*037c*/ 	.word	0xffffffff


	//   ....[8]....
        /*0380*/ 	.word	0xffffffff


	//   ....[9]....
        /*0384*/ 	.word	0xffffffff


	//   ....[10]....
        /*0388*/ 	.word	0xffffffff


	//   ....[11]....
        /*038c*/ 	.word	0xffffffff


	//   ....[12]....
        /*0390*/ 	.word	0xffffffff


	//   ....[13]....
        /*0394*/ 	.word	0xffffffff


	//   ....[14]....
        /*0398*/ 	.word	0xffffffff


	//   ....[15]....
        /*039c*/ 	.word	0xffffffff


	//   ....[16]....
        /*03a0*/ 	.word	0xffffffff


	//   ....[17]....
        /*03a4*/ 	.word	0xffffffff


	//   ....[18]....
        /*03a8*/ 	.word	0xffffffff


	//   ....[19]....
        /*03ac*/ 	.word	0xffffffff


	//----- nvinfo : EIATTR_COOP_GROUP_INSTR_OFFSETS
	.align		4
.L_992:
        /*03b0*/ 	.byte	0x04, 0x28
        /*03b2*/ 	.short	(.L_994 - .L_993)


	//   ....[0]....
.L_993:
        /*03b4*/ 	.word	0x00006360


	//   ....[1]....
        /*03b8*/ 	.word	0x00006390


	//   ....[2]....
        /*03bc*/ 	.word	0x000064a0


	//   ....[3]....
        /*03c0*/ 	.word	0x000064f0


	//   ....[4]....
        /*03c4*/ 	.word	0x0000b2f0


	//   ....[5]....
        /*03c8*/ 	.word	0x0000b340


	//   ....[6]....
        /*03cc*/ 	.word	0x0000b360


	//   ....[7]....
        /*03d0*/ 	.word	0x0000b380


	//   ....[8]....
        /*03d4*/ 	.word	0x000106c0


	//   ....[9]....
        /*03d8*/ 	.word	0x00010710


	//   ....[10]....
        /*03dc*/ 	.word	0x00010730


	//   ....[11]....
        /*03e0*/ 	.word	0x00010750


	//   ....[12]....
        /*03e4*/ 	.word	0x00015c70


	//   ....[13]....
        /*03e8*/ 	.word	0x00015da0


	//   ....[14]....
        /*03ec*/ 	.word	0x00015db0


	//   ....[15]....
        /*03f0*/ 	.word	0x00015e10


	//   ....[16]....
        /*03f4*/ 	.word	0x00017d40


	//   ....[17]....
        /*03f8*/ 	.word	0x00017d50


	//   ....[18]....
        /*03fc*/ 	.word	0x00017d80


	//   ....[19]....
        /*0400*/ 	.word	0x00017d90


	//----- nvinfo : EIATTR_EXIT_INSTR_OFFSETS
	.align		4
.L_994:
        /*0404*/ 	.byte	0x04, 0x1c
        /*0406*/ 	.short	(.L_996 - .L_995)


	//   ....[0]....
.L_995:
        /*0408*/ 	.word	0x000004d0


	//   ....[1]....
        /*040c*/ 	.word	0x00001150


	//   ....[2]....
        /*0410*/ 	.word	0x000011d0


	//   ....[3]....
        /*0414*/ 	.word	0x00019970


	//   ....[4]....
        /*0418*/ 	.word	0x00019a90


	//   ....[5]....
        /*041c*/ 	.word	0x00019ab0


	//----- nvinfo : EIATTR_CTAIDZ_USED
	.align		4
.L_996:
        /*0420*/ 	.byte	0x01, 0x04
	.zero		2


	//----- nvinfo : EIATTR_CRS_STACK_SIZE
	.align		4
        /*0424*/ 	.byte	0x04, 0x1e
        /*0426*/ 	.short	(.L_998 - .L_997)
.L_997:
        /*0428*/ 	.word	0x00000000
.L_998:


//--------------------- .nv.callgraph             --------------------------
	.section	.nv.callgraph,"",@"SHT_CUDA_CALLGRAPH"
	.align	4
	.sectionentsize	8
	.align		4
        /*0000*/ 	.word	0x00000000
	.align		4
        /*0004*/ 	.word	0xffffffff
	.align		4
        /*0008*/ 	.word	0x00000000
	.align		4
        /*000c*/ 	.word	0xfffffffe
	.align		4
        /*0010*/ 	.word	0x00000000
	.align		4
        /*0014*/ 	.word	0xfffffffd
	.align		4
        /*0018*/ 	.word	0x00000000
	.align		4
        /*001c*/ 	.word	0xfffffffc


//--------------------- .nv.rel.action            --------------------------
	.section	.nv.rel.action,"",@"SHT_CUDA_RELOCINFO"
	.align	8
	.sectionentsize	8
        /*0000*/ 	.byte	0x73, 0x00, 0x00, 0x00, 0x00, 0x00, 0x00, 0x00, 0x00, 0x00, 0x00, 0x11, 0x25, 0x00, 0x05, 0x36


//--------------------- .nv.constant4             --------------------------
	.section	.nv.constant4,"a",@progbits
	.align	8
	.align		8
.nv.constant4:
        /*0000*/ 	.dword	_ZN66_INTERNAL_a1905241_30_flash_fwd_hdim256_fp16_sm80_cu_a6473388_30684cuda3std3__45__cpo5beginE
	.align		8
        /*0008*/ 	.dword	_ZN66_INTERNAL_a1905241_30_flash_fwd_hdim256_fp16_sm80_cu_a6473388_30684cuda3std3__45__cpo3endE
	.align		8
        /*0010*/ 	.dword	_ZN66_INTERNAL_a1905241_30_flash_fwd_hdim256_fp16_sm80_cu_a6473388_30684cuda3std3__45__cpo6cbeginE
	.align		8
        /*0018*/ 	.dword	_ZN66_INTERNAL_a1905241_30_flash_fwd_hdim256_fp16_sm80_cu_a6473388_30684cuda3std3__45__cpo4cendE
	.align		8
        /*0020*/ 	.dword	_ZN66_INTERNAL_a1905241_30_flash_fwd_hdim256_fp16_sm80_cu_a6473388_30684cuda3std3__468_GLOBAL__N__a1905241_30_flash_fwd_hdim256_fp16_sm80_cu_a6473388_30686ignoreE
	.align		8
        /*0028*/ 	.dword	_ZN66_INTERNAL_a1905241_30_flash_fwd_hdim256_fp16_sm80_cu_a6473388_30684cuda3std3__419piecewise_constructE
	.align		8
        /*0030*/ 	.dword	_ZN66_INTERNAL_a1905241_30_flash_fwd_hdim256_fp16_sm80_cu_a6473388_30684cuda3std3__48in_placeE
	.align		8
        /*0038*/ 	.dword	_ZN66_INTERNAL_a1905241_30_flash_fwd_hdim256_fp16_sm80_cu_a6473388_30684cuda3std6ranges3__45__cpo4swapE
	.align		8
        /*0040*/ 	.dword	_ZN66_INTERNAL_a1905241_30_flash_fwd_hdim256_fp16_sm80_cu_a6473388_30684cuda3std6ranges3__45__cpo9iter_moveE
	.align		8
        /*0048*/ 	.dword	_ZN66_INTERNAL_a1905241_30_flash_fwd_hdim256_fp16_sm80_cu_a6473388_30684cute7productE
	.align		8
        /*0050*/ 	.dword	_ZN66_INTERNAL_a1905241_30_flash_fwd_hdim256_fp16_sm80_cu_a6473388_30684cute1_E


//--------------------- .nv.constant0._ZN5flash16flash_fwd_kernelI23Flash_fwd_kernel_traitsILi256ELi64ELi64ELi4ELb0ELb0EN7cutlass6half_tE19Flash_kernel_traitsILi256ELi64ELi64ELi4ES3_EELb0ELb0ELb0ELb0ELb0ELb1ELb0ELb0EEEvNS_16Flash_fwd_paramsE --------------------------
	.section	.nv.constant0._ZN5flash16flash_fwd_kernelI23Flash_fwd_kernel_traitsILi256ELi64ELi64ELi4ELb0ELb0EN7cutlass6half_tE19Flash_kernel_traitsILi256ELi64ELi64ELi4ES3_EELb0ELb0ELb0ELb0ELb0ELb1ELb0ELb0EEEvNS_16Flash_fwd_paramsE,"a",@progbits
	.sectionflags	@""
	.align	4
.nv.constant0._ZN5flash16flash_fwd_kernelI23Flash_fwd_kernel_traitsILi256ELi64ELi64ELi4ELb0ELb0EN7cutlass6half_tE19Flash_kernel_traitsILi256ELi64ELi64ELi4ES3_EELb0ELb0ELb0ELb0ELb0ELb1ELb0ELb0EEEvNS_16Flash_fwd_paramsE:
	.zero		816


//--------------------- .nv.constant0._ZN5flash16flash_fwd_kernelI23Flash_fwd_kernel_traitsILi256ELi64ELi64ELi4ELb0ELb0EN7cutlass6half_tE19Flash_kernel_traitsILi256ELi64ELi64ELi4ES3_EELb0ELb0ELb0ELb0ELb0ELb0ELb0ELb0EEEvNS_16Flash_fwd_paramsE --------------------------
	.section	.nv.constant0._ZN5flash16flash_fwd_kernelI23Flash_fwd_kernel_traitsILi256ELi64ELi64ELi4ELb0ELb0EN7cutlass6half_tE19Flash_kernel_traitsILi256ELi64ELi64ELi4ES3_EELb0ELb0ELb0ELb0ELb0ELb0ELb0ELb0EEEvNS_16Flash_fwd_paramsE,"a",@progbits
	.sectionflags	@""
	.align	4
.nv.constant0._ZN5flash16flash_fwd_kernelI23Flash_fwd_kernel_traitsILi256ELi64ELi64ELi4ELb0ELb0EN7cutlass6half_tE19Flash_kernel_traitsILi256ELi64ELi64ELi4ES3_EELb0ELb0ELb0ELb0ELb0ELb0ELb0ELb0EEEvNS_16Flash_fwd_paramsE:
	.zero		816


//--------------------- .nv.constant0._ZN5flash16flash_fwd_kernelI23Flash_fwd_kernel_traitsILi256ELi64ELi64ELi4ELb0ELb0EN7cutlass6half_tE19Flash_kernel_traitsILi256ELi64ELi64ELi4ES3_EELb0ELb0ELb0ELb1ELb0ELb0ELb0ELb0EEEvNS_16Flash_fwd_paramsE --------------------------
	.section	.nv.constant0._ZN5flash16flash_fwd_kernelI23Flash_fwd_kernel_traitsILi256ELi64ELi64ELi4ELb0ELb0EN7cutlass6half_tE19Flash_kernel_traitsILi256ELi64ELi64ELi4ES3_EELb0ELb0ELb0ELb1ELb0ELb0ELb0ELb0EEEvNS_16Flash_fwd_paramsE,"a",@progbits
	.sectionflags	@""
	.align	4
.nv.constant0._ZN5flash16flash_fwd_kernelI23Flash_fwd_kernel_traitsILi256ELi64ELi64ELi4ELb0ELb0EN7cutlass6half_tE19Flash_kernel_traitsILi256ELi64ELi64ELi4ES3_EELb0ELb0ELb0ELb1ELb0ELb0ELb0ELb0EEEvNS_16Flash_fwd_paramsE:
	.zero		816


//--------------------- .nv.constant0._ZN5flash16flash_fwd_kernelI23Flash_fwd_kernel_traitsILi256ELi64ELi64ELi4ELb0ELb0EN7cutlass6half_tE19Flash_kernel_traitsILi256ELi64ELi64ELi4ES3_EELb0ELb0ELb1ELb0ELb0ELb1ELb0ELb0EEEvNS_16Flash_fwd_paramsE --------------------------
	.section	.nv.constant0._ZN5flash16flash_fwd_kernelI23Flash_fwd_kernel_traitsILi256ELi64ELi64ELi4ELb0ELb0EN7cutlass6half_tE19Flash_kernel_traitsILi256ELi64ELi64ELi4ES3_EELb0ELb0ELb1ELb0ELb0ELb1ELb0ELb0EEEvNS_16Flash_fwd_paramsE,"a",@progbits
	.sectionflags	@""
	.align	4
.nv.constant0._ZN5flash16flash_fwd_kernelI23Flash_fwd_kernel_traitsILi256ELi64ELi64ELi4ELb0ELb0EN7cutlass6half_tE19Flash_kernel_traitsILi256ELi64ELi64ELi4ES3_EELb0ELb0ELb1ELb0ELb0ELb1ELb0ELb0EEEvNS_16Flash_fwd_paramsE:
	.zero		816


//--------------------- .nv.constant0._ZN5flash16flash_fwd_kernelI23Flash_fwd_kernel_traitsILi256ELi64ELi64ELi4ELb0ELb0EN7cutlass6half_tE19Flash_kernel_traitsILi256ELi64ELi64ELi4ES3_EELb0ELb0ELb1ELb0ELb0ELb0ELb0ELb0EEEvNS_16Flash_fwd_paramsE --------------------------
	.section	.nv.constant0._ZN5flash16flash_fwd_kernelI23Flash_fwd_kernel_traitsILi256ELi64ELi64ELi4ELb0ELb0EN7cutlass6half_tE19Flash_kernel_traitsILi256ELi64ELi64ELi4ES3_EELb0ELb0ELb1ELb0ELb0ELb0ELb0ELb0EEEvNS_16Flash_fwd_paramsE,"a",@progbits
	.sectionflags	@""
	.align	4
.nv.constant0._ZN5flash16flash_fwd_kernelI23Flash_fwd_kernel_traitsILi256ELi64ELi64ELi4ELb0ELb0EN7cutlass6half_tE19Flash_kernel_traitsILi256ELi64ELi64ELi4ES3_EELb0ELb0ELb1ELb0ELb0ELb0ELb0ELb0EEEvNS_16Flash_fwd_paramsE:
	.zero		816


//--------------------- .nv.constant0._ZN5flash16flash_fwd_kernelI23Flash_fwd_kernel_traitsILi256ELi64ELi64ELi4ELb0ELb0EN7cutlass6half_tE19Flash_kernel_traitsILi256ELi64ELi64ELi4ES3_EELb0ELb0ELb1ELb1ELb0ELb0ELb0ELb0EEEvNS_16Flash_fwd_paramsE --------------------------
	.section	.nv.constant0._ZN5flash16flash_fwd_kernelI23Flash_fwd_kernel_traitsILi256ELi64ELi64ELi4ELb0ELb0EN7cutlass6half_tE19Flash_kernel_traitsILi256ELi64ELi64ELi4ES3_EELb0ELb0ELb1ELb1ELb0ELb0ELb0ELb0EEEvNS_16Flash_fwd_paramsE,"a",@progbits
	.sectionflags	@""
	.align	4
.nv.constant0._ZN5flash16flash_fwd_kernelI23Flash_fwd_kernel_traitsILi256ELi64ELi64ELi4ELb0ELb0EN7cutlass6half_tE19Flash_kernel_traitsILi256ELi64ELi64ELi4ES3_EELb0ELb0ELb1ELb1ELb0ELb0ELb0ELb0EEEvNS_16Flash_fwd_paramsE:
	.zero		816


//--------------------- .nv.constant0._ZN5flash16flash_fwd_kernelI23Flash_fwd_kernel_traitsILi256ELi128ELi64ELi8ELb0ELb0EN7cutlass6half_tE19Flash_kernel_traitsILi256ELi128ELi64ELi8ES3_EELb0ELb0ELb0ELb0ELb0ELb1ELb0ELb0EEEvNS_16Flash_fwd_paramsE --------------------------
	.section	.nv.constant0._ZN5flash16flash_fwd_kernelI23Flash_fwd_kernel_traitsILi256ELi128ELi64ELi8ELb0ELb0EN7cutlass6half_tE19Flash_kernel_traitsILi256ELi128ELi64ELi8ES3_EELb0ELb0ELb0ELb0ELb0ELb1ELb0ELb0EEEvNS_16Flash_fwd_paramsE,"a",@progbits
	.sectionflags	@""
	.align	4
.nv.constant0._ZN5flash16flash_fwd_kernelI23Flash_fwd_kernel_traitsILi256ELi128ELi64ELi8ELb0ELb0EN7cutlass6half_tE19Flash_kernel_traitsILi256ELi128ELi64ELi8ES3_EELb0ELb0ELb0ELb0ELb0ELb1ELb0ELb0EEEvNS_16Flash_fwd_paramsE:
	.zero		816


//--------------------- .nv.constant0._ZN5flash16flash_fwd_kernelI23Flash_fwd_kernel_traitsILi256ELi128ELi64ELi8ELb0ELb0EN7cutlass6half_tE19Flash_kernel_traitsILi256ELi128ELi64ELi8ES3_EELb0ELb0ELb0ELb0ELb0ELb0ELb0ELb0EEEvNS_16Flash_fwd_paramsE --------------------------
	.section	.nv.constant0._ZN5flash16flash_fwd_kernelI23Flash_fwd_kernel_traitsILi256ELi128ELi64ELi8ELb0ELb0EN7cutlass6half_tE19Flash_kernel_traitsILi256ELi128ELi64ELi8ES3_EELb0ELb0ELb0ELb0ELb0ELb0ELb0ELb0EEEvNS_16Flash_fwd_paramsE,"a",@progbits
	.sectionflags	@""
	.align	4
.nv.constant0._ZN5flash16flash_fwd_kernelI23Flash_fwd_kernel_traitsILi256ELi128ELi64ELi8ELb0ELb0EN7cutlass6half_tE19Flash_kernel_traitsILi256ELi128ELi64ELi8ES3_EELb0ELb0ELb0ELb0ELb0ELb0ELb0ELb0EEEvNS_16Flash_fwd_paramsE:
	.zero		816


//--------------------- .nv.constant0._ZN5flash16flash_fwd_kernelI23Flash_fwd_kernel_traitsILi256ELi128ELi64ELi8ELb0ELb0EN7cutlass6half_tE19Flash_kernel_traitsILi256ELi128ELi64ELi8ES3_EELb0ELb0ELb0ELb1ELb0ELb0ELb0ELb0EEEvNS_16Flash_fwd_paramsE --------------------------
	.section	.nv.constant0._ZN5flash16flash_fwd_kernelI23Flash_fwd_kernel_traitsILi256ELi128ELi64ELi8ELb0ELb0EN7cutlass6half_tE19Flash_kernel_traitsILi256ELi128ELi64ELi8ES3_EELb0ELb0ELb0ELb1ELb0ELb0ELb0ELb0EEEvNS_16Flash_fwd_paramsE,"a",@progbits
	.sectionflags	@""
	.align	4
.nv.constant0._ZN5flash16flash_fwd_kernelI23Flash_fwd_kernel_traitsILi256ELi128ELi64ELi8ELb0ELb0EN7cutlass6half_tE19Flash_kernel_traitsILi256ELi128ELi64ELi8ES3_EELb0ELb0ELb0ELb1ELb0ELb0ELb0ELb0EEEvNS_16Flash_fwd_paramsE:
	.zero		816


//--------------------- .nv.constant0._ZN5flash16flash_fwd_kernelI23Flash_fwd_kernel_traitsILi256ELi128ELi64ELi8ELb0ELb0EN7cutlass6half_tE19Flash_kernel_traitsILi256ELi128ELi64ELi8ES3_EELb0ELb0ELb1ELb0ELb0ELb1ELb0ELb0EEEvNS_16Flash_fwd_paramsE --------------------------
	.section	.nv.constant0._ZN5flash16flash_fwd_kernelI23Flash_fwd_kernel_traitsILi256ELi128ELi64ELi8ELb0ELb0EN7cutlass6half_tE19Flash_kernel_traitsILi256ELi128ELi64ELi8ES3_EELb0ELb0ELb1ELb0ELb0ELb1ELb0ELb0EEEvNS_16Flash_fwd_paramsE,"a",@progbits
	.sectionflags	@""
	.align	4
.nv.constant0._ZN5flash16flash_fwd_kernelI23Flash_fwd_kernel_traitsILi256ELi128ELi64ELi8ELb0ELb0EN7cutlass6half_tE19Flash_kernel_traitsILi256ELi128ELi64ELi8ES3_EELb0ELb0ELb1ELb0ELb0ELb1ELb0ELb0EEEvNS_16Flash_fwd_paramsE:
	.zero		816


//--------------------- .nv.constant0._ZN5flash16flash_fwd_kernelI23Flash_fwd_kernel_traitsILi256ELi128ELi64ELi8ELb0ELb0EN7cutlass6half_tE19Flash_kernel_traitsILi256ELi128ELi64ELi8ES3_EELb0ELb0ELb1ELb0ELb0ELb0ELb0ELb0EEEvNS_16Flash_fwd_paramsE --------------------------
	.section	.nv.constant0._ZN5flash16flash_fwd_kernelI23Flash_fwd_kernel_traitsILi256ELi128ELi64ELi8ELb0ELb0EN7cutlass6half_tE19Flash_kernel_traitsILi256ELi128ELi64ELi8ES3_EELb0ELb0ELb1ELb0ELb0ELb0ELb0ELb0EEEvNS_16Flash_fwd_paramsE,"a",@progbits
	.sectionflags	@""
	.align	4
.nv.constant0._ZN5flash16flash_fwd_kernelI23Flash_fwd_kernel_traitsILi256ELi128ELi64ELi8ELb0ELb0EN7cutlass6half_tE19Flash_kernel_traitsILi256ELi128ELi64ELi8ES3_EELb0ELb0ELb1ELb0ELb0ELb0ELb0ELb0EEEvNS_16Flash_fwd_paramsE:
	.zero		816


//--------------------- .nv.constant0._ZN5flash16flash_fwd_kernelI23Flash_fwd_kernel_traitsILi256ELi128ELi64ELi8ELb0ELb0EN7cutlass6half_tE19Flash_kernel_traitsILi256ELi128ELi64ELi8ES3_EELb0ELb0ELb1ELb1ELb0ELb0ELb0ELb0EEEvNS_16Flash_fwd_paramsE --------------------------
	.section	.nv.constant0._ZN5flash16flash_fwd_kernelI23Flash_fwd_kernel_traitsILi256ELi128ELi64ELi8ELb0ELb0EN7cutlass6half_tE19Flash_kernel_traitsILi256ELi128ELi64ELi8ES3_EELb0ELb0ELb1ELb1ELb0ELb0ELb0ELb0EEEvNS_16Flash_fwd_paramsE,"a",@progbits
	.sectionflags	@""
	.align	4
.nv.constant0._ZN5flash16flash_fwd_kernelI23Flash_fwd_kernel_traitsILi256ELi128ELi64ELi8ELb0ELb0EN7cutlass6half_tE19Flash_kernel_traitsILi256ELi128ELi64ELi8ES3_EELb0ELb0ELb1ELb1ELb0ELb0ELb0ELb0EEEvNS_16Flash_fwd_paramsE:
	.zero		816


//--------------------- .nv.constant0._ZN5flash16flash_fwd_kernelI23Flash_fwd_kernel_traitsILi256ELi64ELi64ELi4ELb0ELb0EN7cutlass6half_tE19Flash_kernel_traitsILi256ELi64ELi64ELi4ES3_EELb1ELb0ELb0ELb0ELb0ELb0ELb0ELb0EEEvNS_16Flash_fwd_paramsE --------------------------
	.section	.nv.constant0._ZN5flash16flash_fwd_kernelI23Flash_fwd_kernel_traitsILi256ELi64ELi64ELi4ELb0ELb0EN7cutlass6half_tE19Flash_kernel_traitsILi256ELi64ELi64ELi4ES3_EELb1ELb0ELb0ELb0ELb0ELb0ELb0ELb0EEEvNS_16Flash_fwd_paramsE,"a",@progbits
	.sectionflags	@""
	.align	4
.nv.constant0._ZN5flash16flash_fwd_kernelI23Flash_fwd_kernel_traitsILi256ELi64ELi64ELi4ELb0ELb0EN7cutlass6half_tE19Flash_kernel_traitsILi256ELi64ELi64ELi4ES3_EELb1ELb0ELb0ELb0ELb0ELb0ELb0ELb0EEEvNS_16Flash_fwd_paramsE:
	.zero		816


//--------------------- .nv.constant0._ZN5flash16flash_fwd_kernelI23Flash_fwd_kernel_traitsILi256ELi64ELi64ELi4ELb0ELb0EN7cutlass6half_tE19Flash_kernel_traitsILi256ELi64ELi64ELi4ES3_EELb1ELb0ELb1ELb0ELb0ELb0ELb0ELb0EEEvNS_16Flash_fwd_paramsE --------------------------
	.section	.nv.constant0._ZN5flash16flash_fwd_kernelI23Flash_fwd_kernel_traitsILi256ELi64ELi64ELi4ELb0ELb0EN7cutlass6half_tE19Flash_kernel_traitsILi256ELi64ELi64ELi4ES3_EELb1ELb0ELb1ELb0ELb0ELb0ELb0ELb0EEEvNS_16Flash_fwd_paramsE,"a",@progbits
	.sectionflags	@""
	.align	4
.nv.constant0._ZN5flash16flash_fwd_kernelI23Flash_fwd_kernel_traitsILi256ELi64ELi64ELi4ELb0ELb0EN7cutlass6half_tE19Flash_kernel_traitsILi256ELi64ELi64ELi4ES3_EELb1ELb0ELb1ELb0ELb0ELb0ELb0ELb0EEEvNS_16Flash_fwd_paramsE:
	.zero		816


//--------------------- .nv.constant0._ZN5flash16flash_fwd_kernelI23Flash_fwd_kernel_traitsILi256ELi64ELi64ELi4ELb0ELb0EN7cutlass6half_tE19Flash_kernel_traitsILi256ELi64ELi64ELi4ES3_EELb1ELb0ELb0ELb0ELb0ELb1ELb0ELb0EEEvNS_16Flash_fwd_paramsE --------------------------
	.section	.nv.constant0._ZN5flash16flash_fwd_kernelI23Flash_fwd_kernel_traitsILi256ELi64ELi64ELi4ELb0ELb0EN7cutlass6half_tE19Flash_kernel_traitsILi256ELi64ELi64ELi4ES3_EELb1ELb0ELb0ELb0ELb0ELb1ELb0ELb0EEEvNS_16Flash_fwd_paramsE,"a",@progbits
	.sectionflags	@""
	.align	4
.nv.constant0._ZN5flash16flash_fwd_kernelI23Flash_fwd_kernel_traitsILi256ELi64ELi64ELi4ELb0ELb0EN7cutlass6half_tE19Flash_kernel_traitsILi256ELi64ELi64ELi4ES3_EELb1ELb0ELb0ELb0ELb0ELb1ELb0ELb0EEEvNS_16Flash_fwd_paramsE:
	.zero		816


//--------------------- .nv.constant0._ZN5flash16flash_fwd_kernelI23Flash_fwd_kernel_traitsILi256ELi64ELi64ELi4ELb0ELb0EN7cutlass6half_tE19Flash_kernel_traitsILi256ELi64ELi64ELi4ES3_EELb0ELb0ELb0ELb0ELb0ELb1ELb1ELb0EEEvNS_16Flash_fwd_paramsE --------------------------
	.section	.nv.constant0._ZN5flash16flash_fwd_kernelI23Flash_fwd_kernel_traitsILi256ELi64ELi64ELi4ELb0ELb0EN7cutlass6half_tE19Flash_kernel_traitsILi256ELi64ELi64ELi4ES3_EELb0ELb0ELb0ELb0ELb0ELb1ELb1ELb0EEEvNS_16Flash_fwd_paramsE,"a",@progbits
	.sectionflags	@""
	.align	4
.nv.constant0._ZN5flash16flash_fwd_kernelI23Flash_fwd_kernel_traitsILi256ELi64ELi64ELi4ELb0ELb0EN7cutlass6half_tE19Flash_kernel_traitsILi256ELi64ELi64ELi4ES3_EELb0ELb0ELb0ELb0ELb0ELb1ELb1ELb0EEEvNS_16Flash_fwd_paramsE:
	.zero		816


//--------------------- .nv.constant0._ZN5flash16flash_fwd_kernelI23Flash_fwd_kernel_traitsILi256ELi64ELi64ELi4ELb0ELb0EN7cutlass6half_tE19Flash_kernel_traitsILi256ELi64ELi64ELi4ES3_EELb1ELb0ELb0ELb1ELb0ELb0ELb0ELb0EEEvNS_16Flash_fwd_paramsE --------------------------
	.section	.nv.constant0._ZN5flash16flash_fwd_kernelI23Flash_fwd_kernel_traitsILi256ELi64ELi64ELi4ELb0ELb0EN7cutlass6half_tE19Flash_kernel_traitsILi256ELi64ELi64ELi4ES3_EELb1ELb0ELb0ELb1ELb0ELb0ELb0ELb0EEEvNS_16Flash_fwd_paramsE,"a",@progbits
	.sectionflags	@""
	.align	4
.nv.constant0._ZN5flash16flash_fwd_kernelI23Flash_fwd_kernel_traitsILi256ELi64ELi64ELi4ELb0ELb0EN7cutlass6half_tE19Flash_kernel_traitsILi256ELi64ELi64ELi4ES3_EELb1ELb0ELb0ELb1ELb0ELb0ELb0ELb0EEEvNS_16Flash_fwd_paramsE:
	.zero		816


//--------------------- .nv.constant0._ZN5flash16flash_fwd_kernelI23Flash_fwd_kernel_traitsILi256ELi64ELi64ELi4ELb0ELb0EN7cutlass6half_tE19Flash_kernel_traitsILi256ELi64ELi64ELi4ES3_EELb1ELb0ELb0ELb0ELb0ELb0ELb0ELb1EEEvNS_16Flash_fwd_paramsE --------------------------
	.section	.nv.constant0._ZN5flash16flash_fwd_kernelI23Flash_fwd_kernel_traitsILi256ELi64ELi64ELi4ELb0ELb0EN7cutlass6half_tE19Flash_kernel_traitsILi256ELi64ELi64ELi4ES3_EELb1ELb0ELb0ELb0ELb0ELb0ELb0ELb1EEEvNS_16Flash_fwd_paramsE,"a",@progbits
	.sectionflags	@""
	.align	4
.nv.constant0._ZN5flash16flash_fwd_kernelI23Flash_fwd_kernel_traitsILi256ELi64ELi64ELi4ELb0ELb0EN7cutlass6half_tE19Flash_kernel_traitsILi256ELi64ELi64ELi4ES3_EELb1ELb0ELb0ELb0ELb0ELb0ELb0ELb1EEEvNS_16Flash_fwd_paramsE:
	.zero		816


//--------------------- .nv.constant0._ZN5flash16flash_fwd_kernelI23Flash_fwd_kernel_traitsILi256ELi64ELi64ELi4ELb0ELb0EN7cutlass6half_tE19Flash_kernel_traitsILi256ELi64ELi64ELi4ES3_EELb0ELb0ELb0ELb0ELb0ELb0ELb1ELb0EEEvNS_16Flash_fwd_paramsE --------------------------
	.section	.nv.constant0._ZN5flash16flash_fwd_kernelI23Flash_fwd_kernel_traitsILi256ELi64ELi64ELi4ELb0ELb0EN7cutlass6half_tE19Flash_kernel_traitsILi256ELi64ELi64ELi4ES3_EELb0ELb0ELb0ELb0ELb0ELb0ELb1ELb0EEEvNS_16Flash_fwd_paramsE,"a",@progbits
	.sectionflags	@""
	.align	4
.nv.constant0._ZN5flash16flash_fwd_kernelI23Flash_fwd_kernel_traitsILi256ELi64ELi64ELi4ELb0ELb0EN7cutlass6half_tE19Flash_kernel_traitsILi256ELi64ELi64ELi4ES3_EELb0ELb0ELb0ELb0ELb0ELb0ELb1ELb0EEEvNS_16Flash_fwd_paramsE:
	.zero		816


//--------------------- .nv.constant0._ZN5flash16flash_fwd_kernelI23Flash_fwd_kernel_traitsILi256ELi64ELi64ELi4ELb0ELb0EN7cutlass6half_tE19Flash_kernel_traitsILi256ELi64ELi64ELi4ES3_EELb1ELb0ELb0ELb1ELb0ELb0ELb0ELb1EEEvNS_16Flash_fwd_paramsE --------------------------
	.section	.nv.constant0._ZN5flash16flash_fwd_kernelI23Flash_fwd_kernel_traitsILi256ELi64ELi64ELi4ELb0ELb0EN7cutlass6half_tE19Flash_kernel_traitsILi256ELi64ELi64ELi4ES3_EELb1ELb0ELb0ELb1ELb0ELb0ELb0ELb1EEEvNS_16Flash_fwd_paramsE,"a",@progbits
	.sectionflags	@""
	.align	4
.nv.constant0._ZN5flash16flash_fwd_kernelI23Flash_fwd_kernel_traitsILi256ELi64ELi64ELi4ELb0ELb0EN7cutlass6half_tE19Flash_kernel_traitsILi256ELi64ELi64ELi4ES3_EELb1ELb0ELb0ELb1ELb0ELb0ELb0ELb1EEEvNS_16Flash_fwd_paramsE:
	.zero		816


//--------------------- .nv.constant0._ZN5flash16flash_fwd_kernelI23Flash_fwd_kernel_traitsILi256ELi64ELi64ELi4ELb0ELb0EN7cutlass6half_tE19Flash_kernel_traitsILi256ELi64ELi64ELi4ES3_EELb0ELb0ELb0ELb1ELb0ELb0ELb1ELb0EEEvNS_16Flash_fwd_paramsE --------------------------
	.section	.nv.constant0._ZN5flash16flash_fwd_kernelI23Flash_fwd_kernel_traitsILi256ELi64ELi64ELi4ELb0ELb0EN7cutlass6half_tE19Flash_kernel_traitsILi256ELi64ELi64ELi4ES3_EELb0ELb0ELb0ELb1ELb0ELb0ELb1ELb0EEEvNS_16Flash_fwd_paramsE,"a",@progbits
	.sectionflags	@""
	.align	4
.nv.constant0._ZN5flash16flash_fwd_kernelI23Flash_fwd_kernel_traitsILi256ELi64ELi64ELi4ELb0ELb0EN7cutlass6half_tE19Flash_kernel_traitsILi256ELi64ELi64ELi4ES3_EELb0ELb0ELb0ELb1ELb0ELb0ELb1ELb0EEEvNS_16Flash_fwd_paramsE:
	.zero		816


//--------------------- .nv.constant0._ZN5flash16flash_fwd_kernelI23Flash_fwd_kernel_traitsILi256ELi64ELi64ELi4ELb0ELb0EN7cutlass6half_tE19Flash_kernel_traitsILi256ELi64ELi64ELi4ES3_EELb1ELb0ELb1ELb0ELb0ELb1ELb0ELb0EEEvNS_16Flash_fwd_paramsE --------------------------
	.section	.nv.constant0._ZN5flash16flash_fwd_kernelI23Flash_fwd_kernel_traitsILi256ELi64ELi64ELi4ELb0ELb0EN7cutlass6half_tE19Flash_kernel_traitsILi256ELi64ELi64ELi4ES3_EELb1ELb0ELb1ELb0ELb0ELb1ELb0ELb0EEEvNS_16Flash_fwd_paramsE,"a",@progbits
	.sectionflags	@""
	.align	4
.nv.constant0._ZN5flash16flash_fwd_kernelI23Flash_fwd_kernel_traitsILi256ELi64ELi64ELi4ELb0ELb0EN7cutlass6half_tE19Flash_kernel_traitsILi256ELi64ELi64ELi4ES3_EELb1ELb0ELb1ELb0ELb0ELb1ELb0ELb0EEEvNS_16Flash_fwd_paramsE:
	.zero		816


//--------------------- .nv.constant0._ZN5flash16flash_fwd_kernelI23Flash_fwd_kernel_traitsILi256ELi64ELi64ELi4ELb0ELb0EN7cutlass6half_tE19Flash_kernel_traitsILi256ELi64ELi64ELi4ES3_EELb0ELb0ELb1ELb0ELb0ELb1ELb1ELb0EEEvNS_16Flash_fwd_paramsE --------------------------
	.section	.nv.constant0._ZN5flash16flash_fwd_kernelI23Flash_fwd_kernel_traitsILi256ELi64ELi64ELi4ELb0ELb0EN7cutlass6half_tE19Flash_kernel_traitsILi256ELi64ELi64ELi4ES3_EELb0ELb0ELb1ELb0ELb0ELb1ELb1ELb0EEEvNS_16Flash_fwd_paramsE,"a",@progbits
	.sectionflags	@""
	.align	4
.nv.constant0._ZN5flash16flash_fwd_kernelI23Flash_fwd_kernel_traitsILi256ELi64ELi64ELi4ELb0ELb0EN7cutlass6half_tE19Flash_kernel_traitsILi256ELi64ELi64ELi4ES3_EELb0ELb0ELb1ELb0ELb0ELb1ELb1ELb0EEEvNS_16Flash_fwd_paramsE:
	.zero		816


//--------------------- .nv.constant0._ZN5flash16flash_fwd_kernelI23Flash_fwd_kernel_traitsILi256ELi64ELi64ELi4ELb0ELb0EN7cutlass6half_tE19Flash_kernel_traitsILi256ELi64ELi64ELi4ES3_EELb1ELb0ELb1ELb1ELb0ELb0ELb0ELb0EEEvNS_16Flash_fwd_paramsE --------------------------
	.section	.nv.constant0._ZN5flash16flash_fwd_kernelI23Flash_fwd_kernel_traitsILi256ELi64ELi64ELi4ELb0ELb0EN7cutlass6half_tE19Flash_kernel_traitsILi256ELi64ELi64ELi4ES3_EELb1ELb0ELb1ELb1ELb0ELb0ELb0ELb0EEEvNS_16Flash_fwd_paramsE,"a",@progbits
	.sectionflags	@""
	.align	4
.nv.constant0._ZN5flash16flash_fwd_kernelI23Flash_fwd_kernel_traitsILi256ELi64ELi64ELi4ELb0ELb0EN7cutlass6half_tE19Flash_kernel_traitsILi256ELi64ELi64ELi4ES3_EELb1ELb0ELb1ELb1ELb0ELb0ELb0ELb0EEEvNS_16Flash_fwd_paramsE:
	.zero		816


//--------------------- .nv.constant0._ZN5flash16flash_fwd_kernelI23Flash_fwd_kernel_traitsILi256ELi64ELi64ELi4ELb0ELb0EN7cutlass6half_tE19Flash_kernel_traitsILi256ELi64ELi64ELi4ES3_EELb1ELb0ELb1ELb0ELb0ELb0ELb0ELb1EEEvNS_16Flash_fwd_paramsE --------------------------
	.section	.nv.constant0._ZN5flash16flash_fwd_kernelI23Flash_fwd_kernel_traitsILi256ELi64ELi64ELi4ELb0ELb0EN7cutlass6half_tE19Flash_kernel_traitsILi256ELi64ELi64ELi4ES3_EELb1ELb0ELb1ELb0ELb0ELb0ELb0ELb1EEEvNS_16Flash_fwd_paramsE,"a",@progbits
	.sectionflags	@""
	.align	4
.nv.constant0._ZN5flash16flash_fwd_kernelI23Flash_fwd_kernel_traitsILi256ELi64ELi64ELi4ELb0ELb0EN7cutlass6half_tE19Flash_kernel_traitsILi256ELi64ELi64ELi4ES3_EELb1ELb0ELb1ELb0ELb0ELb0ELb0ELb1EEEvNS_16Flash_fwd_paramsE:
	.zero		816


//--------------------- .nv.constant0._ZN5flash16flash_fwd_kernelI23Flash_fwd_kernel_traitsILi256ELi64ELi64ELi4ELb0ELb0EN7cutlass6half_tE19Flash_kernel_traitsILi256ELi64ELi64ELi4ES3_EELb0ELb0ELb1ELb0ELb0ELb0ELb1ELb0EEEvNS_16Flash_fwd_paramsE --------------------------
	.section	.nv.constant0._ZN5flash16flash_fwd_kernelI23Flash_fwd_kernel_traitsILi256ELi64ELi64ELi4ELb0ELb0EN7cutlass6half_tE19Flash_kernel_traitsILi256ELi64ELi64ELi4ES3_EELb0ELb0ELb1ELb0ELb0ELb0ELb1ELb0EEEvNS_16Flash_fwd_paramsE,"a",@progbits
	.sectionflags	@""
	.align	4
.nv.constant0._ZN5flash16flash_fwd_kernelI23Flash_fwd_kernel_traitsILi256ELi64ELi64ELi4ELb0ELb0EN7cutlass6half_tE19Flash_kernel_traitsILi256ELi64ELi64ELi4ES3_EELb0ELb0ELb1ELb0ELb0ELb0ELb1ELb0EEEvNS_16Flash_fwd_paramsE:
	.zero		816


//--------------------- .nv.constant0._ZN5flash16flash_fwd_kernelI23Flash_fwd_kernel_traitsILi256ELi64ELi64ELi4ELb0ELb0EN7cutlass6half_tE19Flash_kernel_traitsILi256ELi64ELi64ELi4ES3_EELb1ELb0ELb1ELb1ELb0ELb0ELb0ELb1EEEvNS_16Flash_fwd_paramsE --------------------------
	.section	.nv.constant0._ZN5flash16flash_fwd_kernelI23Flash_fwd_kernel_traitsILi256ELi64ELi64ELi4ELb0ELb0EN7cutlass6half_tE19Flash_kernel_traitsILi256ELi64ELi64ELi4ES3_EELb1ELb0ELb1ELb1ELb0ELb0ELb0ELb1EEEvNS_16Flash_fwd_paramsE,"a",@progbits
	.sectionflags	@""
	.align	4
.nv.constant0._ZN5flash16flash_fwd_kernelI23Flash_fwd_kernel_traitsILi256ELi64ELi64ELi4ELb0ELb0EN7cutlass6half_tE19Flash_kernel_traitsILi256ELi64ELi64ELi4ES3_EELb1ELb0ELb1ELb1ELb0ELb0ELb0ELb1EEEvNS_16Flash_fwd_paramsE:
	.zero		816


//--------------------- .nv.constant0._ZN5flash16flash_fwd_kernelI23Flash_fwd_kernel_traitsILi256ELi64ELi64ELi4ELb0ELb0EN7cutlass6half_tE19Flash_kernel_traitsILi256ELi64ELi64ELi4ES3_EELb0ELb0ELb1ELb1ELb0ELb0ELb1ELb0EEEvNS_16Flash_fwd_paramsE --------------------------
	.section	.nv.constant0._ZN5flash16flash_fwd_kernelI23Flash_fwd_kernel_traitsILi256ELi64ELi64ELi4ELb0ELb0EN7cutlass6half_tE19Flash_kernel_traitsILi256ELi64ELi64ELi4ES3_EELb0ELb0ELb1ELb1ELb0ELb0ELb1ELb0EEEvNS_16Flash_fwd_paramsE,"a",@progbits
	.sectionflags	@""
	.align	4
.nv.constant0._ZN5flash16flash_fwd_kernelI23Flash_fwd_kernel_traitsILi256ELi64ELi64ELi4ELb0ELb0EN7cutlass6half_tE19Flash_kernel_traitsILi256ELi64ELi64ELi4ES3_EELb0ELb0ELb1ELb1ELb0ELb0ELb1ELb0EEEvNS_16Flash_fwd_paramsE:
	.zero		816


//--------------------- .nv.constant0._ZN5flash16flash_fwd_kernelI23Flash_fwd_kernel_traitsILi256ELi128ELi64ELi8ELb0ELb0EN7cutlass6half_tE19Flash_kernel_traitsILi256ELi128ELi64ELi8ES3_EELb1ELb0ELb0ELb0ELb0ELb0ELb0ELb0EEEvNS_16Flash_fwd_paramsE --------------------------
	.section	.nv.constant0._ZN5flash16flash_fwd_kernelI23Flash_fwd_kernel_traitsILi256ELi128ELi64ELi8ELb0ELb0EN7cutlass6half_tE19Flash_kernel_traitsILi256ELi128ELi64ELi8ES3_EELb1ELb0ELb0ELb0ELb0ELb0ELb0ELb0EEEvNS_16Flash_fwd_paramsE,"a",@progbits
	.sectionflags	@""
	.align	4
.nv.constant0._ZN5flash16flash_fwd_kernelI23Flash_fwd_kernel_traitsILi256ELi128ELi64ELi8ELb0ELb0EN7cutlass6half_tE19Flash_kernel_traitsILi256ELi128ELi64ELi8ES3_EELb1ELb0ELb0ELb0ELb0ELb0ELb0ELb0EEEvNS_16Flash_fwd_paramsE:
	.zero		816


//--------------------- .nv.constant0._ZN5flash16flash_fwd_kernelI23Flash_fwd_kernel_traitsILi256ELi128ELi64ELi8ELb0ELb0EN7cutlass6half_tE19Flash_kernel_traitsILi256ELi128ELi64ELi8ES3_EELb1ELb0ELb1ELb0ELb0ELb0ELb0ELb0EEEvNS_16Flash_fwd_paramsE --------------------------
	.section	.nv.constant0._ZN5flash16flash_fwd_kernelI23Flash_fwd_kernel_traitsILi256ELi128ELi64ELi8ELb0ELb0EN7cutlass6half_tE19Flash_kernel_traitsILi256ELi128ELi64ELi8ES3_EELb1ELb0ELb1ELb0ELb0ELb0ELb0ELb0EEEvNS_16Flash_fwd_paramsE,"a",@progbits
	.sectionflags	@""
	.align	4
.nv.constant0._ZN5flash16flash_fwd_kernelI23Flash_fwd_kernel_traitsILi256ELi128ELi64ELi8ELb0ELb0EN7cutlass6half_tE19Flash_kernel_traitsILi256ELi128ELi64ELi8ES3_EELb1ELb0ELb1ELb0ELb0ELb0ELb0ELb0EEEvNS_16Flash_fwd_paramsE:
	.zero		816


//--------------------- .nv.constant0._ZN5flash16flash_fwd_kernelI23Flash_fwd_kernel_traitsILi256ELi128ELi64ELi8ELb0ELb0EN7cutlass6half_tE19Flash_kernel_traitsILi256ELi128ELi64ELi8ES3_EELb1ELb0ELb0ELb0ELb0ELb1ELb0ELb0EEEvNS_16Flash_fwd_paramsE --------------------------
	.section	.nv.constant0._ZN5flash16flash_fwd_kernelI23Flash_fwd_kernel_traitsILi256ELi128ELi64ELi8ELb0ELb0EN7cutlass6half_tE19Flash_kernel_traitsILi256ELi128ELi64ELi8ES3_EELb1ELb0ELb0ELb0ELb0ELb1ELb0ELb0EEEvNS_16Flash_fwd_paramsE,"a",@progbits
	.sectionflags	@""
	.align	4
.nv.constant0._ZN5flash16flash_fwd_kernelI23Flash_fwd_kernel_traitsILi256ELi128ELi64ELi8ELb0ELb0EN7cutlass6half_tE19Flash_kernel_traitsILi256ELi128ELi64ELi8ES3_EELb1ELb0ELb0ELb0ELb0ELb1ELb0ELb0EEEvNS_16Flash_fwd_paramsE:
	.zero		816


//--------------------- .nv.constant0._ZN5flash16flash_fwd_kernelI23Flash_fwd_kernel_traitsILi256ELi128ELi64ELi8ELb0ELb0EN7cutlass6half_tE19Flash_kernel_traitsILi256ELi128ELi64ELi8ES3_EELb0ELb0ELb0ELb0ELb0ELb1ELb1ELb0EEEvNS_16Flash_fwd_paramsE --------------------------
	.section	.nv.constant0._ZN5flash16flash_fwd_kernelI23Flash_fwd_kernel_traitsILi256ELi128ELi64ELi8ELb0ELb0EN7cutlass6half_tE19Flash_kernel_traitsILi256ELi128ELi64ELi8ES3_EELb0ELb0ELb0ELb0ELb0ELb1ELb1ELb0EEEvNS_16Flash_fwd_paramsE,"a",@progbits
	.sectionflags	@""
	.align	4
.nv.constant0._ZN5flash16flash_fwd_kernelI23Flash_fwd_kernel_traitsILi256ELi128ELi64ELi8ELb0ELb0EN7cutlass6half_tE19Flash_kernel_traitsILi256ELi128ELi64ELi8ES3_EELb0ELb0ELb0ELb0ELb0ELb1ELb1ELb0EEEvNS_16Flash_fwd_paramsE:
	.zero		816


//--------------------- .nv.constant0._ZN5flash16flash_fwd_kernelI23Flash_fwd_kernel_traitsILi256ELi128ELi64ELi8ELb0ELb0EN7cutlass6half_tE19Flash_kernel_traitsILi256ELi128ELi64ELi8ES3_EELb1ELb0ELb0ELb1ELb0ELb0ELb0ELb0EEEvNS_16Flash_fwd_paramsE --------------------------
	.section	.nv.constant0._ZN5flash16flash_fwd_kernelI23Flash_fwd_kernel_traitsILi256ELi128ELi64ELi8ELb0ELb0EN7cutlass6half_tE19Flash_kernel_traitsILi256ELi128ELi64ELi8ES3_EELb1ELb0ELb0ELb1ELb0ELb0ELb0ELb0EEEvNS_16Flash_fwd_paramsE,"a",@progbits
	.sectionflags	@""
	.align	4
.nv.constant0._ZN5flash16flash_fwd_kernelI23Flash_fwd_kernel_traitsILi256ELi128ELi64ELi8ELb0ELb0EN7cutlass6half_tE19Flash_kernel_traitsILi256ELi128ELi64ELi8ES3_EELb1ELb0ELb0ELb1ELb0ELb0ELb0ELb0EEEvNS_16Flash_fwd_paramsE:
	.zero		816


//--------------------- .nv.constant0._ZN5flash16flash_fwd_kernelI23Flash_fwd_kernel_traitsILi256ELi128ELi64ELi8ELb0ELb0EN7cutlass6half_tE19Flash_kernel_traitsILi256ELi128ELi64ELi8ES3_EELb1ELb0ELb0ELb0ELb0ELb0ELb0ELb1EEEvNS_16Flash_fwd_paramsE --------------------------
	.section	.nv.constant0._ZN5flash16flash_fwd_kernelI23Flash_fwd_kernel_traitsILi256ELi128ELi64ELi8ELb0ELb0EN7cutlass6half_tE19Flash_kernel_traitsILi256ELi128ELi64ELi8ES3_EELb1ELb0ELb0ELb0ELb0ELb0ELb0ELb1EEEvNS_16Flash_fwd_paramsE,"a",@progbits
	.sectionflags	@""
	.align	4
.nv.constant0._ZN5flash16flash_fwd_kernelI23Flash_fwd_kernel_traitsILi256ELi128ELi64ELi8ELb0ELb0EN7cutlass6half_tE19Flash_kernel_traitsILi256ELi128ELi64ELi8ES3_EELb1ELb0ELb0ELb0ELb0ELb0ELb0ELb1EEEvNS_16Flash_fwd_paramsE:
	.zero		816


//--------------------- .nv.constant0._ZN5flash16flash_fwd_kernelI23Flash_fwd_kernel_traitsILi256ELi128ELi64ELi8ELb0ELb0EN7cutlass6half_tE19Flash_kernel_traitsILi256ELi128ELi64ELi8ES3_EELb0ELb0ELb0ELb0ELb0ELb0ELb1ELb0EEEvNS_16Flash_fwd_paramsE --------------------------
	.section	.nv.constant0._ZN5flash16flash_fwd_kernelI23Flash_fwd_kernel_traitsILi256ELi128ELi64ELi8ELb0ELb0EN7cutlass6half_tE19Flash_kernel_traitsILi256ELi128ELi64ELi8ES3_EELb0ELb0ELb0ELb0ELb0ELb0ELb1ELb0EEEvNS_16Flash_fwd_paramsE,"a",@progbits
	.sectionflags	@""
	.align	4
.nv.constant0._ZN5flash16flash_fwd_kernelI23Flash_fwd_kernel_traitsILi256ELi128ELi64ELi8ELb0ELb0EN7cutlass6half_tE19Flash_kernel_traitsILi256ELi128ELi64ELi8ES3_EELb0ELb0ELb0ELb0ELb0ELb0ELb1ELb0EEEvNS_16Flash_fwd_paramsE:
	.zero		816


//--------------------- .nv.constant0._ZN5flash16flash_fwd_kernelI23Flash_fwd_kernel_traitsILi256ELi128ELi64ELi8ELb0ELb0EN7cutlass6half_tE19Flash_kernel_traitsILi256ELi128ELi64ELi8ES3_EELb1ELb0ELb0ELb1ELb0ELb0ELb0ELb1EEEvNS_16Flash_fwd_paramsE --------------------------
	.section	.nv.constant0._ZN5flash16flash_fwd_kernelI23Flash_fwd_kernel_traitsILi256ELi128ELi64ELi8ELb0ELb0EN7cutlass6half_tE19Flash_kernel_traitsILi256ELi128ELi64ELi8ES3_EELb1ELb0ELb0ELb1ELb0ELb0ELb0ELb1EEEvNS_16Flash_fwd_paramsE,"a",@progbits
	.sectionflags	@""
	.align	4
.nv.constant0._ZN5flash16flash_fwd_kernelI23Flash_fwd_kernel_traitsILi256ELi128ELi64ELi8ELb0ELb0EN7cutlass6half_tE19Flash_kernel_traitsILi256ELi128ELi64ELi8ES3_EELb1ELb0ELb0ELb1ELb0ELb0ELb0ELb1EEEvNS_16Flash_fwd_paramsE:
	.zero		816


//--------------------- .nv.constant0._ZN5flash16flash_fwd_kernelI23Flash_fwd_kernel_traitsILi256ELi128ELi64ELi8ELb0ELb0EN7cutlass6half_tE19Flash_kernel_traitsILi256ELi128ELi64ELi8ES3_EELb0ELb0ELb0ELb1ELb0ELb0ELb1ELb0EEEvNS_16Flash_fwd_paramsE --------------------------
	.section	.nv.constant0._ZN5flash16flash_fwd_kernelI23Flash_fwd_kernel_traitsILi256ELi128ELi64ELi8ELb0ELb0EN7cutlass6half_tE19Flash_kernel_traitsILi256ELi128ELi64ELi8ES3_EELb0ELb0ELb0ELb1ELb0ELb0ELb1ELb0EEEvNS_16Flash_fwd_paramsE,"a",@progbits
	.sectionflags	@""
	.align	4
.nv.constant0._ZN5flash16flash_fwd_kernelI23Flash_fwd_kernel_traitsILi256ELi128ELi64ELi8ELb0ELb0EN7cutlass6half_tE19Flash_kernel_traitsILi256ELi128ELi64ELi8ES3_EELb0ELb0ELb0ELb1ELb0ELb0ELb1ELb0EEEvNS_16Flash_fwd_paramsE:
	.zero		816


//--------------------- .nv.constant0._ZN5flash16flash_fwd_kernelI23Flash_fwd_kernel_traitsILi256ELi128ELi64ELi8ELb0ELb0EN7cutlass6half_tE19Flash_kernel_traitsILi256ELi128ELi64ELi8ES3_EELb1ELb0ELb1ELb0ELb0ELb1ELb0ELb0EEEvNS_16Flash_fwd_paramsE --------------------------
	.section	.nv.constant0._ZN5flash16flash_fwd_kernelI23Flash_fwd_kernel_traitsILi256ELi128ELi64ELi8ELb0ELb0EN7cutlass6half_tE19Flash_kernel_traitsILi256ELi128ELi64ELi8ES3_EELb1ELb0ELb1ELb0ELb0ELb1ELb0ELb0EEEvNS_16Flash_fwd_paramsE,"a",@progbits
	.sectionflags	@""
	.align	4
.nv.constant0._ZN5flash16flash_fwd_kernelI23Flash_fwd_kernel_traitsILi256ELi128ELi64ELi8ELb0ELb0EN7cutlass6half_tE19Flash_kernel_traitsILi256ELi128ELi64ELi8ES3_EELb1ELb0ELb1ELb0ELb0ELb1ELb0ELb0EEEvNS_16Flash_fwd_paramsE:
	.zero		816


//--------------------- .nv.constant0._ZN5flash16flash_fwd_kernelI23Flash_fwd_kernel_traitsILi256ELi128ELi64ELi8ELb0ELb0EN7cutlass6half_tE19Flash_kernel_traitsILi256ELi128ELi64ELi8ES3_EELb0ELb0ELb1ELb0ELb0ELb1ELb1ELb0EEEvNS_16Flash_fwd_paramsE --------------------------
	.section	.nv.constant0._ZN5flash16flash_fwd_kernelI23Flash_fwd_kernel_traitsILi256ELi128ELi64ELi8ELb0ELb0EN7cutlass6half_tE19Flash_kernel_traitsILi256ELi128ELi64ELi8ES3_EELb0ELb0ELb1ELb0ELb0ELb1ELb1ELb0EEEvNS_16Flash_fwd_paramsE,"a",@progbits
	.sectionflags	@""
	.align	4
.nv.constant0._ZN5flash16flash_fwd_kernelI23Flash_fwd_kernel_traitsILi256ELi128ELi64ELi8ELb0ELb0EN7cutlass6half_tE19Flash_kernel_traitsILi256ELi128ELi64ELi8ES3_EELb0ELb0ELb1ELb0ELb0ELb1ELb1ELb0EEEvNS_16Flash_fwd_paramsE:
	.zero		816


//--------------------- .nv.constant0._ZN5flash16flash_fwd_kernelI23Flash_fwd_kernel_traitsILi256ELi128ELi64ELi8ELb0ELb0EN7cutlass6half_tE19Flash_kernel_traitsILi256ELi128ELi64ELi8ES3_EELb1ELb0ELb1ELb1ELb0ELb0ELb0ELb0EEEvNS_16Flash_fwd_paramsE --------------------------
	.section	.nv.constant0._ZN5flash16flash_fwd_kernelI23Flash_fwd_kernel_traitsILi256ELi128ELi64ELi8ELb0ELb0EN7cutlass6half_tE19Flash_kernel_traitsILi256ELi128ELi64ELi8ES3_EELb1ELb0ELb1ELb1ELb0ELb0ELb0ELb0EEEvNS_16Flash_fwd_paramsE,"a",@progbits
	.sectionflags	@""
	.align	4
.nv.constant0._ZN5flash16flash_fwd_kernelI23Flash_fwd_kernel_traitsILi256ELi128ELi64ELi8ELb0ELb0EN7cutlass6half_tE19Flash_kernel_traitsILi256ELi128ELi64ELi8ES3_EELb1ELb0ELb1ELb1ELb0ELb0ELb0ELb0EEEvNS_16Flash_fwd_paramsE:
	.zero		816


//--------------------- .nv.constant0._ZN5flash16flash_fwd_kernelI23Flash_fwd_kernel_traitsILi256ELi128ELi64ELi8ELb0ELb0EN7cutlass6half_tE19Flash_kernel_traitsILi256ELi128ELi64ELi8ES3_EELb1ELb0ELb1ELb0ELb0ELb0ELb0ELb1EEEvNS_16Flash_fwd_paramsE --------------------------
	.section	.nv.constant0._ZN5flash16flash_fwd_kernelI23Flash_fwd_kernel_traitsILi256ELi128ELi64ELi8ELb0ELb0EN7cutlass6half_tE19Flash_kernel_traitsILi256ELi128ELi64ELi8ES3_EELb1ELb0ELb1ELb0ELb0ELb0ELb0ELb1EEEvNS_16Flash_fwd_paramsE,"a",@progbits
	.sectionflags	@""
	.align	4
.nv.constant0._ZN5flash16flash_fwd_kernelI23Flash_fwd_kernel_traitsILi256ELi128ELi64ELi8ELb0ELb0EN7cutlass6half_tE19Flash_kernel_traitsILi256ELi128ELi64ELi8ES3_EELb1ELb0ELb1ELb0ELb0ELb0ELb0ELb1EEEvNS_16Flash_fwd_paramsE:
	.zero		816


//--------------------- .nv.constant0._ZN5flash16flash_fwd_kernelI23Flash_fwd_kernel_traitsILi256ELi128ELi64ELi8ELb0ELb0EN7cutlass6half_tE19Flash_kernel_traitsILi256ELi128ELi64ELi8ES3_EELb0ELb0ELb1ELb0ELb0ELb0ELb1ELb0EEEvNS_16Flash_fwd_paramsE --------------------------
	.section	.nv.constant0._ZN5flash16flash_fwd_kernelI23Flash_fwd_kernel_traitsILi256ELi128ELi64ELi8ELb0ELb0EN7cutlass6half_tE19Flash_kernel_traitsILi256ELi128ELi64ELi8ES3_EELb0ELb0ELb1ELb0ELb0ELb0ELb1ELb0EEEvNS_16Flash_fwd_paramsE,"a",@progbits
	.sectionflags	@""
	.align	4
.nv.constant0._ZN5flash16flash_fwd_kernelI23Flash_fwd_kernel_traitsILi256ELi128ELi64ELi8ELb0ELb0EN7cutlass6half_tE19Flash_kernel_traitsILi256ELi128ELi64ELi8ES3_EELb0ELb0ELb1ELb0ELb0ELb0ELb1ELb0EEEvNS_16Flash_fwd_paramsE:
	.zero		816


//--------------------- .nv.constant0._ZN5flash16flash_fwd_kernelI23Flash_fwd_kernel_traitsILi256ELi128ELi64ELi8ELb0ELb0EN7cutlass6half_tE19Flash_kernel_traitsILi256ELi128ELi64ELi8ES3_EELb1ELb0ELb1ELb1ELb0ELb0ELb0ELb1EEEvNS_16Flash_fwd_paramsE --------------------------
	.section	.nv.constant0._ZN5flash16flash_fwd_kernelI23Flash_fwd_kernel_traitsILi256ELi128ELi64ELi8ELb0ELb0EN7cutlass6half_tE19Flash_kernel_traitsILi256ELi128ELi64ELi8ES3_EELb1ELb0ELb1ELb1ELb0ELb0ELb0ELb1EEEvNS_16Flash_fwd_paramsE,"a",@progbits
	.sectionflags	@""
	.align	4
.nv.constant0._ZN5flash16flash_fwd_kernelI23Flash_fwd_kernel_traitsILi256ELi128ELi64ELi8ELb0ELb0EN7cutlass6half_tE19Flash_kernel_traitsILi256ELi128ELi64ELi8ES3_EELb1ELb0ELb1ELb1ELb0ELb0ELb0ELb1EEEvNS_16Flash_fwd_paramsE:
	.zero		816


//--------------------- .nv.constant0._ZN5flash16flash_fwd_kernelI23Flash_fwd_kernel_traitsILi256ELi128ELi64ELi8ELb0ELb0EN7cutlass6half_tE19Flash_kernel_traitsILi256ELi128ELi64ELi8ES3_EELb0ELb0ELb1ELb1ELb0ELb0ELb1ELb0EEEvNS_16Flash_fwd_paramsE --------------------------
	.section	.nv.constant0._ZN5flash16flash_fwd_kernelI23Flash_fwd_kernel_traitsILi256ELi128ELi64ELi8ELb0ELb0EN7cutlass6half_tE19Flash_kernel_traitsILi256ELi128ELi64ELi8ES3_EELb0ELb0ELb1ELb1ELb0ELb0ELb1ELb0EEEvNS_16Flash_fwd_paramsE,"a",@progbits
	.sectionflags	@""
	.align	4
.nv.constant0._ZN5flash16flash_fwd_kernelI23Flash_fwd_kernel_traitsILi256ELi128ELi64ELi8ELb0ELb0EN7cutlass6half_tE19Flash_kernel_traitsILi256ELi128ELi64ELi8ES3_EELb0ELb0ELb1ELb1ELb0ELb0ELb1ELb0EEEvNS_16Flash_fwd_paramsE:
	.zero		816


//--------------------- .text._ZN5flash16flash_fwd_kernelI23Flash_fwd_kernel_traitsILi256ELi64ELi64ELi4ELb0ELb0EN7cutlass6half_tE19Flash_kernel_traitsILi256ELi64ELi64ELi4ES3_EELb0ELb0ELb0ELb0ELb0ELb1ELb0ELb0EEEvNS_16Flash_fwd_paramsE --------------------------
	.section	.text._ZN5flash16flash_fwd_kernelI23Flash_fwd_kernel_traitsILi256ELi64ELi64ELi4ELb0ELb0EN7cutlass6half_tE19Flash_kernel_traitsILi256ELi64ELi64ELi4ES3_EELb0ELb0ELb0ELb0ELb0ELb1ELb0ELb0EEEvNS_16Flash_fwd_paramsE,"ax",@progbits
	.sectioninfo	@"SHI_REGISTERS=254"
	.align	128
        .global         _ZN5flash16flash_fwd_kernelI23Flash_fwd_kernel_traitsILi256ELi64ELi64ELi4ELb0ELb0EN7cutlass6half_tE19Flash_kernel_traitsILi256ELi64ELi64ELi4ES3_EELb0ELb0ELb0ELb0ELb0ELb1ELb0ELb0EEEvNS_16Flash_fwd_paramsE
        .type           _ZN5flash16flash_fwd_kernelI23Flash_fwd_kernel_traitsILi256ELi64ELi64ELi4ELb0ELb0EN7cutlass6half_tE19Flash_kernel_traitsILi256ELi64ELi64ELi4ES3_EELb0ELb0ELb0ELb0ELb0ELb1ELb0ELb0EEEvNS_16Flash_fwd_paramsE,@function
        .size           _ZN5flash16flash_fwd_kernelI23Flash_fwd_kernel_traitsILi256ELi64ELi64ELi4ELb0ELb0EN7cutlass6half_tE19Flash_kernel_traitsILi256ELi64ELi64ELi4ES3_EELb0ELb0ELb0ELb0ELb0ELb1ELb0ELb0EEEvNS_16Flash_fwd_paramsE,(.L_x_2022 - _ZN5flash16flash_fwd_kernelI23Flash_fwd_kernel_traitsILi256ELi64ELi64ELi4ELb0ELb0EN7cutlass6half_tE19Flash_kernel_traitsILi256ELi64ELi64ELi4ES3_EELb0ELb0ELb0ELb0ELb0ELb1ELb0ELb0EEEvNS_16Flash_fwd_paramsE)
        .other          _ZN5flash16flash_fwd_kernelI23Flash_fwd_kernel_traitsILi256ELi64ELi64ELi4ELb0ELb0EN7cutlass6half_tE19Flash_kernel_traitsILi256ELi64ELi64ELi4ES3_EELb0ELb0ELb0ELb0ELb0ELb1ELb0ELb0EEEvNS_16Flash_fwd_paramsE,@"STO_CUDA_ENTRY STV_DEFAULT"
_ZN5flash16flash_fwd_kernelI23Flash_fwd_kernel_traitsILi256ELi64ELi64ELi4ELb0ELb0EN7cutlass6half_tE19Flash_kernel_traitsILi256ELi64ELi64ELi4ES3_EELb0ELb0ELb0ELb0ELb0ELb1ELb0ELb0EEEvNS_16Flash_fwd_paramsE:
.text._ZN5flash16flash_fwd_kernelI23Flash_fwd_kernel_traitsILi256ELi64ELi64ELi4ELb0ELb0EN7cutlass6half_tE19Flash_kernel_traitsILi256ELi64ELi64ELi4ES3_EELb0ELb0ELb0ELb0ELb0ELb1ELb0ELb0EEEvNS_16Flash_fwd_paramsE:
[----:B------:R-:W-:Y:S02]  /*0000*/  MOV R1, c[0x0][0x28] ;  /* 0x00000a0000017a02 */ /* 0x000fe40000000f00 */
[----:B------:R-:W1:Y:S01]  /*0010*/  S2UR UR10, SR_CTAID.Y ;  /* 0x00000000000a79c3 */ /* 0x000e620000002600 */
[----:B------:R-:W-:Y:S02]  /*0020*/  ULDC.64 UR4, c[0x0][0x240] ;  /* 0x0000900000047ab9 */ /* 0x000fe40000000a00 */
[----:B------:R-:W-:Y:S02]  /*0030*/  UISETP.NE.U32.AND UP2, UPT, URZ, UR4, UPT ;  /* 0x000000043f00728c */ /* 0x000fe4000bf45070 */
[----:B------:R-:W-:Y:S02]  /*0040*/  UMOV UR7, 0x4 ;  /* 0x0000000400077882 */ /* 0x000fe40000000000 */
[----:B------:R-:W-:Y:S02]  /*0050*/  UISETP.NE.AND.EX UP2, UPT, URZ, UR5, UPT, UP2 ;  /* 0x000000053f00728c */ /* 0x000fe4000bf45320 */
[----:B------:R-:W-:Y:S02]  /*0060*/  ULDC.64 UR12, c[0x0][0x240] ;  /* 0x00009000000c7ab9 */ /* 0x000fe40000000a00 */
[----:B------:R-:W-:-:S02]  /*0070*/  ULDC.64 UR4, c[0x0][0x250] ;  /* 0x0000940000047ab9 */ /* 0x000fc40000000a00 */
[----:B------:R-:W-:Y:S01]  /*0080*/  PLOP3.LUT P2, PT, PT, PT, UP2, 0x80, 0x0 ;  /* 0x000000000000781c */ /* 0x000fe20003f4f028 */
[----:B------:R-:W-:Y:S02]  /*0090*/  UISETP.NE.U32.AND UP0, UPT, URZ, UR4, UPT ;  /* 0x000000043f00728c */ /* 0x000fe4000bf05070 */
[----:B------:R-:W-:Y:S02]  /*00a0*/  ULDC.64 UR16, c[0x0][0x118] ;  /* 0x0000460000107ab9 */ /* 0x000fe40000000a00 */
[----:B------:R-:W-:Y:S02]  /*00b0*/  UISETP.NE.AND.EX UP0, UPT, URZ, UR5, UPT, UP0 ;  /* 0x000000053f00728c */ /* 0x000fe4000bf05300 */
[----:B------:R-:W-:Y:S02]  /*00c0*/  ULDC.U8 UR6, c[0x0][0x312] ;  /* 0x0000c48000067ab9 */ /* 0x000fe40000000000 */
[----:B------:R-:W-:Y:S02]  /*00d0*/  ULDC.64 UR8, c[0x0][0x248] ;  /* 0x0000920000087ab9 */ /* 0x000fe40000000a00 */
[----:B-1----:R-:W-:Y:S01]  /*00e0*/  UIMAD.WIDE UR12, UR10, UR7, UR12 ;  /* 0x000000070a0c72a5 */ /* 0x002fe2000f8e020c */
[----:B------:R-:W-:Y:S01]  /*00f0*/  PLOP3.LUT P0, PT, PT, PT, UP0, 0x80, 0x0 ;  /* 0x000000000000781c */ /* 0x000fe20003f0f008 */
[----:B------:R-:W-:-:S02]  /*0100*/  ULDC.64 UR4, c[0x0][0x250] ;  /* 0x0000940000047ab9 */ /* 0x000fc40000000a00 */
[----:B------:R-:W-:Y:S02]  /*0110*/  UISETP.NE.AND UP3, UPT, UR6, URZ, UPT ;  /* 0x0000003f0600728c */ /* 0x000fe4000bf65270 */
[----:B------:R-:W-:Y:S01]  /*0120*/  IMAD.U32 R10, RZ, RZ, UR12 ;  /* 0x0000000cff0a7e24 */ /* 0x000fe2000f8e00ff */
[----:B------:R-:W-:Y:S01]  /*0130*/  UISETP.EQ.U32.AND UP1, UPT, URZ, UR8, UPT ;  /* 0x000000083f00728c */ /* 0x000fe2000bf22070 */
[----:B------:R-:W-:Y:S01]  /*0140*/  IMAD.U32 R11, RZ, RZ, UR13 ;  /* 0x0000000dff0b7e24 */ /* 0x000fe2000f8e00ff */
[----:B------:R-:W-:Y:S02]  /*0150*/  @UP0 UIMAD.WIDE UR4, UR10, UR7, UR4 ;  /* 0x000000070a0402a5 */ /* 0x000fe4000f8e0204 */
[----:B------:R-:W-:Y:S02]  /*0160*/  UISETP.EQ.OR.EX UP1, UPT, URZ, UR9, !UP3, UP1 ;  /* 0x000000093f00728c */ /* 0x000fe4000df22710 */
[----:B------:R-:W2:Y:S01]  /*0170*/  @P2 LDG.E R6, [R10.64] ;  /* 0x000000100a062981 */ /* 0x000ea2000c1e1900 */
[----:B------:R-:W-:-:S03]  /*0180*/  ULDC.64 UR8, c[0x0][0x248] ;  /* 0x0000920000087ab9 */ /* 0x000fc60000000a00 */
[----:B------:R-:W3:Y:S01]  /*0190*/  @P2 LDG.E R0, [R10.64+0x4] ;  /* 0x000004100a002981 */ /* 0x000ee2000c1e1900 */
[----:B------:R-:W-:Y:S01]  /*01a0*/  IMAD.U32 R8, RZ, RZ, UR4 ;  /* 0x00000004ff087e24 */ /* 0x000fe2000f8e00ff */
[----:B------:R-:W-:-:S05]  /*01b0*/  MOV R9, UR5 ;  /* 0x0000000500097c02 */ /* 0x000fca0008000f00 */
[----:B------:R-:W4:Y:S01]  /*01c0*/  @P0 LDG.E R4, [R8.64] ;  /* 0x0000001008040981 */ /* 0x000f22000c1e1900 */
[----:B------:R-:W-:Y:S01]  /*01d0*/  PLOP3.LUT P1, PT, PT, PT, UP1, 0x80, 0x0 ;  /* 0x000000000000781c */ /* 0x000fe20003f2f018 */
[----:B------:R-:W-:-:S06]  /*01e0*/  UIMAD.WIDE UR8, UR10, UR7, UR8 ;  /* 0x000000070a0872a5 */ /* 0x000fcc000f8e0208 */
[----:B------:R-:W-:Y:S01]  /*01f0*/  IMAD.U32 R2, RZ, RZ, UR8 ;  /* 0x00000008ff027e24 */ /* 0x000fe2000f8e00ff */
[----:B------:R-:W-:-:S05]  /*0200*/  MOV R3, UR9 ;  /* 0x0000000900037c02 */ /* 0x000fca0008000f00 */
[----:B------:R-:W5:Y:S01]  /*0210*/  @!P1 LDG.E R5, [R2.64] ;  /* 0x0000001002059981 */ /* 0x000f62000c1e1900 */
[----:B------:R-:W-:Y:S02]  /*0220*/  UMOV UR9, 0xffffffff ;  /* 0xffffffff00097882 */ /* 0x000fe40000000000 */
[----:B------:R-:W-:Y:S01]  /*0230*/  UMOV UR14, URZ ;  /* 0x0000003f000e7c82 */ /* 0x000fe20008000000 */
[----:B------:R-:W1:Y:S01]  /*0240*/  S2R R84, SR_TID.X ;  /* 0x0000000000547919 */ /* 0x000e620000002100 */
[----:B------:R-:W-:Y:S01]  /*0250*/  UMOV UR19, 0xffffffff ;  /* 0xffffffff00137882 */ /* 0x000fe20000000000 */
[----:B------:R-:W1:Y:S08]  /*0260*/  S2UR UR12, SR_CTAID.X ;  /* 0x00000000000c79c3 */ /* 0x000e700000002500 */
[----:B------:R-:W1:Y:S08]  /*0270*/  S2UR UR11, SR_CTAID.Z ;  /* 0x00000000000b79c3 */ /* 0x000e700000002700 */
[----:B--2---:R-:W2:Y:S08]  /*0280*/  @P2 R2UR UR9, R6 ;  /* 0x00000000060923c2 */ /* 0x004eb000000e0000 */
[----:B---3--:R-:W2:Y:S08]  /*0290*/  @P2 R2UR UR15, R0 ;  /* 0x00000000000f23c2 */ /* 0x008eb000000e0000 */
[----:B----4-:R3:W4:Y:S01]  /*02a0*/  @P0 R2UR UR14, R4 ;  /* 0x00000000040e03c2 */ /* 0x01072200000e0000 */
[----:B------:R-:W-:-:S04]  /*02b0*/  ISETP.NE.U32.AND P0, PT, RZ, c[0x0][0x248], PT ;  /* 0x00009200ff007a0c */ /* 0x000fc80003f05070 */
[----:B------:R-:W-:-:S03]  /*02c0*/  ISETP.NE.AND.EX P0, PT, RZ, c[0x0][0x24c], PT, P0 ;  /* 0x00009300ff007a0c */ /* 0x000fc60003f05300 */
[----:B-----5:R3:W1:Y:S01]  /*02d0*/  @!P1 R2UR UR19, R5 ;  /* 0x00000000051393c2 */ /* 0x02066200000e0000 */
[----:B--2---:R-:W-:-:S07]  /*02e0*/  @UP2 UIADD3 UR15, UR15, -UR9, URZ ;  /* 0x800000090f0f2290 */ /* 0x004fce000fffe03f */
[----:B------:R-:W-:Y:S02]  /*02f0*/  @!UP2 ULDC UR15, c[0x0][0x214] ;  /* 0x00008500000faab9 */ /* 0x000fe40000000800 */
[----:B-1-34-:R-:W-:Y:S05]  /*0300*/  @!P0 BRA `(.L_x_0) ;  /* 0x0000007000008947 */ /* 0x01afea0003800000 */
[----:B------:R-:W-:-:S13]  /*0310*/  PLOP3.LUT P0, PT, PT, PT, UP3, 0x80, 0x0 ;  /* 0x000000000000781c */ /* 0x000fda0003f0f038 */
[----:B------:R-:W2:Y:S04]  /*0320*/  @P0 LDG.E R0, [R2.64+0x4] ;  /* 0x0000041002000981 */ /* 0x000ea8000c1e1900 */
[----:B------:R-:W3:Y:S01]  /*0330*/  @!P0 LDG.E R4, [R2.64] ;  /* 0x0000001002048981 */ /* 0x000ee2000c1e1900 */
[----:B--2---:R-:W1:Y:S02]  /*0340*/  @P0 R2UR UR6, R0 ;  /* 0x00000000000603c2 */ /* 0x004e6400000e0000 */
[----:B-1----:R-:W-:-:S11]  /*0350*/  @UP3 UIADD3 UR6, UR6, -UR19, URZ ;  /* 0x8000001306063290 */ /* 0x002fd6000fffe03f */
[----:B---3--:R1:W2:Y:S02]  /*0360*/  @!P0 R2UR UR6, R4 ;  /* 0x00000000040683c2 */ /* 0x0082a400000e0000 */
[----:B-12---:R-:W-:Y:S05]  /*0370*/  BRA `(.L_x_1) ;  /* 0x0000001000007947 */ /* 0x006fea0003800000 */
.L_x_0:
[----:B------:R-:W-:Y:S02]  /*0380*/  ULDC UR6, c[0x0][0x218] ;  /* 0x0000860000067ab9 */ /* 0x000fe40000000800 */
.L_x_1:
[----:B------:R-:W-:Y:S02]  /*0390*/  ULDC.64 UR4, c[0x0][0x258] ;  /* 0x0000960000047ab9 */ /* 0x000fe40000000a00 */
[----:B------:R-:W-:-:S04]  /*03a0*/  UISETP.NE.U32.AND UP2, UPT, URZ, UR4, UPT ;  /* 0x000000043f00728c */ /* 0x000fc8000bf45070 */
[----:B------:R-:W-:-:S03]  /*03b0*/  UISETP.NE.AND.EX UP2, UPT, URZ, UR5, UPT, UP2 ;  /* 0x000000053f00728c */ /* 0x000fc6000bf45320 */
[----:B------:R-:W-:-:S03]  /*03c0*/  ULDC.64 UR4, c[0x0][0x258] ;  /* 0x0000960000047ab9 */ /* 0x000fc60000000a00 */
[----:B------:R-:W-:-:S05]  /*03d0*/  PLOP3.LUT P0, PT, PT, PT, UP2, 0x80, 0x0 ;  /* 0x000000000000781c */ /* 0x000fca0003f0f028 */
[----:B------:R-:W-:-:S06]  /*03e0*/  @UP2 UIMAD.WIDE UR4, UR10, UR7, UR4 ;  /* 0x000000070a0422a5 */ /* 0x000fcc000f8e0204 */
[----:B------:R-:W-:Y:S02]  /*03f0*/  IMAD.U32 R2, RZ, RZ, UR4 ;  /* 0x00000004ff027e24 */ /* 0x000fe4000f8e00ff */
[----:B------:R-:W-:Y:S01]  /*0400*/  IMAD.U32 R3, RZ, RZ, UR5 ;  /* 0x00000005ff037e24 */ /* 0x000fe2000f8e00ff */
[----:B------:R-:W-:Y:S02]  /*0410*/  USHF.L.U32 UR12, UR12, 0x6, URZ ;  /* 0x000000060c0c7899 */ /* 0x000fe4000800063f */
[----:B------:R-:W-:Y:S02]  /*0420*/  ULDC.64 UR4, c[0x0][0x268] ;  /* 0x00009a0000047ab9 */ /* 0x000fe40000000a00 */
[----:B------:R-:W2:Y:S01]  /*0430*/  @P0 LDG.E R0, [R2.64] ;  /* 0x0000001002000981 */ /* 0x000ea2000c1e1900 */
[----:B------:R-:W-:Y:S02]  /*0440*/  UISETP.GT.AND UP0, UPT, UR15, UR12, UPT ;  /* 0x0000000c0f00728c */ /* 0x000fe4000bf04270 */
[----:B------:R-:W-:-:S03]  /*0450*/  @!UP2 UISETP.NE.U32.AND UP1, UPT, URZ, UR4, UPT ;  /* 0x000000043f00a28c */ /* 0x000fc6000bf25070 */
[----:B------:R-:W-:Y:S02]  /*0460*/  ULDC UR4, c[0x0][0x21c] ;  /* 0x0000870000047ab9 */ /* 0x000fe40000000800 */
[----:B------:R-:W-:-:S04]  /*0470*/  @!UP2 UISETP.NE.AND.EX UP1, UPT, URZ, UR5, UPT, UP1 ;  /* 0x000000053f00a28c */ /* 0x000fc8000bf25310 */
[----:B------:R-:W-:Y:S01]  /*0480*/  @!UP2 USEL UR4, URZ, UR4, !UP1 ;  /* 0x000000043f04a287 */ /* 0x000fe2000c800000 */
[----:B--2---:R-:W1:Y:S01]  /*0490*/  @P0 R2UR UR13, R0 ;  /* 0x00000000000d03c2 */ /* 0x004e6200000e0000 */
[----:B------:R-:W-:Y:S01]  /*04a0*/  PLOP3.LUT P0, PT, PT, PT, UP0, 0x80, 0x0 ;  /* 0x000000000000781c */ /* 0x000fe20003f0f008 */
[----:B-1----:R-:W-:Y:S02]  /*04b0*/  @UP2 UIADD3 UR13, UR13, -UR14, URZ ;  /* 0x8000000e0d0d2290 */ /* 0x002fe4000fffe03f */
[----:B------:R-:W-:-:S10]  /*04c0*/  @!UP2 UIADD3 UR13, UR4, UR6, -UR14 ;  /* 0x00000006040da290 */ /* 0x000fd4000fffe80e */
[----:B------:R-:W-:Y:S05]  /*04d0*/  @!P0 EXIT ;  /* 0x000000000000894d */ /* 0x000fea0003800000 */
[----:B------:R-:W-:Y:S02]  /*04e0*/  UISETP.GE.AND UP0, UPT, UR13, 0x1, UPT ;  /* 0x000000010d00788c */ /* 0x000fe4000bf06270 */
[----:B------:R-:W-:-:S04]  /*04f0*/  UIADD3 UR4, UR13, 0x3f, URZ ;  /* 0x0000003f0d047890 */ /* 0x000fc8000fffe03f */
[----:B------:R-:W-:Y:S01]  /*0500*/  PLOP3.LUT P0, PT, PT, PT, UP0, 0x80, 0x0 ;  /* 0x000000000000781c */ /* 0x000fe20003f0f008 */
[----:B------:R-:W-:-:S04]  /*0510*/  USHF.R.S32.HI UR8, URZ, 0x1f, UR4 ;  /* 0x0000001f3f087899 */ /* 0x000fc80008011404 */
[----:B------:R-:W-:-:S08]  /*0520*/  ULEA.HI UR8, UR8, UR4, URZ, 0x6 ;  /* 0x0000000408087291 */ /* 0x000fd0000f8f303f */
[----:B------:R-:W-:Y:S05]  /*0530*/  @!P0 BRA `(.L_x_2) ;  /* 0x0000916000008947 */ /* 0x000fea0003800000 */
[----:B------:R-:W-:Y:S02]  /*0540*/  UISETP.NE.AND UP1, UPT, UR9, -0x1, UPT ;  /* 0xffffffff0900788c */ /* 0x000fe4000bf25270 */
[----:B------:R-:W-:Y:S02]  /*0550*/  UISETP.NE.AND UP0, UPT, UR19, -0x1, UPT ;  /* 0xffffffff1300788c */ /* 0x000fe4000bf05270 */
[----:B------:R-:W-:Y:S02]  /*0560*/  ULDC.64 UR4, c[0x0][0x190] ;  /* 0x0000640000047ab9 */ /* 0x000fe40000000a00 */
[----:B------:R-:W-:Y:S02]  /*0570*/  ULDC.64 UR6, c[0x0][0x178] ;  /* 0x00005e0000067ab9 */ /* 0x000fe40000000a00 */
[----:B------:R-:W-:-:S03]  /*0580*/  PLOP3.LUT P0, PT, PT, PT, UP0, 0x80, 0x0 ;  /* 0x000000000000781c */ /* 0x000fc60003f0f008 */
[----:B------:R-:W-:Y:S02]  /*0590*/  @UP1 UIMAD.WIDE.U32 UR24, UR9, UR4, URZ ;  /* 0x00000004091812a5 */ /* 0x000fe4000f8e003f */
[----:B------:R-:W-:Y:S02]  /*05a0*/  @!UP1 USHF.R.S32.HI UR22, URZ, 0x1f, UR10 ;  /* 0x0000001f3f169899 */ /* 0x000fe4000801140a */
[----:B------:R-:W-:Y:S02]  /*05b0*/  @UP0 UIADD3 UR23, UR14, UR19, URZ ;  /* 0x000000130e170290 */ /* 0x000fe4000fffe03f */
[----:B------:R-:W-:Y:S02]  /*05c0*/  @UP1 UIMAD UR18, UR9, UR5, UR25 ;  /* 0x00000005091212a4 */ /* 0x000fe4000f8e0219 */
[----:B------:R-:W-:Y:S02]  /*05d0*/  @!UP1 UIMAD.WIDE.U32 UR20, UR10, UR6, URZ ;  /* 0x000000060a1492a5 */ /* 0x000fe4000f8e003f */
[----:B------:R-:W-:-:S02]  /*05e0*/  ULDC.64 UR4, c[0x0][0x198] ;  /* 0x0000660000047ab9 */ /* 0x000fc40000000a00 */
[----:B------:R-:W-:Y:S02]  /*05f0*/  @!UP1 UIMAD UR22, UR22, UR6, URZ ;  /* 0x00000006161692a4 */ /* 0x000fe4000f8e023f */
[----:B------:R-:W-:Y:S02]  /*0600*/  @UP0 UIMAD.WIDE.U32 UR26, UR23, UR4, URZ ;  /* 0x00000004171a02a5 */ /* 0x000fe4000f8e003f */
[----:B------:R-:W-:Y:S02]  /*0610*/  @!UP1 UIMAD UR22, UR10, UR7, UR22 ;  /* 0x000000070a1692a4 */ /* 0x000fe4000f8e0216 */
[----:B------:R-:W-:Y:S02]  /*0620*/  @UP1 UMOV UR6, UR24 ;  /* 0x0000001800061c82 */ /* 0x000fe40008000000 */
[----:B------:R-:W-:Y:S02]  /*0630*/  @!UP1 UMOV UR6, UR20 ;  /* 0x0000001400069c82 */ /* 0x000fe40008000000 */
[----:B------:R-:W-:-:S02]  /*0640*/  @UP0 UIMAD UR7, UR23, UR5, UR27 ;  /* 0x00000005170702a4 */ /* 0x000fc4000f8e021b */
[----:B------:R-:W-:Y:S02]  /*0650*/  @!UP1 UIADD3 UR18, UR21, UR22, URZ ;  /* 0x0000001615129290 */ /* 0x000fe4000fffe03f */
[----:B------:R-:W-:Y:S01]  /*0660*/  @UP0 UMOV UR20, UR26 ;  /* 0x0000001a00140c82 */ /* 0x000fe20008000000 */
[----:B------:R-:W-:Y:S05]  /*0670*/  @P0 BRA `(.L_x_3) ;  /* 0x000000d000000947 */ /* 0x000fea0003800000 */
[----:B------:R-:W-:Y:S02]  /*0680*/  USHF.R.S32.HI UR20, URZ, 0x1f, UR14 ;  /* 0x0000001f3f147899 */ /* 0x000fe4000801140e */
[----:B------:R-:W-:Y:S02]  /*0690*/  ULDC.64 UR4, c[0x0][0x198] ;  /* 0x0000660000047ab9 */ /* 0x000fe40000000a00 */
[----:B------:R-:W-:Y:S02]  /*06a0*/  UIMAD UR20, UR20, UR4, URZ ;  /* 0x00000004141472a4 */ /* 0x000fe4000f8e023f */
[----:B------:R-:W-:Y:S02]  /*06b0*/  UIMAD.WIDE.U32 UR22, UR14, UR4, URZ ;  /* 0x000000040e1672a5 */ /* 0x000fe4000f8e003f */
[----:B------:R-:W-:-:S02]  /*06c0*/  UIMAD UR20, UR14, UR5, UR20 ;  /* 0x000000050e1472a4 */ /* 0x000fc4000f8e0214 */
[----:B------:R-:W-:Y:S02]  /*06d0*/  USHF.R.S32.HI UR7, URZ, 0x1f, UR10 ;  /* 0x0000001f3f077899 */ /* 0x000fe4000801140a */
[----:B------:R-:W-:Y:S02]  /*06e0*/  ULDC.64 UR4, c[0x0][0x180] ;  /* 0x0000600000047ab9 */ /* 0x000fe40000000a00 */
[----:B------:R-:W-:Y:S02]  /*06f0*/  UIADD3 UR21, UR23, UR20, URZ ;  /* 0x0000001417157290 */ /* 0x000fe4000fffe03f */
[----:B------:R-:W-:Y:S02]  /*0700*/  UIMAD UR7, UR7, UR4, URZ ;  /* 0x00000004070772a4 */ /* 0x000fe4000f8e023f */
[----:B------:R-:W-:Y:S02]  /*0710*/  UMOV UR20, UR22 ;  /* 0x0000001600147c82 */ /* 0x000fe40008000000 */
[----:B------:R-:W-:-:S02]  /*0720*/  UIMAD UR7, UR10, UR5, UR7 ;  /* 0x000000050a0772a4 */ /* 0x000fc4000f8e0207 */
[----:B------:R-:W-:-:S04]  /*0730*/  UIMAD.WIDE.U32 UR20, UR10, UR4, UR20 ;  /* 0x000000040a1472a5 */ /* 0x000fc8000f8e0014 */
[----:B------:R-:W-:Y:S02]  /*0740*/  UIADD3 UR7, UR21, UR7, URZ ;  /* 0x0000000715077290 */ /* 0x000fe4000fffe03f */
.L_x_3:
[----:B------:R-:W-:Y:S01]  /*0750*/  IABS R3, c[0x0][0x1c8] ;  /* 0x0000720000037a13 */ /* 0x000fe20000000000 */
[----:B------:R-:W1:Y:S01]  /*0760*/  S2R R0, SR_CTAID.Z ;  /* 0x0000000000007919 */ /* 0x000e620000002700 */
[----:B------:R-:W-:Y:S02]  /*0770*/  ULDC UR4, c[0x0][0x1c8] ;  /* 0x0000720000047ab9 */ /* 0x000fe40000000800 */
[----:B------:R-:W2:Y:S01]  /*0780*/  I2F.RP R6, R3 ;  /* 0x0000000300067306 */ /* 0x000ea20000209400 */
[----:B------:R-:W-:Y:S02]  /*0790*/  ULOP3.LUT UR4, UR11, UR4, URZ, 0x3c, !UPT ;  /* 0x000000040b047292 */ /* 0x000fe4000f8e3c3f */
[----:B------:R-:W-:-:S04]  /*07a0*/  @UP0 UIADD3 UR19, UR14, UR19, URZ ;  /* 0x000000130e130290 */ /* 0x000fc8000fffe03f */
[----:B------:R-:W-:Y:S01]  /*07b0*/  ISETP.LE.AND P1, PT, RZ, UR4, PT ;  /* 0x00000004ff007c0c */ /* 0x000fe2000bf23270 */
[----:B------:R-:W-:Y:S02]  /*07c0*/  ULDC.64 UR4, c[0x0][0x1a0] ;  /* 0x0000680000047ab9 */ /* 0x000fe40000000a00 */
[----:B------:R-:W-:-:S04]  /*07d0*/  @UP0 UIMAD.WIDE.U32 UR22, UR19, UR4, URZ ;  /* 0x00000004131602a5 */ /* 0x000fc8000f8e003f */
[----:B------:R-:W-:Y:S01]  /*07e0*/  @UP0 UIMAD UR21, UR19, UR5, UR23 ;  /* 0x00000005131502a4 */ /* 0x000fe2000f8e0217 */
[----:B--2---:R-:W2:Y:S01]  /*07f0*/  MUFU.RCP R4, R6 ;  /* 0x0000000600047308 */ /* 0x004ea20000001000 */
[----:B------:R-:W-:Y:S01]  /*0800*/  USHF.R.S32.HI UR19, URZ, 0x1f, UR11 ;  /* 0x0000001f3f137899 */ /* 0x000fe2000801140b */
[----:B-1----:R-:W-:Y:S02]  /*0810*/  IABS R0, R0 ;  /* 0x0000000000007213 */ /* 0x002fe40000000000 */
[----:B--2---:R-:W-:-:S04]  /*0820*/  IADD3 R4, R4, 0xffffffe, RZ ;  /* 0x0ffffffe04047810 */ /* 0x004fc80007ffe0ff */
[----:B------:R-:W1:Y:S02]  /*0830*/  F2I.FTZ.U32.TRUNC.NTZ R5, R4 ;  /* 0x0000000400057305 */ /* 0x000e64000021f000 */
[----:B-1----:R-:W-:Y:S02]  /*0840*/  IMAD.MOV R2, RZ, RZ, -R5 ;  /* 0x000000ffff027224 */ /* 0x002fe400078e0a05 */
[----:B------:R-:W-:Y:S02]  /*0850*/  IMAD.MOV.U32 R4, RZ, RZ, RZ ;  /* 0x000000ffff047224 */ /* 0x000fe400078e00ff */
[----:B------:R-:W-:-:S04]  /*0860*/  IMAD R2, R2, R3, RZ ;  /* 0x0000000302027224 */ /* 0x000fc800078e02ff */
[----:B------:R-:W-:-:S04]  /*0870*/  IMAD.HI.U32 R5, R5, R2, R4 ;  /* 0x0000000205057227 */ /* 0x000fc800078e0004 */
[----:B------:R-:W-:-:S04]  /*0880*/  IMAD.MOV.U32 R2, RZ, RZ, R0 ;  /* 0x000000ffff027224 */ /* 0x000fc800078e0000 */
[----:B------:R-:W-:-:S04]  /*0890*/  IMAD.HI.U32 R238, R5, R2, RZ ;  /* 0x0000000205ee7227 */ /* 0x000fc800078e00ff */
[----:B------:R-:W-:-:S04]  /*08a0*/  IMAD.MOV R0, RZ, RZ, -R238 ;  /* 0x000000ffff007224 */ /* 0x000fc800078e0aee */
[----:B------:R-:W-:-:S05]  /*08b0*/  IMAD R0, R3, R0, R2 ;  /* 0x0000000003007224 */ /* 0x000fca00078e0202 */
[----:B------:R-:W-:-:S13]  /*08c0*/  ISETP.GT.U32.AND P2, PT, R3, R0, PT ;  /* 0x000000000300720c */ /* 0x000fda0003f44070 */
[----:B------:R-:W-:Y:S01]  /*08d0*/  @!P2 IMAD.IADD R0, R0, 0x1, -R3 ;  /* 0x000000010000a824 */ /* 0x000fe200078e0a03 */
[----:B------:R-:W-:Y:S02]  /*08e0*/  @!P2 IADD3 R238, R238, 0x1, RZ ;  /* 0x00000001eeeea810 */ /* 0x000fe40007ffe0ff */
[----:B------:R-:W-:Y:S02]  /*08f0*/  ISETP.NE.AND P2, PT, RZ, c[0x0][0x1c8], PT ;  /* 0x00007200ff007a0c */ /* 0x000fe40003f45270 */
[----:B------:R-:W-:-:S13]  /*0900*/  ISETP.GE.U32.AND P3, PT, R0, R3, PT ;  /* 0x000000030000720c */ /* 0x000fda0003f66070 */
[----:B------:R-:W-:-:S05]  /*0910*/  @P3 IADD3 R238, R238, 0x1, RZ ;  /* 0x00000001eeee3810 */ /* 0x000fca0007ffe0ff */
[----:B------:R-:W-:Y:S01]  /*0920*/  @!P1 IMAD.MOV R238, RZ, RZ, -R238 ;  /* 0x000000ffffee9224 */ /* 0x000fe200078e0aee */
[----:B------:R-:W-:Y:S01]  /*0930*/  @!P2 LOP3.LUT R238, RZ, c[0x0][0x1c8], RZ, 0x33, !PT ;  /* 0x00007200ffeeaa12 */ /* 0x000fe200078e33ff */
        /* <DEDUP_REMOVED lines=10> */
[----:B------:R-:W-:Y:S02]  /*09e0*/  UIMAD.WIDE.U32 UR22, UR10, UR4, UR22 ;  /* 0x000000040a1672a5 */ /* 0x000fe4000f8e0016 */
[----:B------:R-:W-:-:S04]  /*09f0*/  UIMAD UR5, UR10, UR5, UR14 ;  /* 0x000000050a0572a4 */ /* 0x000fc8000f8e020e */
[----:B------:R-:W-:Y:S02]  /*0a00*/  UIADD3 UR21, UR23, UR5, URZ ;  /* 0x0000000517157290 */ /* 0x000fe4000fffe03f */
.L_x_4:
[----:B------:R-:W-:Y:S01]  /*0a10*/  SHF.R.S32.HI R9, RZ, 0x1f, R84 ;  /* 0x0000001fff097819 */ /* 0x000fe20000011454 */
[----:B------:R-:W1:Y:S01]  /*0a20*/  S2R R247, SR_CTAID.X ;  /* 0x0000000000f77919 */ /* 0x000e620000002500 */
[----:B------:R-:W-:Y:S01]  /*0a30*/  UIADD3 UR12, -UR12, UR15, URZ ;  /* 0x0000000f0c0c7290 */ /* 0x000fe2000fffe13f */
[----:B------:R-:W-:Y:S01]  /*0a40*/  SHF.R.S32.HI R8, RZ, 0x1f, R238 ;  /* 0x0000001fff087819 */ /* 0x000fe200000114ee */
[----:B------:R-:W-:Y:S01]  /*0a50*/  ULDC.64 UR4, c[0x0][0x1a8] ;  /* 0x00006a0000047ab9 */ /* 0x000fe20000000a00 */
[CC--:B------:R-:W-:Y:S01]  /*0a60*/  LEA.HI R5, R9.reuse, R84.reuse, RZ, 0x3 ;  /* 0x0000005409057211 */ /* 0x0c0fe200078f18ff */
[----:B------:R-:W2:Y:S01]  /*0a70*/  S2R R24, SR_CTAID.Z ;  /* 0x0000000000187919 */ /* 0x000ea20000002700 */
[----:B------:R-:W-:Y:S01]  /*0a80*/  UIMAD UR4, UR19, UR4, URZ ;  /* 0x00000004130472a4 */ /* 0x000fe2000f8e023f */
[----:B------:R-:W-:Y:S01]  /*0a90*/  LEA.HI R4, R9, R84, RZ, 0x6 ;  /* 0x0000005409047211 */ /* 0x000fe200078f30ff */
[----:B------:R-:W-:Y:S01]  /*0aa0*/  ULEA.HI.SX32 UR10, UR8, 0xffffffff, 0x1a ;  /* 0xffffffff080a7891 */ /* 0x000fe2000f8fd23f */
[----:B------:R-:W-:Y:S01]  /*0ab0*/  SHF.R.S32.HI R10, RZ, 0x3, R5 ;  /* 0x00000003ff0a7819 */ /* 0x000fe20000011405 */
[----:B------:R-:W-:Y:S01]  /*0ac0*/  UIMAD UR4, UR11, UR5, UR4 ;  /* 0x000000050b0472a4 */ /* 0x000fe2000f8e0204 */
[----:B------:R-:W-:Y:S01]  /*0ad0*/  LOP3.LUT R5, R5, 0xfffffff8, RZ, 0xc0, !PT ;  /* 0xfffffff805057812 */ /* 0x000fe200078ec0ff */
[----:B------:R-:W-:Y:S01]  /*0ae0*/  IMAD.SHL.U32 R4, R4, 0x8, RZ ;  /* 0x0000000804047824 */ /* 0x000fe200078e00ff */
[C---:B------:R-:W-:Y:S01]  /*0af0*/  IADD3 R16, R10.reuse, 0x10, RZ ;  /* 0x000000100a107810 */ /* 0x040fe20007ffe0ff */
[----:B------:R-:W-:Y:S01]  /*0b00*/  IMAD.SHL.U32 R3, R10, 0x40, RZ ;  /* 0x000000400a037824 */ /* 0x000fe200078e00ff */
[--C-:B------:R-:W-:Y:S01]  /*0b10*/  SHF.R.S32.HI R11, RZ, 0x1f, R10.reuse ;  /* 0x0000001fff0b7819 */ /* 0x100fe2000001140a */
[----:B------:R-:W-:Y:S01]  /*0b20*/  IMAD.IADD R0, R84, 0x1, -R5 ;  /* 0x0000000154007824 */ /* 0x000fe200078e0a05 */
[----:B------:R-:W-:Y:S01]  /*0b30*/  IADD3 R7, R10, 0x20, RZ ;  /* 0x000000200a077810 */ /* 0x000fe20007ffe0ff */
[----:B------:R-:W-:Y:S01]  /*0b40*/  IMAD R243, R8, c[0x0][0x1b0], RZ ;  /* 0x00006c0008f37a24 */ /* 0x000fe200078e02ff */
[----:B------:R-:W-:Y:S01]  /*0b50*/  LOP3.LUT R3, R3, 0x1c0, RZ, 0xc0, !PT ;  /* 0x000001c003037812 */ /* 0x000fe200078ec0ff */
[----:B------:R-:W-:Y:S01]  /*0b60*/  IMAD.SHL.U32 R244, R0, 0x8, RZ ;  /* 0x0000000800f47824 */ /* 0x000fe200078e00ff */
[----:B------:R-:W-:Y:S01]  /*0b70*/  ISETP.GE.AND P3, PT, R16, UR12, PT ;  /* 0x0000000c10007c0c */ /* 0x000fe2000bf66270 */
[----:B------:R-:W-:Y:S01]  /*0b80*/  IMAD R243, R238, c[0x0][0x1b4], R243 ;  /* 0x00006d00eef37a24 */ /* 0x000fe200078e02f3 */
[----:B------:R-:W-:Y:S01]  /*0b90*/  SHF.R.U32.HI R237, RZ, 0x3, R3 ;  /* 0x00000003ffed7819 */ /* 0x000fe20000011603 */
[----:B-1----:R-:W-:Y:S01]  /*0ba0*/  IMAD.WIDE R246, R247, 0x40, R10 ;  /* 0x00000040f7f67825 */ /* 0x002fe200078e020a */
[----:B------:R-:W-:-:S02]  /*0bb0*/  SHF.R.S32.HI R245, RZ, 0x1f, R244 ;  /* 0x0000001ffff57819 */ /* 0x000fc400000114f4 */
[--C-:B------:R-:W-:Y:S01]  /*0bc0*/  LOP3.LUT R2, R3, 0x38, R244.reuse, 0xf8, !PT ;  /* 0x0000003803027812 */ /* 0x100fe200078ef8f4 */
[----:B------:R-:W-:Y:S01]  /*0bd0*/  IMAD R3, R11, c[0x0][0x198], RZ ;  /* 0x000066000b037a24 */ /* 0x000fe200078e02ff */
[----:B------:R-:W-:Y:S01]  /*0be0*/  ISETP.GE.AND P1, PT, R7, UR12, PT ;  /* 0x0000000c07007c0c */ /* 0x000fe2000bf26270 */
[----:B------:R-:W-:Y:S01]  /*0bf0*/  IMAD.WIDE.U32 R12, R10, c[0x0][0x198], R244 ;  /* 0x000066000a0c7a25 */ /* 0x000fe200078e00f4 */
[----:B------:R-:W-:Y:S01]  /*0c00*/  IADD3 R14, P0, R244, UR6, RZ ;  /* 0x00000006f40e7c10 */ /* 0x000fe2000ff1e0ff */
[----:B------:R-:W-:Y:S01]  /*0c10*/  UIMAD UR6, UR10, -0x40, UR13 ;  /* 0xffffffc00a0678a4 */ /* 0x000fe2000f8e020d */
[----:B------:R-:W-:Y:S01]  /*0c20*/  LOP3.LUT R237, R2, R237, RZ, 0x3c, !PT ;  /* 0x000000ed02ed7212 */ /* 0x000fe200078e3cff */
[----:B------:R-:W-:Y:S01]  /*0c30*/  IMAD R2, R10, c[0x0][0x19c], R3 ;  /* 0x000067000a027a24 */ /* 0x000fe200078e0203 */
[----:B------:R-:W-:Y:S01]  /*0c40*/  IADD3.X R15, R245, UR18, RZ, P0, !PT ;  /* 0x00000012f50f7c10 */ /* 0x000fe200087fe4ff */
[----:B------:R-:W-:Y:S01]  /*0c50*/  IMAD R11, R11, c[0x0][0x1a0], RZ ;  /* 0x000068000b0b7a24 */ /* 0x000fe200078e02ff */
[----:B------:R-:W-:Y:S01]  /*0c60*/  IADD3 R240, P4, R12, UR20, RZ ;  /* 0x000000140cf07c10 */ /* 0x000fe2000ff9e0ff */
[----:B------:R-:W-:Y:S01]  /*0c70*/  IMAD R235, R8, c[0x0][0x1b8], RZ ;  /* 0x00006e0008eb7a24 */ /* 0x000fe200078e02ff */
[----:B------:R-:W-:Y:S01]  /*0c80*/  IADD3 R236, R10, 0x30, RZ ;  /* 0x000000300aec7810 */ /* 0x000fe20007ffe0ff */
[----:B--2---:R-:W-:Y:S01]  /*0c90*/  IMAD.WIDE.U32 R24, R24, c[0x0][0x1a8], R14 ;  /* 0x00006a0018187a25 */ /* 0x004fe200078e000e */
[----:B------:R-:W-:-:S02]  /*0ca0*/  ISETP.GE.AND P2, PT, R10, UR12, PT ;  /* 0x0000000c0a007c0c */ /* 0x000fc4000bf46270 */
[----:B------:R-:W-:Y:S01]  /*0cb0*/  IADD3.X R241, R13, UR7, R2, P4, !PT ;  /* 0x000000070df17c10 */ /* 0x000fe2000a7fe402 */
[--C-:B------:R-:W-:Y:S01]  /*0cc0*/  @!P3 IMAD.MOV.U32 R22, RZ, RZ, R24.reuse ;  /* 0x000000ffff16b224 */ /* 0x100fe200078e0018 */
[----:B------:R-:W-:Y:S01]  /*0cd0*/  ISETP.GE.AND P0, PT, R236, UR12, PT ;  /* 0x0000000cec007c0c */ /* 0x000fe2000bf06270 */
[----:B------:R-:W-:Y:S01]  /*0ce0*/  @!P1 IMAD.MOV.U32 R20, RZ, RZ, R24 ;  /* 0x000000ffff149224 */ /* 0x000fe200078e0018 */
[----:B------:R-:W-:Y:S01]  /*0cf0*/  @!P3 IADD3 R18, P4, R246, 0x10, RZ ;  /* 0x00000010f612b810 */ /* 0x000fe20007f9e0ff */
[----:B------:R-:W-:Y:S01]  /*0d00*/  IMAD.WIDE.U32 R240, R238, c[0x0][0x1b0], R240 ;  /* 0x00006c00eef07a25 */ /* 0x000fe200078e00f0 */
[----:B------:R-:W-:Y:S01]  /*0d10*/  @!P1 IADD3 R14, P5, R246, 0x20, RZ ;  /* 0x00000020f60e9810 */ /* 0x000fe20007fbe0ff */
[----:B------:R-:W-:Y:S01]  /*0d20*/  USHF.R.S32.HI UR7, URZ, 0x1f, UR10 ;  /* 0x0000001f3f077899 */ /* 0x000fe2000801140a */
[----:B------:R-:W-:Y:S01]  /*0d30*/  IADD3 R25, R25, UR4, RZ ;  /* 0x0000000419197c10 */ /* 0x000fe2000fffe0ff */
[--C-:B------:R-:W-:Y:S01]  /*0d40*/  @!P3 IMAD.X R15, RZ, RZ, R247.reuse, P4 ;  /* 0x000000ffff0fb224 */ /* 0x100fe200020e06f7 */
[----:B------:R-:W-:Y:S01]  /*0d50*/  LOP3.LUT R237, R237, 0xfffffe00, R4, 0xf8, !PT ;  /* 0xfffffe00eded7812 */ /* 0x000fe200078ef804 */
[----:B------:R-:W-:Y:S01]  /*0d60*/  @!P1 IMAD.X R13, RZ, RZ, R247, P5 ;  /* 0x000000ffff0d9224 */ /* 0x000fe200028e06f7 */
[----:B------:R-:W-:Y:S01]  /*0d70*/  ISETP.GE.AND P6, PT, R10, UR6, PT ;  /* 0x000000060a007c0c */ /* 0x000fe2000bfc6270 */
[----:B------:R-:W-:Y:S01]  /*0d80*/  @!P3 IMAD R15, R15, c[0x0][0x190], RZ ;  /* 0x000064000f0fba24 */ /* 0x000fe200078e02ff */
[----:B------:R-:W-:Y:S01]  /*0d90*/  ULDC.64 UR4, c[0x0][0x1a0] ;  /* 0x0000680000047ab9 */ /* 0x000fe20000000a00 */
[----:B------:R-:W-:Y:S01]  /*0da0*/  @!P2 IMAD R3, R247, c[0x0][0x190], RZ ;  /* 0x00006400f703aa24 */ /* 0x000fe200078e02ff */
[----:B------:R-:W-:Y:S01]  /*0db0*/  @!P0 IADD3 R12, P4, R246, 0x30, RZ ;  /* 0x00000030f60c8810 */ /* 0x000fe20007f9e0ff */
[--C-:B------:R-:W-:Y:S01]  /*0dc0*/  @!P3 IMAD.MOV.U32 R23, RZ, RZ, R25.reuse ;  /* 0x000000ffff17b224 */ /* 0x100fe200078e0019 */
[----:B------:R-:W-:Y:S01]  /*0dd0*/  UIMAD.WIDE.U32 UR18, UR10, UR4, URZ ;  /* 0x000000040a1272a5 */ /* 0x000fe2000f8e003f */
[----:B------:R-:W-:-:S02]  /*0de0*/  @!P1 IMAD.MOV.U32 R21, RZ, RZ, R25 ;  /* 0x000000ffff159224 */ /* 0x000fc400078e0019 */
[--C-:B------:R-:W-:Y:S02]  /*0df0*/  @!P0 IMAD.MOV.U32 R26, RZ, RZ, R24.reuse ;  /* 0x000000ffff1a8224 */ /* 0x100fe400078e0018 */
[----:B------:R-:W-:Y:S02]  /*0e00*/  @!P0 IMAD.MOV.U32 R27, RZ, RZ, R25 ;  /* 0x000000ffff1b8224 */ /* 0x000fe400078e0019 */
[----:B------:R-:W-:Y:S02]  /*0e10*/  @!P1 IMAD R13, R13, c[0x0][0x190], RZ ;  /* 0x000064000d0d9a24 */ /* 0x000fe400078e02ff */
[----:B------:R-:W-:Y:S02]  /*0e20*/  @!P3 IMAD R4, R18, c[0x0][0x194], R15 ;  /* 0x000065001204ba24 */ /* 0x000fe400078e020f */
[C---:B------:R-:W-:Y:S02]  /*0e30*/  @!P2 IMAD R3, R246.reuse, c[0x0][0x194], R3 ;  /* 0x00006500f603aa24 */ /* 0x040fe400078e0203 */
[----:B------:R-:W-:-:S04]  /*0e40*/  @!P2 IMAD.WIDE.U32 R24, R246, c[0x0][0x190], R24 ;  /* 0x00006400f618aa25 */ /* 0x000fc800078e0018 */
[----:B------:R-:W-:Y:S01]  /*0e50*/  @!P3 IMAD.WIDE.U32 R18, R18, c[0x0][0x190], R22 ;  /* 0x000064001212ba25 */ /* 0x000fe200078e0016 */
[----:B------:R-:W-:-:S03]  /*0e60*/  @!P2 LEA R22, P5, R24, c[0x0][0x160], 0x1 ;  /* 0x000058001816aa11 */ /* 0x000fc600078a08ff */
[C---:B------:R-:W-:Y:S02]  /*0e70*/  @!P1 IMAD R2, R14.reuse, c[0x0][0x194], R13 ;  /* 0x000065000e029a24 */ /* 0x040fe400078e020d */
[----:B------:R-:W-:Y:S02]  /*0e80*/  @!P0 IMAD.X R5, RZ, RZ, R247, P4 ;  /* 0x000000ffff058224 */ /* 0x000fe400020e06f7 */
[----:B------:R-:W-:Y:S01]  /*0e90*/  @!P1 IMAD.WIDE.U32 R14, R14, c[0x0][0x190], R20 ;  /* 0x000064000e0e9a25 */ /* 0x000fe200078e0014 */
[----:B------:R-:W-:-:S03]  /*0ea0*/  @!P3 LEA R20, P4, R18, c[0x0][0x160], 0x1 ;  /* 0x000058001214ba11 */ /* 0x000fc600078808ff */
[----:B------:R-:W-:Y:S02]  /*0eb0*/  @!P2 IMAD.IADD R3, R25, 0x1, R3 ;  /* 0x000000011903a824 */ /* 0x000fe400078e0203 */
[----:B------:R-:W-:Y:S02]  /*0ec0*/  @!P3 IMAD.IADD R4, R19, 0x1, R4 ;  /* 0x000000011304b824 */ /* 0x000fe400078e0204 */
[----:B------:R-:W-:Y:S01]  /*0ed0*/  @!P0 IMAD R5, R5, c[0x0][0x190], RZ ;  /* 0x0000640005058a24 */ /* 0x000fe200078e02ff */
[----:B------:R-:W-:Y:S01]  /*0ee0*/  @!P2 LEA.HI.X R23, R24, c[0x0][0x164], R3, 0x1, P5 ;  /* 0x000059001817aa11 */ /* 0x000fe200028f0c03 */
[----:B------:R-:W-:Y:S01]  /*0ef0*/  IMAD.MOV.U32 R3, RZ, RZ, c[0x0][0x198] ;  /* 0x00006600ff037624 */ /* 0x000fe200078e00ff */
[----:B------:R-:W-:Y:S01]  /*0f00*/  @!P3 LEA.HI.X R21, R18, c[0x0][0x164], R4, 0x1, P4 ;  /* 0x000059001215ba11 */ /* 0x000fe200020f0c04 */
[----:B------:R-:W-:Y:S01]  /*0f10*/  IMAD.MOV.U32 R4, RZ, RZ, 0x6 ;  /* 0x00000006ff047424 */ /* 0x000fe200078e00ff */
[----:B------:R-:W-:Y:S01]  /*0f20*/  @!P1 LEA R18, P4, R14, c[0x0][0x160], 0x1 ;  /* 0x000058000e129a11 */ /* 0x000fe200078808ff */
[----:B------:R-:W-:Y:S01]  /*0f30*/  @!P0 IMAD R5, R12, c[0x0][0x194], R5 ;  /* 0x000065000c058a24 */ /* 0x000fe200078e0205 */
[----:B------:R-:W-:Y:S01]  /*0f40*/  ISETP.GE.AND P5, PT, R16, UR6, PT ;  /* 0x0000000610007c0c */ /* 0x000fe2000bfa6270 */
[----:B------:R-:W-:Y:S01]  /*0f50*/  @!P1 IMAD.IADD R2, R15, 0x1, R2 ;  /* 0x000000010f029824 */ /* 0x000fe200078e0202 */
[----:B------:R-:W-:Y:S01]  /*0f60*/  SHF.L.U64.HI R4, R3, R4, c[0x0][0x19c] ;  /* 0x0000670003047619 */ /* 0x000fe20000010204 */
[----:B------:R-:W-:-:S03]  /*0f70*/  @!P0 IMAD.WIDE.U32 R12, R12, c[0x0][0x190], R26 ;  /* 0x000064000c0c8a25 */ /* 0x000fc600078e001a */
[----:B------:R-:W-:Y:S01]  /*0f80*/  @!P1 LEA.HI.X R19, R14, c[0x0][0x164], R2, 0x1, P4 ;  /* 0x000059000e139a11 */ /* 0x000fe200020f0c02 */
[----:B------:R-:W-:Y:S01]  /*0f90*/  @!P0 IMAD.IADD R5, R13, 0x1, R5 ;  /* 0x000000010d058824 */ /* 0x000fe200078e0205 */
[----:B------:R-:W-:Y:S01]  /*0fa0*/  @!P0 LEA R14, P4, R12, c[0x0][0x160], 0x1 ;  /* 0x000058000c0e8a11 */ /* 0x000fe200078808ff */
[----:B------:R-:W-:Y:S02]  /*0fb0*/  IMAD.SHL.U32 R85, R3, 0x40, RZ ;  /* 0x0000004003557824 */ /* 0x000fe400078e00ff */
[----:B------:R-:W-:Y:S01]  /*0fc0*/  IMAD R2, R4, UR10, RZ ;  /* 0x0000000a04027c24 */ /* 0x000fe2000f8e02ff */
[----:B------:R-:W-:Y:S01]  /*0fd0*/  @!P0 LEA.HI.X R15, R12, c[0x0][0x164], R5, 0x1, P4 ;  /* 0x000059000c0f8a11 */ /* 0x000fe200020f0c05 */
[----:B------:R-:W-:Y:S01]  /*0fe0*/  IMAD.IADD R243, R241, 0x1, R243 ;  /* 0x00000001f1f37824 */ /* 0x000fe200078e02f3 */
[----:B------:R-:W-:Y:S01]  /*0ff0*/  ISETP.GE.AND P4, PT, R7, UR6, PT ;  /* 0x0000000607007c0c */ /* 0x000fe2000bf86270 */
[----:B------:R-:W-:Y:S02]  /*1000*/  IMAD.SHL.U32 R237, R237, 0x2, RZ ;  /* 0x00000002eded7824 */ /* 0x000fe400078e00ff */
[----:B------:R-:W-:-:S02]  /*1010*/  IMAD.MOV.U32 R242, RZ, RZ, R240 ;  /* 0x000000fffff27224 */ /* 0x000fc400078e00f0 */
[C---:B------:R-:W-:Y:S01]  /*1020*/  IMAD R5, R85.reuse, UR7, R2 ;  /* 0x0000000755057c24 */ /* 0x040fe2000f8e0202 */
[----:B------:R-:W-:Y:S01]  /*1030*/  @!PT LDS RZ, [RZ] ;  /* 0x00000000fffff984 */ /* 0x000fe20000000800 */
[----:B------:R-:W-:Y:S01]  /*1040*/  @!PT LDS RZ, [RZ] ;  /* 0x00000000fffff984 */ /* 0x000fe20000000800 */
[----:B------:R-:W-:Y:S01]  /*1050*/  @!PT LDS RZ, [RZ] ;  /* 0x00000000fffff984 */ /* 0x000fe20000000800 */
[----:B------:R1:W-:Y:S01]  /*1060*/  @!P2 LDGSTS.E.BYPASS.LTC128B.128 [R237], [R22.64] ;  /* 0x0000000016edafae */ /* 0x0003e2000b901d50 */
[----:B------:R-:W-:Y:S01]  /*1070*/  IMAD.WIDE.U32 R12, R85, UR10, R242 ;  /* 0x0000000a550c7c25 */ /* 0x000fe2000f8e00f2 */
[----:B------:R-:W-:Y:S02]  /*1080*/  UIMAD UR7, UR7, UR4, URZ ;  /* 0x00000004070772a4 */ /* 0x000fe4000f8e023f */
[----:B------:R1:W-:Y:S01]  /*1090*/  @!P2 LDGSTS.E.BYPASS.LTC128B.128 [R237+0x2000], [R22.64+0x80] ;  /* 0x0200008016edafae */ /* 0x0003e2000b901d50 */
[----:B------:R-:W-:Y:S01]  /*10a0*/  IMAD.MOV.U32 R2, RZ, RZ, c[0x0][0x19c] ;  /* 0x00006700ff027624 */ /* 0x000fe200078e00ff */
[----:B------:R-:W-:Y:S01]  /*10b0*/  UIMAD UR7, UR10, UR5, UR7 ;  /* 0x000000050a0772a4 */ /* 0x000fe2000f8e0207 */
[----:B------:R-:W-:Y:S01]  /*10c0*/  IMAD.IADD R13, R13, 0x1, R5 ;  /* 0x000000010d0d7824 */ /* 0x000fe200078e0205 */
[----:B------:R1:W-:Y:S01]  /*10d0*/  @!P2 LDGSTS.E.BYPASS.LTC128B.128 [R237+0x4000], [R22.64+0x100] ;  /* 0x0400010016edafae */ /* 0x0003e2000b901d50 */
[----:B------:R-:W-:Y:S01]  /*10e0*/  IMAD.WIDE.U32 R24, R3, 0x20, RZ ;  /* 0x0000002003187825 */ /* 0x000fe200078e00ff */
[----:B------:R-:W-:-:S02]  /*10f0*/  UIADD3 UR7, UR19, UR7, URZ ;  /* 0x0000000713077290 */ /* 0x000fc4000fffe03f */
[----:B------:R1:W-:Y:S01]  /*1100*/  @!P2 LDGSTS.E.BYPASS.LTC128B.128 [R237+0x6000], [R22.64+0x180] ;  /* 0x0600018016edafae */ /* 0x0003e2000b901d50 */
[C---:B------:R-:W-:Y:S01]  /*1110*/  @!P5 LEA R6, P2, R3.reuse, R12, 0x4 ;  /* 0x0000000c0306d211 */ /* 0x040fe200078420ff */
[----:B------:R-:W-:Y:S02]  /*1120*/  IMAD R11, R10, c[0x0][0x1a4], R11 ;  /* 0x000069000a0b7a24 */ /* 0x000fe400078e020b */
[----:B------:R2:W-:Y:S01]  /*1130*/  @!P3 LDGSTS.E.BYPASS.LTC128B.128 [R237+0x800], [R20.64] ;  /* 0x0080000014edbfae */ /* 0x0005e2000b901d50 */
[----:B------:R-:W-:Y:S01]  /*1140*/  @!P5 LEA.HI.X R5, R3, R13, R2, 0x4, P2 ;  /* 0x0000000d0305d211 */ /* 0x000fe200010f2402 */
[----:B------:R-:W-:Y:S01]  /*1150*/  IMAD R235, R238, c[0x0][0x1bc], R235 ;  /* 0x00006f00eeeb7a24 */ /* 0x000fe200078e02eb */
[----:B------:R-:W-:Y:S01]  /*1160*/  ISETP.GE.AND P2, PT, R16, UR6, PT ;  /* 0x0000000610007c0c */ /* 0x000fe2000bf46270 */
[----:B------:R2:W-:Y:S01]  /*1170*/  @!P3 LDGSTS.E.BYPASS.LTC128B.128 [R237+0x2800], [R20.64+0x80] ;  /* 0x0280008014edbfae */ /* 0x0005e2000b901d50 */
[----:B------:R-:W-:-:S03]  /*1180*/  IMAD.WIDE.U32 R16, R10, c[0x0][0x1a0], R244 ;  /* 0x000068000a107a25 */ /* 0x000fc600078e00f4 */
[----:B------:R2:W-:Y:S01]  /*1190*/  @!P3 LDGSTS.E.BYPASS.LTC128B.128 [R237+0x4800], [R20.64+0x100] ;  /* 0x0480010014edbfae */ /* 0x0005e2000b901d50 */
[----:B------:R-:W-:Y:S02]  /*11a0*/  IMAD.U32 R26, RZ, RZ, UR18 ;  /* 0x00000012ff1a7e24 */ /* 0x000fe4000f8e00ff */
[----:B------:R-:W-:Y:S01]  /*11b0*/  IMAD.U32 R8, RZ, RZ, UR7 ;  /* 0x00000007ff087e24 */ /* 0x000fe2000f8e00ff */
[----:B------:R2:W-:Y:S01]  /*11c0*/  @!P3 LDGSTS.E.BYPASS.LTC128B.128 [R237+0x6800], [R20.64+0x180] ;  /* 0x0680018014edbfae */ /* 0x0005e2000b901d50 */
[----:B------:R-:W-:Y:S01]  /*11d0*/  IMAD.U32 R27, RZ, RZ, UR19 ;  /* 0x00000013ff1b7e24 */ /* 0x000fe2000f8e00ff */
[----:B------:R-:W-:Y:S02]  /*11e0*/  UIMAD.WIDE.U32 UR18, UR4, 0x20, URZ ;  /* 0x00000020041278a5 */ /* 0x000fe4000f8e003f */
[----:B------:R3:W-:Y:S04]  /*11f0*/  @!P1 LDGSTS.E.BYPASS.LTC128B.128 [R237+0x1000], [R18.64] ;  /* 0x0100000012ed9fae */ /* 0x0007e8000b901d50 */
[----:B------:R3:W-:Y:S01]  /*1200*/  @!P1 LDGSTS.E.BYPASS.LTC128B.128 [R237+0x3000], [R18.64+0x80] ;  /* 0x0300008012ed9fae */ /* 0x0007e2000b901d50 */
[----:B-1----:R-:W-:-:S03]  /*1210*/  @!P5 LEA R22, P3, R6, c[0x0][0x168], 0x1 ;  /* 0x00005a000616da11 */ /* 0x002fc600078608ff */
[----:B------:R3:W-:Y:S01]  /*1220*/  @!P1 LDGSTS.E.BYPASS.LTC128B.128 [R237+0x5000], [R18.64+0x100] ;  /* 0x0500010012ed9fae */ /* 0x0007e2000b901d50 */
[----:B------:R-:W-:-:S03]  /*1230*/  @!P5 LEA.HI.X R23, R6, c[0x0][0x16c], R5, 0x1, P3 ;  /* 0x00005b000617da11 */ /* 0x000fc600018f0c05 */
[----:B------:R3:W-:Y:S01]  /*1240*/  @!P1 LDGSTS.E.BYPASS.LTC128B.128 [R237+0x7000], [R18.64+0x180] ;  /* 0x0700018012ed9fae */ /* 0x0007e2000b901d50 */
[----:B------:R-:W-:Y:S01]  /*1250*/  IMAD.SHL.U32 R5, R2, 0x20, RZ ;  /* 0x0000002002057824 */ /* 0x000fe200078e00ff */
[C---:B------:R-:W-:Y:S02]  /*1260*/  @!P4 IADD3 R6, P1, R12.reuse, R24, RZ ;  /* 0x000000180c06c210 */ /* 0x040fe40007f3e0ff */
[C---:B------:R-:W-:Y:S01]  /*1270*/  @!P6 LEA R24, P3, R12.reuse, c[0x0][0x168], 0x1 ;  /* 0x00005a000c18ea11 */ /* 0x040fe200078608ff */
[----:B------:R1:W-:Y:S01]  /*1280*/  @!P0 LDGSTS.E.BYPASS.LTC128B.128 [R237+0x1800], [R14.64] ;  /* 0x018000000eed8fae */ /* 0x0003e2000b901d50 */
[----:B------:R-:W-:Y:S02]  /*1290*/  @!P4 IADD3.X R5, R13, R25, R5, P1, !PT ;  /* 0x000000190d05c210 */ /* 0x000fe40000ffe405 */
[----:B------:R-:W-:Y:S01]  /*12a0*/  @!P6 LEA.HI.X R25, R12, c[0x0][0x16c], R13, 0x1, P3 ;  /* 0x00005b000c19ea11 */ /* 0x000fe200018f0c0d */
[----:B------:R1:W-:Y:S01]  /*12b0*/  @!P0 LDGSTS.E.BYPASS.LTC128B.128 [R237+0x3800], [R14.64+0x80] ;  /* 0x038000800eed8fae */ /* 0x0003e2000b901d50 */
[----:B------:R-:W-:-:S02]  /*12c0*/  ISETP.GE.AND P3, PT, R236, UR6, PT ;  /* 0x00000006ec007c0c */ /* 0x000fc4000bf66270 */
[----:B------:R-:W-:Y:S01]  /*12d0*/  IADD3 R16, P1, R16, UR22, RZ ;  /* 0x0000001610107c10 */ /* 0x000fe2000ff3e0ff */
[----:B------:R1:W-:Y:S03]  /*12e0*/  @!P0 LDGSTS.E.BYPASS.LTC128B.128 [R237+0x5800], [R14.64+0x100] ;  /* 0x058001000eed8fae */ /* 0x0003e6000b901d50 */
[----:B------:R-:W-:Y:S01]  /*12f0*/  IADD3.X R17, R17, UR21, R11, P1, !PT ;  /* 0x0000001511117c10 */ /* 0x000fe20008ffe40b */
[----:B------:R1:W-:Y:S01]  /*1300*/  @!P0 LDGSTS.E.BYPASS.LTC128B.128 [R237+0x7800], [R14.64+0x180] ;  /* 0x078001800eed8fae */ /* 0x0003e2000b901d50 */
[C---:B--2---:R-:W-:Y:S01]  /*1310*/  @!P4 LEA R20, P1, R6.reuse, c[0x0][0x168], 0x1 ;  /* 0x00005a000614ca11 */ /* 0x044fe200078208ff */
[----:B------:R-:W-:Y:S02]  /*1320*/  IMAD.U32 R11, RZ, RZ, UR4 ;  /* 0x00000004ff0b7e24 */ /* 0x000fe4000f8e00ff */
[----:B------:R2:W-:Y:S01]  /*1330*/  @!P6 LDGSTS.E.BYPASS.LTC128B.128 [R237+0x8000], [R24.64] ;  /* 0x0800000018edefae */ /* 0x0005e2000b901d50 */
[----:B------:R-:W-:Y:S01]  /*1340*/  @!P4 LEA.HI.X R21, R6, c[0x0][0x16c], R5, 0x1, P1 ;  /* 0x00005b000615ca11 */ /* 0x000fe200008f0c05 */
[----:B------:R-:W-:Y:S01]  /*1350*/  @!P3 IMAD R5, R2, 0x30, RZ ;  /* 0x000000300205b824 */ /* 0x000fe200078e02ff */
[-C--:B------:R-:W-:Y:S01]  /*1360*/  LEA.HI R6, R9, R84.reuse, RZ, 0x4 ;  /* 0x0000005409067211 */ /* 0x080fe200078f20ff */
[----:B------:R-:W-:Y:S01]  /*1370*/  @!P3 IMAD.WIDE.U32 R12, R3, 0x30, R12 ;  /* 0x00000030030cb825 */ /* 0x000fe200078e000c */
[----:B------:R2:W-:Y:S01]  /*1380*/  @!P6 LDGSTS.E.BYPASS.LTC128B.128 [R237+0xa000], [R24.64+0x80] ;  /* 0x0a00008018edefae */ /* 0x0005e2000b901d50 */
[----:B------:R-:W-:-:S02]  /*1390*/  LEA.HI R9, R9, R84, RZ, 0x5 ;  /* 0x0000005409097211 */ /* 0x000fc400078f28ff */
[----:B------:R-:W-:Y:S01]  /*13a0*/  @!P3 IMAD.IADD R5, R13, 0x1, R5 ;  /* 0x000000010d05b824 */ /* 0x000fe200078e0205 */
[----:B------:R2:W-:Y:S01]  /*13b0*/  @!P6 LDGSTS.E.BYPASS.LTC128B.128 [R237+0xc000], [R24.64+0x100] ;  /* 0x0c00010018edefae */ /* 0x0005e2000b901d50 */
[----:B---3--:R-:W-:Y:S01]  /*13c0*/  @!P3 LEA R18, P1, R12, c[0x0][0x168], 0x1 ;  /* 0x00005a000c12ba11 */ /* 0x008fe200078208ff */
[----:B------:R-:W-:Y:S02]  /*13d0*/  IMAD.WIDE.U32 R238, R238, c[0x0][0x1b8], R16 ;  /* 0x00006e00eeee7a25 */ /* 0x000fe400078e0010 */
[----:B------:R2:W-:Y:S01]  /*13e0*/  @!P6 LDGSTS.E.BYPASS.LTC128B.128 [R237+0xe000], [R24.64+0x180] ;  /* 0x0e00018018edefae */ /* 0x0005e2000b901d50 */
[----:B------:R-:W-:Y:S01]  /*13f0*/  @!P3 LEA.HI.X R19, R12, c[0x0][0x16c], R5, 0x1, P1 ;  /* 0x00005b000c13ba11 */ /* 0x000fe200008f0c05 */
[----:B------:R-:W-:Y:S01]  /*1400*/  IMAD.IADD R235, R239, 0x1, R235 ;  /* 0x00000001efeb7824 */ /* 0x000fe200078e02eb */
[----:B------:R-:W-:Y:S01]  /*1410*/  LOP3.LUT R5, R6, 0xfffffff0, RZ, 0xc0, !PT ;  /* 0xfffffff006057812 */ /* 0x000fe200078ec0ff */
[----:B------:R3:W-:Y:S01]  /*1420*/  @!P5 LDGSTS.E.BYPASS.LTC128B.128 [R237+0x8800], [R22.64] ;  /* 0x0880000016eddfae */ /* 0x0007e2000b901d50 */
[----:B------:R-:W-:Y:S01]  /*1430*/  ISETP.GE.AND P1, PT, R7, UR6, PT ;  /* 0x0000000607007c0c */ /* 0x000fe2000bf26270 */
[----:B------:R-:W-:Y:S01]  /*1440*/  IMAD.U32 R7, RZ, RZ, UR4 ;  /* 0x00000004ff077e24 */ /* 0x000fe2000f8e00ff */
[----:B------:R-:W-:Y:S01]  /*1450*/  LEA R16, P0, R26, R238, 0x6 ;  /* 0x000000ee1a107211 */ /* 0x000fe200078030ff */
[----:B------:R3:W-:Y:S01]  /*1460*/  @!P5 LDGSTS.E.BYPASS.LTC128B.128 [R237+0xa800], [R22.64+0x80] ;  /* 0x0a80008016eddfae */ /* 0x0007e2000b901d50 */
[----:B------:R-:W-:Y:S01]  /*1470*/  ISETP.GE.AND P6, PT, R10, UR6, PT ;  /* 0x000000060a007c0c */ /* 0x000fe2000bfc6270 */
[----:B-1----:R-:W-:Y:S01]  /*1480*/  IMAD.IADD R14, R84, 0x1, -R5 ;  /* 0x00000001540e7824 */ /* 0x002fe200078e0a05 */
[----:B------:R-:W-:Y:S01]  /*1490*/  LEA.HI.X R17, R26, R235, R8, 0x6, P0 ;  /* 0x000000eb1a117211 */ /* 0x000fe200000f3408 */
[----:B------:R3:W-:Y:S01]  /*14a0*/  @!P5 LDGSTS.E.BYPASS.LTC128B.128 [R237+0xc800], [R22.64+0x100] ;  /* 0x0c80010016eddfae */ /* 0x0007e2000b901d50 */
[----:B------:R-:W-:Y:S01]  /*14b0*/  IMAD.SHL.U32 R12, R0, 0x40, RZ ;  /* 0x00000040000c7824 */ /* 0x000fe200078e00ff */
[----:B------:R-:W-:Y:S01]  /*14c0*/  SHF.R.S32.HI R15, RZ, 0x4, R6 ;  /* 0x00000004ff0f7819 */ /* 0x000fe20000011406 */
[----:B------:R-:W-:Y:S01]  /*14d0*/  IMAD.SHL.U32 R13, R10, 0x8, RZ ;  /* 0x000000080a0d7824 */ /* 0x000fe200078e00ff */
[----:B------:R3:W-:Y:S01]  /*14e0*/  @!P5 LDGSTS.E.BYPASS.LTC128B.128 [R237+0xe800], [R22.64+0x180] ;  /* 0x0e80018016eddfae */ /* 0x0007e2000b901d50 */
[----:B------:R-:W-:Y:S01]  /*14f0*/  SHF.R.S32.HI R5, RZ, 0x1f, R14 ;  /* 0x0000001fff057819 */ /* 0x000fe2000001140e */
[----:B------:R-:W-:Y:S01]  /*1500*/  IMAD.U32 R10, RZ, RZ, UR5 ;  /* 0x00000005ff0a7e24 */ /* 0x000fe2000f8e00ff */
[----:B------:R-:W-:Y:S01]  /*1510*/  @!P2 LEA R7, P0, R7, R16, 0x4 ;  /* 0x000000100707a211 */ /* 0x000fe200078020ff */
[----:B------:R1:W-:Y:S01]  /*1520*/  @!P4 LDGSTS.E.BYPASS.LTC128B.128 [R237+0x9000], [R20.64] ;  /* 0x0900000014edcfae */ /* 0x0003e2000b901d50 */
[----:B------:R-:W-:Y:S01]  /*1530*/  LEA.HI R8, R5, R14, RZ, 0x3 ;  /* 0x0000000e05087211 */ /* 0x000fe200078f18ff */
[----:B------:R-:W-:Y:S01]  /*1540*/  IMAD.SHL.U32 R84, R84, 0x2, RZ ;  /* 0x0000000254547824 */ /* 0x000fe200078e00ff */
[----:B------:R-:W-:Y:S01]  /*1550*/  LOP3.LUT R12, R12, 0x1c0, RZ, 0xc0, !PT ;  /* 0x000001c00c0c7812 */ /* 0x000fe200078ec0ff */
[----:B------:R1:W-:Y:S01]  /*1560*/  @!P4 LDGSTS.E.BYPASS.LTC128B.128 [R237+0xb000], [R20.64+0x80] ;  /* 0x0b00008014edcfae */ /* 0x0003e2000b901d50 */
[----:B------:R-:W-:Y:S01]  /*1570*/  LEA.HI R6, R6, R15, RZ, 0x1 ;  /* 0x0000000f06067211 */ /* 0x000fe200078f08ff */
[C---:B------:R-:W-:Y:S01]  /*1580*/  IMAD.SHL.U32 R87, R8.reuse, 0x40, RZ ;  /* 0x0000004008577824 */ /* 0x040fe200078e00ff */
[----:B------:R-:W-:Y:S01]  /*1590*/  @!P2 LEA.HI.X R10, R11, R17, R10, 0x4, P0 ;  /* 0x000000110b0aa211 */ /* 0x000fe200000f240a */
[----:B------:R1:W-:Y:S01]  /*15a0*/  @!P4 LDGSTS.E.BYPASS.LTC128B.128 [R237+0xd000], [R20.64+0x100] ;  /* 0x0d00010014edcfae */ /* 0x0003e2000b901d50 */
[----:B------:R-:W-:-:S02]  /*15b0*/  LOP3.LUT R5, R8, 0xfffffff8, RZ, 0xc0, !PT ;  /* 0xfffffff808057812 */ /* 0x000fc400078ec0ff */
[----:B------:R-:W-:Y:S01]  /*15c0*/  ISETP.GE.AND P0, PT, R236, UR6, PT ;  /* 0x00000006ec007c0c */ /* 0x000fe2000bf06270 */
[----:B------:R1:W-:Y:S01]  /*15d0*/  @!P4 LDGSTS.E.BYPASS.LTC128B.128 [R237+0xf000], [R20.64+0x180] ;  /* 0x0f00018014edcfae */ /* 0x0003e2000b901d50 */
[----:B------:R-:W-:Y:S01]  /*15e0*/  LOP3.LUT R13, R12, 0x8, R13, 0xf8, !PT ;  /* 0x000000080c0d7812 */ /* 0x000fe200078ef80d */
[----:B------:R-:W-:Y:S01]  /*15f0*/  IMAD.IADD R5, R14, 0x1, -R5 ;  /* 0x000000010e057824 */ /* 0x000fe200078e0a05 */
[----:B------:R-:W-:Y:S01]  /*1600*/  LOP3.LUT R6, R6, 0xfffffffe, RZ, 0xc0, !PT ;  /* 0xfffffffe06067812 */ /* 0x000fe200078ec0ff */
[----:B------:R4:W-:Y:S01]  /*1610*/  @!P3 LDGSTS.E.BYPASS.LTC128B.128 [R237+0x9800], [R18.64] ;  /* 0x0980000012edbfae */ /* 0x0009e2000b901d50 */
[----:B------:R-:W-:Y:S01]  /*1620*/  SHF.R.U32.HI R12, RZ, 0x3, R12 ;  /* 0x00000003ff0c7819 */ /* 0x000fe2000001160c */
[----:B------:R-:W-:Y:S01]  /*1630*/  USHF.L.U32 UR6, UR5, 0x5, URZ ;  /* 0x0000000505067899 */ /* 0x000fe2000800063f */
[----:B------:R-:W-:Y:S01]  /*1640*/  SHF.R.S32.HI R8, RZ, 0x5, R9 ;  /* 0x00000005ff087819 */ /* 0x000fe20000011409 */
[----:B------:R4:W-:Y:S01]  /*1650*/  @!P3 LDGSTS.E.BYPASS.LTC128B.128 [R237+0xb800], [R18.64+0x80] ;  /* 0x0b80008012edbfae */ /* 0x0009e2000b901d50 */
[----:B------:R-:W-:Y:S01]  /*1660*/  LOP3.LUT R13, R13, R12, RZ, 0x3c, !PT ;  /* 0x0000000c0d0d7212 */ /* 0x000fe200078e3cff */
[----:B------:R-:W-:Y:S01]  /*1670*/  IMAD.IADD R6, R15, 0x1, -R6 ;  /* 0x000000010f067824 */ /* 0x000fe200078e0a06 */
[----:B------:R-:W-:Y:S01]  /*1680*/  LOP3.LUT R87, R87, 0xfffffe00, RZ, 0xc0, !PT ;  /* 0xfffffe0057577812 */ /* 0x000fe200078ec0ff */
[----:B------:R4:W-:Y:S01]  /*1690*/  @!P3 LDGSTS.E.BYPASS.LTC128B.128 [R237+0xd800], [R18.64+0x100] ;  /* 0x0d80010012edbfae */ /* 0x0009e2000b901d50 */
[----:B------:R-:W-:Y:S01]  /*16a0*/  IMAD.SHL.U32 R12, R5, 0x40, RZ ;  /* 0x00000040050c7824 */ /* 0x000fe200078e00ff */
[----:B------:R-:W-:Y:S01]  /*16b0*/  VOTEU.ALL UP0, P0 ;  /* 0x00000000003f7886 */ /* 0x000fe20000000000 */
[C---:B------:R-:W-:Y:S01]  /*16c0*/  IMAD R233, R6.reuse, 0x200, R13 ;  /* 0x0000020006e97824 */ /* 0x040fe200078e020d */
[----:B------:R4:W-:Y:S01]  /*16d0*/  @!P3 LDGSTS.E.BYPASS.LTC128B.128 [R237+0xf800], [R18.64+0x180] ;  /* 0x0f80018012edbfae */ /* 0x0009e2000b901d50 */
[----:B------:R-:W-:Y:S01]  /*16e0*/  IMAD.SHL.U32 R13, R6, 0x8, RZ ;  /* 0x00000008060d7824 */ /* 0x000fe200078e00ff */
[----:B------:R-:W-:Y:S01]  /*16f0*/  LOP3.LUT R12, R12, 0x1c0, RZ, 0xc0, !PT ;  /* 0x000001c00c0c7812 */ /* 0x000fe200078ec0ff */
[----:B------:R-:W-:Y:S01]  /*1700*/  IMAD.U32 R15, RZ, RZ, UR4 ;  /* 0x00000004ff0f7e24 */ /* 0x000fe2000f8e00ff */
[----:B------:R-:W0:Y:S01]  /*1710*/  LDGDEPBAR ;  /* 0x00000000000079af */ /* 0x000e220000000000 */
[----:B------:R-:W-:Y:S01]  /*1720*/  IMAD.U32 R11, RZ, RZ, UR6 ;  /* 0x00000006ff0b7e24 */ /* 0x000fe2000f8e00ff */
[----:B------:R-:W-:Y:S01]  /*1730*/  @!UP0 UIMAD UR6, UR5, 0x30, URZ ;  /* 0x00000030050688a4 */ /* 0x000fe2000f8e023f */
[----:B------:R-:W-:Y:S01]  /*1740*/  LOP3.LUT R13, R12, 0x8, R13, 0xf8, !PT ;  /* 0x000000080c0d7812 */ /* 0x000fe200078ef80d */
[----:B------:R-:W-:Y:S01]  /*1750*/  IMAD.SHL.U32 R233, R233, 0x2, RZ ;  /* 0x00000002e9e97824 */ /* 0x000fe200078e00ff */
[----:B------:R-:W-:Y:S01]  /*1760*/  SHF.R.U32.HI R6, RZ, 0x3, R12 ;  /* 0x00000003ff067819 */ /* 0x000fe2000001160c */
[----:B------:R-:W-:Y:S01]  /*1770*/  UISETP.GE.AND UP0, UPT, UR13, 0x41, UPT ;  /* 0x000000410d00788c */ /* 0x000fe2000bf06270 */
[----:B-1----:R-:W-:-:S02]  /*1780*/  @!P6 LEA R20, P4, R16, c[0x0][0x170], 0x1 ;  /* 0x00005c001014ea11 */ /* 0x002fc400078808ff */
[C---:B------:R-:W-:Y:S02]  /*1790*/  @!P1 IADD3 R12, P3, R16.reuse, UR18, RZ ;  /* 0x00000012100c9c10 */ /* 0x040fe4000ff7e0ff */
[----:B------:R-:W-:Y:S02]  /*17a0*/  @!P6 LEA.HI.X R21, R16, c[0x0][0x174], R17, 0x1, P4 ;  /* 0x00005d001015ea11 */ /* 0x000fe400020f0c11 */
[----:B------:R-:W-:Y:S02]  /*17b0*/  @!P2 LEA R14, P4, R7, c[0x0][0x170], 0x1 ;  /* 0x00005c00070eaa11 */ /* 0x000fe400078808ff */
[----:B------:R-:W-:Y:S02]  /*17c0*/  @!P1 IADD3.X R11, R17, UR19, R11, P3, !PT ;  /* 0x00000013110b9c10 */ /* 0x000fe40009ffe40b */
[----:B------:R-:W-:Y:S02]  /*17d0*/  LOP3.LUT R6, R13, R6, RZ, 0x3c, !PT ;  /* 0x000000060d067212 */ /* 0x000fe400078e3cff */
[----:B------:R-:W-:Y:S01]  /*17e0*/  IADD3 R231, R233, 0x8020, RZ ;  /* 0x00008020e9e77810 */ /* 0x000fe20007ffe0ff */
[----:B----4-:R-:W-:Y:S01]  /*17f0*/  @!P0 IMAD.WIDE.U32 R18, R15, 0x30, R16 ;  /* 0x000000300f128825 */ /* 0x010fe200078e0010 */
[----:B------:R-:W-:-:S04]  /*1800*/  DEPBAR.LE SB0, 0x0 ;  /* 0x000080000000791a */ /* 0x000fc80000000000 */
[----:B------:R-:W-:Y:S01]  /*1810*/  BAR.SYNC.DEFER_BLOCKING 0x0 ;  /* 0x0000000000007b1d */ /* 0x000fe20000010000 */
[----:B------:R-:W-:Y:S02]  /*1820*/  @!P2 LEA.HI.X R15, R7, c[0x0][0x174], R10, 0x1, P4 ;  /* 0x00005d00070faa11 */ /* 0x000fe400020f0c0a */
[----:B------:R-:W-:Y:S02]  /*1830*/  @!P1 LEA R16, P4, R12, c[0x0][0x170], 0x1 ;  /* 0x00005c000c109a11 */ /* 0x000fe400078808ff */
[----:B------:R-:W-:Y:S02]  /*1840*/  @!P0 IADD3 R7, R19, UR6, RZ ;  /* 0x0000000613078c10 */ /* 0x000fe4000fffe0ff */
[----:B------:R-:W-:Y:S02]  /*1850*/  @!P0 LEA R10, P3, R18, c[0x0][0x170], 0x1 ;  /* 0x00005c00120a8a11 */ /* 0x000fe400078608ff */
[----:B------:R-:W-:Y:S02]  /*1860*/  @!P1 LEA.HI.X R17, R12, c[0x0][0x174], R11, 0x1, P4 ;  /* 0x00005d000c119a11 */ /* 0x000fe400020f0c0b */
[----:B------:R-:W-:Y:S01]  /*1870*/  @!P0 LEA.HI.X R11, R18, c[0x0][0x174], R7, 0x1, P3 ;  /* 0x00005d00120b8a11 */ /* 0x000fe200018f0c07 */
[----:B------:R-:W-:-:S04]  /*1880*/  IMAD R7, R8, 0x400, R87 ;  /* 0x0000040008077824 */ /* 0x000fc800078e0257 */
[----:B------:R-:W-:Y:S02]  /*1890*/  IMAD.IADD R234, R6, 0x1, R7 ;  /* 0x0000000106ea7824 */ /* 0x000fe400078e0207 */
[----:B------:R-:W-:Y:S02]  /*18a0*/  IMAD.MOV.U32 R7, RZ, RZ, 0x10 ;  /* 0x00000010ff077424 */ /* 0x000fe400078e00ff */
[----:B------:R-:W-:Y:S01]  /*18b0*/  IMAD.SHL.U32 R234, R234, 0x2, RZ ;  /* 0x00000002eaea7824 */ /* 0x000fe200078e00ff */
[----:B------:R-:W-:Y:S04]  /*18c0*/  @P6 STS.128 [R237+0x10000], RZ ;  /* 0x010000ffed006388 */ /* 0x000fe80000000c00 */
[----:B------:R-:W-:Y:S04]  /*18d0*/  @P6 STS.128 [R237+0x12000], RZ ;  /* 0x012000ffed006388 */ /* 0x000fe80000000c00 */
[----:B------:R-:W-:Y:S04]  /*18e0*/  @P6 STS.128 [R237+0x14000], RZ ;  /* 0x014000ffed006388 */ /* 0x000fe80000000c00 */
[----:B------:R-:W-:Y:S04]  /*18f0*/  @P6 STS.128 [R237+0x16000], RZ ;  /* 0x016000ffed006388 */ /* 0x000fe80000000c00 */
[----:B------:R-:W-:Y:S01]  /*1900*/  @!PT LDS RZ, [RZ] ;  /* 0x00000000fffff984 */ /* 0x000fe20000000800 */
[----:B------:R-:W-:Y:S01]  /*1910*/  @!PT LDS RZ, [RZ] ;  /* 0x00000000fffff984 */ /* 0x000fe20000000800 */
[----:B------:R-:W-:Y:S01]  /*1920*/  @!PT LDS RZ, [RZ] ;  /* 0x00000000fffff984 */ /* 0x000fe20000000800 */
[----:B------:R3:W-:Y:S04]  /*1930*/  @!P6 LDGSTS.E.BYPASS.LTC128B.128 [R237+0x10000], [R20.64] ;  /* 0x1000000014edefae */ /* 0x0007e8000b901d50 */
[----:B------:R3:W-:Y:S04]  /*1940*/  @!P6 LDGSTS.E.BYPASS.LTC128B.128 [R237+0x12000], [R20.64+0x80] ;  /* 0x1200008014edefae */ /* 0x0007e8000b901d50 */
[----:B------:R3:W-:Y:S04]  /*1950*/  @!P6 LDGSTS.E.BYPASS.LTC128B.128 [R237+0x14000], [R20.64+0x100] ;  /* 0x1400010014edefae */ /* 0x0007e8000b901d50 */
[----:B------:R3:W-:Y:S04]  /*1960*/  @!P6 LDGSTS.E.BYPASS.LTC128B.128 [R237+0x16000], [R20.64+0x180] ;  /* 0x1600018014edefae */ /* 0x0007e8000b901d50 */
        /* <DEDUP_REMOVED lines=21> */
[----:B------:R4:W-:Y:S01]  /*1ac0*/  @!P1 LDGSTS.E.BYPASS.LTC128B.128 [R237+0x17000], [R16.64+0x180] ;  /* 0x1700018010ed9fae */ /* 0x0009e2000b901d50 */
[----:B------:R-:W-:Y:S01]  /*1ad0*/  R2P PR, R5, 0x6 ;  /* 0x0000000605007804 */ /* 0x000fe20000000000 */
[----:B------:R-:W-:-:S02]  /*1ae0*/  IMAD.MOV.U32 R5, RZ, RZ, 0x20 ;  /* 0x00000020ff057424 */ /* 0x000fc400078e00ff */
[----:B------:R-:W-:Y:S02]  /*1af0*/  @P0 STS.128 [R237+0x11800], RZ ;  /* 0x011800ffed000388 */ /* 0x000fe40000000c00 */
[----:B------:R-:W-:Y:S02]  /*1b00*/  SEL R7, R7, 0xfffffff0, !P1 ;  /* 0xfffffff007077807 */ /* 0x000fe40004800000 */
[----:B------:R-:W-:Y:S01]  /*1b10*/  @P0 STS.128 [R237+0x13800], RZ ;  /* 0x013800ffed000388 */ /* 0x000fe20000000c00 */
[----:B------:R-:W-:Y:S02]  /*1b20*/  SEL R5, R5, 0xffffffe0, !P2 ;  /* 0xffffffe005057807 */ /* 0x000fe40005000000 */
[----:B------:R-:W-:Y:S01]  /*1b30*/  R2P PR, R0, 0x6 ;  /* 0x0000000600007804 */ /* 0x000fe20000000000 */
[----:B------:R-:W-:Y:S01]  /*1b40*/  @P0 STS.128 [R237+0x15800], RZ ;  /* 0x015800ffed000388 */ /* 0x000fe20000000c00 */
[----:B------:R-:W-:Y:S01]  /*1b50*/  IADD3 R0, R233, 0x8000, RZ ;  /* 0x00008000e9007810 */ /* 0x000fe20007ffe0ff */
[----:B------:R-:W-:-:S02]  /*1b60*/  IMAD R232, R7, 0x2, R234 ;  /* 0x0000000207e87824 */ /* 0x000fc400078e02ea */
[----:B------:R-:W-:Y:S01]  /*1b70*/  @P0 STS.128 [R237+0x17800], RZ ;  /* 0x017800ffed000388 */ /* 0x000fe20000000c00 */
[C---:B------:R-:W-:Y:S02]  /*1b80*/  IMAD R230, R5.reuse, 0x2, R234 ;  /* 0x0000000205e67824 */ /* 0x040fe400078e02ea */
[----:B------:R-:W-:Y:S01]  /*1b90*/  IMAD R229, R5, 0x2, R232 ;  /* 0x0000000205e57824 */ /* 0x000fe200078e02e8 */
[----:B------:R-:W-:Y:S01]  /*1ba0*/  @!PT LDS RZ, [RZ] ;  /* 0x00000000fffff984 */ /* 0x000fe20000000800 */
[----:B------:R-:W-:Y:S01]  /*1bb0*/  @!PT LDS RZ, [RZ] ;  /* 0x00000000fffff984 */ /* 0x000fe20000000800 */
[----:B------:R-:W-:Y:S01]  /*1bc0*/  @!PT LDS RZ, [RZ] ;  /* 0x00000000fffff984 */ /* 0x000fe20000000800 */
[----:B------:R5:W-:Y:S04]  /*1bd0*/  @!P0 LDGSTS.E.BYPASS.LTC128B.128 [R237+0x11800], [R10.64] ;  /* 0x118000000aed8fae */ /* 0x000be8000b901d50 */
[----:B------:R5:W-:Y:S01]  /*1be0*/  @!P0 LDGSTS.E.BYPASS.LTC128B.128 [R237+0x13800], [R10.64+0x80] ;  /* 0x138000800aed8fae */ /* 0x000be2000b901d50 */
[----:B------:R-:W-:Y:S01]  /*1bf0*/  @P1 IADD3 R231, R0, -0x20, RZ ;  /* 0xffffffe000e71810 */ /* 0x000fe20007ffe0ff */
[----:B------:R-:W-:-:S02]  /*1c00*/  IMAD.MOV.U32 R0, RZ, RZ, 0x40 ;  /* 0x00000040ff007424 */ /* 0x000fc400078e00ff */
[----:B------:R5:W-:Y:S01]  /*1c10*/  @!P0 LDGSTS.E.BYPASS.LTC128B.128 [R237+0x15800], [R10.64+0x100] ;  /* 0x158001000aed8fae */ /* 0x000be2000b901d50 */
[C---:B------:R-:W-:Y:S02]  /*1c20*/  IADD3 R223, R231.reuse, 0x800, RZ ;  /* 0x00000800e7df7810 */ /* 0x040fe40007ffe0ff */
[----:B------:R-:W-:Y:S01]  /*1c30*/  SEL R0, R0, 0xffffffc0, !P2 ;  /* 0xffffffc000007807 */ /* 0x000fe20005000000 */
[----:B------:R5:W-:Y:S01]  /*1c40*/  @!P0 LDGSTS.E.BYPASS.LTC128B.128 [R237+0x17800], [R10.64+0x180] ;  /* 0x178001800aed8fae */ /* 0x000be2000b901d50 */
[C---:B------:R-:W-:Y:S02]  /*1c50*/  IADD3 R222, R231.reuse, 0x1000, RZ ;  /* 0x00001000e7de7810 */ /* 0x040fe40007ffe0ff */
[----:B------:R-:W-:Y:S01]  /*1c60*/  IADD3 R221, R231, 0x1800, RZ ;  /* 0x00001800e7dd7810 */ /* 0x000fe20007ffe0ff */
[----:B--2---:R-:W-:Y:S01]  /*1c70*/  LDSM.16.M88.4 R24, [R234] ;  /* 0x00000000ea18783b */ /* 0x004fe20000000200 */
[----:B------:R-:W-:Y:S01]  /*1c80*/  IMAD.IADD R227, R233, 0x1, R0 ;  /* 0x00000001e9e37824 */ /* 0x000fe200078e0200 */
[C---:B------:R-:W-:Y:S01]  /*1c90*/  IADD3 R219, R231.reuse, 0x2000, RZ ;  /* 0x00002000e7db7810 */ /* 0x040fe20007ffe0ff */
[----:B------:R-:W-:Y:S01]  /*1ca0*/  IMAD.IADD R220, R0, 0x1, R231 ;  /* 0x0000000100dc7824 */ /* 0x000fe200078e02e7 */
[----:B------:R-:W5:Y:S01]  /*1cb0*/  LDSM.16.M88.4 R72, [R233+0x8000] ;  /* 0x00800000e948783b */ /* 0x000f620000000200 */
[----:B------:R-:W-:Y:S01]  /*1cc0*/  IMAD.U32 R0, RZ, RZ, UR10 ;  /* 0x0000000aff007e24 */ /* 0x000fe2000f8e00ff */
[----:B------:R-:W-:-:S02]  /*1cd0*/  IADD3 R218, R231, 0x2800, RZ ;  /* 0x00002800e7da7810 */ /* 0x000fc40007ffe0ff */
[----:B------:R-:W2:Y:S01]  /*1ce0*/  LDSM.16.M88.4 R32, [R233+0x9000] ;  /* 0x00900000e920783b */ /* 0x000ea20000000200 */
[C---:B------:R-:W-:Y:S02]  /*1cf0*/  IADD3 R217, R231.reuse, 0x3000, RZ ;  /* 0x00003000e7d97810 */ /* 0x040fe40007ffe0ff */
[C---:B------:R-:W-:Y:S01]  /*1d00*/  IADD3 R216, R231.reuse, 0x3800, RZ ;  /* 0x00003800e7d87810 */ /* 0x040fe20007ffe0ff */
[----:B------:R-:W2:Y:S01]  /*1d10*/  LDSM.16.M88.4 R40, [R233+0x8800] ;  /* 0x00880000e928783b */ /* 0x000ea20000000200 */
[C---:B------:R-:W-:Y:S02]  /*1d20*/  IADD3 R215, R231.reuse, 0x4000, RZ ;  /* 0x00004000e7d77810 */ /* 0x040fe40007ffe0ff */
[C---:B------:R-:W-:Y:S01]  /*1d30*/  IADD3 R214, R231.reuse, 0x4800, RZ ;  /* 0x00004800e7d67810 */ /* 0x040fe20007ffe0ff */
[----:B-1----:R-:W1:Y:S01]  /*1d40*/  LDSM.16.M88.4 R12, [R233+0x9800] ;  /* 0x00980000e90c783b */ /* 0x002e620000000200 */
[C---:B------:R-:W-:Y:S02]  /*1d50*/  IADD3 R213, R231.reuse, 0x5000, RZ ;  /* 0x00005000e7d57810 */ /* 0x040fe40007ffe0ff */
[C---:B------:R-:W-:Y:S01]  /*1d60*/  IADD3 R212, R231.reuse, 0x5800, RZ ;  /* 0x00005800e7d47810 */ /* 0x040fe20007ffe0ff */
[----:B------:R-:W-:Y:S01]  /*1d70*/  LDSM.16.M88.4 R60, [R232] ;  /* 0x00000000e83c783b */ /* 0x000fe20000000200 */
[----:B------:R-:W-:-:S02]  /*1d80*/  IADD3 R211, R231, 0x6000, RZ ;  /* 0x00006000e7d37810 */ /* 0x000fc40007ffe0ff */
[C---:B------:R-:W-:Y:S01]  /*1d90*/  IADD3 R210, R231.reuse, 0x6800, RZ ;  /* 0x00006800e7d27810 */ /* 0x040fe20007ffe0ff */
[----:B------:R-:W1:Y:S01]  /*1da0*/  LDSM.16.M88.4 R64, [R231] ;  /* 0x00000000e740783b */ /* 0x000e620000000200 */
[C---:B------:R-:W-:Y:S02]  /*1db0*/  IADD3 R209, R231.reuse, 0x7000, RZ ;  /* 0x00007000e7d17810 */ /* 0x040fe40007ffe0ff */
[----:B------:R-:W-:Y:S01]  /*1dc0*/  IADD3 R208, R231, 0x7800, RZ ;  /* 0x00007800e7d07810 */ /* 0x000fe20007ffe0ff */
[----:B------:R-:W1:Y:S04]  /*1dd0*/  LDSM.16.M88.4 R52, [R231+0x1000] ;  /* 0x00100000e734783b */ /* 0x000e680000000200 */
[----:B------:R-:W1:Y:S04]  /*1de0*/  LDSM.16.M88.4 R56, [R231+0x800] ;  /* 0x00080000e738783b */ /* 0x000e680000000200 */
[----:B------:R-:W1:Y:S04]  /*1df0*/  LDSM.16.M88.4 R48, [R231+0x1800] ;  /* 0x00180000e730783b */ /* 0x000e680000000200 */
[----:B---3--:R-:W-:Y:S01]  /*1e00*/  LDSM.16.M88.4 R20, [R230] ;  /* 0x00000000e614783b */ /* 0x008fe20000000200 */
[C---:B-----5:R-:W-:Y:S03]  /*1e10*/  HMMA.16816.F32 R8, R24.reuse, R72, RZ ;  /* 0x000000481808723c */ /* 0x060fe600000018ff */
[----:B----4-:R-:W3:Y:S04]  /*1e20*/  LDSM.16.M88.4 R16, [R227+0x8000] ;  /* 0x00800000e310783b */ /* 0x010ee80000000200 */
[----:B------:R-:W4:Y:S01]  /*1e30*/  LDSM.16.M88.4 R80, [R227+0x9000] ;  /* 0x00900000e350783b */ /* 0x000f220000000200 */
[C---:B------:R-:W-:Y:S03]  /*1e40*/  HMMA.16816.F32 R72, R24.reuse, R74, RZ ;  /* 0x0000004a1848723c */ /* 0x040fe600000018ff */
[----:B------:R-:W-:Y:S04]  /*1e50*/  LDSM.16.M88.4 R76, [R227+0x9800] ;  /* 0x00980000e34c783b */ /* 0x000fe80000000200 */
[----:B------:R-:W-:Y:S01]  /*1e60*/  LDSM.16.M88.4 R68, [R229] ;  /* 0x00000000e544783b */ /* 0x000fe20000000200 */
[C---:B--2---:R-:W-:Y:S03]  /*1e70*/  HMMA.16816.F32 R36, R24.reuse, R32, RZ ;  /* 0x000000201824723c */ /* 0x044fe600000018ff */
[----:B------:R-:W0:Y:S05]  /*1e80*/  LDGDEPBAR ;  /* 0x00000000000079af */ /* 0x000e2a0000000000 */
[C---:B------:R-:W-:Y:S08]  /*1e90*/  HMMA.16816.F32 R44, R24.reuse, R40, RZ ;  /* 0x00000028182c723c */ /* 0x040ff000000018ff */
[C---:B------:R-:W-:Y:S08]  /*1ea0*/  HMMA.16816.F32 R32, R24.reuse, R34, RZ ;  /* 0x000000221820723c */ /* 0x040ff000000018ff */
[C---:B------:R-:W-:Y:S08]  /*1eb0*/  HMMA.16816.F32 R40, R24.reuse, R42, RZ ;  /* 0x0000002a1828723c */ /* 0x040ff000000018ff */
[C---:B-1----:R-:W-:Y:S08]  /*1ec0*/  HMMA.16816.F32 R28, R24.reuse, R12, RZ ;  /* 0x0000000c181c723c */ /* 0x042ff000000018ff */
[----:B------:R-:W-:Y:S01]  /*1ed0*/  HMMA.16816.F32 R24, R24, R14, RZ ;  /* 0x0000000e1818723c */ /* 0x000fe200000018ff */
[----:B------:R-:W1:Y:S07]  /*1ee0*/  LDSM.16.M88.4 R12, [R227+0x8800] ;  /* 0x00880000e30c783b */ /* 0x000e6e0000000200 */
[C---:B------:R-:W-:Y:S08]  /*1ef0*/  HMMA.16816.F32 R8, R60.reuse, R64, R8 ;  /* 0x000000403c08723c */ /* 0x040ff00000001808 */
[C---:B------:R-:W-:Y:S01]  /*1f00*/  HMMA.16816.F32 R72, R60.reuse, R66, R72 ;  /* 0x000000423c48723c */ /* 0x040fe20000001848 */
[----:B------:R-:W2:Y:S07]  /*1f10*/  LDSM.16.M88.4 R64, [R220] ;  /* 0x00000000dc40783b */ /* 0x000eae0000000200 */
[C---:B------:R-:W-:Y:S08]  /*1f20*/  HMMA.16816.F32 R36, R60.reuse, R52, R36 ;  /* 0x000000343c24723c */ /* 0x040ff00000001824 */
[C---:B------:R-:W-:Y:S01]  /*1f30*/  HMMA.16816.F32 R32, R60.reuse, R54, R32 ;  /* 0x000000363c20723c */ /* 0x040fe20000001820 */
[----:B------:R-:W-:Y:S07]  /*1f40*/  LDSM.16.M88.4 R52, [R220+0x800] ;  /* 0x00080000dc34783b */ /* 0x000fee0000000200 */
[C---:B------:R-:W-:Y:S08]  /*1f50*/  HMMA.16816.F32 R44, R60.reuse, R56, R44 ;  /* 0x000000383c2c723c */ /* 0x040ff0000000182c */
[C---:B------:R-:W-:Y:S01]  /*1f60*/  HMMA.16816.F32 R40, R60.reuse, R58, R40 ;  /* 0x0000003a3c28723c */ /* 0x040fe20000001828 */
[----:B------:R-:W-:Y:S07]  /*1f70*/  LDSM.16.M88.4 R56, [R234+0x2000] ;  /* 0x00200000ea38783b */ /* 0x000fee0000000200 */
[C---:B------:R-:W-:Y:S08]  /*1f80*/  HMMA.16816.F32 R28, R60.reuse, R48, R28 ;  /* 0x000000303c1c723c */ /* 0x040ff0000000181c */
[----:B------:R-:W-:Y:S01]  /*1f90*/  HMMA.16816.F32 R24, R60, R50, R24 ;  /* 0x000000323c18723c */ /* 0x000fe20000001818 */
[----:B------:R-:W5:Y:S04]  /*1fa0*/  LDSM.16.M88.4 R48, [R220+0x1000] ;  /* 0x00100000dc30783b */ /* 0x000f680000000200 */
[----:B------:R-:W2:Y:S03]  /*1fb0*/  LDSM.16.M88.4 R60, [R220+0x1800] ;  /* 0x00180000dc3c783b */ /* 0x000ea60000000200 */
[C---:B---3--:R-:W-:Y:S08]  /*1fc0*/  HMMA.16816.F32 R8, R20.reuse, R16, R8 ;  /* 0x000000101408723c */ /* 0x048ff00000001808 */
[C---:B------:R-:W-:Y:S01]  /*1fd0*/  HMMA.16816.F32 R72, R20.reuse, R18, R72 ;  /* 0x000000121448723c */ /* 0x040fe20000001848 */
[----:B------:R-:W3:Y:S07]  /*1fe0*/  LDSM.16.M88.4 R16, [R233+0xa000] ;  /* 0x00a00000e910783b */ /* 0x000eee0000000200 */
[C---:B----4-:R-:W-:Y:S08]  /*1ff0*/  HMMA.16816.F32 R36, R20.reuse, R80, R36 ;  /* 0x000000501424723c */ /* 0x050ff00000001824 */
[C---:B------:R-:W-:Y:S01]  /*2000*/  HMMA.16816.F32 R32, R20.reuse, R82, R32 ;  /* 0x000000521420723c */ /* 0x040fe20000001820 */
[----:B------:R-:W-:Y:S07]  /*2010*/  LDSM.16.M88.4 R80, [R233+0xb800] ;  /* 0x00b80000e950783b */ /* 0x000fee0000000200 */
[C---:B-1----:R-:W-:Y:S08]  /*2020*/  HMMA.16816.F32 R44, R20.reuse, R12, R44 ;  /* 0x0000000c142c723c */ /* 0x042ff0000000182c */
[C---:B------:R-:W-:Y:S01]  /*2030*/  HMMA.16816.F32 R40, R20.reuse, R14, R40 ;  /* 0x0000000e1428723c */ /* 0x040fe20000001828 */
[----:B------:R-:W1:Y:S07]  /*2040*/  LDSM.16.M88.4 R12, [R233+0xb000] ;  /* 0x00b00000e90c783b */ /* 0x000e6e0000000200 */
[C---:B------:R-:W-:Y:S08]  /*2050*/  HMMA.16816.F32 R28, R20.reuse, R76, R28 ;  /* 0x0000004c141c723c */ /* 0x040ff0000000181c */
[----:B------:R-:W-:Y:S01]  /*2060*/  HMMA.16816.F32 R24, R20, R78, R24 ;  /* 0x0000004e1418723c */ /* 0x000fe20000001818 */
[----:B------:R-:W4:Y:S07]  /*2070*/  LDSM.16.M88.4 R20, [R233+0xa800] ;  /* 0x00a80000e914783b */ /* 0x000f2e0000000200 */
[C---:B--2---:R-:W-:Y:S08]  /*2080*/  HMMA.16816.F32 R8, R68.reuse, R64, R8 ;  /* 0x000000404408723c */ /* 0x044ff00000001808 */
[C---:B------:R-:W-:Y:S01]  /*2090*/  HMMA.16816.F32 R76, R68.reuse, R66, R72 ;  /* 0x00000042444c723c */ /* 0x040fe20000001848 */
[----:B------:R-:W-:Y:S04]  /*20a0*/  LDSM.16.M88.4 R72, [R232+0x2000] ;  /* 0x00200000e848783b */ /* 0x000fe80000000200 */
[----:B------:R-:W2:Y:S03]  /*20b0*/  LDSM.16.M88.4 R64, [R231+0x2000] ;  /* 0x00200000e740783b */ /* 0x000ea60000000200 */
[C---:B-----5:R-:W-:Y:S08]  /*20c0*/  HMMA.16816.F32 R36, R68.reuse, R48, R36 ;  /* 0x000000304424723c */ /* 0x060ff00000001824 */
[C---:B------:R-:W-:Y:S01]  /*20d0*/  HMMA.16816.F32 R32, R68.reuse, R50, R32 ;  /* 0x000000324420723c */ /* 0x040fe20000001820 */
[----:B------:R-:W5:Y:S07]  /*20e0*/  LDSM.16.M88.4 R48, [R231+0x3000] ;  /* 0x00300000e730783b */ /* 0x000f6e0000000200 */
[C---:B------:R-:W-:Y:S08]  /*20f0*/  HMMA.16816.F32 R44, R68.reuse, R52, R44 ;  /* 0x00000034442c723c */ /* 0x040ff0000000182c */
[C---:B------:R-:W-:Y:S01]  /*2100*/  HMMA.16816.F32 R40, R68.reuse, R54, R40 ;  /* 0x000000364428723c */ /* 0x040fe20000001828 */
[----:B------:R-:W2:Y:S07]  /*2110*/  LDSM.16.M88.4 R52, [R231+0x2800] ;  /* 0x00280000e734783b */ /* 0x000eae0000000200 */
[C---:B------:R-:W-:Y:S08]  /*2120*/  HMMA.16816.F32 R28, R68.reuse, R60, R28 ;  /* 0x0000003c441c723c */ /* 0x040ff0000000181c */
[----:B------:R-:W-:Y:S01]  /*2130*/  HMMA.16816.F32 R24, R68, R62, R24 ;  /* 0x0000003e4418723c */ /* 0x000fe20000001818 */
[----:B------:R-:W2:Y:S04]  /*2140*/  LDSM.16.M88.4 R68, [R231+0x3800] ;  /* 0x00380000e744783b */ /* 0x000ea80000000200 */
[----:B------:R-:W-:Y:S03]  /*2150*/  LDSM.16.M88.4 R60, [R230+0x2000] ;  /* 0x00200000e63c783b */ /* 0x000fe60000000200 */
[C---:B---3--:R-:W-:Y:S08]  /*2160*/  HMMA.16816.F32 R8, R56.reuse, R16, R8 ;  /* 0x000000103808723c */ /* 0x048ff00000001808 */
[C---:B------:R-:W-:Y:S01]  /*2170*/  HMMA.16816.F32 R76, R56.reuse, R18, R76 ;  /* 0x00000012384c723c */ /* 0x040fe2000000184c */
[----:B------:R-:W3:Y:S07]  /*2180*/  LDSM.16.M88.4 R16, [R227+0xa000] ;  /* 0x00a00000e310783b */ /* 0x000eee0000000200 */
[C---:B-1----:R-:W-:Y:S08]  /*2190*/  HMMA.16816.F32 R36, R56.reuse, R12, R36 ;  /* 0x0000000c3824723c */ /* 0x042ff00000001824 */
[C---:B------:R-:W-:Y:S01]  /*21a0*/  HMMA.16816.F32 R32, R56.reuse, R14, R32 ;  /* 0x0000000e3820723c */ /* 0x040fe20000001820 */
[----:B------:R-:W1:Y:S07]  /*21b0*/  LDSM.16.M88.4 R12, [R227+0xb000] ;  /* 0x00b00000e30c783b */ /* 0x000e6e0000000200 */
[C---:B----4-:R-:W-:Y:S08]  /*21c0*/  HMMA.16816.F32 R44, R56.reuse, R20, R44 ;  /* 0x00000014382c723c */ /* 0x050ff0000000182c */
[C---:B------:R-:W-:Y:S01]  /*21d0*/  HMMA.16816.F32 R40, R56.reuse, R22, R40 ;  /* 0x000000163828723c */ /* 0x040fe20000001828 */
[----:B------:R-:W4:Y:S07]  /*21e0*/  LDSM.16.M88.4 R20, [R227+0xa800] ;  /* 0x00a80000e314783b */ /* 0x000f2e0000000200 */
[C---:B------:R-:W-:Y:S08]  /*21f0*/  HMMA.16816.F32 R28, R56.reuse, R80, R28 ;  /* 0x00000050381c723c */ /* 0x040ff0000000181c */
[----:B------:R-:W-:Y:S01]  /*2200*/  HMMA.16816.F32 R24, R56, R82, R24 ;  /* 0x000000523818723c */ /* 0x000fe20000001818 */
[----:B------:R-:W1:Y:S04]  /*2210*/  LDSM.16.M88.4 R80, [R227+0xb800] ;  /* 0x00b80000e350783b */ /* 0x000e680000000200 */
[----:B------:R-:W-:Y:S03]  /*2220*/  LDSM.16.M88.4 R56, [R220+0x2000] ;  /* 0x00200000dc38783b */ /* 0x000fe60000000200 */
[C---:B--2---:R-:W-:Y:S08]  /*2230*/  HMMA.16816.F32 R8, R72.reuse, R64, R8 ;  /* 0x000000404808723c */ /* 0x044ff00000001808 */
[C---:B------:R-:W-:Y:S01]  /*2240*/  HMMA.16816.F32 R76, R72.reuse, R66, R76 ;  /* 0x00000042484c723c */ /* 0x040fe2000000184c */
[----:B------:R-:W2:Y:S07]  /*2250*/  LDSM.16.M88.4 R64, [R229+0x2000] ;  /* 0x00200000e540783b */ /* 0x000eae0000000200 */
        /* <DEDUP_REMOVED lines=46> */
[----:B------:R-:W-:Y:S08]  /*2540*/  HMMA.16816.F32 R24, R68, R82, R24 ;  /* 0x000000524418723c */ /* 0x000ff00000001818 */
[C---:B--2---:R-:W-:Y:S08]  /*2550*/  HMMA.16816.F32 R8, R60.reuse, R56, R8 ;  /* 0x000000383c08723c */ /* 0x044ff00000001808 */
[C---:B------:R-:W-:Y:S01]  /*2560*/  HMMA.16816.F32 R76, R60.reuse, R58, R76 ;  /* 0x0000003a3c4c723c */ /* 0x040fe2000000184c */
[----:B------:R-:W-:Y:S07]  /*2570*/  LDSM.16.M88.4 R56, [R229+0x4000] ;  /* 0x00400000e538783b */ /* 0x000fee0000000200 */
[C---:B-----5:R-:W-:Y:S08]  /*2580*/  HMMA.16816.F32 R36, R60.reuse, R48, R36 ;  /* 0x000000303c24723c */ /* 0x060ff00000001824 */
[C---:B------:R-:W-:Y:S01]  /*2590*/  HMMA.16816.F32 R32, R60.reuse, R50, R32 ;  /* 0x000000323c20723c */ /* 0x040fe20000001820 */
[----:B------:R-:W2:Y:S07]  /*25a0*/  LDSM.16.M88.4 R48, [R227+0xd800] ;  /* 0x00d80000e330783b */ /* 0x000eae0000000200 */
[C---:B------:R-:W-:Y:S08]  /*25b0*/  HMMA.16816.F32 R44, R60.reuse, R52, R44 ;  /* 0x000000343c2c723c */ /* 0x040ff0000000182c */
[C---:B------:R-:W-:Y:S01]  /*25c0*/  HMMA.16816.F32 R40, R60.reuse, R54, R40 ;  /* 0x000000363c28723c */ /* 0x040fe20000001828 */
[----:B------:R-:W-:Y:S07]  /*25d0*/  LDSM.16.M88.4 R52, [R220+0x4000] ;  /* 0x00400000dc34783b */ /* 0x000fee0000000200 */
[C---:B------:R-:W-:Y:S08]  /*25e0*/  HMMA.16816.F32 R28, R60.reuse, R72, R28 ;  /* 0x000000483c1c723c */ /* 0x040ff0000000181c */
[----:B------:R-:W-:Y:S01]  /*25f0*/  HMMA.16816.F32 R24, R60, R74, R24 ;  /* 0x0000004a3c18723c */ /* 0x000fe20000001818 */
[----:B------:R-:W-:Y:S07]  /*2600*/  LDSM.16.M88.4 R60, [R220+0x5000] ;  /* 0x00500000dc3c783b */ /* 0x000fee0000000200 */
        /* <DEDUP_REMOVED lines=8> */
[----:B------:R-:W-:Y:S04]  /*2690*/  LDSM.16.M88.4 R32, [R234+0x6000] ;  /* 0x00600000ea20783b */ /* 0x000fe80000000200 */
[----:B------:R-:W-:Y:S03]  /*26a0*/  LDSM.16.M88.4 R20, [R233+0xe000] ;  /* 0x00e00000e914783b */ /* 0x000fe60000000200 */
[C---:B--2---:R-:W-:Y:S08]  /*26b0*/  HMMA.16816.F32 R28, R64.reuse, R48, R28 ;  /* 0x00000030401c723c */ /* 0x044ff0000000181c */
[----:B------:R-:W-:Y:S01]  /*26c0*/  HMMA.16816.F32 R64, R64, R50, R24 ;  /* 0x000000324040723c */ /* 0x000fe20000001818 */
[----:B------:R-:W2:Y:S04]  /*26d0*/  LDSM.16.M88.4 R48, [R233+0xe800] ;  /* 0x00e80000e930783b */ /* 0x000ea80000000200 */
[----:B------:R-:W4:Y:S03]  /*26e0*/  LDSM.16.M88.4 R24, [R233+0xf000] ;  /* 0x00f00000e918783b */ /* 0x000f260000000200 */
[C---:B---3--:R-:W-:Y:S08]  /*26f0*/  HMMA.16816.F32 R44, R56.reuse, R16, R44 ;  /* 0x00000010382c723c */ /* 0x048ff0000000182c */
[C---:B------:R-:W-:Y:S01]  /*2700*/  HMMA.16816.F32 R40, R56.reuse, R18, R40 ;  /* 0x000000123828723c */ /* 0x040fe20000001828 */
[----:B------:R-:W3:Y:S07]  /*2710*/  LDSM.16.M88.4 R16, [R233+0xf800] ;  /* 0x00f80000e910783b */ /* 0x000eee0000000200 */
[C---:B------:R-:W-:Y:S08]  /*2720*/  HMMA.16816.F32 R8, R56.reuse, R52, R8 ;  /* 0x000000343808723c */ /* 0x040ff00000001808 */
[C---:B------:R-:W-:Y:S01]  /*2730*/  HMMA.16816.F32 R76, R56.reuse, R54, R76 ;  /* 0x00000036384c723c */ /* 0x040fe2000000184c */
[----:B------:R-:W-:Y:S07]  /*2740*/  LDSM.16.M88.4 R52, [R231+0x6000] ;  /* 0x00600000e734783b */ /* 0x000fee0000000200 */
[C---:B------:R-:W-:Y:S08]  /*2750*/  HMMA.16816.F32 R36, R56.reuse, R60, R36 ;  /* 0x0000003c3824723c */ /* 0x040ff00000001824 */
[C---:B------:R-:W-:Y:S01]  /*2760*/  HMMA.16816.F32 R68, R56.reuse, R62, R68 ;  /* 0x0000003e3844723c */ /* 0x040fe20000001844 */
[----:B------:R-:W-:Y:S07]  /*2770*/  LDSM.16.M88.4 R60, [R231+0x7000] ;  /* 0x00700000e73c783b */ /* 0x000fee0000000200 */
[C---:B-1----:R-:W-:Y:S08]  /*2780*/  HMMA.16816.F32 R28, R56.reuse, R12, R28 ;  /* 0x0000000c381c723c */ /* 0x042ff0000000181c */
[----:B------:R-:W-:Y:S01]  /*2790*/  HMMA.16816.F32 R64, R56, R14, R64 ;  /* 0x0000000e3840723c */ /* 0x000fe20000001840 */
[----:B------:R-:W-:Y:S04]  /*27a0*/  LDSM.16.M88.4 R56, [R232+0x6000] ;  /* 0x00600000e838783b */ /* 0x000fe80000000200 */
[----:B------:R-:W1:Y:S03]  /*27b0*/  LDSM.16.M88.4 R12, [R231+0x6800] ;  /* 0x00680000e70c783b */ /* 0x000e660000000200 */
[C---:B--2---:R-:W-:Y:S08]  /*27c0*/  HMMA.16816.F32 R44, R32.reuse, R48, R44 ;  /* 0x00000030202c723c */ /* 0x044ff0000000182c */
[C---:B------:R-:W-:Y:S08]  /*27d0*/  HMMA.16816.F32 R40, R32.reuse, R50, R40 ;  /* 0x000000322028723c */ /* 0x040ff00000001828 */
[C---:B------:R-:W-:Y:S08]  /*27e0*/  HMMA.16816.F32 R8, R32.reuse, R20, R8 ;  /* 0x000000142008723c */ /* 0x040ff00000001808 */
[C---:B------:R-:W-:Y:S01]  /*27f0*/  HMMA.16816.F32 R76, R32.reuse, R22, R76 ;  /* 0x00000016204c723c */ /* 0x040fe2000000184c */
[----:B------:R-:W2:Y:S07]  /*2800*/  LDSM.16.M88.4 R20, [R231+0x7800] ;  /* 0x00780000e714783b */ /* 0x000eae0000000200 */
[C---:B----4-:R-:W-:Y:S08]  /*2810*/  HMMA.16816.F32 R36, R32.reuse, R24, R36 ;  /* 0x000000182024723c */ /* 0x050ff00000001824 */
[C---:B------:R-:W-:Y:S01]  /*2820*/  HMMA.16816.F32 R68, R32.reuse, R26, R68 ;  /* 0x0000001a2044723c */ /* 0x040fe20000001844 */
[----:B------:R-:W-:Y:S07]  /*2830*/  LDSM.16.M88.4 R24, [R227+0xe000] ;  /* 0x00e00000e318783b */ /* 0x000fee0000000200 */
[C---:B---3--:R-:W-:Y:S01]  /*2840*/  HMMA.16816.F32 R48, R32.reuse, R16, R28 ;  /* 0x000000102030723c */ /* 0x048fe2000000181c */
[----:B------:R-:W-:Y:S07]  /*2850*/  LDSM.16.M88.4 R28, [R230+0x6000] ;  /* 0x00600000e61c783b */ /* 0x000fee0000000200 */
[----:B------:R-:W-:Y:S01]  /*2860*/  HMMA.16816.F32 R64, R32, R18, R64 ;  /* 0x000000122040723c */ /* 0x000fe20000001840 */
[----:B------:R-:W3:Y:S04]  /*2870*/  LDSM.16.M88.4 R16, [R227+0xe800] ;  /* 0x00e80000e310783b */ /* 0x000ee80000000200 */
[----:B------:R-:W-:Y:S03]  /*2880*/  LDSM.16.M88.4 R32, [R227+0xf800] ;  /* 0x00f80000e320783b */ /* 0x000fe60000000200 */
[C---:B-1----:R-:W-:Y:S08]  /*2890*/  HMMA.16816.F32 R44, R56.reuse, R12, R44 ;  /* 0x0000000c382c723c */ /* 0x042ff0000000182c */
[C---:B------:R-:W-:Y:S01]  /*28a0*/  HMMA.16816.F32 R40, R56.reuse, R14, R40 ;  /* 0x0000000e3828723c */ /* 0x040fe20000001828 */
[----:B------:R-:W1:Y:S07]  /*28b0*/  LDSM.16.M88.4 R12, [R227+0xf000] ;  /* 0x00f00000e30c783b */ /* 0x000e6e0000000200 */
[C---:B------:R-:W-:Y:S08]  /*28c0*/  HMMA.16816.F32 R36, R56.reuse, R60, R36 ;  /* 0x0000003c3824723c */ /* 0x040ff00000001824 */
[C---:B------:R-:W-:Y:S08]  /*28d0*/  HMMA.16816.F32 R68, R56.reuse, R62, R68 ;  /* 0x0000003e3844723c */ /* 0x040ff00000001844 */
[C---:B------:R-:W-:Y:S08]  /*28e0*/  HMMA.16816.F32 R8, R56.reuse, R52, R8 ;  /* 0x000000343808723c */ /* 0x040ff00000001808 */
[C---:B------:R-:W-:Y:S01]  /*28f0*/  HMMA.16816.F32 R76, R56.reuse, R54, R76 ;  /* 0x00000036384c723c */ /* 0x040fe2000000184c */
[----:B------:R-:W-:Y:S07]  /*2900*/  LDSM.16.M88.4 R52, [R229+0x6000] ;  /* 0x00600000e534783b */ /* 0x000fee0000000200 */
[C---:B--2---:R-:W-:Y:S01]  /*2910*/  HMMA.16816.F32 R60, R56.reuse, R20, R48 ;  /* 0x00000014383c723c */ /* 0x044fe20000001830 */
[----:B------:R-:W2:Y:S07]  /*2920*/  LDSM.16.M88.4 R48, [R220+0x6000] ;  /* 0x00600000dc30783b */ /* 0x000eae0000000200 */
[----:B------:R-:W-:Y:S01]  /*2930*/  HMMA.16816.F32 R64, R56, R22, R64 ;  /* 0x000000163840723c */ /* 0x000fe20000001840 */
[----:B------:R-:W4:Y:S07]  /*2940*/  LDSM.16.M88.4 R20, [R220+0x6800] ;  /* 0x00680000dc14783b */ /* 0x000f2e0000000200 */
[C---:B---3--:R-:W-:Y:S07]  /*2950*/  HMMA.16816.F32 R44, R28.reuse, R16, R44 ;  /* 0x000000101c2c723c */ /* 0x048fee000000182c */
[----:B------:R-:W-:Y:S01]  /*2960*/  LOP3.LUT R17, R84, 0x6, RZ, 0xc0, !PT ;  /* 0x0000000654117812 */ /* 0x000fe200078ec0ff */
[----:B-1----:R-:W-:Y:S04]  /*2970*/  HMMA.16816.F32 R36, R28, R12, R36 ;  /* 0x0000000c1c24723c */ /* 0x002fe80000001824 */
[----:B------:R-:W-:-:S04]  /*2980*/  IMAD R0, R0, 0x40, R17 ;  /* 0x0000004000007824 */ /* 0x000fc800078e0211 */
[----:B------:R-:W-:Y:S01]  /*2990*/  HMMA.16816.F32 R68, R28, R14, R68 ;  /* 0x0000000e1c44723c */ /* 0x000fe20000001844 */
[----:B------:R-:W1:Y:S01]  /*29a0*/  LDSM.16.M88.4 R12, [R220+0x7000] ;  /* 0x00700000dc0c783b */ /* 0x000e620000000200 */
[----:B------:R-:W-:-:S06]  /*29b0*/  ISETP.GE.AND P1, PT, R0, UR13, PT ;  /* 0x0000000d00007c0c */ /* 0x000fcc000bf26270 */
[C---:B------:R-:W-:Y:S07]  /*29c0*/  HMMA.16816.F32 R8, R28.reuse, R24, R8 ;  /* 0x000000181c08723c */ /* 0x040fee0000001808 */
[C---:B------:R-:W-:Y:S01]  /*29d0*/  IADD3 R24, R0.reuse, 0x8, RZ ;  /* 0x0000000800187810 */ /* 0x040fe20007ffe0ff */
[----:B------:R-:W-:Y:S01]  /*29e0*/  HMMA.16816.F32 R40, R28, R18, R40 ;  /* 0x000000121c28723c */ /* 0x000fe20000001828 */
[----:B------:R-:W3:Y:S01]  /*29f0*/  LDSM.16.M88.4 R16, [R220+0x7800] ;  /* 0x00780000dc10783b */ /* 0x000ee20000000200 */
[----:B------:R-:W-:Y:S01]  /*2a00*/  IADD3 R25, R0, 0x1, RZ ;  /* 0x0000000100197810 */ /* 0x000fe20007ffe0ff */
[----:B------:R-:W-:-:S04]  /*2a10*/  DEPBAR.LE SB0, 0x0 ;  /* 0x000080000000791a */ /* 0x000fc80000000000 */
[----:B------:R-:W-:Y:S01]  /*2a20*/  ISETP.GE.AND P6, PT, R24, UR13, PT ;  /* 0x0000000d18007c0c */ /* 0x000fe2000bfc6270 */
[----:B------:R-:W-:Y:S01]  /*2a30*/  HMMA.16816.F32 R76, R28, R26, R76 ;  /* 0x0000001a1c4c723c */ /* 0x000fe2000000184c */
[----:B------:R-:W-:-:S07]  /*2a40*/  ISETP.GE.AND P0, PT, R25, UR13, PT ;  /* 0x0000000d19007c0c */ /* 0x000fce000bf06270 */
[----:B------:R-:W-:Y:S08]  /*2a50*/  HMMA.16816.F32 R64, R28, R34, R64 ;  /* 0x000000221c40723c */ /* 0x000ff00000001840 */
[C---:B--2---:R-:W-:Y:S08]  /*2a60*/  HMMA.16816.F32 R8, R52.reuse, R48, R8 ;  /* 0x000000303408723c */ /* 0x044ff00000001808 */
[C---:B------:R-:W-:Y:S08]  /*2a70*/  HMMA.16816.F32 R76, R52.reuse, R50, R76 ;  /* 0x00000032344c723c */ /* 0x040ff0000000184c */
[----:B----4-:R-:W-:Y:S07]  /*2a80*/  HMMA.16816.F32 R44, R52, R20, R44 ;  /* 0x00000014342c723c */ /* 0x010fee000000182c */
[C---:B------:R-:W-:Y:S01]  /*2a90*/  IADD3 R20, R0.reuse, 0x10, RZ ;  /* 0x0000001000147810 */ /* 0x040fe20007ffe0ff */
[----:B------:R-:W-:Y:S01]  /*2aa0*/  HMMA.16816.F32 R60, R28, R32, R60 ;  /* 0x000000201c3c723c */ /* 0x000fe2000000183c */
[----:B------:R-:W-:-:S02]  /*2ab0*/  IADD3 R21, R0, 0x9, RZ ;  /* 0x0000000900157810 */ /* 0x000fc40007ffe0ff */
[----:B------:R-:W-:Y:S02]  /*2ac0*/  ISETP.GE.AND P4, PT, R20, UR13, PT ;  /* 0x0000000d14007c0c */ /* 0x000fe4000bf86270 */
[C---:B------:R-:W-:Y:S02]  /*2ad0*/  IADD3 R20, R0.reuse, 0x11, RZ ;  /* 0x0000001100147810 */ /* 0x040fe40007ffe0ff */
[----:B------:R-:W-:Y:S01]  /*2ae0*/  ISETP.GE.AND P5, PT, R21, UR13, PT ;  /* 0x0000000d15007c0c */ /* 0x000fe2000bfa6270 */
[----:B-1----:R-:W-:Y:S01]  /*2af0*/  HMMA.16816.F32 R36, R52, R12, R36 ;  /* 0x0000000c3424723c */ /* 0x002fe20000001824 */
[----:B------:R-:W-:Y:S02]  /*2b00*/  IADD3 R21, R0, 0x19, RZ ;  /* 0x0000001900157810 */ /* 0x000fe40007ffe0ff */
[----:B------:R-:W-:Y:S02]  /*2b10*/  ISETP.GE.AND P3, PT, R20, UR13, PT ;  /* 0x0000000d14007c0c */ /* 0x000fe4000bf66270 */
[----:B------:R-:W-:-:S02]  /*2b20*/  FSEL R78, R78, -INF , !P6 ;  /* 0xff8000004e4e7808 */ /* 0x000fc40007000000 */
[----:B------:R-:W-:Y:S01]  /*2b30*/  FSEL R25, R76, -INF , !P6 ;  /* 0xff8000004c197808 */ /* 0x000fe20007000000 */
[C---:B---3--:R-:W-:Y:S01]  /*2b40*/  HMMA.16816.F32 R64, R52.reuse, R18, R64 ;  /* 0x000000123440723c */ /* 0x048fe20000001840 */
[----:B------:R-:W-:Y:S02]  /*2b50*/  FSEL R20, R10, -INF , !P1 ;  /* 0xff8000000a147808 */ /* 0x000fe40004800000 */
[----:B------:R-:W-:Y:S02]  /*2b60*/  IADD3 R10, R0, 0x20, RZ ;  /* 0x00000020000a7810 */ /* 0x000fe40007ffe0ff */
[----:B------:R-:W-:Y:S02]  /*2b70*/  FSEL R12, R46, -INF , !P4 ;  /* 0xff8000002e0c7808 */ /* 0x000fe40006000000 */
[----:B------:R-:W-:Y:S01]  /*2b80*/  FSEL R77, R77, -INF , !P5 ;  /* 0xff8000004d4d7808 */ /* 0x000fe20006800000 */
[C---:B------:R-:W-:Y:S07]  /*2b90*/  HMMA.16816.F32 R40, R52.reuse, R22, R40 ;  /* 0x000000163428723c */ /* 0x040fee0000001828 */
[----:B------:R-:W-:Y:S01]  /*2ba0*/  FSEL R23, R8, -INF , !P1 ;  /* 0xff80000008177808 */ /* 0x000fe20004800000 */
[----:B------:R-:W-:Y:S01]  /*2bb0*/  HMMA.16816.F32 R60, R52, R16, R60 ;  /* 0x00000010343c723c */ /* 0x000fe2000000183c */
[----:B------:R-:W-:-:S02]  /*2bc0*/  IADD3 R8, R0, 0x21, RZ ;  /* 0x0000002100087810 */ /* 0x000fc40007ffe0ff */
[----:B------:R-:W-:Y:S01]  /*2bd0*/  IADD3 R22, R0, 0x18, RZ ;  /* 0x0000001800167810 */ /* 0x000fe20007ffe0ff */
[----:B------:R-:W-:Y:S01]  /*2be0*/  BAR.SYNC.DEFER_BLOCKING 0x0 ;  /* 0x0000000000007b1d */ /* 0x000fe20000010000 */
[----:B------:R-:W-:Y:S02]  /*2bf0*/  ISETP.GE.AND P6, PT, R8, UR13, PT ;  /* 0x0000000d08007c0c */ /* 0x000fe4000bfc6270 */
[----:B------:R-:W-:Y:S01]  /*2c00*/  IADD3 R8, R0, 0x29, RZ ;  /* 0x0000002900087810 */ /* 0x000fe20007ffe0ff */
[----:B------:R-:W-:Y:S01]  /*2c10*/  HMMA.16816.F32 R68, R52, R14, R68 ;  /* 0x0000000e3444723c */ /* 0x000fe20000001844 */
[----:B------:R-:W-:Y:S02]  /*2c20*/  ISETP.GE.AND P1, PT, R21, UR13, PT ;  /* 0x0000000d15007c0c */ /* 0x000fe4000bf26270 */
[----:B------:R-:W-:Y:S02]  /*2c30*/  ISETP.GE.AND P2, PT, R22, UR13, PT ;  /* 0x0000000d16007c0c */ /* 0x000fe4000bf46270 */
[----:B------:R-:W-:-:S02]  /*2c40*/  FSEL R21, R11, -INF , !P0 ;  /* 0xff8000000b157808 */ /* 0x000fc40004000000 */
[----:B------:R-:W-:Y:S02]  /*2c50*/  FSEL R22, R9, -INF , !P0 ;  /* 0xff80000009167808 */ /* 0x000fe40004000000 */
[----:B------:R-:W-:Y:S02]  /*2c60*/  FSEL R11, R44, -INF , !P4 ;  /* 0xff8000002c0b7808 */ /* 0x000fe40006000000 */
[----:B------:R-:W-:Y:S02]  /*2c70*/  ISETP.GE.AND P0, PT, R10, UR13, PT ;  /* 0x0000000d0a007c0c */ /* 0x000fe4000bf06270 */
[----:B------:R-:W-:Y:S02]  /*2c80*/  ISETP.GE.AND P4, PT, R8, UR13, PT ;  /* 0x0000000d08007c0c */ /* 0x000fe4000bf86270 */
[C---:B------:R-:W-:Y:S02]  /*2c90*/  IADD3 R9, R0.reuse, 0x28, RZ ;  /* 0x0000002800097810 */ /* 0x040fe40007ffe0ff */
[----:B------:R-:W-:-:S02]  /*2ca0*/  IADD3 R8, R0, 0x30, RZ ;  /* 0x0000003000087810 */ /* 0x000fc40007ffe0ff */
[C---:B------:R-:W-:Y:S02]  /*2cb0*/  IADD3 R10, R0.reuse, 0x31, RZ ;  /* 0x00000031000a7810 */ /* 0x040fe40007ffe0ff */
[C---:B------:R-:W-:Y:S02]  /*2cc0*/  IADD3 R17, R0.reuse, 0x38, RZ ;  /* 0x0000003800117810 */ /* 0x040fe40007ffe0ff */
[----:B------:R-:W-:Y:S02]  /*2cd0*/  IADD3 R0, R0, 0x39, RZ ;  /* 0x0000003900007810 */ /* 0x000fe40007ffe0ff */
[----:B------:R-:W-:Y:S02]  /*2ce0*/  FSEL R186, R38, -INF , !P0 ;  /* 0xff80000026ba7808 */ /* 0x000fe40004000000 */
[----:B------:R-:W-:Y:S02]  /*2cf0*/  FSEL R191, R36, -INF , !P0 ;  /* 0xff80000024bf7808 */ /* 0x000fe40004000000 */
[----:B------:R-:W-:Y:S01]  /*2d00*/  ISETP.GE.AND P0, PT, R0, UR13, PT ;  /* 0x0000000d00007c0c */ /* 0x000fe2000bf06270 */
[----:B------:R-:W-:Y:S01]  /*2d10*/  IMAD.IADD R0, R87, 0x1, R6 ;  /* 0x0000000157007824 */ /* 0x000fe200078e0206 */
[----:B------:R-:W-:-:S02]  /*2d20*/  FSEL R14, R79, -INF , !P5 ;  /* 0xff8000004f0e7808 */ /* 0x000fc40006800000 */
[----:B------:R-:W-:Y:S02]  /*2d30*/  FSEL R168, R67, -INF , !P0 ;  /* 0xff80000043a87808 */ /* 0x000fe40004000000 */
[----:B------:R-:W-:Y:S02]  /*2d40*/  FSEL R171, R65, -INF , !P0 ;  /* 0xff80000041ab7808 */ /* 0x000fe40004000000 */
[----:B------:R-:W-:Y:S02]  /*2d50*/  PLOP3.LUT P0, PT, PT, PT, UP0, 0x80, 0x0 ;  /* 0x000000000000781c */ /* 0x000fe40003f0f008 */
[----:B------:R-:W-:Y:S02]  /*2d60*/  FSEL R16, R47, -INF , !P3 ;  /* 0xff8000002f107808 */ /* 0x000fe40005800000 */
[----:B------:R-:W-:Y:S02]  /*2d70*/  FSEL R15, R45, -INF , !P3 ;  /* 0xff8000002d0f7808 */ /* 0x000fe40005800000 */
[----:B------:R-:W-:-:S02]  /*2d80*/  ISETP.GE.AND P5, PT, R9, UR13, PT ;  /* 0x0000000d09007c0c */ /* 0x000fc4000bfa6270 */
[----:B------:R-:W-:Y:S02]  /*2d90*/  ISETP.GE.AND P3, PT, R8, UR13, PT ;  /* 0x0000000d08007c0c */ /* 0x000fe4000bf66270 */
[----:B------:R-:W-:Y:S02]  /*2da0*/  FSEL R8, R42, -INF , !P2 ;  /* 0xff8000002a087808 */ /* 0x000fe40005000000 */
[----:B------:R-:W-:Y:S02]  /*2db0*/  FSEL R9, R40, -INF , !P2 ;  /* 0xff80000028097808 */ /* 0x000fe40005000000 */
[----:B------:R-:W-:Y:S02]  /*2dc0*/  ISETP.GE.AND P2, PT, R10, UR13, PT ;  /* 0x0000000d0a007c0c */ /* 0x000fe4000bf46270 */
[----:B------:R-:W-:Y:S02]  /*2dd0*/  FSEL R10, R43, -INF , !P1 ;  /* 0xff8000002b0a7808 */ /* 0x000fe40004800000 */
[----:B------:R-:W-:-:S02]  /*2de0*/  FSEL R13, R41, -INF , !P1 ;  /* 0xff800000290d7808 */ /* 0x000fc40004800000 */
[----:B------:R-:W-:Y:S02]  /*2df0*/  ISETP.GE.AND P1, PT, R17, UR13, PT ;  /* 0x0000000d11007c0c */ /* 0x000fe4000bf26270 */
[----:B------:R-:W-:Y:S02]  /*2e00*/  FSEL R198, R39, -INF , !P6 ;  /* 0xff80000027c67808 */ /* 0x000fe40007000000 */
[----:B------:R-:W-:Y:S02]  /*2e10*/  FSEL R185, R37, -INF , !P6 ;  /* 0xff80000025b97808 */ /* 0x000fe40007000000 */
[----:B------:R-:W-:Y:S02]  /*2e20*/  FSEL R190, R70, -INF , !P5 ;  /* 0xff80000046be7808 */ /* 0x000fe40006800000 */
[----:B------:R-:W-:Y:S02]  /*2e30*/  FSEL R189, R68, -INF , !P5 ;  /* 0xff80000044bd7808 */ /* 0x000fe40006800000 */
[----:B------:R-:W-:-:S02]  /*2e40*/  FSEL R196, R71, -INF , !P4 ;  /* 0xff80000047c47808 */ /* 0x000fc40006000000 */
[----:B------:R-:W-:Y:S02]  /*2e50*/  FSEL R187, R69, -INF , !P4 ;  /* 0xff80000045bb7808 */ /* 0x000fe40006000000 */
[----:B------:R-:W-:Y:S02]  /*2e60*/  FSEL R192, R62, -INF , !P3 ;  /* 0xff8000003ec07808 */ /* 0x000fe40005800000 */
[----:B------:R-:W-:Y:S02]  /*2e70*/  FSEL R197, R60, -INF , !P3 ;  /* 0xff8000003cc57808 */ /* 0x000fe40005800000 */
[----:B------:R-:W-:Y:S02]  /*2e80*/  FSEL R188, R63, -INF , !P2 ;  /* 0xff8000003fbc7808 */ /* 0x000fe40005000000 */
[----:B------:R-:W-:Y:S02]  /*2e90*/  FSEL R195, R61, -INF , !P2 ;  /* 0xff8000003dc37808 */ /* 0x000fe40005000000 */
[----:B------:R-:W-:-:S02]  /*2ea0*/  FSEL R170, R66, -INF , !P1 ;  /* 0xff80000042aa7808 */ /* 0x000fc40004800000 */
[----:B------:R-:W-:Y:S01]  /*2eb0*/  FSEL R193, R64, -INF , !P1 ;  /* 0xff80000040c17808 */ /* 0x000fe20004800000 */
[----:B------:R-:W-:Y:S05]  /*2ec0*/  @!P0 BRA `(.L_x_5) ;  /* 0x0000024000008947 */ /* 0x000fea0003800000 */
[----:B------:R-:W-:Y:S01]  /*2ed0*/  ULEA.HI.SX32 UR7, UR8, 0xfffffffe, 0x1a ;  /* 0xfffffffe08077891 */ /* 0x000fe2000f8fd23f */
[C---:B------:R-:W-:Y:S01]  /*2ee0*/  IMAD.SHL.U32 R6, R3.reuse, 0x20, RZ ;  /* 0x0000002003067824 */ /* 0x040fe200078e00ff */
[----:B------:R-:W-:Y:S02]  /*2ef0*/  SHF.L.U64.HI R2, R3, 0x5, R2 ;  /* 0x0000000503027819 */ /* 0x000fe40000010202 */
[----:B------:R-:W-:Y:S02]  /*2f00*/  USHF.R.S32.HI UR6, URZ, 0x1f, UR7 ;  /* 0x0000001f3f067899 */ /* 0x000fe40008011407 */
[----:B------:R-:W-:Y:S02]  /*2f10*/  IMAD R4, R4, UR7, RZ ;  /* 0x0000000704047c24 */ /* 0x000fe4000f8e02ff */
[----:B------:R-:W-:-:S04]  /*2f20*/  IMAD.WIDE.U32 R18, R85, UR7, R242 ;  /* 0x0000000755127c25 */ /* 0x000fc8000f8e00f2 */
[----:B------:R-:W-:Y:S01]  /*2f30*/  IMAD R4, R85, UR6, R4 ;  /* 0x0000000655047c24 */ /* 0x000fe2000f8e0204 */
[----:B------:R-:W-:-:S03]  /*2f40*/  LEA R26, P2, R18, c[0x0][0x168], 0x1 ;  /* 0x00005a00121a7a11 */ /* 0x000fc600078408ff */
[----:B------:R-:W-:Y:S01]  /*2f50*/  IMAD.IADD R4, R19, 0x1, R4 ;  /* 0x0000000113047824 */ /* 0x000fe200078e0204 */
[----:B------:R-:W-:-:S04]  /*2f60*/  IADD3 R28, P1, R6, R26, RZ ;  /* 0x0000001a061c7210 */ /* 0x000fc80007f3e0ff */
[----:B------:R-:W-:Y:S02]  /*2f70*/  LEA.HI.X R27, R18, c[0x0][0x16c], R4, 0x1, P2 ;  /* 0x00005b00121b7a11 */ /* 0x000fe400010f0c04 */
[----:B------:R-:W-:Y:S02]  /*2f80*/  IADD3 R18, P2, R6, R28, RZ ;  /* 0x0000001c06127210 */ /* 0x000fe40007f5e0ff */
[----:B------:R-:W-:Y:S01]  /*2f90*/  IADD3.X R29, R2, R27, RZ, P1, !PT ;  /* 0x0000001b021d7210 */ /* 0x000fe20000ffe4ff */
[----:B------:R-:W-:Y:S01]  /*2fa0*/  @!PT LDS RZ, [RZ] ;  /* 0x00000000fffff984 */ /* 0x000fe20000000800 */
[----:B------:R-:W-:Y:S01]  /*2fb0*/  @!PT LDS RZ, [RZ] ;  /* 0x00000000fffff984 */ /* 0x000fe20000000800 */
[----:B------:R-:W-:Y:S01]  /*2fc0*/  @!PT LDS RZ, [RZ] ;  /* 0x00000000fffff984 */ /* 0x000fe20000000800 */
[----:B------:R1:W-:Y:S01]  /*2fd0*/  LDGSTS.E.BYPASS.LTC128B.128 [R237+0x8000], [R26.64] ;  /* 0x080000001aed7fae */ /* 0x0003e2000b901d50 */
[----:B------:R-:W-:-:S03]  /*2fe0*/  IADD3 R30, P1, R6, R18, RZ ;  /* 0x00000012061e7210 */ /* 0x000fc60007f3e0ff */
[----:B------:R1:W-:Y:S01]  /*2ff0*/  LDGSTS.E.BYPASS.LTC128B.128 [R237+0xa000], [R26.64+0x80] ;  /* 0x0a0000801aed7fae */ /* 0x0003e2000b901d50 */
[----:B------:R-:W-:-:S03]  /*3000*/  IMAD.X R19, R2, 0x1, R29, P2 ;  /* 0x0000000102137824 */ /* 0x000fc600010e061d */
[----:B------:R1:W-:Y:S02]  /*3010*/  LDGSTS.E.BYPASS.LTC128B.128 [R237+0xc000], [R26.64+0x100] ;  /* 0x0c0001001aed7fae */ /* 0x0003e4000b901d50 */
[----:B------:R-:W-:Y:S02]  /*3020*/  IADD3.X R31, R2, R19, RZ, P1, !PT ;  /* 0x00000013021f7210 */ /* 0x000fe40000ffe4ff */
[----:B------:R1:W-:Y:S04]  /*3030*/  LDGSTS.E.BYPASS.LTC128B.128 [R237+0xe000], [R26.64+0x180] ;  /* 0x0e0001801aed7fae */ /* 0x0003e8000b901d50 */
[----:B------:R1:W-:Y:S04]  /*3040*/  LDGSTS.E.BYPASS.LTC128B.128 [R237+0x8800], [R28.64] ;  /* 0x088000001ced7fae */ /* 0x0003e8000b901d50 */
[----:B------:R1:W-:Y:S04]  /*3050*/  LDGSTS.E.BYPASS.LTC128B.128 [R237+0xa800], [R28.64+0x80] ;  /* 0x0a8000801ced7fae */ /* 0x0003e8000b901d50 */
[----:B------:R1:W-:Y:S04]  /*3060*/  LDGSTS.E.BYPASS.LTC128B.128 [R237+0xc800], [R28.64+0x100] ;  /* 0x0c8001001ced7fae */ /* 0x0003e8000b901d50 */
        /* <DEDUP_REMOVED lines=9> */
[----:B------:R-:W0:Y:S02]  /*3100*/  LDGDEPBAR ;  /* 0x00000000000079af */ /* 0x000e240000000000 */
.L_x_5:
[----:B------:R-:W-:Y:S02]  /*3110*/  FMNMX.FTZ R4, R23, R22, !PT ;  /* 0x0000001617047209 */ /* 0x000fe40007810000 */
[----:B-1----:R-:W-:-:S02]  /*3120*/  FMNMX.FTZ R19, R20, R21, !PT ;  /* 0x0000001514137209 */ /* 0x002fc40007810000 */
[----:B------:R-:W-:Y:S02]  /*3130*/  FMNMX.FTZ R4, R25, R4, !PT ;  /* 0x0000000419047209 */ /* 0x000fe40007810000 */
[----:B------:R-:W-:Y:S02]  /*3140*/  FMNMX.FTZ R19, R78, R19, !PT ;  /* 0x000000134e137209 */ /* 0x000fe40007810000 */
[----:B------:R-:W-:Y:S02]  /*3150*/  FMNMX.FTZ R4, R77, R4, !PT ;  /* 0x000000044d047209 */ /* 0x000fe40007810000 */
[----:B------:R-:W-:Y:S02]  /*3160*/  FMNMX.FTZ R19, R14, R19, !PT ;  /* 0x000000130e137209 */ /* 0x000fe40007810000 */
[----:B------:R-:W-:Y:S02]  /*3170*/  FMNMX.FTZ R4, R11, R4, !PT ;  /* 0x000000040b047209 */ /* 0x000fe40007810000 */
[----:B------:R-:W-:-:S02]  /*3180*/  FMNMX.FTZ R19, R12, R19, !PT ;  /* 0x000000130c137209 */ /* 0x000fc40007810000 */
        /* <DEDUP_REMOVED lines=22> */
[----:B------:R-:W-:Y:S01]  /*32f0*/  SHF.L.U32 R228, R0, 0x1, RZ ;  /* 0x0000000100e47819 */ /* 0x000fe200000006ff */
[----:B------:R-:W1:Y:S03]  /*3300*/  SHFL.BFLY PT, R17, R4, 0x2, 0x1f ;  /* 0x0c401f0004117f89 */ /* 0x000e6600000e0000 */
[-C--:B------:R-:W-:Y:S01]  /*3310*/  LEA R226, R7, R228.reuse, 0x1 ;  /* 0x000000e407e27211 */ /* 0x080fe200078e08ff */
[----:B------:R-:W2:Y:S01]  /*3320*/  SHFL.BFLY PT, R2, R19, 0x2, 0x1f ;  /* 0x0c401f0013027f89 */ /* 0x000ea200000e0000 */
[----:B------:R-:W-:-:S02]  /*3330*/  LEA R225, R5, R228, 0x1 ;  /* 0x000000e405e17211 */ /* 0x000fc400078e08ff */
[----:B------:R-:W-:Y:S01]  /*3340*/  LEA R224, R5, R226, 0x1 ;  /* 0x000000e205e07211 */ /* 0x000fe200078e08ff */
[----:B------:R-:W-:Y:S04]  /*3350*/  LDSM.16.MT88.4 R36, [R228+0x10000] ;  /* 0x01000000e424783b */ /* 0x000fe80000004200 */
[----:B------:R-:W-:Y:S04]  /*3360*/  LDSM.16.MT88.4 R60, [R224+0x10000] ;  /* 0x01000000e03c783b */ /* 0x000fe80000004200 */
[----:B------:R-:W-:Y:S04]  /*3370*/  LDSM.16.MT88.4 R44, [R226+0x10000] ;  /* 0x01000000e22c783b */ /* 0x000fe80000004200 */
[----:B------:R-:W-:Y:S01]  /*3380*/  LDSM.16.MT88.4 R52, [R225+0x10000] ;  /* 0x01000000e134783b */ /* 0x000fe20000004200 */
[----:B-1----:R-:W-:-:S03]  /*3390*/  FMNMX.FTZ R17, R4, R17, !PT ;  /* 0x0000001104117209 */ /* 0x002fc60007810000 */
[----:B------:R-:W-:Y:S01]  /*33a0*/  LDSM.16.MT88.4 R68, [R228+0x12000] ;  /* 0x01200000e444783b */ /* 0x000fe20000004200 */
[----:B--2---:R-:W-:-:S03]  /*33b0*/  FMNMX.FTZ R2, R19, R2, !PT ;  /* 0x0000000213027209 */ /* 0x004fc60007810000 */
[----:B------:R-:W1:Y:S04]  /*33c0*/  SHFL.BFLY PT, R164, R17, 0x1, 0x1f ;  /* 0x0c201f0011a47f89 */ /* 0x000e6800000e0000 */
[----:B------:R-:W2:Y:S04]  /*33d0*/  SHFL.BFLY PT, R3, R2, 0x1, 0x1f ;  /* 0x0c201f0002037f89 */ /* 0x000ea800000e0000 */
[----:B------:R-:W-:Y:S04]  /*33e0*/  LDSM.16.MT88.4 R84, [R225+0x12000] ;  /* 0x01200000e154783b */ /* 0x000fe80000004200 */
[----:B------:R-:W-:Y:S04]  /*33f0*/  LDSM.16.MT88.4 R92, [R224+0x12000] ;  /* 0x01200000e05c783b */ /* 0x000fe80000004200 */
[----:B------:R-:W-:Y:S04]  /*3400*/  LDSM.16.MT88.4 R100, [R228+0x14000] ;  /* 0x01400000e464783b */ /* 0x000fe80000004200 */
[----:B------:R-:W-:Y:S01]  /*3410*/  LDSM.16.MT88.4 R108, [R226+0x14000] ;  /* 0x01400000e26c783b */ /* 0x000fe20000004200 */
[----:B-1----:R-:W-:-:S03]  /*3420*/  FMNMX.FTZ R164, R17, R164, !PT ;  /* 0x000000a411a47209 */ /* 0x002fc60007810000 */
[----:B------:R-:W-:Y:S01]  /*3430*/  LDSM.16.MT88.4 R116, [R225+0x14000] ;  /* 0x01400000e174783b */ /* 0x000fe20000004200 */
[----:B--2---:R-:W-:Y:S01]  /*3440*/  FMNMX.FTZ R3, R2, R3, !PT ;  /* 0x0000000302037209 */ /* 0x004fe20007810000 */
[C---:B------:R-:W-:Y:S01]  /*3450*/  FMUL.FTZ R194, R164.reuse, c[0x0][0x23c] ;  /* 0x00008f00a4c27a20 */ /* 0x040fe20000410000 */
[----:B------:R-:W-:Y:S01]  /*3460*/  FSETP.NEU.FTZ.AND P1, PT, R164, -INF , PT ;  /* 0xff800000a400780b */ /* 0x000fe20003f3d000 */
[----:B------:R-:W-:Y:S02]  /*3470*/  LDSM.16.MT88.4 R124, [R224+0x14000] ;  /* 0x01400000e07c783b */ /* 0x000fe40000004200 */
[C---:B------:R-:W-:Y:S01]  /*3480*/  FMUL.FTZ R169, R3.reuse, c[0x0][0x23c] ;  /* 0x00008f0003a97a20 */ /* 0x040fe20000410000 */
[----:B------:R-:W-:Y:S01]  /*3490*/  FSEL R194, R194, RZ, P1 ;  /* 0x000000ffc2c27208 */ /* 0x000fe20000800000 */
[----:B------:R-:W-:Y:S01]  /*34a0*/  LDSM.16.MT88.4 R132, [R228+0x16000] ;  /* 0x01600000e484783b */ /* 0x000fe20000004200 */
[----:B------:R-:W-:-:S03]  /*34b0*/  FSETP.NEU.FTZ.AND P1, PT, R3, -INF , PT ;  /* 0xff8000000300780b */ /* 0x000fc60003f3d000 */
[--C-:B------:R-:W-:Y:S01]  /*34c0*/  FFMA.FTZ R179, R23, c[0x0][0x23c], -R194.reuse ;  /* 0x00008f0017b37a23 */ /* 0x100fe200000108c2 */
[----:B------:R-:W-:Y:S01]  /*34d0*/  FSEL R169, R169, RZ, P1 ;  /* 0x000000ffa9a97208 */ /* 0x000fe20000800000 */
[--C-:B------:R-:W-:Y:S01]  /*34e0*/  FFMA.FTZ R178, R22, c[0x0][0x23c], -R194.reuse ;  /* 0x00008f0016b27a23 */ /* 0x100fe200000108c2 */
[----:B------:R-:W-:Y:S01]  /*34f0*/  LDSM.16.MT88.4 R156, [R226+0x16000] ;  /* 0x01600000e29c783b */ /* 0x000fe20000004200 */
[--C-:B------:R-:W-:Y:S02]  /*3500*/  FFMA.FTZ R176, R25, c[0x0][0x23c], -R194.reuse ;  /* 0x00008f0019b07a23 */ /* 0x100fe400000108c2 */
[----:B------:R-:W-:Y:S01]  /*3510*/  FFMA.FTZ R173, R77, c[0x0][0x23c], -R194 ;  /* 0x00008f004dad7a23 */ /* 0x000fe200000108c2 */
[----:B------:R-:W-:Y:S01]  /*3520*/  LDSM.16.MT88.4 R144, [R225+0x16000] ;  /* 0x01600000e190783b */ /* 0x000fe20000004200 */
[--C-:B------:R-:W-:Y:S01]  /*3530*/  FFMA.FTZ R181, R20, c[0x0][0x23c], -R169.reuse ;  /* 0x00008f0014b57a23 */ /* 0x100fe200000108a9 */
[----:B------:R-:W-:Y:S01]  /*3540*/  MUFU.EX2 R179, R179 ;  /* 0x000000b300b37308 */ /* 0x000fe20000000800 */
[--C-:B------:R-:W-:Y:S01]  /*3550*/  FFMA.FTZ R180, R21, c[0x0][0x23c], -R169.reuse ;  /* 0x00008f0015b47a23 */ /* 0x100fe200000108a9 */
[----:B------:R-:W-:Y:S01]  /*3560*/  LDSM.16.MT88.4 R4, [R224+0x16000] ;  /* 0x01600000e004783b */ /* 0x000fe20000004200 */
[----:B------:R-:W-:-:S02]  /*3570*/  FFMA.FTZ R183, R78, c[0x0][0x23c], -R169 ;  /* 0x00008f004eb77a23 */ /* 0x000fc400000108a9 */
[--C-:B------:R-:W-:Y:S01]  /*3580*/  FFMA.FTZ R174, R14, c[0x0][0x23c], -R169.reuse ;  /* 0x00008f000eae7a23 */ /* 0x100fe200000108a9 */
[----:B------:R-:W1:Y:S01]  /*3590*/  LDSM.16.MT88.4 R76, [R226+0x12000] ;  /* 0x01200000e24c783b */ /* 0x000e620000004200 */
[--C-:B------:R-:W-:Y:S01]  /*35a0*/  FFMA.FTZ R177, R11, c[0x0][0x23c], -R194.reuse ;  /* 0x00008f000bb17a23 */ /* 0x100fe200000108c2 */
[----:B------:R-:W2:Y:S01]  /*35b0*/  MUFU.EX2 R178, R178 ;  /* 0x000000b200b27308 */ /* 0x000ea20000000800 */
        /* <DEDUP_REMOVED lines=8> */
[----:B------:R-:W3:Y:S01]  /*3640*/  LDSM.16.MT88.4 R12, [R228+0x10800] ;  /* 0x01080000e40c783b */ /* 0x000ee20000004200 */
[----:B------:R-:W-:-:S02]  /*3650*/  FFMA.FTZ R0, R10, c[0x0][0x23c], -R169 ;  /* 0x00008f000a007a23 */ /* 0x000fc400000108a9 */
[--C-:B------:R-:W-:Y:S01]  /*3660*/  FFMA.FTZ R166, R16, c[0x0][0x23c], -R169.reuse ;  /* 0x00008f0010a67a23 */ /* 0x100fe200000108a9 */
[----:B------:R-:W4:Y:S01]  /*3670*/  LDSM.16.MT88.4 R8, [R224+0x10800] ;  /* 0x01080000e008783b */ /* 0x000f220000004200 */
[--C-:B------:R-:W-:Y:S01]  /*3680*/  FFMA.FTZ R182, R191, c[0x0][0x23c], -R194.reuse ;  /* 0x00008f00bfb67a23 */ /* 0x100fe200000108c2 */
[----:B------:R-:W5:Y:S01]  /*3690*/  MUFU.EX2 R173, R173 ;  /* 0x000000ad00ad7308 */ /* 0x000f620000000800 */
[----:B--2---:R-:W-:Y:S01]  /*36a0*/  F2FP.PACK_AB R148, R178, R179 ;  /* 0x000000b3b294723e */ /* 0x004fe200000000ff */
[----:B------:R-:W-:Y:S01]  /*36b0*/  LDSM.16.MT88.4 R24, [R225+0x10800] ;  /* 0x01080000e118783b */ /* 0x000fe20000004200 */
[--C-:B------:R-:W-:Y:S02]  /*36c0*/  FFMA.FTZ R184, R189, c[0x0][0x23c], -R194.reuse ;  /* 0x00008f00bdb87a23 */ /* 0x100fe400000108c2 */
[--C-:B------:R-:W-:Y:S01]  /*36d0*/  FFMA.FTZ R185, R185, c[0x0][0x23c], -R194.reuse ;  /* 0x00008f00b9b97a23 */ /* 0x100fe200000108c2 */
[----:B------:R-:W-:Y:S01]  /*36e0*/  LDSM.16.MT88.4 R16, [R226+0x12800] ;  /* 0x01280000e210783b */ /* 0x000fe20000004200 */
[----:B------:R-:W-:Y:S01]  /*36f0*/  FFMA.FTZ R187, R187, c[0x0][0x23c], -R194 ;  /* 0x00008f00bbbb7a23 */ /* 0x000fe200000108c2 */
[----:B------:R-:W-:Y:S01]  /*3700*/  MUFU.EX2 R181, R181 ;  /* 0x000000b500b57308 */ /* 0x000fe20000000800 */
[--C-:B------:R-:W-:Y:S01]  /*3710*/  FFMA.FTZ R186, R186, c[0x0][0x23c], -R169.reuse ;  /* 0x00008f00baba7a23 */ /* 0x100fe200000108a9 */
[----:B------:R-:W-:Y:S01]  /*3720*/  LDSM.16.MT88.4 R32, [R224+0x12800] ;  /* 0x01280000e020783b */ /* 0x000fe20000004200 */
[----:B------:R-:W-:-:S02]  /*3730*/  FFMA.FTZ R189, R198, c[0x0][0x23c], -R169 ;  /* 0x00008f00c6bd7a23 */ /* 0x000fc400000108a9 */
[--C-:B------:R-:W-:Y:S02]  /*3740*/  FFMA.FTZ R190, R190, c[0x0][0x23c], -R169.reuse ;  /* 0x00008f00bebe7a23 */ /* 0x100fe400000108a9 */
[--C-:B------:R-:W-:Y:S01]  /*3750*/  FFMA.FTZ R191, R196, c[0x0][0x23c], -R169.reuse ;  /* 0x00008f00c4bf7a23 */ /* 0x100fe200000108a9 */
[----:B------:R-:W2:Y:S01]  /*3760*/  MUFU.EX2 R180, R180 ;  /* 0x000000b400b47308 */ /* 0x000ea20000000800 */
[----:B-----5:R-:W-:Y:S01]  /*3770*/  F2FP.PACK_AB R150, R173, R176 ;  /* 0x000000b0ad96723e */ /* 0x020fe200000000ff */
[--C-:B------:R-:W-:Y:S02]  /*3780*/  FFMA.FTZ R196, R197, c[0x0][0x23c], -R194.reuse ;  /* 0x00008f00c5c47a23 */ /* 0x100fe400000108c2 */
[--C-:B------:R-:W-:Y:S02]  /*3790*/  FFMA.FTZ R195, R195, c[0x0][0x23c], -R194.reuse ;  /* 0x00008f00c3c37a23 */ /* 0x100fe400000108c2 */
[----:B------:R-:W-:Y:S02]  /*37a0*/  FFMA.FTZ R193, R193, c[0x0][0x23c], -R194 ;  /* 0x00008f00c1c17a23 */ /* 0x000fe400000108c2 */
[----:B------:R-:W-:Y:S01]  /*37b0*/  MUFU.EX2 R183, R183 ;  /* 0x000000b700b77308 */ /* 0x000fe20000000800 */
[----:B------:R-:W-:-:S02]  /*37c0*/  FFMA.FTZ R197, R188, c[0x0][0x23c], -R169 ;  /* 0x00008f00bcc57a23 */ /* 0x000fc400000108a9 */
[----:B------:R-:W-:Y:S02]  /*37d0*/  FFMA.FTZ R194, R171, c[0x0][0x23c], -R194 ;  /* 0x00008f00abc27a23 */ /* 0x000fe400000108c2 */
[--C-:B------:R-:W-:Y:S02]  /*37e0*/  FFMA.FTZ R192, R192, c[0x0][0x23c], -R169.reuse ;  /* 0x00008f00c0c07a23 */ /* 0x100fe400000108a9 */
[--C-:B------:R-:W-:Y:S01]  /*37f0*/  FFMA.FTZ R188, R170, c[0x0][0x23c], -R169.reuse ;  /* 0x00008f00aabc7a23 */ /* 0x100fe200000108a9 */
[----:B------:R-:W5:Y:S01]  /*3800*/  MUFU.EX2 R174, R174 ;  /* 0x000000ae00ae7308 */ /* 0x000f620000000800 */
[----:B--2---:R-:W-:Y:S01]  /*3810*/  F2FP.PACK_AB R149, R180, R181 ;  /* 0x000000b5b495723e */ /* 0x004fe200000000ff */
[----:B------:R-:W-:Y:S02]  /*3820*/  FFMA.FTZ R249, R168, c[0x0][0x23c], -R169 ;  /* 0x00008f00a8f97a23 */ /* 0x000fe400000108a9 */
[----:B------:R-:W-:Y:S01]  /*3830*/  FADD.FTZ R179, R179, R178 ;  /* 0x000000b2b3b37221 */ /* 0x000fe20000010000 */
[----:B------:R-:W-:Y:S01]  /*3840*/  LDSM.16.MT88.4 R168, [R225+0x13800] ;  /* 0x01380000e1a8783b */ /* 0x000fe20000004200 */
[----:B------:R-:W-:-:S02]  /*3850*/  FADD.FTZ R180, R181, R180 ;  /* 0x000000b4b5b47221 */ /* 0x000fc40000010000 */
[----:B------:R-:W-:Y:S01]  /*3860*/  MUFU.EX2 R177, R177 ;  /* 0x000000b100b17308 */ /* 0x000fe20000000800 */
[----:B------:R-:W-:-:S04]  /*3870*/  FADD.FTZ R176, R176, R179 ;  /* 0x000000b3b0b07221 */ /* 0x000fc80000010000 */
[----:B------:R-:W-:Y:S01]  /*3880*/  FADD.FTZ R176, R173, R176 ;  /* 0x000000b0adb07221 */ /* 0x000fe20000010000 */
[----:B-----5:R-:W-:Y:S02]  /*3890*/  F2FP.PACK_AB R151, R174, R183 ;  /* 0x000000b7ae97723e */ /* 0x020fe400000000ff */
[----:B------:R-:W2:Y:S01]  /*38a0*/  MUFU.EX2 R172, R172 ;  /* 0x000000ac00ac7308 */ /* 0x000ea20000000800 */
[----:B------:R-:W-:-:S04]  /*38b0*/  FADD.FTZ R183, R183, R180 ;  /* 0x000000b4b7b77221 */ /* 0x000fc80000010000 */
[----:B------:R-:W-:Y:S01]  /*38c0*/  FADD.FTZ R174, R174, R183 ;  /* 0x000000b7aeae7221 */ /* 0x000fe20000010000 */
[C---:B------:R-:W-:Y:S02]  /*38d0*/  HMMA.16816.F32 R160, R148.reuse, R36, RZ ;  /* 0x0000002494a0723c */ /* 0x040fe400000018ff */
[----:B------:R-:W-:Y:S06]  /*38e0*/  MUFU.EX2 R167, R167 ;  /* 0x000000a700a77308 */ /* 0x000fec0000000800 */
[C---:B------:R-:W-:Y:S02]  /*38f0*/  HMMA.16816.F32 R56, R148.reuse, R60, RZ ;  /* 0x0000003c9438723c */ /* 0x040fe400000018ff */
[----:B------:R-:W-:Y:S06]  /*3900*/  MUFU.EX2 R2, R2 ;  /* 0x0000000200027308 */ /* 0x000fec0000000800 */
[C---:B------:R-:W-:Y:S02]  /*3910*/  HMMA.16816.F32 R36, R148.reuse, R38, RZ ;  /* 0x000000269424723c */ /* 0x040fe400000018ff */
[----:B------:R-:W-:Y:S06]  /*3920*/  MUFU.EX2 R175, R175 ;  /* 0x000000af00af7308 */ /* 0x000fec0000000800 */
[C---:B------:R-:W-:Y:S02]  /*3930*/  HMMA.16816.F32 R60, R148.reuse, R62, RZ ;  /* 0x0000003e943c723c */ /* 0x040fe400000018ff */
[----:B------:R-:W5:Y:S06]  /*3940*/  MUFU.EX2 R166, R166 ;  /* 0x000000a600a67308 */ /* 0x000f6c0000000800 */
[C---:B------:R-:W-:Y:S02]  /*3950*/  HMMA.16816.F32 R40, R148.reuse, R44, RZ ;  /* 0x0000002c9428723c */ /* 0x040fe400000018ff */
[----:B------:R-:W-:Y:S06]  /*3960*/  MUFU.EX2 R165, R165 ;  /* 0x000000a500a57308 */ /* 0x000fec0000000800 */
[C---:B------:R-:W-:Y:S02]  /*3970*/  HMMA.16816.F32 R48, R148.reuse, R52, RZ ;  /* 0x000000349430723c */ /* 0x040fe400000018ff */
[----:B------:R-:W2:Y:S06]  /*3980*/  MUFU.EX2 R0, R0 ;  /* 0x0000000000007308 */ /* 0x000eac0000000800 */
[C---:B------:R-:W-:Y:S02]  /*3990*/  HMMA.16816.F32 R64, R148.reuse, R68, RZ ;  /* 0x000000449440723c */ /* 0x040fe400000018ff */
[----:B------:R-:W-:Y:S06]  /*39a0*/  MUFU.EX2 R182, R182 ;  /* 0x000000b600b67308 */ /* 0x000fec0000000800 */
[C---:B-1----:R-:W-:Y:S02]  /*39b0*/  HMMA.16816.F32 R72, R148.reuse, R76, RZ ;  /* 0x0000004c9448723c */ /* 0x042fe400000018ff */
[----:B------:R-:W1:Y:S06]  /*39c0*/  MUFU.EX2 R185, R185 ;  /* 0x000000b900b97308 */ /* 0x000e6c0000000800 */
[C---:B------:R-:W-:Y:S02]  /*39d0*/  HMMA.16816.F32 R80, R148.reuse, R84, RZ ;  /* 0x000000549450723c */ /* 0x040fe400000018ff */
[----:B------:R-:W-:Y:S06]  /*39e0*/  MUFU.EX2 R184, R184 ;  /* 0x000000b800b87308 */ /* 0x000fec0000000800 */
[C---:B------:R-:W-:Y:S02]  /*39f0*/  HMMA.16816.F32 R88, R148.reuse, R92, RZ ;  /* 0x0000005c9458723c */ /* 0x040fe400000018ff */
[----:B------:R-:W-:Y:S06]  /*3a00*/  MUFU.EX2 R187, R187 ;  /* 0x000000bb00bb7308 */ /* 0x000fec0000000800 */
[C---:B------:R-:W-:Y:S02]  /*3a10*/  HMMA.16816.F32 R96, R148.reuse, R100, RZ ;  /* 0x000000649460723c */ /* 0x040fe400000018ff */
[----:B------:R-:W-:Y:S06]  /*3a20*/  MUFU.EX2 R186, R186 ;  /* 0x000000ba00ba7308 */ /* 0x000fec0000000800 */
[C---:B------:R-:W-:Y:S02]  /*3a30*/  HMMA.16816.F32 R104, R148.reuse, R108, RZ ;  /* 0x0000006c9468723c */ /* 0x040fe400000018ff */
[----:B------:R-:W1:Y:S06]  /*3a40*/  MUFU.EX2 R189, R189 ;  /* 0x000000bd00bd7308 */ /* 0x000e6c0000000800 */
        /* <DEDUP_REMOVED lines=20> */
[C---:B------:R-:W-:Y:S08]  /*3b90*/  HMMA.16816.F32 R92, R148.reuse, R94, RZ ;  /* 0x0000005e945c723c */ /* 0x040ff000000018ff */
[C---:B------:R-:W-:Y:S08]  /*3ba0*/  HMMA.16816.F32 R100, R148.reuse, R102, RZ ;  /* 0x000000669464723c */ /* 0x040ff000000018ff */
[C---:B------:R-:W-:Y:S08]  /*3bb0*/  HMMA.16816.F32 R108, R148.reuse, R110, RZ ;  /* 0x0000006e946c723c */ /* 0x040ff000000018ff */
[C---:B------:R-:W-:Y:S08]  /*3bc0*/  HMMA.16816.F32 R116, R148.reuse, R118, RZ ;  /* 0x000000769474723c */ /* 0x040ff000000018ff */
[C---:B------:R-:W-:Y:S08]  /*3bd0*/  HMMA.16816.F32 R124, R148.reuse, R126, RZ ;  /* 0x0000007e947c723c */ /* 0x040ff000000018ff */
[C---:B------:R-:W-:Y:S08]  /*3be0*/  HMMA.16816.F32 R132, R148.reuse, R134, RZ ;  /* 0x000000869484723c */ /* 0x040ff000000018ff */
[C---:B------:R-:W-:Y:S08]  /*3bf0*/  HMMA.16816.F32 R156, R148.reuse, R158, RZ ;  /* 0x0000009e949c723c */ /* 0x040ff000000018ff */
[C---:B------:R-:W-:Y:S08]  /*3c00*/  HMMA.16816.F32 R144, R148.reuse, R146, RZ ;  /* 0x000000929490723c */ /* 0x040ff000000018ff */
[C---:B------:R-:W-:Y:S07]  /*3c10*/  HMMA.16816.F32 R152, R148.reuse, R4, RZ ;  /* 0x000000049498723c */ /* 0x040fee00000018ff */
[----:B--2---:R-:W-:Y:S01]  /*3c20*/  F2FP.PACK_AB R4, R172, R177 ;  /* 0x000000b1ac04723e */ /* 0x004fe200000000ff */
[----:B------:R-:W-:Y:S01]  /*3c30*/  HMMA.16816.F32 R148, R148, R6, RZ ;  /* 0x000000069494723c */ /* 0x000fe200000018ff */
[----:B-----5:R-:W-:Y:S01]  /*3c40*/  F2FP.PACK_AB R5, R166, R175 ;  /* 0x000000afa605723e */ /* 0x020fe200000000ff */
[----:B------:R-:W-:-:S02]  /*3c50*/  FADD.FTZ R177, R177, R176 ;  /* 0x000000b0b1b17221 */ /* 0x000fc40000010000 */
[----:B------:R-:W-:Y:S02]  /*3c60*/  FADD.FTZ R175, R175, R174 ;  /* 0x000000aeafaf7221 */ /* 0x000fe40000010000 */
[----:B------:R-:W-:Y:S01]  /*3c70*/  FADD.FTZ R172, R172, R177 ;  /* 0x000000b1acac7221 */ /* 0x000fe20000010000 */
[----:B------:R-:W-:Y:S01]  /*3c80*/  F2FP.PACK_AB R6, R2, R167 ;  /* 0x000000a70206723e */ /* 0x000fe200000000ff */
[----:B------:R-:W-:Y:S01]  /*3c90*/  FADD.FTZ R166, R166, R175 ;  /* 0x000000afa6a67221 */ /* 0x000fe20000010000 */
[----:B------:R-:W-:Y:S01]  /*3ca0*/  F2FP.PACK_AB R7, R0, R165 ;  /* 0x000000a50007723e */ /* 0x000fe200000000ff */
[----:B------:R-:W-:Y:S02]  /*3cb0*/  FADD.FTZ R167, R167, R172 ;  /* 0x000000aca7a77221 */ /* 0x000fe40000010000 */
[----:B------:R-:W-:Y:S02]  /*3cc0*/  FADD.FTZ R165, R165, R166 ;  /* 0x000000a6a5a57221 */ /* 0x000fe40000010000 */
[----:B------:R-:W-:-:S02]  /*3cd0*/  FADD.FTZ R167, R2, R167 ;  /* 0x000000a702a77221 */ /* 0x000fc40000010000 */
[----:B---3--:R-:W-:Y:S01]  /*3ce0*/  HMMA.16816.F32 R160, R4, R12, R160 ;  /* 0x0000000c04a0723c */ /* 0x008fe200000018a0 */
[----:B------:R-:W-:-:S07]  /*3cf0*/  FADD.FTZ R165, R0, R165 ;  /* 0x000000a500a57221 */ /* 0x000fce0000010000 */
[C---:B------:R-:W-:Y:S01]  /*3d00*/  HMMA.16816.F32 R36, R4.reuse, R14, R36 ;  /* 0x0000000e0424723c */ /* 0x040fe20000001824 */
[----:B------:R-:W2:Y:S07]  /*3d10*/  LDSM.16.MT88.4 R12, [R225+0x12800] ;  /* 0x01280000e10c783b */ /* 0x000eae0000004200 */
[C---:B----4-:R-:W-:Y:S08]  /*3d20*/  HMMA.16816.F32 R56, R4.reuse, R8, R56 ;  /* 0x000000080438723c */ /* 0x050ff00000001838 */
[C---:B------:R-:W-:Y:S01]  /*3d30*/  HMMA.16816.F32 R60, R4.reuse, R10, R60 ;  /* 0x0000000a043c723c */ /* 0x040fe2000000183c */
[----:B------:R-:W3:Y:S07]  /*3d40*/  LDSM.16.MT88.4 R8, [R225+0x14800] ;  /* 0x01480000e108783b */ /* 0x000eee0000004200 */
[C---:B------:R-:W-:Y:S08]  /*3d50*/  HMMA.16816.F32 R64, R4.reuse, R20, R64 ;  /* 0x000000140440723c */ /* 0x040ff00000001840 */
[C---:B------:R-:W-:Y:S01]  /*3d60*/  HMMA.16816.F32 R68, R4.reuse, R22, R68 ;  /* 0x000000160444723c */ /* 0x040fe20000001844 */
[----:B------:R-:W4:Y:S07]  /*3d70*/  LDSM.16.MT88.4 R20, [R224+0x14800] ;  /* 0x01480000e014783b */ /* 0x000f2e0000004200 */
[C---:B------:R-:W-:Y:S08]  /*3d80*/  HMMA.16816.F32 R40, R4.reuse, R28, R40 ;  /* 0x0000001c0428723c */ /* 0x040ff00000001828 */
[C---:B--2---:R-:W-:Y:S08]  /*3d90*/  HMMA.16816.F32 R80, R4.reuse, R12, R80 ;  /* 0x0000000c0450723c */ /* 0x044ff00000001850 */
[C---:B------:R-:W-:Y:S01]  /*3da0*/  HMMA.16816.F32 R84, R4.reuse, R14, R84 ;  /* 0x0000000e0454723c */ /* 0x040fe20000001854 */
[----:B------:R-:W2:Y:S07]  /*3db0*/  LDSM.16.MT88.4 R12, [R226+0x16800] ;  /* 0x01680000e20c783b */ /* 0x000eae0000004200 */
[C---:B---3--:R-:W-:Y:S08]  /*3dc0*/  HMMA.16816.F32 R112, R4.reuse, R8, R112 ;  /* 0x000000080470723c */ /* 0x048ff00000001870 */
[C---:B------:R-:W-:Y:S01]  /*3dd0*/  HMMA.16816.F32 R116, R4.reuse, R10, R116 ;  /* 0x0000000a0474723c */ /* 0x040fe20000001874 */
[----:B------:R-:W3:Y:S07]  /*3de0*/  LDSM.16.MT88.4 R8, [R225+0x16800] ;  /* 0x01680000e108783b */ /* 0x000eee0000004200 */
[C---:B------:R-:W-:Y:S01]  /*3df0*/  HMMA.16816.F32 R44, R4.reuse, R30, R44 ;  /* 0x0000001e042c723c */ /* 0x040fe2000000182c */
[----:B------:R-:W5:Y:S07]  /*3e00*/  LDSM.16.MT88.4 R28, [R228+0x14800] ;  /* 0x01480000e41c783b */ /* 0x000f6e0000004200 */
[C---:B------:R-:W-:Y:S08]  /*3e10*/  HMMA.16816.F32 R48, R4.reuse, R24, R48 ;  /* 0x000000180430723c */ /* 0x040ff00000001830 */
[C---:B------:R-:W-:Y:S01]  /*3e20*/  HMMA.16816.F32 R52, R4.reuse, R26, R52 ;  /* 0x0000001a0434723c */ /* 0x040fe20000001834 */
[----:B------:R-:W1:Y:S07]  /*3e30*/  LDSM.16.MT88.4 R24, [R226+0x14800] ;  /* 0x01480000e218783b */ /* 0x000e6e0000004200 */
[C---:B------:R-:W-:Y:S08]  /*3e40*/  HMMA.16816.F32 R72, R4.reuse, R16, R72 ;  /* 0x000000100448723c */ /* 0x040ff00000001848 */
[C---:B------:R-:W-:Y:S01]  /*3e50*/  HMMA.16816.F32 R76, R4.reuse, R18, R76 ;  /* 0x00000012044c723c */ /* 0x040fe2000000184c */
[----:B------:R-:W1:Y:S07]  /*3e60*/  LDSM.16.MT88.4 R16, [R228+0x16800] ;  /* 0x01680000e410783b */ /* 0x000e6e0000004200 */
[C---:B----4-:R-:W-:Y:S08]  /*3e70*/  HMMA.16816.F32 R120, R4.reuse, R20, R120 ;  /* 0x000000140478723c */ /* 0x050ff00000001878 */
[C---:B------:R-:W-:Y:S01]  /*3e80*/  HMMA.16816.F32 R124, R4.reuse, R22, R124 ;  /* 0x00000016047c723c */ /* 0x040fe2000000187c */
[----:B------:R-:W4:Y:S07]  /*3e90*/  LDSM.16.MT88.4 R20, [R224+0x16800] ;  /* 0x01680000e014783b */ /* 0x000f2e0000004200 */
[C---:B--2---:R-:W-:Y:S08]  /*3ea0*/  HMMA.16816.F32 R136, R4.reuse, R12, R136 ;  /* 0x0000000c0488723c */ /* 0x044ff00000001888 */
[C---:B------:R-:W-:Y:S01]  /*3eb0*/  HMMA.16816.F32 R156, R4.reuse, R14, R156 ;  /* 0x0000000e049c723c */ /* 0x040fe2000000189c */
[----:B------:R-:W2:Y:S07]  /*3ec0*/  LDSM.16.MT88.4 R12, [R225+0x11000] ;  /* 0x01100000e10c783b */ /* 0x000eae0000004200 */
[C---:B---3--:R-:W-:Y:S08]  /*3ed0*/  HMMA.16816.F32 R140, R4.reuse, R8, R140 ;  /* 0x00000008048c723c */ /* 0x048ff0000000188c */
[C---:B------:R-:W-:Y:S01]  /*3ee0*/  HMMA.16816.F32 R144, R4.reuse, R10, R144 ;  /* 0x0000000a0490723c */ /* 0x040fe20000001890 */
[----:B------:R-:W3:Y:S07]  /*3ef0*/  LDSM.16.MT88.4 R8, [R224+0x11000] ;  /* 0x01100000e008783b */ /* 0x000eee0000004200 */
[C---:B------:R-:W-:Y:S08]  /*3f00*/  HMMA.16816.F32 R88, R4.reuse, R32, R88 ;  /* 0x000000200458723c */ /* 0x040ff00000001858 */
[C---:B------:R-:W-:Y:S01]  /*3f10*/  HMMA.16816.F32 R92, R4.reuse, R34, R92 ;  /* 0x00000022045c723c */ /* 0x040fe2000000185c */
[----:B------:R-:W-:Y:S07]  /*3f20*/  LDSM.16.MT88.4 R32, [R226+0x13000] ;  /* 0x01300000e220783b */ /* 0x000fee0000004200 */
[C---:B-----5:R-:W-:Y:S08]  /*3f30*/  HMMA.16816.F32 R96, R4.reuse, R28, R96 ;  /* 0x0000001c0460723c */ /* 0x060ff00000001860 */
[C---:B------:R-:W-:Y:S01]  /*3f40*/  HMMA.16816.F32 R100, R4.reuse, R30, R100 ;  /* 0x0000001e0464723c */ /* 0x040fe20000001864 */
[----:B------:R-:W-:Y:S07]  /*3f50*/  LDSM.16.MT88.4 R28, [R224+0x13000] ;  /* 0x01300000e01c783b */ /* 0x000fee0000004200 */
[C---:B-1----:R-:W-:Y:S08]  /*3f60*/  HMMA.16816.F32 R104, R4.reuse, R24, R104 ;  /* 0x000000180468723c */ /* 0x042ff00000001868 */
[C---:B------:R-:W-:Y:S01]  /*3f70*/  HMMA.16816.F32 R108, R4.reuse, R26, R108 ;  /* 0x0000001a046c723c */ /* 0x040fe2000000186c */
[----:B------:R-:W-:Y:S07]  /*3f80*/  LDSM.16.MT88.4 R24, [R228+0x11000] ;  /* 0x01100000e418783b */ /* 0x000fee0000004200 */
[C---:B------:R-:W-:Y:S08]  /*3f90*/  HMMA.16816.F32 R128, R4.reuse, R16, R128 ;  /* 0x000000100480723c */ /* 0x040ff00000001880 */
[C---:B------:R-:W-:Y:S01]  /*3fa0*/  HMMA.16816.F32 R132, R4.reuse, R18, R132 ;  /* 0x000000120484723c */ /* 0x040fe20000001884 */
[----:B------:R-:W1:Y:S07]  /*3fb0*/  LDSM.16.MT88.4 R16, [R226+0x11000] ;  /* 0x01100000e210783b */ /* 0x000e6e0000004200 */
[C---:B----4-:R-:W-:Y:S08]  /*3fc0*/  HMMA.16816.F32 R152, R4.reuse, R20, R152 ;  /* 0x000000140498723c */ /* 0x050ff00000001898 */
[----:B------:R-:W-:Y:S01]  /*3fd0*/  HMMA.16816.F32 R148, R4, R22, R148 ;  /* 0x000000160494723c */ /* 0x000fe20000001894 */
[----:B------:R-:W-:Y:S06]  /*3fe0*/  LDSM.16.MT88.4 R20, [R228+0x13000] ;  /* 0x01300000e414783b */ /* 0x000fec0000004200 */
[----:B------:R-:W-:Y:S01]  /*3ff0*/  F2FP.PACK_AB R4, R185, R182 ;  /* 0x000000b6b904723e */ /* 0x000fe200000000ff */
[----:B------:R-:W-:Y:S01]  /*4000*/  FADD.FTZ R182, R182, R167 ;  /* 0x000000a7b6b67221 */ /* 0x000fe20000010000 */
[----:B------:R-:W-:Y:S01]  /*4010*/  F2FP.PACK_AB R5, R189, R186 ;  /* 0x000000babd05723e */ /* 0x000fe200000000ff */
[----:B------:R-:W-:Y:S01]  /*4020*/  FADD.FTZ R186, R186, R165 ;  /* 0x000000a5baba7221 */ /* 0x000fe20000010000 */
[----:B------:R-:W-:Y:S01]  /*4030*/  F2FP.PACK_AB R6, R187, R184 ;  /* 0x000000b8bb06723e */ /* 0x000fe200000000ff */
[----:B------:R-:W-:Y:S01]  /*4040*/  FADD.FTZ R185, R185, R182 ;  /* 0x000000b6b9b97221 */ /* 0x000fe20000010000 */
[----:B------:R-:W-:Y:S01]  /*4050*/  F2FP.PACK_AB R7, R191, R190 ;  /* 0x000000bebf07723e */ /* 0x000fe200000000ff */
[----:B------:R-:W-:-:S02]  /*4060*/  FADD.FTZ R189, R189, R186 ;  /* 0x000000babdbd7221 */ /* 0x000fc40000010000 */
[----:B------:R-:W-:Y:S02]  /*4070*/  FADD.FTZ R184, R184, R185 ;  /* 0x000000b9b8b87221 */ /* 0x000fe40000010000 */
[----:B------:R-:W-:Y:S02]  /*4080*/  FADD.FTZ R190, R190, R189 ;  /* 0x000000bdbebe7221 */ /* 0x000fe40000010000 */
[----:B--2---:R-:W-:Y:S01]  /*4090*/  HMMA.16816.F32 R48, R4, R12, R48 ;  /* 0x0000000c0430723c */ /* 0x004fe20000001830 */
[----:B------:R-:W-:Y:S02]  /*40a0*/  FADD.FTZ R187, R187, R184 ;  /* 0x000000b8bbbb7221 */ /* 0x000fe40000010000 */
[----:B------:R-:W-:-:S05]  /*40b0*/  FADD.FTZ R191, R191, R190 ;  /* 0x000000bebfbf7221 */ /* 0x000fca0000010000 */
[C---:B------:R-:W-:Y:S01]  /*40c0*/  HMMA.16816.F32 R52, R4.reuse, R14, R52 ;  /* 0x0000000e0434723c */ /* 0x040fe20000001834 */
[----:B------:R-:W2:Y:S07]  /*40d0*/  LDSM.16.MT88.4 R12, [R226+0x15000] ;  /* 0x01500000e20c783b */ /* 0x000eae0000004200 */
[C---:B---3--:R-:W-:Y:S08]  /*40e0*/  HMMA.16816.F32 R56, R4.reuse, R8, R56 ;  /* 0x000000080438723c */ /* 0x048ff00000001838 */
[C---:B------:R-:W-:Y:S01]  /*40f0*/  HMMA.16816.F32 R60, R4.reuse, R10, R60 ;  /* 0x0000000a043c723c */ /* 0x040fe2000000183c */
[----:B------:R-:W3:Y:S07]  /*4100*/  LDSM.16.MT88.4 R8, [R225+0x15000] ;  /* 0x01500000e108783b */ /* 0x000eee0000004200 */
[C---:B-1----:R-:W-:Y:S08]  /*4110*/  HMMA.16816.F32 R40, R4.reuse, R16, R40 ;  /* 0x000000100428723c */ /* 0x042ff00000001828 */
[C---:B------:R-:W-:Y:S01]  /*4120*/  HMMA.16816.F32 R44, R4.reuse, R18, R44 ;  /* 0x00000012042c723c */ /* 0x040fe2000000182c */
[----:B------:R-:W1:Y:S07]  /*4130*/  LDSM.16.MT88.4 R16, [R225+0x13000] ;  /* 0x01300000e110783b */ /* 0x000e6e0000004200 */
        /* <DEDUP_REMOVED lines=8> */
[----:B------:R-:W4:Y:S07]  /*41c0*/  LDSM.16.MT88.4 R24, [R228+0x15000] ;  /* 0x01500000e418783b */ /* 0x000f2e0000004200 */
[C---:B------:R-:W-:Y:S08]  /*41d0*/  HMMA.16816.F32 R64, R4.reuse, R20, R64 ;  /* 0x000000140440723c */ /* 0x040ff00000001840 */
[C---:B------:R-:W-:Y:S01]  /*41e0*/  HMMA.16816.F32 R68, R4.reuse, R22, R68 ;  /* 0x000000160444723c */ /* 0x040fe20000001844 */
[----:B------:R-:W5:Y:S07]  /*41f0*/  LDSM.16.MT88.4 R20, [R224+0x15000] ;  /* 0x01500000e014783b */ /* 0x000f6e0000004200 */
[C---:B------:R-:W-:Y:S08]  /*4200*/  HMMA.16816.F32 R72, R4.reuse, R32, R72 ;  /* 0x000000200448723c */ /* 0x040ff00000001848 */
[C---:B------:R-:W-:Y:S01]  /*4210*/  HMMA.16816.F32 R76, R4.reuse, R34, R76 ;  /* 0x00000022044c723c */ /* 0x040fe2000000184c */
[----:B------:R-:W-:Y:S07]  /*4220*/  LDSM.16.MT88.4 R32, [R224+0x17000] ;  /* 0x01700000e020783b */ /* 0x000fee0000004200 */
[C---:B-1----:R-:W-:Y:S08]  /*4230*/  HMMA.16816.F32 R80, R4.reuse, R16, R80 ;  /* 0x000000100450723c */ /* 0x042ff00000001850 */
[C---:B------:R-:W-:Y:S01]  /*4240*/  HMMA.16816.F32 R84, R4.reuse, R18, R84 ;  /* 0x000000120454723c */ /* 0x040fe20000001854 */
[----:B------:R-:W1:Y:S07]  /*4250*/  LDSM.16.MT88.4 R16, [R228+0x17000] ;  /* 0x01700000e410783b */ /* 0x000e6e0000004200 */
        /* <DEDUP_REMOVED lines=8> */
[----:B------:R-:W2:Y:S07]  /*42e0*/  LDSM.16.MT88.4 R28, [R228+0x11800] ;  /* 0x01180000e41c783b */ /* 0x000eae0000004200 */
[C---:B----4-:R-:W-:Y:S08]  /*42f0*/  HMMA.16816.F32 R96, R4.reuse, R24, R96 ;  /* 0x000000180460723c */ /* 0x050ff00000001860 */
[C---:B------:R-:W-:Y:S01]  /*4300*/  HMMA.16816.F32 R100, R4.reuse, R26, R100 ;  /* 0x0000001a0464723c */ /* 0x040fe20000001864 */
[----:B------:R-:W4:Y:S07]  /*4310*/  LDSM.16.MT88.4 R24, [R226+0x11800] ;  /* 0x01180000e218783b */ /* 0x000f2e0000004200 */
[C---:B-----5:R-:W-:Y:S08]  /*4320*/  HMMA.16816.F32 R120, R4.reuse, R20, R120 ;  /* 0x000000140478723c */ /* 0x060ff00000001878 */
[C---:B------:R-:W-:Y:S01]  /*4330*/  HMMA.16816.F32 R124, R4.reuse, R22, R124 ;  /* 0x00000016047c723c */ /* 0x040fe2000000187c */
[----:B------:R-:W5:Y:S07]  /*4340*/  LDSM.16.MT88.4 R20, [R225+0x11800] ;  /* 0x01180000e114783b */ /* 0x000f6e0000004200 */
[C---:B-1----:R-:W-:Y:S08]  /*4350*/  HMMA.16816.F32 R128, R4.reuse, R16, R128 ;  /* 0x000000100480723c */ /* 0x042ff00000001880 */
[C---:B------:R-:W-:Y:S01]  /*4360*/  HMMA.16816.F32 R132, R4.reuse, R18, R132 ;  /* 0x000000120484723c */ /* 0x040fe20000001884 */
[----:B------:R-:W1:Y:S07]  /*4370*/  LDSM.16.MT88.4 R16, [R228+0x13800] ;  /* 0x01380000e410783b */ /* 0x000e6e0000004200 */
[C---:B------:R-:W-:Y:S08]  /*4380*/  HMMA.16816.F32 R152, R4.reuse, R32, R152 ;  /* 0x000000200498723c */ /* 0x040ff00000001898 */
        /* <DEDUP_REMOVED lines=39> */
[C---:B------:R-:W-:Y:S08]  /*4600*/  HMMA.16816.F32 R84, R4.reuse, R170, R84 ;  /* 0x000000aa0454723c */ /* 0x040ff00000001854 */
[C---:B------:R-:W-:Y:S08]  /*4610*/  HMMA.16816.F32 R88, R4.reuse, R32, R88 ;  /* 0x000000200458723c */ /* 0x040ff00000001858 */
[C---:B------:R-:W-:Y:S08]  /*4620*/  HMMA.16816.F32 R92, R4.reuse, R34, R92 ;  /* 0x00000022045c723c */ /* 0x040ff0000000185c */
[C---:B------:R-:W-:Y:S08]  /*4630*/  HMMA.16816.F32 R104, R4.reuse, R28, R104 ;  /* 0x0000001c0468723c */ /* 0x040ff00000001868 */
[C---:B------:R-:W-:Y:S08]  /*4640*/  HMMA.16816.F32 R108, R4.reuse, R30, R108 ;  /* 0x0000001e046c723c */ /* 0x040ff0000000186c */
[C---:B----4-:R-:W-:Y:S08]  /*4650*/  HMMA.16816.F32 R112, R4.reuse, R24, R112 ;  /* 0x000000180470723c */ /* 0x050ff00000001870 */
[C---:B------:R-:W-:Y:S08]  /*4660*/  HMMA.16816.F32 R116, R4.reuse, R26, R116 ;  /* 0x0000001a0474723c */ /* 0x040ff00000001874 */
[C---:B-----5:R-:W-:Y:S08]  /*4670*/  HMMA.16816.F32 R120, R4.reuse, R20, R120 ;  /* 0x000000140478723c */ /* 0x060ff00000001878 */
[C---:B------:R-:W-:Y:S08]  /*4680*/  HMMA.16816.F32 R124, R4.reuse, R22, R124 ;  /* 0x00000016047c723c */ /* 0x040ff0000000187c */
[C---:B-1----:R-:W-:Y:S08]  /*4690*/  HMMA.16816.F32 R136, R4.reuse, R16, R136 ;  /* 0x000000100488723c */ /* 0x042ff00000001888 */
[C---:B------:R-:W-:Y:S08]  /*46a0*/  HMMA.16816.F32 R156, R4.reuse, R18, R156 ;  /* 0x00000012049c723c */ /* 0x040ff0000000189c */
[C---:B--2---:R-:W-:Y:S08]  /*46b0*/  HMMA.16816.F32 R140, R4.reuse, R12, R140 ;  /* 0x0000000c048c723c */ /* 0x044ff0000000188c */
[C---:B------:R-:W-:Y:S08]  /*46c0*/  HMMA.16816.F32 R144, R4.reuse, R14, R144 ;  /* 0x0000000e0490723c */ /* 0x040ff00000001890 */
[C---:B---3--:R-:W-:Y:S08]  /*46d0*/  HMMA.16816.F32 R152, R4.reuse, R8, R152 ;  /* 0x000000080498723c */ /* 0x048ff00000001898 */
[----:B------:R-:W-:Y:S01]  /*46e0*/  HMMA.16816.F32 R148, R4, R10, R148 ;  /* 0x0000000a0494723c */ /* 0x000fe20000001894 */
[----:B------:R-:W-:Y:S07]  /*46f0*/  @!P0 BRA `(.L_x_6) ;  /* 0x0000316000008947 */ /* 0x000fee0003800000 */
[----:B------:R-:W-:Y:S01]  /*4700*/  MOV R0, R3 ;  /* 0x0000000300007202 */ /* 0x000fe20000000f00 */
[----:B------:R-:W-:Y:S01]  /*4710*/  USHF.L.U64.HI UR10, UR4, 0x5, UR5 ;  /* 0x00000005040a7899 */ /* 0x000fe20008010205 */
[----:B------:R-:W-:Y:S01]  /*4720*/  MOV R165, R164 ;  /* 0x000000a400a57202 */ /* 0x000fe20000000f00 */
[----:B------:R-:W-:-:S02]  /*4730*/  USHF.L.U32 UR11, UR4, 0x5, URZ ;  /* 0x00000005040b7899 */ /* 0x000fc4000800063f */
[----:B------:R-:W-:Y:S02]  /*4740*/  ULEA.HI.SX32 UR14, UR8, 0xfffffffe, 0x1a ;  /* 0xfffffffe080e7891 */ /* 0x000fe4000f8fd23f */
[----:B------:R-:W-:Y:S01]  /*4750*/  ULDC.64 UR6, c[0x0][0x1a0] ;  /* 0x0000680000067ab9 */ /* 0x000fe20000000a00 */
[----:B------:R-:W-:Y:S08]  /*4760*/  BRA `(.L_x_7) ;  /* 0x000002b000007947 */ /* 0x000ff00003800000 */
.L_x_9:
[----:B------:R-:W-:Y:S02]  /*4770*/  UIADD3 UR13, UR14, -0x1, URZ ;  /* 0xffffffff0e0d7890 */ /* 0x000fe4000fffe03f */
[----:B------:R-:W-:Y:S02]  /*4780*/  ULDC.64 UR4, c[0x0][0x198] ;  /* 0x0000660000047ab9 */ /* 0x000fe40000000a00 */
[----:B------:R-:W-:Y:S02]  /*4790*/  USHF.R.S32.HI UR8, URZ, 0x1f, UR13 ;  /* 0x0000001f3f087899 */ /* 0x000fe4000801140d */
[----:B------:R-:W-:Y:S02]  /*47a0*/  UIMAD.WIDE.U32 UR18, UR13, UR4, URZ ;  /* 0x000000040d1272a5 */ /* 0x000fe4000f8e003f */
[----:B------:R-:W-:Y:S04]  /*47b0*/  UIMAD UR8, UR8, UR4, URZ ;  /* 0x00000004080872a4 */ /* 0x000fe8000f8e023f */
[----:B------:R-:W-:Y:S01]  /*47c0*/  UIMAD UR8, UR13, UR5, UR8 ;  /* 0x000000050d0872a4 */ /* 0x000fe2000f8e0208 */
[----:B------:R-:W-:Y:S02]  /*47d0*/  IMAD.U32 R168, RZ, RZ, UR18 ;  /* 0x00000012ffa87e24 */ /* 0x000fe4000f8e00ff */
[----:B------:R-:W-:Y:S01]  /*47e0*/  IMAD.U32 R169, RZ, RZ, UR19 ;  /* 0x00000013ffa97e24 */ /* 0x000fe2000f8e00ff */
[----:B------:R-:W-:Y:S02]  /*47f0*/  UIADD3 UR8, UR19, UR8, URZ ;  /* 0x0000000813087290 */ /* 0x000fe4000fffe03f */
[----:B------:R-:W-:Y:S04]  /*4800*/  LEA R2, P1, R168, R240, 0x6 ;  /* 0x000000f0a8027211 */ /* 0x000fe800078230ff */
[----:B------:R-:W-:Y:S01]  /*4810*/  IMAD.U32 R3, RZ, RZ, UR8 ;  /* 0x00000008ff037e24 */ /* 0x000fe2000f8e00ff */
[----:B------:R-:W-:Y:S01]  /*4820*/  LEA R166, P2, R2, c[0x0][0x168], 0x1 ;  /* 0x00005a0002a67a11 */ /* 0x000fe200078408ff */
[----:B------:R-:W-:Y:S02]  /*4830*/  USHF.L.U32 UR8, UR4, 0x5, URZ ;  /* 0x0000000504087899 */ /* 0x000fe4000800063f */
[----:B------:R-:W-:Y:S01]  /*4840*/  USHF.L.U64.HI UR4, UR4, 0x5, UR5 ;  /* 0x0000000504047899 */ /* 0x000fe20008010205 */
[----:B------:R-:W-:Y:S03]  /*4850*/  LEA.HI.X R3, R168, R243, R3, 0x6, P1 ;  /* 0x000000f3a8037211 */ /* 0x000fe600008f3403 */
[----:B------:R-:W-:Y:S02]  /*4860*/  IADD3 R168, P1, R166, UR8, RZ ;  /* 0x00000008a6a87c10 */ /* 0x000fe4000ff3e0ff */
[----:B------:R-:W-:Y:S02]  /*4870*/  LEA.HI.X R167, R2, c[0x0][0x16c], R3, 0x1, P2 ;  /* 0x00005b0002a77a11 */ /* 0x000fe400010f0c03 */
[----:B------:R-:W-:Y:S02]  /*4880*/  IADD3 R170, P2, R168, UR8, RZ ;  /* 0x00000008a8aa7c10 */ /* 0x000fe4000ff5e0ff */
[----:B------:R-:W-:Y:S01]  /*4890*/  IADD3.X R169, R167, UR4, RZ, P1, !PT ;  /* 0x00000004a7a97c10 */ /* 0x000fe20008ffe4ff */
[----:B------:R-:W-:Y:S01]  /*48a0*/  @!PT LDS RZ, [RZ] ;  /* 0x00000000fffff984 */ /* 0x000fe20000000800 */
[----:B------:R-:W-:Y:S01]  /*48b0*/  @!PT LDS RZ, [RZ] ;  /* 0x00000000fffff984 */ /* 0x000fe20000000800 */
[----:B------:R-:W-:Y:S01]  /*48c0*/  @!PT LDS RZ, [RZ] ;  /* 0x00000000fffff984 */ /* 0x000fe20000000800 */
[----:B------:R1:W-:Y:S01]  /*48d0*/  LDGSTS.E.BYPASS.LTC128B.128 [R237+0x8000], [R166.64] ;  /* 0x08000000a6ed7fae */ /* 0x0003e2000b901d50 */
[----:B------:R-:W-:Y:S02]  /*48e0*/  IADD3 R2, P1, R170, UR8, RZ ;  /* 0x00000008aa027c10 */ /* 0x000fe4000ff3e0ff */
[----:B------:R-:W-:Y:S01]  /*48f0*/  IADD3.X R171, R169, UR4, RZ, P2, !PT ;  /* 0x00000004a9ab7c10 */ /* 0x000fe200097fe4ff */
[----:B------:R1:W-:Y:S03]  /*4900*/  LDGSTS.E.BYPASS.LTC128B.128 [R237+0xa000], [R166.64+0x80] ;  /* 0x0a000080a6ed7fae */ /* 0x0003e6000b901d50 */
[----:B------:R-:W-:Y:S01]  /*4910*/  IADD3.X R3, R171, UR4, RZ, P1, !PT ;  /* 0x00000004ab037c10 */ /* 0x000fe20008ffe4ff */
        /* <DEDUP_REMOVED lines=14> */
[----:B------:R-:W0:Y:S01]  /*4a00*/  LDGDEPBAR ;  /* 0x00000000000079af */ /* 0x000e220000000000 */
[----:B------:R-:W-:-:S05]  /*4a10*/  BRA `(.L_x_8) ;  /* 0x00000fc000007947 */ /* 0x000fca0003800000 */
.L_x_7:
[----:B------:R-:W-:Y:S01]  /*4a20*/  USHF.R.S32.HI UR4, URZ, 0x1f, UR14 ;  /* 0x0000001f3f047899 */ /* 0x000fe2000801140e */
[----:B------:R-:W-:Y:S04]  /*4a30*/  DEPBAR.LE SB0, 0x0 ;  /* 0x000080000000791a */ /* 0x000fe80000000000 */
[----:B------:R-:W-:Y:S01]  /*4a40*/  UIMAD UR4, UR4, UR6, URZ ;  /* 0x00000006040472a4 */ /* 0x000fe2000f8e023f */
[----:B------:R-:W-:Y:S01]  /*4a50*/  BAR.SYNC.DEFER_BLOCKING 0x0 ;  /* 0x0000000000007b1d */ /* 0x000fe20000010000 */
[----:B------:R-:W-:Y:S02]  /*4a60*/  UIMAD.WIDE.U32 UR18, UR14, UR6, URZ ;  /* 0x000000060e1272a5 */ /* 0x000fe4000f8e003f */
[----:B------:R-:W-:Y:S04]  /*4a70*/  UIMAD UR4, UR14, UR7, UR4 ;  /* 0x000000070e0472a4 */ /* 0x000fe8000f8e0204 */
[----:B------:R-:W-:Y:S01]  /*4a80*/  UIADD3 UR4, UR19, UR4, URZ ;  /* 0x0000000413047290 */ /* 0x000fe2000fffe03f */
[----:B------:R-:W-:Y:S02]  /*4a90*/  IMAD.U32 R22, RZ, RZ, UR18 ;  /* 0x00000012ff167e24 */ /* 0x000fe4000f8e00ff */
[----:B------:R-:W-:Y:S03]  /*4aa0*/  IMAD.U32 R23, RZ, RZ, UR19 ;  /* 0x00000013ff177e24 */ /* 0x000fe6000f8e00ff */
[----:B------:R-:W-:Y:S01]  /*4ab0*/  IMAD.U32 R2, RZ, RZ, UR4 ;  /* 0x00000004ff027e24 */ /* 0x000fe2000f8e00ff */
[C---:B------:R-:W-:Y:S04]  /*4ac0*/  LEA R3, P0, R22.reuse, R238, 0x6 ;  /* 0x000000ee16037211 */ /* 0x040fe800078030ff */
[C---:B------:R-:W-:Y:S02]  /*4ad0*/  LEA R166, P1, R3.reuse, c[0x0][0x170], 0x1 ;  /* 0x00005c0003a67a11 */ /* 0x040fe400078208ff */
[----:B------:R-:W-:Y:S02]  /*4ae0*/  LEA.HI.X R2, R22, R235, R2, 0x6, P0 ;  /* 0x000000eb16027211 */ /* 0x000fe400000f3402 */
        /* <DEDUP_REMOVED lines=12> */
[----:B------:R1:W-:Y:S01]  /*4bb0*/  LDGSTS.E.BYPASS.LTC128B.128 [R237+0x14000], [R166.64+0x100] ;  /* 0x14000100a6ed7fae */ /* 0x0003e2000b901d50 */
[----:B------:R-:W-:Y:S03]  /*4bc0*/  ISETP.LT.AND P0, PT, RZ, UR14, PT ;  /* 0x0000000eff007c0c */ /* 0x000fe6000bf01270 */
        /* <DEDUP_REMOVED lines=13> */
[----:B------:R-:W-:Y:S04]  /*4ca0*/  LDSM.16.M88.4 R168, [R234] ;  /* 0x00000000eaa8783b */ /* 0x000fe80000000200 */
[----:B------:R-:W4:Y:S04]  /*4cb0*/  LDSM.16.M88.4 R172, [R233+0x8000] ;  /* 0x00800000e9ac783b */ /* 0x000f280000000200 */
[----:B------:R-:W5:Y:S04]  /*4cc0*/  LDSM.16.M88.4 R176, [R233+0x8800] ;  /* 0x00880000e9b0783b */ /* 0x000f680000000200 */
[----:B------:R-:W2:Y:S04]  /*4cd0*/  LDSM.16.M88.4 R180, [R233+0x9000] ;  /* 0x00900000e9b4783b */ /* 0x000ea80000000200 */
[----:B------:R-:W0:Y:S04]  /*4ce0*/  LDGDEPBAR ;  /* 0x00000000000079af */ /* 0x000e280000000000 */
[----:B------:R-:W1:Y:S04]  /*4cf0*/  LDSM.16.M88.4 R184, [R233+0x9800] ;  /* 0x00980000e9b8783b */ /* 0x000e680000000200 */
[----:B------:R-:W-:Y:S04]  /*4d00*/  LDSM.16.M88.4 R188, [R232] ;  /* 0x00000000e8bc783b */ /* 0x000fe80000000200 */
[----:B------:R-:W1:Y:S04]  /*4d10*/  LDSM.16.M88.4 R192, [R231] ;  /* 0x00000000e7c0783b */ /* 0x000e680000000200 */
[----:B------:R-:W1:Y:S04]  /*4d20*/  LDSM.16.M88.4 R196, [R223] ;  /* 0x00000000dfc4783b */ /* 0x000e680000000200 */
[----:B------:R-:W1:Y:S04]  /*4d30*/  LDSM.16.M88.4 R200, [R222] ;  /* 0x00000000dec8783b */ /* 0x000e680000000200 */
[----:B------:R-:W1:Y:S01]  /*4d40*/  LDSM.16.M88.4 R204, [R221] ;  /* 0x00000000ddcc783b */ /* 0x000e620000000200 */
[C---:B----4-:R-:W-:Y:S08]  /*4d50*/  HMMA.16816.F32 R4, R168.reuse, R172, RZ ;  /* 0x000000aca804723c */ /* 0x050ff000000018ff */
[C---:B------:R-:W-:Y:S01]  /*4d60*/  HMMA.16816.F32 R8, R168.reuse, R174, RZ ;  /* 0x000000aea808723c */ /* 0x040fe200000018ff */
[----:B------:R-:W-:Y:S07]  /*4d70*/  LDSM.16.M88.4 R172, [R230] ;  /* 0x00000000e6ac783b */ /* 0x000fee0000000200 */
[C---:B-----5:R-:W-:Y:S08]  /*4d80*/  HMMA.16816.F32 R12, R168.reuse, R176, RZ ;  /* 0x000000b0a80c723c */ /* 0x060ff000000018ff */
[C---:B------:R-:W-:Y:S01]  /*4d90*/  HMMA.16816.F32 R16, R168.reuse, R178, RZ ;  /* 0x000000b2a810723c */ /* 0x040fe200000018ff */
[----:B------:R-:W4:Y:S07]  /*4da0*/  LDSM.16.M88.4 R176, [R227+0x8000] ;  /* 0x00800000e3b0783b */ /* 0x000f2e0000000200 */
[C---:B--2---:R-:W-:Y:S08]  /*4db0*/  HMMA.16816.F32 R20, R168.reuse, R180, RZ ;  /* 0x000000b4a814723c */ /* 0x044ff000000018ff */
[C---:B---3--:R-:W-:Y:S01]  /*4dc0*/  HMMA.16816.F32 R24, R168.reuse, R182, RZ ;  /* 0x000000b6a818723c */ /* 0x048fe200000018ff */
[----:B------:R-:W2:Y:S07]  /*4dd0*/  LDSM.16.M88.4 R180, [R227+0x8800] ;  /* 0x00880000e3b4783b */ /* 0x000eae0000000200 */
[C---:B-1----:R-:W-:Y:S08]  /*4de0*/  HMMA.16816.F32 R28, R168.reuse, R184, RZ ;  /* 0x000000b8a81c723c */ /* 0x042ff000000018ff */
[----:B------:R-:W-:Y:S01]  /*4df0*/  HMMA.16816.F32 R32, R168, R186, RZ ;  /* 0x000000baa820723c */ /* 0x000fe200000018ff */
[----:B------:R-:W1:Y:S04]  /*4e00*/  LDSM.16.M88.4 R168, [R227+0x9000] ;  /* 0x00900000e3a8783b */ /* 0x000e680000000200 */
[----:B------:R-:W3:Y:S03]  /*4e10*/  LDSM.16.M88.4 R184, [R227+0x9800] ;  /* 0x00980000e3b8783b */ /* 0x000ee60000000200 */
[C---:B------:R-:W-:Y:S08]  /*4e20*/  HMMA.16816.F32 R4, R188.reuse, R192, R4 ;  /* 0x000000c0bc04723c */ /* 0x040ff00000001804 */
[C---:B------:R-:W-:Y:S01]  /*4e30*/  HMMA.16816.F32 R8, R188.reuse, R194, R8 ;  /* 0x000000c2bc08723c */ /* 0x040fe20000001808 */
[----:B------:R-:W-:Y:S07]  /*4e40*/  LDSM.16.M88.4 R192, [R229] ;  /* 0x00000000e5c0783b */ /* 0x000fee0000000200 */
[C---:B------:R-:W-:Y:S08]  /*4e50*/  HMMA.16816.F32 R12, R188.reuse, R196, R12 ;  /* 0x000000c4bc0c723c */ /* 0x040ff0000000180c */
[C---:B------:R-:W-:Y:S01]  /*4e60*/  HMMA.16816.F32 R16, R188.reuse, R198, R16 ;  /* 0x000000c6bc10723c */ /* 0x040fe20000001810 */
[----:B------:R-:W5:Y:S07]  /*4e70*/  LDSM.16.M88.4 R196, [R220] ;  /* 0x00000000dcc4783b */ /* 0x000f6e0000000200 */
[C---:B------:R-:W-:Y:S08]  /*4e80*/  HMMA.16816.F32 R20, R188.reuse, R200, R20 ;  /* 0x000000c8bc14723c */ /* 0x040ff00000001814 */
[C---:B------:R-:W-:Y:S01]  /*4e90*/  HMMA.16816.F32 R24, R188.reuse, R202, R24 ;  /* 0x000000cabc18723c */ /* 0x040fe20000001818 */
[----:B------:R-:W1:Y:S07]  /*4ea0*/  LDSM.16.M88.4 R200, [R220+0x800] ;  /* 0x00080000dcc8783b */ /* 0x000e6e0000000200 */
[C---:B------:R-:W-:Y:S08]  /*4eb0*/  HMMA.16816.F32 R28, R188.reuse, R204, R28 ;  /* 0x000000ccbc1c723c */ /* 0x040ff0000000181c */
[----:B------:R-:W-:Y:S01]  /*4ec0*/  HMMA.16816.F32 R32, R188, R206, R32 ;  /* 0x000000cebc20723c */ /* 0x000fe20000001820 */
[----:B------:R-:W3:Y:S04]  /*4ed0*/  LDSM.16.M88.4 R188, [R220+0x1000] ;  /* 0x00100000dcbc783b */ /* 0x000ee80000000200 */
[----:B------:R-:W3:Y:S03]  /*4ee0*/  LDSM.16.M88.4 R204, [R220+0x1800] ;  /* 0x00180000dccc783b */ /* 0x000ee60000000200 */
[C---:B----4-:R-:W-:Y:S08]  /*4ef0*/  HMMA.16816.F32 R4, R172.reuse, R176, R4 ;  /* 0x000000b0ac04723c */ /* 0x050ff00000001804 */
[C---:B------:R-:W-:Y:S01]  /*4f00*/  HMMA.16816.F32 R8, R172.reuse, R178, R8 ;  /* 0x000000b2ac08723c */ /* 0x040fe20000001808 */
[----:B------:R-:W-:Y:S07]  /*4f10*/  LDSM.16.M88.4 R176, [R233+0xa000] ;  /* 0x00a00000e9b0783b */ /* 0x000fee0000000200 */
[C---:B--2---:R-:W-:Y:S08]  /*4f20*/  HMMA.16816.F32 R12, R172.reuse, R180, R12 ;  /* 0x000000b4ac0c723c */ /* 0x044ff0000000180c */
[C---:B------:R-:W-:Y:S01]  /*4f30*/  HMMA.16816.F32 R16, R172.reuse, R182, R16 ;  /* 0x000000b6ac10723c */ /* 0x040fe20000001810 */
[----:B------:R-:W-:Y:S07]  /*4f40*/  LDSM.16.M88.4 R180, [R233+0xa800] ;  /* 0x00a80000e9b4783b */ /* 0x000fee0000000200 */
[C---:B-1----:R-:W-:Y:S08]  /*4f50*/  HMMA.16816.F32 R20, R172.reuse, R168, R20 ;  /* 0x000000a8ac14723c */ /* 0x042ff00000001814 */
[C---:B------:R-:W-:Y:S01]  /*4f60*/  HMMA.16816.F32 R24, R172.reuse, R170, R24 ;  /* 0x000000aaac18723c */ /* 0x040fe20000001818 */
[----:B------:R-:W1:Y:S07]  /*4f70*/  LDSM.16.M88.4 R168, [R234+0x2000] ;  /* 0x00200000eaa8783b */ /* 0x000e6e0000000200 */
[C---:B---3--:R-:W-:Y:S08]  /*4f80*/  HMMA.16816.F32 R28, R172.reuse, R184, R28 ;  /* 0x000000b8ac1c723c */ /* 0x048ff0000000181c */
[----:B------:R-:W-:Y:S01]  /*4f90*/  HMMA.16816.F32 R32, R172, R186, R32 ;  /* 0x000000baac20723c */ /* 0x000fe20000001820 */
[----:B------:R-:W2:Y:S04]  /*4fa0*/  LDSM.16.M88.4 R172, [R233+0xb000] ;  /* 0x00b00000e9ac783b */ /* 0x000ea80000000200 */
[----:B------:R-:W3:Y:S03]  /*4fb0*/  LDSM.16.M88.4 R184, [R233+0xb800] ;  /* 0x00b80000e9b8783b */ /* 0x000ee60000000200 */
[C---:B-----5:R-:W-:Y:S08]  /*4fc0*/  HMMA.16816.F32 R4, R192.reuse, R196, R4 ;  /* 0x000000c4c004723c */ /* 0x060ff00000001804 */
[C---:B------:R-:W-:Y:S01]  /*4fd0*/  HMMA.16816.F32 R8, R192.reuse, R198, R8 ;  /* 0x000000c6c008723c */ /* 0x040fe20000001808 */
[----:B------:R-:W-:Y:S07]  /*4fe0*/  LDSM.16.M88.4 R196, [R219] ;  /* 0x00000000dbc4783b */ /* 0x000fee0000000200 */
[C---:B------:R-:W-:Y:S08]  /*4ff0*/  HMMA.16816.F32 R12, R192.reuse, R200, R12 ;  /* 0x000000c8c00c723c */ /* 0x040ff0000000180c */
[C---:B------:R-:W-:Y:S01]  /*5000*/  HMMA.16816.F32 R16, R192.reuse, R202, R16 ;  /* 0x000000cac010723c */ /* 0x040fe20000001810 */
[----:B------:R-:W-:Y:S07]  /*5010*/  LDSM.16.M88.4 R200, [R218] ;  /* 0x00000000dac8783b */ /* 0x000fee0000000200 */
[C---:B------:R-:W-:Y:S08]  /*5020*/  HMMA.16816.F32 R20, R192.reuse, R188, R20 ;  /* 0x000000bcc014723c */ /* 0x040ff00000001814 */
[C---:B------:R-:W-:Y:S01]  /*5030*/  HMMA.16816.F32 R24, R192.reuse, R190, R24 ;  /* 0x000000bec018723c */ /* 0x040fe20000001818 */
[----:B------:R-:W4:Y:S07]  /*5040*/  LDSM.16.M88.4 R188, [R232+0x2000] ;  /* 0x00200000e8bc783b */ /* 0x000f2e0000000200 */
[C---:B------:R-:W-:Y:S08]  /*5050*/  HMMA.16816.F32 R28, R192.reuse, R204, R28 ;  /* 0x000000ccc01c723c */ /* 0x040ff0000000181c */
[----:B------:R-:W-:Y:S01]  /*5060*/  HMMA.16816.F32 R32, R192, R206, R32 ;  /* 0x000000cec020723c */ /* 0x000fe20000001820 */
[----:B------:R-:W5:Y:S04]  /*5070*/  LDSM.16.M88.4 R192, [R217] ;  /* 0x00000000d9c0783b */ /* 0x000f680000000200 */
[----:B------:R-:W3:Y:S03]  /*5080*/  LDSM.16.M88.4 R204, [R216] ;  /* 0x00000000d8cc783b */ /* 0x000ee60000000200 */
[C---:B-1----:R-:W-:Y:S08]  /*5090*/  HMMA.16816.F32 R4, R168.reuse, R176, R4 ;  /* 0x000000b0a804723c */ /* 0x042ff00000001804 */
[C---:B------:R-:W-:Y:S01]  /*50a0*/  HMMA.16816.F32 R8, R168.reuse, R178, R8 ;  /* 0x000000b2a808723c */ /* 0x040fe20000001808 */
[----:B------:R-:W-:Y:S07]  /*50b0*/  LDSM.16.M88.4 R176, [R227+0xa000] ;  /* 0x00a00000e3b0783b */ /* 0x000fee0000000200 */
[C---:B------:R-:W-:Y:S08]  /*50c0*/  HMMA.16816.F32 R12, R168.reuse, R180, R12 ;  /* 0x000000b4a80c723c */ /* 0x040ff0000000180c */
[C---:B------:R-:W-:Y:S01]  /*50d0*/  HMMA.16816.F32 R16, R168.reuse, R182, R16 ;  /* 0x000000b6a810723c */ /* 0x040fe20000001810 */
[----:B------:R-:W-:Y:S07]  /*50e0*/  LDSM.16.M88.4 R180, [R227+0xa800] ;  /* 0x00a80000e3b4783b */ /* 0x000fee0000000200 */
[C---:B--2---:R-:W-:Y:S08]  /*50f0*/  HMMA.16816.F32 R20, R168.reuse, R172, R20 ;  /* 0x000000aca814723c */ /* 0x044ff00000001814 */
[C---:B------:R-:W-:Y:S01]  /*5100*/  HMMA.16816.F32 R24, R168.reuse, R174, R24 ;  /* 0x000000aea818723c */ /* 0x040fe20000001818 */
[----:B------:R-:W1:Y:S07]  /*5110*/  LDSM.16.M88.4 R172, [R230+0x2000] ;  /* 0x00200000e6ac783b */ /* 0x000e6e0000000200 */
[C---:B---3--:R-:W-:Y:S08]  /*5120*/  HMMA.16816.F32 R28, R168.reuse, R184, R28 ;  /* 0x000000b8a81c723c */ /* 0x048ff0000000181c */
[----:B------:R-:W-:Y:S01]  /*5130*/  HMMA.16816.F32 R32, R168, R186, R32 ;  /* 0x000000baa820723c */ /* 0x000fe20000001820 */
[----:B------:R-:W2:Y:S04]  /*5140*/  LDSM.16.M88.4 R168, [R227+0xb000] ;  /* 0x00b00000e3a8783b */ /* 0x000ea80000000200 */
[----:B------:R-:W3:Y:S03]  /*5150*/  LDSM.16.M88.4 R184, [R227+0xb800] ;  /* 0x00b80000e3b8783b */ /* 0x000ee60000000200 */
[C---:B----4-:R-:W-:Y:S08]  /*5160*/  HMMA.16816.F32 R4, R188.reuse, R196, R4 ;  /* 0x000000c4bc04723c */ /* 0x050ff00000001804 */
[C---:B------:R-:W-:Y:S01]  /*5170*/  HMMA.16816.F32 R8, R188.reuse, R198, R8 ;  /* 0x000000c6bc08723c */ /* 0x040fe20000001808 */
[----:B------:R-:W-:Y:S07]  /*5180*/  LDSM.16.M88.4 R196, [R220+0x2000] ;  /* 0x00200000dcc4783b */ /* 0x000fee0000000200 */
[C---:B------:R-:W-:Y:S08]  /*5190*/  HMMA.16816.F32 R12, R188.reuse, R200, R12 ;  /* 0x000000c8bc0c723c */ /* 0x040ff0000000180c */
[C---:B------:R-:W-:Y:S01]  /*51a0*/  HMMA.16816.F32 R16, R188.reuse, R202, R16 ;  /* 0x000000cabc10723c */ /* 0x040fe20000001810 */
[----:B------:R-:W-:Y:S07]  /*51b0*/  LDSM.16.M88.4 R200, [R220+0x2800] ;  /* 0x00280000dcc8783b */ /* 0x000fee0000000200 */
[C---:B-----5:R-:W-:Y:S08]  /*51c0*/  HMMA.16816.F32 R20, R188.reuse, R192, R20 ;  /* 0x000000c0bc14723c */ /* 0x060ff00000001814 */
[C---:B------:R-:W-:Y:S01]  /*51d0*/  HMMA.16816.F32 R24, R188.reuse, R194, R24 ;  /* 0x000000c2bc18723c */ /* 0x040fe20000001818 */
[----:B------:R-:W4:Y:S07]  /*51e0*/  LDSM.16.M88.4 R192, [R229+0x2000] ;  /* 0x00200000e5c0783b */ /* 0x000f2e0000000200 */
[C---:B------:R-:W-:Y:S08]  /*51f0*/  HMMA.16816.F32 R28, R188.reuse, R204, R28 ;  /* 0x000000ccbc1c723c */ /* 0x040ff0000000181c */
[----:B------:R-:W-:Y:S01]  /*5200*/  HMMA.16816.F32 R32, R188, R206, R32 ;  /* 0x000000cebc20723c */ /* 0x000fe20000001820 */
[----:B------:R-:W5:Y:S04]  /*5210*/  LDSM.16.M88.4 R188, [R220+0x3000] ;  /* 0x00300000dcbc783b */ /* 0x000f680000000200 */
[----:B------:R-:W3:Y:S03]  /*5220*/  LDSM.16.M88.4 R204, [R220+0x3800] ;  /* 0x00380000dccc783b */ /* 0x000ee60000000200 */
        /* <DEDUP_REMOVED lines=15> */
[----:B------:R-:W-:Y:S07]  /*5320*/  LDSM.16.M88.4 R196, [R215] ;  /* 0x00000000d7c4783b */ /* 0x000fee0000000200 */
[C---:B------:R-:W-:Y:S08]  /*5330*/  HMMA.16816.F32 R12, R192.reuse, R200, R12 ;  /* 0x000000c8c00c723c */ /* 0x040ff0000000180c */
[C---:B------:R-:W-:Y:S01]  /*5340*/  HMMA.16816.F32 R16, R192.reuse, R202, R16 ;  /* 0x000000cac010723c */ /* 0x040fe20000001810 */
[----:B------:R-:W-:Y:S07]  /*5350*/  LDSM.16.M88.4 R200, [R214] ;  /* 0x00000000d6c8783b */ /* 0x000fee0000000200 */
[C---:B-----5:R-:W-:Y:S08]  /*5360*/  HMMA.16816.F32 R20, R192.reuse, R188, R20 ;  /* 0x000000bcc014723c */ /* 0x060ff00000001814 */
        /* <DEDUP_REMOVED lines=84> */
[C---:B-1----:R-:W-:Y:S01]  /*58b0*/  HMMA.16816.F32 R4, R172.reuse, R176, R4 ;  /* 0x000000b0ac04723c */ /* 0x042fe20000001804 */
[----:B------:R-:W-:Y:S04]  /*58c0*/  DEPBAR.LE SB0, 0x0 ;  /* 0x000080000000791a */ /* 0x000fe80000000000 */
[----:B------:R-:W-:Y:S03]  /*58d0*/  BAR.SYNC.DEFER_BLOCKING 0x0 ;  /* 0x0000000000007b1d */ /* 0x000fe60000010000 */
[C---:B------:R-:W-:Y:S08]  /*58e0*/  HMMA.16816.F32 R8, R172.reuse, R178, R8 ;  /* 0x000000b2ac08723c */ /* 0x040ff00000001808 */
[C---:B------:R-:W-:Y:S08]  /*58f0*/  HMMA.16816.F32 R12, R172.reuse, R180, R12 ;  /* 0x000000b4ac0c723c */ /* 0x040ff0000000180c */
[C---:B------:R-:W-:Y:S08]  /*5900*/  HMMA.16816.F32 R16, R172.reuse, R182, R16 ;  /* 0x000000b6ac10723c */ /* 0x040ff00000001810 */
[C---:B--2---:R-:W-:Y:S08]  /*5910*/  HMMA.16816.F32 R20, R172.reuse, R168, R20 ;  /* 0x000000a8ac14723c */ /* 0x044ff00000001814 */
[C---:B------:R-:W-:Y:S08]  /*5920*/  HMMA.16816.F32 R24, R172.reuse, R170, R24 ;  /* 0x000000aaac18723c */ /* 0x040ff00000001818 */
[C---:B---3--:R-:W-:Y:S08]  /*5930*/  HMMA.16816.F32 R28, R172.reuse, R184, R28 ;  /* 0x000000b8ac1c723c */ /* 0x048ff0000000181c */
[----:B------:R-:W-:Y:S08]  /*5940*/  HMMA.16816.F32 R32, R172, R186, R32 ;  /* 0x000000baac20723c */ /* 0x000ff00000001820 */
[C---:B----4-:R-:W-:Y:S08]  /*5950*/  HMMA.16816.F32 R4, R192.reuse, R196, R4 ;  /* 0x000000c4c004723c */ /* 0x050ff00000001804 */
[C---:B------:R-:W-:Y:S08]  /*5960*/  HMMA.16816.F32 R8, R192.reuse, R198, R8 ;  /* 0x000000c6c008723c */ /* 0x040ff00000001808 */
[C---:B------:R-:W-:Y:S08]  /*5970*/  HMMA.16816.F32 R12, R192.reuse, R200, R12 ;  /* 0x000000c8c00c723c */ /* 0x040ff0000000180c */
[C---:B------:R-:W-:Y:S08]  /*5980*/  HMMA.16816.F32 R16, R192.reuse, R202, R16 ;  /* 0x000000cac010723c */ /* 0x040ff00000001810 */
[C---:B-----5:R-:W-:Y:S08]  /*5990*/  HMMA.16816.F32 R20, R192.reuse, R188, R20 ;  /* 0x000000bcc014723c */ /* 0x060ff00000001814 */
[C---:B------:R-:W-:Y:S08]  /*59a0*/  HMMA.16816.F32 R24, R192.reuse, R190, R24 ;  /* 0x000000bec018723c */ /* 0x040ff00000001818 */
[C---:B------:R-:W-:Y:S08]  /*59b0*/  HMMA.16816.F32 R28, R192.reuse, R204, R28 ;  /* 0x000000ccc01c723c */ /* 0x040ff0000000181c */
[----:B------:R-:W-:Y:S01]  /*59c0*/  HMMA.16816.F32 R32, R192, R206, R32 ;  /* 0x000000cec020723c */ /* 0x000fe20000001820 */
[----:B------:R-:W-:-:S07]  /*59d0*/  @P0 BRA `(.L_x_9) ;  /* 0xffffed9000000947 */ /* 0x000fce000383ffff */
.L_x_8:
[----:B-1----:R-:W-:Y:S01]  /*59e0*/  FMNMX.FTZ R2, R4, R165, !PT ;  /* 0x000000a504027209 */ /* 0x002fe20007810000 */
[----:B------:R-:W-:Y:S01]  /*59f0*/  LDSM.16.MT88.4 R172, [R226+0x10000] ;  /* 0x01000000e2ac783b */ /* 0x000fe20000004200 */
[----:B------:R-:W-:Y:S01]  /*5a00*/  FMNMX.FTZ R164, R6, R0, !PT ;  /* 0x0000000006a47209 */ /* 0x000fe20007810000 */
[----:B------:R-:W-:Y:S01]  /*5a10*/  UIADD3 UR14, UR14, -0x1, URZ ;  /* 0xffffffff0e0e7890 */ /* 0x000fe2000fffe03f */
[----:B------:R-:W-:Y:S02]  /*5a20*/  FMNMX.FTZ R3, R5, R2, !PT ;  /* 0x0000000205037209 */ /* 0x000fe40007810000 */
[----:B------:R-:W-:Y:S02]  /*5a30*/  FMNMX.FTZ R167, R7, R164, !PT ;  /* 0x000000a407a77209 */ /* 0x000fe40007810000 */
[----:B------:R-:W-:Y:S01]  /*5a40*/  FMNMX.FTZ R2, R8, R3, !PT ;  /* 0x0000000308027209 */ /* 0x000fe20007810000 */
[----:B------:R-:W-:Y:S01]  /*5a50*/  LDSM.16.MT88.4 R176, [R225+0x10000] ;  /* 0x01000000e1b0783b */ /* 0x000fe20000004200 */
[----:B------:R-:W-:Y:S02]  /*5a60*/  FMNMX.FTZ R164, R10, R167, !PT ;  /* 0x000000a70aa47209 */ /* 0x000fe40007810000 */
        /* <DEDUP_REMOVED lines=23> */
[----:B------:R-:W-:Y:S04]  /*5be0*/  FMNMX.FTZ R3, R29, R2, !PT ;  /* 0x000000021d037209 */ /* 0x000fe80007810000 */
[----:B------:R-:W-:Y:S02]  /*5bf0*/  FMNMX.FTZ R2, R32, R3, !PT ;  /* 0x0000000320027209 */ /* 0x000fe40007810000 */
[----:B------:R-:W-:Y:S02]  /*5c00*/  FMNMX.FTZ R3, R31, R164, !PT ;  /* 0x000000a41f037209 */ /* 0x000fe40007810000 */
[----:B------:R-:W-:Y:S02]  /*5c10*/  FMNMX.FTZ R168, R33, R2, !PT ;  /* 0x0000000221a87209 */ /* 0x000fe40007810000 */
[----:B------:R-:W-:Y:S03]  /*5c20*/  FMNMX.FTZ R2, R34, R3, !PT ;  /* 0x0000000322027209 */ /* 0x000fe60007810000 */
[----:B------:R-:W-:Y:S01]  /*5c30*/  SHFL.BFLY PT, R3, R168, 0x2, 0x1f ;  /* 0x0c401f00a8037f89 */ /* 0x000fe200000e0000 */
[----:B------:R-:W-:Y:S07]  /*5c40*/  FMNMX.FTZ R169, R35, R2, !PT ;  /* 0x0000000223a97209 */ /* 0x000fee0007810000 */
[----:B------:R-:W1:Y:S02]  /*5c50*/  SHFL.BFLY PT, R2, R169, 0x2, 0x1f ;  /* 0x0c401f00a9027f89 */ /* 0x000e6400000e0000 */
[----:B-1----:R-:W-:Y:S02]  /*5c60*/  FMNMX.FTZ R166, R169, R2, !PT ;  /* 0x00000002a9a67209 */ /* 0x002fe40007810000 */
[----:B------:R-:W-:Y:S04]  /*5c70*/  FMNMX.FTZ R171, R168, R3, !PT ;  /* 0x00000003a8ab7209 */ /* 0x000fe80007810000 */
[----:B------:R-:W1:Y:S08]  /*5c80*/  SHFL.BFLY PT, R3, R166, 0x1, 0x1f ;  /* 0x0c201f00a6037f89 */ /* 0x000e7000000e0000 */
[----:B------:R-:W2:Y:S01]  /*5c90*/  SHFL.BFLY PT, R164, R171, 0x1, 0x1f ;  /* 0x0c201f00aba47f89 */ /* 0x000ea200000e0000 */
[----:B-1----:R-:W-:Y:S05]  /*5ca0*/  FMNMX.FTZ R3, R166, R3, !PT ;  /* 0x00000003a6037209 */ /* 0x002fea0007810000 */
[----:B------:R-:W-:Y:S01]  /*5cb0*/  FMUL.FTZ R195, R3, c[0x0][0x23c] ;  /* 0x00008f0003c37a20 */ /* 0x000fe20000410000 */
[----:B--2---:R-:W-:Y:S02]  /*5cc0*/  FMNMX.FTZ R164, R171, R164, !PT ;  /* 0x000000a4aba47209 */ /* 0x004fe40007810000 */
[----:B------:R-:W1:Y:S02]  /*5cd0*/  LDSM.16.MT88.4 R168, [R228+0x10000] ;  /* 0x01000000e4a8783b */ /* 0x000e640000004200 */
[C---:B------:R-:W-:Y:S01]  /*5ce0*/  FSETP.NEU.FTZ.AND P1, PT, R164.reuse, -INF , PT ;  /* 0xff800000a400780b */ /* 0x040fe20003f3d000 */
[C---:B------:R-:W-:Y:S02]  /*5cf0*/  FADD.FTZ R2, -R164.reuse, R165 ;  /* 0x000000a5a4027221 */ /* 0x040fe40000010100 */
[----:B------:R-:W-:Y:S02]  /*5d00*/  FMUL.FTZ R196, R164, c[0x0][0x23c] ;  /* 0x00008f00a4c47a20 */ /* 0x000fe40000410000 */
[----:B------:R-:W-:Y:S02]  /*5d10*/  FMUL.FTZ R167, R2, c[0x0][0x23c] ;  /* 0x00008f0002a77a20 */ /* 0x000fe40000410000 */
[C---:B------:R-:W-:Y:S01]  /*5d20*/  FADD.FTZ R165, -R3.reuse, R0 ;  /* 0x0000000003a57221 */ /* 0x040fe20000010100 */
[----:B------:R-:W-:Y:S01]  /*5d30*/  FSEL R196, R196, RZ, P1 ;  /* 0x000000ffc4c47208 */ /* 0x000fe20000800000 */
[----:B------:R2:W3:Y:S01]  /*5d40*/  MUFU.EX2 R2, R167 ;  /* 0x000000a700027308 */ /* 0x0004e20000000800 */
[----:B------:R-:W-:Y:S01]  /*5d50*/  FSETP.NEU.FTZ.AND P1, PT, R3, -INF , PT ;  /* 0xff8000000300780b */ /* 0x000fe20003f3d000 */
[----:B------:R-:W-:Y:S01]  /*5d60*/  FMUL.FTZ R0, R165, c[0x0][0x23c] ;  /* 0x00008f00a5007a20 */ /* 0x000fe20000410000 */
[----:B------:R-:W-:Y:S01]  /*5d70*/  MOV R165, R164 ;  /* 0x000000a400a57202 */ /* 0x000fe20000000f00 */
[--C-:B------:R-:W-:Y:S01]  /*5d80*/  FFMA.FTZ R166, R4, c[0x0][0x23c], -R196.reuse ;  /* 0x00008f0004a67a23 */ /* 0x100fe200000108c4 */
[----:B------:R-:W-:Y:S01]  /*5d90*/  FSEL R195, R195, RZ, P1 ;  /* 0x000000ffc3c37208 */ /* 0x000fe20000800000 */
[--C-:B------:R-:W-:Y:S02]  /*5da0*/  FFMA.FTZ R5, R5, c[0x0][0x23c], -R196.reuse ;  /* 0x00008f0005057a23 */ /* 0x100fe400000108c4 */
[--C-:B------:R-:W-:Y:S02]  /*5db0*/  FFMA.FTZ R192, R9, c[0x0][0x23c], -R196.reuse ;  /* 0x00008f0009c07a23 */ /* 0x100fe400000108c4 */
[--C-:B------:R-:W-:Y:S01]  /*5dc0*/  FFMA.FTZ R6, R6, c[0x0][0x23c], -R195.reuse ;  /* 0x00008f0006067a23 */ /* 0x100fe200000108c3 */
[----:B------:R-:W4:Y:S01]  /*5dd0*/  MUFU.EX2 R0, R0 ;  /* 0x0000000000007308 */ /* 0x000f220000000800 */
[--C-:B------:R-:W-:Y:S02]  /*5de0*/  FFMA.FTZ R7, R7, c[0x0][0x23c], -R195.reuse ;  /* 0x00008f0007077a23 */ /* 0x100fe400000108c3 */
[--C-:B------:R-:W-:Y:S02]  /*5df0*/  FFMA.FTZ R193, R10, c[0x0][0x23c], -R195.reuse ;  /* 0x00008f000ac17a23 */ /* 0x100fe400000108c3 */
[--C-:B------:R-:W-:Y:S02]  /*5e00*/  FFMA.FTZ R194, R11, c[0x0][0x23c], -R195.reuse ;  /* 0x00008f000bc27a23 */ /* 0x100fe400000108c3 */
[--C-:B------:R-:W-:Y:S02]  /*5e10*/  FFMA.FTZ R205, R32, c[0x0][0x23c], -R196.reuse ;  /* 0x00008f0020cd7a23 */ /* 0x100fe400000108c4 */
[--C-:B------:R-:W-:Y:S01]  /*5e20*/  FFMA.FTZ R206, R34, c[0x0][0x23c], -R195.reuse ;  /* 0x00008f0022ce7a23 */ /* 0x100fe200000108c3 */
[----:B------:R-:W-:Y:S01]  /*5e30*/  MUFU.EX2 R166, R166 ;  /* 0x000000a600a67308 */ /* 0x000fe20000000800 */
[--C-:B------:R-:W-:Y:S02]  /*5e40*/  FFMA.FTZ R197, R12, c[0x0][0x23c], -R196.reuse ;  /* 0x00008f000cc57a23 */ /* 0x100fe400000108c4 */
[--C-:B--2---:R-:W-:Y:S02]  /*5e50*/  FFMA.FTZ R167, R8, c[0x0][0x23c], -R196.reuse ;  /* 0x00008f0008a77a23 */ /* 0x104fe400000108c4 */
[C---:B---3--:R-:W-:Y:S02]  /*5e60*/  FMUL.FTZ R8, R2.reuse, R160 ;  /* 0x000000a002087220 */ /* 0x048fe40000410000 */
[C---:B------:R-:W-:Y:S02]  /*5e70*/  FMUL.FTZ R9, R2.reuse, R161 ;  /* 0x000000a102097220 */ /* 0x040fe40000410000 */
[C---:B------:R-:W-:Y:S01]  /*5e80*/  FMUL.FTZ R36, R2.reuse, R36 ;  /* 0x0000002402247220 */ /* 0x040fe20000410000 */
[----:B------:R-:W2:Y:S01]  /*5e90*/  MUFU.EX2 R5, R5 ;  /* 0x0000000500057308 */ /* 0x000ea20000000800 */
[C---:B------:R-:W-:Y:S02]  /*5ea0*/  FMUL.FTZ R37, R2.reuse, R37 ;  /* 0x0000002502257220 */ /* 0x040fe40000410000 */
[----:B------:R-:W-:Y:S02]  /*5eb0*/  FMUL.FTZ R40, R2, R40 ;  /* 0x0000002802287220 */ /* 0x000fe40000410000 */
[C---:B----4-:R-:W-:Y:S02]  /*5ec0*/  FMUL.FTZ R10, R0.reuse, R162 ;  /* 0x000000a2000a7220 */ /* 0x050fe40000410000 */
[C---:B------:R-:W-:Y:S02]  /*5ed0*/  FMUL.FTZ R11, R0.reuse, R163 ;  /* 0x000000a3000b7220 */ /* 0x040fe40000410000 */
[C---:B------:R-:W-:Y:S01]  /*5ee0*/  FMUL.FTZ R38, R0.reuse, R38 ;  /* 0x0000002600267220 */ /* 0x040fe20000410000 */
[----:B------:R-:W-:Y:S01]  /*5ef0*/  MUFU.EX2 R6, R6 ;  /* 0x0000000600067308 */ /* 0x000fe20000000800 */
[----:B------:R-:W-:Y:S02]  /*5f00*/  FMUL.FTZ R39, R0, R39 ;  /* 0x0000002700277220 */ /* 0x000fe40000410000 */
[----:B------:R-:W-:Y:S02]  /*5f10*/  FMUL.FTZ R41, R2, R41 ;  /* 0x0000002902297220 */ /* 0x000fe40000410000 */
[C---:B------:R-:W-:Y:S02]  /*5f20*/  FMUL.FTZ R42, R0.reuse, R42 ;  /* 0x0000002a002a7220 */ /* 0x040fe40000410000 */
[----:B------:R-:W-:Y:S02]  /*5f30*/  FMUL.FTZ R43, R0, R43 ;  /* 0x0000002b002b7220 */ /* 0x000fe40000410000 */
[C---:B------:R-:W-:Y:S01]  /*5f40*/  FMUL.FTZ R44, R2.reuse, R44 ;  /* 0x0000002c022c7220 */ /* 0x040fe20000410000 */
[----:B------:R-:W3:Y:S01]  /*5f50*/  MUFU.EX2 R7, R7 ;  /* 0x0000000700077308 */ /* 0x000ee20000000800 */
[----:B------:R-:W-:Y:S02]  /*5f60*/  FMUL.FTZ R45, R2, R45 ;  /* 0x0000002d022d7220 */ /* 0x000fe40000410000 */
[C---:B------:R-:W-:Y:S01]  /*5f70*/  FMUL.FTZ R46, R0.reuse, R46 ;  /* 0x0000002e002e7220 */ /* 0x040fe20000410000 */
[----:B--2---:R-:W-:Y:S01]  /*5f80*/  F2FP.PACK_AB R160, R5, R166 ;  /* 0x000000a605a0723e */ /* 0x004fe200000000ff */
[----:B------:R-:W-:Y:S02]  /*5f90*/  FMUL.FTZ R47, R0, R47 ;  /* 0x0000002f002f7220 */ /* 0x000fe40000410000 */
[C---:B------:R-:W-:Y:S02]  /*5fa0*/  FMUL.FTZ R12, R2.reuse, R156 ;  /* 0x0000009c020c7220 */ /* 0x040fe40000410000 */
[C---:B------:R-:W-:Y:S01]  /*5fb0*/  FMUL.FTZ R48, R2.reuse, R48 ;  /* 0x0000003002307220 */ /* 0x040fe20000410000 */
[----:B------:R-:W-:Y:S01]  /*5fc0*/  MUFU.EX2 R167, R167 ;  /* 0x000000a700a77308 */ /* 0x000fe20000000800 */
[----:B------:R-:W-:Y:S02]  /*5fd0*/  FMUL.FTZ R49, R2, R49 ;  /* 0x0000003102317220 */ /* 0x000fe40000410000 */
[C---:B------:R-:W-:Y:S02]  /*5fe0*/  FMUL.FTZ R50, R0.reuse, R50 ;  /* 0x0000003200327220 */ /* 0x040fe40000410000 */
[----:B------:R-:W-:Y:S02]  /*5ff0*/  FMUL.FTZ R51, R0, R51 ;  /* 0x0000003300337220 */ /* 0x000fe40000410000 */
[C---:B------:R-:W-:Y:S02]  /*6000*/  FMUL.FTZ R52, R2.reuse, R52 ;  /* 0x0000003402347220 */ /* 0x040fe40000410000 */
[----:B------:R-:W-:Y:S01]  /*6010*/  FMUL.FTZ R53, R2, R53 ;  /* 0x0000003502357220 */ /* 0x000fe20000410000 */
[----:B------:R-:W2:Y:S01]  /*6020*/  MUFU.EX2 R192, R192 ;  /* 0x000000c000c07308 */ /* 0x000ea20000000800 */
[C---:B------:R-:W-:Y:S02]  /*6030*/  FMUL.FTZ R54, R0.reuse, R54 ;  /* 0x0000003600367220 */ /* 0x040fe40000410000 */
[----:B------:R-:W-:Y:S01]  /*6040*/  FMUL.FTZ R55, R0, R55 ;  /* 0x0000003700377220 */ /* 0x000fe20000410000 */
[----:B---3--:R-:W-:Y:S01]  /*6050*/  F2FP.PACK_AB R161, R7, R6 ;  /* 0x0000000607a1723e */ /* 0x008fe200000000ff */
[C---:B------:R-:W-:Y:S02]  /*6060*/  FMUL.FTZ R56, R2.reuse, R56 ;  /* 0x0000003802387220 */ /* 0x040fe40000410000 */
[----:B------:R-:W-:Y:S02]  /*6070*/  FMUL.FTZ R57, R2, R57 ;  /* 0x0000003902397220 */ /* 0x000fe40000410000 */
[C---:B------:R-:W-:Y:S01]  /*6080*/  FMUL.FTZ R58, R0.reuse, R58 ;  /* 0x0000003a003a7220 */ /* 0x040fe20000410000 */
[----:B------:R-:W-:Y:S01]  /*6090*/  MUFU.EX2 R193, R193 ;  /* 0x000000c100c17308 */ /* 0x000fe20000000800 */
[----:B------:R-:W-:Y:S02]  /*60a0*/  FMUL.FTZ R59, R0, R59 ;  /* 0x0000003b003b7220 */ /* 0x000fe40000410000 */
[C---:B------:R-:W-:Y:S02]  /*60b0*/  FMUL.FTZ R60, R2.reuse, R60 ;  /* 0x0000003c023c7220 */ /* 0x040fe40000410000 */
[----:B------:R-:W-:Y:S02]  /*60c0*/  FMUL.FTZ R61, R2, R61 ;  /* 0x0000003d023d7220 */ /* 0x000fe40000410000 */
[C---:B------:R-:W-:Y:S02]  /*60d0*/  FMUL.FTZ R62, R0.reuse, R62 ;  /* 0x0000003e003e7220 */ /* 0x040fe40000410000 */
[----:B------:R-:W-:Y:S01]  /*60e0*/  FMUL.FTZ R63, R0, R63 ;  /* 0x0000003f003f7220 */ /* 0x000fe20000410000 */
[----:B------:R-:W3:Y:S01]  /*60f0*/  MUFU.EX2 R194, R194 ;  /* 0x000000c200c27308 */ /* 0x000ee20000000800 */
[C---:B------:R-:W-:Y:S02]  /*6100*/  FMUL.FTZ R64, R2.reuse, R64 ;  /* 0x0000004002407220 */ /* 0x040fe40000410000 */
[----:B------:R-:W-:Y:S01]  /*6110*/  FMUL.FTZ R65, R2, R65 ;  /* 0x0000004102417220 */ /* 0x000fe20000410000 */
[----:B--2---:R-:W-:Y:S01]  /*6120*/  F2FP.PACK_AB R162, R192, R167 ;  /* 0x000000a7c0a2723e */ /* 0x004fe200000000ff */
        /* <DEDUP_REMOVED lines=9> */
[----:B------:R-:W-:Y:S01]  /*61c0*/  MUFU.EX2 R205, R205 ;  /* 0x000000cd00cd7308 */ /* 0x000fe20000000800 */
[C---:B------:R-:W-:Y:S02]  /*61d0*/  FMUL.FTZ R74, R0.reuse, R74 ;  /* 0x0000004a004a7220 */ /* 0x040fe40000410000 */
[----:B------:R-:W-:Y:S01]  /*61e0*/  FMUL.FTZ R75, R0, R75 ;  /* 0x0000004b004b7220 */ /* 0x000fe20000410000 */
[----:B---3--:R-:W-:Y:S01]  /*61f0*/  F2FP.PACK_AB R163, R194, R193 ;  /* 0x000000c1c2a3723e */ /* 0x008fe200000000ff */
[C---:B------:R-:W-:Y:S02]  /*6200*/  FMUL.FTZ R76, R2.reuse, R76 ;  /* 0x0000004c024c7220 */ /* 0x040fe40000410000 */
[----:B------:R-:W-:Y:S02]  /*6210*/  FMUL.FTZ R77, R2, R77 ;  /* 0x0000004d024d7220 */ /* 0x000fe40000410000 */
[C---:B------:R-:W-:Y:S01]  /*6220*/  FMUL.FTZ R78, R0.reuse, R78 ;  /* 0x0000004e004e7220 */ /* 0x040fe20000410000 */
[----:B------:R-:W-:Y:S01]  /*6230*/  MUFU.EX2 R206, R206 ;  /* 0x000000ce00ce7308 */ /* 0x000fe20000000800 */
[C---:B-1----:R-:W-:Y:S05]  /*6240*/  HMMA.16816.F32 R8, R160.reuse, R168, R8 ;  /* 0x000000a8a008723c */ /* 0x042fea0000001808 */
[----:B------:R-:W-:Y:S02]  /*6250*/  FMUL.FTZ R79, R0, R79 ;  /* 0x0000004f004f7220 */ /* 0x000fe40000410000 */
[C---:B------:R-:W-:Y:S01]  /*6260*/  FMUL.FTZ R80, R2.reuse, R80 ;  /* 0x0000005002507220 */ /* 0x040fe20000410000 */
[C---:B------:R-:W-:Y:S01]  /*6270*/  HMMA.16816.F32 R36, R160.reuse, R170, R36 ;  /* 0x000000aaa024723c */ /* 0x040fe20000001824 */
[----:B------:R-:W1:Y:S03]  /*6280*/  LDSM.16.MT88.4 R168, [R224+0x10000] ;  /* 0x01000000e0a8783b */ /* 0x000e660000004200 */
[----:B------:R-:W-:Y:S02]  /*6290*/  FMUL.FTZ R81, R2, R81 ;  /* 0x0000005102517220 */ /* 0x000fe40000410000 */
[C---:B------:R-:W-:Y:S02]  /*62a0*/  FMUL.FTZ R82, R0.reuse, R82 ;  /* 0x0000005200527220 */ /* 0x040fe40000410000 */
[C---:B------:R-:W-:Y:S04]  /*62b0*/  HMMA.16816.F32 R40, R160.reuse, R172, R40 ;  /* 0x000000aca028723c */ /* 0x040fe80000001828 */
[----:B------:R-:W-:Y:S02]  /*62c0*/  FMUL.FTZ R83, R0, R83 ;  /* 0x0000005300537220 */ /* 0x000fe40000410000 */
[C---:B------:R-:W-:Y:S02]  /*62d0*/  FMUL.FTZ R84, R2.reuse, R84 ;  /* 0x0000005402547220 */ /* 0x040fe40000410000 */
[C---:B------:R-:W-:Y:S01]  /*62e0*/  HMMA.16816.F32 R44, R160.reuse, R174, R44 ;  /* 0x000000aea02c723c */ /* 0x040fe2000000182c */
[----:B------:R-:W2:Y:S03]  /*62f0*/  LDSM.16.MT88.4 R172, [R228+0x12000] ;  /* 0x01200000e4ac783b */ /* 0x000ea60000004200 */
[----:B------:R-:W-:Y:S02]  /*6300*/  FMUL.FTZ R85, R2, R85 ;  /* 0x0000005502557220 */ /* 0x000fe40000410000 */
[C---:B------:R-:W-:Y:S02]  /*6310*/  FMUL.FTZ R86, R0.reuse, R86 ;  /* 0x0000005600567220 */ /* 0x040fe40000410000 */
[C---:B------:R-:W-:Y:S04]  /*6320*/  HMMA.16816.F32 R48, R160.reuse, R176, R48 ;  /* 0x000000b0a030723c */ /* 0x040fe80000001830 */
[----:B------:R-:W-:Y:S02]  /*6330*/  FMUL.FTZ R87, R0, R87 ;  /* 0x0000005700577220 */ /* 0x000fe40000410000 */
[C---:B------:R-:W-:Y:S02]  /*6340*/  FMUL.FTZ R88, R2.reuse, R88 ;  /* 0x0000005802587220 */ /* 0x040fe40000410000 */
[C---:B------:R-:W-:Y:S01]  /*6350*/  HMMA.16816.F32 R52, R160.reuse, R178, R52 ;  /* 0x000000b2a034723c */ /* 0x040fe20000001834 */
[----:B------:R-:W3:Y:S03]  /*6360*/  LDSM.16.MT88.4 R176, [R226+0x12000] ;  /* 0x01200000e2b0783b */ /* 0x000ee60000004200 */
[----:B------:R-:W-:Y:S02]  /*6370*/  FMUL.FTZ R89, R2, R89 ;  /* 0x0000005902597220 */ /* 0x000fe40000410000 */
[C---:B------:R-:W-:Y:S02]  /*6380*/  FMUL.FTZ R90, R0.reuse, R90 ;  /* 0x0000005a005a7220 */ /* 0x040fe40000410000 */
[----:B------:R-:W-:Y:S01]  /*6390*/  FMUL.FTZ R91, R0, R91 ;  /* 0x0000005b005b7220 */ /* 0x000fe20000410000 */
[C---:B-1----:R-:W-:Y:S03]  /*63a0*/  HMMA.16816.F32 R56, R160.reuse, R168, R56 ;  /* 0x000000a8a038723c */ /* 0x042fe60000001838 */
[C---:B------:R-:W-:Y:S02]  /*63b0*/  FMUL.FTZ R92, R2.reuse, R92 ;  /* 0x0000005c025c7220 */ /* 0x040fe40000410000 */
[----:B------:R-:W-:Y:S02]  /*63c0*/  FMUL.FTZ R93, R2, R93 ;  /* 0x0000005d025d7220 */ /* 0x000fe40000410000 */
[C---:B------:R-:W-:Y:S01]  /*63d0*/  FMUL.FTZ R94, R0.reuse, R94 ;  /* 0x0000005e005e7220 */ /* 0x040fe20000410000 */
[C---:B------:R-:W-:Y:S01]  /*63e0*/  HMMA.16816.F32 R60, R160.reuse, R170, R60 ;  /* 0x000000aaa03c723c */ /* 0x040fe2000000183c */
[----:B------:R-:W1:Y:S03]  /*63f0*/  LDSM.16.MT88.4 R168, [R225+0x12000] ;  /* 0x01200000e1a8783b */ /* 0x000e660000004200 */
[----:B------:R-:W-:Y:S02]  /*6400*/  FMUL.FTZ R95, R0, R95 ;  /* 0x0000005f005f7220 */ /* 0x000fe40000410000 */
[C---:B------:R-:W-:Y:S02]  /*6410*/  FMUL.FTZ R96, R2.reuse, R96 ;  /* 0x0000006002607220 */ /* 0x040fe40000410000 */
[C---:B--2---:R-:W-:Y:S04]  /*6420*/  HMMA.16816.F32 R64, R160.reuse, R172, R64 ;  /* 0x000000aca040723c */ /* 0x044fe80000001840 */
[----:B------:R-:W-:Y:S02]  /*6430*/  FMUL.FTZ R97, R2, R97 ;  /* 0x0000006102617220 */ /* 0x000fe40000410000 */
[C---:B------:R-:W-:Y:S02]  /*6440*/  FMUL.FTZ R98, R0.reuse, R98 ;  /* 0x0000006200627220 */ /* 0x040fe40000410000 */
[C---:B------:R-:W-:Y:S01]  /*6450*/  HMMA.16816.F32 R68, R160.reuse, R174, R68 ;  /* 0x000000aea044723c */ /* 0x040fe20000001844 */
[----:B------:R-:W2:Y:S03]  /*6460*/  LDSM.16.MT88.4 R172, [R224+0x12000] ;  /* 0x01200000e0ac783b */ /* 0x000ea60000004200 */
[----:B------:R-:W-:Y:S02]  /*6470*/  FMUL.FTZ R99, R0, R99 ;  /* 0x0000006300637220 */ /* 0x000fe40000410000 */
[C---:B------:R-:W-:Y:S02]  /*6480*/  FMUL.FTZ R100, R2.reuse, R100 ;  /* 0x0000006402647220 */ /* 0x040fe40000410000 */
[C---:B---3--:R-:W-:Y:S04]  /*6490*/  HMMA.16816.F32 R72, R160.reuse, R176, R72 ;  /* 0x000000b0a048723c */ /* 0x048fe80000001848 */
        /* <DEDUP_REMOVED lines=52> */
[----:B------:R-:W-:Y:S03]  /*67e0*/  FMUL.FTZ R133, R2, R133 ;  /* 0x0000008502857220 */ /* 0x000fe60000410000 */
[C---:B-1----:R-:W-:Y:S03]  /*67f0*/  HMMA.16816.F32 R128, R160.reuse, R168, R128 ;  /* 0x000000a8a080723c */ /* 0x042fe60000001880 */
[C---:B------:R-:W-:Y:S02]  /*6800*/  FMUL.FTZ R134, R0.reuse, R134 ;  /* 0x0000008600867220 */ /* 0x040fe40000410000 */
[----:B------:R-:W-:Y:S02]  /*6810*/  FMUL.FTZ R135, R0, R135 ;  /* 0x0000008700877220 */ /* 0x000fe40000410000 */
[--C-:B------:R-:W-:Y:S02]  /*6820*/  FFMA.FTZ R198, R13, c[0x0][0x23c], -R196.reuse ;  /* 0x00008f000dc67a23 */ /* 0x100fe400000108c4 */
[----:B------:R-:W-:Y:S03]  /*6830*/  FMUL.FTZ R13, R2, R157 ;  /* 0x0000009d020d7220 */ /* 0x000fe60000410000 */
[C---:B------:R-:W-:Y:S01]  /*6840*/  HMMA.16816.F32 R132, R160.reuse, R170, R132 ;  /* 0x000000aaa084723c */ /* 0x040fe20000001884 */
[----:B------:R-:W-:Y:S01]  /*6850*/  LDSM.16.MT88.4 R168, [R228+0x10800] ;  /* 0x01080000e4a8783b */ /* 0x000fe20000004200 */
[----:B------:R-:W1:Y:S01]  /*6860*/  MUFU.EX2 R198, R198 ;  /* 0x000000c600c67308 */ /* 0x000e620000000800 */
[--C-:B------:R-:W-:Y:S02]  /*6870*/  FFMA.FTZ R199, R14, c[0x0][0x23c], -R195.reuse ;  /* 0x00008f000ec77a23 */ /* 0x100fe400000108c3 */
[C---:B------:R-:W-:Y:S02]  /*6880*/  FMUL.FTZ R14, R0.reuse, R158 ;  /* 0x0000009e000e7220 */ /* 0x040fe40000410000 */
[--C-:B------:R-:W-:Y:S02]  /*6890*/  FFMA.FTZ R200, R15, c[0x0][0x23c], -R195.reuse ;  /* 0x00008f000fc87a23 */ /* 0x100fe400000108c3 */
[----:B------:R-:W-:Y:S02]  /*68a0*/  FMUL.FTZ R15, R0, R159 ;  /* 0x0000009f000f7220 */ /* 0x000fe40000410000 */
[----:B------:R-:W4:Y:S01]  /*68b0*/  LDSM.16.MT88.4 R156, [R224+0x16000] ;  /* 0x01600000e09c783b */ /* 0x000f220000004200 */
[C---:B------:R-:W-:Y:S01]  /*68c0*/  FMUL.FTZ R136, R2.reuse, R136 ;  /* 0x0000008802887220 */ /* 0x040fe20000410000 */
[----:B------:R-:W-:Y:S01]  /*68d0*/  MUFU.EX2 R199, R199 ;  /* 0x000000c700c77308 */ /* 0x000fe20000000800 */
[----:B------:R-:W-:Y:S02]  /*68e0*/  FMUL.FTZ R137, R2, R137 ;  /* 0x0000008902897220 */ /* 0x000fe40000410000 */
[C---:B------:R-:W-:Y:S02]  /*68f0*/  FMUL.FTZ R138, R0.reuse, R138 ;  /* 0x0000008a008a7220 */ /* 0x040fe40000410000 */
[----:B------:R-:W-:Y:S02]  /*6900*/  FMUL.FTZ R139, R0, R139 ;  /* 0x0000008b008b7220 */ /* 0x000fe40000410000 */
[C---:B------:R-:W-:Y:S02]  /*6910*/  FMUL.FTZ R140, R2.reuse, R140 ;  /* 0x0000008c028c7220 */ /* 0x040fe40000410000 */
[----:B------:R-:W-:Y:S01]  /*6920*/  FMUL.FTZ R141, R2, R141 ;  /* 0x0000008d028d7220 */ /* 0x000fe20000410000 */
[----:B------:R-:W5:Y:S01]  /*6930*/  MUFU.EX2 R200, R200 ;  /* 0x000000c800c87308 */ /* 0x000f620000000800 */
[C---:B------:R-:W-:Y:S01]  /*6940*/  FMUL.FTZ R142, R0.reuse, R142 ;  /* 0x0000008e008e7220 */ /* 0x040fe20000410000 */
[C---:B--2---:R-:W-:Y:S03]  /*6950*/  HMMA.16816.F32 R136, R160.reuse, R172, R136 ;  /* 0x000000aca088723c */ /* 0x044fe60000001888 */
[----:B------:R-:W-:Y:S02]  /*6960*/  FMUL.FTZ R143, R0, R143 ;  /* 0x0000008f008f7220 */ /* 0x000fe40000410000 */
[--C-:B------:R-:W-:Y:S02]  /*6970*/  FFMA.FTZ R201, R16, c[0x0][0x23c], -R196.reuse ;  /* 0x00008f0010c97a23 */ /* 0x100fe400000108c4 */
[----:B------:R-:W-:Y:S01]  /*6980*/  FFMA.FTZ R202, R17, c[0x0][0x23c], -R196 ;  /* 0x00008f0011ca7a23 */ /* 0x000fe200000108c4 */
[C---:B------:R-:W-:Y:S01]  /*6990*/  HMMA.16816.F32 R12, R160.reuse, R174, R12 ;  /* 0x000000aea00c723c */ /* 0x040fe2000000180c */
[----:B------:R-:W2:Y:S02]  /*69a0*/  LDSM.16.MT88.4 R172, [R226+0x10800] ;  /* 0x01080000e2ac783b */ /* 0x000ea40000004200 */
[----:B------:R-:W-:Y:S01]  /*69b0*/  MUFU.EX2 R201, R201 ;  /* 0x000000c900c97308 */ /* 0x000fe20000000800 */
[--C-:B------:R-:W-:Y:S02]  /*69c0*/  FFMA.FTZ R203, R18, c[0x0][0x23c], -R195.reuse ;  /* 0x00008f0012cb7a23 */ /* 0x100fe400000108c3 */
[----:B------:R-:W-:Y:S02]  /*69d0*/  FFMA.FTZ R204, R19, c[0x0][0x23c], -R195 ;  /* 0x00008f0013cc7a23 */ /* 0x000fe400000108c3 */
[C---:B---3--:R-:W-:Y:S04]  /*69e0*/  HMMA.16816.F32 R140, R160.reuse, R176, R140 ;  /* 0x000000b0a08c723c */ /* 0x048fe8000000188c */
[C---:B------:R-:W-:Y:S01]  /*69f0*/  FMUL.FTZ R144, R2.reuse, R144 ;  /* 0x0000009002907220 */ /* 0x040fe20000410000 */
[----:B------:R-:W3:Y:S01]  /*6a00*/  MUFU.EX2 R202, R202 ;  /* 0x000000ca00ca7308 */ /* 0x000ee20000000800 */
[----:B------:R-:W-:Y:S02]  /*6a10*/  FMUL.FTZ R145, R2, R145 ;  /* 0x0000009102917220 */ /* 0x000fe40000410000 */
[C---:B------:R-:W-:Y:S04]  /*6a20*/  FMUL.FTZ R146, R0.reuse, R146 ;  /* 0x0000009200927220 */ /* 0x040fe80000410000 */
[----:B------:R-:W-:Y:S02]  /*6a30*/  FMUL.FTZ R147, R0, R147 ;  /* 0x0000009300937220 */ /* 0x000fe40000410000 */
[----:B------:R-:W-:Y:S01]  /*6a40*/  FMUL.FTZ R16, R2, R152 ;  /* 0x0000009802107220 */ /* 0x000fe20000410000 */
[----:B------:R-:W-:Y:S01]  /*6a50*/  MUFU.EX2 R203, R203 ;  /* 0x000000cb00cb7308 */ /* 0x000fe20000000800 */
[----:B-1----:R-:W-:Y:S01]  /*6a60*/  F2FP.PACK_AB R152, R198, R197 ;  /* 0x000000c5c698723e */ /* 0x002fe200000000ff */
[----:B------:R-:W-:Y:S01]  /*6a70*/  FMUL.FTZ R17, R2, R153 ;  /* 0x0000009902117220 */ /* 0x000fe20000410000 */
[----:B-----5:R-:W-:Y:S01]  /*6a80*/  F2FP.PACK_AB R153, R200, R199 ;  /* 0x000000c7c899723e */ /* 0x020fe200000000ff */
[C---:B------:R-:W-:Y:S01]  /*6a90*/  HMMA.16816.F32 R144, R160.reuse, R178, R144 ;  /* 0x000000b2a090723c */ /* 0x040fe20000001890 */
[----:B------:R-:W1:Y:S02]  /*6aa0*/  LDSM.16.MT88.4 R176, [R225+0x10800] ;  /* 0x01080000e1b0783b */ /* 0x000e640000004200 */
[C---:B------:R-:W-:Y:S02]  /*6ab0*/  FMUL.FTZ R18, R0.reuse, R154 ;  /* 0x0000009a00127220 */ /* 0x040fe40000410000 */
[----:B------:R-:W-:Y:S01]  /*6ac0*/  FMUL.FTZ R19, R0, R155 ;  /* 0x0000009b00137220 */ /* 0x000fe20000410000 */
[----:B------:R-:W5:Y:S01]  /*6ad0*/  MUFU.EX2 R204, R204 ;  /* 0x000000cc00cc7308 */ /* 0x000f620000000800 */
[C---:B------:R-:W-:Y:S02]  /*6ae0*/  FMUL.FTZ R148, R2.reuse, R148 ;  /* 0x0000009402947220 */ /* 0x040fe40000410000 */
[----:B------:R-:W-:Y:S03]  /*6af0*/  FMUL.FTZ R149, R2, R149 ;  /* 0x0000009502957220 */ /* 0x000fe60000410000 */
[C---:B----4-:R-:W-:Y:S03]  /*6b00*/  HMMA.16816.F32 R16, R160.reuse, R156, R16 ;  /* 0x0000009ca010723c */ /* 0x050fe60000001810 */
[----:B------:R-:W-:Y:S01]  /*6b10*/  FMUL.FTZ R150, R0, R150 ;  /* 0x0000009600967220 */ /* 0x000fe20000410000 */
[----:B---3--:R-:W-:Y:S01]  /*6b20*/  F2FP.PACK_AB R154, R202, R201 ;  /* 0x000000c9ca9a723e */ /* 0x008fe200000000ff */
[----:B------:R-:W-:Y:S02]  /*6b30*/  FMUL.FTZ R151, R0, R151 ;  /* 0x0000009700977220 */ /* 0x000fe40000410000 */
[----:B------:R-:W-:Y:S02]  /*6b40*/  FFMA.FTZ R166, R2, R251, R166 ;  /* 0x000000fb02a67223 */ /* 0x000fe400000100a6 */
[----:B------:R-:W-:Y:S03]  /*6b50*/  FFMA.FTZ R6, R0, R249, R6 ;  /* 0x000000f900067223 */ /* 0x000fe60000010006 */
[----:B------:R-:W-:Y:S01]  /*6b60*/  HMMA.16816.F32 R148, R160, R158, R148 ;  /* 0x0000009ea094723c */ /* 0x000fe20000001894 */
[----:B------:R-:W3:Y:S02]  /*6b70*/  LDSM.16.MT88.4 R156, [R224+0x10800] ;  /* 0x01080000e09c783b */ /* 0x000ee40000004200 */
[----:B------:R-:W-:Y:S01]  /*6b80*/  MOV R0, R3 ;  /* 0x0000000300007202 */ /* 0x000fe20000000f00 */
[----:B------:R-:W-:Y:S01]  /*6b90*/  FADD.FTZ R166, R5, R166 ;  /* 0x000000a605a67221 */ /* 0x000fe20000010000 */
[----:B-----5:R-:W-:Y:S01]  /*6ba0*/  F2FP.PACK_AB R155, R204, R203 ;  /* 0x000000cbcc9b723e */ /* 0x020fe200000000ff */
[----:B------:R-:W-:Y:S03]  /*6bb0*/  FADD.FTZ R6, R7, R6 ;  /* 0x0000000607067221 */ /* 0x000fe60000010000 */
[----:B------:R-:W4:Y:S03]  /*6bc0*/  LDSM.16.MT88.4 R160, [R228+0x12800] ;  /* 0x01280000e4a0783b */ /* 0x000f260000004200 */
[----:B------:R-:W-:Y:S01]  /*6bd0*/  FADD.FTZ R167, R167, R166 ;  /* 0x000000a6a7a77221 */ /* 0x000fe20000010000 */
[C---:B------:R-:W-:Y:S05]  /*6be0*/  HMMA.16816.F32 R8, R152.reuse, R168, R8 ;  /* 0x000000a89808723c */ /* 0x040fea0000001808 */
[----:B------:R-:W-:Y:S02]  /*6bf0*/  FADD.FTZ R193, R193, R6 ;  /* 0x00000006c1c17221 */ /* 0x000fe40000010000 */
[----:B------:R-:W-:Y:S01]  /*6c00*/  FADD.FTZ R192, R192, R167 ;  /* 0x000000a7c0c07221 */ /* 0x000fe20000010000 */
[C---:B------:R-:W-:Y:S01]  /*6c10*/  HMMA.16816.F32 R36, R152.reuse, R170, R36 ;  /* 0x000000aa9824723c */ /* 0x040fe20000001824 */
[----:B------:R-:W5:Y:S03]  /*6c20*/  LDSM.16.MT88.4 R168, [R224+0x12800] ;  /* 0x01280000e0a8783b */ /* 0x000f660000004200 */
[----:B------:R-:W-:Y:S02]  /*6c30*/  FADD.FTZ R194, R194, R193 ;  /* 0x000000c1c2c27221 */ /* 0x000fe40000010000 */
[----:B------:R-:W-:Y:S02]  /*6c40*/  FADD.FTZ R197, R197, R192 ;  /* 0x000000c0c5c57221 */ /* 0x000fe40000010000 */
[C---:B--2---:R-:W-:Y:S04]  /*6c50*/  HMMA.16816.F32 R40, R152.reuse, R172, R40 ;  /* 0x000000ac9828723c */ /* 0x044fe80000001828 */
[----:B------:R-:W-:Y:S02]  /*6c60*/  FADD.FTZ R199, R199, R194 ;  /* 0x000000c2c7c77221 */ /* 0x000fe40000010000 */
[----:B------:R-:W-:Y:S02]  /*6c70*/  FADD.FTZ R198, R198, R197 ;  /* 0x000000c5c6c67221 */ /* 0x000fe40000010000 */
[C---:B------:R-:W-:Y:S01]  /*6c80*/  HMMA.16816.F32 R44, R152.reuse, R174, R44 ;  /* 0x000000ae982c723c */ /* 0x040fe2000000182c */
[----:B------:R-:W2:Y:S03]  /*6c90*/  LDSM.16.MT88.4 R172, [R228+0x14800] ;  /* 0x01480000e4ac783b */ /* 0x000ea60000004200 */
[----:B------:R-:W-:Y:S02]  /*6ca0*/  FADD.FTZ R200, R200, R199 ;  /* 0x000000c7c8c87221 */ /* 0x000fe40000010000 */
[----:B------:R-:W-:Y:S02]  /*6cb0*/  FADD.FTZ R5, R201, R198 ;  /* 0x000000c6c9057221 */ /* 0x000fe40000010000 */
[C---:B-1----:R-:W-:Y:S04]  /*6cc0*/  HMMA.16816.F32 R48, R152.reuse, R176, R48 ;  /* 0x000000b09830723c */ /* 0x042fe80000001830 */
[----:B------:R-:W-:Y:S02]  /*6cd0*/  FADD.FTZ R7, R203, R200 ;  /* 0x000000c8cb077221 */ /* 0x000fe40000010000 */
[----:B------:R-:W-:Y:S02]  /*6ce0*/  FADD.FTZ R5, R202, R5 ;  /* 0x00000005ca057221 */ /* 0x000fe40000010000 */
[C---:B------:R-:W-:Y:S01]  /*6cf0*/  HMMA.16816.F32 R52, R152.reuse, R178, R52 ;  /* 0x000000b29834723c */ /* 0x040fe20000001834 */
[----:B------:R-:W-:Y:S03]  /*6d00*/  LDSM.16.MT88.4 R176, [R224+0x15800] ;  /* 0x01580000e0b0783b */ /* 0x000fe60000004200 */
[----:B------:R-:W-:Y:S04]  /*6d10*/  FADD.FTZ R7, R204, R7 ;  /* 0x00000007cc077221 */ /* 0x000fe80000010000 */
[C---:B---3--:R-:W-:Y:S08]  /*6d20*/  HMMA.16816.F32 R56, R152.reuse, R156, R56 ;  /* 0x0000009c9838723c */ /* 0x048ff00000001838 */
[C---:B------:R-:W-:Y:S01]  /*6d30*/  HMMA.16816.F32 R60, R152.reuse, R158, R60 ;  /* 0x0000009e983c723c */ /* 0x040fe2000000183c */
[----:B------:R-:W1:Y:S07]  /*6d40*/  LDSM.16.MT88.4 R156, [R225+0x14800] ;  /* 0x01480000e19c783b */ /* 0x000e6e0000004200 */
[C---:B----4-:R-:W-:Y:S08]  /*6d50*/  HMMA.16816.F32 R64, R152.reuse, R160, R64 ;  /* 0x000000a09840723c */ /* 0x050ff00000001840 */
[C---:B------:R-:W-:Y:S01]  /*6d60*/  HMMA.16816.F32 R68, R152.reuse, R162, R68 ;  /* 0x000000a29844723c */ /* 0x040fe20000001844 */
[----:B------:R-:W3:Y:S07]  /*6d70*/  LDSM.16.MT88.4 R160, [R224+0x14800] ;  /* 0x01480000e0a0783b */ /* 0x000eee0000004200 */
[C---:B------:R-:W-:Y:S07]  /*6d80*/  HMMA.16816.F32 R72, R152.reuse, R180, R72 ;  /* 0x000000b49848723c */ /* 0x040fee0000001848 */
[--C-:B------:R-:W-:Y:S01]  /*6d90*/  FFMA.FTZ R180, R20, c[0x0][0x23c], -R196.reuse ;  /* 0x00008f0014b47a23 */ /* 0x100fe200000108c4 */
[C---:B------:R-:W-:Y:S04]  /*6da0*/  HMMA.16816.F32 R76, R152.reuse, R182, R76 ;  /* 0x000000b6984c723c */ /* 0x040fe8000000184c */
[--C-:B------:R-:W-:Y:S01]  /*6db0*/  FFMA.FTZ R181, R21, c[0x0][0x23c], -R196.reuse ;  /* 0x00008f0015b57a23 */ /* 0x100fe200000108c4 */
[----:B------:R-:W-:Y:S02]  /*6dc0*/  MUFU.EX2 R180, R180 ;  /* 0x000000b400b47308 */ /* 0x000fe40000000800 */
[--C-:B------:R-:W-:Y:S01]  /*6dd0*/  FFMA.FTZ R182, R22, c[0x0][0x23c], -R195.reuse ;  /* 0x00008f0016b67a23 */ /* 0x100fe200000108c3 */
[C---:B------:R-:W-:Y:S04]  /*6de0*/  HMMA.16816.F32 R80, R152.reuse, R184, R80 ;  /* 0x000000b89850723c */ /* 0x040fe80000001850 */
[--C-:B------:R-:W-:Y:S02]  /*6df0*/  FFMA.FTZ R183, R23, c[0x0][0x23c], -R195.reuse ;  /* 0x00008f0017b77a23 */ /* 0x100fe400000108c3 */
[----:B------:R-:W-:Y:S01]  /*6e00*/  LDSM.16.MT88.4 R20, [R225+0x16800] ;  /* 0x01680000e114783b */ /* 0x000fe20000004200 */
[--C-:B------:R-:W-:Y:S01]  /*6e10*/  FFMA.FTZ R184, R24, c[0x0][0x23c], -R196.reuse ;  /* 0x00008f0018b87a23 */ /* 0x100fe200000108c4 */
[C---:B------:R-:W-:Y:S01]  /*6e20*/  HMMA.16816.F32 R84, R152.reuse, R186, R84 ;  /* 0x000000ba9854723c */ /* 0x040fe20000001854 */
[----:B------:R-:W4:Y:S03]  /*6e30*/  MUFU.EX2 R181, R181 ;  /* 0x000000b500b57308 */ /* 0x000f260000000800 */
[--C-:B------:R-:W-:Y:S03]  /*6e40*/  FFMA.FTZ R185, R25, c[0x0][0x23c], -R196.reuse ;  /* 0x00008f0019b97a23 */ /* 0x100fe600000108c4 */
[--C-:B------:R-:W-:Y:S01]  /*6e50*/  FFMA.FTZ R186, R26, c[0x0][0x23c], -R195.reuse ;  /* 0x00008f001aba7a23 */ /* 0x100fe200000108c3 */
[C---:B-----5:R-:W-:Y:S03]  /*6e60*/  HMMA.16816.F32 R88, R152.reuse, R168, R88 ;  /* 0x000000a89858723c */ /* 0x060fe60000001858 */
[----:B------:R-:W-:Y:S01]  /*6e70*/  MUFU.EX2 R182, R182 ;  /* 0x000000b600b67308 */ /* 0x000fe20000000800 */
[--C-:B------:R-:W-:Y:S02]  /*6e80*/  FFMA.FTZ R187, R27, c[0x0][0x23c], -R195.reuse ;  /* 0x00008f001bbb7a23 */ /* 0x100fe400000108c3 */
[----:B------:R-:W-:Y:S02]  /*6e90*/  LDSM.16.MT88.4 R24, [R226+0x11000] ;  /* 0x01100000e218783b */ /* 0x000fe40000004200 */
[C---:B------:R-:W-:Y:S05]  /*6ea0*/  HMMA.16816.F32 R92, R152.reuse, R170, R92 ;  /* 0x000000aa985c723c */ /* 0x040fea000000185c */
[----:B------:R-:W5:Y:S01]  /*6eb0*/  MUFU.EX2 R183, R183 ;  /* 0x000000b700b77308 */ /* 0x000f620000000800 */
[----:B------:R-:W3:Y:S02]  /*6ec0*/  LDSM.16.MT88.4 R168, [R228+0x16800] ;  /* 0x01680000e4a8783b */ /* 0x000ee40000004200 */
[C---:B--2---:R-:W-:Y:S07]  /*6ed0*/  HMMA.16816.F32 R96, R152.reuse, R172, R96 ;  /* 0x000000ac9860723c */ /* 0x044fee0000001860 */
[----:B------:R-:W-:Y:S01]  /*6ee0*/  MUFU.EX2 R184, R184 ;  /* 0x000000b800b87308 */ /* 0x000fe20000000800 */
[C---:B------:R-:W-:Y:S01]  /*6ef0*/  HMMA.16816.F32 R100, R152.reuse, R174, R100 ;  /* 0x000000ae9864723c */ /* 0x040fe20000001864 */
[----:B------:R-:W2:Y:S07]  /*6f00*/  LDSM.16.MT88.4 R172, [R226+0x16800] ;  /* 0x01680000e2ac783b */ /* 0x000eae0000004200 */
[C---:B------:R-:W-:Y:S01]  /*6f10*/  HMMA.16816.F32 R104, R152.reuse, R188, R104 ;  /* 0x000000bc9868723c */ /* 0x040fe20000001868 */
[----:B------:R-:W2:Y:S06]  /*6f20*/  MUFU.EX2 R185, R185 ;  /* 0x000000b900b97308 */ /* 0x000eac0000000800 */
[--C-:B------:R-:W-:Y:S01]  /*6f30*/  FFMA.FTZ R188, R28, c[0x0][0x23c], -R196.reuse ;  /* 0x00008f001cbc7a23 */ /* 0x100fe200000108c4 */
[C---:B------:R-:W-:Y:S03]  /*6f40*/  HMMA.16816.F32 R108, R152.reuse, R190, R108 ;  /* 0x000000be986c723c */ /* 0x040fe6000000186c */
[----:B------:R-:W-:Y:S01]  /*6f50*/  MUFU.EX2 R186, R186 ;  /* 0x000000ba00ba7308 */ /* 0x000fe20000000800 */
[--C-:B------:R-:W-:Y:S02]  /*6f60*/  FFMA.FTZ R189, R29, c[0x0][0x23c], -R196.reuse ;  /* 0x00008f001dbd7a23 */ /* 0x100fe400000108c4 */
[----:B------:R-:W-:Y:S02]  /*6f70*/  FFMA.FTZ R196, R33, c[0x0][0x23c], -R196 ;  /* 0x00008f0021c47a23 */ /* 0x000fe400000108c4 */
[C---:B-1----:R-:W-:Y:S04]  /*6f80*/  HMMA.16816.F32 R112, R152.reuse, R156, R112 ;  /* 0x0000009c9870723c */ /* 0x042fe80000001870 */
[--C-:B------:R-:W-:Y:S01]  /*6f90*/  FFMA.FTZ R190, R30, c[0x0][0x23c], -R195.reuse ;  /* 0x00008f001ebe7a23 */ /* 0x100fe200000108c3 */
[----:B------:R-:W1:Y:S01]  /*6fa0*/  MUFU.EX2 R187, R187 ;  /* 0x000000bb00bb7308 */ /* 0x000e620000000800 */
[--C-:B------:R-:W-:Y:S02]  /*6fb0*/  FFMA.FTZ R191, R31, c[0x0][0x23c], -R195.reuse ;  /* 0x00008f001fbf7a23 */ /* 0x100fe400000108c3 */
[C---:B------:R-:W-:Y:S01]  /*6fc0*/  HMMA.16816.F32 R116, R152.reuse, R158, R116 ;  /* 0x0000009e9874723c */ /* 0x040fe20000001874 */
[----:B------:R-:W1:Y:S03]  /*6fd0*/  LDSM.16.MT88.4 R156, [R224+0x16800] ;  /* 0x01680000e09c783b */ /* 0x000e660000004200 */
[----:B------:R-:W-:Y:S03]  /*6fe0*/  FFMA.FTZ R195, R35, c[0x0][0x23c], -R195 ;  /* 0x00008f0023c37a23 */ /* 0x000fe600000108c3 */
[----:B------:R-:W-:Y:S01]  /*6ff0*/  MUFU.EX2 R188, R188 ;  /* 0x000000bc00bc7308 */ /* 0x000fe20000000800 */
[C---:B---3--:R-:W-:Y:S01]  /*7000*/  HMMA.16816.F32 R120, R152.reuse, R160, R120 ;  /* 0x000000a09878723c */ /* 0x048fe20000001878 */
[----:B------:R-:W-:Y:S07]  /*7010*/  LDSM.16.MT88.4 R28, [R225+0x17000] ;  /* 0x01700000e11c783b */ /* 0x000fee0000004200 */
[C---:B------:R-:W-:Y:S01]  /*7020*/  HMMA.16816.F32 R124, R152.reuse, R162, R124 ;  /* 0x000000a2987c723c */ /* 0x040fe2000000187c */
[----:B------:R-:W3:Y:S01]  /*7030*/  LDSM.16.MT88.4 R160, [R228+0x11000] ;  /* 0x01100000e4a0783b */ /* 0x000ee20000004200 */
[----:B------:R-:W1:Y:S06]  /*7040*/  MUFU.EX2 R189, R189 ;  /* 0x000000bd00bd7308 */ /* 0x000e6c0000000800 */
[C---:B------:R-:W-:Y:S01]  /*7050*/  HMMA.16816.F32 R128, R152.reuse, R168, R128 ;  /* 0x000000a89880723c */ /* 0x040fe20000001880 */
[----:B------:R-:W-:Y:S03]  /*7060*/  LDSM.16.MT88.4 R32, [R226+0x11800] ;  /* 0x01180000e220783b */ /* 0x000fe60000004200 */
[----:B------:R-:W-:Y:S04]  /*7070*/  MUFU.EX2 R190, R190 ;  /* 0x000000be00be7308 */ /* 0x000fe80000000800 */
[C---:B------:R-:W-:Y:S01]  /*7080*/  HMMA.16816.F32 R132, R152.reuse, R170, R132 ;  /* 0x000000aa9884723c */ /* 0x040fe20000001884 */
[----:B------:R-:W3:Y:S05]  /*7090*/  LDSM.16.MT88.4 R168, [R225+0x11000] ;  /* 0x01100000e1a8783b */ /* 0x000eea0000004200 */
[----:B------:R-:W1:Y:S02]  /*70a0*/  MUFU.EX2 R191, R191 ;  /* 0x000000bf00bf7308 */ /* 0x000e640000000800 */
[C---:B--2---:R-:W-:Y:S08]  /*70b0*/  HMMA.16816.F32 R136, R152.reuse, R172, R136 ;  /* 0x000000ac9888723c */ /* 0x044ff00000001888 */
[C---:B------:R-:W-:Y:S01]  /*70c0*/  HMMA.16816.F32 R12, R152.reuse, R174, R12 ;  /* 0x000000ae980c723c */ /* 0x040fe2000000180c */
[----:B------:R-:W2:Y:S01]  /*70d0*/  LDSM.16.MT88.4 R172, [R224+0x11000] ;  /* 0x01100000e0ac783b */ /* 0x000ea20000004200 */
[----:B------:R-:W2:Y:S06]  /*70e0*/  MUFU.EX2 R196, R196 ;  /* 0x000000c400c47308 */ /* 0x000eac0000000800 */
[C---:B------:R-:W-:Y:S04]  /*70f0*/  HMMA.16816.F32 R140, R152.reuse, R20, R140 ;  /* 0x00000014988c723c */ /* 0x040fe8000000188c */
[----:B------:R-:W2:Y:S03]  /*7100*/  MUFU.EX2 R195, R195 ;  /* 0x000000c300c37308 */ /* 0x000ea60000000800 */
[----:B----4-:R-:W-:Y:S01]  /*7110*/  F2FP.PACK_AB R20, R181, R180 ;  /* 0x000000b4b514723e */ /* 0x010fe200000000ff */
[C---:B------:R-:W-:Y:S04]  /*7120*/  HMMA.16816.F32 R144, R152.reuse, R22, R144 ;  /* 0x000000169890723c */ /* 0x040fe80000001890 */
[----:B-----5:R-:W-:Y:S01]  /*7130*/  F2FP.PACK_AB R21, R183, R182 ;  /* 0x000000b6b715723e */ /* 0x020fe200000000ff */
[----:B------:R-:W-:Y:S02]  /*7140*/  FADD.FTZ R180, R180, R5 ;  /* 0x00000005b4b47221 */ /* 0x000fe40000010000 */
[----:B------:R-:W-:Y:S01]  /*7150*/  F2FP.PACK_AB R22, R185, R184 ;  /* 0x000000b8b916723e */ /* 0x000fe200000000ff */
[C---:B-1----:R-:W-:Y:S04]  /*7160*/  HMMA.16816.F32 R16, R152.reuse, R156, R16 ;  /* 0x0000009c9810723c */ /* 0x042fe80000001810 */
[----:B------:R-:W-:Y:S01]  /*7170*/  F2FP.PACK_AB R23, R187, R186 ;  /* 0x000000babb17723e */ /* 0x000fe200000000ff */
[----:B------:R-:W-:Y:S02]  /*7180*/  FADD.FTZ R182, R182, R7 ;  /* 0x00000007b6b67221 */ /* 0x000fe40000010000 */
[----:B------:R-:W-:Y:S01]  /*7190*/  FADD.FTZ R181, R181, R180 ;  /* 0x000000b4b5b57221 */ /* 0x000fe20000010000 */
[----:B------:R-:W-:Y:S01]  /*71a0*/  HMMA.16816.F32 R148, R152, R158, R148 ;  /* 0x0000009e9894723c */ /* 0x000fe20000001894 */
[----:B------:R-:W1:Y:S03]  /*71b0*/  LDSM.16.MT88.4 R152, [R228+0x13000] ;  /* 0x01300000e498783b */ /* 0x000e660000004200 */
[----:B------:R-:W-:Y:S02]  /*71c0*/  FADD.FTZ R183, R183, R182 ;  /* 0x000000b6b7b77221 */ /* 0x000fe40000010000 */
[----:B------:R-:W-:Y:S02]  /*71d0*/  FADD.FTZ R184, R184, R181 ;  /* 0x000000b5b8b87221 */ /* 0x000fe40000010000 */
[C---:B---3--:R-:W-:Y:S01]  /*71e0*/  HMMA.16816.F32 R8, R20.reuse, R160, R8 ;  /* 0x000000a01408723c */ /* 0x048fe20000001808 */
[----:B------:R-:W3:Y:S04]  /*71f0*/  LDSM.16.MT88.4 R156, [R226+0x13000] ;  /* 0x01300000e29c783b */ /* 0x000ee80000004200 */
[----:B------:R-:W-:Y:S02]  /*7200*/  FADD.FTZ R186, R186, R183 ;  /* 0x000000b7baba7221 */ /* 0x000fe40000010000 */
[----:B------:R-:W-:Y:S01]  /*7210*/  FADD.FTZ R185, R185, R184 ;  /* 0x000000b8b9b97221 */ /* 0x000fe20000010000 */
[C---:B------:R-:W-:Y:S01]  /*7220*/  HMMA.16816.F32 R36, R20.reuse, R162, R36 ;  /* 0x000000a21424723c */ /* 0x040fe20000001824 */
[----:B------:R-:W4:Y:S03]  /*7230*/  LDSM.16.MT88.4 R160, [R225+0x13000] ;  /* 0x01300000e1a0783b */ /* 0x000f260000004200 */
[----:B------:R-:W-:Y:S04]  /*7240*/  FADD.FTZ R187, R187, R186 ;  /* 0x000000babbbb7221 */ /* 0x000fe80000010000 */
[C---:B------:R-:W-:Y:S08]  /*7250*/  HMMA.16816.F32 R40, R20.reuse, R24, R40 ;  /* 0x000000181428723c */ /* 0x040ff00000001828 */
[C---:B------:R-:W-:Y:S01]  /*7260*/  HMMA.16816.F32 R44, R20.reuse, R26, R44 ;  /* 0x0000001a142c723c */ /* 0x040fe2000000182c */
[----:B------:R-:W5:Y:S07]  /*7270*/  LDSM.16.MT88.4 R24, [R224+0x13000] ;  /* 0x01300000e018783b */ /* 0x000f6e0000004200 */
[C---:B------:R-:W-:Y:S08]  /*7280*/  HMMA.16816.F32 R48, R20.reuse, R168, R48 ;  /* 0x000000a81430723c */ /* 0x040ff00000001830 */
[C---:B------:R-:W-:Y:S01]  /*7290*/  HMMA.16816.F32 R52, R20.reuse, R170, R52 ;  /* 0x000000aa1434723c */ /* 0x040fe20000001834 */
[----:B------:R-:W4:Y:S07]  /*72a0*/  LDSM.16.MT88.4 R168, [R228+0x15000] ;  /* 0x01500000e4a8783b */ /* 0x000f2e0000004200 */
[C---:B--2---:R-:W-:Y:S08]  /*72b0*/  HMMA.16816.F32 R56, R20.reuse, R172, R56 ;  /* 0x000000ac1438723c */ /* 0x044ff00000001838 */
[C---:B------:R-:W-:Y:S01]  /*72c0*/  HMMA.16816.F32 R60, R20.reuse, R174, R60 ;  /* 0x000000ae143c723c */ /* 0x040fe2000000183c */
[----:B------:R-:W2:Y:S07]  /*72d0*/  LDSM.16.MT88.4 R172, [R226+0x15000] ;  /* 0x01500000e2ac783b */ /* 0x000eae0000004200 */
[C---:B-1----:R-:W-:Y:S08]  /*72e0*/  HMMA.16816.F32 R64, R20.reuse, R152, R64 ;  /* 0x000000981440723c */ /* 0x042ff00000001840 */
[C---:B------:R-:W-:Y:S01]  /*72f0*/  HMMA.16816.F32 R68, R20.reuse, R154, R68 ;  /* 0x0000009a1444723c */ /* 0x040fe20000001844 */
[----:B------:R-:W1:Y:S07]  /*7300*/  LDSM.16.MT88.4 R152, [R225+0x15000] ;  /* 0x01500000e198783b */ /* 0x000e6e0000004200 */
[C---:B---3--:R-:W-:Y:S08]  /*7310*/  HMMA.16816.F32 R72, R20.reuse, R156, R72 ;  /* 0x0000009c1448723c */ /* 0x048ff00000001848 */
[C---:B------:R-:W-:Y:S01]  /*7320*/  HMMA.16816.F32 R76, R20.reuse, R158, R76 ;  /* 0x0000009e144c723c */ /* 0x040fe2000000184c */
[----:B------:R-:W3:Y:S07]  /*7330*/  LDSM.16.MT88.4 R156, [R224+0x15000] ;  /* 0x01500000e09c783b */ /* 0x000eee0000004200 */
[C---:B----4-:R-:W-:Y:S08]  /*7340*/  HMMA.16816.F32 R80, R20.reuse, R160, R80 ;  /* 0x000000a01450723c */ /* 0x050ff00000001850 */
[C---:B------:R-:W-:Y:S01]  /*7350*/  HMMA.16816.F32 R84, R20.reuse, R162, R84 ;  /* 0x000000a21454723c */ /* 0x040fe20000001854 */
[----:B------:R-:W-:Y:S07]  /*7360*/  LDSM.16.MT88.4 R160, [R226+0x17000] ;  /* 0x01700000e2a0783b */ /* 0x000fee0000004200 */
[C---:B-----5:R-:W-:Y:S08]  /*7370*/  HMMA.16816.F32 R88, R20.reuse, R24, R88 ;  /* 0x000000181458723c */ /* 0x060ff00000001858 */
[C---:B------:R-:W-:Y:S01]  /*7380*/  HMMA.16816.F32 R92, R20.reuse, R26, R92 ;  /* 0x0000001a145c723c */ /* 0x040fe2000000185c */
[----:B------:R-:W4:Y:S07]  /*7390*/  LDSM.16.MT88.4 R24, [R228+0x17000] ;  /* 0x01700000e418783b */ /* 0x000f2e0000004200 */
[C---:B------:R-:W-:Y:S08]  /*73a0*/  HMMA.16816.F32 R96, R20.reuse, R168, R96 ;  /* 0x000000a81460723c */ /* 0x040ff00000001860 */
[C---:B------:R-:W-:Y:S01]  /*73b0*/  HMMA.16816.F32 R100, R20.reuse, R170, R100 ;  /* 0x000000aa1464723c */ /* 0x040fe20000001864 */
[----:B------:R-:W-:Y:S07]  /*73c0*/  LDSM.16.MT88.4 R168, [R228+0x15800] ;  /* 0x01580000e4a8783b */ /* 0x000fee0000004200 */
[C---:B--2---:R-:W-:Y:S08]  /*73d0*/  HMMA.16816.F32 R104, R20.reuse, R172, R104 ;  /* 0x000000ac1468723c */ /* 0x044ff00000001868 */
[C---:B------:R-:W-:Y:S01]  /*73e0*/  HMMA.16816.F32 R108, R20.reuse, R174, R108 ;  /* 0x000000ae146c723c */ /* 0x040fe2000000186c */
[----:B------:R-:W-:Y:S07]  /*73f0*/  LDSM.16.MT88.4 R172, [R225+0x15800] ;  /* 0x01580000e1ac783b */ /* 0x000fee0000004200 */
[C---:B-1----:R-:W-:Y:S08]  /*7400*/  HMMA.16816.F32 R112, R20.reuse, R152, R112 ;  /* 0x000000981470723c */ /* 0x042ff00000001870 */
[C---:B------:R-:W-:Y:S01]  /*7410*/  HMMA.16816.F32 R116, R20.reuse, R154, R116 ;  /* 0x0000009a1474723c */ /* 0x040fe20000001874 */
[----:B------:R-:W1:Y:S07]  /*7420*/  LDSM.16.MT88.4 R152, [R224+0x17000] ;  /* 0x01700000e098783b */ /* 0x000e6e0000004200 */
[C---:B---3--:R-:W-:Y:S08]  /*7430*/  HMMA.16816.F32 R120, R20.reuse, R156, R120 ;  /* 0x0000009c1478723c */ /* 0x048ff00000001878 */
[C---:B------:R-:W-:Y:S01]  /*7440*/  HMMA.16816.F32 R124, R20.reuse, R158, R124 ;  /* 0x0000009e147c723c */ /* 0x040fe2000000187c */
[----:B------:R-:W-:Y:S07]  /*7450*/  LDSM.16.MT88.4 R156, [R225+0x11800] ;  /* 0x01180000e19c783b */ /* 0x000fee0000004200 */
[C---:B----4-:R-:W-:Y:S08]  /*7460*/  HMMA.16816.F32 R128, R20.reuse, R24, R128 ;  /* 0x000000181480723c */ /* 0x050ff00000001880 */
[C---:B------:R-:W-:Y:S01]  /*7470*/  HMMA.16816.F32 R132, R20.reuse, R26, R132 ;  /* 0x0000001a1484723c */ /* 0x040fe20000001884 */
[----:B------:R-:W2:Y:S07]  /*7480*/  LDSM.16.MT88.4 R24, [R228+0x11800] ;  /* 0x01180000e418783b */ /* 0x000eae0000004200 */
[C---:B------:R-:W-:Y:S08]  /*7490*/  HMMA.16816.F32 R136, R20.reuse, R160, R136 ;  /* 0x000000a01488723c */ /* 0x040ff00000001888 */
[C---:B------:R-:W-:Y:S08]  /*74a0*/  HMMA.16816.F32 R12, R20.reuse, R162, R12 ;  /* 0x000000a2140c723c */ /* 0x040ff0000000180c */
[C---:B------:R-:W-:Y:S08]  /*74b0*/  HMMA.16816.F32 R140, R20.reuse, R28, R140 ;  /* 0x0000001c148c723c */ /* 0x040ff0000000188c */
[C---:B------:R-:W-:Y:S01]  /*74c0*/  HMMA.16816.F32 R144, R20.reuse, R30, R144 ;  /* 0x0000001e1490723c */ /* 0x040fe20000001890 */
[----:B------:R-:W3:Y:S07]  /*74d0*/  LDSM.16.MT88.4 R28, [R224+0x11800] ;  /* 0x01180000e01c783b */ /* 0x000eee0000004200 */
[C---:B-1----:R-:W-:Y:S08]  /*74e0*/  HMMA.16816.F32 R16, R20.reuse, R152, R16 ;  /* 0x000000981410723c */ /* 0x042ff00000001810 */
[----:B------:R-:W-:Y:S01]  /*74f0*/  HMMA.16816.F32 R148, R20, R154, R148 ;  /* 0x0000009a1494723c */ /* 0x000fe20000001894 */
[----:B------:R-:W-:Y:S06]  /*7500*/  LDSM.16.MT88.4 R152, [R224+0x13800] ;  /* 0x01380000e098783b */ /* 0x000fec0000004200 */
[----:B------:R-:W-:Y:S01]  /*7510*/  F2FP.PACK_AB R20, R189, R188 ;  /* 0x000000bcbd14723e */ /* 0x000fe200000000ff */
[----:B------:R-:W-:Y:S01]  /*7520*/  FADD.FTZ R188, R188, R185 ;  /* 0x000000b9bcbc7221 */ /* 0x000fe20000010000 */
[----:B------:R-:W-:Y:S03]  /*7530*/  F2FP.PACK_AB R21, R191, R190 ;  /* 0x000000bebf15723e */ /* 0x000fe600000000ff */
[----:B------:R-:W-:Y:S01]  /*7540*/  F2FP.PACK_AB R22, R196, R205 ;  /* 0x000000cdc416723e */ /* 0x000fe200000000ff */
[----:B------:R-:W-:Y:S01]  /*7550*/  FADD.FTZ R190, R190, R187 ;  /* 0x000000bbbebe7221 */ /* 0x000fe20000010000 */
[----:B------:R-:W-:Y:S01]  /*7560*/  F2FP.PACK_AB R23, R195, R206 ;  /* 0x000000cec317723e */ /* 0x000fe200000000ff */
[----:B------:R-:W-:Y:S02]  /*7570*/  FADD.FTZ R188, R189, R188 ;  /* 0x000000bcbdbc7221 */ /* 0x000fe40000010000 */
[----:B------:R-:W-:Y:S02]  /*7580*/  FADD.FTZ R191, R191, R190 ;  /* 0x000000bebfbf7221 */ /* 0x000fe40000010000 */
[----:B------:R-:W-:Y:S02]  /*7590*/  FADD.FTZ R205, R205, R188 ;  /* 0x000000bccdcd7221 */ /* 0x000fe40000010000 */
[C---:B--2---:R-:W-:Y:S01]  /*75a0*/  HMMA.16816.F32 R160, R20.reuse, R24, R8 ;  /* 0x0000001814a0723c */ /* 0x044fe20000001808 */
[----:B------:R-:W1:Y:S02]  /*75b0*/  LDSM.16.MT88.4 R8, [R228+0x13800] ;  /* 0x01380000e408783b */ /* 0x000e640000004200 */
[----:B------:R-:W-:Y:S02]  /*75c0*/  FADD.FTZ R206, R206, R191 ;  /* 0x000000bfcece7221 */ /* 0x000fe40000010000 */
[----:B------:R-:W-:Y:S02]  /*75d0*/  FADD.FTZ R251, R196, R205 ;  /* 0x000000cdc4fb7221 */ /* 0x000fe40000010000 */
[----:B------:R-:W-:Y:S01]  /*75e0*/  FADD.FTZ R249, R195, R206 ;  /* 0x000000cec3f97221 */ /* 0x000fe20000010000 */
[C---:B------:R-:W-:Y:S01]  /*75f0*/  HMMA.16816.F32 R36, R20.reuse, R26, R36 ;  /* 0x0000001a1424723c */ /* 0x040fe20000001824 */
[----:B------:R-:W2:Y:S07]  /*7600*/  LDSM.16.MT88.4 R24, [R226+0x13800] ;  /* 0x01380000e218783b */ /* 0x000eae0000004200 */
[C---:B------:R-:W-:Y:S08]  /*7610*/  HMMA.16816.F32 R40, R20.reuse, R32, R40 ;  /* 0x000000201428723c */ /* 0x040ff00000001828 */
[C---:B------:R-:W-:Y:S01]  /*7620*/  HMMA.16816.F32 R44, R20.reuse, R34, R44 ;  /* 0x00000022142c723c */ /* 0x040fe2000000182c */
[----:B------:R-:W4:Y:S07]  /*7630*/  LDSM.16.MT88.4 R32, [R225+0x13800] ;  /* 0x01380000e120783b */ /* 0x000f2e0000004200 */
[C---:B------:R-:W-:Y:S08]  /*7640*/  HMMA.16816.F32 R48, R20.reuse, R156, R48 ;  /* 0x0000009c1430723c */ /* 0x040ff00000001830 */
[C---:B------:R-:W-:Y:S01]  /*7650*/  HMMA.16816.F32 R52, R20.reuse, R158, R52 ;  /* 0x0000009e1434723c */ /* 0x040fe20000001834 */
[----:B------:R-:W5:Y:S07]  /*7660*/  LDSM.16.MT88.4 R156, [R226+0x15800] ;  /* 0x01580000e29c783b */ /* 0x000f6e0000004200 */
[C---:B---3--:R-:W-:Y:S08]  /*7670*/  HMMA.16816.F32 R56, R20.reuse, R28, R56 ;  /* 0x0000001c1438723c */ /* 0x048ff00000001838 */
[C---:B------:R-:W-:Y:S01]  /*7680*/  HMMA.16816.F32 R60, R20.reuse, R30, R60 ;  /* 0x0000001e143c723c */ /* 0x040fe2000000183c */
[----:B------:R-:W3:Y:S07]  /*7690*/  LDSM.16.MT88.4 R28, [R228+0x17800] ;  /* 0x01780000e41c783b */ /* 0x000eee0000004200 */
[C---:B-1----:R-:W-:Y:S08]  /*76a0*/  HMMA.16816.F32 R64, R20.reuse, R8, R64 ;  /* 0x000000081440723c */ /* 0x042ff00000001840 */
[C---:B------:R-:W-:Y:S01]  /*76b0*/  HMMA.16816.F32 R68, R20.reuse, R10, R68 ;  /* 0x0000000a1444723c */ /* 0x040fe20000001844 */
[----:B------:R-:W1:Y:S07]  /*76c0*/  LDSM.16.MT88.4 R8, [R226+0x17800] ;  /* 0x01780000e208783b */ /* 0x000e6e0000004200 */
[C---:B--2---:R-:W-:Y:S08]  /*76d0*/  HMMA.16816.F32 R72, R20.reuse, R24, R72 ;  /* 0x000000181448723c */ /* 0x044ff00000001848 */
[C---:B------:R-:W-:Y:S01]  /*76e0*/  HMMA.16816.F32 R76, R20.reuse, R26, R76 ;  /* 0x0000001a144c723c */ /* 0x040fe2000000184c */
[----:B------:R-:W2:Y:S07]  /*76f0*/  LDSM.16.MT88.4 R24, [R225+0x17800] ;  /* 0x01780000e118783b */ /* 0x000eae0000004200 */
[C---:B----4-:R-:W-:Y:S08]  /*7700*/  HMMA.16816.F32 R80, R20.reuse, R32, R80 ;  /* 0x000000201450723c */ /* 0x050ff00000001850 */
[C---:B------:R-:W-:Y:S08]  /*7710*/  HMMA.16816.F32 R84, R20.reuse, R34, R84 ;  /* 0x000000221454723c */ /* 0x040ff00000001854 */
[C---:B------:R-:W-:Y:S08]  /*7720*/  HMMA.16816.F32 R88, R20.reuse, R152, R88 ;  /* 0x000000981458723c */ /* 0x040ff00000001858 */
[C---:B------:R-:W-:Y:S08]  /*7730*/  HMMA.16816.F32 R92, R20.reuse, R154, R92 ;  /* 0x0000009a145c723c */ /* 0x040ff0000000185c */
[C---:B------:R-:W-:Y:S08]  /*7740*/  HMMA.16816.F32 R96, R20.reuse, R168, R96 ;  /* 0x000000a81460723c */ /* 0x040ff00000001860 */
[C---:B------:R-:W-:Y:S08]  /*7750*/  HMMA.16816.F32 R100, R20.reuse, R170, R100 ;  /* 0x000000aa1464723c */ /* 0x040ff00000001864 */
[C---:B-----5:R-:W-:Y:S08]  /*7760*/  HMMA.16816.F32 R104, R20.reuse, R156, R104 ;  /* 0x0000009c1468723c */ /* 0x060ff00000001868 */
[C---:B------:R-:W-:Y:S08]  /*7770*/  HMMA.16816.F32 R108, R20.reuse, R158, R108 ;  /* 0x0000009e146c723c */ /* 0x040ff0000000186c */
[C---:B------:R-:W-:Y:S08]  /*7780*/  HMMA.16816.F32 R112, R20.reuse, R172, R112 ;  /* 0x000000ac1470723c */ /* 0x040ff00000001870 */
[C---:B------:R-:W-:Y:S08]  /*7790*/  HMMA.16816.F32 R116, R20.reuse, R174, R116 ;  /* 0x000000ae1474723c */ /* 0x040ff00000001874 */
[C---:B------:R-:W-:Y:S08]  /*77a0*/  HMMA.16816.F32 R120, R20.reuse, R176, R120 ;  /* 0x000000b01478723c */ /* 0x040ff00000001878 */
[C---:B------:R-:W-:Y:S08]  /*77b0*/  HMMA.16816.F32 R124, R20.reuse, R178, R124 ;  /* 0x000000b2147c723c */ /* 0x040ff0000000187c */
[C---:B---3--:R-:W-:Y:S08]  /*77c0*/  HMMA.16816.F32 R128, R20.reuse, R28, R128 ;  /* 0x0000001c1480723c */ /* 0x048ff00000001880 */
[C---:B------:R-:W-:Y:S01]  /*77d0*/  HMMA.16816.F32 R132, R20.reuse, R30, R132 ;  /* 0x0000001e1484723c */ /* 0x040fe20000001884 */
[----:B------:R-:W3:Y:S07]  /*77e0*/  LDSM.16.MT88.4 R28, [R224+0x17800] ;  /* 0x01780000e01c783b */ /* 0x000eee0000004200 */
[C---:B-1----:R-:W-:Y:S08]  /*77f0*/  HMMA.16816.F32 R136, R20.reuse, R8, R136 ;  /* 0x000000081488723c */ /* 0x042ff00000001888 */
[C---:B------:R-:W-:Y:S08]  /*7800*/  HMMA.16816.F32 R156, R20.reuse, R10, R12 ;  /* 0x0000000a149c723c */ /* 0x040ff0000000180c */
[C---:B--2---:R-:W-:Y:S08]  /*7810*/  HMMA.16816.F32 R140, R20.reuse, R24, R140 ;  /* 0x00000018148c723c */ /* 0x044ff0000000188c */
[C---:B------:R-:W-:Y:S08]  /*7820*/  HMMA.16816.F32 R144, R20.reuse, R26, R144 ;  /* 0x0000001a1490723c */ /* 0x040ff00000001890 */
[C---:B---3--:R-:W-:Y:S08]  /*7830*/  HMMA.16816.F32 R152, R20.reuse, R28, R16 ;  /* 0x0000001c1498723c */ /* 0x048ff00000001810 */
[----:B------:R-:W-:Y:S01]  /*7840*/  HMMA.16816.F32 R148, R20, R30, R148 ;  /* 0x0000001e1494723c */ /* 0x000fe20000001894 */
[----:B------:R-:W-:-:S07]  /*7850*/  @P0 BRA `(.L_x_7) ;  /* 0xffffd1c000000947 */ /* 0x000fce000383ffff */
.L_x_6:
[----:B------:R-:W1:Y:S01]  /*7860*/  SHFL.BFLY PT, R2, R251, 0x2, 0x1f ;  /* 0x0c401f00fb027f89 */ /* 0x000e6200000e0000 */
[----:B------:R-:W-:Y:S01]  /*7870*/  MOV R4, 0x3f800000 ;  /* 0x3f80000000047802 */ /* 0x000fe20000000f00 */
[----:B------:R-:W2:Y:S01]  /*7880*/  S2UR UR6, SR_CTAID.Y ;  /* 0x00000000000679c3 */ /* 0x000ea20000002600 */
[----:B------:R-:W-:Y:S01]  /*7890*/  MOV R5, 0x3f800000 ;  /* 0x3f80000000057802 */ /* 0x000fe20000000f00 */
[----:B------:R-:W3:Y:S01]  /*78a0*/  SHFL.BFLY PT, R0, R249, 0x2, 0x1f ;  /* 0x0c401f00f9007f89 */ /* 0x000ee200000e0000 */
[----:B------:R-:W-:Y:S01]  /*78b0*/  UISETP.NE.AND UP0, UPT, UR9, -0x1, UPT ;  /* 0xffffffff0900788c */ /* 0x000fe2000bf05270 */
[----:B------:R-:W-:Y:S01]  /*78c0*/  BSSY B0, `(.L_x_10) ;  /* 0x000018b000007945 */ /* 0x000fe20003800000 */
[----:B------:R-:W-:-:S02]  /*78d0*/  ULDC.64 UR4, c[0x0][0x1e8] ;  /* 0x00007a0000047ab9 */ /* 0x000fc40000000a00 */
[----:B------:R-:W-:Y:S01]  /*78e0*/  ULDC UR8, c[0x0][0x214] ;  /* 0x0000850000087ab9 */ /* 0x000fe20000000800 */
[----:B------:R-:W4:Y:S01]  /*78f0*/  S2UR UR10, SR_CTAID.X ;  /* 0x00000000000a79c3 */ /* 0x000f220000002500 */
[----:B------:R-:W-:Y:S02]  /*7900*/  UMOV UR24, URZ ;  /* 0x0000003f00187c82 */ /* 0x000fe40008000000 */
[----:B------:R-:W-:-:S03]  /*7910*/  UMOV UR25, URZ ;  /* 0x0000003f00197c82 */ /* 0x000fc60008000000 */
[----:B------:R-:W-:Y:S02]  /*7920*/  @UP0 UIMAD.WIDE.U32 UR18, UR9, UR4, URZ ;  /* 0x00000004091202a5 */ /* 0x000fe4000f8e003f */
[----:B------:R-:W5:Y:S02]  /*7930*/  S2UR UR11, SR_CTAID.Z ;  /* 0x00000000000b79c3 */ /* 0x000f640000002700 */
[----:B------:R-:W-:-:S03]  /*7940*/  @UP0 UIMAD UR7, UR9, UR5, UR19 ;  /* 0x00000005090702a4 */ /* 0x000fc6000f8e0213 */
[----:B------:R-:W-:Y:S01]  /*7950*/  ULDC.64 UR4, c[0x0][0x1e0] ;  /* 0x0000780000047ab9 */ /* 0x000fe20000000a00 */
[----:B-1----:R-:W-:Y:S01]  /*7960*/  FADD.FTZ R9, R2, R251 ;  /* 0x000000fb02097221 */ /* 0x002fe20000010000 */
[----:B--2---:R-:W-:Y:S01]  /*7970*/  @!UP0 USHF.R.S32.HI UR13, URZ, 0x1f, UR6 ;  /* 0x0000001f3f0d8899 */ /* 0x004fe20008011406 */
[----:B---3--:R-:W-:-:S03]  /*7980*/  FADD.FTZ R7, R0, R249 ;  /* 0x000000f900077221 */ /* 0x008fc60000010000 */
[----:B------:R-:W1:Y:S01]  /*7990*/  SHFL.BFLY PT, R2, R9, 0x1, 0x1f ;  /* 0x0c201f0009027f89 */ /* 0x000e6200000e0000 */
[----:B------:R-:W-:Y:S02]  /*79a0*/  @!UP0 UIMAD UR13, UR13, UR4, URZ ;  /* 0x000000040d0d82a4 */ /* 0x000fe4000f8e023f */
[----:B------:R-:W-:Y:S01]  /*79b0*/  @!UP0 UIMAD.WIDE.U32 UR22, UR6, UR4, URZ ;  /* 0x00000004061682a5 */ /* 0x000fe2000f8e003f */
[----:B------:R-:W2:Y:S01]  /*79c0*/  SHFL.BFLY PT, R0, R7, 0x1, 0x1f ;  /* 0x0c201f0007007f89 */ /* 0x000ea200000e0000 */
[----:B------:R-:W-:Y:S02]  /*79d0*/  @!UP0 UIMAD UR13, UR6, UR5, UR13 ;  /* 0x00000005060d82a4 */ /* 0x000fe4000f8e020d */
[----:B------:R-:W-:Y:S02]  /*79e0*/  ULDC.U8 UR4, c[0x0][0x329] ;  /* 0x0000ca4000047ab9 */ /* 0x000fe40000000000 */
[----:B------:R-:W-:Y:S02]  /*79f0*/  UISETP.NE.AND UP1, UPT, UR4, URZ, UPT ;  /* 0x0000003f0400728c */ /* 0x000fe4000bf25270 */
[----:B------:R-:W-:-:S02]  /*7a00*/  ULDC.U8 UR5, c[0x0][0x328] ;  /* 0x0000ca0000057ab9 */ /* 0x000fc40000000000 */
[----:B------:R-:W-:Y:S02]  /*7a10*/  UISETP.NE.AND UP2, UPT, UR5, URZ, UPT ;  /* 0x0000003f0500728c */ /* 0x000fe4000bf45270 */
[----:B------:R-:W-:Y:S02]  /*7a20*/  @!UP0 UIADD3 UR7, UR23, UR13, URZ ;  /* 0x0000000d17078290 */ /* 0x000fe4000fffe03f */
[----:B------:R-:W-:Y:S02]  /*7a30*/  UISETP.NE.OR UP3, UPT, UR4, URZ, !UP2 ;  /* 0x0000003f0400728c */ /* 0x000fe4000d765670 */
[----:B------:R-:W-:Y:S02]  /*7a40*/  ULDC UR5, c[0x0][0x234] ;  /* 0x00008d0000057ab9 */ /* 0x000fe40000000800 */
[----:B------:R-:W-:Y:S02]  /*7a50*/  @UP1 ULDC UR14, c[0x0][0x210] ;  /* 0x00008400000e1ab9 */ /* 0x000fe40000000800 */
[----:B------:R-:W-:Y:S01]  /*7a60*/  @UP1 UIMAD UR14, UR14, UR8, URZ ;  /* 0x000000080e0e12a4 */ /* 0x000fe2000f8e023f */
[----:B-1----:R-:W-:Y:S01]  /*7a70*/  FADD.FTZ R2, R9, R2 ;  /* 0x0000000209027221 */ /* 0x002fe20000010000 */
[----:B------:R-:W-:-:S02]  /*7a80*/  @!UP1 USEL UR14, UR8, UR5, !UP2 ;  /* 0x00000005080e9287 */ /* 0x000fc4000d000000 */
[----:B------:R-:W-:Y:S01]  /*7a90*/  ULDC UR4, c[0x0][0x1c0] ;  /* 0x0000700000047ab9 */ /* 0x000fe20000000800 */
[----:B--2---:R-:W-:Y:S01]  /*7aa0*/  FADD.FTZ R0, R7, R0 ;  /* 0x0000000007007221 */ /* 0x004fe20000010000 */
[----:B------:R-:W-:Y:S01]  /*7ab0*/  FSETP.NE.FTZ.AND P4, PT, R2, RZ, PT ;  /* 0x000000ff0200720b */ /* 0x000fe20003f95000 */
[----:B------:R-:W-:Y:S02]  /*7ac0*/  @UP1 UMOV UR19, 0x1 ;  /* 0x0000000100131882 */ /* 0x000fe40000000000 */
[----:B------:R-:W-:Y:S01]  /*7ad0*/  @!UP1 UIMAD UR19, UR14, UR4, URZ ;  /* 0x000000040e1392a4 */ /* 0x000fe2000f8e023f */
[----:B------:R-:W-:Y:S01]  /*7ae0*/  FSETP.NE.FTZ.AND P3, PT, R0, RZ, PT ;  /* 0x000000ff0000720b */ /* 0x000fe20003f75000 */
[----:B------:R-:W-:Y:S02]  /*7af0*/  @!UP3 UIMAD UR21, UR6, UR8, URZ ;  /* 0x000000080615b2a4 */ /* 0x000fe4000f8e023f */
[----:B------:R-:W-:Y:S02]  /*7b00*/  @UP1 ULDC UR20, c[0x0][0x210] ;  /* 0x0000840000141ab9 */ /* 0x000fe40000000800 */
[----:B------:R-:W-:-:S02]  /*7b10*/  UIMAD UR4, UR6, UR19, URZ ;  /* 0x00000013060472a4 */ /* 0x000fc4000f8e023f */
[----:B------:R-:W-:Y:S02]  /*7b20*/  @!UP1 UMOV UR20, 0x1 ;  /* 0x0000000100149882 */ /* 0x000fe40000000000 */
[----:B------:R-:W1:Y:S01]  /*7b30*/  @P4 MUFU.RCP R4, R2 ;  /* 0x0000000200044308 */ /* 0x000e620000001000 */
[----:B------:R-:W-:Y:S02]  /*7b40*/  @!UP3 USEL UR21, UR21, UR9, !UP0 ;  /* 0x000000091515b287 */ /* 0x000fe4000c000000 */
[----:B----4-:R-:W-:Y:S02]  /*7b50*/  UIMAD UR5, UR10, UR20, URZ ;  /* 0x000000140a0572a4 */ /* 0x010fe4000f8e023f */
[----:B------:R-:W-:Y:S02]  /*7b60*/  USEL UR4, UR4, URZ, UP3 ;  /* 0x0000003f04047287 */ /* 0x000fe40009800000 */
[----:B------:R-:W-:Y:S01]  /*7b70*/  USHF.L.U32 UR5, UR5, 0x6, URZ ;  /* 0x0000000605057899 */ /* 0x000fe2000800063f */
[----:B------:R-:W2:Y:S01]  /*7b80*/  @P3 MUFU.RCP R5, R0 ;  /* 0x0000000000053308 */ /* 0x000ea20000001000 */
[----:B-----5:R-:W-:-:S02]  /*7b90*/  UIMAD UR14, UR11, UR14, UR4 ;  /* 0x0000000e0b0e72a4 */ /* 0x020fc4000f8e0204 */
[----:B------:R-:W-:Y:S02]  /*7ba0*/  @!UP3 UMOV UR24, UR21 ;  /* 0x000000150018bc82 */ /* 0x000fe40008000000 */
[----:B------:R-:W-:Y:S02]  /*7bb0*/  USHF.R.S32.HI UR4, URZ, 0x1f, UR5 ;  /* 0x0000001f3f047899 */ /* 0x000fe40008011405 */
[----:B------:R-:W-:Y:S01]  /*7bc0*/  @!UP3 USHF.R.S32.HI UR25, URZ, 0x1f, UR21 ;  /* 0x0000001f3f19b899 */ /* 0x000fe20008011415 */
[C---:B-1----:R-:W-:Y:S01]  /*7bd0*/  FMUL.FTZ R160, R4.reuse, R160 ;  /* 0x000000a004a07220 */ /* 0x042fe20000410000 */
[----:B------:R-:W1:Y:S01]  /*7be0*/  @P4 MUFU.LG2 R2, R2 ;  /* 0x0000000200024308 */ /* 0x000e620000000c00 */
[C---:B------:R-:W-:Y:S01]  /*7bf0*/  FMUL.FTZ R161, R4.reuse, R161 ;  /* 0x000000a104a17220 */ /* 0x040fe20000410000 */
[----:B------:R-:W-:Y:S01]  /*7c00*/  USHF.R.S32.HI UR6, URZ, 0x1f, UR14 ;  /* 0x0000001f3f067899 */ /* 0x000fe2000801140e */
[C---:B------:R-:W-:Y:S01]  /*7c10*/  FMUL.FTZ R36, R4.reuse, R36 ;  /* 0x0000002404247220 */ /* 0x040fe20000410000 */
[----:B------:R-:W-:Y:S01]  /*7c20*/  UIADD3 UR5, UP2, UP1, UR5, UR24, UR14 ;  /* 0x0000001805057290 */ /* 0x000fe2000f95e00e */
[C---:B------:R-:W-:Y:S01]  /*7c30*/  FMUL.FTZ R37, R4.reuse, R37 ;  /* 0x0000002504257220 */ /* 0x040fe20000410000 */
[----:B------:R-:W-:Y:S01]  /*7c40*/  F2FP.PACK_AB R160, R161, R160 ;  /* 0x000000a0a1a0723e */ /* 0x000fe200000000ff */
[C---:B------:R-:W-:Y:S01]  /*7c50*/  FMUL.FTZ R40, R4.reuse, R40 ;  /* 0x0000002804287220 */ /* 0x040fe20000410000 */
[----:B------:R-:W3:Y:S01]  /*7c60*/  @P3 MUFU.LG2 R0, R0 ;  /* 0x0000000000003308 */ /* 0x000ee20000000c00 */
[C---:B------:R-:W-:Y:S01]  /*7c70*/  FMUL.FTZ R41, R4.reuse, R41 ;  /* 0x0000002904297220 */ /* 0x040fe20000410000 */
[----:B------:R-:W-:Y:S01]  /*7c80*/  F2FP.PACK_AB R36, R37, R36 ;  /* 0x000000242524723e */ /* 0x000fe200000000ff */
[C---:B------:R-:W-:Y:S01]  /*7c90*/  FMUL.FTZ R44, R4.reuse, R44 ;  /* 0x0000002c042c7220 */ /* 0x040fe20000410000 */
[----:B------:R-:W-:Y:S01]  /*7ca0*/  UIADD3.X UR4, UR4, UR25, UR6, UP2, UP1 ;  /* 0x0000001904047290 */ /* 0x000fe200097e2406 */
[C---:B------:R-:W-:Y:S01]  /*7cb0*/  FMUL.FTZ R45, R4.reuse, R45 ;  /* 0x0000002d042d7220 */ /* 0x040fe20000410000 */
[----:B------:R-:W-:Y:S01]  /*7cc0*/  F2FP.PACK_AB R40, R41, R40 ;  /* 0x000000282928723e */ /* 0x000fe200000000ff */
[C---:B------:R-:W-:Y:S01]  /*7cd0*/  FMUL.FTZ R48, R4.reuse, R48 ;  /* 0x0000003004307220 */ /* 0x040fe20000410000 */
[----:B------:R-:W-:Y:S01]  /*7ce0*/  @!UP0 UMOV UR18, UR22 ;  /* 0x0000001600128c82 */ /* 0x000fe20008000000 */
[C---:B------:R-:W-:Y:S01]  /*7cf0*/  FMUL.FTZ R49, R4.reuse, R49 ;  /* 0x0000003104317220 */ /* 0x040fe20000410000 */
[----:B------:R-:W-:Y:S01]  /*7d00*/  F2FP.PACK_AB R44, R45, R44 ;  /* 0x0000002c2d2c723e */ /* 0x000fe200000000ff */
[----:B------:R-:W-:-:S02]  /*7d10*/  FMUL.FTZ R52, R4, R52 ;  /* 0x0000003404347220 */ /* 0x000fc40000410000 */
[C---:B------:R-:W-:Y:S01]  /*7d20*/  FMUL.FTZ R53, R4.reuse, R53 ;  /* 0x0000003504357220 */ /* 0x040fe20000410000 */
[----:B------:R-:W-:Y:S01]  /*7d30*/  F2FP.PACK_AB R48, R49, R48 ;  /* 0x000000303130723e */ /* 0x000fe200000000ff */
[C---:B------:R-:W-:Y:S02]  /*7d40*/  FMUL.FTZ R56, R4.reuse, R56 ;  /* 0x0000003804387220 */ /* 0x040fe40000410000 */
[C---:B------:R-:W-:Y:S01]  /*7d50*/  FMUL.FTZ R57, R4.reuse, R57 ;  /* 0x0000003904397220 */ /* 0x040fe20000410000 */
[----:B------:R-:W-:Y:S01]  /*7d60*/  F2FP.PACK_AB R52, R53, R52 ;  /* 0x000000343534723e */ /* 0x000fe200000000ff */
[C---:B------:R-:W-:Y:S02]  /*7d70*/  FMUL.FTZ R60, R4.reuse, R60 ;  /* 0x0000003c043c7220 */ /* 0x040fe40000410000 */
        /* <DEDUP_REMOVED lines=72> */
[----:B------:R-:W-:Y:S01]  /*8200*/  FMUL.FTZ R149, R4, R149 ;  /* 0x0000009504957220 */ /* 0x000fe20000410000 */
[----:B------:R-:W-:Y:S01]  /*8210*/  F2FP.PACK_AB R152, R153, R152 ;  /* 0x000000989998723e */ /* 0x000fe200000000ff */
[----:B------:R-:W4:Y:S01]  /*8220*/  S2R R4, SR_TID.X ;  /* 0x0000000000047919 */ /* 0x000f220000002100 */
[----:B--2---:R-:W-:-:S02]  /*8230*/  FMUL.FTZ R163, R5, R163 ;  /* 0x000000a305a37220 */ /* 0x004fc40000410000 */
[----:B------:R-:W-:Y:S01]  /*8240*/  FMUL.FTZ R162, R5, R162 ;  /* 0x000000a205a27220 */ /* 0x000fe20000410000 */
[----:B------:R-:W-:Y:S01]  /*8250*/  F2FP.PACK_AB R148, R149, R148 ;  /* 0x000000949594723e */ /* 0x000fe200000000ff */
[C---:B------:R-:W-:Y:S02]  /*8260*/  FMUL.FTZ R39, R5.reuse, R39 ;  /* 0x0000002705277220 */ /* 0x040fe40000410000 */
[----:B------:R-:W-:Y:S01]  /*8270*/  FMUL.FTZ R38, R5, R38 ;  /* 0x0000002605267220 */ /* 0x000fe20000410000 */
[----:B------:R-:W-:Y:S01]  /*8280*/  F2FP.PACK_AB R162, R163, R162 ;  /* 0x000000a2a3a2723e */ /* 0x000fe200000000ff */
[C---:B------:R-:W-:Y:S02]  /*8290*/  FMUL.FTZ R43, R5.reuse, R43 ;  /* 0x0000002b052b7220 */ /* 0x040fe40000410000 */
[----:B------:R-:W-:Y:S01]  /*82a0*/  FMUL.FTZ R42, R5, R42 ;  /* 0x0000002a052a7220 */ /* 0x000fe20000410000 */
[----:B------:R-:W-:Y:S01]  /*82b0*/  F2FP.PACK_AB R38, R39, R38 ;  /* 0x000000262726723e */ /* 0x000fe200000000ff */
[----:B------:R-:W-:-:S02]  /*82c0*/  FMUL.FTZ R47, R5, R47 ;  /* 0x0000002f052f7220 */ /* 0x000fc40000410000 */
[----:B------:R-:W-:Y:S01]  /*82d0*/  FMUL.FTZ R46, R5, R46 ;  /* 0x0000002e052e7220 */ /* 0x000fe20000410000 */
[----:B------:R-:W-:Y:S01]  /*82e0*/  F2FP.PACK_AB R42, R43, R42 ;  /* 0x0000002a2b2a723e */ /* 0x000fe200000000ff */
[C---:B------:R-:W-:Y:S02]  /*82f0*/  FMUL.FTZ R51, R5.reuse, R51 ;  /* 0x0000003305337220 */ /* 0x040fe40000410000 */
[----:B------:R-:W-:Y:S01]  /*8300*/  FMUL.FTZ R50, R5, R50 ;  /* 0x0000003205327220 */ /* 0x000fe20000410000 */
[----:B------:R-:W-:Y:S01]  /*8310*/  F2FP.PACK_AB R46, R47, R46 ;  /* 0x0000002e2f2e723e */ /* 0x000fe200000000ff */
[C---:B------:R-:W-:Y:S02]  /*8320*/  FMUL.FTZ R55, R5.reuse, R55 ;  /* 0x0000003705377220 */ /* 0x040fe40000410000 */
[C---:B------:R-:W-:Y:S01]  /*8330*/  FMUL.FTZ R54, R5.reuse, R54 ;  /* 0x0000003605367220 */ /* 0x040fe20000410000 */
[----:B----4-:R-:W-:Y:S01]  /*8340*/  SHF.R.S32.HI R7, RZ, 0x1f, R4 ;  /* 0x0000001fff077819 */ /* 0x010fe20000011404 */
[----:B------:R-:W-:Y:S01]  /*8350*/  FMUL.FTZ R59, R5, R59 ;  /* 0x0000003b053b7220 */ /* 0x000fe20000410000 */
[----:B------:R-:W-:Y:S01]  /*8360*/  F2FP.PACK_AB R50, R51, R50 ;  /* 0x000000323332723e */ /* 0x000fe200000000ff */
[----:B------:R-:W-:Y:S01]  /*8370*/  FMUL.FTZ R58, R5, R58 ;  /* 0x0000003a053a7220 */ /* 0x000fe20000410000 */
[-C--:B------:R-:W-:Y:S01]  /*8380*/  LEA.HI R6, R7, R4.reuse, RZ, 0x2 ;  /* 0x0000000407067211 */ /* 0x080fe200078f10ff */
[----:B------:R-:W-:Y:S01]  /*8390*/  FMUL.FTZ R63, R5, R63 ;  /* 0x0000003f053f7220 */ /* 0x000fe20000410000 */
[----:B------:R-:W-:Y:S01]  /*83a0*/  LEA.HI R7, R7, R4, RZ, 0x5 ;  /* 0x0000000407077211 */ /* 0x000fe200078f28ff */
[C---:B------:R-:W-:Y:S01]  /*83b0*/  FMUL.FTZ R62, R5.reuse, R62 ;  /* 0x0000003e053e7220 */ /* 0x040fe20000410000 */
[--C-:B------:R-:W-:Y:S01]  /*83c0*/  SHF.R.S32.HI R9, RZ, 0x2, R6.reuse ;  /* 0x00000002ff097819 */ /* 0x100fe20000011406 */
[C---:B------:R-:W-:Y:S01]  /*83d0*/  FMUL.FTZ R67, R5.reuse, R67 ;  /* 0x0000004305437220 */ /* 0x040fe20000410000 */
[----:B------:R-:W-:Y:S01]  /*83e0*/  SHF.R.S32.HI R8, RZ, 0x1f, R6 ;  /* 0x0000001fff087819 */ /* 0x000fe20000011406 */
[----:B------:R-:W-:Y:S01]  /*83f0*/  FMUL.FTZ R66, R5, R66 ;  /* 0x0000004205427220 */ /* 0x000fe20000410000 */
[----:B------:R-:W-:Y:S01]  /*8400*/  F2FP.PACK_AB R54, R55, R54 ;  /* 0x000000363736723e */ /* 0x000fe200000000ff */
[C---:B------:R-:W-:Y:S01]  /*8410*/  FMUL.FTZ R71, R5.reuse, R71 ;  /* 0x0000004705477220 */ /* 0x040fe20000410000 */
[----:B------:R-:W-:Y:S01]  /*8420*/  LEA.HI R8, R8, R9, RZ, 0x3 ;  /* 0x0000000908087211 */ /* 0x000fe200078f18ff */
[----:B------:R-:W-:Y:S01]  /*8430*/  FMUL.FTZ R70, R5, R70 ;  /* 0x0000004605467220 */ /* 0x000fe20000410000 */
[----:B------:R-:W-:Y:S01]  /*8440*/  F2FP.PACK_AB R58, R59, R58 ;  /* 0x0000003a3b3a723e */ /* 0x000fe200000000ff */
[C---:B------:R-:W-:Y:S01]  /*8450*/  FMUL.FTZ R75, R5.reuse, R75 ;  /* 0x0000004b054b7220 */ /* 0x040fe20000410000 */
[----:B------:R-:W-:Y:S01]  /*8460*/  LOP3.LUT R8, R8, 0xfffffff8, RZ, 0xc0, !PT ;  /* 0xfffffff808087812 */ /* 0x000fe200078ec0ff */
[----:B------:R-:W-:Y:S01]  /*8470*/  FMUL.FTZ R74, R5, R74 ;  /* 0x0000004a054a7220 */ /* 0x000fe20000410000 */
[----:B------:R-:W-:Y:S01]  /*8480*/  F2FP.PACK_AB R62, R63, R62 ;  /* 0x0000003e3f3e723e */ /* 0x000fe200000000ff */
[----:B------:R-:W-:Y:S01]  /*8490*/  FMUL.FTZ R79, R5, R79 ;  /* 0x0000004f054f7220 */ /* 0x000fe20000410000 */
[----:B------:R-:W-:Y:S01]  /*84a0*/  IADD3 R8, R9, -R8, RZ ;  /* 0x8000000809087210 */ /* 0x000fe20007ffe0ff */
[----:B------:R-:W-:Y:S01]  /*84b0*/  FMUL.FTZ R78, R5, R78 ;  /* 0x0000004e054e7220 */ /* 0x000fe20000410000 */
[----:B------:R-:W-:Y:S01]  /*84c0*/  F2FP.PACK_AB R66, R67, R66 ;  /* 0x000000424342723e */ /* 0x000fe200000000ff */
[C---:B------:R-:W-:Y:S01]  /*84d0*/  FMUL.FTZ R83, R5.reuse, R83 ;  /* 0x0000005305537220 */ /* 0x040fe20000410000 */
[C---:B------:R-:W-:Y:S01]  /*84e0*/  SHF.L.U32 R9, R8.reuse, 0x6, RZ ;  /* 0x0000000608097819 */ /* 0x040fe200000006ff */
[C---:B------:R-:W-:Y:S01]  /*84f0*/  FMUL.FTZ R82, R5.reuse, R82 ;  /* 0x0000005205527220 */ /* 0x040fe20000410000 */
[----:B------:R-:W-:Y:S01]  /*8500*/  LOP3.LUT R10, R8, 0x1, RZ, 0xc0, !PT ;  /* 0x00000001080a7812 */ /* 0x000fe200078ec0ff */
[----:B------:R-:W-:Y:S01]  /*8510*/  FMUL.FTZ R87, R5, R87 ;  /* 0x0000005705577220 */ /* 0x000fe20000410000 */
[----:B------:R-:W-:Y:S01]  /*8520*/  LOP3.LUT R9, R9, 0x1c0, RZ, 0xc0, !PT ;  /* 0x000001c009097812 */ /* 0x000fe200078ec0ff */
[C---:B------:R-:W-:Y:S01]  /*8530*/  FMUL.FTZ R86, R5.reuse, R86 ;  /* 0x0000005605567220 */ /* 0x040fe20000410000 */
[----:B------:R-:W-:Y:S01]  /*8540*/  ISETP.NE.U32.AND P0, PT, R10, 0x1, PT ;  /* 0x000000010a00780c */ /* 0x000fe20003f05070 */
[----:B------:R-:W-:Y:S01]  /*8550*/  FMUL.FTZ R91, R5, R91 ;  /* 0x0000005b055b7220 */ /* 0x000fe20000410000 */
[----:B------:R-:W-:Y:S01]  /*8560*/  LEA.HI R12, R9, R9, RZ, 0x1d ;  /* 0x00000009090c7211 */ /* 0x000fe200078fe8ff */
[C---:B------:R-:W-:Y:S01]  /*8570*/  FMUL.FTZ R90, R5.reuse, R90 ;  /* 0x0000005a055a7220 */ /* 0x040fe20000410000 */
[----:B------:R-:W-:Y:S01]  /*8580*/  R2P PR, R8, 0x6 ;  /* 0x0000000608007804 */ /* 0x000fe20000000000 */
[C---:B------:R-:W-:Y:S01]  /*8590*/  FMUL.FTZ R95, R5.reuse, R95 ;  /* 0x0000005f055f7220 */ /* 0x040fe20000410000 */
[----:B------:R-:W-:Y:S01]  /*85a0*/  MOV R8, 0x20 ;  /* 0x0000002000087802 */ /* 0x000fe20000000f00 */
[C---:B------:R-:W-:Y:S01]  /*85b0*/  FMUL.FTZ R94, R5.reuse, R94 ;  /* 0x0000005e055e7220 */ /* 0x040fe20000410000 */
[----:B------:R-:W-:Y:S01]  /*85c0*/  MOV R10, 0x40 ;  /* 0x00000040000a7802 */ /* 0x000fe20000000f00 */
[C---:B------:R-:W-:Y:S01]  /*85d0*/  FMUL.FTZ R99, R5.reuse, R99 ;  /* 0x0000006305637220 */ /* 0x040fe20000410000 */
[----:B------:R-:W-:Y:S01]  /*85e0*/  SEL R8, R8, 0xffffffe0, !P1 ;  /* 0xffffffe008087807 */ /* 0x000fe20004800000 */
[C---:B------:R-:W-:Y:S01]  /*85f0*/  FMUL.FTZ R98, R5.reuse, R98 ;  /* 0x0000006205627220 */ /* 0x040fe20000410000 */
[----:B------:R-:W-:Y:S01]  /*8600*/  SEL R10, R10, 0xffffffc0, !P2 ;  /* 0xffffffc00a0a7807 */ /* 0x000fe20005000000 */
[----:B------:R-:W-:Y:S01]  /*8610*/  FMUL.FTZ R103, R5, R103 ;  /* 0x0000006705677220 */ /* 0x000fe20000410000 */
[----:B------:R-:W-:Y:S01]  /*8620*/  F2FP.PACK_AB R70, R71, R70 ;  /* 0x000000464746723e */ /* 0x000fe200000000ff */
        /* <DEDUP_REMOVED lines=49> */
[----:B------:R-:W-:Y:S01]  /*8940*/  LOP3.LUT R5, R6, 0x3ffffffc, RZ, 0xc0, !PT ;  /* 0x3ffffffc06057812 */ /* 0x000fe200078ec0ff */
[----:B-1----:R-:W-:Y:S01]  /*8950*/  @P4 FMUL.FTZ R73, R2, 0.69314718246459960938 ;  /* 0x3f31721802494820 */ /* 0x002fe20000410000 */
[----:B------:R-:W-:Y:S01]  /*8960*/  SHF.R.S32.HI R6, RZ, 0x5, R7 ;  /* 0x00000005ff067819 */ /* 0x000fe20000011407 */
[----:B---3--:R-:W-:Y:S01]  /*8970*/  @P3 FMUL.FTZ R0, R0, 0.69314718246459960938 ;  /* 0x3f31721800003820 */ /* 0x008fe20000410000 */
[----:B------:R-:W-:Y:S02]  /*8980*/  IADD3 R5, -R5, R4, RZ ;  /* 0x0000000405057210 */ /* 0x000fe40007ffe1ff */
[----:B------:R-:W-:-:S02]  /*8990*/  F2FP.PACK_AB R154, R155, R154 ;  /* 0x0000009a9b9a723e */ /* 0x000fc400000000ff */
[----:B------:R-:W-:Y:S02]  /*89a0*/  LEA R5, R6, R5, 0x9 ;  /* 0x0000000506057211 */ /* 0x000fe400078e48ff */
[----:B------:R-:W-:Y:S02]  /*89b0*/  F2FP.PACK_AB R150, R151, R150 ;  /* 0x000000969796723e */ /* 0x000fe400000000ff */
[----:B------:R-:W-:Y:S02]  /*89c0*/  LEA R5, R5, R12, 0x1 ;  /* 0x0000000c05057211 */ /* 0x000fe400078e08ff */
[----:B------:R-:W-:Y:S02]  /*89d0*/  LOP3.LUT R7, R7, 0xffffffe0, RZ, 0xc0, !PT ;  /* 0xffffffe007077812 */ /* 0x000fe400078ec0ff */
[----:B------:R-:W-:Y:S02]  /*89e0*/  SHF.L.U32 R5, R5, 0x1, RZ ;  /* 0x0000000105057819 */ /* 0x000fe400000006ff */
[----:B------:R-:W-:-:S02]  /*89f0*/  IADD3 R4, -R7, R4, RZ ;  /* 0x0000000407047210 */ /* 0x000fc40007ffe1ff */
[C---:B------:R-:W-:Y:S01]  /*8a00*/  IADD3 R9, R5.reuse, -0x10, RZ ;  /* 0xfffffff005097810 */ /* 0x040fe20007ffe0ff */
[----:B------:R-:W-:Y:S01]  /*8a10*/  STS [R5], R160 ;  /* 0x000000a005007388 */ /* 0x000fe20000000800 */
[C---:B------:R-:W-:Y:S02]  /*8a20*/  @P0 IADD3 R9, R5.reuse, 0x10, RZ ;  /* 0x0000001005090810 */ /* 0x040fe40007ffe0ff */
[C---:B------:R-:W-:Y:S01]  /*8a30*/  IADD3 R11, R5.reuse, R8, RZ ;  /* 0x00000008050b7210 */ /* 0x040fe20007ffe0ff */
[----:B------:R-:W-:Y:S01]  /*8a40*/  STS [R5+0x400], R162 ;  /* 0x000400a205007388 */ /* 0x000fe20000000800 */
[-C--:B------:R-:W-:Y:S02]  /*8a50*/  IADD3 R13, R8, R9.reuse, RZ ;  /* 0x00000009080d7210 */ /* 0x080fe40007ffe0ff */
[----:B------:R-:W-:Y:S01]  /*8a60*/  IADD3 R15, R5, R10, RZ ;  /* 0x0000000a050f7210 */ /* 0x000fe20007ffe0ff */
[----:B------:R-:W-:Y:S01]  /*8a70*/  STS [R9], R36 ;  /* 0x0000002409007388 */ /* 0x000fe20000000800 */
[----:B------:R-:W-:-:S02]  /*8a80*/  IADD3 R17, R10, R9, RZ ;  /* 0x000000090a117210 */ /* 0x000fc40007ffe0ff */
[-C--:B------:R-:W-:Y:S01]  /*8a90*/  IADD3 R19, R11, R10.reuse, RZ ;  /* 0x0000000a0b137210 */ /* 0x080fe20007ffe0ff */
[----:B------:R-:W-:Y:S01]  /*8aa0*/  STS [R9+0x400], R38 ;  /* 0x0004002609007388 */ /* 0x000fe20000000800 */
[----:B------:R-:W-:Y:S02]  /*8ab0*/  IADD3 R21, R13, R10, RZ ;  /* 0x0000000a0d157210 */ /* 0x000fe40007ffe0ff */
[----:B------:R-:W-:Y:S01]  /*8ac0*/  LOP3.LUT P0, RZ, R4, 0x3, RZ, 0xc0, !PT ;  /* 0x0000000304ff7812 */ /* 0x000fe2000780c0ff */
[----:B------:R-:W-:Y:S01]  /*8ad0*/  STS [R11], R40 ;  /* 0x000000280b007388 */ /* 0x000fe20000000800 */
[----:B------:R-:W-:-:S03]  /*8ae0*/  SHF.R.S32.HI R7, RZ, 0x1f, R4 ;  /* 0x0000001fff077819 */ /* 0x000fc60000011404 */
[----:B------:R-:W-:Y:S01]  /*8af0*/  STS [R11+0x400], R42 ;  /* 0x0004002a0b007388 */ /* 0x000fe20000000800 */
[----:B------:R-:W-:Y:S02]  /*8b00*/  LEA.HI R4, R7, R4, RZ, 0x2 ;  /* 0x0000000407047211 */ /* 0x000fe400078f10ff */
[----:B------:R-:W-:Y:S01]  /*8b10*/  MOV R7, 0x7f800000 ;  /* 0x7f80000000077802 */ /* 0x000fe20000000f00 */
[----:B------:R-:W-:Y:S01]  /*8b20*/  STS [R13], R44 ;  /* 0x0000002c0d007388 */ /* 0x000fe20000000800 */
[----:B------:R-:W-:Y:S01]  /*8b30*/  SHF.R.S32.HI R75, RZ, 0x2, R4 ;  /* 0x00000002ff4b7819 */ /* 0x000fe20000011404 */
[----:B------:R-:W-:Y:S02]  /*8b40*/  @P3 FFMA.FTZ R7, R3, c[0x0][0x238], R0 ;  /* 0x00008e0003073a23 */ /* 0x000fe40000010000 */
[----:B------:R-:W-:Y:S04]  /*8b50*/  STS [R13+0x400], R46 ;  /* 0x0004002e0d007388 */ /* 0x000fe80000000800 */
[----:B------:R-:W-:Y:S04]  /*8b60*/  STS [R15], R48 ;  /* 0x000000300f007388 */ /* 0x000fe80000000800 */
[----:B------:R-:W-:Y:S04]  /*8b70*/  STS [R15+0x400], R50 ;  /* 0x000400320f007388 */ /* 0x000fe80000000800 */
[----:B------:R-:W-:Y:S04]  /*8b80*/  STS [R17], R52 ;  /* 0x0000003411007388 */ /* 0x000fe80000000800 */
[----:B------:R-:W-:Y:S04]  /*8b90*/  STS [R17+0x400], R54 ;  /* 0x0004003611007388 */ /* 0x000fe80000000800 */
[----:B------:R-:W-:Y:S04]  /*8ba0*/  STS [R19], R56 ;  /* 0x0000003813007388 */ /* 0x000fe80000000800 */
[----:B------:R-:W-:Y:S04]  /*8bb0*/  STS [R19+0x400], R58 ;  /* 0x0004003a13007388 */ /* 0x000fe80000000800 */
[----:B------:R-:W-:Y:S04]  /*8bc0*/  STS [R21], R60 ;  /* 0x0000003c15007388 */ /* 0x000fe80000000800 */
[----:B------:R-:W-:Y:S04]  /*8bd0*/  STS [R21+0x400], R62 ;  /* 0x0004003e15007388 */ /* 0x000fe80000000800 */
        /* <DEDUP_REMOVED lines=33> */
[----:B------:R1:W-:Y:S04]  /*8df0*/  STS [R5+0x6400], R130 ;  /* 0x0064008205007388 */ /* 0x0003e80000000800 */
[----:B------:R2:W-:Y:S04]  /*8e00*/  STS [R9+0x6000], R132 ;  /* 0x0060008409007388 */ /* 0x0005e80000000800 */
[----:B------:R2:W-:Y:S04]  /*8e10*/  STS [R9+0x6400], R134 ;  /* 0x0064008609007388 */ /* 0x0005e80000000800 */
[----:B------:R2:W-:Y:S04]  /*8e20*/  STS [R11+0x6000], R136 ;  /* 0x006000880b007388 */ /* 0x0005e80000000800 */
[----:B------:R2:W-:Y:S04]  /*8e30*/  STS [R11+0x6400], R138 ;  /* 0x0064008a0b007388 */ /* 0x0005e80000000800 */
[----:B------:R2:W-:Y:S04]  /*8e40*/  STS [R13+0x6000], R156 ;  /* 0x0060009c0d007388 */ /* 0x0005e80000000800 */
[----:B------:R2:W-:Y:S01]  /*8e50*/  STS [R13+0x6400], R158 ;  /* 0x0064009e0d007388 */ /* 0x0005e20000000800 */
[----:B-1----:R-:W-:-:S03]  /*8e60*/  SHF.R.S32.HI R5, RZ, 0x1f, R6 ;  /* 0x0000001fff057819 */ /* 0x002fc60000011406 */
[----:B------:R2:W-:Y:S01]  /*8e70*/  STS [R15+0x6000], R140 ;  /* 0x0060008c0f007388 */ /* 0x0005e20000000800 */
[----:B------:R-:W-:-:S03]  /*8e80*/  LEA.HI R5, R5, R6, RZ, 0x2 ;  /* 0x0000000605057211 */ /* 0x000fc600078f10ff */
[----:B------:R2:W-:Y:S01]  /*8e90*/  STS [R15+0x6400], R142 ;  /* 0x0064008e0f007388 */ /* 0x0005e20000000800 */
[----:B------:R-:W-:-:S03]  /*8ea0*/  LOP3.LUT R5, R5, 0xffffffc, RZ, 0xc0, !PT ;  /* 0x0ffffffc05057812 */ /* 0x000fc600078ec0ff */
[----:B------:R2:W-:Y:S01]  /*8eb0*/  STS [R17+0x6000], R144 ;  /* 0x0060009011007388 */ /* 0x0005e20000000800 */
[----:B------:R-:W-:Y:S02]  /*8ec0*/  IADD3 R6, -R5, R6, RZ ;  /* 0x0000000605067210 */ /* 0x000fe40007ffe1ff */
[----:B------:R-:W-:Y:S01]  /*8ed0*/  MOV R5, 0x7f800000 ;  /* 0x7f80000000057802 */ /* 0x000fe20000000f00 */
[----:B------:R2:W-:Y:S01]  /*8ee0*/  STS [R17+0x6400], R146 ;  /* 0x0064009211007388 */ /* 0x0005e20000000800 */
[----:B------:R-:W-:Y:S01]  /*8ef0*/  @P4 FFMA.FTZ R5, R164, c[0x0][0x238], R73 ;  /* 0x00008e00a4054a23 */ /* 0x000fe20000010049 */
[----:B------:R-:W-:Y:S02]  /*8f00*/  LEA R6, R6, R75, 0x4 ;  /* 0x0000004b06067211 */ /* 0x000fe400078e20ff */
[----:B------:R2:W-:Y:S04]  /*8f10*/  STS [R19+0x6000], R152 ;  /* 0x0060009813007388 */ /* 0x0005e80000000800 */
[----:B------:R2:W-:Y:S04]  /*8f20*/  STS [R19+0x6400], R154 ;  /* 0x0064009a13007388 */ /* 0x0005e80000000800 */
[----:B------:R2:W-:Y:S04]  /*8f30*/  STS [R21+0x6000], R148 ;  /* 0x0060009415007388 */ /* 0x0005e80000000800 */
[----:B------:R2:W-:Y:S04]  /*8f40*/  STS [R21+0x6400], R150 ;  /* 0x0064009615007388 */ /* 0x0005e80000000800 */
[----:B------:R-:W-:Y:S06]  /*8f50*/  BAR.SYNC.DEFER_BLOCKING 0x0 ;  /* 0x0000000000007b1d */ /* 0x000fec0000010000 */
[----:B------:R2:W1:Y:S04]  /*8f60*/  LDS.128 R64, [R237] ;  /* 0x00000000ed407984 */ /* 0x0004680000000c00 */
[----:B------:R2:W3:Y:S04]  /*8f70*/  LDS.128 R60, [R237+0x800] ;  /* 0x00080000ed3c7984 */ /* 0x0004e80000000c00 */
[----:B------:R2:W4:Y:S04]  /*8f80*/  LDS.128 R56, [R237+0x1000] ;  /* 0x00100000ed387984 */ /* 0x0005280000000c00 */
[----:B------:R2:W1:Y:S04]  /*8f90*/  LDS.128 R52, [R237+0x1800] ;  /* 0x00180000ed347984 */ /* 0x0004680000000c00 */
        /* <DEDUP_REMOVED lines=11> */
[----:B------:R2:W1:Y:S01]  /*9050*/  LDS.128 R68, [R237+0x7800] ;  /* 0x00780000ed447984 */ /* 0x0004620000000c00 */
[----:B------:R-:W-:Y:S05]  /*9060*/  @P0 BRA `(.L_x_11) ;  /* 0x0000010000000947 */ /* 0x000fea0003800000 */
[----:B---34-:R-:W-:Y:S01]  /*9070*/  UIMAD UR6, UR10, -0x40, UR15 ;  /* 0xffffffc00a0678a4 */ /* 0x018fe2000f8e020f */
[----:B------:R-:W-:-:S05]  /*9080*/  IADD3 R2, R6, 0x8, RZ ;  /* 0x0000000806027810 */ /* 0x000fca0007ffe0ff */
[----:B------:R-:W-:Y:S02]  /*9090*/  ISETP.GE.AND P3, PT, R6, UR6, PT ;  /* 0x0000000606007c0c */ /* 0x000fe4000bf66270 */
[----:B------:R-:W-:-:S11]  /*90a0*/  ISETP.GE.AND P2, PT, R2, UR6, PT ;  /* 0x0000000602007c0c */ /* 0x000fd6000bf46270 */
[----:B------:R-:W-:Y:S02]  /*90b0*/  @!P3 IMAD R0, R6, UR20, RZ ;  /* 0x000000140600bc24 */ /* 0x000fe4000f8e02ff */
[----:B------:R-:W-:-:S03]  /*90c0*/  @!P2 IMAD R2, R2, UR20, RZ ;  /* 0x000000140202ac24 */ /* 0x000fc6000f8e02ff */
[----:B------:R-:W-:Y:S02]  /*90d0*/  @!P3 IADD3 R3, P1, R0, UR5, RZ ;  /* 0x000000050003bc10 */ /* 0x000fe4000ff3e0ff */
[----:B------:R-:W-:Y:S02]  /*90e0*/  @!P2 IADD3 R73, P0, R2, UR5, RZ ;  /* 0x000000050249ac10 */ /* 0x000fe4000ff1e0ff */
[----:B------:R-:W-:Y:S02]  /*90f0*/  @!P3 LEA.HI.X.SX32 R0, R0, UR4, 0x1, P1 ;  /* 0x000000040000bc11 */ /* 0x000fe400088f0eff */
[----:B------:R-:W-:Y:S02]  /*9100*/  @!P2 LEA.HI.X.SX32 R2, R2, UR4, 0x1, P0 ;  /* 0x000000040202ac11 */ /* 0x000fe400080f0eff */
[----:B------:R-:W-:Y:S02]  /*9110*/  @!P3 LEA R74, P1, R3, c[0x0][0x200], 0x2 ;  /* 0x00008000034aba11 */ /* 0x000fe400078210ff */
[----:B------:R-:W-:-:S02]  /*9120*/  @!P2 LEA R72, P0, R73, c[0x0][0x200], 0x2 ;  /* 0x000080004948aa11 */ /* 0x000fc400078010ff */
[----:B------:R-:W-:Y:S02]  /*9130*/  @!P3 LEA.HI.X R75, R3, c[0x0][0x204], R0, 0x2, P1 ;  /* 0x00008100034bba11 */ /* 0x000fe400008f1400 */
[----:B------:R-:W-:-:S03]  /*9140*/  @!P2 LEA.HI.X R73, R73, c[0x0][0x204], R2, 0x2, P0 ;  /* 0x000081004949aa11 */ /* 0x000fc600000f1402 */
[----:B------:R3:W-:Y:S04]  /*9150*/  @!P3 STG.E [R74.64], R5 ;  /* 0x000000054a00b986 */ /* 0x0007e8000c101910 */
[----:B------:R3:W-:Y:S02]  /*9160*/  @!P2 STG.E [R72.64], R7 ;  /* 0x000000074800a986 */ /* 0x0007e4000c101910 */
.L_x_11:
[----:B---34-:R-:W-:Y:S05]  /*9170*/  BSYNC B0 ;  /* 0x0000000000007941 */ /* 0x018fea0003800000 */
.L_x_10:
[----:B------:R-:W3:Y:S01]  /*9180*/  S2R R3, SR_TID.X ;  /* 0x0000000000037919 */ /* 0x000ee20000002100 */
[----:B------:R-:W-:Y:S01]  /*9190*/  IADD3 R4, P0, R244, UR18, RZ ;  /* 0x00000012f4047c10 */ /* 0x000fe2000ff1e0ff */
[----:B------:R-:W-:Y:S01]  /*91a0*/  USHF.R.S32.HI UR6, URZ, 0x1f, UR11 ;  /* 0x0000001f3f067899 */ /* 0x000fe2000801140b */
[----:B------:R-:W-:Y:S01]  /*91b0*/  BSSY B0, `(.L_x_12) ;  /* 0x0000018000007945 */ /* 0x000fe20003800000 */
[----:B------:R-:W4:Y:S01]  /*91c0*/  S2R R0, SR_CTAID.Z ;  /* 0x0000000000007919 */ /* 0x000f220000002700 */
[----:B------:R-:W-:Y:S01]  /*91d0*/  IADD3.X R5, R245, UR7, RZ, P0, !PT ;  /* 0x00000007f5057c10 */ /* 0x000fe200087fe4ff */
[----:B------:R-:W-:-:S02]  /*91e0*/  ULDC.64 UR4, c[0x0][0x1f0] ;  /* 0x00007c0000047ab9 */ /* 0x000fc40000000a00 */
[----:B------:R-:W-:-:S04]  /*91f0*/  UIMAD UR4, UR6, UR4, URZ ;  /* 0x00000004060472a4 */ /* 0x000fc8000f8e023f */
[----:B------:R-:W-:Y:S01]  /*9200*/  UIMAD UR4, UR11, UR5, UR4 ;  /* 0x000000050b0472a4 */ /* 0x000fe2000f8e0204 */
[----:B---3--:R-:W-:-:S04]  /*9210*/  SHF.R.S32.HI R2, RZ, 0x1f, R3 ;  /* 0x0000001fff027819 */ /* 0x008fc80000011403 */
[----:B------:R-:W-:Y:S01]  /*9220*/  LEA.HI R2, R2, R3, RZ, 0x3 ;  /* 0x0000000302027211 */ /* 0x000fe200078f18ff */
[----:B----4-:R-:W-:-:S03]  /*9230*/  IMAD.WIDE.U32 R4, R0, c[0x0][0x1f0], R4 ;  /* 0x00007c0000047a25 */ /* 0x010fc600078e0004 */
[----:B------:R-:W-:Y:S02]  /*9240*/  SHF.R.S32.HI R2, RZ, 0x3, R2 ;  /* 0x00000003ff027819 */ /* 0x000fe40000011402 */
[----:B------:R-:W-:Y:S02]  /*9250*/  IADD3 R7, R5, UR4, RZ ;  /* 0x0000000405077c10 */ /* 0x000fe4000fffe0ff */
[----:B------:R-:W-:-:S13]  /*9260*/  ISETP.GE.AND P0, PT, R2, UR12, PT ;  /* 0x0000000c02007c0c */ /* 0x000fda000bf06270 */
[----:B------:R-:W-:Y:S05]  /*9270*/  @P0 BRA `(.L_x_13) ;  /* 0x000000b000000947 */ /* 0x000fea0003800000 */
[----:B------:R-:W-:Y:S01]  /*9280*/  MOV R6, R4 ;  /* 0x0000000400067202 */ /* 0x000fe20000000f00 */
[----:B------:R-:W-:-:S04]  /*9290*/  IMAD R3, R247, c[0x0][0x1e8], RZ ;  /* 0x00007a00f7037a24 */ /* 0x000fc800078e02ff */
[----:B------:R-:W-:-:S04]  /*92a0*/  IMAD.WIDE.U32 R72, R246, c[0x0][0x1e8], R6 ;  /* 0x00007a00f6487a25 */ /* 0x000fc800078e0006 */
[----:B------:R-:W-:Y:S01]  /*92b0*/  IMAD R0, R246, c[0x0][0x1ec], R3 ;  /* 0x00007b00f6007a24 */ /* 0x000fe200078e0203 */
[----:B------:R-:W-:-:S04]  /*92c0*/  LEA R74, P0, R72, c[0x0][0x1d0], 0x1 ;  /* 0x00007400484a7a11 */ /* 0x000fc800078008ff */
[----:B------:R-:W-:-:S04]  /*92d0*/  IADD3 R0, R73, R0, RZ ;  /* 0x0000000049007210 */ /* 0x000fc80007ffe0ff */
[----:B------:R-:W-:-:S05]  /*92e0*/  LEA.HI.X R75, R72, c[0x0][0x1d4], R0, 0x1, P0 ;  /* 0x00007500484b7a11 */ /* 0x000fca00000f0c00 */
[----:B-1----:R1:W-:Y:S04]  /*92f0*/  STG.E.128 [R74.64], R64 ;  /* 0x000000404a007986 */ /* 0x0023e8000c101d10 */
[----:B------:R1:W-:Y:S04]  /*9300*/  STG.E.128 [R74.64+0x80], R48 ;  /* 0x000080304a007986 */ /* 0x0003e8000c101d10 */
[----:B------:R1:W-:Y:S04]  /*9310*/  STG.E.128 [R74.64+0x100], R32 ;  /* 0x000100204a007986 */ /* 0x0003e8000c101d10 */
[----:B------:R1:W-:Y:S02]  /*9320*/  STG.E.128 [R74.64+0x180], R16 ;  /* 0x000180104a007986 */ /* 0x0003e4000c101d10 */
.L_x_13:
[----:B------:R-:W-:Y:S05]  /*9330*/  BSYNC B0 ;  /* 0x0000000000007941 */ /* 0x000fea0003800000 */
.L_x_12:
[----:B------:R-:W-:Y:S01]  /*9340*/  IADD3 R0, R2, 0x10, RZ ;  /* 0x0000001002007810 */ /* 0x000fe20007ffe0ff */
[----:B------:R-:W-:Y:S03]  /*9350*/  BSSY B0, `(.L_x_14) ;  /* 0x0000011000007945 */ /* 0x000fe60003800000 */
[----:B------:R-:W-:-:S13]  /*9360*/  ISETP.GE.AND P0, PT, R0, UR12, PT ;  /* 0x0000000c00007c0c */ /* 0x000fda000bf06270 */
[----:B------:R-:W-:Y:S05]  /*9370*/  @P0 BRA `(.L_x_15) ;  /* 0x000000e000000947 */ /* 0x000fea0003800000 */
[----:B------:R-:W-:Y:S01]  /*9380*/  IADD3 R3, P0, R246, 0x10, RZ ;  /* 0x00000010f6037810 */ /* 0x000fe20007f1e0ff */
[----:B-1----:R-:W-:Y:S01]  /*9390*/  IMAD.MOV.U32 R16, RZ, RZ, R4 ;  /* 0x000000ffff107224 */ /* 0x002fe200078e0004 */
[----:B--2---:R-:W-:-:S03]  /*93a0*/  MOV R17, R7 ;  /* 0x0000000700117202 */ /* 0x004fc60000000f00 */
[----:B------:R-:W-:Y:S02]  /*93b0*/  IMAD.X R0, RZ, RZ, R247, P0 ;  /* 0x000000ffff007224 */ /* 0x000fe400000e06f7 */
[----:B------:R-:W-:-:S04]  /*93c0*/  IMAD.WIDE.U32 R16, R3, c[0x0][0x1e8], R16 ;  /* 0x00007a0003107a25 */ /* 0x000fc800078e0010 */
[----:B------:R-:W-:Y:S01]  /*93d0*/  IMAD R0, R0, c[0x0][0x1e8], RZ ;  /* 0x00007a0000007a24 */ /* 0x000fe200078e02ff */
[----:B------:R-:W-:-:S03]  /*93e0*/  LEA R18, P0, R16, c[0x0][0x1d0], 0x1 ;  /* 0x0000740010127a11 */ /* 0x000fc600078008ff */
[----:B------:R-:W-:-:S05]  /*93f0*/  IMAD R0, R3, c[0x0][0x1ec], R0 ;  /* 0x00007b0003007a24 */ /* 0x000fca00078e0200 */
[----:B------:R-:W-:-:S04]  /*9400*/  IADD3 R0, R17, R0, RZ ;  /* 0x0000000011007210 */ /* 0x000fc80007ffe0ff */
[----:B------:R-:W-:-:S05]  /*9410*/  LEA.HI.X R19, R16, c[0x0][0x1d4], R0, 0x1, P0 ;  /* 0x0000750010137a11 */ /* 0x000fca00000f0c00 */
[----:B------:R1:W-:Y:S04]  /*9420*/  STG.E.128 [R18.64], R60 ;  /* 0x0000003c12007986 */ /* 0x0003e8000c101d10 */
[----:B------:R1:W-:Y:S04]  /*9430*/  STG.E.128 [R18.64+0x80], R44 ;  /* 0x0000802c12007986 */ /* 0x0003e8000c101d10 */
[----:B------:R1:W-:Y:S04]  /*9440*/  STG.E.128 [R18.64+0x100], R28 ;  /* 0x0001001c12007986 */ /* 0x0003e8000c101d10 */
[----:B------:R1:W-:Y:S02]  /*9450*/  STG.E.128 [R18.64+0x180], R12 ;  /* 0x0001800c12007986 */ /* 0x0003e4000c101d10 */
.L_x_15:
[----:B------:R-:W-:Y:S05]  /*9460*/  BSYNC B0 ;  /* 0x0000000000007941 */ /* 0x000fea0003800000 */
.L_x_14:
        /* <DEDUP_REMOVED lines=9> */
[----:B------:R-:W-:-:S04]  /*9500*/  IMAD R3, R0, c[0x0][0x1e8], RZ ;  /* 0x00007a0000037a24 */ /* 0x000fc800078e02ff */
[----:B------:R-:W-:Y:S01]  /*9510*/  IMAD R3, R2, c[0x0][0x1ec], R3 ;  /* 0x00007b0002037a24 */ /* 0x000fe200078e0203 */
[----:B------:R-:W-:-:S04]  /*9520*/  LEA R2, P0, R12, c[0x0][0x1d0], 0x1 ;  /* 0x000074000c027a11 */ /* 0x000fc800078008ff */
[----:B------:R-:W-:-:S04]  /*9530*/  IADD3 R3, R13, R3, RZ ;  /* 0x000000030d037210 */ /* 0x000fc80007ffe0ff */
[----:B------:R-:W-:-:S05]  /*9540*/  LEA.HI.X R3, R12, c[0x0][0x1d4], R3, 0x1, P0 ;  /* 0x000075000c037a11 */ /* 0x000fca00000f0c03 */
[----:B------:R1:W-:Y:S04]  /*9550*/  STG.E.128 [R2.64], R56 ;  /* 0x0000003802007986 */ /* 0x0003e8000c101d10 */
[----:B------:R1:W-:Y:S04]  /*9560*/  STG.E.128 [R2.64+0x80], R40 ;  /* 0x0000802802007986 */ /* 0x0003e8000c101d10 */
[----:B------:R1:W-:Y:S04]  /*9570*/  STG.E.128 [R2.64+0x100], R24 ;  /* 0x0001001802007986 */ /* 0x0003e8000c101d10 */
[----:B------:R1:W-:Y:S02]  /*9580*/  STG.E.128 [R2.64+0x180], R8 ;  /* 0x0001800802007986 */ /* 0x0003e4000c101d10 */
.L_x_17:
[----:B------:R-:W-:Y:S05]  /*9590*/  BSYNC B0 ;  /* 0x0000000000007941 */ /* 0x000fea0003800000 */
.L_x_16:
[----:B------:R-:W-:-:S13]  /*95a0*/  ISETP.GE.AND P0, PT, R236, UR12, PT ;  /* 0x0000000cec007c0c */ /* 0x000fda000bf06270 */
[----:B------:R-:W-:Y:S05]  /*95b0*/  @P0 EXIT ;  /* 0x000000000000094d */ /* 0x000fea0003800000 */
[----:B------:R-:W-:Y:S02]  /*95c0*/  IADD3 R0, P0, R246, 0x30, RZ ;  /* 0x00000030f6007810 */ /* 0x000fe40007f1e0ff */
[----:B------:R-:W-:Y:S02]  /*95d0*/  MOV R5, R7 ;  /* 0x0000000700057202 */ /* 0x000fe40000000f00 */
[----:B------:R-:W-:-:S03]  /*95e0*/  IADD3.X R246, RZ, R247, RZ, P0, !PT ;  /* 0x000000f7fff67210 */ /* 0x000fc600007fe4ff */
[----:B------:R-:W-:-:S04]  /*95f0*/  IMAD.WIDE.U32 R4, R0, c[0x0][0x1e8], R4 ;  /* 0x00007a0000047a25 */ /* 0x000fc800078e0004 */
[----:B-1----:R-:W-:Y:S01]  /*9600*/  IMAD R3, R246, c[0x0][0x1e8], RZ ;  /* 0x00007a00f6037a24 */ /* 0x002fe200078e02ff */
[----:B------:R-:W-:-:S03]  /*9610*/  LEA R2, P0, R4, c[0x0][0x1d0], 0x1 ;  /* 0x0000740004027a11 */ /* 0x000fc600078008ff */
[----:B------:R-:W-:-:S05]  /*9620*/  IMAD R3, R0, c[0x0][0x1ec], R3 ;  /* 0x00007b0000037a24 */ /* 0x000fca00078e0203 */
[----:B------:R-:W-:-:S04]  /*9630*/  IADD3 R3, R5, R3, RZ ;  /* 0x0000000305037210 */ /* 0x000fc80007ffe0ff */
[----:B------:R-:W-:-:S05]  /*9640*/  LEA.HI.X R3, R4, c[0x0][0x1d4], R3, 0x1, P0 ;  /* 0x0000750004037a11 */ /* 0x000fca00000f0c03 */
[----:B------:R-:W-:Y:S04]  /*9650*/  STG.E.128 [R2.64], R52 ;  /* 0x0000003402007986 */ /* 0x000fe8000c101d10 */
[----:B------:R-:W-:Y:S04]  /*9660*/  STG.E.128 [R2.64+0x80], R36 ;  /* 0x0000802402007986 */ /* 0x000fe8000c101d10 */
[----:B------:R-:W-:Y:S04]  /*9670*/  STG.E.128 [R2.64+0x100], R20 ;  /* 0x0001001402007986 */ /* 0x000fe8000c101d10 */
[----:B------:R-:W-:Y:S01]  /*9680*/  STG.E.128 [R2.64+0x180], R68 ;  /* 0x0001804402007986 */ /* 0x000fe2000c101d10 */
[----:B------:R-:W-:Y:S05]  /*9690*/  EXIT ;  /* 0x000000000000794d */ /* 0x000fea0003800000 */
.L_x_2:
[----:B------:R-:W-:Y:S01]  /*96a0*/  UISETP.NE.AND UP4, UPT, UR9, -0x1, UPT ;  /* 0xffffffff0900788c */ /* 0x000fe2000bf85270 */
[----:B------:R-:W-:Y:S01]  /*96b0*/  SHF.R.S32.HI R3, RZ, 0x1f, R84 ;  /* 0x0000001fff037819 */ /* 0x000fe20000011454 */
[----:B------:R-:W-:Y:S01]  /*96c0*/  ULDC.64 UR6, c[0x0][0x1e8] ;  /* 0x00007a0000067ab9 */ /* 0x000fe20000000a00 */
[----:B------:R-:W1:Y:S01]  /*96d0*/  S2R R8, SR_CTAID.Z ;  /* 0x0000000000087919 */ /* 0x000e620000002700 */
[----:B------:R-:W-:Y:S01]  /*96e0*/  ULDC.64 UR4, c[0x0][0x1e0] ;  /* 0x0000780000047ab9 */ /* 0x000fe20000000a00 */
[----:B------:R-:W-:Y:S01]  /*96f0*/  LEA.HI R6, R3, R84, RZ, 0x3 ;  /* 0x0000005403067211 */ /* 0x000fe200078f18ff */
[----:B------:R-:W-:Y:S01]  /*9700*/  ULDC.U8 UR20, c[0x0][0x328] ;  /* 0x0000ca0000147ab9 */ /* 0x000fe20000000000 */
[----:B------:R-:W2:Y:S01]  /*9710*/  S2R R13, SR_CTAID.X ;  /* 0x00000000000d7919 */ /* 0x000ea20000002500 */
[----:B------:R-:W-:Y:S01]  /*9720*/  USHF.R.S32.HI UR14, URZ, 0x1f, UR11 ;  /* 0x0000001f3f0e7899 */ /* 0x000fe2000801140b */
[----:B------:R-:W-:Y:S01]  /*9730*/  LOP3.LUT R3, R6, 0x1ffffff8, RZ, 0xc0, !PT ;  /* 0x1ffffff806037812 */ /* 0x000fe200078ec0ff */
[----:B------:R-:W-:Y:S01]  /*9740*/  UISETP.NE.AND UP3, UPT, UR20, URZ, UPT ;  /* 0x0000003f1400728c */ /* 0x000fe2000bf65270 */
[----:B------:R-:W-:Y:S01]  /*9750*/  SHF.R.S32.HI R6, RZ, 0x3, R6 ;  /* 0x00000003ff067819 */ /* 0x000fe20000011406 */
[----:B------:R-:W-:Y:S01]  /*9760*/  @UP4 UIMAD.WIDE.U32 UR18, UR9, UR6, URZ ;  /* 0x00000006091242a5 */ /* 0x000fe2000f8e003f */
[----:B------:R-:W-:Y:S01]  /*9770*/  BSSY B0, `(.L_x_18) ;  /* 0x000003c000007945 */ /* 0x000fe20003800000 */
[----:B------:R-:W-:Y:S01]  /*9780*/  @!UP4 USHF.R.S32.HI UR21, URZ, 0x1f, UR10 ;  /* 0x0000001f3f15c899 */ /* 0x000fe2000801140a */
[----:B------:R-:W-:Y:S01]  /*9790*/  IMAD.IADD R0, R84, 0x1, -R3 ;  /* 0x0000000154007824 */ /* 0x000fe200078e0a03 */
[----:B------:R-:W-:Y:S01]  /*97a0*/  @UP4 UIMAD UR7, UR9, UR7, UR19 ;  /* 0x00000007090742a4 */ /* 0x000fe2000f8e0213 */
[----:B------:R-:W-:Y:S01]  /*97b0*/  SHF.R.S32.HI R7, RZ, 0x1f, R6 ;  /* 0x0000001fff077819 */ /* 0x000fe20000011406 */
[----:B------:R-:W-:Y:S01]  /*97c0*/  @!UP4 UIMAD UR21, UR21, UR4, URZ ;  /* 0x000000041515c2a4 */ /* 0x000fe2000f8e023f */
[----:B------:R-:W-:Y:S01]  /*97d0*/  IMAD.SHL.U32 R0, R0, 0x8, RZ ;  /* 0x0000000800007824 */ /* 0x000fe200078e00ff */
[----:B------:R-:W-:-:S02]  /*97e0*/  ULDC.U8 UR19, c[0x0][0x329] ;  /* 0x0000ca4000137ab9 */ /* 0x000fc40000000000 */
[----:B------:R-:W-:Y:S02]  /*97f0*/  UISETP.NE.AND UP1, UPT, UR19, URZ, UPT ;  /* 0x0000003f1300728c */ /* 0x000fe4000bf25270 */
[----:B------:R-:W-:Y:S02]  /*9800*/  @!UP4 UIMAD.WIDE.U32 UR22, UR10, UR4, URZ ;  /* 0x000000040a16c2a5 */ /* 0x000fe4000f8e003f */
[----:B------:R-:W-:Y:S02]  /*9810*/  @!UP4 UIMAD UR21, UR10, UR5, UR21 ;  /* 0x000000050a15c2a4 */ /* 0x000fe4000f8e0215 */
[----:B------:R-:W-:Y:S02]  /*9820*/  UISETP.NE.OR UP2, UPT, UR19, URZ, !UP3 ;  /* 0x0000003f1300728c */ /* 0x000fe4000df45670 */
[----:B------:R-:W-:Y:S01]  /*9830*/  ULDC.64 UR4, c[0x0][0x1f0] ;  /* 0x00007c0000047ab9 */ /* 0x000fe20000000a00 */
[----:B--2---:R-:W-:Y:S01]  /*9840*/  IMAD.WIDE R12, R13, 0x40, R6 ;  /* 0x000000400d0c7825 */ /* 0x004fe200078e0206 */
[----:B------:R-:W-:-:S02]  /*9850*/  UIMAD UR4, UR14, UR4, URZ ;  /* 0x000000040e0472a4 */ /* 0x000fc4000f8e023f */
[----:B------:R-:W-:Y:S02]  /*9860*/  ULDC UR13, c[0x0][0x214] ;  /* 0x00008500000d7ab9 */ /* 0x000fe40000000800 */
[----:B------:R-:W-:Y:S02]  /*9870*/  @UP1 ULDC UR14, c[0x0][0x210] ;  /* 0x00008400000e1ab9 */ /* 0x000fe40000000800 */
[----:B------:R-:W-:Y:S02]  /*9880*/  ULDC UR8, c[0x0][0x234] ;  /* 0x00008d0000087ab9 */ /* 0x000fe40000000800 */
[----:B------:R-:W-:Y:S02]  /*9890*/  @UP1 UIMAD UR14, UR14, UR13, URZ ;  /* 0x0000000d0e0e12a4 */ /* 0x000fe4000f8e023f */
[----:B------:R-:W-:Y:S02]  /*98a0*/  UISETP.NE.OR UP0, UPT, UR9, -0x1, UP2 ;  /* 0xffffffff0900788c */ /* 0x000fe40009705670 */
[----:B------:R-:W-:-:S02]  /*98b0*/  @!UP1 USEL UR14, UR13, UR8, !UP3 ;  /* 0x000000080d0e9287 */ /* 0x000fc4000d800000 */
[----:B------:R-:W-:Y:S02]  /*98c0*/  ULDC UR6, c[0x0][0x1c0] ;  /* 0x0000700000067ab9 */ /* 0x000fe40000000800 */
[----:B------:R-:W-:Y:S02]  /*98d0*/  @UP1 UMOV UR19, 0x1 ;  /* 0x0000000100131882 */ /* 0x000fe40000000000 */
[----:B------:R-:W-:Y:S02]  /*98e0*/  @!UP1 UIMAD UR19, UR14, UR6, URZ ;  /* 0x000000060e1392a4 */ /* 0x000fe4000f8e023f */
[----:B------:R-:W-:Y:S02]  /*98f0*/  @!UP4 UMOV UR18, UR22 ;  /* 0x000000160012cc82 */ /* 0x000fe40008000000 */
[----:B------:R-:W-:Y:S01]  /*9900*/  @!UP4 UIADD3 UR7, UR23, UR21, URZ ;  /* 0x000000151707c290 */ /* 0x000fe2000fffe03f */
[----:B------:R-:W-:Y:S01]  /*9910*/  IADD3 R2, P0, R0, UR18, RZ ;  /* 0x0000001200027c10 */ /* 0x000fe2000ff1e0ff */
[----:B------:R-:W-:-:S02]  /*9920*/  UIADD3 UR15, -UR12, UR15, URZ ;  /* 0x0000000f0c0f7290 */ /* 0x000fc4000fffe13f */
[----:B------:R-:W-:Y:S02]  /*9930*/  UIMAD UR19, UR10, UR19, URZ ;  /* 0x000000130a1372a4 */ /* 0x000fe4000f8e023f */
[----:B------:R-:W-:Y:S01]  /*9940*/  @!UP0 UIMAD UR9, UR10, UR13, URZ ;  /* 0x0000000d0a0982a4 */ /* 0x000fe2000f8e023f */
[----:B------:R-:W-:Y:S01]  /*9950*/  LEA.HI.X.SX32 R3, R0, UR7, 0x1, P0 ;  /* 0x0000000700037c11 */ /* 0x000fe200080f0eff */
[----:B------:R-:W-:Y:S01]  /*9960*/  @UP1 ULDC UR20, c[0x0][0x210] ;  /* 0x0000840000141ab9 */ /* 0x000fe20000000800 */
[----:B------:R-:W-:Y:S01]  /*9970*/  ISETP.GE.AND P0, PT, R6, UR15, PT ;  /* 0x0000000f06007c0c */ /* 0x000fe2000bf06270 */
[----:B------:R-:W-:Y:S02]  /*9980*/  USEL UR19, UR19, URZ, UP2 ;  /* 0x0000003f13137287 */ /* 0x000fe40009000000 */
[----:B------:R-:W-:Y:S01]  /*9990*/  @!UP1 UMOV UR20, 0x1 ;  /* 0x0000000100149882 */ /* 0x000fe20000000000 */
[----:B-1----:R-:W-:Y:S01]  /*99a0*/  IMAD.WIDE.U32 R8, R8, c[0x0][0x1f0], R2 ;  /* 0x00007c0008087a25 */ /* 0x002fe200078e0002 */
[----:B------:R-:W-:-:S02]  /*99b0*/  UIMAD UR12, UR12, UR20, URZ ;  /* 0x000000140c0c72a4 */ /* 0x000fc4000f8e023f */
[----:B------:R-:W-:Y:S02]  /*99c0*/  UIMAD UR19, UR11, UR14, UR19 ;  /* 0x0000000e0b1372a4 */ /* 0x000fe4000f8e0213 */
[----:B------:R-:W-:Y:S02]  /*99d0*/  UMOV UR24, URZ ;  /* 0x0000003f00187c82 */ /* 0x000fe40008000000 */
[----:B------:R-:W-:Y:S02]  /*99e0*/  @!UP2 UMOV UR24, UR9 ;  /* 0x000000090018ac82 */ /* 0x000fe40008000000 */
[----:B------:R-:W-:Y:S02]  /*99f0*/  UIMAD UR4, UR11, UR5, UR4 ;  /* 0x000000050b0472a4 */ /* 0x000fe4000f8e0204 */
[----:B------:R-:W-:Y:S02]  /*9a00*/  UMOV UR25, URZ ;  /* 0x0000003f00197c82 */ /* 0x000fe40008000000 */
[----:B------:R-:W-:-:S02]  /*9a10*/  USHF.R.S32.HI UR6, URZ, 0x1f, UR12 ;  /* 0x0000001f3f067899 */ /* 0x000fc4000801140c */
[----:B------:R-:W-:Y:S01]  /*9a20*/  @!UP2 USHF.R.S32.HI UR25, URZ, 0x1f, UR9 ;  /* 0x0000001f3f19a899 */ /* 0x000fe20008011409 */
[----:B------:R-:W-:Y:S01]  /*9a30*/  IADD3 R11, R9, UR4, RZ ;  /* 0x00000004090b7c10 */ /* 0x000fe2000fffe0ff */
[----:B------:R-:W-:Y:S02]  /*9a40*/  USHF.R.S32.HI UR7, URZ, 0x1f, UR19 ;  /* 0x0000001f3f077899 */ /* 0x000fe40008011413 */
[----:B------:R-:W-:-:S04]  /*9a50*/  UIADD3 UR12, UP1, UP0, UR12, UR24, UR19 ;  /* 0x000000180c0c7290 */ /* 0x000fc8000f83e013 */
[----:B------:R-:W-:Y:S01]  /*9a60*/  UIADD3.X UR6, UR6, UR25, UR7, UP1, UP0 ;  /* 0x0000001906067290 */ /* 0x000fe20008fe0407 */
[----:B------:R-:W-:Y:S06]  /*9a70*/  @P0 BRA `(.L_x_19) ;  /* 0x000000b000000947 */ /* 0x000fec0003800000 */
[----:B------:R-:W-:Y:S01]  /*9a80*/  MOV R10, R8 ;  /* 0x00000008000a7202 */ /* 0x000fe20000000f00 */
[----:B------:R-:W-:-:S04]  /*9a90*/  IMAD R3, R13, c[0x0][0x1e8], RZ ;  /* 0x00007a000d037a24 */ /* 0x000fc800078e02ff */
[----:B------:R-:W-:-:S04]  /*9aa0*/  IMAD.WIDE.U32 R4, R12, c[0x0][0x1e8], R10 ;  /* 0x00007a000c047a25 */ /* 0x000fc800078e000a */
[----:B------:R-:W-:Y:S01]  /*9ab0*/  IMAD R0, R12, c[0x0][0x1ec], R3 ;  /* 0x00007b000c007a24 */ /* 0x000fe200078e0203 */
[----:B------:R-:W-:-:S04]  /*9ac0*/  LEA R2, P0, R4, c[0x0][0x1d0], 0x1 ;  /* 0x0000740004027a11 */ /* 0x000fc800078008ff */
[----:B------:R-:W-:-:S04]  /*9ad0*/  IADD3 R0, R0, R5, RZ ;  /* 0x0000000500007210 */ /* 0x000fc80007ffe0ff */
[----:B------:R-:W-:-:S05]  /*9ae0*/  LEA.HI.X R3, R4, c[0x0][0x1d4], R0, 0x1, P0 ;  /* 0x0000750004037a11 */ /* 0x000fca00000f0c00 */
[----:B------:R1:W-:Y:S04]  /*9af0*/  STG.E.128 [R2.64], RZ ;  /* 0x000000ff02007986 */ /* 0x0003e8000c101d10 */
[----:B------:R1:W-:Y:S04]  /*9b00*/  STG.E.128 [R2.64+0x80], RZ ;  /* 0x000080ff02007986 */ /* 0x0003e8000c101d10 */
[----:B------:R1:W-:Y:S04]  /*9b10*/  STG.E.128 [R2.64+0x100], RZ ;  /* 0x000100ff02007986 */ /* 0x0003e8000c101d10 */
[----:B------:R1:W-:Y:S02]  /*9b20*/  STG.E.128 [R2.64+0x180], RZ ;  /* 0x000180ff02007986 */ /* 0x0003e4000c101d10 */
.L_x_19:
[----:B------:R-:W-:Y:S05]  /*9b30*/  BSYNC B0 ;  /* 0x0000000000007941 */ /* 0x000fea0003800000 */
.L_x_18:
[----:B------:R-:W-:Y:S01]  /*9b40*/  IADD3 R5, R6, 0x10, RZ ;  /* 0x0000001006057810 */ /* 0x000fe20007ffe0ff */
[----:B------:R-:W-:Y:S03]  /*9b50*/  BSSY B0, `(.L_x_20) ;  /* 0x0000011000007945 */ /* 0x000fe60003800000 */
[----:B------:R-:W-:-:S13]  /*9b60*/  ISETP.GE.AND P0, PT, R5, UR15, PT ;  /* 0x0000000f05007c0c */ /* 0x000fda000bf06270 */
[----:B------:R-:W-:Y:S05]  /*9b70*/  @P0 BRA `(.L_x_21) ;  /* 0x000000e000000947 */ /* 0x000fea0003800000 */
[----:B-1----:R-:W-:Y:S01]  /*9b80*/  IADD3 R3, P0, R12, 0x10, RZ ;  /* 0x000000100c037810 */ /* 0x002fe20007f1e0ff */
[----:B------:R-:W-:Y:S01]  /*9b90*/  IMAD.MOV.U32 R14, RZ, RZ, R8 ;  /* 0x000000ffff0e7224 */ /* 0x000fe200078e0008 */
[----:B------:R-:W-:-:S03]  /*9ba0*/  MOV R15, R11 ;  /* 0x0000000b000f7202 */ /* 0x000fc60000000f00 */
[----:B------:R-:W-:Y:S02]  /*9bb0*/  IMAD.X R0, RZ, RZ, R13, P0 ;  /* 0x000000ffff007224 */ /* 0x000fe400000e060d */
[----:B------:R-:W-:-:S04]  /*9bc0*/  IMAD.WIDE.U32 R14, R3, c[0x0][0x1e8], R14 ;  /* 0x00007a00030e7a25 */ /* 0x000fc800078e000e */
[----:B------:R-:W-:Y:S01]  /*9bd0*/  IMAD R0, R0, c[0x0][0x1e8], RZ ;  /* 0x00007a0000007a24 */ /* 0x000fe200078e02ff */
[----:B------:R-:W-:-:S03]  /*9be0*/  LEA R2, P0, R14, c[0x0][0x1d0], 0x1 ;  /* 0x000074000e027a11 */ /* 0x000fc600078008ff */
[----:B------:R-:W-:-:S05]  /*9bf0*/  IMAD R0, R3, c[0x0][0x1ec], R0 ;  /* 0x00007b0003007a24 */ /* 0x000fca00078e0200 */
[----:B------:R-:W-:-:S04]  /*9c00*/  IADD3 R0, R0, R15, RZ ;  /* 0x0000000f00007210 */ /* 0x000fc80007ffe0ff */
[----:B------:R-:W-:-:S05]  /*9c10*/  LEA.HI.X R3, R14, c[0x0][0x1d4], R0, 0x1, P0 ;  /* 0x000075000e037a11 */ /* 0x000fca00000f0c00 */
[----:B------:R1:W-:Y:S04]  /*9c20*/  STG.E.128 [R2.64], RZ ;  /* 0x000000ff02007986 */ /* 0x0003e8000c101d10 */
[----:B------:R1:W-:Y:S04]  /*9c30*/  STG.E.128 [R2.64+0x80], RZ ;  /* 0x000080ff02007986 */ /* 0x0003e8000c101d10 */
[----:B------:R1:W-:Y:S04]  /*9c40*/  STG.E.128 [R2.64+0x100], RZ ;  /* 0x000100ff02007986 */ /* 0x0003e8000c101d10 */
[----:B------:R1:W-:Y:S02]  /*9c50*/  STG.E.128 [R2.64+0x180], RZ ;  /* 0x000180ff02007986 */ /* 0x0003e4000c101d10 */
.L_x_21:
[----:B------:R-:W-:Y:S05]  /*9c60*/  BSYNC B0 ;  /* 0x0000000000007941 */ /* 0x000fea0003800000 */
.L_x_20:
        /* <DEDUP_REMOVED lines=18> */
.L_x_23:
[----:B------:R-:W-:Y:S05]  /*9d90*/  BSYNC B0 ;  /* 0x0000000000007941 */ /* 0x000fea0003800000 */
.L_x_22:
[----:B-1----:R-:W-:Y:S01]  /*9da0*/  IADD3 R2, R6, 0x30, RZ ;  /* 0x0000003006027810 */ /* 0x002fe20007ffe0ff */
[----:B------:R-:W-:Y:S03]  /*9db0*/  BSSY B0, `(.L_x_24) ;  /* 0x0000010000007945 */ /* 0x000fe60003800000 */
[----:B------:R-:W-:-:S13]  /*9dc0*/  ISETP.GE.AND P0, PT, R2, UR15, PT ;  /* 0x0000000f02007c0c */ /* 0x000fda000bf06270 */
[----:B------:R-:W-:Y:S05]  /*9dd0*/  @P0 BRA `(.L_x_25) ;  /* 0x000000d000000947 */ /* 0x000fea0003800000 */
[----:B------:R-:W-:Y:S02]  /*9de0*/  IADD3 R3, P0, R12, 0x30, RZ ;  /* 0x000000300c037810 */ /* 0x000fe40007f1e0ff */
[----:B------:R-:W-:Y:S02]  /*9df0*/  MOV R9, R11 ;  /* 0x0000000b00097202 */ /* 0x000fe40000000f00 */
[----:B------:R-:W-:-:S03]  /*9e00*/  IADD3.X R0, RZ, R13, RZ, P0, !PT ;  /* 0x0000000dff007210 */ /* 0x000fc600007fe4ff */
        /* <DEDUP_REMOVED lines=10> */
.L_x_25:
[----:B------:R-:W-:Y:S05]  /*9eb0*/  BSYNC B0 ;  /* 0x0000000000007941 */ /* 0x000fea0003800000 */
.L_x_24:
[----:B------:R-:W-:-:S04]  /*9ec0*/  LOP3.LUT P6, RZ, R84, 0x7, RZ, 0xc0, !PT ;  /* 0x0000000754ff7812 */ /* 0x000fc800078cc0ff */
[----:B------:R-:W-:Y:S02]  /*9ed0*/  ISETP.GE.OR P5, PT, R6, UR15, P6 ;  /* 0x0000000f06007c0c */ /* 0x000fe4000b7a6670 */
[----:B------:R-:W-:Y:S02]  /*9ee0*/  ISETP.GE.OR P4, PT, R5, UR15, P6 ;  /* 0x0000000f05007c0c */ /* 0x000fe4000b786670 */
[----:B------:R-:W-:Y:S02]  /*9ef0*/  ISETP.GE.OR P3, PT, R4, UR15, P6 ;  /* 0x0000000f04007c0c */ /* 0x000fe4000b766670 */
[----:B------:R-:W-:-:S07]  /*9f00*/  ISETP.GE.OR P6, PT, R2, UR15, P6 ;  /* 0x0000000f02007c0c */ /* 0x000fce000b7c6670 */
[----:B------:R-:W-:Y:S02]  /*9f10*/  @!P5 IMAD R7, R6, UR20, RZ ;  /* 0x000000140607dc24 */ /* 0x000fe4000f8e02ff */
[----:B------:R-:W-:Y:S02]  /*9f20*/  @!P4 IMAD R0, R5, UR20, RZ ;  /* 0x000000140500cc24 */ /* 0x000fe4000f8e02ff */
[----:B------:R-:W-:Y:S01]  /*9f30*/  @!P3 IMAD R4, R4, UR20, RZ ;  /* 0x000000140404bc24 */ /* 0x000fe2000f8e02ff */
[C---:B------:R-:W-:Y:S02]  /*9f40*/  @!P5 IADD3 R6, P0, R7.reuse, UR12, RZ ;  /* 0x0000000c0706dc10 */ /* 0x040fe4000ff1e0ff */
[----:B------:R-:W-:Y:S02]  /*9f50*/  @!P4 IADD3 R3, P1, R0, UR12, RZ ;  /* 0x0000000c0003cc10 */ /* 0x000fe4000ff3e0ff */
[----:B------:R-:W-:Y:S02]  /*9f60*/  @!P5 LEA.HI.X.SX32 R7, R7, UR6, 0x1, P0 ;  /* 0x000000060707dc11 */ /* 0x000fe400080f0eff */
[----:B-1----:R-:W-:-:S02]  /*9f70*/  @!P5 LEA R10, P2, R6, c[0x0][0x200], 0x2 ;  /* 0x00008000060ada11 */ /* 0x002fc400078410ff */
[----:B------:R-:W-:Y:S02]  /*9f80*/  @!P3 IADD3 R5, P0, R4, UR12, RZ ;  /* 0x0000000c0405bc10 */ /* 0x000fe4000ff1e0ff */
[----:B------:R-:W-:Y:S02]  /*9f90*/  @!P4 LEA.HI.X.SX32 R0, R0, UR6, 0x1, P1 ;  /* 0x000000060000cc11 */ /* 0x000fe400088f0eff */
[----:B------:R-:W-:Y:S02]  /*9fa0*/  @!P5 LEA.HI.X R11, R6, c[0x0][0x204], R7, 0x2, P2 ;  /* 0x00008100060bda11 */ /* 0x000fe400010f1407 */
[----:B------:R-:W-:Y:S02]  /*9fb0*/  @!P4 LEA R8, P1, R3, c[0x0][0x200], 0x2 ;  /* 0x000080000308ca11 */ /* 0x000fe400078210ff */
[----:B------:R-:W-:Y:S02]  /*9fc0*/  @!P3 LEA.HI.X.SX32 R4, R4, UR6, 0x1, P0 ;  /* 0x000000060404bc11 */ /* 0x000fe400080f0eff */
[----:B------:R-:W-:-:S02]  /*9fd0*/  @!P3 LEA R6, P0, R5, c[0x0][0x200], 0x2 ;  /* 0x000080000506ba11 */ /* 0x000fc400078010ff */
[----:B------:R-:W-:Y:S01]  /*9fe0*/  @!P4 LEA.HI.X R9, R3, c[0x0][0x204], R0, 0x2, P1 ;  /* 0x000081000309ca11 */ /* 0x000fe200008f1400 */
[----:B------:R-:W-:Y:S01]  /*9ff0*/  @!P5 IMAD.MOV.U32 R0, RZ, RZ, 0x7f800000 ;  /* 0x7f800000ff00d424 */ /* 0x000fe200078e00ff */
[----:B------:R-:W-:Y:S01]  /*a000*/  @!P3 LEA.HI.X R7, R5, c[0x0][0x204], R4, 0x2, P0 ;  /* 0x000081000507ba11 */ /* 0x000fe200000f1404 */
[----:B------:R-:W-:Y:S02]  /*a010*/  @!P4 IMAD.MOV.U32 R5, RZ, RZ, 0x7f800000 ;  /* 0x7f800000ff05c424 */ /* 0x000fe400078e00ff */
[----:B------:R-:W-:Y:S01]  /*a020*/  @!P3 IMAD.MOV.U32 R3, RZ, RZ, 0x7f800000 ;  /* 0x7f800000ff03b424 */ /* 0x000fe200078e00ff */
[----:B------:R1:W-:Y:S04]  /*a030*/  @!P5 STG.E [R10.64], R0 ;  /* 0x000000000a00d986 */ /* 0x0003e8000c101910 */
[----:B------:R1:W-:Y:S04]  /*a040*/  @!P4 STG.E [R8.64], R5 ;  /* 0x000000050800c986 */ /* 0x0003e8000c101910 */
[----:B------:R1:W-:Y:S01]  /*a050*/  @!P3 STG.E [R6.64], R3 ;  /* 0x000000030600b986 */ /* 0x0003e2000c101910 */
[----:B------:R-:W-:Y:S05]  /*a060*/  @P6 EXIT ;  /* 0x000000000000694d */ /* 0x000fea0003800000 */
[----:B-1----:R-:W-:Y:S02]  /*a070*/  IMAD R0, R2, UR20, RZ ;  /* 0x0000001402007c24 */ /* 0x002fe4000f8e02ff */
[----:B------:R-:W-:-:S03]  /*a080*/  IMAD.MOV.U32 R5, RZ, RZ, 0x7f800000 ;  /* 0x7f800000ff057424 */ /* 0x000fc600078e00ff */
[----:B------:R-:W-:-:S04]  /*a090*/  IADD3 R3, P0, R0, UR12, RZ ;  /* 0x0000000c00037c10 */ /* 0x000fc8000ff1e0ff */
[----:B------:R-:W-:Y:S02]  /*a0a0*/  LEA.HI.X.SX32 R0, R0, UR6, 0x1, P0 ;  /* 0x0000000600007c11 */ /* 0x000fe400080f0eff */
[----:B------:R-:W-:-:S04]  /*a0b0*/  LEA R2, P0, R3, c[0x0][0x200], 0x2 ;  /* 0x0000800003027a11 */ /* 0x000fc800078010ff */
[----:B------:R-:W-:-:S05]  /*a0c0*/  LEA.HI.X R3, R3, c[0x0][0x204], R0, 0x2, P0 ;  /* 0x0000810003037a11 */ /* 0x000fca00000f1400 */
[----:B------:R-:W-:Y:S01]  /*a0d0*/  STG.E [R2.64], R5 ;  /* 0x0000000502007986 */ /* 0x000fe2000c101910 */
[----:B------:R-:W-:Y:S05]  /*a0e0*/  EXIT ;  /* 0x000000000000794d */ /* 0x000fea0003800000 */
.L_x_26:
[----:B------:R-:W-:-:S00]  /*a0f0*/  BRA `(.L_x_26) ;  /* 0xfffffff000007947 */ /* 0x000fc0000383ffff */
[----:B------:R-:W-:-:S00]  /*a100*/  NOP ;  /* 0x0000000000007918 */ /* 0x000fc00000000000 */
[----:B------:R-:W-:-:S00]  /*a110*/  NOP ;  /* 0x0000000000007918 */ /* 0x000fc00000000000 */
[----:B------:R-:W-:-:S00]  /*a120*/  NOP ;  /* 0x0000000000007918 */ /* 0x000fc00000000000 */
[----:B------:R-:W-:-:S00]  /*a130*/  NOP ;  /* 0x0000000000007918 */ /* 0x000fc00000000000 */
[----:B------:R-:W-:-:S00]  /*a140*/  NOP ;  /* 0x0000000000007918 */ /* 0x000fc00000000000 */
[----:B------:R-:W-:-:S00]  /*a150*/  NOP ;  /* 0x0000000000007918 */ /* 0x000fc00000000000 */
[----:B------:R-:W-:-:S00]  /*a160*/  NOP ;  /* 0x0000000000007918 */ /* 0x000fc00000000000 */
[----:B------:R-:W-:-:S00]  /*a170*/  NOP ;  /* 0x0000000000007918 */ /* 0x000fc00000000000 */
.L_x_2022:


//--------------------- .text._ZN5flash16flash_fwd_kernelI23Flash_fwd_kernel_traitsILi256ELi64ELi64ELi4ELb0ELb0EN7cutlass6half_tE19Flash_kernel_traitsILi256ELi64ELi64ELi4ES3_EELb0ELb0ELb0ELb0ELb0ELb0ELb0ELb0EEEvNS_16Flash_fwd_paramsE --------------------------
	.section	.text._ZN5flash16flash_fwd_kernelI23Flash_fwd_kernel_traitsILi256ELi64ELi64ELi4ELb0ELb0EN7cutlass6half_tE19Flash_kernel_traitsILi256ELi64ELi64ELi4ES3_EELb0ELb0ELb0ELb0ELb0ELb0ELb0ELb0EEEvNS_16Flash_fwd_paramsE,"ax",@progbits
	.sectioninfo	@"SHI_REGISTERS=255"
	.align	128
        .global         _ZN5flash16flash_fwd_kernelI23Flash_fwd_kernel_traitsILi256ELi64ELi64ELi4ELb0ELb0EN7cutlass6half_tE19Flash_kernel_traitsILi256ELi64ELi64ELi4ES3_EELb0ELb0ELb0ELb0ELb0ELb0ELb0ELb0EEEvNS_16Flash_fwd_paramsE
        .type           _ZN5flash16flash_fwd_kernelI23Flash_fwd_kernel_traitsILi256ELi64ELi64ELi4ELb0ELb0EN7cutlass6half_tE19Flash_kernel_traitsILi256ELi64ELi64ELi4ES3_EELb0ELb0ELb0ELb0ELb0ELb0ELb0ELb0EEEvNS_16Flash_fwd_paramsE,@function
        .size           _ZN5flash16flash_fwd_kernelI23Flash_fwd_kernel_traitsILi256ELi64ELi64ELi4ELb0ELb0EN7cutlass6half_tE19Flash_kernel_traitsILi256ELi64ELi64ELi4ES3_EELb0ELb0ELb0ELb0ELb0ELb0ELb0ELb0EEEvNS_16Flash_fwd_paramsE,(.L_x_2023 - _ZN5flash16flash_fwd_kernelI23Flash_fwd_kernel_traitsILi256ELi64ELi64ELi4ELb0ELb0EN7cutlass6half_tE19Flash_kernel_traitsILi256ELi64ELi64ELi4ES3_EELb0ELb0ELb0ELb0ELb0ELb0ELb0ELb0EEEvNS_16Flash_fwd_paramsE)
        .other          _ZN5flash16flash_fwd_kernelI23Flash_fwd_kernel_traitsILi256ELi64ELi64ELi4ELb0ELb0EN7cutlass6half_tE19Flash_kernel_traitsILi256ELi64ELi64ELi4ES3_EELb0ELb0ELb0ELb0ELb0ELb0ELb0ELb0EEEvNS_16Flash_fwd_paramsE,@"STO_CUDA_ENTRY STV_DEFAULT"
_ZN5flash16flash_fwd_kernelI23Flash_fwd_kernel_traitsILi256ELi64ELi64ELi4ELb0ELb0EN7cutlass6half_tE19Flash_kernel_traitsILi256ELi64ELi64ELi4ES3_EELb0ELb0ELb0ELb0ELb0ELb0ELb0ELb0EEEvNS_16Flash_fwd_paramsE:
.text._ZN5flash16flash_fwd_kernelI23Flash_fwd_kernel_traitsILi256ELi64ELi64ELi4ELb0ELb0EN7cutlass6half_tE19Flash_kernel_traitsILi256ELi64ELi64ELi4ES3_EELb0ELb0ELb0ELb0ELb0ELb0ELb0ELb0EEEvNS_16Flash_fwd_paramsE:
[----:B------:R-:W-:Y:S02]  /*0000*/  MOV R1, c[0x0][0x28] ;  /* 0x00000a0000017a02 */ /* 0x000fe40000000f00 */
[----:B------:R-:W1:Y:S01]  /*0010*/  S2UR UR11, SR_CTAID.Y ;  /* 0x00000000000b79c3 */ /* 0x000e620000002600 */
[----:B------:R-:W-:Y:S01]  /*0020*/  ULDC.64 UR4, c[0x0][0x240] ;  /* 0x0000900000047ab9 */ /* 0x000fe20000000a00 */
[----:B------:R-:W-:Y:S01]  /*0030*/  IADD3 R1, R1, -0x50, RZ ;  /* 0xffffffb001017810 */ /* 0x000fe20007ffe0ff */
        /* <DEDUP_REMOVED lines=20> */
[----:B------:R1:W2:Y:S01]  /*0180*/  @P2 LDG.E R7, [R2.64] ;  /* 0x0000001202072981 */ /* 0x0002a2000c1e1900 */
[----:B------:R-:W-:-:S03]  /*0190*/  ULDC.64 UR6, c[0x0][0x248] ;  /* 0x0000920000067ab9 */ /* 0x000fc60000000a00 */
[----:B------:R1:W3:Y:S01]  /*01a0*/  @P2 LDG.E R6, [R2.64+0x4] ;  /* 0x0000041202062981 */ /* 0x0002e2000c1e1900 */
[----:B------:R-:W-:Y:S02]  /*01b0*/  IMAD.U32 R4, RZ, RZ, UR4 ;  /* 0x00000004ff047e24 */ /* 0x000fe4000f8e00ff */
[----:B------:R-:W-:Y:S01]  /*01c0*/  IMAD.U32 R5, RZ, RZ, UR5 ;  /* 0x00000005ff057e24 */ /* 0x000fe2000f8e00ff */
[----:B------:R-:W-:-:S04]  /*01d0*/  PLOP3.LUT P1, PT, PT, PT, UP1, 0x80, 0x0 ;  /* 0x000000000000781c */ /* 0x000fc80003f2f018 */
[----:B------:R-:W4:Y:S01]  /*01e0*/  @P0 LDG.E R4, [R4.64] ;  /* 0x0000001204040981 */ /* 0x000f22000c1e1900 */
[----:B------:R-:W-:-:S06]  /*01f0*/  UIMAD.WIDE UR6, UR11, UR9, UR6 ;  /* 0x000000090b0672a5 */ /* 0x000fcc000f8e0206 */
[----:B-1----:R-:W-:Y:S02]  /*0200*/  IMAD.U32 R2, RZ, RZ, UR6 ;  /* 0x00000006ff027e24 */ /* 0x002fe4000f8e00ff */
[----:B------:R-:W-:-:S05]  /*0210*/  IMAD.U32 R3, RZ, RZ, UR7 ;  /* 0x00000007ff037e24 */ /* 0x000fca000f8e00ff */
        /* <DEDUP_REMOVED lines=11> */
[----:B------:R-:W-:Y:S01]  /*02d0*/  ISETP.NE.AND.EX P0, PT, RZ, c[0x0][0x24c], PT, P0 ;  /* 0x00009300ff007a0c */ /* 0x000fe20003f05300 */
[----:B--2---:R-:W-:Y:S02]  /*02e0*/  @UP2 UIADD3 UR16, UR16, -UR10, URZ ;  /* 0x8000000a10102290 */ /* 0x004fe4000fffe03f */
[----:B-----5:R3:W2:Y:S05]  /*02f0*/  @!P1 R2UR UR21, R0 ;  /* 0x00000000001593c2 */ /* 0x0206aa00000e0000 */
[----:B------:R-:W-:-:S05]  /*0300*/  @!UP2 ULDC UR16, c[0x0][0x214] ;  /* 0x000085000010aab9 */ /* 0x000fca0000000800 */
[----:B-1234-:R-:W-:Y:S05]  /*0310*/  @!P0 BRA `(.L_x_27) ;  /* 0x0000007000008947 */ /* 0x01efea0003800000 */
[----:B------:R-:W-:-:S13]  /*0320*/  PLOP3.LUT P0, PT, PT, PT, UP3, 0x80, 0x0 ;  /* 0x000000000000781c */ /* 0x000fda0003f0f038 */
[----:B------:R-:W2:Y:S04]  /*0330*/  @P0 LDG.E R0, [R2.64+0x4] ;  /* 0x0000041202000981 */ /* 0x000ea8000c1e1900 */
[----:B------:R-:W3:Y:S01]  /*0340*/  @!P0 LDG.E R2, [R2.64] ;  /* 0x0000001202028981 */ /* 0x000ee2000c1e1900 */
[----:B--2---:R-:W1:Y:S02]  /*0350*/  @P0 R2UR UR6, R0 ;  /* 0x00000000000603c2 */ /* 0x004e6400000e0000 */
[----:B-1----:R-:W-:-:S11]  /*0360*/  @UP3 UIADD3 UR6, UR6, -UR21, URZ ;  /* 0x8000001506063290 */ /* 0x002fd6000fffe03f */
[----:B---3--:R1:W2:Y:S02]  /*0370*/  @!P0 R2UR UR6, R2 ;  /* 0x00000000020683c2 */ /* 0x0082a400000e0000 */
[----:B-12---:R-:W-:Y:S05]  /*0380*/  BRA `(.L_x_28) ;  /* 0x0000001000007947 */ /* 0x006fea0003800000 */
.L_x_27:
[----:B------:R-:W-:Y:S02]  /*0390*/  ULDC UR6, c[0x0][0x218] ;  /* 0x0000860000067ab9 */ /* 0x000fe40000000800 */
.L_x_28:
        /* <DEDUP_REMOVED lines=60> */
.L_x_30:
[----:B------:R-:W-:Y:S01]  /*0760*/  IABS R0, c[0x0][0x1c8] ;  /* 0x0000720000007a13 */ /* 0x000fe20000000000 */
[----:B------:R-:W1:Y:S01]  /*0770*/  S2R R2, SR_CTAID.Z ;  /* 0x0000000000027919 */ /* 0x000e620000002700 */
[----:B------:R-:W-:Y:S02]  /*0780*/  UMOV UR26, URZ ;  /* 0x0000003f001a7c82 */ /* 0x000fe40008000000 */
[----:B------:R-:W2:Y:S02]  /*0790*/  R2UR UR7, R0 ;  /* 0x00000000000773c2 */ /* 0x000ea400000e0000 */
[----:B--2---:R-:W2:Y:S08]  /*07a0*/  I2F.RP R0, UR7 ;  /* 0x0000000700007d06 */ /* 0x004eb00008209400 */
[----:B--2---:R-:W2:Y:S02]  /*07b0*/  MUFU.RCP R0, R0 ;  /* 0x0000000000007308 */ /* 0x004ea40000001000 */
[----:B--2---:R-:W-:-:S06]  /*07c0*/  IADD3 R0, R0, 0xffffffe, RZ ;  /* 0x0ffffffe00007810 */ /* 0x004fcc0007ffe0ff */
[----:B------:R-:W2:Y:S02]  /*07d0*/  F2I.FTZ.U32.TRUNC.NTZ R0, R0 ;  /* 0x0000000000007305 */ /* 0x000ea4000021f000 */
[----:B--2---:R1:W2:Y:S02]  /*07e0*/  R2UR UR27, R0 ;  /* 0x00000000001b73c2 */ /* 0x0042a400000e0000 */
[----:B-1----:R-:W-:Y:S01]  /*07f0*/  IABS R0, R2 ;  /* 0x0000000200007213 */ /* 0x002fe20000000000 */
[----:B--2---:R-:W-:-:S05]  /*0800*/  UIADD3 UR4, URZ, -UR27, URZ ;  /* 0x8000001b3f047290 */ /* 0x004fca000fffe03f */
[----:B------:R-:W1:Y:S01]  /*0810*/  R2UR UR5, R0 ;  /* 0x00000000000573c2 */ /* 0x000e6200000e0000 */
[----:B------:R-:W-:-:S04]  /*0820*/  UIMAD UR4, UR4, UR7, URZ ;  /* 0x00000007040472a4 */ /* 0x000fc8000f8e023f */
[----:B------:R-:W-:-:S07]  /*0830*/  UIMAD.WIDE.U32 UR26, UR27, UR4, UR26 ;  /* 0x000000041b1a72a5 */ /* 0x000fce000f8e001a */
[----:B------:R-:W-:Y:S02]  /*0840*/  UMOV UR23, UR27 ;  /* 0x0000001b00177c82 */ /* 0x000fe40008000000 */
[----:B-1----:R-:W-:Y:S02]  /*0850*/  UIMAD.WIDE.U32 UR26, UR23, UR5, URZ ;  /* 0x00000005171a72a5 */ /* 0x002fe4000f8e003f */
[----:B------:R-:W-:-:S05]  /*0860*/  @UP0 UIADD3 UR26, UR20, UR21, URZ ;  /* 0x00000015141a0290 */ /* 0x000fca000fffe03f */
[----:B------:R-:W-:Y:S02]  /*0870*/  UMOV UR23, UR27 ;  /* 0x0000001b00177c82 */ /* 0x000fe40008000000 */
[----:B------:R-:W-:-:S04]  /*0880*/  UIADD3 UR4, -UR23, URZ, URZ ;  /* 0x0000003f17047290 */ /* 0x000fc8000fffe13f */
[----:B------:R-:W-:-:S04]  /*0890*/  UIMAD UR4, UR7, UR4, UR5 ;  /* 0x00000004070472a4 */ /* 0x000fc8000f8e0205 */
[----:B------:R-:W-:-:S11]  /*08a0*/  UISETP.GT.U32.AND UP1, UPT, UR7, UR4, UPT ;  /* 0x000000040700728c */ /* 0x000fd6000bf24070 */
[----:B------:R-:W-:Y:S02]  /*08b0*/  @!UP1 UIADD3 UR4, UR4, -UR7, URZ ;  /* 0x8000000704049290 */ /* 0x000fe4000fffe03f */
[----:B------:R-:W-:Y:S02]  /*08c0*/  @!UP1 UIADD3 UR23, UR23, 0x1, URZ ;  /* 0x0000000117179890 */ /* 0x000fe4000fffe03f */
[----:B------:R-:W-:-:S03]  /*08d0*/  UISETP.GE.U32.AND UP2, UPT, UR4, UR7, UPT ;  /* 0x000000070400728c */ /* 0x000fc6000bf46070 */
[----:B------:R-:W-:Y:S02]  /*08e0*/  ULDC UR7, c[0x0][0x1c8] ;  /* 0x0000720000077ab9 */ /* 0x000fe40000000800 */
[----:B------:R-:W-:-:S04]  /*08f0*/  ULOP3.LUT UR4, UR12, UR7, URZ, 0x3c, !UPT ;  /* 0x000000070c047292 */ /* 0x000fc8000f8e3c3f */
[----:B------:R-:W-:Y:S02]  /*0900*/  UISETP.GE.AND UP1, UPT, UR4, URZ, UPT ;  /* 0x0000003f0400728c */ /* 0x000fe4000bf26270 */
[----:B------:R-:W-:Y:S02]  /*0910*/  @UP2 UIADD3 UR23, UR23, 0x1, URZ ;  /* 0x0000000117172890 */ /* 0x000fe4000fffe03f */
[----:B------:R-:W-:Y:S02]  /*0920*/  UISETP.NE.AND UP2, UPT, URZ, UR7, UPT ;  /* 0x000000073f00728c */ /* 0x000fe4000bf45270 */
[----:B------:R-:W-:Y:S02]  /*0930*/  ULDC.64 UR4, c[0x0][0x1a0] ;  /* 0x0000680000047ab9 */ /* 0x000fe40000000a00 */
[----:B------:R-:W-:Y:S02]  /*0940*/  @UP0 UIMAD.WIDE.U32 UR28, UR26, UR4, URZ ;  /* 0x000000041a1c02a5 */ /* 0x000fe4000f8e003f */
[----:B------:R-:W-:-:S02]  /*0950*/  UMOV UR21, UR23 ;  /* 0x0000001700157c82 */ /* 0x000fc40008000000 */
[----:B------:R-:W-:Y:S02]  /*0960*/  @!UP1 UIADD3 UR21, -UR21, URZ, URZ ;  /* 0x0000003f15159290 */ /* 0x000fe4000fffe13f */
[----:B------:R-:W-:Y:S02]  /*0970*/  USHF.R.S32.HI UR23, URZ, 0x1f, UR12 ;  /* 0x0000001f3f177899 */ /* 0x000fe4000801140c */
[----:B------:R-:W-:Y:S02]  /*0980*/  @!UP2 ULOP3.LUT UR21, URZ, UR7, URZ, 0x33, !UPT ;  /* 0x000000073f15a292 */ /* 0x000fe4000f8e333f */
[----:B------:R-:W-:Y:S02]  /*0990*/  @UP0 UIMAD UR26, UR26, UR5, UR29 ;  /* 0x000000051a1a02a4 */ /* 0x000fe4000f8e021d */
[----:B------:R-:W-:Y:S01]  /*09a0*/  USHF.R.S32.HI UR25, URZ, 0x1f, UR21 ;  /* 0x0000001f3f197899 */ /* 0x000fe20008011415 */
[----:B------:R-:W-:Y:S05]  /*09b0*/  @P0 BRA `(.L_x_31) ;  /* 0x000000c000000947 */ /* 0x000fea0003800000 */
[----:B------:R-:W-:Y:S02]  /*09c0*/  USHF.R.S32.HI UR7, URZ, 0x1f, UR20 ;  /* 0x0000001f3f077899 */ /* 0x000fe40008011414 */
[----:B------:R-:W-:-:S02]  /*09d0*/  ULDC.64 UR4, c[0x0][0x1a0] ;  /* 0x0000680000047ab9 */ /* 0x000fc40000000a00 */
[----:B------:R-:W-:Y:S02]  /*09e0*/  UIMAD UR7, UR7, UR4, URZ ;  /* 0x00000004070772a4 */ /* 0x000fe4000f8e023f */
[----:B------:R-:W-:Y:S02]  /*09f0*/  UIMAD.WIDE.U32 UR26, UR20, UR4, URZ ;  /* 0x00000004141a72a5 */ /* 0x000fe4000f8e003f */
[----:B------:R-:W-:Y:S02]  /*0a00*/  UIMAD UR20, UR20, UR5, UR7 ;  /* 0x00000005141472a4 */ /* 0x000fe4000f8e0207 */
[----:B------:R-:W-:Y:S02]  /*0a10*/  USHF.R.S32.HI UR7, URZ, 0x1f, UR11 ;  /* 0x0000001f3f077899 */ /* 0x000fe4000801140b */
[----:B------:R-:W-:Y:S02]  /*0a20*/  ULDC.64 UR4, c[0x0][0x188] ;  /* 0x0000620000047ab9 */ /* 0x000fe40000000a00 */
[----:B------:R-:W-:-:S02]  /*0a30*/  UIADD3 UR27, UR27, UR20, URZ ;  /* 0x000000141b1b7290 */ /* 0x000fc4000fffe03f */
[----:B------:R-:W-:Y:S02]  /*0a40*/  UIMAD UR7, UR7, UR4, URZ ;  /* 0x00000004070772a4 */ /* 0x000fe4000f8e023f */
[----:B------:R-:W-:Y:S02]  /*0a50*/  UIMAD.WIDE.U32 UR28, UR11, UR4, UR26 ;  /* 0x000000040b1c72a5 */ /* 0x000fe4000f8e001a */
[----:B------:R-:W-:-:S04]  /*0a60*/  UIMAD UR5, UR11, UR5, UR7 ;  /* 0x000000050b0572a4 */ /* 0x000fc8000f8e0207 */
[----:B------:R-:W-:Y:S02]  /*0a70*/  UIADD3 UR26, UR29, UR5, URZ ;  /* 0x000000051d1a7290 */ /* 0x000fe4000fffe03f */
.L_x_31:
[----:B------:R-:W-:Y:S01]  /*0a80*/  SHF.R.S32.HI R23, RZ, 0x1f, R96 ;  /* 0x0000001fff177819 */ /* 0x000fe20000011460 */
[----:B------:R-:W1:Y:S01]  /*0a90*/  S2R R18, SR_CTAID.Z ;  /* 0x0000000000127919 */ /* 0x000e620000002700 */
[----:B------:R-:W-:Y:S01]  /*0aa0*/  ULDC.64 UR4, c[0x0][0x1b0] ;  /* 0x00006c0000047ab9 */ /* 0x000fe20000000a00 */
[----:B------:R-:W-:Y:S01]  /*0ab0*/  IMAD.MOV.U32 R24, RZ, RZ, 0x10 ;  /* 0x00000010ff187424 */ /* 0x000fe200078e00ff */
[CC--:B------:R-:W-:Y:S01]  /*0ac0*/  LEA.HI R4, R23.reuse, R96.reuse, RZ, 0x4 ;  /* 0x0000006017047211 */ /* 0x0c0fe200078f20ff */
[----:B------:R-:W-:Y:S01]  /*0ad0*/  UIMAD UR4, UR25, UR4, URZ ;  /* 0x00000004190472a4 */ /* 0x000fe2000f8e023f */
[-C--:B------:R-:W-:Y:S01]  /*0ae0*/  LEA.HI R0, R23, R96.reuse, RZ, 0x3 ;  /* 0x0000006017007211 */ /* 0x080fe200078f18ff */
[----:B------:R-:W-:Y:S01]  /*0af0*/  UIADD3 UR14, -UR14, UR16, URZ ;  /* 0x000000100e0e7290 */ /* 0x000fe2000fffe13f */
[----:B------:R-:W-:Y:S01]  /*0b00*/  SHF.R.S32.HI R5, RZ, 0x4, R4 ;  /* 0x00000004ff057819 */ /* 0x000fe20000011404 */
[----:B------:R-:W-:Y:S01]  /*0b10*/  UIMAD UR11, UR21, UR5, UR4 ;  /* 0x00000005150b72a4 */ /* 0x000fe2000f8e0204 */
[----:B------:R-:W-:Y:S01]  /*0b20*/  LOP3.LUT R2, R0, 0xfffffff8, RZ, 0xc0, !PT ;  /* 0xfffffff800027812 */ /* 0x000fe200078ec0ff */
[----:B------:R-:W-:Y:S01]  /*0b30*/  IMAD.U32 R8, RZ, RZ, UR13 ;  /* 0x0000000dff087e24 */ /* 0x000fe2000f8e00ff */
[----:B------:R-:W-:Y:S01]  /*0b40*/  LEA.HI R3, R4, R5, RZ, 0x1 ;  /* 0x0000000504037211 */ /* 0x000fe200078f08ff */
[----:B------:R-:W-:Y:S01]  /*0b50*/  ULDC.64 UR4, c[0x0][0x1a8] ;  /* 0x00006a0000047ab9 */ /* 0x000fe20000000a00 */
[----:B------:R-:W-:Y:S01]  /*0b60*/  SHF.R.S32.HI R168, RZ, 0x3, R0 ;  /* 0x00000003ffa87819 */ /* 0x000fe20000011400 */
[----:B------:R-:W-:Y:S01]  /*0b70*/  IMAD.IADD R21, R96, 0x1, -R2 ;  /* 0x0000000160157824 */ /* 0x000fe200078e0a02 */
[----:B------:R-:W-:Y:S01]  /*0b80*/  LOP3.LUT R2, R4, 0xfffffff0, RZ, 0xc0, !PT ;  /* 0xfffffff004027812 */ /* 0x000fe200078ec0ff */
[----:B------:R-:W-:Y:S01]  /*0b90*/  UIMAD UR4, UR23, UR4, URZ ;  /* 0x00000004170472a4 */ /* 0x000fe2000f8e023f */
[----:B------:R-:W-:Y:S01]  /*0ba0*/  LOP3.LUT R0, R3, 0xfffffffe, RZ, 0xc0, !PT ;  /* 0xfffffffe03007812 */ /* 0x000fe200078ec0ff */
[----:B------:R-:W-:Y:S01]  /*0bb0*/  IMAD.SHL.U32 R3, R168, 0x40, RZ ;  /* 0x00000040a8037824 */ /* 0x000fe200078e00ff */
[----:B------:R-:W-:Y:S01]  /*0bc0*/  SHF.R.S32.HI R169, RZ, 0x1f, R168 ;  /* 0x0000001fffa97819 */ /* 0x000fe200000114a8 */
[----:B------:R-:W-:Y:S01]  /*0bd0*/  IMAD.IADD R6, R96, 0x1, -R2 ;  /* 0x0000000160067824 */ /* 0x000fe200078e0a02 */
[----:B------:R-:W-:Y:S01]  /*0be0*/  LEA.HI R10, R23, R96, RZ, 0x6 ;  /* 0x00000060170a7211 */ /* 0x000fe200078f30ff */
[----:B------:R-:W-:Y:S01]  /*0bf0*/  IMAD.IADD R22, R5, 0x1, -R0 ;  /* 0x0000000105167824 */ /* 0x000fe200078e0a00 */
[----:B------:R-:W-:Y:S01]  /*0c00*/  LOP3.LUT R0, R3, 0x1c0, RZ, 0xc0, !PT ;  /* 0x000001c003007812 */ /* 0x000fe200078ec0ff */
[----:B------:R-:W-:Y:S01]  /*0c10*/  IMAD.SHL.U32 R246, R21, 0x8, RZ ;  /* 0x0000000815f67824 */ /* 0x000fe200078e00ff */
[----:B------:R-:W-:Y:S01]  /*0c20*/  SHF.R.S32.HI R3, RZ, 0x1f, R6 ;  /* 0x0000001fff037819 */ /* 0x000fe20000011406 */
[----:B------:R-:W-:Y:S01]  /*0c30*/  IMAD R7, R169, c[0x0][0x198], RZ ;  /* 0x00006600a9077a24 */ /* 0x000fe200078e02ff */
[----:B------:R-:W-:Y:S01]  /*0c40*/  UIMAD UR4, UR12, UR5, UR4 ;  /* 0x000000050c0472a4 */ /* 0x000fe2000f8e0204 */
[----:B------:R-:W-:Y:S01]  /*0c50*/  IMAD.SHL.U32 R10, R10, 0x8, RZ ;  /* 0x000000080a0a7824 */ /* 0x000fe200078e00ff */
[----:B------:R-:W-:Y:S01]  /*0c60*/  LOP3.LUT R2, R0, 0x38, R246, 0xf8, !PT ;  /* 0x0000003800027812 */ /* 0x000fe200078ef8f6 */
[----:B------:R-:W-:Y:S01]  /*0c70*/  BSSY B0, `(.L_x_32) ;  /* 0x000005a000007945 */ /* 0x000fe20003800000 */
[----:B------:R-:W-:Y:S01]  /*0c80*/  SHF.R.U32.HI R0, RZ, 0x3, R0 ;  /* 0x00000003ff007819 */ /* 0x000fe20000011600 */
[----:B------:R-:W-:Y:S01]  /*0c90*/  IMAD.WIDE R8, R8, 0x40, R168 ;  /* 0x0000004008087825 */ /* 0x000fe200078e02a8 */
[----:B------:R-:W-:-:S02]  /*0ca0*/  LEA.HI R12, R3, R6, RZ, 0x3 ;  /* 0x00000006030c7211 */ /* 0x000fc400078f18ff */
[--C-:B------:R-:W-:Y:S02]  /*0cb0*/  SHF.R.S32.HI R247, RZ, 0x1f, R246.reuse ;  /* 0x0000001ffff77819 */ /* 0x100fe400000114f6 */
[----:B------:R-:W-:Y:S02]  /*0cc0*/  LOP3.LUT R11, R2, R0, RZ, 0x3c, !PT ;  /* 0x00000000020b7212 */ /* 0x000fe400078e3cff */
[----:B------:R-:W-:Y:S01]  /*0cd0*/  LOP3.LUT R0, R12, 0xfffffff8, RZ, 0xc0, !PT ;  /* 0xfffffff80c007812 */ /* 0x000fe200078ec0ff */
[----:B------:R-:W-:Y:S01]  /*0ce0*/  IMAD.WIDE.U32 R4, R168, c[0x0][0x198], R246 ;  /* 0x00006600a8047a25 */ /* 0x000fe200078e00f6 */
[----:B------:R-:W-:Y:S01]  /*0cf0*/  IADD3 R2, P0, R246, UR6, RZ ;  /* 0x00000006f6027c10 */ /* 0x000fe2000ff1e0ff */
[----:B------:R-:W-:Y:S01]  /*0d00*/  ULDC.64 UR6, c[0x0][0x1b8] ;  /* 0x00006e0000067ab9 */ /* 0x000fe20000000a00 */
[----:B------:R-:W-:Y:S01]  /*0d10*/  LOP3.LUT R10, R11, 0xfffffe00, R10, 0xf8, !PT ;  /* 0xfffffe000b0a7812 */ /* 0x000fe200078ef80a */
[----:B------:R-:W-:Y:S01]  /*0d20*/  IMAD.IADD R6, R6, 0x1, -R0 ;  /* 0x0000000106067824 */ /* 0x000fe200078e0a00 */
[----:B------:R-:W-:Y:S01]  /*0d30*/  IADD3.X R3, R247, UR17, RZ, P0, !PT ;  /* 0x00000011f7037c10 */ /* 0x000fe200087fe4ff */
[----:B------:R-:W-:Y:S01]  /*0d40*/  IMAD R0, R168, c[0x0][0x19c], R7 ;  /* 0x00006700a8007a24 */ /* 0x000fe200078e0207 */
[----:B------:R-:W-:Y:S01]  /*0d50*/  IADD3 R4, P0, R4, UR24, RZ ;  /* 0x0000001804047c10 */ /* 0x000fe2000ff1e0ff */
[----:B------:R-:W-:Y:S01]  /*0d60*/  IMAD.SHL.U32 R7, R22, 0x8, RZ ;  /* 0x0000000816077824 */ /* 0x000fe200078e00ff */
[----:B------:R-:W-:Y:S01]  /*0d70*/  LOP3.LUT P2, RZ, R6, 0x4, RZ, 0xc0, !PT ;  /* 0x0000000406ff7812 */ /* 0x000fe2000784c0ff */
[----:B-1----:R-:W-:Y:S01]  /*0d80*/  IMAD.WIDE.U32 R18, R18, c[0x0][0x1a8], R2 ;  /* 0x00006a0012127a25 */ /* 0x002fe200078e0002 */
[----:B------:R-:W-:Y:S01]  /*0d90*/  IADD3.X R5, R5, UR22, R0, P0, !PT ;  /* 0x0000001605057c10 */ /* 0x000fe200087fe400 */
[----:B------:R-:W-:Y:S01]  /*0da0*/  UIMAD UR6, UR25, UR6, URZ ;  /* 0x00000006190672a4 */ /* 0x000fe2000f8e023f */
[C---:B------:R-:W-:Y:S01]  /*0db0*/  LOP3.LUT P1, RZ, R6.reuse, 0x2, RZ, 0xc0, !PT ;  /* 0x0000000206ff7812 */ /* 0x040fe2000782c0ff */
[----:B------:R-:W-:Y:S01]  /*0dc0*/  IMAD.SHL.U32 R0, R6, 0x40, RZ ;  /* 0x0000004006007824 */ /* 0x000fe200078e00ff */
[----:B------:R-:W-:Y:S01]  /*0dd0*/  IADD3 R250, R246, 0x40, RZ ;  /* 0x00000040f6fa7810 */ /* 0x000fe20007ffe0ff */
[----:B------:R-:W-:Y:S01]  /*0de0*/  IMAD R6, R169, c[0x0][0x1a0], RZ ;  /* 0x00006800a9067a24 */ /* 0x000fe200078e02ff */
[----:B------:R-:W-:Y:S01]  /*0df0*/  UIMAD UR7, UR21, UR7, UR6 ;  /* 0x00000007150772a4 */ /* 0x000fe2000f8e0206 */
[----:B------:R-:W-:Y:S01]  /*0e00*/  IMAD.WIDE.U32 R2, R168, c[0x0][0x1a0], R246 ;  /* 0x00006800a8027a25 */ /* 0x000fe200078e00f6 */
[----:B------:R-:W-:-:S02]  /*0e10*/  LOP3.LUT R0, R0, 0x1c0, RZ, 0xc0, !PT ;  /* 0x000001c000007812 */ /* 0x000fc400078ec0ff */
[----:B------:R-:W-:Y:S01]  /*0e20*/  IADD3 R245, R246, 0x80, RZ ;  /* 0x00000080f6f57810 */ /* 0x000fe20007ffe0ff */
[----:B------:R-:W-:Y:S01]  /*0e30*/  IMAD R6, R168, c[0x0][0x1a4], R6 ;  /* 0x00006900a8067a24 */ /* 0x000fe200078e0206 */
[----:B------:R-:W-:Y:S01]  /*0e40*/  LOP3.LUT R7, R0, 0x8, R7, 0xf8, !PT ;  /* 0x0000000800077812 */ /* 0x000fe200078ef807 */
[----:B------:R-:W-:Y:S01]  /*0e50*/  IMAD.SHL.U32 R230, R10, 0x2, RZ ;  /* 0x000000020ae67824 */ /* 0x000fe200078e00ff */
[----:B------:R-:W-:Y:S02]  /*0e60*/  SHF.R.U32.HI R0, RZ, 0x3, R0 ;  /* 0x00000003ff007819 */ /* 0x000fe40000011600 */
[----:B------:R-:W-:Y:S02]  /*0e70*/  IADD3 R2, P0, R2, UR28, RZ ;  /* 0x0000001c02027c10 */ /* 0x000fe4000ff1e0ff */
[----:B------:R-:W-:Y:S01]  /*0e80*/  LOP3.LUT R7, R7, R0, RZ, 0x3c, !PT ;  /* 0x0000000007077212 */ /* 0x000fe200078e3cff */
[----:B------:R-:W-:Y:S01]  /*0e90*/  IMAD.U32 R0, RZ, RZ, UR21 ;  /* 0x00000015ff007e24 */ /* 0x000fe2000f8e00ff */
[----:B------:R-:W-:Y:S01]  /*0ea0*/  IADD3.X R3, R3, UR26, R6, P0, !PT ;  /* 0x0000001a03037c10 */ /* 0x000fe200087fe406 */
[----:B------:R-:W-:Y:S01]  /*0eb0*/  IMAD.U32 R6, RZ, RZ, UR21 ;  /* 0x00000015ff067e24 */ /* 0x000fe2000f8e00ff */
[----:B------:R-:W-:Y:S01]  /*0ec0*/  ISETP.GE.AND P0, PT, R168, UR14, PT ;  /* 0x0000000ea8007c0c */ /* 0x000fe2000bf06270 */
[----:B------:R-:W-:Y:S01]  /*0ed0*/  IMAD.WIDE.U32 R28, R0, c[0x0][0x1b0], R4 ;  /* 0x00006c00001c7a25 */ /* 0x000fe200078e0004 */
[----:B------:R-:W-:-:S02]  /*0ee0*/  IADD3 R251, R246, 0xc0, RZ ;  /* 0x000000c0f6fb7810 */ /* 0x000fc40007ffe0ff */
[----:B------:R-:W-:Y:S01]  /*0ef0*/  SEL R4, R24, 0xfffffff0, !P1 ;  /* 0xfffffff018047807 */ /* 0x000fe20004800000 */
[----:B------:R-:W-:Y:S01]  /*0f00*/  IMAD.WIDE.U32 R26, R6, c[0x0][0x1b8], R2 ;  /* 0x00006e00061a7a25 */ /* 0x000fe200078e0002 */
[----:B------:R1:W-:Y:S01]  /*0f10*/  STL.64 [R1+0x8], R28 ;  /* 0x0000081c01007387 */ /* 0x0003e20000100a00 */
[----:B------:R-:W-:Y:S02]  /*0f20*/  IADD3 R249, R29, UR11, RZ ;  /* 0x0000000b1df97c10 */ /* 0x000fe4000fffe0ff */
[----:B------:R-:W-:Y:S01]  /*0f30*/  IMAD.SHL.U32 R5, R12, 0x40, RZ ;  /* 0x000000400c057824 */ /* 0x000fe200078e00ff */
[----:B------:R1:W-:Y:S01]  /*0f40*/  STL.64 [R1], R26 ;  /* 0x0000001a01007387 */ /* 0x0003e20000100a00 */
[----:B------:R-:W-:Y:S01]  /*0f50*/  IMAD.MOV.U32 R0, RZ, RZ, 0x20 ;  /* 0x00000020ff007424 */ /* 0x000fe200078e00ff */
[----:B------:R-:W-:Y:S02]  /*0f60*/  IADD3 R252, R27, UR7, RZ ;  /* 0x000000071bfc7c10 */ /* 0x000fe4000fffe0ff */
[----:B------:R-:W-:-:S02]  /*0f70*/  LOP3.LUT R5, R7, 0xfffffe00, R5, 0xf8, !PT ;  /* 0xfffffe0007057812 */ /* 0x000fc400078ef805 */
[----:B------:R-:W-:Y:S02]  /*0f80*/  IADD3 R7, R19, UR4, RZ ;  /* 0x0000000413077c10 */ /* 0x000fe4000fffe0ff */
[----:B------:R-:W-:Y:S01]  /*0f90*/  SEL R0, R0, 0xffffffe0, !P2 ;  /* 0xffffffe000007807 */ /* 0x000fe20005000000 */
[----:B------:R-:W-:Y:S05]  /*0fa0*/  @P0 BRA `(.L_x_33) ;  /* 0x0000026000000947 */ /* 0x000fea0003800000 */
[----:B------:R-:W-:Y:S01]  /*0fb0*/  ISETP.GE.AND P6, PT, R246, c[0x0][0x220], PT ;  /* 0x00008800f6007a0c */ /* 0x000fe20003fc6270 */
[----:B------:R-:W-:Y:S01]  /*0fc0*/  IMAD R2, R9, c[0x0][0x190], RZ ;  /* 0x0000640009027a24 */ /* 0x000fe200078e02ff */
[----:B------:R-:W-:Y:S01]  /*0fd0*/  ISETP.GE.AND P5, PT, R250, c[0x0][0x220], PT ;  /* 0x00008800fa007a0c */ /* 0x000fe20003fa6270 */
[----:B------:R-:W-:Y:S01]  /*0fe0*/  IMAD.MOV.U32 R6, RZ, RZ, R18 ;  /* 0x000000ffff067224 */ /* 0x000fe200078e0012 */
[----:B------:R-:W-:Y:S01]  /*0ff0*/  ISETP.GE.AND P4, PT, R245, c[0x0][0x220], PT ;  /* 0x00008800f5007a0c */ /* 0x000fe20003f86270 */
[C---:B------:R-:W-:Y:S01]  /*1000*/  IMAD R2, R8.reuse, c[0x0][0x194], R2 ;  /* 0x0000650008027a24 */ /* 0x040fe200078e0202 */
[----:B------:R-:W-:Y:S01]  /*1010*/  ISETP.GE.AND P3, PT, R251, c[0x0][0x220], PT ;  /* 0x00008800fb007a0c */ /* 0x000fe20003f66270 */
[----:B------:R-:W-:-:S04]  /*1020*/  IMAD.WIDE.U32 R14, R8, c[0x0][0x190], R6 ;  /* 0x00006400080e7a25 */ /* 0x000fc800078e0006 */
[----:B------:R-:W-:Y:S02]  /*1030*/  IMAD.IADD R16, R15, 0x1, R2 ;  /* 0x000000010f107824 */ /* 0x000fe400078e0202 */
[C---:B------:R-:W-:Y:S01]  /*1040*/  @!P6 LEA R12, P2, R14.reuse, c[0x0][0x160], 0x1 ;  /* 0x000058000e0cea11 */ /* 0x040fe200078408ff */
[----:B------:R2:W-:Y:S01]  /*1050*/  @P6 STS.128 [R230], RZ ;  /* 0x000000ffe6006388 */ /* 0x0005e20000000c00 */
[C---:B------:R-:W-:Y:S02]  /*1060*/  @!P5 LEA R10, P1, R14.reuse, c[0x0][0x160], 0x1 ;  /* 0x000058000e0ada11 */ /* 0x040fe400078208ff */
[C---:B------:R-:W-:Y:S02]  /*1070*/  @!P4 LEA R2, P0, R14.reuse, c[0x0][0x160], 0x1 ;  /* 0x000058000e02ca11 */ /* 0x040fe400078008ff */
[C-C-:B------:R-:W-:Y:S02]  /*1080*/  @!P6 LEA.HI.X R13, R14.reuse, c[0x0][0x164], R16.reuse, 0x1, P2 ;  /* 0x000059000e0dea11 */ /* 0x140fe400010f0c10 */
[----:B------:R-:W-:-:S02]  /*1090*/  @!P5 LEA.HI.X R11, R14, c[0x0][0x164], R16, 0x1, P1 ;  /* 0x000059000e0bda11 */ /* 0x000fc400008f0c10 */
[----:B------:R-:W-:Y:S01]  /*10a0*/  @!P4 LEA.HI.X R3, R14, c[0x0][0x164], R16, 0x1, P0 ;  /* 0x000059000e03ca11 */ /* 0x000fe200000f0c10 */
[----:B------:R-:W-:Y:S01]  /*10b0*/  @!PT LDS RZ, [RZ] ;  /* 0x00000000fffff984 */ /* 0x000fe20000000800 */
[----:B------:R-:W-:Y:S01]  /*10c0*/  @!PT LDS RZ, [RZ] ;  /* 0x00000000fffff984 */ /* 0x000fe20000000800 */
[----:B------:R-:W-:Y:S01]  /*10d0*/  @!PT LDS RZ, [RZ] ;  /* 0x00000000fffff984 */ /* 0x000fe20000000800 */
[----:B------:R2:W-:Y:S04]  /*10e0*/  @!P6 LDGSTS.E.BYPASS.LTC128B.128 [R230], [R12.64] ;  /* 0x000000000ce6efae */ /* 0x0005e8000b901d52 */
[----:B------:R2:W-:Y:S04]  /*10f0*/  @P5 STS.128 [R230+0x2000], RZ ;  /* 0x002000ffe6005388 */ /* 0x0005e80000000c00 */
[----:B------:R-:W-:Y:S01]  /*1100*/  @!PT LDS RZ, [RZ] ;  /* 0x00000000fffff984 */ /* 0x000fe20000000800 */
[----:B------:R-:W-:Y:S01]  /*1110*/  @!PT LDS RZ, [RZ] ;  /* 0x00000000fffff984 */ /* 0x000fe20000000800 */
[----:B------:R-:W-:Y:S01]  /*1120*/  @!PT LDS RZ, [RZ] ;  /* 0x00000000fffff984 */ /* 0x000fe20000000800 */
[----:B------:R2:W-:Y:S04]  /*1130*/  @!P5 LDGSTS.E.BYPASS.LTC128B.128 [R230+0x2000], [R10.64+0x80] ;  /* 0x020000800ae6dfae */ /* 0x0005e8000b901d52 */
[----:B------:R2:W-:Y:S04]  /*1140*/  @P4 STS.128 [R230+0x4000], RZ ;  /* 0x004000ffe6004388 */ /* 0x0005e80000000c00 */
[----:B------:R-:W-:Y:S01]  /*1150*/  @!PT LDS RZ, [RZ] ;  /* 0x00000000fffff984 */ /* 0x000fe20000000800 */
[----:B------:R-:W-:Y:S01]  /*1160*/  @!PT LDS RZ, [RZ] ;  /* 0x00000000fffff984 */ /* 0x000fe20000000800 */
[----:B------:R-:W-:Y:S01]  /*1170*/  @!PT LDS RZ, [RZ] ;  /* 0x00000000fffff984 */ /* 0x000fe20000000800 */
[----:B------:R2:W-:Y:S04]  /*1180*/  @!P4 LDGSTS.E.BYPASS.LTC128B.128 [R230+0x4000], [R2.64+0x100] ;  /* 0x0400010002e6cfae */ /* 0x0005e8000b901d52 */
[----:B------:R2:W-:Y:S01]  /*1190*/  @P3 STS.128 [R230+0x6000], RZ ;  /* 0x006000ffe6003388 */ /* 0x0005e20000000c00 */
[----:B------:R-:W-:Y:S05]  /*11a0*/  @P3 BRA `(.L_x_33) ;  /* 0x0000006000003947 */ /* 0x000fea0003800000 */
[----:B--2---:R-:W-:-:S04]  /*11b0*/  LEA R2, P0, R14, c[0x0][0x160], 0x1 ;  /* 0x000058000e027a11 */ /* 0x004fc800078008ff */
[----:B------:R-:W-:-:S05]  /*11c0*/  LEA.HI.X R3, R14, c[0x0][0x164], R16, 0x1, P0 ;  /* 0x000059000e037a11 */ /* 0x000fca00000f0c10 */
[----:B------:R-:W-:Y:S01]  /*11d0*/  @!PT LDS RZ, [RZ] ;  /* 0x00000000fffff984 */ /* 0x000fe20000000800 */
[----:B------:R-:W-:Y:S01]  /*11e0*/  @!PT LDS RZ, [RZ] ;  /* 0x00000000fffff984 */ /* 0x000fe20000000800 */
[----:B------:R-:W-:Y:S01]  /*11f0*/  @!PT LDS RZ, [RZ] ;  /* 0x00000000fffff984 */ /* 0x000fe20000000800 */
[----:B------:R2:W-:Y:S04]  /*1200*/  LDGSTS.E.BYPASS.LTC128B.128 [R230+0x6000], [R2.64+0x180] ;  /* 0x0600018002e67fae */ /* 0x0005e8000b901d52 */
.L_x_33:
[----:B------:R-:W-:Y:S05]  /*1210*/  BSYNC B0 ;  /* 0x0000000000007941 */ /* 0x000fea0003800000 */
.L_x_32:
[----:B------:R-:W-:Y:S01]  /*1220*/  IADD3 R20, R168, 0x10, RZ ;  /* 0x00000010a8147810 */ /* 0x000fe20007ffe0ff */
[----:B------:R-:W-:Y:S03]  /*1230*/  BSSY B0, `(.L_x_34) ;  /* 0x000002c000007945 */ /* 0x000fe60003800000 */
[----:B------:R-:W-:-:S13]  /*1240*/  ISETP.GE.AND P0, PT, R20, UR14, PT ;  /* 0x0000000e14007c0c */ /* 0x000fda000bf06270 */
[----:B------:R-:W-:Y:S05]  /*1250*/  @P0 BRA `(.L_x_35) ;  /* 0x0000029000000947 */ /* 0x000fea0003800000 */
[----:B--2---:R-:W-:Y:S01]  /*1260*/  IADD3 R10, P0, R8, 0x10, RZ ;  /* 0x00000010080a7810 */ /* 0x004fe20007f1e0ff */
[----:B------:R-:W-:Y:S01]  /*1270*/  IMAD.MOV.U32 R3, RZ, RZ, R7 ;  /* 0x000000ffff037224 */ /* 0x000fe200078e0007 */
[----:B------:R-:W-:Y:S02]  /*1280*/  ISETP.GE.AND P5, PT, R246, c[0x0][0x220], PT ;  /* 0x00008800f6007a0c */ /* 0x000fe40003fa6270 */
[----:B------:R-:W-:Y:S01]  /*1290*/  ISETP.GE.AND P4, PT, R250, c[0x0][0x220], PT ;  /* 0x00008800fa007a0c */ /* 0x000fe20003f86270 */
[----:B------:R-:W-:Y:S01]  /*12a0*/  IMAD.X R2, RZ, RZ, R9, P0 ;  /* 0x000000ffff027224 */ /* 0x000fe200000e0609 */
[----:B------:R-:W-:Y:S02]  /*12b0*/  ISETP.GE.AND P2, PT, R245, c[0x0][0x220], PT ;  /* 0x00008800f5007a0c */ /* 0x000fe40003f46270 */
[----:B------:R-:W-:Y:S01]  /*12c0*/  ISETP.GE.AND P0, PT, R251, c[0x0][0x220], PT ;  /* 0x00008800fb007a0c */ /* 0x000fe20003f06270 */
[----:B------:R-:W-:Y:S02]  /*12d0*/  IMAD R16, R2, c[0x0][0x190], RZ ;  /* 0x0000640002107a24 */ /* 0x000fe400078e02ff */
[----:B------:R-:W-:-:S02]  /*12e0*/  IMAD.MOV.U32 R2, RZ, RZ, R18 ;  /* 0x000000ffff027224 */ /* 0x000fc400078e0012 */
[C---:B------:R-:W-:Y:S02]  /*12f0*/  IMAD R16, R10.reuse, c[0x0][0x194], R16 ;  /* 0x000065000a107a24 */ /* 0x040fe400078e0210 */
[----:B------:R-:W-:Y:S01]  /*1300*/  IMAD.WIDE.U32 R2, R10, c[0x0][0x190], R2 ;  /* 0x000064000a027a25 */ /* 0x000fe200078e0002 */
[----:B------:R2:W-:Y:S03]  /*1310*/  @P5 STS.128 [R230+0x800], RZ ;  /* 0x000800ffe6005388 */ /* 0x0005e60000000c00 */
[----:B------:R-:W-:Y:S01]  /*1320*/  IMAD.IADD R16, R3, 0x1, R16 ;  /* 0x0000000103107824 */ /* 0x000fe200078e0210 */
[C---:B------:R-:W-:Y:S02]  /*1330*/  @!P5 LEA R14, P6, R2.reuse, c[0x0][0x160], 0x1 ;  /* 0x00005800020eda11 */ /* 0x040fe400078c08ff */
[C---:B------:R-:W-:Y:S02]  /*1340*/  @!P4 LEA R12, P3, R2.reuse, c[0x0][0x160], 0x1 ;  /* 0x00005800020cca11 */ /* 0x040fe400078608ff */
[----:B------:R-:W-:-:S02]  /*1350*/  @!P2 LEA R10, P1, R2, c[0x0][0x160], 0x1 ;  /* 0x00005800020aaa11 */ /* 0x000fc400078208ff */
[C-C-:B------:R-:W-:Y:S02]  /*1360*/  @!P5 LEA.HI.X R15, R2.reuse, c[0x0][0x164], R16.reuse, 0x1, P6 ;  /* 0x00005900020fda11 */ /* 0x140fe400030f0c10 */
[C-C-:B------:R-:W-:Y:S02]  /*1370*/  @!P4 LEA.HI.X R13, R2.reuse, c[0x0][0x164], R16.reuse, 0x1, P3 ;  /* 0x00005900020dca11 */ /* 0x140fe400018f0c10 */
[----:B------:R-:W-:Y:S01]  /*1380*/  @!P2 LEA.HI.X R11, R2, c[0x0][0x164], R16, 0x1, P1 ;  /* 0x00005900020baa11 */ /* 0x000fe200008f0c10 */
[----:B------:R-:W-:Y:S01]  /*1390*/  @!PT LDS RZ, [RZ] ;  /* 0x00000000fffff984 */ /* 0x000fe20000000800 */
[----:B------:R-:W-:Y:S01]  /*13a0*/  @!PT LDS RZ, [RZ] ;  /* 0x00000000fffff984 */ /* 0x000fe20000000800 */
[----:B------:R-:W-:Y:S01]  /*13b0*/  @!PT LDS RZ, [RZ] ;  /* 0x00000000fffff984 */ /* 0x000fe20000000800 */
[----:B------:R2:W-:Y:S04]  /*13c0*/  @!P5 LDGSTS.E.BYPASS.LTC128B.128 [R230+0x800], [R14.64] ;  /* 0x008000000ee6dfae */ /* 0x0005e8000b901d52 */
        /* <DEDUP_REMOVED lines=18> */
.L_x_35:
[----:B------:R-:W-:Y:S05]  /*14f0*/  BSYNC B0 ;  /* 0x0000000000007941 */ /* 0x000fea0003800000 */
.L_x_34:
        /* <DEDUP_REMOVED lines=45> */
.L_x_37:
[----:B------:R-:W-:Y:S05]  /*17d0*/  BSYNC B0 ;  /* 0x0000000000007941 */ /* 0x000fea0003800000 */
.L_x_36:
[----:B------:R-:W-:Y:S01]  /*17e0*/  IADD3 R16, R168, 0x30, RZ ;  /* 0x00000030a8107810 */ /* 0x000fe20007ffe0ff */
[----:B------:R-:W-:Y:S01]  /*17f0*/  UMOV UR6, 0x6 ;  /* 0x0000000600067882 */ /* 0x000fe20000000000 */
[----:B------:R-:W-:Y:S01]  /*1800*/  BSSY B0, `(.L_x_38) ;  /* 0x000002e000007945 */ /* 0x000fe20003800000 */
[----:B------:R-:W-:Y:S01]  /*1810*/  ULDC.64 UR4, c[0x0][0x198] ;  /* 0x0000660000047ab9 */ /* 0x000fe20000000a00 */
[----:B------:R-:W-:Y:S01]  /*1820*/  ISETP.GE.AND P0, PT, R16, UR14, PT ;  /* 0x0000000e10007c0c */ /* 0x000fe2000bf06270 */
[----:B------:R-:W-:Y:S02]  /*1830*/  USHF.L.U64.HI UR6, UR4, UR6, UR5 ;  /* 0x0000000604067299 */ /* 0x000fe40008010205 */
[----:B------:R-:W-:-:S10]  /*1840*/  USHF.L.U32 UR20, UR4, 0x6, URZ ;  /* 0x0000000604147899 */ /* 0x000fd4000800063f */
[----:B------:R-:W-:Y:S05]  /*1850*/  @P0 BRA `(.L_x_39) ;  /* 0x0000028000000947 */ /* 0x000fea0003800000 */
[----:B--2---:R-:W-:Y:S01]  /*1860*/  IADD3 R2, P0, R8, 0x30, RZ ;  /* 0x0000003008027810 */ /* 0x004fe20007f1e0ff */
[----:B------:R-:W-:Y:S01]  /*1870*/  IMAD.MOV.U32 R6, RZ, RZ, R18 ;  /* 0x000000ffff067224 */ /* 0x000fe200078e0012 */
[----:B------:R-:W-:Y:S02]  /*1880*/  ISETP.GE.AND P5, PT, R246, c[0x0][0x220], PT ;  /* 0x00008800f6007a0c */ /* 0x000fe40003fa6270 */
[----:B------:R-:W-:Y:S01]  /*1890*/  ISETP.GE.AND P4, PT, R250, c[0x0][0x220], PT ;  /* 0x00008800fa007a0c */ /* 0x000fe20003f86270 */
[----:B------:R-:W-:Y:S01]  /*18a0*/  IMAD.X R8, RZ, RZ, R9, P0 ;  /* 0x000000ffff087224 */ /* 0x000fe200000e0609 */
[----:B------:R-:W-:Y:S01]  /*18b0*/  ISETP.GE.AND P2, PT, R245, c[0x0][0x220], PT ;  /* 0x00008800f5007a0c */ /* 0x000fe20003f46270 */
[----:B------:R-:W-:Y:S01]  /*18c0*/  IMAD.WIDE.U32 R10, R2, c[0x0][0x190], R6 ;  /* 0x00006400020a7a25 */ /* 0x000fe200078e0006 */
[----:B------:R-:W-:-:S03]  /*18d0*/  ISETP.GE.AND P0, PT, R251, c[0x0][0x220], PT ;  /* 0x00008800fb007a0c */ /* 0x000fc60003f06270 */
[----:B------:R-:W-:-:S04]  /*18e0*/  IMAD R8, R8, c[0x0][0x190], RZ ;  /* 0x0000640008087a24 */ /* 0x000fc800078e02ff */
[----:B------:R-:W-:Y:S01]  /*18f0*/  IMAD R12, R2, c[0x0][0x194], R8 ;  /* 0x00006500020c7a24 */ /* 0x000fe200078e0208 */
[C---:B------:R-:W-:Y:S01]  /*1900*/  @!P5 LEA R8, P6, R10.reuse, c[0x0][0x160], 0x1 ;  /* 0x000058000a08da11 */ /* 0x040fe200078c08ff */
[----:B------:R2:W-:Y:S01]  /*1910*/  @P5 STS.128 [R230+0x1800], RZ ;  /* 0x001800ffe6005388 */ /* 0x0005e20000000c00 */
[C---:B------:R-:W-:Y:S01]  /*1920*/  @!P4 LEA R6, P3, R10.reuse, c[0x0][0x160], 0x1 ;  /* 0x000058000a06ca11 */ /* 0x040fe200078608ff */
[----:B------:R-:W-:Y:S01]  /*1930*/  IMAD.IADD R12, R11, 0x1, R12 ;  /* 0x000000010b0c7824 */ /* 0x000fe200078e020c */
[----:B------:R-:W-:-:S04]  /*1940*/  @!P2 LEA R2, P1, R10, c[0x0][0x160], 0x1 ;  /* 0x000058000a02aa11 */ /* 0x000fc800078208ff */
        /* <DEDUP_REMOVED lines=25> */
.L_x_39:
[----:B------:R-:W-:Y:S05]  /*1ae0*/  BSYNC B0 ;  /* 0x0000000000007941 */ /* 0x000fea0003800000 */
.L_x_38:
[----:B------:R-:W-:Y:S01]  /*1af0*/  ULEA.HI.SX32 UR17, UR8, 0xffffffff, 0x1a ;  /* 0xffffffff08117891 */ /* 0x000fe2000f8fd23f */
[----:B------:R-:W-:Y:S01]  /*1b00*/  MOV R248, R28 ;  /* 0x0000001c00f87202 */ /* 0x000fe20000000f00 */
[----:B------:R-:W-:Y:S01]  /*1b10*/  IMAD.U32 R97, RZ, RZ, UR20 ;  /* 0x00000014ff617e24 */ /* 0x000fe2000f8e00ff */
[----:B------:R-:W-:Y:S01]  /*1b20*/  BSSY B0, `(.L_x_40) ;  /* 0x000002a000007945 */ /* 0x000fe20003800000 */
[----:B------:R-:W-:Y:S02]  /*1b30*/  UIMAD UR12, UR17, -0x40, UR15 ;  /* 0xffffffc0110c78a4 */ /* 0x000fe4000f8e020f */
[----:B------:R-:W-:Y:S01]  /*1b40*/  USHF.R.S32.HI UR14, URZ, 0x1f, UR17 ;  /* 0x0000001f3f0e7899 */ /* 0x000fe20008011411 */
[----:B--2---:R-:W-:Y:S01]  /*1b50*/  IMAD.WIDE.U32 R2, R97, UR17, R248 ;  /* 0x0000001161027c25 */ /* 0x004fe2000f8e00f8 */
[----:B------:R-:W-:Y:S02]  /*1b60*/  UIMAD UR5, UR6, UR17, URZ ;  /* 0x00000011060572a4 */ /* 0x000fe4000f8e023f */
[----:B------:R-:W-:-:S02]  /*1b70*/  ISETP.GE.AND P0, PT, R168, UR12, PT ;  /* 0x0000000ca8007c0c */ /* 0x000fc4000bf06270 */
[----:B------:R-:W-:-:S06]  /*1b80*/  UIMAD UR5, UR14, UR20, UR5 ;  /* 0x000000140e0572a4 */ /* 0x000fcc000f8e0205 */
[----:B------:R-:W-:-:S05]  /*1b90*/  IADD3 R7, R3, UR5, RZ ;  /* 0x0000000503077c10 */ /* 0x000fca000fffe0ff */
[----:B------:R-:W-:Y:S05]  /*1ba0*/  @P0 BRA `(.L_x_41) ;  /* 0x0000021000000947 */ /* 0x000fea0003800000 */
[----:B------:R-:W-:Y:S02]  /*1bb0*/  ISETP.GE.AND P5, PT, R246, c[0x0][0x220], PT ;  /* 0x00008800f6007a0c */ /* 0x000fe40003fa6270 */
[----:B------:R-:W-:Y:S02]  /*1bc0*/  ISETP.GE.AND P4, PT, R250, c[0x0][0x220], PT ;  /* 0x00008800fa007a0c */ /* 0x000fe40003f86270 */
[----:B------:R-:W-:Y:S02]  /*1bd0*/  ISETP.GE.AND P2, PT, R245, c[0x0][0x220], PT ;  /* 0x00008800f5007a0c */ /* 0x000fe40003f46270 */
[----:B------:R-:W-:-:S07]  /*1be0*/  ISETP.GE.AND P0, PT, R251, c[0x0][0x220], PT ;  /* 0x00008800fb007a0c */ /* 0x000fce0003f06270 */
[C---:B------:R-:W-:Y:S01]  /*1bf0*/  @!P5 LEA R12, P6, R2.reuse, c[0x0][0x168], 0x1 ;  /* 0x00005a00020cda11 */ /* 0x040fe200078c08ff */
[----:B------:R2:W-:Y:S01]  /*1c00*/  @P5 STS.128 [R230+0x8000], RZ ;  /* 0x008000ffe6005388 */ /* 0x0005e20000000c00 */
[C---:B------:R-:W-:Y:S02]  /*1c10*/  @!P4 LEA R10, P3, R2.reuse, c[0x0][0x168], 0x1 ;  /* 0x00005a00020aca11 */ /* 0x040fe400078608ff */
[C---:B------:R-:W-:Y:S02]  /*1c20*/  @!P2 LEA R8, P1, R2.reuse, c[0x0][0x168], 0x1 ;  /* 0x00005a000208aa11 */ /* 0x040fe400078208ff */
        /* <DEDUP_REMOVED lines=25> */
.L_x_41:
[----:B------:R-:W-:Y:S05]  /*1dc0*/  BSYNC B0 ;  /* 0x0000000000007941 */ /* 0x000fea0003800000 */
.L_x_40:
[----:B------:R-:W-:Y:S01]  /*1dd0*/  ISETP.GE.AND P0, PT, R20, UR12, PT ;  /* 0x0000000c14007c0c */ /* 0x000fe2000bf06270 */
[----:B------:R-:W-:Y:S01]  /*1de0*/  ULDC UR5, c[0x0][0x19c] ;  /* 0x0000670000057ab9 */ /* 0x000fe20000000800 */
[----:B------:R-:W-:Y:S01]  /*1df0*/  BSSY B0, `(.L_x_42) ;  /* 0x0000027000007945 */ /* 0x000fe20003800000 */
[----:B------:R-:W-:Y:S02]  /*1e00*/  USHF.L.U32 UR23, UR4, 0x4, URZ ;  /* 0x0000000404177899 */ /* 0x000fe4000800063f */
[----:B------:R-:W-:-:S08]  /*1e10*/  USHF.L.U64.HI UR9, UR4, UR9, UR5 ;  /* 0x0000000904097299 */ /* 0x000fd00008010205 */
[----:B------:R-:W-:Y:S05]  /*1e20*/  @P0 BRA `(.L_x_43) ;  /* 0x0000023000000947 */ /* 0x000fea0003800000 */
[----:B------:R-:W-:Y:S02]  /*1e30*/  ISETP.GE.AND P5, PT, R246, c[0x0][0x220], PT ;  /* 0x00008800f6007a0c */ /* 0x000fe40003fa6270 */
[----:B------:R-:W-:Y:S02]  /*1e40*/  ISETP.GE.AND P4, PT, R250, c[0x0][0x220], PT ;  /* 0x00008800fa007a0c */ /* 0x000fe40003f86270 */
[----:B------:R-:W-:Y:S02]  /*1e50*/  ISETP.GE.AND P2, PT, R245, c[0x0][0x220], PT ;  /* 0x00008800f5007a0c */ /* 0x000fe40003f46270 */
[----:B--2---:R-:W-:-:S04]  /*1e60*/  IADD3 R8, P0, R2, UR23, RZ ;  /* 0x0000001702087c10 */ /* 0x004fc8000ff1e0ff */
[----:B------:R-:W-:Y:S02]  /*1e70*/  IADD3.X R9, R7, UR9, RZ, P0, !PT ;  /* 0x0000000907097c10 */ /* 0x000fe400087fe4ff */
[----:B------:R-:W-:Y:S01]  /*1e80*/  ISETP.GE.AND P0, PT, R251, c[0x0][0x220], PT ;  /* 0x00008800fb007a0c */ /* 0x000fe20003f06270 */
[----:B------:R2:W-:Y:S01]  /*1e90*/  @P5 STS.128 [R230+0x8800], RZ ;  /* 0x008800ffe6005388 */ /* 0x0005e20000000c00 */
[C---:B------:R-:W-:Y:S02]  /*1ea0*/  @!P5 LEA R14, P6, R8.reuse, c[0x0][0x168], 0x1 ;  /* 0x00005a00080eda11 */ /* 0x040fe400078c08ff */
[C---:B------:R-:W-:Y:S02]  /*1eb0*/  @!P4 LEA R12, P3, R8.reuse, c[0x0][0x168], 0x1 ;  /* 0x00005a00080cca11 */ /* 0x040fe400078608ff */
[C---:B------:R-:W-:Y:S02]  /*1ec0*/  @!P2 LEA R10, P1, R8.reuse, c[0x0][0x168], 0x1 ;  /* 0x00005a00080aaa11 */ /* 0x040fe400078208ff */
[----:B------:R-:W-:-:S02]  /*1ed0*/  @!P5 LEA.HI.X R15, R8, c[0x0][0x16c], R9, 0x1, P6 ;  /* 0x00005b00080fda11 */ /* 0x000fc400030f0c09 */
        /* <DEDUP_REMOVED lines=24> */
.L_x_43:
[----:B------:R-:W-:Y:S05]  /*2060*/  BSYNC B0 ;  /* 0x0000000000007941 */ /* 0x000fea0003800000 */
.L_x_42:
[----:B------:R-:W-:Y:S01]  /*2070*/  ISETP.GE.AND P0, PT, R17, UR12, PT ;  /* 0x0000000c11007c0c */ /* 0x000fe2000bf06270 */
[----:B------:R-:W-:-:S12]  /*2080*/  BSSY B0, `(.L_x_44) ;  /* 0x0000027000007945 */ /* 0x000fd80003800000 */
[----:B------:R-:W-:Y:S05]  /*2090*/  @P0 BRA `(.L_x_45) ;  /* 0x0000025000000947 */ /* 0x000fea0003800000 */
[----:B------:R-:W-:Y:S01]  /*20a0*/  ISETP.GE.AND P5, PT, R246, c[0x0][0x220], PT ;  /* 0x00008800f6007a0c */ /* 0x000fe20003fa6270 */
[----:B--2---:R-:W-:Y:S01]  /*20b0*/  IMAD.MOV.U32 R9, RZ, RZ, c[0x0][0x198] ;  /* 0x00006600ff097624 */ /* 0x004fe200078e00ff */
[----:B------:R-:W-:Y:S01]  /*20c0*/  ISETP.GE.AND P4, PT, R250, c[0x0][0x220], PT ;  /* 0x00008800fa007a0c */ /* 0x000fe20003f86270 */
[----:B------:R-:W-:Y:S01]  /*20d0*/  IMAD.MOV.U32 R10, RZ, RZ, c[0x0][0x19c] ;  /* 0x00006700ff0a7624 */ /* 0x000fe200078e00ff */
[----:B------:R-:W-:Y:S02]  /*20e0*/  ISETP.GE.AND P2, PT, R245, c[0x0][0x220], PT ;  /* 0x00008800f5007a0c */ /* 0x000fe40003f46270 */
[----:B------:R-:W-:-:S04]  /*20f0*/  LEA R8, P0, R9, R2, 0x5 ;  /* 0x0000000209087211 */ /* 0x000fc800078028ff */
[----:B------:R-:W-:Y:S02]  /*2100*/  LEA.HI.X R9, R9, R7, R10, 0x5, P0 ;  /* 0x0000000709097211 */ /* 0x000fe400000f2c0a */
        /* <DEDUP_REMOVED lines=30> */
.L_x_45:
[----:B------:R-:W-:Y:S05]  /*22f0*/  BSYNC B0 ;  /* 0x0000000000007941 */ /* 0x000fea0003800000 */
.L_x_44:
[----:B------:R-:W-:Y:S01]  /*2300*/  ISETP.GE.AND P0, PT, R16, UR12, PT ;  /* 0x0000000c10007c0c */ /* 0x000fe2000bf06270 */
[----:B------:R-:W-:-:S12]  /*2310*/  BSSY B0, `(.L_x_46) ;  /* 0x0000029000007945 */ /* 0x000fd80003800000 */
[----:B------:R-:W-:Y:S05]  /*2320*/  @P0 BRA `(.L_x_47) ;  /* 0x0000027000000947 */ /* 0x000fea0003800000 */
[----:B------:R-:W-:Y:S01]  /*2330*/  ISETP.GE.AND P5, PT, R246, c[0x0][0x220], PT ;  /* 0x00008800f6007a0c */ /* 0x000fe20003fa6270 */
[----:B--2---:R-:W-:Y:S01]  /*2340*/  IMAD.MOV.U32 R10, RZ, RZ, c[0x0][0x198] ;  /* 0x00006600ff0a7624 */ /* 0x004fe200078e00ff */
[----:B------:R-:W-:Y:S01]  /*2350*/  ISETP.GE.AND P4, PT, R250, c[0x0][0x220], PT ;  /* 0x00008800fa007a0c */ /* 0x000fe20003f86270 */
[----:B------:R-:W-:Y:S01]  /*2360*/  IMAD.MOV.U32 R6, RZ, RZ, R2 ;  /* 0x000000ffff067224 */ /* 0x000fe200078e0002 */
[----:B------:R-:W-:Y:S01]  /*2370*/  ISETP.GE.AND P2, PT, R245, c[0x0][0x220], PT ;  /* 0x00008800f5007a0c */ /* 0x000fe20003f46270 */
[----:B------:R-:W-:Y:S01]  /*2380*/  ULDC UR4, c[0x0][0x19c] ;  /* 0x0000670000047ab9 */ /* 0x000fe20000000800 */
[----:B------:R-:W-:Y:S01]  /*2390*/  ISETP.GE.AND P0, PT, R251, c[0x0][0x220], PT ;  /* 0x00008800fb007a0c */ /* 0x000fe20003f06270 */
[----:B------:R-:W-:Y:S01]  /*23a0*/  UIMAD UR4, UR4, 0x30, URZ ;  /* 0x00000030040478a4 */ /* 0x000fe2000f8e023f */
[----:B------:R-:W-:-:S05]  /*23b0*/  IMAD.WIDE.U32 R10, R10, 0x30, R6 ;  /* 0x000000300a0a7825 */ /* 0x000fca00078e0006 */
[----:B------:R-:W-:Y:S01]  /*23c0*/  IADD3 R12, R11, UR4, RZ ;  /* 0x000000040b0c7c10 */ /* 0x000fe2000fffe0ff */
[----:B------:R2:W-:Y:S01]  /*23d0*/  @P5 STS.128 [R230+0x9800], RZ ;  /* 0x009800ffe6005388 */ /* 0x0005e20000000c00 */
[C---:B------:R-:W-:Y:S02]  /*23e0*/  @!P5 LEA R8, P6, R10.reuse, c[0x0][0x168], 0x1 ;  /* 0x00005a000a08da11 */ /* 0x040fe400078c08ff */
        /* <DEDUP_REMOVED lines=27> */
.L_x_47:
[----:B------:R-:W-:Y:S05]  /*25a0*/  BSYNC B0 ;  /* 0x0000000000007941 */ /* 0x000fea0003800000 */
.L_x_46:
[----:B------:R-:W0:Y:S01]  /*25b0*/  LDGDEPBAR ;  /* 0x00000000000079af */ /* 0x000e220000000000 */
[----:B------:R-:W-:Y:S01]  /*25c0*/  ISETP.GE.AND P1, PT, R168, UR12, PT ;  /* 0x0000000ca8007c0c */ /* 0x000fe2000bf26270 */
[----:B------:R-:W-:Y:S01]  /*25d0*/  ULDC.64 UR4, c[0x0][0x1a0] ;  /* 0x0000680000047ab9 */ /* 0x000fe20000000a00 */
[----:B------:R-:W-:Y:S01]  /*25e0*/  BSSY B0, `(.L_x_48) ;  /* 0x0000032000007945 */ /* 0x000fe20003800000 */
[----:B------:R-:W-:Y:S02]  /*25f0*/  UIMAD.WIDE.U32 UR30, UR17, UR4, URZ ;  /* 0x00000004111e72a5 */ /* 0x000fe4000f8e003f */
[----:B------:R-:W-:-:S04]  /*2600*/  UIMAD UR4, UR14, UR4, URZ ;  /* 0x000000040e0472a4 */ /* 0x000fc8000f8e023f */
[----:B------:R-:W-:Y:S01]  /*2610*/  UIMAD UR4, UR17, UR5, UR4 ;  /* 0x00000005110472a4 */ /* 0x000fe2000f8e0204 */
[----:B--2---:R-:W-:Y:S02]  /*2620*/  IMAD.U32 R6, RZ, RZ, UR30 ;  /* 0x0000001eff067e24 */ /* 0x004fe4000f8e00ff */
[----:B------:R-:W-:Y:S01]  /*2630*/  IMAD.U32 R7, RZ, RZ, UR31 ;  /* 0x0000001fff077e24 */ /* 0x000fe2000f8e00ff */
[----:B------:R-:W-:Y:S02]  /*2640*/  UIADD3 UR4, UR31, UR4, URZ ;  /* 0x000000041f047290 */ /* 0x000fe4000fffe03f */
[----:B------:R-:W-:-:S04]  /*2650*/  LEA R2, P0, R6, R26, 0x6 ;  /* 0x0000001a06027211 */ /* 0x000fc800078030ff */
[----:B------:R-:W-:Y:S01]  /*2660*/  IMAD.U32 R3, RZ, RZ, UR4 ;  /* 0x00000004ff037e24 */ /* 0x000fe2000f8e00ff */
[----:B------:R-:W-:-:S04]  /*2670*/  DEPBAR.LE SB0, 0x0 ;  /* 0x000080000000791a */ /* 0x000fc80000000000 */
[----:B------:R-:W-:Y:S01]  /*2680*/  BAR.SYNC.DEFER_BLOCKING 0x0 ;  /* 0x0000000000007b1d */ /* 0x000fe20000010000 */
[----:B------:R-:W-:-:S05]  /*2690*/  LEA.HI.X R3, R6, R252, R3, 0x6, P0 ;  /* 0x000000fc06037211 */ /* 0x000fca00000f3403 */
[----:B------:R2:W-:Y:S04]  /*26a0*/  @P1 STS.128 [R230+0x10000], RZ ;  /* 0x010000ffe6001388 */ /* 0x0005e80000000c00 */
[----:B------:R2:W-:Y:S04]  /*26b0*/  @P1 STS.128 [R230+0x12000], RZ ;  /* 0x012000ffe6001388 */ /* 0x0005e80000000c00 */
[----:B------:R2:W-:Y:S04]  /*26c0*/  @P1 STS.128 [R230+0x14000], RZ ;  /* 0x014000ffe6001388 */ /* 0x0005e80000000c00 */
[----:B------:R2:W-:Y:S01]  /*26d0*/  @P1 STS.128 [R230+0x16000], RZ ;  /* 0x016000ffe6001388 */ /* 0x0005e20000000c00 */
[----:B------:R-:W-:Y:S05]  /*26e0*/  @P1 BRA `(.L_x_49) ;  /* 0x0000021000001947 */ /* 0x000fea0003800000 */
[----:B------:R-:W-:Y:S02]  /*26f0*/  ISETP.GE.AND P5, PT, R246, c[0x0][0x220], PT ;  /* 0x00008800f6007a0c */ /* 0x000fe40003fa6270 */
[----:B------:R-:W-:-:S02]  /*2700*/  ISETP.GE.AND P4, PT, R250, c[0x0][0x220], PT ;  /* 0x00008800fa007a0c */ /* 0x000fc40003f86270 */
        /* <DEDUP_REMOVED lines=25> */
[----:B---3--:R-:W-:-:S04]  /*28a0*/  LEA R6, P0, R2, c[0x0][0x170], 0x1 ;  /* 0x00005c0002067a11 */ /* 0x008fc800078008ff */
[----:B------:R-:W-:-:S05]  /*28b0*/  LEA.HI.X R7, R2, c[0x0][0x174], R3, 0x1, P0 ;  /* 0x00005d0002077a11 */ /* 0x000fca00000f0c03 */
[----:B------:R-:W-:Y:S01]  /*28c0*/  @!PT LDS RZ, [RZ] ;  /* 0x00000000fffff984 */ /* 0x000fe20000000800 */
[----:B------:R-:W-:Y:S01]  /*28d0*/  @!PT LDS RZ, [RZ] ;  /* 0x00000000fffff984 */ /* 0x000fe20000000800 */
[----:B------:R-:W-:Y:S01]  /*28e0*/  @!PT LDS RZ, [RZ] ;  /* 0x00000000fffff984 */ /* 0x000fe20000000800 */
[----:B------:R3:W-:Y:S04]  /*28f0*/  LDGSTS.E.BYPASS.LTC128B.128 [R230+0x16000], [R6.64+0x180] ;  /* 0x1600018006e67fae */ /* 0x0007e8000b901d52 */
.L_x_49:
[----:B------:R-:W-:Y:S05]  /*2900*/  BSYNC B0 ;  /* 0x0000000000007941 */ /* 0x000fea0003800000 */
.L_x_48:
[----:B------:R-:W-:Y:S01]  /*2910*/  ISETP.GE.AND P0, PT, R20, UR12, PT ;  /* 0x0000000c14007c0c */ /* 0x000fe2000bf06270 */
[----:B------:R-:W-:-:S12]  /*2920*/  BSSY B0, `(.L_x_50) ;  /* 0x000002b000007945 */ /* 0x000fd80003800000 */
[----:B------:R4:W-:Y:S04]  /*2930*/  @P0 STS.128 [R230+0x10800], RZ ;  /* 0x010800ffe6000388 */ /* 0x0009e80000000c00 */
[----:B------:R4:W-:Y:S04]  /*2940*/  @P0 STS.128 [R230+0x12800], RZ ;  /* 0x012800ffe6000388 */ /* 0x0009e80000000c00 */
[----:B------:R4:W-:Y:S04]  /*2950*/  @P0 STS.128 [R230+0x14800], RZ ;  /* 0x014800ffe6000388 */ /* 0x0009e80000000c00 */
[----:B------:R4:W-:Y:S01]  /*2960*/  @P0 STS.128 [R230+0x16800], RZ ;  /* 0x016800ffe6000388 */ /* 0x0009e20000000c00 */
[----:B------:R-:W-:Y:S05]  /*2970*/  @P0 BRA `(.L_x_51) ;  /* 0x0000025000000947 */ /* 0x000fea0003800000 */
[----:B------:R-:W-:Y:S01]  /*2980*/  ISETP.GE.AND P5, PT, R246, c[0x0][0x220], PT ;  /* 0x00008800f6007a0c */ /* 0x000fe20003fa6270 */
[----:B---3--:R-:W-:Y:S01]  /*2990*/  IMAD.WIDE.U32 R6, R24, c[0x0][0x1a0], RZ ;  /* 0x0000680018067a25 */ /* 0x008fe200078e00ff */
[----:B------:R-:W-:-:S02]  /*29a0*/  ISETP.GE.AND P4, PT, R250, c[0x0][0x220], PT ;  /* 0x00008800fa007a0c */ /* 0x000fc40003f86270 */
[----:B------:R-:W-:Y:S01]  /*29b0*/  ISETP.GE.AND P2, PT, R245, c[0x0][0x220], PT ;  /* 0x00008800f5007a0c */ /* 0x000fe20003f46270 */
[----:B------:R-:W-:Y:S01]  /*29c0*/  IMAD R8, R24, c[0x0][0x1a4], RZ ;  /* 0x0000690018087a24 */ /* 0x000fe200078e02ff */
[----:B------:R-:W-:-:S04]  /*29d0*/  IADD3 R6, P0, R2, R6, RZ ;  /* 0x0000000602067210 */ /* 0x000fc80007f1e0ff */
[----:B------:R-:W-:Y:S02]  /*29e0*/  IADD3.X R7, R3, R7, R8, P0, !PT ;  /* 0x0000000703077210 */ /* 0x000fe400007fe408 */
        /* <DEDUP_REMOVED lines=30> */
.L_x_51:
[----:B------:R-:W-:Y:S05]  /*2bd0*/  BSYNC B0 ;  /* 0x0000000000007941 */ /* 0x000fea0003800000 */
.L_x_50:
        /* <DEDUP_REMOVED lines=8> */
[----:B---3--:R-:W-:Y:S01]  /*2c60*/  IMAD.MOV.U32 R7, RZ, RZ, c[0x0][0x1a0] ;  /* 0x00006800ff077624 */ /* 0x008fe200078e00ff */
[----:B------:R-:W-:Y:S01]  /*2c70*/  ISETP.GE.AND P4, PT, R250, c[0x0][0x220], PT ;  /* 0x00008800fa007a0c */ /* 0x000fe20003f86270 */
[----:B------:R-:W-:Y:S01]  /*2c80*/  IMAD.MOV.U32 R8, RZ, RZ, c[0x0][0x1a4] ;  /* 0x00006900ff087624 */ /* 0x000fe200078e00ff */
[----:B------:R-:W-:-:S02]  /*2c90*/  ISETP.GE.AND P2, PT, R245, c[0x0][0x220], PT ;  /* 0x00008800f5007a0c */ /* 0x000fc40003f46270 */
        /* <DEDUP_REMOVED lines=32> */
.L_x_53:
[----:B------:R-:W-:Y:S05]  /*2ea0*/  BSYNC B0 ;  /* 0x0000000000007941 */ /* 0x000fea0003800000 */
.L_x_52:
[----:B------:R-:W-:Y:S01]  /*2eb0*/  ISETP.GE.AND P0, PT, R16, UR12, PT ;  /* 0x0000000c10007c0c */ /* 0x000fe2000bf06270 */
[----:B------:R-:W-:Y:S01]  /*2ec0*/  BSSY B0, `(.L_x_54) ;  /* 0x000002e000007945 */ /* 0x000fe20003800000 */
[----:B---3--:R-:W-:-:S04]  /*2ed0*/  LEA.HI R6, R23, R96, RZ, 0x5 ;  /* 0x0000006017067211 */ /* 0x008fc800078f28ff */
[----:B------:R-:W-:-:S07]  /*2ee0*/  SHF.R.S32.HI R13, RZ, 0x5, R6 ;  /* 0x00000005ff0d7819 */ /* 0x000fce0000011406 */
[----:B------:R3:W-:Y:S04]  /*2ef0*/  @P0 STS.128 [R230+0x11800], RZ ;  /* 0x011800ffe6000388 */ /* 0x0007e80000000c00 */
[----:B------:R3:W-:Y:S04]  /*2f00*/  @P0 STS.128 [R230+0x13800], RZ ;  /* 0x013800ffe6000388 */ /* 0x0007e80000000c00 */
[----:B------:R3:W-:Y:S04]  /*2f10*/  @P0 STS.128 [R230+0x15800], RZ ;  /* 0x015800ffe6000388 */ /* 0x0007e80000000c00 */
[----:B------:R3:W-:Y:S01]  /*2f20*/  @P0 STS.128 [R230+0x17800], RZ ;  /* 0x017800ffe6000388 */ /* 0x0007e20000000c00 */
[----:B------:R-:W-:Y:S05]  /*2f30*/  @P0 BRA `(.L_x_55) ;  /* 0x0000026000000947 */ /* 0x000fea0003800000 */
[----:B------:R-:W-:Y:S01]  /*2f40*/  ISETP.GE.AND P5, PT, R246, c[0x0][0x220], PT ;  /* 0x00008800f6007a0c */ /* 0x000fe20003fa6270 */
[----:B------:R-:W-:Y:S01]  /*2f50*/  IMAD.MOV.U32 R10, RZ, RZ, c[0x0][0x1a0] ;  /* 0x00006800ff0a7624 */ /* 0x000fe200078e00ff */
[----:B------:R-:W-:Y:S01]  /*2f60*/  ISETP.GE.AND P4, PT, R250, c[0x0][0x220], PT ;  /* 0x00008800fa007a0c */ /* 0x000fe20003f86270 */
[----:B------:R-:W-:Y:S01]  /*2f70*/  ULDC UR4, c[0x0][0x1a4] ;  /* 0x0000690000047ab9 */ /* 0x000fe20000000800 */
[----:B------:R-:W-:Y:S01]  /*2f80*/  ISETP.GE.AND P2, PT, R245, c[0x0][0x220], PT ;  /* 0x00008800f5007a0c */ /* 0x000fe20003f46270 */
[----:B------:R-:W-:Y:S01]  /*2f90*/  UIMAD UR4, UR4, 0x30, URZ ;  /* 0x00000030040478a4 */ /* 0x000fe2000f8e023f */
[----:B------:R-:W-:Y:S01]  /*2fa0*/  IMAD.WIDE.U32 R10, R10, 0x30, R2 ;  /* 0x000000300a0a7825 */ /* 0x000fe200078e0002 */
[----:B------:R-:W-:-:S04]  /*2fb0*/  ISETP.GE.AND P0, PT, R251, c[0x0][0x220], PT ;  /* 0x00008800fb007a0c */ /* 0x000fc80003f06270 */
[----:B------:R-:W-:Y:S02]  /*2fc0*/  IADD3 R12, R11, UR4, RZ ;  /* 0x000000040b0c7c10 */ /* 0x000fe4000fffe0ff */
[C---:B------:R-:W-:Y:S01]  /*2fd0*/  @!P5 LEA R8, P6, R10.reuse, c[0x0][0x170], 0x1 ;  /* 0x00005c000a08da11 */ /* 0x040fe200078c08ff */
[----:B------:R1:W-:Y:S01]  /*2fe0*/  @P5 STS.128 [R230+0x11800], RZ ;  /* 0x011800ffe6005388 */ /* 0x0003e20000000c00 */
        /* <DEDUP_REMOVED lines=21> */
[----:B-1----:R-:W-:-:S04]  /*3140*/  LEA R2, P0, R10, c[0x0][0x170], 0x1 ;  /* 0x00005c000a027a11 */ /* 0x002fc800078008ff */
[----:B------:R-:W-:-:S05]  /*3150*/  LEA.HI.X R3, R10, c[0x0][0x174], R12, 0x1, P0 ;  /* 0x00005d000a037a11 */ /* 0x000fca00000f0c0c */
[----:B------:R-:W-:Y:S01]  /*3160*/  @!PT LDS RZ, [RZ] ;  /* 0x00000000fffff984 */ /* 0x000fe20000000800 */
[----:B------:R-:W-:Y:S01]  /*3170*/  @!PT LDS RZ, [RZ] ;  /* 0x00000000fffff984 */ /* 0x000fe20000000800 */
[----:B------:R-:W-:Y:S01]  /*3180*/  @!PT LDS RZ, [RZ] ;  /* 0x00000000fffff984 */ /* 0x000fe20000000800 */
[----:B------:R1:W-:Y:S04]  /*3190*/  LDGSTS.E.BYPASS.LTC128B.128 [R230+0x17800], [R2.64+0x180] ;  /* 0x1780018002e67fae */ /* 0x0003e8000b901d52 */
.L_x_55:
[----:B------:R-:W-:Y:S05]  /*31a0*/  BSYNC B0 ;  /* 0x0000000000007941 */ /* 0x000fea0003800000 */
.L_x_54:
[C---:B-1----:R-:W-:Y:S01]  /*31b0*/  IMAD.SHL.U32 R2, R21.reuse, 0x40, RZ ;  /* 0x0000004015027824 */ /* 0x042fe200078e00ff */
[----:B------:R-:W-:Y:S01]  /*31c0*/  R2P PR, R21, 0x6 ;  /* 0x0000000615007804 */ /* 0x000fe20000000000 */
[----:B------:R-:W-:Y:S01]  /*31d0*/  IMAD.SHL.U32 R3, R168, 0x8, RZ ;  /* 0x00000008a8037824 */ /* 0x000fe200078e00ff */
[----:B------:R-:W0:Y:S01]  /*31e0*/  LDGDEPBAR ;  /* 0x00000000000079af */ /* 0x000e220000000000 */
[----:B------:R-:W-:Y:S01]  /*31f0*/  UISETP.GE.AND UP0, UPT, UR15, 0x41, UPT ;  /* 0x000000410f00788c */ /* 0x000fe2000bf06270 */
[----:B------:R-:W-:-:S04]  /*3200*/  LOP3.LUT R2, R2, 0x1c0, RZ, 0xc0, !PT ;  /* 0x000001c002027812 */ /* 0x000fc800078ec0ff */
[----:B------:R-:W-:Y:S02]  /*3210*/  LOP3.LUT R3, R2, 0x8, R3, 0xf8, !PT ;  /* 0x0000000802037812 */ /* 0x000fe400078ef803 */
[----:B------:R-:W-:-:S04]  /*3220*/  SHF.R.U32.HI R2, RZ, 0x3, R2 ;  /* 0x00000003ff027819 */ /* 0x000fc80000011602 */
[----:B------:R-:W-:Y:S01]  /*3230*/  LOP3.LUT R2, R3, R2, RZ, 0x3c, !PT ;  /* 0x0000000203027212 */ /* 0x000fe200078e3cff */
[----:B------:R-:W-:-:S04]  /*3240*/  IMAD R3, R13, 0x400, R5 ;  /* 0x000004000d037824 */ /* 0x000fc800078e0205 */
[----:B------:R-:W-:Y:S02]  /*3250*/  IMAD R2, R22, 0x200, R2 ;  /* 0x0000020016027824 */ /* 0x000fe400078e0202 */
[----:B------:R-:W-:Y:S02]  /*3260*/  IMAD.SHL.U32 R210, R3, 0x2, RZ ;  /* 0x0000000203d27824 */ /* 0x000fe400078e00ff */
[----:B------:R-:W-:Y:S02]  /*3270*/  IMAD.SHL.U32 R151, R2, 0x2, RZ ;  /* 0x0000000202977824 */ /* 0x000fe400078e00ff */
[--C-:B------:R-:W-:Y:S01]  /*3280*/  IMAD R211, R4, 0x2, R210.reuse ;  /* 0x0000000204d37824 */ /* 0x100fe200078e02d2 */
[----:B------:R-:W-:Y:S01]  /*3290*/  LDSM.16.M88.4 R8, [R210] ;  /* 0x00000000d208783b */ /* 0x000fe20000000200 */
[C---:B------:R-:W-:Y:S01]  /*32a0*/  IMAD R213, R0.reuse, 0x2, R210 ;  /* 0x0000000200d57824 */ /* 0x040fe200078e02d2 */
[C---:B------:R-:W-:Y:S01]  /*32b0*/  IADD3 R2, R151.reuse, 0x8000, RZ ;  /* 0x0000800097027810 */ /* 0x040fe20007ffe0ff */
[----:B------:R-:W-:Y:S01]  /*32c0*/  IMAD R212, R0, 0x2, R211 ;  /* 0x0000000200d47824 */ /* 0x000fe200078e02d3 */
[----:B------:R-:W1:Y:S01]  /*32d0*/  LDSM.16.M88.4 R12, [R151+0x8000] ;  /* 0x00800000970c783b */ /* 0x000e620000000200 */
[----:B------:R-:W-:Y:S01]  /*32e0*/  IADD3 R214, R151, 0x8020, RZ ;  /* 0x0000802097d67810 */ /* 0x000fe20007ffe0ff */
[----:B------:R-:W-:Y:S01]  /*32f0*/  IMAD.SHL.U32 R3, R96, 0x2, RZ ;  /* 0x0000000260037824 */ /* 0x000fe200078e00ff */
[----:B------:R-:W-:Y:S01]  /*3300*/  @P1 IADD3 R214, R2, -0x20, RZ ;  /* 0xffffffe002d61810 */ /* 0x000fe20007ffe0ff */
[----:B------:R-:W5:Y:S01]  /*3310*/  LDSM.16.M88.4 R20, [R151+0x8800] ;  /* 0x008800009714783b */ /* 0x000f620000000200 */
[----:B------:R-:W-:-:S02]  /*3320*/  IMAD.MOV.U32 R2, RZ, RZ, 0x40 ;  /* 0x00000040ff027424 */ /* 0x000fc400078e00ff */
[----:B------:R-:W-:Y:S01]  /*3330*/  LOP3.LUT R3, R3, 0x6, RZ, 0xc0, !PT ;  /* 0x0000000603037812 */ /* 0x000fe200078ec0ff */
[----:B------:R-:W2:Y:S01]  /*3340*/  LDSM.16.M88.4 R32, [R151+0x9000] ;  /* 0x009000009720783b */ /* 0x000ea20000000200 */
[----:B------:R-:W-:Y:S02]  /*3350*/  IADD3 R229, R214, 0x800, RZ ;  /* 0x00000800d6e57810 */ /* 0x000fe40007ffe0ff */
[----:B------:R-:W-:Y:S01]  /*3360*/  SEL R2, R2, 0xffffffc0, !P2 ;  /* 0xffffffc002027807 */ /* 0x000fe20005000000 */
[----:B------:R-:W3:Y:S01]  /*3370*/  LDSM.16.M88.4 R28, [R151+0x9800] ;  /* 0x00980000971c783b */ /* 0x000ee20000000200 */
[C---:B------:R-:W-:Y:S02]  /*3380*/  IADD3 R228, R214.reuse, 0x1000, RZ ;  /* 0x00001000d6e47810 */ /* 0x040fe40007ffe0ff */
[C---:B------:R-:W-:Y:S01]  /*3390*/  IADD3 R227, R214.reuse, 0x1800, RZ ;  /* 0x00001800d6e37810 */ /* 0x040fe20007ffe0ff */
[----:B------:R-:W-:Y:S01]  /*33a0*/  LDSM.16.M88.4 R16, [R211] ;  /* 0x00000000d310783b */ /* 0x000fe20000000200 */
[----:B------:R-:W-:Y:S01]  /*33b0*/  IMAD.IADD R209, R151, 0x1, R2 ;  /* 0x0000000197d17824 */ /* 0x000fe200078e0202 */
[----:B------:R-:W-:Y:S01]  /*33c0*/  IADD3 R226, R214, 0x2000, RZ ;  /* 0x00002000d6e27810 */ /* 0x000fe20007ffe0ff */
[----:B------:R-:W-:Y:S01]  /*33d0*/  IMAD.IADD R208, R2, 0x1, R214 ;  /* 0x0000000102d07824 */ /* 0x000fe200078e02d6 */
[----:B------:R-:W4:Y:S01]  /*33e0*/  LDSM.16.M88.4 R40, [R214] ;  /* 0x00000000d628783b */ /* 0x000f220000000200 */
[----:B------:R-:W-:Y:S01]  /*33f0*/  IMAD.U32 R2, RZ, RZ, UR17 ;  /* 0x00000011ff027e24 */ /* 0x000fe2000f8e00ff */
[----:B------:R-:W-:-:S02]  /*3400*/  IADD3 R225, R214, 0x2800, RZ ;  /* 0x00002800d6e17810 */ /* 0x000fc40007ffe0ff */
[----:B------:R-:W2:Y:S01]  /*3410*/  LDSM.16.M88.4 R48, [R214+0x800] ;  /* 0x00080000d630783b */ /* 0x000ea20000000200 */
[----:B------:R-:W-:Y:S01]  /*3420*/  IMAD R2, R2, 0x40, R3 ;  /* 0x0000004002027824 */ /* 0x000fe200078e0203 */
[C---:B------:R-:W-:Y:S02]  /*3430*/  IADD3 R224, R214.reuse, 0x3000, RZ ;  /* 0x00003000d6e07810 */ /* 0x040fe40007ffe0ff */
[----:B------:R-:W-:Y:S01]  /*3440*/  LDSM.16.M88.4 R44, [R209+0x8000] ;  /* 0x00800000d12c783b */ /* 0x000fe20000000200 */
[----:B------:R-:W-:Y:S02]  /*3450*/  IADD3 R223, R214, 0x3800, RZ ;  /* 0x00003800d6df7810 */ /* 0x000fe40007ffe0ff */
[C---:B------:R-:W-:Y:S01]  /*3460*/  IADD3 R3, R2.reuse, 0x10, RZ ;  /* 0x0000001002037810 */ /* 0x040fe20007ffe0ff */
[----:B------:R-:W-:Y:S01]  /*3470*/  LDSM.16.M88.4 R84, [R208] ;  /* 0x00000000d054783b */ /* 0x000fe20000000200 */
[C---:B------:R-:W-:Y:S02]  /*3480*/  IADD3 R7, R2.reuse, 0x8, RZ ;  /* 0x0000000802077810 */ /* 0x040fe40007ffe0ff */
[----:B------:R-:W-:Y:S01]  /*3490*/  IADD3 R6, R2, 0x9, RZ ;  /* 0x0000000902067810 */ /* 0x000fe20007ffe0ff */
[----:B------:R-:W-:Y:S01]  /*34a0*/  LDSM.16.M88.4 R88, [R151+0xa000] ;  /* 0x00a000009758783b */ /* 0x000fe20000000200 */
[----:B------:R-:W-:-:S02]  /*34b0*/  ISETP.GE.AND P4, PT, R3, UR15, PT ;  /* 0x0000000f03007c0c */ /* 0x000fc4000bf86270 */
[C---:B------:R-:W-:Y:S01]  /*34c0*/  IADD3 R3, R2.reuse, 0x11, RZ ;  /* 0x0000001102037810 */ /* 0x040fe20007ffe0ff */
[C---:B-1----:R-:W-:Y:S01]  /*34d0*/  HMMA.16816.F32 R36, R8.reuse, R12, RZ ;  /* 0x0000000c0824723c */ /* 0x042fe200000018ff */
[----:B------:R-:W-:Y:S01]  /*34e0*/  LDSM.16.M88.4 R92, [R151+0xa800] ;  /* 0x00a80000975c783b */ /* 0x000fe20000000200 */
[----:B------:R-:W-:Y:S02]  /*34f0*/  ISETP.GE.AND P1, PT, R2, UR15, PT ;  /* 0x0000000f02007c0c */ /* 0x000fe4000bf26270 */
[----:B------:R-:W-:Y:S02]  /*3500*/  ISETP.GE.AND P6, PT, R7, UR15, PT ;  /* 0x0000000f07007c0c */ /* 0x000fe4000bfc6270 */
[----:B------:R-:W-:Y:S02]  /*3510*/  ISETP.GE.AND P5, PT, R6, UR15, PT ;  /* 0x0000000f06007c0c */ /* 0x000fe4000bfa6270 */
[----:B------:R-:W-:Y:S01]  /*3520*/  HMMA.16816.F32 R12, R8, R14, RZ ;  /* 0x0000000e080c723c */ /* 0x000fe200000018ff */
[----:B------:R-:W-:-:S02]  /*3530*/  ISETP.GE.AND P3, PT, R3, UR15, PT ;  /* 0x0000000f03007c0c */ /* 0x000fc4000bf66270 */
[C---:B------:R-:W-:Y:S02]  /*3540*/  IADD3 R3, R2.reuse, 0x19, RZ ;  /* 0x0000001902037810 */ /* 0x040fe40007ffe0ff */
[----:B------:R-:W-:Y:S02]  /*3550*/  IADD3 R6, R2, 0x18, RZ ;  /* 0x0000001802067810 */ /* 0x000fe40007ffe0ff */
[----:B------:R-:W-:Y:S01]  /*3560*/  IADD3 R222, R214, 0x4000, RZ ;  /* 0x00004000d6de7810 */ /* 0x000fe20007ffe0ff */
[----:B-----5:R-:W-:Y:S01]  /*3570*/  HMMA.16816.F32 R24, R8, R20, RZ ;  /* 0x000000140818723c */ /* 0x020fe200000018ff */
[----:B------:R-:W-:Y:S02]  /*3580*/  ISETP.GE.AND P2, PT, R6, UR15, PT ;  /* 0x0000000f06007c0c */ /* 0x000fe4000bf46270 */
[----:B------:R-:W-:Y:S02]  /*3590*/  IADD3 R6, R2, 0x20, RZ ;  /* 0x0000002002067810 */ /* 0x000fe40007ffe0ff */
[----:B------:R-:W-:-:S02]  /*35a0*/  IADD3 R221, R214, 0x4800, RZ ;  /* 0x00004800d6dd7810 */ /* 0x000fc40007ffe0ff */
[C---:B------:R-:W-:Y:S01]  /*35b0*/  IADD3 R220, R214.reuse, 0x5000, RZ ;  /* 0x00005000d6dc7810 */ /* 0x040fe20007ffe0ff */
[C---:B------:R-:W-:Y:S01]  /*35c0*/  HMMA.16816.F32 R20, R8.reuse, R22, RZ ;  /* 0x000000160814723c */ /* 0x040fe200000018ff */
[C---:B------:R-:W-:Y:S02]  /*35d0*/  IADD3 R219, R214.reuse, 0x5800, RZ ;  /* 0x00005800d6db7810 */ /* 0x040fe40007ffe0ff */
[C---:B------:R-:W-:Y:S02]  /*35e0*/  IADD3 R218, R214.reuse, 0x6000, RZ ;  /* 0x00006000d6da7810 */ /* 0x040fe40007ffe0ff */
[C---:B------:R-:W-:Y:S02]  /*35f0*/  IADD3 R217, R214.reuse, 0x6800, RZ ;  /* 0x00006800d6d97810 */ /* 0x040fe40007ffe0ff */
[C---:B------:R-:W-:Y:S01]  /*3600*/  IADD3 R216, R214.reuse, 0x7000, RZ ;  /* 0x00007000d6d87810 */ /* 0x040fe20007ffe0ff */
[----:B--2---:R-:W-:Y:S01]  /*3610*/  HMMA.16816.F32 R56, R8, R32, RZ ;  /* 0x000000200838723c */ /* 0x004fe200000018ff */
[----:B------:R-:W-:-:S07]  /*3620*/  IADD3 R215, R214, 0x7800, RZ ;  /* 0x00007800d6d77810 */ /* 0x000fce0007ffe0ff */
[C---:B------:R-:W-:Y:S01]  /*3630*/  HMMA.16816.F32 R52, R8.reuse, R34, RZ ;  /* 0x000000220834723c */ /* 0x040fe200000018ff */
[----:B------:R-:W-:Y:S07]  /*3640*/  LDSM.16.M88.4 R32, [R209+0x8800] ;  /* 0x00880000d120783b */ /* 0x000fee0000000200 */
[C---:B---3--:R-:W-:Y:S08]  /*3650*/  HMMA.16816.F32 R60, R8.reuse, R28, RZ ;  /* 0x0000001c083c723c */ /* 0x048ff000000018ff */
[----:B------:R-:W-:Y:S01]  /*3660*/  HMMA.16816.F32 R80, R8, R30, RZ ;  /* 0x0000001e0850723c */ /* 0x000fe200000018ff */
[----:B------:R-:W1:Y:S04]  /*3670*/  LDSM.16.M88.4 R8, [R214+0x1000] ;  /* 0x00100000d608783b */ /* 0x000e680000000200 */
[----:B------:R-:W-:Y:S03]  /*3680*/  LDSM.16.M88.4 R28, [R209+0x9000] ;  /* 0x00900000d11c783b */ /* 0x000fe60000000200 */
[C---:B----4-:R-:W-:Y:S01]  /*3690*/  HMMA.16816.F32 R76, R16.reuse, R40, R36 ;  /* 0x00000028104c723c */ /* 0x050fe20000001824 */
[----:B------:R-:W2:Y:S07]  /*36a0*/  LDSM.16.M88.4 R36, [R214+0x1800] ;  /* 0x00180000d624783b */ /* 0x000eae0000000200 */
[C---:B------:R-:W-:Y:S01]  /*36b0*/  HMMA.16816.F32 R72, R16.reuse, R42, R12 ;  /* 0x0000002a1048723c */ /* 0x040fe2000000180c */
[----:B------:R-:W3:Y:S07]  /*36c0*/  LDSM.16.M88.4 R12, [R213] ;  /* 0x00000000d50c783b */ /* 0x000eee0000000200 */
[C---:B------:R-:W-:Y:S08]  /*36d0*/  HMMA.16816.F32 R64, R16.reuse, R48, R24 ;  /* 0x000000301040723c */ /* 0x040ff00000001818 */
[C---:B------:R-:W-:Y:S08]  /*36e0*/  HMMA.16816.F32 R24, R16.reuse, R50, R20 ;  /* 0x000000321018723c */ /* 0x040ff00000001814 */
[C---:B-1----:R-:W-:Y:S01]  /*36f0*/  HMMA.16816.F32 R68, R16.reuse, R8, R56 ;  /* 0x000000081044723c */ /* 0x042fe20000001838 */
[----:B------:R-:W1:Y:S07]  /*3700*/  LDSM.16.M88.4 R56, [R209+0x9800] ;  /* 0x00980000d138783b */ /* 0x000e6e0000000200 */
[C---:B------:R-:W-:Y:S01]  /*3710*/  HMMA.16816.F32 R20, R16.reuse, R10, R52 ;  /* 0x0000000a1014723c */ /* 0x040fe20000001834 */
[----:B------:R-:W4:Y:S07]  /*3720*/  LDSM.16.M88.4 R8, [R212] ;  /* 0x00000000d408783b */ /* 0x000f2e0000000200 */
[C---:B--2---:R-:W-:Y:S08]  /*3730*/  HMMA.16816.F32 R40, R16.reuse, R36, R60 ;  /* 0x000000241028723c */ /* 0x044ff0000000183c */
[----:B------:R-:W-:Y:S01]  /*3740*/  HMMA.16816.F32 R36, R16, R38, R80 ;  /* 0x000000261024723c */ /* 0x000fe20000001850 */
[----:B------:R-:W2:Y:S04]  /*3750*/  LDSM.16.M88.4 R80, [R208+0x800] ;  /* 0x00080000d050783b */ /* 0x000ea80000000200 */
[----:B------:R-:W-:Y:S03]  /*3760*/  LDSM.16.M88.4 R16, [R210+0x2000] ;  /* 0x00200000d210783b */ /* 0x000fe60000000200 */
[C---:B---3--:R-:W-:Y:S01]  /*3770*/  HMMA.16816.F32 R48, R12.reuse, R44, R76 ;  /* 0x0000002c0c30723c */ /* 0x048fe2000000184c */
[----:B------:R-:W3:Y:S07]  /*3780*/  LDSM.16.M88.4 R76, [R208+0x1000] ;  /* 0x00100000d04c783b */ /* 0x000eee0000000200 */
[C---:B------:R-:W-:Y:S08]  /*3790*/  HMMA.16816.F32 R64, R12.reuse, R32, R64 ;  /* 0x000000200c40723c */ /* 0x040ff00000001840 */
[C---:B------:R-:W-:Y:S01]  /*37a0*/  HMMA.16816.F32 R52, R12.reuse, R46, R72 ;  /* 0x0000002e0c34723c */ /* 0x040fe20000001848 */
[----:B------:R-:W5:Y:S07]  /*37b0*/  LDSM.16.M88.4 R72, [R208+0x1800] ;  /* 0x00180000d048783b */ /* 0x000f6e0000000200 */
[C---:B------:R-:W-:Y:S08]  /*37c0*/  HMMA.16816.F32 R44, R12.reuse, R34, R24 ;  /* 0x000000220c2c723c */ /* 0x040ff00000001818 */
[C---:B------:R-:W-:Y:S01]  /*37d0*/  HMMA.16816.F32 R60, R12.reuse, R28, R68 ;  /* 0x0000001c0c3c723c */ /* 0x040fe20000001844 */
[----:B------:R-:W3:Y:S07]  /*37e0*/  LDSM.16.M88.4 R68, [R151+0xb000] ;  /* 0x00b000009744783b */ /* 0x000eee0000000200 */
[C---:B------:R-:W-:Y:S08]  /*37f0*/  HMMA.16816.F32 R32, R12.reuse, R30, R20 ;  /* 0x0000001e0c20723c */ /* 0x040ff00000001814 */
[C---:B-1----:R-:W-:Y:S08]  /*3800*/  HMMA.16816.F32 R28, R12.reuse, R56, R40 ;  /* 0x000000380c1c723c */ /* 0x042ff00000001828 */
[----:B------:R-:W-:Y:S08]  /*3810*/  HMMA.16816.F32 R24, R12, R58, R36 ;  /* 0x0000003a0c18723c */ /* 0x000ff00000001824 */
[C---:B----4-:R-:W-:Y:S08]  /*3820*/  HMMA.16816.F32 R20, R8.reuse, R84, R48 ;  /* 0x000000540814723c */ /* 0x050ff00000001830 */
[C---:B--2---:R-:W-:Y:S01]  /*3830*/  HMMA.16816.F32 R36, R8.reuse, R80, R64 ;  /* 0x000000500824723c */ /* 0x044fe20000001840 */
[----:B------:R-:W-:Y:S07]  /*3840*/  LDSM.16.M88.4 R64, [R214+0x3800] ;  /* 0x00380000d640783b */ /* 0x000fee0000000200 */
[C---:B------:R-:W-:Y:S01]  /*3850*/  HMMA.16816.F32 R44, R8.reuse, R82, R44 ;  /* 0x00000052082c723c */ /* 0x040fe2000000182c */
[----:B------:R-:W1:Y:S07]  /*3860*/  LDSM.16.M88.4 R80, [R151+0xb800] ;  /* 0x00b800009750783b */ /* 0x000e6e0000000200 */
[C---:B------:R-:W-:Y:S01]  /*3870*/  HMMA.16816.F32 R12, R8.reuse, R86, R52 ;  /* 0x00000056080c723c */ /* 0x040fe20000001834 */
[----:B------:R-:W-:Y:S07]  /*3880*/  LDSM.16.M88.4 R84, [R209+0xa800] ;  /* 0x00a80000d154783b */ /* 0x000fee0000000200 */
[C---:B---3--:R-:W-:Y:S01]  /*3890*/  HMMA.16816.F32 R56, R8.reuse, R76, R60 ;  /* 0x0000004c0838723c */ /* 0x048fe2000000183c */
[----:B------:R-:W-:Y:S07]  /*38a0*/  LDSM.16.M88.4 R60, [R214+0x3000] ;  /* 0x00300000d63c783b */ /* 0x000fee0000000200 */
[C---:B------:R-:W-:Y:S01]  /*38b0*/  HMMA.16816.F32 R52, R8.reuse, R78, R32 ;  /* 0x0000004e0834723c */ /* 0x040fe20000001820 */
[----:B------:R-:W-:Y:S07]  /*38c0*/  LDSM.16.M88.4 R76, [R208+0x3000] ;  /* 0x00300000d04c783b */ /* 0x000fee0000000200 */
[C---:B-----5:R-:W-:Y:S01]  /*38d0*/  HMMA.16816.F32 R48, R8.reuse, R72, R28 ;  /* 0x000000480830723c */ /* 0x060fe2000000181c */
[----:B------:R-:W-:Y:S07]  /*38e0*/  LDSM.16.M88.4 R28, [R214+0x2000] ;  /* 0x00200000d61c783b */ /* 0x000fee0000000200 */
[----:B------:R-:W-:Y:S01]  /*38f0*/  HMMA.16816.F32 R40, R8, R74, R24 ;  /* 0x0000004a0828723c */ /* 0x000fe20000001818 */
[----:B------:R-:W2:Y:S04]  /*3900*/  LDSM.16.M88.4 R8, [R211+0x2000] ;  /* 0x00200000d308783b */ /* 0x000ea80000000200 */
[----:B------:R-:W-:Y:S03]  /*3910*/  LDSM.16.M88.4 R72, [R209+0xb000] ;  /* 0x00b00000d148783b */ /* 0x000fe60000000200 */
[C---:B------:R-:W-:Y:S08]  /*3920*/  HMMA.16816.F32 R32, R16.reuse, R88, R20 ;  /* 0x000000581020723c */ /* 0x040ff00000001814 */
[C---:B------:R-:W-:Y:S01]  /*3930*/  HMMA.16816.F32 R20, R16.reuse, R92, R36 ;  /* 0x0000005c1014723c */ /* 0x040fe20000001824 */
[----:B------:R-:W3:Y:S07]  /*3940*/  LDSM.16.M88.4 R36, [R214+0x2800] ;  /* 0x00280000d624783b */ /* 0x000eee0000000200 */
[C---:B------:R-:W-:Y:S01]  /*3950*/  HMMA.16816.F32 R24, R16.reuse, R90, R12 ;  /* 0x0000005a1018723c */ /* 0x040fe2000000180c */
[----:B------:R-:W-:Y:S04]  /*3960*/  LDSM.16.M88.4 R12, [R213+0x2000] ;  /* 0x00200000d50c783b */ /* 0x000fe80000000200 */
[----:B------:R-:W-:Y:S03]  /*3970*/  LDSM.16.M88.4 R88, [R209+0xb800] ;  /* 0x00b80000d158783b */ /* 0x000fe60000000200 */
[C---:B------:R-:W-:Y:S01]  /*3980*/  HMMA.16816.F32 R44, R16.reuse, R94, R44 ;  /* 0x0000005e102c723c */ /* 0x040fe2000000182c */
[----:B------:R-:W-:Y:S07]  /*3990*/  LDSM.16.M88.4 R92, [R151+0xe800] ;  /* 0x00e80000975c783b */ /* 0x000fee0000000200 */
[C---:B------:R-:W-:Y:S08]  /*39a0*/  HMMA.16816.F32 R56, R16.reuse, R68, R56 ;  /* 0x000000441038723c */ /* 0x040ff00000001838 */
[C---:B------:R-:W-:Y:S01]  /*39b0*/  HMMA.16816.F32 R52, R16.reuse, R70, R52 ;  /* 0x000000461034723c */ /* 0x040fe20000001834 */
[----:B------:R-:W4:Y:S07]  /*39c0*/  LDSM.16.M88.4 R68, [R209+0xa000] ;  /* 0x00a00000d144783b */ /* 0x000f2e0000000200 */
[C---:B-1----:R-:W-:Y:S08]  /*39d0*/  HMMA.16816.F32 R48, R16.reuse, R80, R48 ;  /* 0x000000501030723c */ /* 0x042ff00000001830 */
[----:B------:R-:W-:Y:S01]  /*39e0*/  HMMA.16816.F32 R40, R16, R82, R40 ;  /* 0x000000521028723c */ /* 0x000fe20000001828 */
[----:B------:R-:W-:Y:S07]  /*39f0*/  LDSM.16.M88.4 R80, [R208+0x3800] ;  /* 0x00380000d050783b */ /* 0x000fee0000000200 */
[C---:B--2---:R-:W-:Y:S08]  /*3a00*/  HMMA.16816.F32 R32, R8.reuse, R28, R32 ;  /* 0x0000001c0820723c */ /* 0x044ff00000001820 */
[C---:B------:R-:W-:Y:S08]  /*3a10*/  HMMA.16816.F32 R28, R8.reuse, R30, R24 ;  /* 0x0000001e081c723c */ /* 0x040ff00000001818 */
[C---:B---3--:R-:W-:Y:S08]  /*3a20*/  HMMA.16816.F32 R24, R8.reuse, R36, R20 ;  /* 0x000000240818723c */ /* 0x048ff00000001814 */
[C---:B------:R-:W-:Y:S01]  /*3a30*/  HMMA.16816.F32 R20, R8.reuse, R38, R44 ;  /* 0x000000260814723c */ /* 0x040fe2000000182c */
[----:B------:R-:W-:Y:S07]  /*3a40*/  LDSM.16.M88.4 R44, [R208+0x2800] ;  /* 0x00280000d02c783b */ /* 0x000fee0000000200 */
[C---:B------:R-:W-:Y:S08]  /*3a50*/  HMMA.16816.F32 R16, R8.reuse, R60, R56 ;  /* 0x0000003c0810723c */ /* 0x040ff00000001838 */
[C---:B------:R-:W-:Y:S08]  /*3a60*/  HMMA.16816.F32 R60, R8.reuse, R62, R52 ;  /* 0x0000003e083c723c */ /* 0x040ff00000001834 */
[C---:B------:R-:W-:Y:S08]  /*3a70*/  HMMA.16816.F32 R56, R8.reuse, R64, R48 ;  /* 0x000000400838723c */ /* 0x040ff00000001830 */
[----:B------:R-:W-:Y:S01]  /*3a80*/  HMMA.16816.F32 R52, R8, R66, R40 ;  /* 0x000000420834723c */ /* 0x000fe20000001828 */
[----:B------:R-:W-:Y:S04]  /*3a90*/  LDSM.16.M88.4 R8, [R212+0x2000] ;  /* 0x00200000d408783b */ /* 0x000fe80000000200 */
[----:B------:R-:W1:Y:S03]  /*3aa0*/  LDSM.16.M88.4 R64, [R208+0x2000] ;  /* 0x00200000d040783b */ /* 0x000e660000000200 */
[C---:B----4-:R-:W-:Y:S08]  /*3ab0*/  HMMA.16816.F32 R48, R12.reuse, R68, R32 ;  /* 0x000000440c30723c */ /* 0x050ff00000001820 */
[C---:B------:R-:W-:Y:S08]  /*3ac0*/  HMMA.16816.F32 R40, R12.reuse, R70, R28 ;  /* 0x000000460c28723c */ /* 0x040ff0000000181c */
[C---:B------:R-:W-:Y:S08]  /*3ad0*/  HMMA.16816.F32 R36, R12.reuse, R84, R24 ;  /* 0x000000540c24723c */ /* 0x040ff00000001818 */
[C---:B------:R-:W-:Y:S01]  /*3ae0*/  HMMA.16816.F32 R32, R12.reuse, R86, R20 ;  /* 0x000000560c20723c */ /* 0x040fe20000001814 */
[----:B------:R-:W-:Y:S07]  /*3af0*/  LDSM.16.M88.4 R84, [R151+0xc000] ;  /* 0x00c000009754783b */ /* 0x000fee0000000200 */
[C---:B------:R-:W-:Y:S01]  /*3b00*/  HMMA.16816.F32 R28, R12.reuse, R72, R16 ;  /* 0x000000480c1c723c */ /* 0x040fe20000001810 */
[----:B------:R-:W2:Y:S07]  /*3b10*/  LDSM.16.M88.4 R16, [R210+0x4000] ;  /* 0x00400000d210783b */ /* 0x000eae0000000200 */
[C---:B------:R-:W-:Y:S01]  /*3b20*/  HMMA.16816.F32 R24, R12.reuse, R74, R60 ;  /* 0x0000004a0c18723c */ /* 0x040fe2000000183c */
[----:B------:R-:W3:Y:S07]  /*3b30*/  LDSM.16.M88.4 R72, [R151+0xc800] ;  /* 0x00c800009748783b */ /* 0x000eee0000000200 */
[C---:B------:R-:W-:Y:S08]  /*3b40*/  HMMA.16816.F32 R20, R12.reuse, R88, R56 ;  /* 0x000000580c14723c */ /* 0x040ff00000001838 */
[----:B------:R-:W-:Y:S01]  /*3b50*/  HMMA.16816.F32 R12, R12, R90, R52 ;  /* 0x0000005a0c0c723c */ /* 0x000fe20000001834 */
[----:B------:R-:W-:Y:S07]  /*3b60*/  LDSM.16.M88.4 R88, [R209+0xd800] ;  /* 0x00d80000d158783b */ /* 0x000fee0000000200 */
[C---:B-1----:R-:W-:Y:S08]  /*3b70*/  HMMA.16816.F32 R68, R8.reuse, R64, R48 ;  /* 0x000000400844723c */ /* 0x042ff00000001830 */
[C---:B------:R-:W-:Y:S08]  /*3b80*/  HMMA.16816.F32 R64, R8.reuse, R66, R40 ;  /* 0x000000420840723c */ /* 0x040ff00000001828 */
[C---:B------:R-:W-:Y:S08]  /*3b90*/  HMMA.16816.F32 R60, R8.reuse, R44, R36 ;  /* 0x0000002c083c723c */ /* 0x040ff00000001824 */
[C---:B------:R-:W-:Y:S01]  /*3ba0*/  HMMA.16816.F32 R56, R8.reuse, R46, R32 ;  /* 0x0000002e0838723c */ /* 0x040fe20000001820 */
[----:B------:R-:W1:Y:S04]  /*3bb0*/  LDSM.16.M88.4 R44, [R151+0xd000] ;  /* 0x00d00000972c783b */ /* 0x000e680000000200 */
[----:B------:R-:W-:Y:S03]  /*3bc0*/  LDSM.16.M88.4 R32, [R214+0x4000] ;  /* 0x00400000d620783b */ /* 0x000fe60000000200 */
[C---:B------:R-:W-:Y:S01]  /*3bd0*/  HMMA.16816.F32 R48, R8.reuse, R78, R24 ;  /* 0x0000004e0830723c */ /* 0x040fe20000001818 */
[----:B------:R-:W4:Y:S07]  /*3be0*/  LDSM.16.M88.4 R24, [R151+0xd800] ;  /* 0x00d800009718783b */ /* 0x000f2e0000000200 */
[C---:B------:R-:W-:Y:S08]  /*3bf0*/  HMMA.16816.F32 R40, R8.reuse, R80, R20 ;  /* 0x000000500828723c */ /* 0x040ff00000001814 */
[C---:B------:R-:W-:Y:S01]  /*3c00*/  HMMA.16816.F32 R52, R8.reuse, R76, R28 ;  /* 0x0000004c0834723c */ /* 0x040fe2000000181c */
[----:B------:R-:W-:Y:S07]  /*3c10*/  LDSM.16.M88.4 R76, [R214+0x5800] ;  /* 0x00580000d64c783b */ /* 0x000fee0000000200 */
[----:B------:R-:W-:Y:S01]  /*3c20*/  HMMA.16816.F32 R20, R8, R82, R12 ;  /* 0x000000520814723c */ /* 0x000fe2000000180c */
[----:B------:R-:W5:Y:S04]  /*3c30*/  LDSM.16.M88.4 R8, [R211+0x4000] ;  /* 0x00400000d308783b */ /* 0x000f680000000200 */
[----:B------:R-:W-:Y:S03]  /*3c40*/  LDSM.16.M88.4 R12, [R213+0x4000] ;  /* 0x00400000d50c783b */ /* 0x000fe60000000200 */
[C---:B--2---:R-:W-:Y:S01]  /*3c50*/  HMMA.16816.F32 R28, R16.reuse, R84, R68 ;  /* 0x00000054101c723c */ /* 0x044fe20000001844 */
[----:B------:R-:W2:Y:S04]  /*3c60*/  LDSM.16.M88.4 R68, [R214+0x4800] ;  /* 0x00480000d644783b */ /* 0x000ea80000000200 */
[----:B------:R-:W-:Y:S03]  /*3c70*/  LDSM.16.M88.4 R80, [R209+0xc000] ;  /* 0x00c00000d150783b */ /* 0x000fe60000000200 */
[C---:B------:R-:W-:Y:S01]  /*3c80*/  HMMA.16816.F32 R36, R16.reuse, R86, R64 ;  /* 0x000000561024723c */ /* 0x040fe20000001840 */
[----:B------:R-:W2:Y:S04]  /*3c90*/  LDSM.16.M88.4 R64, [R214+0x5000] ;  /* 0x00500000d640783b */ /* 0x000ea80000000200 */
[----:B------:R-:W-:Y:S03]  /*3ca0*/  LDSM.16.M88.4 R84, [R208+0x5800] ;  /* 0x00580000d054783b */ /* 0x000fe60000000200 */
[C---:B---3--:R-:W-:Y:S08]  /*3cb0*/  HMMA.16816.F32 R60, R16.reuse, R72, R60 ;  /* 0x00000048103c723c */ /* 0x048ff0000000183c */
[C---:B------:R-:W-:Y:S01]  /*3cc0*/  HMMA.16816.F32 R56, R16.reuse, R74, R56 ;  /* 0x0000004a1038723c */ /* 0x040fe20000001838 */
[----:B------:R-:W-:Y:S07]  /*3cd0*/  LDSM.16.M88.4 R72, [R209+0xd000] ;  /* 0x00d00000d148783b */ /* 0x000fee0000000200 */
[C---:B-1----:R-:W-:Y:S08]  /*3ce0*/  HMMA.16816.F32 R52, R16.reuse, R44, R52 ;  /* 0x0000002c1034723c */ /* 0x042ff00000001834 */
[C---:B------:R-:W-:Y:S08]  /*3cf0*/  HMMA.16816.F32 R48, R16.reuse, R46, R48 ;  /* 0x0000002e1030723c */ /* 0x040ff00000001830 */
[C---:B----4-:R-:W-:Y:S08]  /*3d00*/  HMMA.16816.F32 R44, R16.reuse, R24, R40 ;  /* 0x00000018102c723c */ /* 0x050ff00000001828 */
[----:B------:R-:W-:Y:S08]  /*3d10*/  HMMA.16816.F32 R20, R16, R26, R20 ;  /* 0x0000001a1014723c */ /* 0x000ff00000001814 */
[C---:B-----5:R-:W-:Y:S08]  /*3d20*/  HMMA.16816.F32 R16, R8.reuse, R32, R28 ;  /* 0x000000200810723c */ /* 0x060ff0000000181c */
[C---:B------:R-:W-:Y:S01]  /*3d30*/  HMMA.16816.F32 R28, R8.reuse, R34, R36 ;  /* 0x00000022081c723c */ /* 0x040fe20000001824 */
[----:B------:R-:W1:Y:S07]  /*3d40*/  LDSM.16.M88.4 R36, [R209+0xc800] ;  /* 0x00c80000d124783b */ /* 0x000e6e0000000200 */
[C---:B--2---:R-:W-:Y:S08]  /*3d50*/  HMMA.16816.F32 R32, R8.reuse, R68, R60 ;  /* 0x000000440820723c */ /* 0x044ff0000000183c */
[C---:B------:R-:W-:Y:S01]  /*3d60*/  HMMA.16816.F32 R40, R8.reuse, R70, R56 ;  /* 0x000000460828723c */ /* 0x040fe20000001838 */
[----:B------:R-:W-:Y:S07]  /*3d70*/  LDSM.16.M88.4 R68, [R208+0x4800] ;  /* 0x00480000d044783b */ /* 0x000fee0000000200 */
[C---:B------:R-:W-:Y:S08]  /*3d80*/  HMMA.16816.F32 R60, R8.reuse, R64, R52 ;  /* 0x00000040083c723c */ /* 0x040ff00000001834 */
[C---:B------:R-:W-:Y:S01]  /*3d90*/  HMMA.16816.F32 R56, R8.reuse, R66, R48 ;  /* 0x000000420838723c */ /* 0x040fe20000001830 */
[----:B------:R-:W-:Y:S07]  /*3da0*/  LDSM.16.M88.4 R64, [R208+0x4000] ;  /* 0x00400000d040783b */ /* 0x000fee0000000200 */
[C---:B------:R-:W-:Y:S08]  /*3db0*/  HMMA.16816.F32 R52, R8.reuse, R76, R44 ;  /* 0x0000004c0834723c */ /* 0x040ff0000000182c */
[----:B------:R-:W-:Y:S01]  /*3dc0*/  HMMA.16816.F32 R48, R8, R78, R20 ;  /* 0x0000004e0830723c */ /* 0x000fe20000001814 */
[----:B------:R-:W2:Y:S04]  /*3dd0*/  LDSM.16.M88.4 R8, [R212+0x4000] ;  /* 0x00400000d408783b */ /* 0x000ea80000000200 */
[----:B------:R-:W3:Y:S03]  /*3de0*/  LDSM.16.M88.4 R76, [R208+0x5000] ;  /* 0x00500000d04c783b */ /* 0x000ee60000000200 */
[C---:B------:R-:W-:Y:S01]  /*3df0*/  HMMA.16816.F32 R24, R12.reuse, R80, R16 ;  /* 0x000000500c18723c */ /* 0x040fe20000001810 */
[----:B------:R-:W-:Y:S07]  /*3e00*/  LDSM.16.M88.4 R20, [R210+0x6000] ;  /* 0x00600000d214783b */ /* 0x000fee0000000200 */
[C---:B-1----:R-:W-:Y:S08]  /*3e10*/  HMMA.16816.F32 R32, R12.reuse, R36, R32 ;  /* 0x000000240c20723c */ /* 0x042ff00000001820 */
[C---:B------:R-:W-:Y:S01]  /*3e20*/  HMMA.16816.F32 R16, R12.reuse, R82, R28 ;  /* 0x000000520c10723c */ /* 0x040fe2000000181c */
[----:B------:R-:W1:Y:S07]  /*3e30*/  LDSM.16.M88.4 R80, [R151+0xe000] ;  /* 0x00e000009750783b */ /* 0x000e6e0000000200 */
[C---:B------:R-:W-:Y:S08]  /*3e40*/  HMMA.16816.F32 R36, R12.reuse, R38, R40 ;  /* 0x000000260c24723c */ /* 0x040ff00000001828 */
[C---:B------:R-:W-:Y:S01]  /*3e50*/  HMMA.16816.F32 R44, R12.reuse, R72, R60 ;  /* 0x000000480c2c723c */ /* 0x040fe2000000183c */
[----:B------:R-:W-:Y:S07]  /*3e60*/  LDSM.16.M88.4 R60, [R151+0xf800] ;  /* 0x00f80000973c783b */ /* 0x000fee0000000200 */
[C---:B------:R-:W-:Y:S01]  /*3e70*/  HMMA.16816.F32 R56, R12.reuse, R74, R56 ;  /* 0x0000004a0c38723c */ /* 0x040fe20000001838 */
[----:B------:R-:W-:Y:S07]  /*3e80*/  LDSM.16.M88.4 R72, [R214+0x6800] ;  /* 0x00680000d648783b */ /* 0x000fee0000000200 */
[C---:B------:R-:W-:Y:S08]  /*3e90*/  HMMA.16816.F32 R52, R12.reuse, R88, R52 ;  /* 0x000000580c34723c */ /* 0x040ff00000001834 */
[----:B------:R-:W-:Y:S01]  /*3ea0*/  HMMA.16816.F32 R48, R12, R90, R48 ;  /* 0x0000005a0c30723c */ /* 0x000fe20000001830 */
[----:B------:R-:W4:Y:S07]  /*3eb0*/  LDSM.16.M88.4 R88, [R151+0xf000] ;  /* 0x00f000009758783b */ /* 0x000f2e0000000200 */
[C---:B--2---:R-:W-:Y:S08]  /*3ec0*/  HMMA.16816.F32 R40, R8.reuse, R64, R24 ;  /* 0x000000400828723c */ /* 0x044ff00000001818 */
[C---:B------:R-:W-:Y:S08]  /*3ed0*/  HMMA.16816.F32 R24, R8.reuse, R68, R32 ;  /* 0x000000440818723c */ /* 0x040ff00000001820 */
[C---:B------:R-:W-:Y:S01]  /*3ee0*/  HMMA.16816.F32 R28, R8.reuse, R66, R16 ;  /* 0x00000042081c723c */ /* 0x040fe20000001810 */
[----:B------:R-:W-:Y:S07]  /*3ef0*/  LDSM.16.M88.4 R16, [R211+0x6000] ;  /* 0x00600000d310783b */ /* 0x000fee0000000200 */
[C---:B------:R-:W-:Y:S01]  /*3f00*/  HMMA.16816.F32 R12, R8.reuse, R70, R36 ;  /* 0x00000046080c723c */ /* 0x040fe20000001824 */
[----:B------:R-:W2:Y:S07]  /*3f10*/  LDSM.16.M88.4 R68, [R214+0x6000] ;  /* 0x00600000d644783b */ /* 0x000eae0000000200 */
[C---:B---3--:R-:W-:Y:S08]  /*3f20*/  HMMA.16816.F32 R36, R8.reuse, R76, R44 ;  /* 0x0000004c0824723c */ /* 0x048ff0000000182c */
[C---:B------:R-:W-:Y:S01]  /*3f30*/  HMMA.16816.F32 R56, R8.reuse, R78, R56 ;  /* 0x0000004e0838723c */ /* 0x040fe20000001838 */
[----:B------:R-:W-:Y:S07]  /*3f40*/  LDSM.16.M88.4 R76, [R214+0x7800] ;  /* 0x00780000d64c783b */ /* 0x000fee0000000200 */
[C---:B------:R-:W-:Y:S08]  /*3f50*/  HMMA.16816.F32 R52, R8.reuse, R84, R52 ;  /* 0x000000540834723c */ /* 0x040ff00000001834 */
[----:B------:R-:W-:Y:S01]  /*3f60*/  HMMA.16816.F32 R48, R8, R86, R48 ;  /* 0x000000560830723c */ /* 0x000fe20000001830 */
[----:B------:R-:W3:Y:S07]  /*3f70*/  LDSM.16.M88.4 R84, [R214+0x7000] ;  /* 0x00700000d654783b */ /* 0x000eee0000000200 */
[C---:B-1----:R-:W-:Y:S08]  /*3f80*/  HMMA.16816.F32 R44, R20.reuse, R80, R40 ;  /* 0x00000050142c723c */ /* 0x042ff00000001828 */
[C---:B------:R-:W-:Y:S08]  /*3f90*/  HMMA.16816.F32 R32, R20.reuse, R92, R24 ;  /* 0x0000005c1420723c */ /* 0x040ff00000001818 */
[C---:B------:R-:W-:Y:S01]  /*3fa0*/  HMMA.16816.F32 R40, R20.reuse, R82, R28 ;  /* 0x000000521428723c */ /* 0x040fe2000000181c */
[----:B------:R-:W-:Y:S07]  /*3fb0*/  LDSM.16.M88.4 R80, [R209+0xe000] ;  /* 0x00e00000d150783b */ /* 0x000fee0000000200 */
[C---:B------:R-:W-:Y:S01]  /*3fc0*/  HMMA.16816.F32 R28, R20.reuse, R94, R12 ;  /* 0x0000005e141c723c */ /* 0x040fe2000000180c */
[----:B------:R-:W1:Y:S07]  /*3fd0*/  LDSM.16.M88.4 R12, [R213+0x6000] ;  /* 0x00600000d50c783b */ /* 0x000e6e0000000200 */
[C---:B----4-:R-:W-:Y:S08]  /*3fe0*/  HMMA.16816.F32 R24, R20.reuse, R88, R36 ;  /* 0x000000581418723c */ /* 0x050ff00000001824 */
[C---:B------:R-:W-:Y:S08]  /*3ff0*/  HMMA.16816.F32 R8, R20.reuse, R90, R56 ;  /* 0x0000005a1408723c */ /* 0x040ff00000001838 */
[C---:B------:R-:W-:Y:S08]  /*4000*/  HMMA.16816.F32 R64, R20.reuse, R60, R52 ;  /* 0x0000003c1440723c */ /* 0x040ff00000001834 */
[----:B------:R-:W-:Y:S01]  /*4010*/  HMMA.16816.F32 R20, R20, R62, R48 ;  /* 0x0000003e1414723c */ /* 0x000fe20000001830 */
[----:B------:R-:W4:Y:S07]  /*4020*/  LDSM.16.M88.4 R48, [R209+0xe800] ;  /* 0x00e80000d130783b */ /* 0x000f2e0000000200 */
[C---:B--2---:R-:W-:Y:S01]  /*4030*/  HMMA.16816.F32 R60, R16.reuse, R68, R44 ;  /* 0x00000044103c723c */ /* 0x044fe2000000182c */
[----:B------:R-:W2:Y:S07]  /*4040*/  LDSM.16.M88.4 R44, [R209+0xf000] ;  /* 0x00f00000d12c783b */ /* 0x000eae0000000200 */
[C---:B------:R-:W-:Y:S01]  /*4050*/  HMMA.16816.F32 R56, R16.reuse, R72, R32 ;  /* 0x000000481038723c */ /* 0x040fe20000001820 */
[----:B------:R-:W5:Y:S07]  /*4060*/  LDSM.16.M88.4 R32, [R209+0xf800] ;  /* 0x00f80000d120783b */ /* 0x000f6e0000000200 */
[C---:B------:R-:W-:Y:S01]  /*4070*/  HMMA.16816.F32 R36, R16.reuse, R70, R40 ;  /* 0x000000461024723c */ /* 0x040fe20000001828 */
[----:B------:R-:W-:Y:S07]  /*4080*/  LDSM.16.M88.4 R68, [R208+0x6800] ;  /* 0x00680000d044783b */ /* 0x000fee0000000200 */
[C---:B------:R-:W-:Y:S08]  /*4090*/  HMMA.16816.F32 R52, R16.reuse, R74, R28 ;  /* 0x0000004a1034723c */ /* 0x040ff0000000181c */
[C---:B---3--:R-:W-:Y:S08]  /*40a0*/  HMMA.16816.F32 R40, R16.reuse, R84, R24 ;  /* 0x000000541028723c */ /* 0x048ff00000001818 */
[C---:B------:R-:W-:Y:S08]  /*40b0*/  HMMA.16816.F32 R20, R16.reuse, R78, R20 ;  /* 0x0000004e1014723c */ /* 0x040ff00000001814 */
[C---:B------:R-:W-:Y:S01]  /*40c0*/  HMMA.16816.F32 R28, R16.reuse, R86, R8 ;  /* 0x00000056101c723c */ /* 0x040fe20000001808 */
[----:B------:R-:W-:Y:S07]  /*40d0*/  LDSM.16.M88.4 R8, [R212+0x6000] ;  /* 0x00600000d408783b */ /* 0x000fee0000000200 */
[----:B------:R-:W-:Y:S01]  /*40e0*/  HMMA.16816.F32 R24, R16, R76, R64 ;  /* 0x0000004c1018723c */ /* 0x000fe20000001840 */
[----:B------:R-:W3:Y:S07]  /*40f0*/  LDSM.16.M88.4 R64, [R208+0x6000] ;  /* 0x00600000d040783b */ /* 0x000eee0000000200 */
[C---:B-1----:R-:W-:Y:S08]  /*4100*/  HMMA.16816.F32 R16, R12.reuse, R80, R60 ;  /* 0x000000500c10723c */ /* 0x042ff0000000183c */
[C---:B------:R-:W-:Y:S08]  /*4110*/  HMMA.16816.F32 R36, R12.reuse, R82, R36 ;  /* 0x000000520c24723c */ /* 0x040ff00000001824 */
[C---:B----4-:R-:W-:Y:S08]  /*4120*/  HMMA.16816.F32 R60, R12.reuse, R50, R52 ;  /* 0x000000320c3c723c */ /* 0x050ff00000001834 */
[C---:B--2---:R-:W-:Y:S08]  /*4130*/  HMMA.16816.F32 R52, R12.reuse, R44, R40 ;  /* 0x0000002c0c34723c */ /* 0x044ff00000001828 */
[C---:B-----5:R-:W-:Y:S01]  /*4140*/  HMMA.16816.F32 R40, R12.reuse, R34, R20 ;  /* 0x000000220c28723c */ /* 0x060fe20000001814 */
[----:B------:R-:W1:Y:S07]  /*4150*/  LDSM.16.M88.4 R20, [R208+0x7000] ;  /* 0x00700000d014783b */ /* 0x000e6e0000000200 */
[C---:B------:R-:W-:Y:S08]  /*4160*/  HMMA.16816.F32 R56, R12.reuse, R48, R56 ;  /* 0x000000300c38723c */ /* 0x040ff00000001838 */
[C---:B------:R-:W-:Y:S08]  /*4170*/  HMMA.16816.F32 R48, R12.reuse, R46, R28 ;  /* 0x0000002e0c30723c */ /* 0x040ff0000000181c */
[----:B------:R-:W-:Y:S01]  /*4180*/  HMMA.16816.F32 R44, R12, R32, R24 ;  /* 0x000000200c2c723c */ /* 0x000fe20000001818 */
[----:B------:R-:W2:Y:S01]  /*4190*/  LDSM.16.M88.4 R32, [R208+0x7800] ;  /* 0x00780000d020783b */ /* 0x000ea20000000200 */
[----:B------:R-:W-:-:S05]  /*41a0*/  DEPBAR.LE SB0, 0x0 ;  /* 0x000080000000791a */ /* 0x000fca0000000000 */
[----:B------:R-:W-:Y:S01]  /*41b0*/  IADD3 R24, R2, 0x1, RZ ;  /* 0x0000000102187810 */ /* 0x000fe20007ffe0ff */
[----:B---3--:R-:W-:Y:S01]  /*41c0*/  HMMA.16816.F32 R16, R8, R64, R16 ;  /* 0x000000400810723c */ /* 0x008fe20000001810 */
[----:B------:R-:W-:Y:S02]  /*41d0*/  BAR.SYNC.DEFER_BLOCKING 0x0 ;  /* 0x0000000000007b1d */ /* 0x000fe40000010000 */
[----:B------:R-:W-:-:S05]  /*41e0*/  ISETP.GE.AND P0, PT, R24, UR15, PT ;  /* 0x0000000f18007c0c */ /* 0x000fca000bf06270 */
[C---:B------:R-:W-:Y:S08]  /*41f0*/  HMMA.16816.F32 R12, R8.reuse, R66, R36 ;  /* 0x00000042080c723c */ /* 0x040ff00000001824 */
[C---:B------:R-:W-:Y:S08]  /*4200*/  HMMA.16816.F32 R28, R8.reuse, R68, R56 ;  /* 0x00000044081c723c */ /* 0x040ff00000001838 */
[----:B------:R-:W-:Y:S01]  /*4210*/  HMMA.16816.F32 R36, R8, R70, R60 ;  /* 0x000000460824723c */ /* 0x000fe2000000183c */
[----:B------:R-:W-:-:S02]  /*4220*/  FSEL R57, R18, -INF , !P1 ;  /* 0xff80000012397808 */ /* 0x000fc40004800000 */
[----:B------:R-:W-:Y:S02]  /*4230*/  FSEL R56, R16, -INF , !P1 ;  /* 0xff80000010387808 */ /* 0x000fe40004800000 */
[----:B------:R-:W-:Y:S02]  /*4240*/  ISETP.GE.AND P1, PT, R3, UR15, PT ;  /* 0x0000000f03007c0c */ /* 0x000fe4000bf26270 */
[----:B------:R-:W-:Y:S01]  /*4250*/  IADD3 R3, R2, 0x21, RZ ;  /* 0x0000002102037810 */ /* 0x000fe20007ffe0ff */
[----:B-1----:R-:W-:Y:S07]  /*4260*/  HMMA.16816.F32 R24, R8, R20, R52 ;  /* 0x000000140818723c */ /* 0x002fee0000001834 */
[----:B------:R-:W-:-:S02]  /*4270*/  FSEL R53, R19, -INF , !P0 ;  /* 0xff80000013357808 */ /* 0x000fc40004000000 */
[----:B------:R-:W-:Y:S02]  /*4280*/  FSEL R21, R17, -INF , !P0 ;  /* 0xff80000011157808 */ /* 0x000fe40004000000 */
[C---:B------:R-:W-:Y:S01]  /*4290*/  HMMA.16816.F32 R16, R8.reuse, R22, R48 ;  /* 0x000000160810723c */ /* 0x040fe20000001830 */
[----:B------:R-:W-:Y:S02]  /*42a0*/  FSEL R54, R14, -INF , !P6 ;  /* 0xff8000000e367808 */ /* 0x000fe40007000000 */
[----:B------:R-:W-:Y:S02]  /*42b0*/  FSEL R52, R12, -INF , !P6 ;  /* 0xff8000000c347808 */ /* 0x000fe40007000000 */
[----:B------:R-:W-:Y:S02]  /*42c0*/  FSEL R20, R13, -INF , !P5 ;  /* 0xff8000000d147808 */ /* 0x000fe40006800000 */
[----:B------:R-:W-:Y:S02]  /*42d0*/  FSEL R48, R15, -INF , !P5 ;  /* 0xff8000000f307808 */ /* 0x000fe40006800000 */
[----:B--2---:R-:W-:Y:S01]  /*42e0*/  HMMA.16816.F32 R12, R8, R32, R44 ;  /* 0x00000020080c723c */ /* 0x004fe2000000182c */
[----:B------:R-:W-:-:S02]  /*42f0*/  ISETP.GE.AND P6, PT, R3, UR15, PT ;  /* 0x0000000f03007c0c */ /* 0x000fc4000bfc6270 */
[----:B------:R-:W-:Y:S02]  /*4300*/  IADD3 R3, R2, 0x29, RZ ;  /* 0x0000002902037810 */ /* 0x000fe40007ffe0ff */
[----:B------:R-:W-:Y:S02]  /*4310*/  FSEL R119, R30, -INF , !P4 ;  /* 0xff8000001e777808 */ /* 0x000fe40006000000 */
[----:B------:R-:W-:Y:S01]  /*4320*/  FSEL R116, R28, -INF , !P4 ;  /* 0xff8000001c747808 */ /* 0x000fe20006000000 */
[----:B------:R-:W-:Y:S01]  /*4330*/  HMMA.16816.F32 R8, R8, R34, R40 ;  /* 0x000000220808723c */ /* 0x000fe20000001828 */
[----:B------:R-:W-:Y:S02]  /*4340*/  ISETP.GE.AND P0, PT, R6, UR15, PT ;  /* 0x0000000f06007c0c */ /* 0x000fe4000bf06270 */
[----:B------:R-:W-:Y:S02]  /*4350*/  ISETP.GE.AND P4, PT, R3, UR15, PT ;  /* 0x0000000f03007c0c */ /* 0x000fe4000bf86270 */
[----:B------:R-:W-:-:S02]  /*4360*/  IADD3 R6, R2, 0x28, RZ ;  /* 0x0000002802067810 */ /* 0x000fc40007ffe0ff */
[----:B------:R-:W-:Y:S02]  /*4370*/  IADD3 R3, R2, 0x31, RZ ;  /* 0x0000003102037810 */ /* 0x000fe40007ffe0ff */
[----:B------:R-:W-:Y:S02]  /*4380*/  FSEL R117, R38, -INF , !P2 ;  /* 0xff80000026757808 */ /* 0x000fe40005000000 */
[----:B------:R-:W-:Y:S02]  /*4390*/  FSEL R90, R36, -INF , !P2 ;  /* 0xff800000245a7808 */ /* 0x000fe40005000000 */
[----:B------:R-:W-:Y:S02]  /*43a0*/  ISETP.GE.AND P5, PT, R6, UR15, PT ;  /* 0x0000000f06007c0c */ /* 0x000fe4000bfa6270 */
[----:B------:R-:W-:Y:S02]  /*43b0*/  ISETP.GE.AND P2, PT, R3, UR15, PT ;  /* 0x0000000f03007c0c */ /* 0x000fe4000bf46270 */
[----:B------:R-:W-:-:S02]  /*43c0*/  IADD3 R6, R2, 0x30, RZ ;  /* 0x0000003002067810 */ /* 0x000fc40007ffe0ff */
[C---:B------:R-:W-:Y:S02]  /*43d0*/  IADD3 R3, R2.reuse, 0x38, RZ ;  /* 0x0000003802037810 */ /* 0x040fe40007ffe0ff */
[----:B------:R-:W-:Y:S02]  /*43e0*/  IADD3 R2, R2, 0x39, RZ ;  /* 0x0000003902027810 */ /* 0x000fe40007ffe0ff */
[----:B------:R-:W-:Y:S02]  /*43f0*/  FSEL R91, R39, -INF , !P1 ;  /* 0xff800000275b7808 */ /* 0x000fe40004800000 */
[----:B------:R-:W-:Y:S02]  /*4400*/  FSEL R88, R37, -INF , !P1 ;  /* 0xff80000025587808 */ /* 0x000fe40004800000 */
[----:B------:R-:W-:Y:S02]  /*4410*/  ISETP.GE.AND P1, PT, R3, UR15, PT ;  /* 0x0000000f03007c0c */ /* 0x000fe4000bf26270 */
[----:B------:R-:W-:-:S02]  /*4420*/  FSEL R180, R26, -INF , !P0 ;  /* 0xff8000001ab47808 */ /* 0x000fc40004000000 */
[----:B------:R-:W-:Y:S02]  /*4430*/  FSEL R149, R24, -INF , !P0 ;  /* 0xff80000018957808 */ /* 0x000fe40004000000 */
[----:B------:R-:W-:Y:S02]  /*4440*/  ISETP.GE.AND P0, PT, R2, UR15, PT ;  /* 0x0000000f02007c0c */ /* 0x000fe4000bf06270 */
[----:B------:R-:W-:Y:S02]  /*4450*/  FSEL R3, R8, -INF , !P1 ;  /* 0xff80000008037808 */ /* 0x000fe40004800000 */
[----:B------:R-:W-:Y:S02]  /*4460*/  FSEL R2, R9, -INF , !P0 ;  /* 0xff80000009027808 */ /* 0x000fe40004000000 */
[----:B------:R-:W-:Y:S01]  /*4470*/  FSEL R7, R11, -INF , !P0 ;  /* 0xff8000000b077808 */ /* 0x000fe20004000000 */
[----:B------:R1:W-:Y:S01]  /*4480*/  STL [R1+0x10], R3 ;  /* 0x0000100301007387 */ /* 0x0003e20000100800 */
[----:B------:R-:W-:-:S02]  /*4490*/  PLOP3.LUT P0, PT, PT, PT, UP0, 0x80, 0x0 ;  /* 0x000000000000781c */ /* 0x000fc40003f0f008 */
[----:B------:R-:W-:Y:S01]  /*44a0*/  FSEL R118, R31, -INF , !P3 ;  /* 0xff8000001f767808 */ /* 0x000fe20005800000 */
[----:B------:R1:W-:Y:S01]  /*44b0*/  STL [R1+0x14], R2 ;  /* 0x0000140201007387 */ /* 0x0003e20000100800 */
[----:B------:R-:W-:Y:S02]  /*44c0*/  FSEL R89, R29, -INF , !P3 ;  /* 0xff8000001d597808 */ /* 0x000fe40005800000 */
[----:B------:R-:W-:Y:S02]  /*44d0*/  ISETP.GE.AND P3, PT, R6, UR15, PT ;  /* 0x0000000f06007c0c */ /* 0x000fe4000bf66270 */
        /* <DEDUP_REMOVED lines=9> */
[----:B------:R-:W-:Y:S02]  /*4570*/  FSEL R244, R13, -INF , !P2 ;  /* 0xff8000000df47808 */ /* 0x000fe40005000000 */
[----:B------:R-:W-:Y:S01]  /*4580*/  FSEL R98, R10, -INF , !P1 ;  /* 0xff8000000a627808 */ /* 0x000fe20004800000 */
[----:B------:R-:W-:Y:S05]  /*4590*/  @!P0 BRA `(.L_x_56) ;  /* 0x0000084000008947 */ /* 0x000fea0003800000 */
[----:B-1----:R-:W-:Y:S01]  /*45a0*/  ULEA.HI.SX32 UR5, UR8, 0xfffffffe, 0x1a ;  /* 0xfffffffe08057891 */ /* 0x002fe2000f8fd23f */
[----:B------:R-:W-:Y:S01]  /*45b0*/  ISETP.GE.AND P6, PT, R246, c[0x0][0x220], PT ;  /* 0x00008800f6007a0c */ /* 0x000fe20003fc6270 */
[----:B------:R-:W-:Y:S01]  /*45c0*/  BSSY B0, `(.L_x_57) ;  /* 0x0000080000007945 */ /* 0x000fe20003800000 */
[----:B------:R-:W-:Y:S01]  /*45d0*/  ISETP.GE.AND P5, PT, R250, c[0x0][0x220], PT ;  /* 0x00008800fa007a0c */ /* 0x000fe20003fa6270 */
[----:B------:R-:W-:Y:S01]  /*45e0*/  USHF.R.S32.HI UR4, URZ, 0x1f, UR5 ;  /* 0x0000001f3f047899 */ /* 0x000fe20008011405 */
[----:B------:R-:W-:Y:S01]  /*45f0*/  ISETP.GE.AND P4, PT, R245, c[0x0][0x220], PT ;  /* 0x00008800f5007a0c */ /* 0x000fe20003f86270 */
[----:B------:R-:W-:Y:S01]  /*4600*/  UIMAD UR6, UR6, UR5, URZ ;  /* 0x00000005060672a4 */ /* 0x000fe2000f8e023f */
[----:B------:R-:W-:Y:S01]  /*4610*/  IMAD.WIDE.U32 R2, R97, UR5, R248 ;  /* 0x0000000561027c25 */ /* 0x000fe2000f8e00f8 */
[----:B------:R-:W-:-:S02]  /*4620*/  ISETP.GE.AND P3, PT, R251, c[0x0][0x220], PT ;  /* 0x00008800fb007a0c */ /* 0x000fc40003f66270 */
[----:B------:R-:W-:-:S04]  /*4630*/  UIMAD UR4, UR4, UR20, UR6 ;  /* 0x00000014040472a4 */ /* 0x000fc8000f8e0206 */
[C---:B------:R-:W-:Y:S01]  /*4640*/  @!P6 LEA R10, P2, R2.reuse, c[0x0][0x168], 0x1 ;  /* 0x00005a00020aea11 */ /* 0x040fe200078408ff */
[----:B------:R1:W-:Y:S01]  /*4650*/  @P6 STS.128 [R230+0x8000], RZ ;  /* 0x008000ffe6006388 */ /* 0x0003e20000000c00 */
[----:B------:R-:W-:Y:S02]  /*4660*/  IADD3 R6, R3, UR4, RZ ;  /* 0x0000000403067c10 */ /* 0x000fe4000fffe0ff */
[C---:B------:R-:W-:Y:S02]  /*4670*/  @!P5 LEA R8, P1, R2.reuse, c[0x0][0x168], 0x1 ;  /* 0x00005a000208da11 */ /* 0x040fe400078208ff */
[C-C-:B------:R-:W-:Y:S02]  /*4680*/  @!P6 LEA.HI.X R11, R2.reuse, c[0x0][0x16c], R6.reuse, 0x1, P2 ;  /* 0x00005b00020bea11 */ /* 0x140fe400010f0c06 */
[C---:B------:R-:W-:Y:S02]  /*4690*/  @!P4 LEA R12, P2, R2.reuse, c[0x0][0x168], 0x1 ;  /* 0x00005a00020cca11 */ /* 0x040fe400078408ff */
[C---:B------:R-:W-:Y:S01]  /*46a0*/  @!P5 LEA.HI.X R9, R2.reuse, c[0x0][0x16c], R6, 0x1, P1 ;  /* 0x00005b000209da11 */ /* 0x040fe200008f0c06 */
[----:B------:R-:W-:Y:S01]  /*46b0*/  @!PT LDS RZ, [RZ] ;  /* 0x00000000fffff984 */ /* 0x000fe20000000800 */
[----:B------:R-:W-:Y:S01]  /*46c0*/  @!PT LDS RZ, [RZ] ;  /* 0x00000000fffff984 */ /* 0x000fe20000000800 */
[----:B------:R-:W-:Y:S01]  /*46d0*/  @!PT LDS RZ, [RZ] ;  /* 0x00000000fffff984 */ /* 0x000fe20000000800 */
[----:B------:R2:W-:Y:S01]  /*46e0*/  @!P6 LDGSTS.E.BYPASS.LTC128B.128 [R230+0x8000], [R10.64] ;  /* 0x080000000ae6efae */ /* 0x0005e2000b901d52 */
[----:B------:R-:W-:-:S02]  /*46f0*/  @!P3 LEA R14, P1, R2, c[0x0][0x168], 0x1 ;  /* 0x00005a00020eba11 */ /* 0x000fc400078208ff */
[C-C-:B------:R-:W-:Y:S01]  /*4700*/  @!P4 LEA.HI.X R13, R2.reuse, c[0x0][0x16c], R6.reuse, 0x1, P2 ;  /* 0x00005b00020dca11 */ /* 0x140fe200010f0c06 */
[----:B------:R1:W-:Y:S01]  /*4710*/  @P5 STS.128 [R230+0xa000], RZ ;  /* 0x00a000ffe6005388 */ /* 0x0003e20000000c00 */
[C---:B------:R-:W-:Y:S02]  /*4720*/  IADD3 R3, P2, R2.reuse, UR23, RZ ;  /* 0x0000001702037c10 */ /* 0x040fe4000ff5e0ff */
[----:B------:R-:W-:Y:S01]  /*4730*/  @!P3 LEA.HI.X R15, R2, c[0x0][0x16c], R6, 0x1, P1 ;  /* 0x00005b00020fba11 */ /* 0x000fe200008f0c06 */
[----:B------:R-:W-:Y:S01]  /*4740*/  @!PT LDS RZ, [RZ] ;  /* 0x00000000fffff984 */ /* 0x000fe20000000800 */
[----:B------:R-:W-:Y:S01]  /*4750*/  @!PT LDS RZ, [RZ] ;  /* 0x00000000fffff984 */ /* 0x000fe20000000800 */
[----:B------:R-:W-:Y:S01]  /*4760*/  @!PT LDS RZ, [RZ] ;  /* 0x00000000fffff984 */ /* 0x000fe20000000800 */
[----:B------:R3:W-:Y:S01]  /*4770*/  @!P5 LDGSTS.E.BYPASS.LTC128B.128 [R230+0xa000], [R8.64+0x80] ;  /* 0x0a00008008e6dfae */ /* 0x0007e2000b901d52 */
[----:B------:R-:W-:-:S03]  /*4780*/  IADD3.X R6, R6, UR9, RZ, P2, !PT ;  /* 0x0000000906067c10 */ /* 0x000fc600097fe4ff */
        /* <DEDUP_REMOVED lines=9> */
[----:B------:R5:W-:Y:S01]  /*4820*/  @!P3 LDGSTS.E.BYPASS.LTC128B.128 [R230+0xe000], [R14.64+0x180] ;  /* 0x0e0001800ee6bfae */ /* 0x000be2000b901d52 */
[----:B--2---:R-:W-:-:S03]  /*4830*/  @!P6 LEA R10, P1, R3, c[0x0][0x168], 0x1 ;  /* 0x00005a00030aea11 */ /* 0x004fc600078208ff */
[----:B------:R1:W-:Y:S01]  /*4840*/  @P6 STS.128 [R230+0x8800], RZ ;  /* 0x008800ffe6006388 */ /* 0x0003e20000000c00 */
[C---:B------:R-:W-:Y:S02]  /*4850*/  @!P6 LEA.HI.X R11, R3.reuse, c[0x0][0x16c], R6, 0x1, P1 ;  /* 0x00005b00030bea11 */ /* 0x040fe400008f0c06 */
[----:B---3--:R-:W-:-:S03]  /*4860*/  @!P5 LEA R8, P2, R3, c[0x0][0x168], 0x1 ;  /* 0x00005a000308da11 */ /* 0x008fc600078408ff */
[----:B------:R-:W-:Y:S01]  /*4870*/  @!PT LDS RZ, [RZ] ;  /* 0x00000000fffff984 */ /* 0x000fe20000000800 */
[----:B------:R-:W-:Y:S01]  /*4880*/  @!PT LDS RZ, [RZ] ;  /* 0x00000000fffff984 */ /* 0x000fe20000000800 */
[----:B------:R-:W-:Y:S01]  /*4890*/  @!PT LDS RZ, [RZ] ;  /* 0x00000000fffff984 */ /* 0x000fe20000000800 */
[----:B------:R2:W-:Y:S01]  /*48a0*/  @!P6 LDGSTS.E.BYPASS.LTC128B.128 [R230+0x8800], [R10.64] ;  /* 0x088000000ae6efae */ /* 0x0005e2000b901d52 */
[----:B------:R-:W-:-:S03]  /*48b0*/  @!P5 LEA.HI.X R9, R3, c[0x0][0x16c], R6, 0x1, P2 ;  /* 0x00005b000309da11 */ /* 0x000fc600010f0c06 */
[----:B------:R1:W-:Y:S01]  /*48c0*/  @P5 STS.128 [R230+0xa800], RZ ;  /* 0x00a800ffe6005388 */ /* 0x0003e20000000c00 */
[----:B----4-:R-:W-:-:S03]  /*48d0*/  @!P3 LEA R12, P2, R3, c[0x0][0x168], 0x1 ;  /* 0x00005a00030cba11 */ /* 0x010fc600078408ff */
[----:B------:R-:W-:Y:S01]  /*48e0*/  @!PT LDS RZ, [RZ] ;  /* 0x00000000fffff984 */ /* 0x000fe20000000800 */
[----:B------:R-:W-:Y:S01]  /*48f0*/  @!PT LDS RZ, [RZ] ;  /* 0x00000000fffff984 */ /* 0x000fe20000000800 */
[----:B------:R-:W-:Y:S01]  /*4900*/  @!PT LDS RZ, [RZ] ;  /* 0x00000000fffff984 */ /* 0x000fe20000000800 */
[----:B------:R3:W-:Y:S01]  /*4910*/  @!P5 LDGSTS.E.BYPASS.LTC128B.128 [R230+0xa800], [R8.64+0x80] ;  /* 0x0a80008008e6dfae */ /* 0x0007e2000b901d52 */
[----:B------:R-:W-:-:S03]  /*4920*/  @!P3 LEA.HI.X R13, R3, c[0x0][0x16c], R6, 0x1, P2 ;  /* 0x00005b00030dba11 */ /* 0x000fc600010f0c06 */
[----:B------:R1:W-:Y:S01]  /*4930*/  @P4 STS.128 [R230+0xc800], RZ ;  /* 0x00c800ffe6004388 */ /* 0x0003e20000000c00 */
[----:B-----5:R-:W-:-:S04]  /*4940*/  @!P4 LEA R14, P1, R3, c[0x0][0x168], 0x1 ;  /* 0x00005a00030eca11 */ /* 0x020fc800078208ff */
[C---:B------:R-:W-:Y:S02]  /*4950*/  @!P4 LEA.HI.X R15, R3.reuse, c[0x0][0x16c], R6, 0x1, P1 ;  /* 0x00005b00030fca11 */ /* 0x040fe400008f0c06 */
[----:B------:R-:W-:-:S03]  /*4960*/  IADD3 R2, P1, R3, UR23, RZ ;  /* 0x0000001703027c10 */ /* 0x000fc6000ff3e0ff */
[----:B------:R-:W-:Y:S01]  /*4970*/  @!PT LDS RZ, [RZ] ;  /* 0x00000000fffff984 */ /* 0x000fe20000000800 */
[----:B------:R-:W-:Y:S01]  /*4980*/  @!PT LDS RZ, [RZ] ;  /* 0x00000000fffff984 */ /* 0x000fe20000000800 */
[----:B------:R-:W-:Y:S01]  /*4990*/  @!PT LDS RZ, [RZ] ;  /* 0x00000000fffff984 */ /* 0x000fe20000000800 */
[----:B------:R4:W-:Y:S01]  /*49a0*/  @!P4 LDGSTS.E.BYPASS.LTC128B.128 [R230+0xc800], [R14.64+0x100] ;  /* 0x0c8001000ee6cfae */ /* 0x0009e2000b901d52 */
[----:B------:R-:W-:Y:S02]  /*49b0*/  IADD3.X R6, R6, UR9, RZ, P1, !PT ;  /* 0x0000000906067c10 */ /* 0x000fe40008ffe4ff */
[C---:B--2---:R-:W-:Y:S01]  /*49c0*/  @!P6 LEA R10, P2, R2.reuse, c[0x0][0x168], 0x1 ;  /* 0x00005a00020aea11 */ /* 0x044fe200078408ff */
[----:B------:R1:W-:Y:S03]  /*49d0*/  @P3 STS.128 [R230+0xe800], RZ ;  /* 0x00e800ffe6003388 */ /* 0x0003e60000000c00 */
[C-C-:B------:R-:W-:Y:S01]  /*49e0*/  @!P6 LEA.HI.X R11, R2.reuse, c[0x0][0x16c], R6.reuse, 0x1, P2 ;  /* 0x00005b00020bea11 */ /* 0x140fe200010f0c06 */
[----:B------:R-:W-:Y:S01]  /*49f0*/  @!PT LDS RZ, [RZ] ;  /* 0x00000000fffff984 */ /* 0x000fe20000000800 */
[----:B------:R-:W-:Y:S01]  /*4a00*/  @!PT LDS RZ, [RZ] ;  /* 0x00000000fffff984 */ /* 0x000fe20000000800 */
[----:B------:R-:W-:Y:S01]  /*4a10*/  @!PT LDS RZ, [RZ] ;  /* 0x00000000fffff984 */ /* 0x000fe20000000800 */
[----:B------:R2:W-:Y:S01]  /*4a20*/  @!P3 LDGSTS.E.BYPASS.LTC128B.128 [R230+0xe800], [R12.64+0x180] ;  /* 0x0e8001800ce6bfae */ /* 0x0005e2000b901d52 */
[C---:B------:R-:W-:Y:S02]  /*4a30*/  @!P4 LEA R16, P2, R2.reuse, c[0x0][0x168], 0x1 ;  /* 0x00005a000210ca11 */ /* 0x040fe400078408ff */
[C---:B---3--:R-:W-:Y:S01]  /*4a40*/  @!P5 LEA R8, P1, R2.reuse, c[0x0][0x168], 0x1 ;  /* 0x00005a000208da11 */ /* 0x048fe200078208ff */
[----:B------:R1:W-:Y:S01]  /*4a50*/  @P6 STS.128 [R230+0x9000], RZ ;  /* 0x009000ffe6006388 */ /* 0x0003e20000000c00 */
[----:B------:R-:W-:-:S02]  /*4a60*/  @!P4 LEA.HI.X R17, R2, c[0x0][0x16c], R6, 0x1, P2 ;  /* 0x00005b000211ca11 */ /* 0x000fc400010f0c06 */
[C---:B------:R-:W-:Y:S01]  /*4a70*/  @!P5 LEA.HI.X R9, R2.reuse, c[0x0][0x16c], R6, 0x1, P1 ;  /* 0x00005b000209da11 */ /* 0x040fe200008f0c06 */
[----:B------:R-:W-:Y:S01]  /*4a80*/  @!PT LDS RZ, [RZ] ;  /* 0x00000000fffff984 */ /* 0x000fe20000000800 */
[----:B------:R-:W-:Y:S01]  /*4a90*/  @!PT LDS RZ, [RZ] ;  /* 0x00000000fffff984 */ /* 0x000fe20000000800 */
[----:B------:R-:W-:Y:S01]  /*4aa0*/  @!PT LDS RZ, [RZ] ;  /* 0x00000000fffff984 */ /* 0x000fe20000000800 */
[----:B------:R3:W-:Y:S01]  /*4ab0*/  @!P6 LDGSTS.E.BYPASS.LTC128B.128 [R230+0x9000], [R10.64] ;  /* 0x090000000ae6efae */ /* 0x0007e2000b901d52 */
[----:B------:R-:W-:-:S03]  /*4ac0*/  IADD3 R3, P2, R2, UR23, RZ ;  /* 0x0000001702037c10 */ /* 0x000fc6000ff5e0ff */
[----:B------:R1:W-:Y:S04]  /*4ad0*/  @P5 STS.128 [R230+0xb000], RZ ;  /* 0x00b000ffe6005388 */ /* 0x0003e80000000c00 */
[----:B------:R-:W-:Y:S01]  /*4ae0*/  @!PT LDS RZ, [RZ] ;  /* 0x00000000fffff984 */ /* 0x000fe20000000800 */
[----:B------:R-:W-:Y:S01]  /*4af0*/  @!PT LDS RZ, [RZ] ;  /* 0x00000000fffff984 */ /* 0x000fe20000000800 */
[----:B------:R-:W-:Y:S01]  /*4b00*/  @!PT LDS RZ, [RZ] ;  /* 0x00000000fffff984 */ /* 0x000fe20000000800 */
[----:B------:R5:W-:Y:S01]  /*4b10*/  @!P5 LDGSTS.E.BYPASS.LTC128B.128 [R230+0xb000], [R8.64+0x80] ;  /* 0x0b00008008e6dfae */ /* 0x000be2000b901d52 */
[----:B----4-:R-:W-:-:S03]  /*4b20*/  @!P3 LEA R14, P1, R2, c[0x0][0x168], 0x1 ;  /* 0x00005a00020eba11 */ /* 0x010fc600078208ff */
[----:B------:R1:W-:Y:S01]  /*4b30*/  @P4 STS.128 [R230+0xd000], RZ ;  /* 0x00d000ffe6004388 */ /* 0x0003e20000000c00 */
[----:B------:R-:W-:-:S03]  /*4b40*/  @!P3 LEA.HI.X R15, R2, c[0x0][0x16c], R6, 0x1, P1 ;  /* 0x00005b00020fba11 */ /* 0x000fc600008f0c06 */
[----:B------:R-:W-:Y:S01]  /*4b50*/  @!PT LDS RZ, [RZ] ;  /* 0x00000000fffff984 */ /* 0x000fe20000000800 */
[----:B------:R-:W-:Y:S01]  /*4b60*/  @!PT LDS RZ, [RZ] ;  /* 0x00000000fffff984 */ /* 0x000fe20000000800 */
[----:B------:R-:W-:Y:S01]  /*4b70*/  @!PT LDS RZ, [RZ] ;  /* 0x00000000fffff984 */ /* 0x000fe20000000800 */
[----:B------:R1:W-:Y:S01]  /*4b80*/  @!P4 LDGSTS.E.BYPASS.LTC128B.128 [R230+0xd000], [R16.64+0x100] ;  /* 0x0d00010010e6cfae */ /* 0x0003e2000b901d52 */
[----:B------:R-:W-:Y:S02]  /*4b90*/  IADD3.X R6, R6, UR9, RZ, P2, !PT ;  /* 0x0000000906067c10 */ /* 0x000fe400097fe4ff */
[C---:B--2---:R-:W-:Y:S01]  /*4ba0*/  @!P6 LEA R12, P1, R3.reuse, c[0x0][0x168], 0x1 ;  /* 0x00005a00030cea11 */ /* 0x044fe200078208ff */
[----:B------:R1:W-:Y:S03]  /*4bb0*/  @P3 STS.128 [R230+0xf000], RZ ;  /* 0x00f000ffe6003388 */ /* 0x0003e60000000c00 */
[C---:B------:R-:W-:Y:S01]  /*4bc0*/  @!P6 LEA.HI.X R13, R3.reuse, c[0x0][0x16c], R6, 0x1, P1 ;  /* 0x00005b00030dea11 */ /* 0x040fe200008f0c06 */
[----:B------:R-:W-:Y:S01]  /*4bd0*/  @!PT LDS RZ, [RZ] ;  /* 0x00000000fffff984 */ /* 0x000fe20000000800 */
[----:B------:R-:W-:Y:S01]  /*4be0*/  @!PT LDS RZ, [RZ] ;  /* 0x00000000fffff984 */ /* 0x000fe20000000800 */
[----:B------:R-:W-:Y:S01]  /*4bf0*/  @!PT LDS RZ, [RZ] ;  /* 0x00000000fffff984 */ /* 0x000fe20000000800 */
[----:B------:R1:W-:Y:S01]  /*4c00*/  @!P3 LDGSTS.E.BYPASS.LTC128B.128 [R230+0xf000], [R14.64+0x180] ;  /* 0x0f0001800ee6bfae */ /* 0x0003e2000b901d52 */
[----:B---3--:R-:W-:-:S03]  /*4c10*/  @!P5 LEA R10, P2, R3, c[0x0][0x168], 0x1 ;  /* 0x00005a00030ada11 */ /* 0x008fc600078408ff */
[----:B------:R1:W-:Y:S01]  /*4c20*/  @P6 STS.128 [R230+0x9800], RZ ;  /* 0x009800ffe6006388 */ /* 0x0003e20000000c00 */
[----:B------:R-:W-:-:S03]  /*4c30*/  @!P5 LEA.HI.X R11, R3, c[0x0][0x16c], R6, 0x1, P2 ;  /* 0x00005b00030bda11 */ /* 0x000fc600010f0c06 */
[----:B------:R-:W-:Y:S01]  /*4c40*/  @!PT LDS RZ, [RZ] ;  /* 0x00000000fffff984 */ /* 0x000fe20000000800 */
[----:B------:R-:W-:Y:S01]  /*4c50*/  @!PT LDS RZ, [RZ] ;  /* 0x00000000fffff984 */ /* 0x000fe20000000800 */
[----:B------:R-:W-:Y:S01]  /*4c60*/  @!PT LDS RZ, [RZ] ;  /* 0x00000000fffff984 */ /* 0x000fe20000000800 */
[----:B------:R1:W-:Y:S01]  /*4c70*/  @!P6 LDGSTS.E.BYPASS.LTC128B.128 [R230+0x9800], [R12.64] ;  /* 0x098000000ce6efae */ /* 0x0003e2000b901d52 */
[----:B-----5:R-:W-:-:S03]  /*4c80*/  @!P4 LEA R8, P1, R3, c[0x0][0x168], 0x1 ;  /* 0x00005a000308ca11 */ /* 0x020fc600078208ff */
[----:B------:R1:W-:Y:S01]  /*4c90*/  @P5 STS.128 [R230+0xb800], RZ ;  /* 0x00b800ffe6005388 */ /* 0x0003e20000000c00 */
[----:B------:R-:W-:-:S03]  /*4ca0*/  @!P4 LEA.HI.X R9, R3, c[0x0][0x16c], R6, 0x1, P1 ;  /* 0x00005b000309ca11 */ /* 0x000fc600008f0c06 */
        /* <DEDUP_REMOVED lines=11> */
[----:B------:R-:W-:-:S04]  /*4d60*/  LEA R2, P1, R3, c[0x0][0x168], 0x1 ;  /* 0x00005a0003027a11 */ /* 0x000fc800078208ff */
[----:B------:R-:W-:-:S05]  /*4d70*/  LEA.HI.X R3, R3, c[0x0][0x16c], R6, 0x1, P1 ;  /* 0x00005b0003037a11 */ /* 0x000fca00008f0c06 */
[----:B------:R-:W-:Y:S01]  /*4d80*/  @!PT LDS RZ, [RZ] ;  /* 0x00000000fffff984 */ /* 0x000fe20000000800 */
[----:B------:R-:W-:Y:S01]  /*4d90*/  @!PT LDS RZ, [RZ] ;  /* 0x00000000fffff984 */ /* 0x000fe20000000800 */
[----:B------:R-:W-:Y:S01]  /*4da0*/  @!PT LDS RZ, [RZ] ;  /* 0x00000000fffff984 */ /* 0x000fe20000000800 */
[----:B------:R2:W-:Y:S04]  /*4db0*/  LDGSTS.E.BYPASS.LTC128B.128 [R230+0xf800], [R2.64+0x180] ;  /* 0x0f80018002e67fae */ /* 0x0005e8000b901d52 */
.L_x_58:
[----:B------:R-:W-:Y:S05]  /*4dc0*/  BSYNC B0 ;  /* 0x0000000000007941 */ /* 0x000fea0003800000 */
.L_x_57:
[----:B------:R-:W0:Y:S02]  /*4dd0*/  LDGDEPBAR ;  /* 0x00000000000079af */ /* 0x000e240000000000 */
.L_x_56:
[----:B-1----:R1:W-:Y:S04]  /*4de0*/  STL [R1+0x48], R217 ;  /* 0x000048d901007387 */ /* 0x0023e80000100800 */
[----:B-1----:R-:W3:Y:S04]  /*4df0*/  LDL.LU R217, [R1+0x14] ;  /* 0x0000140001d97983 */ /* 0x002ee80000300800 */
[----:B------:R1:W-:Y:S04]  /*4e00*/  STL [R1+0x44], R216 ;  /* 0x000044d801007387 */ /* 0x0003e80000100800 */
[----:B-1----:R-:W4:Y:S01]  /*4e10*/  LDL.LU R216, [R1+0x10] ;  /* 0x0000100001d87983 */ /* 0x002f220000300800 */
[----:B--2---:R-:W-:Y:S01]  /*4e20*/  FMNMX.FTZ R2, R56, R21, !PT ;  /* 0x0000001538027209 */ /* 0x004fe20007810000 */
[----:B------:R-:W-:Y:S01]  /*4e30*/  IMAD.MOV.U32 R9, RZ, RZ, R98 ;  /* 0x000000ffff097224 */ /* 0x000fe200078e0062 */
[----:B------:R-:W-:Y:S01]  /*4e40*/  MOV R11, R99 ;  /* 0x00000063000b7202 */ /* 0x000fe20000000f00 */
[----:B------:R-:W-:Y:S01]  /*4e50*/  STL [R1+0x40], R215 ;  /* 0x000040d701007387 */ /* 0x000fe20000100800 */
[----:B------:R-:W-:Y:S01]  /*4e60*/  FMNMX.FTZ R2, R52, R2, !PT ;  /* 0x0000000234027209 */ /* 0x000fe20007810000 */
[----:B------:R-:W-:Y:S01]  /*4e70*/  IMAD.SHL.U32 R204, R5, 0x2, RZ ;  /* 0x0000000205cc7824 */ /* 0x000fe200078e00ff */
[----:B------:R-:W-:Y:S01]  /*4e80*/  MOV R10, R7 ;  /* 0x00000007000a7202 */ /* 0x000fe20000000f00 */
[----:B------:R-:W-:Y:S01]  /*4e90*/  STL [R1+0x3c], R214 ;  /* 0x00003cd601007387 */ /* 0x000fe20000100800 */
[----:B------:R-:W-:Y:S01]  /*4ea0*/  FMNMX.FTZ R2, R20, R2, !PT ;  /* 0x0000000214027209 */ /* 0x000fe20007810000 */
[----:B------:R-:W-:Y:S01]  /*4eb0*/  IMAD R207, R0, 0x2, R204 ;  /* 0x0000000200cf7824 */ /* 0x000fe200078e02cc */
[----:B------:R-:W-:Y:S01]  /*4ec0*/  LEA R205, R4, R204, 0x1 ;  /* 0x000000cc04cd7211 */ /* 0x000fe200078e08ff */
[----:B------:R-:W-:Y:S01]  /*4ed0*/  STL [R1+0x38], R213 ;  /* 0x000038d501007387 */ /* 0x000fe20000100800 */
[----:B------:R-:W-:-:S02]  /*4ee0*/  FMNMX.FTZ R2, R116, R2, !PT ;  /* 0x0000000274027209 */ /* 0x000fc40007810000 */
[----:B------:R-:W-:Y:S01]  /*4ef0*/  LEA R206, R0, R205, 0x1 ;  /* 0x000000cd00ce7211 */ /* 0x000fe200078e08ff */
[----:B------:R-:W-:Y:S01]  /*4f00*/  STL [R1+0x34], R212 ;  /* 0x000034d401007387 */ /* 0x000fe20000100800 */
[----:B------:R-:W-:Y:S02]  /*4f10*/  FMNMX.FTZ R3, R89, R2, !PT ;  /* 0x0000000259037209 */ /* 0x000fe40007810000 */
[----:B------:R-:W-:Y:S01]  /*4f20*/  FMNMX.FTZ R2, R57, R53, !PT ;  /* 0x0000003539027209 */ /* 0x000fe20007810000 */
[----:B------:R-:W-:Y:S01]  /*4f30*/  STL [R1+0x30], R211 ;  /* 0x000030d301007387 */ /* 0x000fe20000100800 */
[----:B------:R-:W-:Y:S02]  /*4f40*/  FMNMX.FTZ R3, R90, R3, !PT ;  /* 0x000000035a037209 */ /* 0x000fe40007810000 */
[----:B------:R-:W-:Y:S01]  /*4f50*/  FMNMX.FTZ R2, R54, R2, !PT ;  /* 0x0000000236027209 */ /* 0x000fe20007810000 */
[----:B------:R-:W-:Y:S01]  /*4f60*/  STL [R1+0x2c], R210 ;  /* 0x00002cd201007387 */ /* 0x000fe20000100800 */
[----:B------:R-:W-:-:S02]  /*4f70*/  FMNMX.FTZ R148, R88, R3, !PT ;  /* 0x0000000358947209 */ /* 0x000fc40007810000 */
[----:B------:R-:W-:Y:S01]  /*4f80*/  FMNMX.FTZ R2, R48, R2, !PT ;  /* 0x0000000230027209 */ /* 0x000fe20007810000 */
        /* <DEDUP_REMOVED lines=15> */
[----:B------:R-:W-:Y:S01]  /*5080*/  LDSM.16.MT88.4 R28, [R206+0x10000] ;  /* 0x01000000ce1c783b */ /* 0x000fe20000004200 */
[----:B------:R-:W-:-:S02]  /*5090*/  FMNMX.FTZ R148, R244, R148, !PT ;  /* 0x00000094f4947209 */ /* 0x000fc40007810000 */
[----:B------:R-:W-:Y:S01]  /*50a0*/  FMNMX.FTZ R2, R181, R2, !PT ;  /* 0x00000002b5027209 */ /* 0x000fe20007810000 */
[----:B------:R-:W-:Y:S03]  /*50b0*/  LDSM.16.MT88.4 R16, [R205+0x10000] ;  /* 0x01000000cd10783b */ /* 0x000fe60000004200 */
        /* <DEDUP_REMOVED lines=10> */
[----:B------:R-:W-:-:S05]  /*5160*/  FMNMX.FTZ R2, R10, R2, !PT ;  /* 0x000000020a027209 */ /* 0x000fca0007810000 */
[----:B------:R-:W1:Y:S02]  /*5170*/  SHFL.BFLY PT, R3, R2, 0x2, 0x1f ;  /* 0x0c401f0002037f89 */ /* 0x000e6400000e0000 */
[----:B-1----:R-:W-:-:S05]  /*5180*/  FMNMX.FTZ R2, R2, R3, !PT ;  /* 0x0000000302027209 */ /* 0x002fca0007810000 */
[----:B------:R-:W-:Y:S01]  /*5190*/  SHFL.BFLY PT, R7, R2, 0x1, 0x1f ;  /* 0x0c201f0002077f89 */ /* 0x000fe200000e0000 */
[----:B----4-:R-:W-:-:S04]  /*51a0*/  FMNMX.FTZ R148, R216, R148, !PT ;  /* 0x00000094d8947209 */ /* 0x010fc80007810000 */
[----:B---3--:R-:W-:-:S05]  /*51b0*/  FMNMX.FTZ R148, R217, R148, !PT ;  /* 0x00000094d9947209 */ /* 0x008fca0007810000 */
[----:B------:R-:W1:Y:S02]  /*51c0*/  SHFL.BFLY PT, R6, R148, 0x2, 0x1f ;  /* 0x0c401f0094067f89 */ /* 0x000e6400000e0000 */
[----:B-1----:R-:W-:-:S05]  /*51d0*/  FMNMX.FTZ R148, R148, R6, !PT ;  /* 0x0000000694947209 */ /* 0x002fca0007810000 */
[----:B------:R-:W1:Y:S02]  /*51e0*/  SHFL.BFLY PT, R6, R148, 0x1, 0x1f ;  /* 0x0c201f0094067f89 */ /* 0x000e6400000e0000 */
[----:B-1----:R-:W-:-:S04]  /*51f0*/  FMNMX.FTZ R148, R148, R6, !PT ;  /* 0x0000000694947209 */ /* 0x002fc80007810000 */
[C---:B------:R-:W-:Y:S01]  /*5200*/  FSETP.NEU.FTZ.AND P1, PT, R148.reuse, -INF , PT ;  /* 0xff8000009400780b */ /* 0x040fe20003f3d000 */
[----:B------:R-:W-:-:S05]  /*5210*/  FMUL.FTZ R8, R148, c[0x0][0x23c] ;  /* 0x00008f0094087a20 */ /* 0x000fca0000410000 */
[----:B------:R-:W-:-:S05]  /*5220*/  FSEL R8, R8, RZ, P1 ;  /* 0x000000ff08087208 */ /* 0x000fca0000800000 */
[--C-:B------:R-:W-:Y:S02]  /*5230*/  FFMA.FTZ R3, R56, c[0x0][0x23c], -R8.reuse ;  /* 0x00008f0038037a23 */ /* 0x100fe40000010808 */
[--C-:B------:R-:W-:Y:S02]  /*5240*/  FFMA.FTZ R6, R52, c[0x0][0x23c], -R8.reuse ;  /* 0x00008f0034067a23 */ /* 0x100fe40000010808 */
[----:B------:R1:W-:Y:S01]  /*5250*/  MUFU.EX2 R174, R3 ;  /* 0x0000000300ae7308 */ /* 0x0003e20000000800 */
[----:B------:R-:W-:-:S07]  /*5260*/  FFMA.FTZ R0, R116, c[0x0][0x23c], -R8 ;  /* 0x00008f0074007a23 */ /* 0x000fce0000010808 */
[----:B------:R2:W-:Y:S01]  /*5270*/  MUFU.EX2 R151, R6 ;  /* 0x0000000600977308 */ /* 0x0005e20000000800 */
[----:B-1----:R-:W-:Y:S01]  /*5280*/  FMNMX.FTZ R3, R2, R7, !PT ;  /* 0x0000000702037209 */ /* 0x002fe20007810000 */
[----:B------:R-:W-:-:S06]  /*5290*/  FFMA.FTZ R2, R21, c[0x0][0x23c], -R8 ;  /* 0x00008f0015027a23 */ /* 0x000fcc0000010808 */
[----:B------:R1:W-:Y:S01]  /*52a0*/  MUFU.EX2 R215, R0 ;  /* 0x0000000000d77308 */ /* 0x0003e20000000800 */
[----:B------:R-:W-:Y:S01]  /*52b0*/  FSETP.NEU.FTZ.AND P1, PT, R3, -INF , PT ;  /* 0xff8000000300780b */ /* 0x000fe20003f3d000 */
[----:B--2---:R-:W-:-:S06]  /*52c0*/  FFMA.FTZ R6, R20, c[0x0][0x23c], -R8 ;  /* 0x00008f0014067a23 */ /* 0x004fcc0000010808 */
[----:B------:R2:W-:Y:S01]  /*52d0*/  MUFU.EX2 R172, R2 ;  /* 0x0000000200ac7308 */ /* 0x0005e20000000800 */
[----:B------:R-:W3:Y:S07]  /*52e0*/  LDSM.16.MT88.4 R20, [R204+0x10000] ;  /* 0x01000000cc14783b */ /* 0x000eee0000004200 */
[----:B------:R4:W3:Y:S01]  /*52f0*/  MUFU.EX2 R173, R6 ;  /* 0x0000000600ad7308 */ /* 0x0008e20000000800 */
[----:B-1----:R-:W-:Y:S02]  /*5300*/  FFMA.FTZ R0, R89, c[0x0][0x23c], -R8 ;  /* 0x00008f0059007a23 */ /* 0x002fe40000010808 */
[----:B--2---:R-:W-:-:S05]  /*5310*/  FMUL.FTZ R2, R3, c[0x0][0x23c] ;  /* 0x00008f0003027a20 */ /* 0x004fca0000410000 */
[----:B------:R1:W-:Y:S01]  /*5320*/  MUFU.EX2 R209, R0 ;  /* 0x0000000000d17308 */ /* 0x0003e20000000800 */
[----:B------:R-:W-:-:S05]  /*5330*/  FSEL R2, R2, RZ, P1 ;  /* 0x000000ff02027208 */ /* 0x000fca0000800000 */
[--C-:B------:R-:W-:Y:S02]  /*5340*/  FFMA.FTZ R4, R53, c[0x0][0x23c], -R2.reuse ;  /* 0x00008f0035047a23 */ /* 0x100fe40000010802 */
[----:B----4-:R-:W-:Y:S02]  /*5350*/  FFMA.FTZ R6, R57, c[0x0][0x23c], -R2 ;  /* 0x00008f0039067a23 */ /* 0x010fe40000010802 */
[----:B------:R2:W-:Y:S01]  /*5360*/  MUFU.EX2 R177, R4 ;  /* 0x0000000400b17308 */ /* 0x0005e20000000800 */
[----:B-1----:R-:W-:-:S07]  /*5370*/  FFMA.FTZ R0, R90, c[0x0][0x23c], -R8 ;  /* 0x00008f005a007a23 */ /* 0x002fce0000010808 */
[----:B------:R3:W1:Y:S01]  /*5380*/  MUFU.EX2 R168, R6 ;  /* 0x0000000600a87308 */ /* 0x0006620000000800 */
[----:B--2---:R-:W-:-:S07]  /*5390*/  FFMA.FTZ R4, R54, c[0x0][0x23c], -R2 ;  /* 0x00008f0036047a23 */ /* 0x004fce0000010802 */
[----:B------:R2:W-:Y:S01]  /*53a0*/  MUFU.EX2 R166, R0 ;  /* 0x0000000000a67308 */ /* 0x0005e20000000800 */
[----:B---3--:R-:W-:-:S07]  /*53b0*/  F2FP.PACK_AB R6, R173, R151 ;  /* 0x00000097ad06723e */ /* 0x008fce00000000ff */
[----:B------:R3:W-:Y:S01]  /*53c0*/  MUFU.EX2 R208, R4 ;  /* 0x0000000400d07308 */ /* 0x0007e20000000800 */
[----:B-1----:R-:W-:Y:S01]  /*53d0*/  F2FP.PACK_AB R5, R177, R168 ;  /* 0x000000a8b105723e */ /* 0x002fe200000000ff */
[----:B--2---:R-:W-:-:S06]  /*53e0*/  FFMA.FTZ R0, R88, c[0x0][0x23c], -R8 ;  /* 0x00008f0058007a23 */ /* 0x004fcc0000010808 */
[----:B------:R1:W-:Y:S01]  /*53f0*/  MUFU.EX2 R164, R0 ;  /* 0x0000000000a47308 */ /* 0x0003e20000000800 */
[----:B---3--:R-:W-:-:S07]  /*5400*/  FFMA.FTZ R4, R48, c[0x0][0x23c], -R2 ;  /* 0x00008f0030047a23 */ /* 0x008fce0000010802 */
[----:B------:R2:W3:Y:S01]  /*5410*/  MUFU.EX2 R169, R4 ;  /* 0x0000000400a97308 */ /* 0x0004e20000000800 */
[----:B-1----:R-:W-:-:S07]  /*5420*/  FFMA.FTZ R0, R119, c[0x0][0x23c], -R2 ;  /* 0x00008f0077007a23 */ /* 0x002fce0000010802 */
[----:B------:R1:W-:Y:S01]  /*5430*/  MUFU.EX2 R214, R0 ;  /* 0x0000000000d67308 */ /* 0x0003e20000000800 */
[----:B--2---:R-:W-:Y:S02]  /*5440*/  F2FP.PACK_AB R4, R172, R174 ;  /* 0x000000aeac04723e */ /* 0x004fe400000000ff */
[----:B---3--:R-:W-:-:S07]  /*5450*/  F2FP.PACK_AB R7, R169, R208 ;  /* 0x000000d0a907723e */ /* 0x008fce00000000ff */
[----:B------:R-:W-:Y:S01]  /*5460*/  HMMA.16816.F32 R96, R4, R20, RZ ;  /* 0x000000140460723c */ /* 0x000fe200000018ff */
[----:B-1----:R-:W-:-:S04]  /*5470*/  FFMA.FTZ R0, R118, c[0x0][0x23c], -R2 ;  /* 0x00008f0076007a23 */ /* 0x002fc80000010802 */
[----:B------:R1:W2:Y:S03]  /*5480*/  MUFU.EX2 R167, R0 ;  /* 0x0000000000a77308 */ /* 0x0002a60000000800 */
[C---:B------:R-:W-:Y:S01]  /*5490*/  HMMA.16816.F32 R112, R4.reuse, R22, RZ ;  /* 0x000000160470723c */ /* 0x040fe200000018ff */
[----:B------:R-:W3:Y:S07]  /*54a0*/  LDSM.16.MT88.4 R20, [R204+0x14000] ;  /* 0x01400000cc14783b */ /* 0x000eee0000004200 */
[----:B------:R-:W-:Y:S01]  /*54b0*/  HMMA.16816.F32 R84, R4, R28, RZ ;  /* 0x0000001c0454723c */ /* 0x000fe200000018ff */
[----:B-1----:R-:W-:-:S07]  /*54c0*/  FFMA.FTZ R0, R117, c[0x0][0x23c], -R2 ;  /* 0x00008f0075007a23 */ /* 0x002fce0000010802 */
[C---:B------:R-:W-:Y:S01]  /*54d0*/  HMMA.16816.F32 R64, R4.reuse, R30, RZ ;  /* 0x0000001e0440723c */ /* 0x040fe200000018ff */
[----:B------:R-:W1:Y:S01]  /*54e0*/  LDSM.16.MT88.4 R28, [R204+0x16000] ;  /* 0x01600000cc1c783b */ /* 0x000e620000004200 */
[----:B------:R4:W-:Y:S06]  /*54f0*/  MUFU.EX2 R165, R0 ;  /* 0x0000000000a57308 */ /* 0x0009ec0000000800 */
[C---:B------:R-:W-:Y:S08]  /*5500*/  HMMA.16816.F32 R92, R4.reuse, R16, RZ ;  /* 0x00000010045c723c */ /* 0x040ff000000018ff */
[----:B------:R-:W-:Y:S01]  /*5510*/  HMMA.16816.F32 R72, R4, R18, RZ ;  /* 0x000000120448723c */ /* 0x000fe200000018ff */
[----:B------:R-:W1:Y:S01]  /*5520*/  LDSM.16.MT88.4 R16, [R205+0x14000] ;  /* 0x01400000cd10783b */ /* 0x000e620000004200 */
[----:B----4-:R-:W-:-:S04]  /*5530*/  FFMA.FTZ R0, R91, c[0x0][0x23c], -R2 ;  /* 0x00008f005b007a23 */ /* 0x010fc80000010802 */
[----:B------:R-:W4:Y:S02]  /*5540*/  MUFU.EX2 R176, R0 ;  /* 0x0000000000b07308 */ /* 0x000f240000000800 */
[C---:B------:R-:W-:Y:S08]  /*5550*/  HMMA.16816.F32 R128, R4.reuse, R40, RZ ;  /* 0x000000280480723c */ /* 0x040ff000000018ff */
[C---:B------:R-:W-:Y:S01]  /*5560*/  HMMA.16816.F32 R136, R4.reuse, R42, RZ ;  /* 0x0000002a0488723c */ /* 0x040fe200000018ff */
[----:B------:R-:W1:Y:S07]  /*5570*/  LDSM.16.MT88.4 R40, [R206+0x14000] ;  /* 0x01400000ce28783b */ /* 0x000e6e0000004200 */
[C---:B------:R-:W-:Y:S08]  /*5580*/  HMMA.16816.F32 R56, R4.reuse, R12, RZ ;  /* 0x0000000c0438723c */ /* 0x040ff000000018ff */
[C---:B------:R-:W-:Y:S01]  /*5590*/  HMMA.16816.F32 R68, R4.reuse, R14, RZ ;  /* 0x0000000e0444723c */ /* 0x040fe200000018ff */
[----:B------:R-:W1:Y:S07]  /*55a0*/  LDSM.16.MT88.4 R12, [R207+0x14000] ;  /* 0x01400000cf0c783b */ /* 0x000e6e0000004200 */
[C---:B------:R-:W-:Y:S08]  /*55b0*/  HMMA.16816.F32 R120, R4.reuse, R32, RZ ;  /* 0x000000200478723c */ /* 0x040ff000000018ff */
[C---:B------:R-:W-:Y:S01]  /*55c0*/  HMMA.16816.F32 R104, R4.reuse, R34, RZ ;  /* 0x000000220468723c */ /* 0x040fe200000018ff */
[----:B------:R-:W-:Y:S07]  /*55d0*/  LDSM.16.MT88.4 R32, [R206+0x16000] ;  /* 0x01600000ce20783b */ /* 0x000fee0000004200 */
[C---:B------:R-:W-:Y:S08]  /*55e0*/  HMMA.16816.F32 R80, R4.reuse, R24, RZ ;  /* 0x000000180450723c */ /* 0x040ff000000018ff */
[C---:B------:R-:W-:Y:S01]  /*55f0*/  HMMA.16816.F32 R100, R4.reuse, R26, RZ ;  /* 0x0000001a0464723c */ /* 0x040fe200000018ff */
[----:B------:R-:W2:Y:S07]  /*5600*/  LDSM.16.MT88.4 R24, [R205+0x16000] ;  /* 0x01600000cd18783b */ /* 0x000eae0000004200 */
[C---:B---3--:R-:W-:Y:S08]  /*5610*/  HMMA.16816.F32 R76, R4.reuse, R20, RZ ;  /* 0x00000014044c723c */ /* 0x048ff000000018ff */
[C---:B------:R-:W-:Y:S01]  /*5620*/  HMMA.16816.F32 R60, R4.reuse, R22, RZ ;  /* 0x00000016043c723c */ /* 0x040fe200000018ff */
[----:B------:R-:W3:Y:S07]  /*5630*/  LDSM.16.MT88.4 R20, [R207+0x16000] ;  /* 0x01600000cf14783b */ /* 0x000eee0000004200 */
[C---:B-1----:R-:W-:Y:S08]  /*5640*/  HMMA.16816.F32 R144, R4.reuse, R28, RZ ;  /* 0x0000001c0490723c */ /* 0x042ff000000018ff */
[C---:B------:R-:W-:Y:S01]  /*5650*/  HMMA.16816.F32 R152, R4.reuse, R30, RZ ;  /* 0x0000001e0498723c */ /* 0x040fe200000018ff */
[----:B------:R-:W1:Y:S07]  /*5660*/  LDSM.16.MT88.4 R28, [R204+0x10800] ;  /* 0x01080000cc1c783b */ /* 0x000e6e0000004200 */
[C---:B------:R-:W-:Y:S08]  /*5670*/  HMMA.16816.F32 R52, R4.reuse, R16, RZ ;  /* 0x000000100434723c */ /* 0x040ff000000018ff */
[C---:B------:R-:W-:Y:S01]  /*5680*/  HMMA.16816.F32 R48, R4.reuse, R18, RZ ;  /* 0x000000120430723c */ /* 0x040fe200000018ff */
[----:B------:R-:W-:Y:S07]  /*5690*/  LDSM.16.MT88.4 R16, [R205+0x10800] ;  /* 0x01080000cd10783b */ /* 0x000fee0000004200 */
[C---:B------:R-:W-:Y:S08]  /*56a0*/  HMMA.16816.F32 R140, R4.reuse, R40, RZ ;  /* 0x00000028048c723c */ /* 0x040ff000000018ff */
[C---:B------:R-:W-:Y:S08]  /*56b0*/  HMMA.16816.F32 R124, R4.reuse, R36, RZ ;  /* 0x00000024047c723c */ /* 0x040ff000000018ff */
[C---:B------:R-:W-:Y:S01]  /*56c0*/  HMMA.16816.F32 R108, R4.reuse, R38, RZ ;  /* 0x00000026046c723c */ /* 0x040fe200000018ff */
[----:B------:R-:W-:Y:S07]  /*56d0*/  LDSM.16.MT88.4 R36, [R204+0x12800] ;  /* 0x01280000cc24783b */ /* 0x000fee0000004200 */
[C---:B------:R-:W-:Y:S08]  /*56e0*/  HMMA.16816.F32 R44, R4.reuse, R12, RZ ;  /* 0x0000000c042c723c */ /* 0x040ff000000018ff */
[C---:B------:R-:W-:Y:S01]  /*56f0*/  HMMA.16816.F32 R132, R4.reuse, R14, RZ ;  /* 0x0000000e0484723c */ /* 0x040fe200000018ff */
[----:B------:R-:W1:Y:S07]  /*5700*/  LDSM.16.MT88.4 R12, [R207+0x10800] ;  /* 0x01080000cf0c783b */ /* 0x000e6e0000004200 */
[C---:B------:R-:W-:Y:S08]  /*5710*/  HMMA.16816.F32 R40, R4.reuse, R42, RZ ;  /* 0x0000002a0428723c */ /* 0x040ff000000018ff */
[C---:B--2---:R-:W-:Y:S08]  /*5720*/  HMMA.16816.F32 R156, R4.reuse, R24, RZ ;  /* 0x00000018049c723c */ /* 0x044ff000000018ff */
[C---:B------:R-:W-:Y:S01]  /*5730*/  HMMA.16816.F32 R160, R4.reuse, R26, RZ ;  /* 0x0000001a04a0723c */ /* 0x040fe200000018ff */
[----:B------:R-:W2:Y:S07]  /*5740*/  LDSM.16.MT88.4 R24, [R206+0x10800] ;  /* 0x01080000ce18783b */ /* 0x000eae0000004200 */
[C---:B---3--:R-:W-:Y:S08]  /*5750*/  HMMA.16816.F32 R116, R4.reuse, R20, RZ ;  /* 0x000000140474723c */ /* 0x048ff000000018ff */
[C---:B------:R-:W-:Y:S08]  /*5760*/  HMMA.16816.F32 R188, R4.reuse, R22, RZ ;  /* 0x0000001604bc723c */ /* 0x040ff000000018ff */
[C---:B------:R-:W-:Y:S08]  /*5770*/  HMMA.16816.F32 R200, R4.reuse, R32, RZ ;  /* 0x0000002004c8723c */ /* 0x040ff000000018ff */
[----:B------:R-:W-:Y:S01]  /*5780*/  HMMA.16816.F32 R184, R4, R34, RZ ;  /* 0x0000002204b8723c */ /* 0x000fe200000018ff */
[----:B------:R-:W-:Y:S06]  /*5790*/  LDSM.16.MT88.4 R32, [R205+0x12800] ;  /* 0x01280000cd20783b */ /* 0x000fec0000004200 */
[----:B------:R-:W-:-:S02]  /*57a0*/  F2FP.PACK_AB R4, R209, R215 ;  /* 0x000000d7d104723e */ /* 0x000fc400000000ff */
[----:B------:R-:W-:Y:S02]  /*57b0*/  F2FP.PACK_AB R5, R167, R214 ;  /* 0x000000d6a705723e */ /* 0x000fe400000000ff */
[----:B------:R-:W-:Y:S02]  /*57c0*/  F2FP.PACK_AB R6, R164, R166 ;  /* 0x000000a6a406723e */ /* 0x000fe400000000ff */
[----:B----4-:R-:W-:-:S07]  /*57d0*/  F2FP.PACK_AB R7, R176, R165 ;  /* 0x000000a5b007723e */ /* 0x010fce00000000ff */
[C---:B-1----:R-:W-:Y:S08]  /*57e0*/  HMMA.16816.F32 R192, R4.reuse, R28, R96 ;  /* 0x0000001c04c0723c */ /* 0x042ff00000001860 */
[C---:B------:R-:W-:Y:S01]  /*57f0*/  HMMA.16816.F32 R20, R4.reuse, R30, R112 ;  /* 0x0000001e0414723c */ /* 0x040fe20000001870 */
[----:B------:R-:W1:Y:S07]  /*5800*/  LDSM.16.MT88.4 R28, [R207+0x12800] ;  /* 0x01280000cf1c783b */ /* 0x000e6e0000004200 */
[C---:B------:R-:W-:Y:S08]  /*5810*/  HMMA.16816.F32 R112, R4.reuse, R14, R68 ;  /* 0x0000000e0470723c */ /* 0x040ff00000001844 */
[----:B------:R-:W-:Y:S01]  /*5820*/  MOV R88, R192 ;  /* 0x000000c000587202 */ /* 0x000fe20000000f00 */
[----:B--2---:R-:W-:Y:S01]  /*5830*/  HMMA.16816.F32 R196, R4, R24, R84 ;  /* 0x0000001804c4723c */ /* 0x004fe20000001854 */
[----:B------:R-:W-:Y:S01]  /*5840*/  IMAD.MOV.U32 R91, RZ, RZ, R195 ;  /* 0x000000ffff5b7224 */ /* 0x000fe200078e00c3 */
[----:B------:R-:W-:Y:S01]  /*5850*/  MOV R90, R193 ;  /* 0x000000c1005a7202 */ /* 0x000fe20000000f00 */
[----:B------:R-:W-:-:S04]  /*5860*/  IMAD.MOV.U32 R89, RZ, RZ, R194 ;  /* 0x000000ffff597224 */ /* 0x000fc800078e00c2 */
[----:B------:R-:W-:Y:S01]  /*5870*/  IMAD.MOV.U32 R192, RZ, RZ, R22 ;  /* 0x000000ffffc07224 */ /* 0x000fe200078e0016 */
[----:B------:R-:W-:Y:S01]  /*5880*/  MOV R179, R23 ;  /* 0x0000001700b37202 */ /* 0x000fe20000000f00 */
[----:B------:R-:W-:Y:S01]  /*5890*/  IMAD.MOV.U32 R178, RZ, RZ, R20 ;  /* 0x000000ffffb27224 */ /* 0x000fe200078e0014 */
[----:B------:R-:W-:Y:S01]  /*58a0*/  MOV R99, R21 ;  /* 0x0000001500637202 */ /* 0x000fe20000000f00 */
[C---:B------:R-:W-:Y:S01]  /*58b0*/  HMMA.16816.F32 R236, R4.reuse, R26, R64 ;  /* 0x0000001a04ec723c */ /* 0x040fe20000001840 */
[----:B------:R-:W-:Y:S07]  /*58c0*/  LDSM.16.MT88.4 R24, [R207+0x14800] ;  /* 0x01480000cf18783b */ /* 0x000fee0000004200 */
[C---:B------:R-:W-:Y:S07]  /*58d0*/  HMMA.16816.F32 R20, R4.reuse, R16, R92 ;  /* 0x000000100414723c */ /* 0x040fee000000185c */
[----:B------:R-:W-:Y:S01]  /*58e0*/  MOV R93, R99 ;  /* 0x00000063005d7202 */ /* 0x000fe20000000f00 */
[----:B------:R-:W-:Y:S01]  /*58f0*/  HMMA.16816.F32 R16, R4, R18, R72 ;  /* 0x000000120410723c */ /* 0x000fe20000001848 */
[----:B------:R-:W-:Y:S01]  /*5900*/  IMAD.MOV.U32 R94, RZ, RZ, R192 ;  /* 0x000000ffff5e7224 */ /* 0x000fe200078e00c0 */
[----:B------:R-:W-:Y:S01]  /*5910*/  MOV R95, R179 ;  /* 0x000000b3005f7202 */ /* 0x000fe20000000f00 */
[----:B------:R-:W-:-:S05]  /*5920*/  IMAD.MOV.U32 R92, RZ, RZ, R178 ;  /* 0x000000ffff5c7224 */ /* 0x000fca00078e00b2 */
[C---:B-1----:R-:W-:Y:S07]  /*5930*/  HMMA.16816.F32 R240, R4.reuse, R28, R120 ;  /* 0x0000001c04f0723c */ /* 0x042fee0000001878 */
[----:B------:R-:W-:Y:S01]  /*5940*/  MOV R123, R91 ;  /* 0x0000005b007b7202 */ /* 0x000fe20000000f00 */
[----:B------:R-:W-:Y:S01]  /*5950*/  IMAD.MOV.U32 R98, RZ, RZ, R22 ;  /* 0x000000ffff627224 */ /* 0x000fe200078e0016 */
[----:B------:R-:W-:Y:S01]  /*5960*/  MOV R97, R23 ;  /* 0x0000001700617202 */ /* 0x000fe20000000f00 */
[----:B------:R-:W-:Y:S01]  /*5970*/  IMAD.MOV.U32 R96, RZ, RZ, R20 ;  /* 0x000000ffff607224 */ /* 0x000fe200078e0014 */
[----:B------:R-:W-:Y:S01]  /*5980*/  MOV R0, R21 ;  /* 0x0000001500007202 */ /* 0x000fe20000000f00 */
[C---:B------:R-:W-:Y:S01]  /*5990*/  HMMA.16816.F32 R232, R4.reuse, R30, R104 ;  /* 0x0000001e04e8723c */ /* 0x040fe20000001868 */
[----:B------:R-:W-:Y:S03]  /*59a0*/  LDSM.16.MT88.4 R20, [R206+0x12800] ;  /* 0x01280000ce14783b */ /* 0x000fe60000004200 */
[----:B------:R-:W-:Y:S01]  /*59b0*/  IMAD.MOV.U32 R75, RZ, RZ, R16 ;  /* 0x000000ffff4b7224 */ /* 0x000fe200078e0010 */
[----:B------:R-:W-:Y:S01]  /*59c0*/  MOV R74, R17 ;  /* 0x00000011004a7202 */ /* 0x000fe20000000f00 */
[----:B------:R-:W-:Y:S01]  /*59d0*/  IMAD.MOV.U32 R73, RZ, RZ, R18 ;  /* 0x000000ffff497224 */ /* 0x000fe200078e0012 */
[----:B------:R-:W-:Y:S01]  /*59e0*/  MOV R72, R19 ;  /* 0x0000001300487202 */ /* 0x000fe20000000f00 */
[----:B------:R-:W-:Y:S01]  /*59f0*/  IMAD.MOV.U32 R105, RZ, RZ, R90 ;  /* 0x000000ffff697224 */ /* 0x000fe200078e005a */
[----:B------:R-:W-:Y:S01]  /*5a00*/  HMMA.16816.F32 R16, R4, R12, R56 ;  /* 0x0000000c0410723c */ /* 0x000fe20000001838 */
[----:B------:R-:W1:Y:S01]  /*5a10*/  LDSM.16.MT88.4 R12, [R205+0x14800] ;  /* 0x01480000cd0c783b */ /* 0x000e620000004200 */
[----:B------:R-:W-:Y:S01]  /*5a20*/  MOV R106, R89 ;  /* 0x00000059006a7202 */ /* 0x000fe20000000f00 */
[----:B------:R-:W-:-:S02]  /*5a30*/  IMAD.MOV.U32 R104, RZ, RZ, R88 ;  /* 0x000000ffff687224 */ /* 0x000fc400078e0058 */
[----:B------:R-:W-:Y:S01]  /*5a40*/  LDSM.16.MT88.4 R28, [R204+0x16800] ;  /* 0x01680000cc1c783b */ /* 0x000fe20000004200 */
[----:B------:R-:W-:Y:S02]  /*5a50*/  IMAD.MOV.U32 R107, RZ, RZ, R167 ;  /* 0x000000ffff6b7224 */ /* 0x000fe400078e00a7 */
[C---:B------:R-:W-:Y:S07]  /*5a60*/  HMMA.16816.F32 R56, R4.reuse, R36, R128 ;  /* 0x000000240438723c */ /* 0x040fee0000001880 */
[----:B------:R-:W-:Y:S01]  /*5a70*/  IMAD.MOV.U32 R36, RZ, RZ, R98 ;  /* 0x000000ffff247224 */ /* 0x000fe200078e0062 */
[----:B------:R-:W-:Y:S01]  /*5a80*/  HMMA.16816.F32 R128, R4, R38, R136 ;  /* 0x000000260480723c */ /* 0x000fe20000001888 */
[----:B------:R-:W-:-:S06]  /*5a90*/  MOV R37, R97 ;  /* 0x0000006100257202 */ /* 0x000fcc0000000f00 */
[----:B------:R-:W-:Y:S01]  /*5aa0*/  IMAD.MOV.U32 R38, RZ, RZ, R96 ;  /* 0x000000ffff267224 */ /* 0x000fe200078e0060 */
[----:B------:R-:W-:Y:S01]  /*5ab0*/  MOV R212, R17 ;  /* 0x0000001100d47202 */ /* 0x000fe20000000f00 */
[----:B------:R-:W-:Y:S01]  /*5ac0*/  IMAD.MOV.U32 R213, RZ, RZ, R16 ;  /* 0x000000ffffd57224 */ /* 0x000fe200078e0010 */
[----:B------:R-:W-:Y:S01]  /*5ad0*/  MOV R210, R19 ;  /* 0x0000001300d27202 */ /* 0x000fe20000000f00 */
[----:B------:R-:W-:Y:S01]  /*5ae0*/  IMAD.MOV.U32 R211, RZ, RZ, R18 ;  /* 0x000000ffffd37224 */ /* 0x000fe200078e0012 */
[C---:B------:R-:W-:Y:S01]  /*5af0*/  HMMA.16816.F32 R136, R4.reuse, R32, R124 ;  /* 0x000000200488723c */ /* 0x040fe2000000187c */
[----:B------:R-:W2:Y:S01]  /*5b00*/  LDSM.16.MT88.4 R16, [R204+0x14800] ;  /* 0x01480000cc10783b */ /* 0x000ea20000004200 */
[----:B------:R-:W-:Y:S02]  /*5b10*/  MOV R39, R0 ;  /* 0x0000000000277202 */ /* 0x000fe40000000f00 */
[----:B------:R-:W-:Y:S01]  /*5b20*/  IMAD.MOV.U32 R87, RZ, RZ, R56 ;  /* 0x000000ffff577224 */ /* 0x000fe200078e0038 */
[----:B------:R-:W-:Y:S01]  /*5b30*/  MOV R86, R57 ;  /* 0x0000003900567202 */ /* 0x000fe20000000f00 */
[----:B------:R-:W-:Y:S01]  /*5b40*/  IMAD.MOV.U32 R85, RZ, RZ, R58 ;  /* 0x000000ffff557224 */ /* 0x000fe200078e003a */
[----:B------:R-:W-:Y:S01]  /*5b50*/  MOV R127, R174 ;  /* 0x000000ae007f7202 */ /* 0x000fe20000000f00 */
[----:B------:R-:W-:Y:S01]  /*5b60*/  HMMA.16816.F32 R32, R4, R34, R108 ;  /* 0x000000220420723c */ /* 0x000fe2000000186c */
[----:B------:R-:W-:Y:S01]  /*5b70*/  IMAD.MOV.U32 R126, RZ, RZ, R173 ;  /* 0x000000ffff7e7224 */ /* 0x000fe200078e00ad */
[----:B------:R-:W-:Y:S01]  /*5b80*/  MOV R125, R172 ;  /* 0x000000ac007d7202 */ /* 0x000fe20000000f00 */
[----:B------:R-:W-:Y:S01]  /*5b90*/  IMAD.MOV.U32 R124, RZ, RZ, R177 ;  /* 0x000000ffff7c7224 */ /* 0x000fe200078e00b1 */
[----:B------:R-:W-:-:S03]  /*5ba0*/  MOV R84, R59 ;  /* 0x0000003b00547202 */ /* 0x000fc60000000f00 */
[----:B------:R-:W-:Y:S01]  /*5bb0*/  IMAD.MOV.U32 R108, RZ, RZ, R175 ;  /* 0x000000ffff6c7224 */ /* 0x000fe200078e00af */
[----:B-1----:R-:W-:Y:S01]  /*5bc0*/  HMMA.16816.F32 R96, R4, R12, R52 ;  /* 0x0000000c0460723c */ /* 0x002fe20000001834 */
[----:B------:R-:W-:Y:S01]  /*5bd0*/  MOV R109, R164 ;  /* 0x000000a4006d7202 */ /* 0x000fe20000000f00 */
[----:B------:R-:W-:Y:S01]  /*5be0*/  IMAD.MOV.U32 R110, RZ, RZ, R165 ;  /* 0x000000ffff6e7224 */ /* 0x000fe200078e00a5 */
[----:B------:R-:W-:-:S05]  /*5bf0*/  MOV R111, R166 ;  /* 0x000000a6006f7202 */ /* 0x000fca0000000f00 */
[C---:B------:R-:W-:Y:S01]  /*5c00*/  HMMA.16816.F32 R88, R4.reuse, R14, R48 ;  /* 0x0000000e0458723c */ /* 0x040fe20000001830 */
[----:B------:R-:W1:Y:S07]  /*5c10*/  LDSM.16.MT88.4 R12, [R205+0x16800] ;  /* 0x01680000cd0c783b */ /* 0x000e6e0000004200 */
[----:B------:R-:W-:Y:S01]  /*5c20*/  MOV R58, R33 ;  /* 0x00000021003a7202 */ /* 0x000fe20000000f00 */
[----:B------:R-:W-:Y:S01]  /*5c30*/  IMAD.MOV.U32 R57, RZ, RZ, R34 ;  /* 0x000000ffff397224 */ /* 0x000fe200078e0022 */
[----:B------:R-:W-:Y:S01]  /*5c40*/  MOV R56, R35 ;  /* 0x0000002300387202 */ /* 0x000fe20000000f00 */
[----:B------:R-:W-:Y:S01]  /*5c50*/  IMAD.MOV.U32 R0, RZ, RZ, R32 ;  /* 0x000000ffff007224 */ /* 0x000fe200078e0020 */
[----:B------:R-:W-:Y:S01]  /*5c60*/  HMMA.16816.F32 R192, R4, R20, R80 ;  /* 0x0000001404c0723c */ /* 0x000fe20000001850 */
[----:B------:R-:W3:Y:S01]  /*5c70*/  LDSM.16.MT88.4 R32, [R206+0x14800] ;  /* 0x01480000ce20783b */ /* 0x000ee20000004200 */
[----:B------:R-:W-:Y:S01]  /*5c80*/  IMAD.MOV.U32 R120, RZ, RZ, R58 ;  /* 0x000000ffff787224 */ /* 0x000fe200078e003a */
[----:B------:R-:W-:Y:S01]  /*5c90*/  MOV R121, R57 ;  /* 0x0000003900797202 */ /* 0x000fe20000000f00 */
[----:B------:R-:W-:-:S03]  /*5ca0*/  IMAD.MOV.U32 R122, RZ, RZ, R56 ;  /* 0x000000ffff7a7224 */ /* 0x000fc600078e0038 */
[----:B------:R-:W-:Y:S01]  /*5cb0*/  MOV R20, R0 ;  /* 0x0000000000147202 */ /* 0x000fe20000000f00 */
[----:B--2---:R-:W-:Y:S01]  /*5cc0*/  HMMA.16816.F32 R172, R4, R16, R76 ;  /* 0x0000001004ac723c */ /* 0x004fe2000000184c */
[----:B------:R-:W-:Y:S01]  /*5cd0*/  FFMA.FTZ R0, R149, c[0x0][0x23c], -R8 ;  /* 0x00008f0095007a23 */ /* 0x000fe20000010808 */
[----:B------:R-:W-:Y:S01]  /*5ce0*/  MOV R21, R176 ;  /* 0x000000b000157202 */ /* 0x000fe20000000f00 */
[----:B------:R-:W-:-:S05]  /*5cf0*/  IMAD.MOV.U32 R149, RZ, RZ, R94 ;  /* 0x000000ffff957224 */ /* 0x000fca00078e005e */
[C---:B------:R-:W-:Y:S08]  /*5d00*/  HMMA.16816.F32 R76, R4.reuse, R24, R44 ;  /* 0x00000018044c723c */ /* 0x040ff0000000182c */
[C---:B------:R-:W-:Y:S01]  /*5d10*/  HMMA.16816.F32 R80, R4.reuse, R26, R132 ;  /* 0x0000001a0450723c */ /* 0x040fe20000001884 */
[----:B------:R-:W2:Y:S01]  /*5d20*/  LDSM.16.MT88.4 R24, [R207+0x16800] ;  /* 0x01680000cf18783b */ /* 0x000ea20000004200 */
[----:B------:R4:W-:Y:S05]  /*5d30*/  MUFU.EX2 R133, R0 ;  /* 0x0000000000857308 */ /* 0x0009ea0000000800 */
[----:B------:R-:W-:Y:S01]  /*5d40*/  MOV R132, R95 ;  /* 0x0000005f00847202 */ /* 0x000fe20000000f00 */
[C---:B------:R-:W-:Y:S07]  /*5d50*/  HMMA.16816.F32 R176, R4.reuse, R22, R100 ;  /* 0x0000001604b0723c */ /* 0x040fee0000001864 */
[----:B------:R-:W-:Y:S01]  /*5d60*/  IMAD.MOV.U32 R100, RZ, RZ, R20 ;  /* 0x000000ffff647224 */ /* 0x000fe200078e0014 */
[C---:B-1----:R-:W-:Y:S01]  /*5d70*/  HMMA.16816.F32 R52, R4.reuse, R12, R156 ;  /* 0x0000000c0434723c */ /* 0x042fe2000000189c */
[----:B------:R-:W-:Y:S01]  /*5d80*/  MOV R101, R21 ;  /* 0x0000001500657202 */ /* 0x000fe20000000f00 */
[----:B----4-:R-:W-:Y:S01]  /*5d90*/  FFMA.FTZ R0, R150, c[0x0][0x23c], -R8 ;  /* 0x00008f0096007a23 */ /* 0x010fe20000010808 */
[----:B------:R-:W-:Y:S01]  /*5da0*/  MOV R21, R123 ;  /* 0x0000007b00157202 */ /* 0x000fe20000000f00 */
[----:B------:R-:W-:Y:S01]  /*5db0*/  IMAD.MOV.U32 R150, RZ, RZ, R92 ;  /* 0x000000ffff967224 */ /* 0x000fe200078e005c */
[----:B------:R-:W-:Y:S01]  /*5dc0*/  MOV R134, R100 ;  /* 0x0000006400867202 */ /* 0x000fe20000000f00 */
[----:B------:R1:W4:Y:S01]  /*5dd0*/  MUFU.EX2 R103, R0 ;  /* 0x0000000000677308 */ /* 0x0003220000000800 */
[----:B------:R-:W-:Y:S01]  /*5de0*/  MOV R158, R120 ;  /* 0x00000078009e7202 */ /* 0x000fe20000000f00 */
[----:B---3--:R-:W-:Y:S01]  /*5df0*/  HMMA.16816.F32 R68, R4, R32, R140 ;  /* 0x000000200444723c */ /* 0x008fe2000000188c */
[----:B------:R-:W-:-:S02]  /*5e00*/  IMAD.MOV.U32 R159, RZ, RZ, R121 ;  /* 0x000000ffff9f7224 */ /* 0x000fc400078e0079 */
[----:B------:R-:W-:Y:S02]  /*5e10*/  IMAD.MOV.U32 R102, RZ, RZ, R104 ;  /* 0x000000ffff667224 */ /* 0x000fe400078e0068 */
[----:B------:R-:W-:Y:S02]  /*5e20*/  IMAD.MOV.U32 R20, RZ, RZ, R106 ;  /* 0x000000ffff147224 */ /* 0x000fe400078e006a */
[----:B------:R-:W-:Y:S01]  /*5e30*/  MOV R140, R93 ;  /* 0x0000005d008c7202 */ /* 0x000fe20000000f00 */
[----:B------:R-:W-:Y:S01]  /*5e40*/  HMMA.16816.F32 R48, R4, R14, R160 ;  /* 0x0000000e0430723c */ /* 0x000fe200000018a0 */
[----:B------:R-:W-:Y:S02]  /*5e50*/  IMAD.MOV.U32 R123, RZ, RZ, R124 ;  /* 0x000000ffff7b7224 */ /* 0x000fe400078e007c */
[----:B------:R-:W-:Y:S02]  /*5e60*/  IMAD.MOV.U32 R135, RZ, RZ, R101 ;  /* 0x000000ffff877224 */ /* 0x000fe400078e0065 */
[----:B-1----:R-:W-:-:S03]  /*5e70*/  FFMA.FTZ R0, R170, c[0x0][0x23c], -R8 ;  /* 0x00008f00aa007a23 */ /* 0x002fc60000010808 */
[C---:B------:R-:W-:Y:S08]  /*5e80*/  HMMA.16816.F32 R56, R4.reuse, R28, R144 ;  /* 0x0000001c0438723c */ /* 0x040ff00000001890 */
[C---:B--2---:R-:W-:Y:S01]  /*5e90*/  HMMA.16816.F32 R44, R4.reuse, R24, R116 ;  /* 0x00000018042c723c */ /* 0x044fe20000001874 */
[----:B------:R1:W2:Y:S01]  /*5ea0*/  MUFU.EX2 R23, R0 ;  /* 0x0000000000177308 */ /* 0x0002a20000000800 */
[----:B------:R-:W-:Y:S01]  /*5eb0*/  MOV R170, R216 ;  /* 0x000000d800aa7202 */ /* 0x000fe20000000f00 */
[----:B------:R-:W-:Y:S01]  /*5ec0*/  IMAD.MOV.U32 R145, RZ, RZ, R110 ;  /* 0x000000ffff917224 */ /* 0x000fe200078e006e */
        /* <DEDUP_REMOVED lines=8> */
[----:B------:R3:W5:Y:S01]  /*5f50*/  LDL.LU R217, [R1+0x48] ;  /* 0x0000480001d97983 */ /* 0x0007620000300800 */
[----:B------:R-:W-:Y:S01]  /*5f60*/  MOV R121, R168 ;  /* 0x000000a800797202 */ /* 0x000fe20000000f00 */
[C---:B------:R-:W-:Y:S01]  /*5f70*/  HMMA.16816.F32 R64, R4.reuse, R34, R40 ;  /* 0x000000220440723c */ /* 0x040fe20000001828 */
[----:B----4-:R-:W-:Y:S01]  /*5f80*/  IMAD.MOV.U32 R147, RZ, RZ, R103 ;  /* 0x000000ffff937224 */ /* 0x010fe200078e0067 */
[----:B------:R3:W5:Y:S01]  /*5f90*/  LDL.LU R216, [R1+0x44] ;  /* 0x0000440001d87983 */ /* 0x0007620000300800 */
[----:B-1----:R-:W-:Y:S01]  /*5fa0*/  FFMA.FTZ R0, R171, c[0x0][0x23c], -R8 ;  /* 0x00008f00ab007a23 */ /* 0x002fe20000010808 */
[----:B------:R-:W-:Y:S01]  /*5fb0*/  MOV R140, R214 ;  /* 0x000000d6008c7202 */ /* 0x000fe20000000f00 */
[----:B------:R-:W-:Y:S01]  /*5fc0*/  IMAD.MOV.U32 R150, RZ, RZ, R215 ;  /* 0x000000ffff967224 */ /* 0x000fe200078e00d7 */
[----:B------:R-:W-:Y:S01]  /*5fd0*/  MOV R109, R212 ;  /* 0x000000d4006d7202 */ /* 0x000fe20000000f00 */
[----:B------:R1:W4:Y:S01]  /*5fe0*/  MUFU.EX2 R17, R0 ;  /* 0x0000000000117308 */ /* 0x0003220000000800 */
[----:B------:R-:W-:Y:S01]  /*5ff0*/  IMAD.MOV.U32 R171, RZ, RZ, R108 ;  /* 0x000000ffffab7224 */ /* 0x000fe200078e006c */
[----:B------:R3:W5:Y:S01]  /*6000*/  LDL.LU R215, [R1+0x40] ;  /* 0x0000400001d77983 */ /* 0x0007620000300800 */
[----:B------:R-:W-:Y:S01]  /*6010*/  IMAD.MOV.U32 R110, RZ, RZ, R211 ;  /* 0x000000ffff6e7224 */ /* 0x000fe200078e00d3 */
[----:B------:R-:W-:Y:S01]  /*6020*/  MOV R111, R210 ;  /* 0x000000d2006f7202 */ /* 0x000fe20000000f00 */
[----:B------:R-:W-:Y:S01]  /*6030*/  IMAD.MOV.U32 R132, RZ, RZ, R209 ;  /* 0x000000ffff847224 */ /* 0x000fe200078e00d1 */
[----:B------:R3:W5:Y:S01]  /*6040*/  LDL.LU R214, [R1+0x3c] ;  /* 0x00003c0001d67983 */ /* 0x0007620000300800 */
[----:B------:R-:W-:Y:S01]  /*6050*/  HMMA.16816.F32 R164, R4, R18, R60 ;  /* 0x0000001204a4723c */ /* 0x000fe2000000183c */
[----:B------:R-:W-:Y:S01]  /*6060*/  MOV R103, R105 ;  /* 0x0000006900677202 */ /* 0x000fe20000000f00 */
[----:B------:R-:W-:Y:S01]  /*6070*/  IMAD.MOV.U32 R124, RZ, RZ, R38 ;  /* 0x000000ffff7c7224 */ /* 0x000fe200078e0026 */
[----:B------:R-:W3:Y:S01]  /*6080*/  LDSM.16.MT88.4 R32, [R206+0x16800] ;  /* 0x01680000ce20783b */ /* 0x000ee20000004200 */
[----:B------:R-:W-:Y:S01]  /*6090*/  MOV R104, R125 ;  /* 0x0000007d00687202 */ /* 0x000fe20000000f00 */
[----:B--2---:R-:W-:Y:S01]  /*60a0*/  IMAD.MOV.U32 R160, RZ, RZ, R23 ;  /* 0x000000ffffa07224 */ /* 0x004fe200078e0017 */
[----:B------:R-:W-:-:S02]  /*60b0*/  MOV R106, R127 ;  /* 0x0000007f006a7202 */ /* 0x000fc40000000f00 */
[----:B------:R-:W-:Y:S01]  /*60c0*/  MOV R100, R102 ;  /* 0x0000006600647202 */ /* 0x000fe20000000f00 */
[----:B-1----:R-:W-:Y:S01]  /*60d0*/  FFMA.FTZ R0, R180, c[0x0][0x23c], -R2 ;  /* 0x00008f00b4007a23 */ /* 0x002fe20000010802 */
[----:B------:R-:W-:Y:S01]  /*60e0*/  MOV R180, R122 ;  /* 0x0000007a00b47202 */ /* 0x000fe20000000f00 */
[----:B------:R-:W-:Y:S01]  /*60f0*/  IMAD.MOV.U32 R108, RZ, RZ, R213 ;  /* 0x000000ffff6c7224 */ /* 0x000fe200078e00d5 */
[C---:B------:R-:W-:Y:S01]  /*6100*/  HMMA.16816.F32 R60, R4.reuse, R30, R152 ;  /* 0x0000001e043c723c */ /* 0x040fe20000001898 */
[----:B------:R1:W-:Y:S01]  /*6110*/  MUFU.EX2 R16, R0 ;  /* 0x0000000000107308 */ /* 0x0003e20000000800 */
[----:B------:R2:W5:Y:S01]  /*6120*/  LDL.LU R213, [R1+0x38] ;  /* 0x0000380001d57983 */ /* 0x0005620000300800 */
[----:B------:R-:W-:Y:S01]  /*6130*/  IMAD.MOV.U32 R105, RZ, RZ, R126 ;  /* 0x000000ffff697224 */ /* 0x000fe200078e007e */
[----:B------:R-:W-:Y:S01]  /*6140*/  MOV R125, R39 ;  /* 0x00000027007d7202 */ /* 0x000fe20000000f00 */
[----:B------:R-:W-:Y:S01]  /*6150*/  IMAD.MOV.U32 R122, RZ, RZ, R151 ;  /* 0x000000ffff7a7224 */ /* 0x000fe200078e0097 */
[----:B------:R2:W5:Y:S01]  /*6160*/  LDL.LU R212, [R1+0x34] ;  /* 0x0000340001d47983 */ /* 0x0005620000300800 */
[----:B------:R-:W-:Y:S01]  /*6170*/  IMAD.MOV.U32 R126, RZ, RZ, R36 ;  /* 0x000000ffff7e7224 */ /* 0x000fe200078e0024 */
[----:B------:R-:W-:Y:S01]  /*6180*/  MOV R127, R37 ;  /* 0x00000025007f7202 */ /* 0x000fe20000000f00 */
[----:B------:R-:W-:Y:S01]  /*6190*/  IMAD.MOV.U32 R101, RZ, RZ, R103 ;  /* 0x000000ffff657224 */ /* 0x000fe200078e0067 */
[----:B------:R2:W5:Y:S01]  /*61a0*/  LDL.LU R211, [R1+0x30] ;  /* 0x0000300001d37983 */ /* 0x0005620000300800 */
[----:B------:R-:W-:Y:S01]  /*61b0*/  MOV R102, R20 ;  /* 0x0000001400667202 */ /* 0x000fe20000000f00 */
[----:B------:R-:W-:Y:S01]  /*61c0*/  IMAD.MOV.U32 R103, RZ, RZ, R21 ;  /* 0x000000ffff677224 */ /* 0x000fe200078e0015 */
[----:B----4-:R-:W-:Y:S01]  /*61d0*/  MOV R157, R17 ;  /* 0x00000011009d7202 */ /* 0x010fe20000000f00 */
[----:B------:R2:W5:Y:S01]  /*61e0*/  LDL.LU R210, [R1+0x2c] ;  /* 0x00002c0001d27983 */ /* 0x0005620000300800 */
[----:B------:R-:W-:Y:S01]  /*61f0*/  IMAD.MOV.U32 R40, RZ, RZ, R100 ;  /* 0x000000ffff287224 */ /* 0x000fe200078e0064 */
[----:B------:R-:W-:Y:S01]  /*6200*/  MOV R41, R101 ;  /* 0x0000006500297202 */ /* 0x000fe20000000f00 */
[----:B-1----:R-:W-:Y:S01]  /*6210*/  FFMA.FTZ R0, R181, c[0x0][0x23c], -R2 ;  /* 0x00008f00b5007a23 */ /* 0x002fe20000010802 */
[----:B------:R2:W5:Y:S01]  /*6220*/  LDL.LU R209, [R1+0x28] ;  /* 0x0000280001d17983 */ /* 0x0005620000300800 */
[----:B------:R-:W-:Y:S01]  /*6230*/  IMAD.MOV.U32 R42, RZ, RZ, R102 ;  /* 0x000000ffff2a7224 */ /* 0x000fe200078e0066 */
[----:B------:R-:W-:Y:S01]  /*6240*/  MOV R43, R103 ;  /* 0x00000067002b7202 */ /* 0x000fe20000000f00 */
[----:B------:R-:W1:Y:S01]  /*6250*/  MUFU.EX2 R12, R0 ;  /* 0x00000000000c7308 */ /* 0x000e620000000800 */
[----:B------:R-:W4:Y:S01]  /*6260*/  LDSM.16.MT88.4 R28, [R205+0x11000] ;  /* 0x01100000cd1c783b */ /* 0x000f220000004200 */
[----:B------:R-:W-:Y:S01]  /*6270*/  IMAD.MOV.U32 R143, RZ, RZ, R104 ;  /* 0x000000ffff8f7224 */ /* 0x000fe200078e0068 */
[----:B------:R-:W-:Y:S01]  /*6280*/  MOV R142, R105 ;  /* 0x00000069008e7202 */ /* 0x000fe20000000f00 */
[----:B------:R-:W-:Y:S01]  /*6290*/  IMAD.MOV.U32 R141, RZ, RZ, R106 ;  /* 0x000000ffff8d7224 */ /* 0x000fe200078e006a */
[----:B------:R-:W2:Y:S01]  /*62a0*/  LDSM.16.MT88.4 R36, [R204+0x11000] ;  /* 0x01100000cc24783b */ /* 0x000ea20000004200 */
[----:B------:R-:W-:Y:S01]  /*62b0*/  IMAD.MOV.U32 R100, RZ, RZ, R124 ;  /* 0x000000ffff647224 */ /* 0x000fe200078e007c */
[----:B------:R-:W-:Y:S01]  /*62c0*/  MOV R101, R125 ;  /* 0x0000007d00657202 */ /* 0x000fe20000000f00 */
[----:B------:R-:W-:Y:S01]  /*62d0*/  IMAD.MOV.U32 R102, RZ, RZ, R126 ;  /* 0x000000ffff667224 */ /* 0x000fe200078e007e */
[----:B------:R-:W2:Y:S01]  /*62e0*/  LDSM.16.MT88.4 R20, [R207+0x11000] ;  /* 0x01100000cf14783b */ /* 0x000ea20000004200 */
[----:B------:R-:W-:Y:S01]  /*62f0*/  MOV R103, R127 ;  /* 0x0000007f00677202 */ /* 0x000fe20000000f00 */
[----:B------:R-:W-:Y:S01]  /*6300*/  IMAD.MOV.U32 R124, RZ, RZ, R87 ;  /* 0x000000ffff7c7224 */ /* 0x000fe200078e0057 */
[----:B------:R-:W-:Y:S01]  /*6310*/  MOV R125, R86 ;  /* 0x00000056007d7202 */ /* 0x000fe20000000f00 */
[----:B------:R-:W-:Y:S01]  /*6320*/  IMAD.MOV.U32 R126, RZ, RZ, R85 ;  /* 0x000000ffff7e7224 */ /* 0x000fe200078e0055 */
[----:B------:R-:W-:Y:S01]  /*6330*/  MOV R127, R84 ;  /* 0x00000054007f7202 */ /* 0x000fe20000000f00 */
[----:B------:R-:W-:Y:S01]  /*6340*/  IMAD.MOV.U32 R104, RZ, RZ, R75 ;  /* 0x000000ffff687224 */ /* 0x000fe200078e004b */
[----:B-1----:R-:W-:Y:S01]  /*6350*/  MOV R161, R12 ;  /* 0x0000000c00a17202 */ /* 0x002fe20000000f00 */
[--C-:B------:R-:W-:Y:S01]  /*6360*/  FFMA.FTZ R0, R182, c[0x0][0x23c], -R2.reuse ;  /* 0x00008f00b6007a23 */ /* 0x100fe20000010802 */
[----:B------:R-:W1:Y:S01]  /*6370*/  LDSM.16.MT88.4 R12, [R204+0x13000] ;  /* 0x01300000cc0c783b */ /* 0x000e620000004200 */
[----:B------:R-:W-:Y:S01]  /*6380*/  MOV R105, R74 ;  /* 0x0000004a00697202 */ /* 0x000fe20000000f00 */
[----:B------:R-:W-:Y:S01]  /*6390*/  IMAD.MOV.U32 R106, RZ, RZ, R73 ;  /* 0x000000ffff6a7224 */ /* 0x000fe200078e0049 */
[----:B------:R4:W-:Y:S01]  /*63a0*/  MUFU.EX2 R156, R0 ;  /* 0x00000000009c7308 */ /* 0x0009e20000000800 */
[C---:B---3--:R-:W-:Y:S08]  /*63b0*/  HMMA.16816.F32 R92, R4.reuse, R32, R200 ;  /* 0x00000020045c723c */ /* 0x048ff000000018c8 */
[----:B------:R-:W-:Y:S01]  /*63c0*/  HMMA.16816.F32 R84, R4, R34, R184 ;  /* 0x000000220454723c */ /* 0x000fe200000018b8 */
[----:B------:R-:W-:Y:S01]  /*63d0*/  LDSM.16.MT88.4 R32, [R205+0x13000] ;  /* 0x01300000cd20783b */ /* 0x000fe20000004200 */
[----:B----4-:R-:W-:-:S02]  /*63e0*/  FFMA.FTZ R0, R183, c[0x0][0x23c], -R2 ;  /* 0x00008f00b7007a23 */ /* 0x010fc40000010802 */
[----:B------:R-:W-:Y:S02]  /*63f0*/  IMAD.MOV.U32 R183, RZ, RZ, R16 ;  /* 0x000000ffffb77224 */ /* 0x000fe400078e0010 */
[----:B------:R3:W4:Y:S01]  /*6400*/  MUFU.EX2 R162, R0 ;  /* 0x0000000000a27308 */ /* 0x0007220000000800 */
[----:B------:R-:W1:Y:S01]  /*6410*/  LDSM.16.MT88.4 R16, [R206+0x11000] ;  /* 0x01100000ce10783b */ /* 0x000e620000004200 */
[----:B---3--:R-:W-:Y:S01]  /*6420*/  MOV R0, R133 ;  /* 0x0000008500007202 */ /* 0x008fe20000000f00 */
[----:B------:R-:W-:Y:S01]  /*6430*/  IMAD.MOV.U32 R133, RZ, RZ, R134 ;  /* 0x000000ffff857224 */ /* 0x000fe200078e0086 */
[----:B------:R-:W-:Y:S02]  /*6440*/  MOV R134, R135 ;  /* 0x0000008700867202 */ /* 0x000fe40000000f00 */
[----:B------:R-:W-:Y:S01]  /*6450*/  MOV R135, R107 ;  /* 0x0000006b00877202 */ /* 0x000fe20000000f00 */
[----:B------:R-:W-:Y:S01]  /*6460*/  IMAD.MOV.U32 R181, RZ, RZ, R133 ;  /* 0x000000ffffb57224 */ /* 0x000fe200078e0085 */
[----:B------:R-:W-:-:S02]  /*6470*/  MOV R133, R208 ;  /* 0x000000d000857202 */ /* 0x000fc40000000f00 */
[----:B------:R3:W5:Y:S01]  /*6480*/  LDL.LU R208, [R1+0x24] ;  /* 0x0000240001d07983 */ /* 0x0007620000300800 */
[----:B------:R-:W-:Y:S02]  /*6490*/  MOV R107, R72 ;  /* 0x00000048006b7202 */ /* 0x000fe40000000f00 */
[----:B------:R-:W-:Y:S01]  /*64a0*/  HMMA.16816.F32 R72, R4, R26, R188 ;  /* 0x0000001a0448723c */ /* 0x000fe200000018bc */
[----:B------:R3:W5:Y:S04]  /*64b0*/  LDL.LU R169, [R1+0x20] ;  /* 0x0000200001a97983 */ /* 0x0007680000300800 */
[----:B------:R3:W5:Y:S02]  /*64c0*/  LDL.LU R168, [R1+0x1c] ;  /* 0x00001c0001a87983 */ /* 0x0007640000300800 */
[----:B------:R-:W-:-:S02]  /*64d0*/  F2FP.PACK_AB R4, R147, R0 ;  /* 0x000000009304723e */ /* 0x000fc400000000ff */
[----:B------:R3:W5:Y:S01]  /*64e0*/  LDL.LU R151, [R1+0x18] ;  /* 0x0000180001977983 */ /* 0x0007620000300800 */
[----:B------:R-:W-:Y:S02]  /*64f0*/  F2FP.PACK_AB R5, R161, R183 ;  /* 0x000000b7a105723e */ /* 0x000fe400000000ff */
[----:B------:R-:W-:Y:S01]  /*6500*/  F2FP.PACK_AB R6, R157, R160 ;  /* 0x000000a09d06723e */ /* 0x000fe200000000ff */
[----:B------:R-:W-:Y:S01]  /*6510*/  LDSM.16.MT88.4 R24, [R204+0x15000] ;  /* 0x01500000cc18783b */ /* 0x000fe20000004200 */
[----:B----4-:R-:W-:-:S07]  /*6520*/  F2FP.PACK_AB R7, R162, R156 ;  /* 0x0000009ca207723e */ /* 0x010fce00000000ff */
[C---:B------:R-:W-:Y:S08]  /*6530*/  HMMA.16816.F32 R100, R4.reuse, R28, R100 ;  /* 0x0000001c0464723c */ /* 0x040ff00000001864 */
[C---:B------:R-:W-:Y:S01]  /*6540*/  HMMA.16816.F32 R104, R4.reuse, R30, R104 ;  /* 0x0000001e0468723c */ /* 0x040fe20000001868 */
[----:B------:R-:W4:Y:S07]  /*6550*/  LDSM.16.MT88.4 R28, [R206+0x13000] ;  /* 0x01300000ce1c783b */ /* 0x000f2e0000004200 */
[C---:B--2---:R-:W-:Y:S01]  /*6560*/  HMMA.16816.F32 R152, R4.reuse, R36, R40 ;  /* 0x000000240498723c */ /* 0x044fe20000001828 */
[----:B------:R-:W2:Y:S07]  /*6570*/  LDSM.16.MT88.4 R40, [R207+0x13000] ;  /* 0x01300000cf28783b */ /* 0x000eae0000004200 */
[C---:B------:R-:W-:Y:S08]  /*6580*/  HMMA.16816.F32 R108, R4.reuse, R20, R108 ;  /* 0x00000014046c723c */ /* 0x040ff0000000186c */
[C---:B------:R-:W-:Y:S01]  /*6590*/  HMMA.16816.F32 R112, R4.reuse, R22, R112 ;  /* 0x000000160470723c */ /* 0x040fe20000001870 */
[----:B------:R-:W2:Y:S07]  /*65a0*/  LDSM.16.MT88.4 R20, [R205+0x15000] ;  /* 0x01500000cd14783b */ /* 0x000eae0000004200 */
[----:B-1----:R-:W-:Y:S01]  /*65b0*/  HMMA.16816.F32 R124, R4, R12, R124 ;  /* 0x0000000c047c723c */ /* 0x002fe2000000187c */
[----:B------:R-:W-:-:S07]  /*65c0*/  MOV R200, R181 ;  /* 0x000000b500c87202 */ /* 0x000fce0000000f00 */
[C---:B------:R-:W-:Y:S01]  /*65d0*/  HMMA.16816.F32 R128, R4.reuse, R14, R128 ;  /* 0x0000000e0480723c */ /* 0x040fe20000001880 */
[----:B------:R-:W1:Y:S01]  /*65e0*/  LDSM.16.MT88.4 R12, [R206+0x15000] ;  /* 0x01500000ce0c783b */ /* 0x000e620000004200 */
        /* <DEDUP_REMOVED lines=13> */
[C---:B------:R-:W-:Y:S01]  /*66c0*/  HMMA.16816.F32 R36, R4.reuse, R38, R116 ;  /* 0x000000260424723c */ /* 0x040fe20000001874 */
        /* <DEDUP_REMOVED lines=8> */
[C---:B------:R-:W-:Y:S08]  /*6750*/  HMMA.16816.F32 R116, R4.reuse, R16, R196 ;  /* 0x000000100474723c */ /* 0x040ff000000018c4 */
[C---:B------:R-:W-:Y:S01]  /*6760*/  HMMA.16816.F32 R120, R4.reuse, R18, R236 ;  /* 0x000000120478723c */ /* 0x040fe200000018ec */
[----:B------:R-:W1:Y:S07]  /*6770*/  LDSM.16.MT88.4 R16, [R207+0x15000] ;  /* 0x01500000cf10783b */ /* 0x000e6e0000004200 */
[C---:B------:R-:W-:Y:S08]  /*6780*/  HMMA.16816.F32 R132, R4.reuse, R32, R136 ;  /* 0x000000200484723c */ /* 0x040ff00000001888 */
[C---:B------:R-:W-:Y:S01]  /*6790*/  HMMA.16816.F32 R136, R4.reuse, R34, R200 ;  /* 0x000000220488723c */ /* 0x040fe200000018c8 */
[----:B------:R-:W-:Y:S07]  /*67a0*/  LDSM.16.MT88.4 R32, [R204+0x17000] ;  /* 0x01700000cc20783b */ /* 0x000fee0000004200 */
[C---:B----4-:R-:W-:Y:S08]  /*67b0*/  HMMA.16816.F32 R236, R4.reuse, R28, R192 ;  /* 0x0000001c04ec723c */ /* 0x050ff000000018c0 */
[C---:B------:R-:W-:Y:S01]  /*67c0*/  HMMA.16816.F32 R200, R4.reuse, R30, R176 ;  /* 0x0000001e04c8723c */ /* 0x040fe200000018b0 */
[----:B------:R-:W4:Y:S07]  /*67d0*/  LDSM.16.MT88.4 R28, [R205+0x17000] ;  /* 0x01700000cd1c783b */ /* 0x000f2e0000004200 */
[C---:B--2---:R-:W-:Y:S07]  /*67e0*/  HMMA.16816.F32 R240, R4.reuse, R40, R240 ;  /* 0x0000002804f0723c */ /* 0x044fee00000018f0 */
[----:B------:R-:W-:Y:S01]  /*67f0*/  MOV R41, R146 ;  /* 0x0000009200297202 */ /* 0x000fe20000000f00 */
[----:B------:R-:W-:Y:S01]  /*6800*/  IMAD.MOV.U32 R40, RZ, RZ, R150 ;  /* 0x000000ffff287224 */ /* 0x000fe200078e0096 */
[----:B------:R-:W-:Y:S01]  /*6810*/  HMMA.16816.F32 R232, R4, R42, R232 ;  /* 0x0000002a04e8723c */ /* 0x000fe200000018e8 */
[----:B------:R-:W-:Y:S01]  /*6820*/  MOV R150, R142 ;  /* 0x0000008e00967202 */ /* 0x000fe20000000f00 */
[----:B------:R-:W-:-:S05]  /*6830*/  IMAD.MOV.U32 R146, RZ, RZ, R143 ;  /* 0x000000ffff927224 */ /* 0x000fca00078e008f */
[----:B------:R-:W-:Y:S01]  /*6840*/  MOV R43, R140 ;  /* 0x0000008c002b7202 */ /* 0x000fe20000000f00 */
[----:B------:R-:W-:Y:S02]  /*6850*/  IMAD.MOV.U32 R42, RZ, RZ, R141 ;  /* 0x000000ffff2a7224 */ /* 0x000fe400078e008d */
[C---:B------:R-:W-:Y:S07]  /*6860*/  HMMA.16816.F32 R140, R4.reuse, R26, R164 ;  /* 0x0000001a048c723c */ /* 0x040fee00000018a4 */
[----:B------:R-:W-:Y:S01]  /*6870*/  MOV R166, R0 ;  /* 0x0000000000a67202 */ /* 0x000fe20000000f00 */
[----:B------:R-:W-:Y:S01]  /*6880*/  FFMA.FTZ R0, R231, c[0x0][0x23c], -R8 ;  /* 0x00008f00e7007a23 */ /* 0x000fe20000010808 */
[----:B------:R-:W-:Y:S01]  /*6890*/  HMMA.16816.F32 R192, R4, R20, R96 ;  /* 0x0000001404c0723c */ /* 0x000fe20000001860 */
[----:B------:R-:W-:Y:S01]  /*68a0*/  MOV R164, R190 ;  /* 0x000000be00a47202 */ /* 0x000fe20000000f00 */
[----:B------:R-:W-:-:S05]  /*68b0*/  IMAD.MOV.U32 R165, RZ, RZ, R191 ;  /* 0x000000ffffa57224 */ /* 0x000fca00078e00bf */
[----:B------:R-:W-:Y:S01]  /*68c0*/  IMAD.MOV.U32 R99, RZ, RZ, R144 ;  /* 0x000000ffff637224 */ /* 0x000fe200078e0090 */
[C---:B------:R-:W-:Y:S01]  /*68d0*/  HMMA.16816.F32 R188, R4.reuse, R22, R88 ;  /* 0x0000001604bc723c */ /* 0x040fe20000001858 */
[----:B------:R2:W-:Y:S01]  /*68e0*/  MUFU.EX2 R144, R0 ;  /* 0x0000000000907308 */ /* 0x0005e20000000800 */
[----:B------:R-:W-:Y:S05]  /*68f0*/  LDSM.16.MT88.4 R20, [R207+0x17000] ;  /* 0x01700000cf14783b */ /* 0x000fea0000004200 */
[----:B------:R-:W-:Y:S01]  /*6900*/  MOV R91, R145 ;  /* 0x00000091005b7202 */ /* 0x000fe20000000f00 */
[C---:B------:R-:W-:Y:S08]  /*6910*/  HMMA.16816.F32 R196, R4.reuse, R24, R172 ;  /* 0x0000001804c4723c */ /* 0x040ff000000018ac */
[----:B-1----:R-:W-:Y:S01]  /*6920*/  HMMA.16816.F32 R176, R4, R12, R68 ;  /* 0x0000000c04b0723c */ /* 0x002fe20000001844 */
[----:B--2---:R-:W-:-:S04]  /*6930*/  FFMA.FTZ R0, R244, c[0x0][0x23c], -R8 ;  /* 0x00008f00f4007a23 */ /* 0x004fc80000010808 */
[----:B------:R1:W-:Y:S03]  /*6940*/  MUFU.EX2 R145, R0 ;  /* 0x0000000000917308 */ /* 0x0003e60000000800 */
[C---:B------:R-:W-:Y:S01]  /*6950*/  HMMA.16816.F32 R172, R4.reuse, R14, R64 ;  /* 0x0000000e04ac723c */ /* 0x040fe20000001840 */
[----:B------:R-:W2:Y:S01]  /*6960*/  LDSM.16.MT88.4 R12, [R206+0x17000] ;  /* 0x01700000ce0c783b */ /* 0x000ea20000004200 */
[----:B------:R-:W-:Y:S01]  /*6970*/  MOV R96, R182 ;  /* 0x000000b600607202 */ /* 0x000fe20000000f00 */
[----:B------:R-:W-:Y:S01]  /*6980*/  IMAD.MOV.U32 R97, RZ, RZ, R181 ;  /* 0x000000ffff617224 */ /* 0x000fe200078e00b5 */
[----:B------:R-:W-:Y:S01]  /*6990*/  MOV R98, R180 ;  /* 0x000000b400627202 */ /* 0x000fe20000000f00 */
[----:B------:R-:W-:Y:S01]  /*69a0*/  IMAD.MOV.U32 R167, RZ, RZ, R183 ;  /* 0x000000ffffa77224 */ /* 0x000fe200078e00b7 */
[----:B------:R-:W-:Y:S01]  /*69b0*/  MOV R88, R99 ;  /* 0x0000006300587202 */ /* 0x000fe20000000f00 */
[----:B-1----:R-:W-:Y:S01]  /*69c0*/  FFMA.FTZ R0, R91, c[0x0][0x23c], -R8 ;  /* 0x00008f005b007a23 */ /* 0x002fe20000010808 */
[C---:B------:R-:W-:Y:S01]  /*69d0*/  HMMA.16816.F32 R184, R4.reuse, R16, R76 ;  /* 0x0000001004b8723c */ /* 0x040fe2000000184c */
[----:B------:R-:W-:Y:S01]  /*69e0*/  IMAD.MOV.U32 R89, RZ, RZ, R164 ;  /* 0x000000ffff597224 */ /* 0x000fe200078e00a4 */
[----:B------:R-:W-:Y:S01]  /*69f0*/  MOV R90, R165 ;  /* 0x000000a5005a7202 */ /* 0x000fe20000000f00 */
[----:B------:R1:W-:Y:S01]  /*6a00*/  MUFU.EX2 R231, R0 ;  /* 0x0000000000e77308 */ /* 0x0003e20000000800 */
[----:B------:R-:W-:Y:S01]  /*6a10*/  IMAD.MOV.U32 R99, RZ, RZ, R40 ;  /* 0x000000ffff637224 */ /* 0x000fe200078e0028 */
[----:B------:R-:W-:Y:S01]  /*6a20*/  MOV R40, R171 ;  /* 0x000000ab00287202 */ /* 0x000fe20000000f00 */
[----:B------:R-:W-:Y:S01]  /*6a30*/  IMAD.MOV.U32 R91, RZ, RZ, R166 ;  /* 0x000000ffff5b7224 */ /* 0x000fe200078e00a6 */
[----:B------:R-:W-:Y:S01]  /*6a40*/  MOV R78, R97 ;  /* 0x00000061004e7202 */ /* 0x000fe20000000f00 */
[C---:B------:R-:W-:Y:S01]  /*6a50*/  HMMA.16816.F32 R180, R4.reuse, R18, R80 ;  /* 0x0000001204b4723c */ /* 0x040fe20000001850 */
[----:B------:R-:W-:Y:S01]  /*6a60*/  IMAD.MOV.U32 R77, RZ, RZ, R96 ;  /* 0x000000ffff4d7224 */ /* 0x000fe200078e0060 */
[----:B------:R-:W-:Y:S01]  /*6a70*/  MOV R96, R167 ;  /* 0x000000a700607202 */ /* 0x000fe20000000f00 */
[----:B------:R-:W-:Y:S01]  /*6a80*/  IMAD.MOV.U32 R79, RZ, RZ, R98 ;  /* 0x000000ffff4f7224 */ /* 0x000fe200078e0062 */
[----:B------:R-:W-:Y:S01]  /*6a90*/  MOV R98, R43 ;  /* 0x0000002b00627202 */ /* 0x000fe20000000f00 */
[----:B------:R-:W-:Y:S01]  /*6aa0*/  IMAD.MOV.U32 R97, RZ, RZ, R42 ;  /* 0x000000ffff617224 */ /* 0x000fe200078e002a */
[----:B------:R-:W-:Y:S01]  /*6ab0*/  LDSM.16.MT88.4 R64, [R204+0x13800] ;  /* 0x01380000cc40783b */ /* 0x000fe20000004200 */
[----:B-1----:R-:W-:Y:S01]  /*6ac0*/  FFMA.FTZ R0, R149, c[0x0][0x23c], -R8 ;  /* 0x00008f0095007a23 */ /* 0x002fe20000010808 */
[----:B------:R-:W-:Y:S01]  /*6ad0*/  MOV R164, R41 ;  /* 0x0000002900a47202 */ /* 0x000fe20000000f00 */
[C---:B----4-:R-:W-:Y:S02]  /*6ae0*/  HMMA.16816.F32 R16, R4.reuse, R28, R52 ;  /* 0x0000001c0410723c */ /* 0x050fe40000001834 */
[----:B------:R1:W4:Y:S01]  /*6af0*/  MUFU.EX2 R171, R0 ;  /* 0x0000000000ab7308 */ /* 0x0003220000000800 */
[----:B------:R-:W-:Y:S01]  /*6b00*/  MOV R166, R162 ;  /* 0x000000a200a67202 */ /* 0x000fe20000000f00 */
[----:B------:R-:W-:Y:S01]  /*6b10*/  IMAD.MOV.U32 R42, RZ, RZ, R157 ;  /* 0x000000ffff2a7224 */ /* 0x000fe200078e009d */
[----:B------:R-:W-:Y:S01]  /*6b20*/  MOV R43, R158 ;  /* 0x0000009e002b7202 */ /* 0x000fe20000000f00 */
[----:B------:R-:W-:Y:S01]  /*6b30*/  IMAD.MOV.U32 R41, RZ, RZ, R156 ;  /* 0x000000ffff297224 */ /* 0x000fe200078e009c */
[----:B------:R-:W-:Y:S01]  /*6b40*/  MOV R162, R170 ;  /* 0x000000aa00a27202 */ /* 0x000fe20000000f00 */
[----:B------:R-:W-:Y:S01]  /*6b50*/  HMMA.16816.F32 R28, R4, R30, R48 ;  /* 0x0000001e041c723c */ /* 0x000fe20000001830 */
[----:B------:R-:W2:Y:S01]  /*6b60*/  LDSM.16.MT88.4 R48, [R207+0x11800] ;  /* 0x01180000cf30783b */ /* 0x000ea20000004200 */
[----:B------:R-:W-:Y:S01]  /*6b70*/  IMAD.MOV.U32 R165, RZ, RZ, R163 ;  /* 0x000000ffffa57224 */ /* 0x000fe200078e00a3 */
[----:B------:R-:W-:Y:S01]  /*6b80*/  MOV R83, R91 ;  /* 0x0000005b00537202 */ /* 0x000fe20000000f00 */
[----:B------:R-:W-:-:S02]  /*6b90*/  IMAD.MOV.U32 R163, RZ, RZ, R159 ;  /* 0x000000ffffa37224 */ /* 0x000fc400078e009f */
[----:B-1----:R-:W-:Y:S02]  /*6ba0*/  FFMA.FTZ R0, R11, c[0x0][0x23c], -R2 ;  /* 0x00008f000b007a23 */ /* 0x002fe40000010802 */
[----:B------:R-:W-:Y:S01]  /*6bb0*/  HMMA.16816.F32 R24, R4, R32, R56 ;  /* 0x000000200418723c */ /* 0x000fe20000001838 */
[----:B------:R-:W-:Y:S01]  /*6bc0*/  IMAD.MOV.U32 R70, RZ, RZ, R78 ;  /* 0x000000ffff467224 */ /* 0x000fe200078e004e */
[----:B------:R-:W1:Y:S01]  /*6bd0*/  LDSM.16.MT88.4 R156, [R204+0x11800] ;  /* 0x01180000cc9c783b */ /* 0x000e620000004200 */
[----:B------:R3:W-:Y:S01]  /*6be0*/  MUFU.EX2 R170, R0 ;  /* 0x0000000000aa7308 */ /* 0x0007e20000000800 */
[----:B------:R-:W-:Y:S01]  /*6bf0*/  IMAD.MOV.U32 R76, RZ, RZ, R96 ;  /* 0x000000ffff4c7224 */ /* 0x000fe200078e0060 */
[----:B------:R-:W-:Y:S01]  /*6c00*/  MOV R91, R42 ;  /* 0x0000002a005b7202 */ /* 0x000fe20000000f00 */
[----:B------:R-:W-:Y:S01]  /*6c10*/  IMAD.MOV.U32 R78, RZ, RZ, R98 ;  /* 0x000000ffff4e7224 */ /* 0x000fe200078e0062 */
[----:B------:R-:W1:Y:S01]  /*6c20*/  LDSM.16.MT88.4 R56, [R206+0x11800] ;  /* 0x01180000ce38783b */ /* 0x000e620000004200 */
[----:B------:R-:W-:Y:S01]  /*6c30*/  IMAD.MOV.U32 R98, RZ, RZ, R43 ;  /* 0x000000ffff627224 */ /* 0x000fe200078e002b */
[----:B------:R-:W-:-:S02]  /*6c40*/  MOV R96, R40 ;  /* 0x0000002800607202 */ /* 0x000fc40000000f00 */
[----:B------:R-:W-:Y:S02]  /*6c50*/  MOV R71, R79 ;  /* 0x0000004f00477202 */ /* 0x000fe40000000f00 */
[----:B------:R-:W-:Y:S01]  /*6c60*/  MOV R149, R9 ;  /* 0x0000000900957202 */ /* 0x000fe20000000f00 */
[----:B---3--:R-:W-:Y:S01]  /*6c70*/  FFMA.FTZ R0, R77, c[0x0][0x23c], -R2 ;  /* 0x00008f004d007a23 */ /* 0x008fe20000010802 */
[----:B------:R-:W-:Y:S01]  /*6c80*/  MOV R77, R97 ;  /* 0x00000061004d7202 */ /* 0x000fe20000000f00 */
[----:B------:R-:W-:Y:S02]  /*6c90*/  IMAD.MOV.U32 R97, RZ, RZ, R41 ;  /* 0x000000ffff617224 */ /* 0x000fe400078e0029 */
[----:B------:R-:W3:Y:S01]  /*6ca0*/  LDSM.16.MT88.4 R40, [R205+0x11800] ;  /* 0x01180000cd28783b */ /* 0x000ee20000004200 */
[----:B------:R-:W-:Y:S01]  /*6cb0*/  MOV R79, R99 ;  /* 0x00000063004f7202 */ /* 0x000fe20000000f00 */
[----:B------:R-:W-:Y:S01]  /*6cc0*/  IMAD.MOV.U32 R167, RZ, RZ, R10 ;  /* 0x000000ffffa77224 */ /* 0x000fe200078e000a */
[----:B------:R-:W-:Y:S01]  /*6cd0*/  MOV R99, R162 ;  /* 0x000000a200637202 */ /* 0x000fe20000000f00 */
[----:B------:R-:W-:Y:S01]  /*6ce0*/  IMAD.MOV.U32 R162, RZ, RZ, R146 ;  /* 0x000000ffffa27224 */ /* 0x000fe200078e0092 */
[----:B------:R-:W-:-:S02]  /*6cf0*/  MOV R146, R150 ;  /* 0x0000009600927202 */ /* 0x000fc40000000f00 */
[----:B------:R2:W-:Y:S01]  /*6d00*/  MUFU.EX2 R150, R0 ;  /* 0x0000000000967308 */ /* 0x0005e20000000800 */
[----:B------:R-:W-:Y:S01]  /*6d10*/  IMAD.MOV.U32 R80, RZ, RZ, R88 ;  /* 0x000000ffff507224 */ /* 0x000fe200078e0058 */
[----:B------:R-:W-:Y:S01]  /*6d20*/  MOV R81, R89 ;  /* 0x0000005900517202 */ /* 0x000fe20000000f00 */
[----:B------:R-:W-:Y:S01]  /*6d30*/  IMAD.MOV.U32 R82, RZ, RZ, R90 ;  /* 0x000000ffff527224 */ /* 0x000fe200078e005a */
[----:B------:R-:W-:Y:S01]  /*6d40*/  MOV R89, R165 ;  /* 0x000000a500597202 */ /* 0x000fe20000000f00 */
[----:B------:R-:W-:Y:S02]  /*6d50*/  IMAD.MOV.U32 R88, RZ, RZ, R164 ;  /* 0x000000ffff587224 */ /* 0x000fe400078e00a4 */
[--C-:B--2---:R-:W-:Y:S02]  /*6d60*/  FFMA.FTZ R0, R149, c[0x0][0x23c], -R2.reuse ;  /* 0x00008f0095007a23 */ /* 0x104fe40000010802 */
[----:B------:R-:W-:Y:S02]  /*6d70*/  FFMA.FTZ R2, R167, c[0x0][0x23c], -R2 ;  /* 0x00008f00a7027a23 */ /* 0x000fe40000010802 */
[----:B------:R-:W-:Y:S01]  /*6d80*/  MUFU.EX2 R149, R0 ;  /* 0x0000000000957308 */ /* 0x000fe20000000800 */
[----:B------:R-:W-:-:S07]  /*6d90*/  IMAD.MOV.U32 R90, RZ, RZ, R166 ;  /* 0x000000ffff5a7224 */ /* 0x000fce00078e00a6 */
[----:B------:R-:W2:Y:S01]  /*6da0*/  MUFU.EX2 R244, R2 ;  /* 0x0000000200f47308 */ /* 0x000ea20000000800 */
[C---:B------:R-:W-:Y:S07]  /*6db0*/  HMMA.16816.F32 R164, R4.reuse, R12, R92 ;  /* 0x0000000c04a4723c */ /* 0x040fee000000185c */
        /* <DEDUP_REMOVED lines=8> */
[----:B------:R-:W-:Y:S01]  /*6e40*/  MOV R79, R89 ;  /* 0x00000059004f7202 */ /* 0x000fe20000000f00 */
[----:B------:R-:W-:Y:S01]  /*6e50*/  IMAD.MOV.U32 R88, RZ, RZ, R90 ;  /* 0x000000ffff587224 */ /* 0x000fe200078e005a */
[----:B------:R-:W-:-:S02]  /*6e60*/  MOV R89, R91 ;  /* 0x0000005b00597202 */ /* 0x000fc40000000f00 */
[----:B------:R-:W-:Y:S01]  /*6e70*/  HMMA.16816.F32 R32, R4, R34, R60 ;  /* 0x000000220420723c */ /* 0x000fe2000000183c */
[----:B------:R-:W-:Y:S01]  /*6e80*/  IMAD.MOV.U32 R90, RZ, RZ, R96 ;  /* 0x000000ffff5a7224 */ /* 0x000fe200078e0060 */
[----:B------:R-:W-:Y:S01]  /*6e90*/  MOV R91, R97 ;  /* 0x00000061005b7202 */ /* 0x000fe20000000f00 */
[----:B------:R-:W-:Y:S01]  /*6ea0*/  IMAD.MOV.U32 R96, RZ, RZ, R99 ;  /* 0x000000ffff607224 */ /* 0x000fe200078e0063 */
[----:B------:R-:W-:-:S04]  /*6eb0*/  MOV R97, R162 ;  /* 0x000000a200617202 */ /* 0x000fc80000000f00 */
[----:B------:R-:W-:Y:S01]  /*6ec0*/  HMMA.16816.F32 R20, R4, R22, R72 ;  /* 0x000000160414723c */ /* 0x000fe20000001848 */
[----:B------:R-:W-:Y:S01]  /*6ed0*/  IMAD.MOV.U32 R162, RZ, RZ, R146 ;  /* 0x000000ffffa27224 */ /* 0x000fe200078e0092 */
[----:B----4-:R-:W-:Y:S01]  /*6ee0*/  F2FP.PACK_AB R146, R171, R231 ;  /* 0x000000e7ab92723e */ /* 0x010fe200000000ff */
[----:B------:R-:W-:-:S05]  /*6ef0*/  IMAD.MOV.U32 R99, RZ, RZ, R147 ;  /* 0x000000ffff637224 */ /* 0x000fca00078e0093 */
[----:B------:R-:W-:Y:S01]  /*6f00*/  HMMA.16816.F32 R12, R4, R14, R84 ;  /* 0x0000000e040c723c */ /* 0x000fe20000001854 */
[----:B--2---:R-:W-:Y:S01]  /*6f10*/  F2FP.PACK_AB R147, R244, R149 ;  /* 0x00000095f493723e */ /* 0x004fe200000000ff */
[----:B------:R-:W-:Y:S01]  /*6f20*/  IMAD.MOV.U32 R93, RZ, RZ, R80 ;  /* 0x000000ffff5d7224 */ /* 0x000fe200078e0050 */
[----:B------:R-:W-:Y:S01]  /*6f30*/  MOV R92, R81 ;  /* 0x00000051005c7202 */ /* 0x000fe20000000f00 */
[----:B------:R-:W-:Y:S01]  /*6f40*/  IMAD.MOV.U32 R68, RZ, RZ, R82 ;  /* 0x000000ffff447224 */ /* 0x000fe200078e0052 */
[----:B------:R-:W-:Y:S01]  /*6f50*/  MOV R69, R83 ;  /* 0x0000005300457202 */ /* 0x000fe20000000f00 */
[----:B------:R-:W-:Y:S01]  /*6f60*/  LDSM.16.MT88.4 R72, [R205+0x13800] ;  /* 0x01380000cd48783b */ /* 0x000fe20000004200 */
[----:B------:R-:W-:Y:S02]  /*6f70*/  MOV R4, R145 ;  /* 0x0000009100047202 */ /* 0x000fe40000000f00 */
[----:B------:R-:W-:Y:S01]  /*6f80*/  MOV R85, R144 ;  /* 0x0000009000557202 */ /* 0x000fe20000000f00 */
[----:B------:R-:W2:Y:S01]  /*6f90*/  LDSM.16.MT88.4 R80, [R207+0x13800] ;  /* 0x01380000cf50783b */ /* 0x000ea20000004200 */
[----:B------:R-:W-:-:S02]  /*6fa0*/  F2FP.PACK_AB R145, R150, R170 ;  /* 0x000000aa9691723e */ /* 0x000fc400000000ff */
[----:B------:R-:W-:Y:S01]  /*6fb0*/  F2FP.PACK_AB R144, R4, R85 ;  /* 0x000000550490723e */ /* 0x000fe200000000ff */
[----:B------:R-:W-:Y:S01]  /*6fc0*/  IMAD.MOV.U32 R86, RZ, RZ, R88 ;  /* 0x000000ffff567224 */ /* 0x000fe200078e0058 */
[----:B------:R-:W-:Y:S02]  /*6fd0*/  MOV R87, R89 ;  /* 0x0000005900577202 */ /* 0x000fe40000000f00 */
[----:B------:R-:W-:-:S03]  /*6fe0*/  MOV R0, R91 ;  /* 0x0000005b00007202 */ /* 0x000fc60000000f00 */
[C---:B------:R-:W-:Y:S07]  /*6ff0*/  HMMA.16816.F32 R44, R144.reuse, R48, R108 ;  /* 0x00000030902c723c */ /* 0x040fee000000186c */
[----:B------:R-:W-:Y:S01]  /*7000*/  IMAD.MOV.U32 R111, RZ, RZ, R90 ;  /* 0x000000ffff6f7224 */ /* 0x000fe200078e005a */
[----:B-1----:R-:W-:Y:S01]  /*7010*/  HMMA.16816.F32 R152, R144, R156, R152 ;  /* 0x0000009c9098723c */ /* 0x002fe20000001898 */
[----:B------:R-:W1:Y:S01]  /*7020*/  LDSM.16.MT88.4 R88, [R206+0x13800] ;  /* 0x01380000ce58783b */ /* 0x000e620000004200 */
[----:B------:R-:W-:Y:S01]  /*7030*/  IMAD.MOV.U32 R110, RZ, RZ, R96 ;  /* 0x000000ffff6e7224 */ /* 0x000fe200078e0060 */
[----:B------:R-:W-:Y:S01]  /*7040*/  MOV R109, R97 ;  /* 0x00000061006d7202 */ /* 0x000fe20000000f00 */
[----:B------:R-:W-:-:S04]  /*7050*/  IMAD.MOV.U32 R108, RZ, RZ, R98 ;  /* 0x000000ffff6c7224 */ /* 0x000fc800078e0062 */
[C---:B------:R-:W-:Y:S07]  /*7060*/  HMMA.16816.F32 R52, R144.reuse, R56, R116 ;  /* 0x000000389034723c */ /* 0x040fee0000001874 */
[----:B------:R-:W-:Y:S01]  /*7070*/  MOV R119, R99 ;  /* 0x0000006300777202 */ /* 0x000fe20000000f00 */
[C---:B------:R-:W-:Y:S01]  /*7080*/  HMMA.16816.F32 R156, R144.reuse, R158, R36 ;  /* 0x0000009e909c723c */ /* 0x040fe20000001824 */
[----:B------:R-:W4:Y:S07]  /*7090*/  LDSM.16.MT88.4 R96, [R204+0x15800] ;  /* 0x01580000cc60783b */ /* 0x000f2e0000004200 */
[C---:B---3--:R-:W-:Y:S08]  /*70a0*/  HMMA.16816.F32 R36, R144.reuse, R40, R100 ;  /* 0x000000289024723c */ /* 0x048ff00000001864 */
[----:B------:R-:W-:Y:S01]  /*70b0*/  HMMA.16816.F32 R40, R144, R42, R104 ;  /* 0x0000002a9028723c */ /* 0x000fe20000001868 */
[----:B------:R-:W3:Y:S01]  /*70c0*/  LDSM.16.MT88.4 R104, [R205+0x15800] ;  /* 0x01580000cd68783b */ /* 0x000ee20000004200 */
[----:B------:R-:W-:Y:S01]  /*70d0*/  IMAD.MOV.U32 R6, RZ, RZ, R76 ;  /* 0x000000ffff067224 */ /* 0x000fe200078e004c */
[----:B------:R-:W-:Y:S01]  /*70e0*/  MOV R7, R77 ;  /* 0x0000004d00077202 */ /* 0x000fe20000000f00 */
[----:B------:R-:W-:Y:S01]  /*70f0*/  IMAD.MOV.U32 R84, RZ, RZ, R78 ;  /* 0x000000ffff547224 */ /* 0x000fe200078e004e */
[----:B------:R-:W-:-:S02]  /*7100*/  MOV R2, R79 ;  /* 0x0000004f00027202 */ /* 0x000fc40000000f00 */
[----:B------:R-:W-:Y:S01]  /*7110*/  MOV R5, R71 ;  /* 0x0000004700057202 */ /* 0x000fe20000000f00 */
[----:B--2---:R-:W-:Y:S01]  /*7120*/  HMMA.16816.F32 R76, R144, R80, R240 ;  /* 0x00000050904c723c */ /* 0x004fe200000018f0 */
[----:B------:R-:W-:Y:S01]  /*7130*/  IMAD.MOV.U32 R102, RZ, RZ, R68 ;  /* 0x000000ffff667224 */ /* 0x000fe200078e0044 */
[----:B------:R-:W-:Y:S01]  /*7140*/  MOV R101, R69 ;  /* 0x0000004500657202 */ /* 0x000fe20000000f00 */
[----:B------:R-:W-:Y:S01]  /*7150*/  IMAD.MOV.U32 R100, RZ, RZ, R70 ;  /* 0x000000ffff647224 */ /* 0x000fe200078e0046 */
[----:B------:R-:W-:-:S03]  /*7160*/  MOV R103, R5 ;  /* 0x0000000500677202 */ /* 0x000fc60000000f00 */
[----:B------:R-:W-:Y:S01]  /*7170*/  IMAD.MOV.U32 R243, RZ, RZ, R4 ;  /* 0x000000fffff37224 */ /* 0x000fe200078e0004 */
[----:B------:R-:W-:Y:S01]  /*7180*/  MOV R242, R85 ;  /* 0x0000005500f27202 */ /* 0x000fe20000000f00 */
[----:B------:R-:W-:Y:S01]  /*7190*/  IMAD.MOV.U32 R4, RZ, RZ, R6 ;  /* 0x000000ffff047224 */ /* 0x000fe200078e0006 */
[----:B------:R-:W-:Y:S01]  /*71a0*/  MOV R241, R86 ;  /* 0x0000005600f17202 */ /* 0x000fe20000000f00 */
[----:B------:R-:W-:Y:S02]  /*71b0*/  IMAD.MOV.U32 R6, RZ, RZ, R84 ;  /* 0x000000ffff067224 */ /* 0x000fe400078e0054 */
[----:B------:R-:W-:Y:S01]  /*71c0*/  IMAD.MOV.U32 R240, RZ, RZ, R87 ;  /* 0x000000fffff07224 */ /* 0x000fe200078e0057 */
[----:B------:R-:W-:Y:S01]  /*71d0*/  MOV R5, R7 ;  /* 0x0000000700057202 */ /* 0x000fe20000000f00 */
[----:B-1----:R-:W-:Y:S01]  /*71e0*/  HMMA.16816.F32 R84, R144, R88, R236 ;  /* 0x000000589054723c */ /* 0x002fe200000018ec */
[----:B------:R-:W-:Y:S01]  /*71f0*/  MOV R7, R2 ;  /* 0x0000000200077202 */ /* 0x000fe20000000f00 */
[----:B------:R-:W-:-:S06]  /*7200*/  IMAD.MOV.U32 R2, RZ, RZ, R163 ;  /* 0x000000ffff027224 */ /* 0x000fcc00078e00a3 */
[----:B------:R-:W-:Y:S01]  /*7210*/  HMMA.16816.F32 R88, R144, R90, R200 ;  /* 0x0000005a9058723c */ /* 0x000fe200000018c8 */
[----:B------:R-:W-:Y:S01]  /*7220*/  IMAD.MOV.U32 R238, RZ, RZ, R100 ;  /* 0x000000ffffee7224 */ /* 0x000fe200078e0064 */
[----:B------:R-:W-:Y:S02]  /*7230*/  MOV R237, R101 ;  /* 0x0000006500ed7202 */ /* 0x000fe40000000f00 */
[----:B------:R-:W-:-:S03]  /*7240*/  MOV R236, R102 ;  /* 0x0000006600ec7202 */ /* 0x000fc60000000f00 */
[----:B------:R-:W-:Y:S01]  /*7250*/  IMAD.MOV.U32 R200, RZ, RZ, R92 ;  /* 0x000000ffffc87224 */ /* 0x000fe200078e005c */
[----:B------:R-:W-:Y:S01]  /*7260*/  MOV R201, R93 ;  /* 0x0000005d00c97202 */ /* 0x000fe20000000f00 */
[----:B------:R-:W-:Y:S01]  /*7270*/  IMAD.MOV.U32 R203, RZ, RZ, R95 ;  /* 0x000000ffffcb7224 */ /* 0x000fe200078e005f */
[----:B------:R-:W-:Y:S01]  /*7280*/  MOV R202, R94 ;  /* 0x0000005e00ca7202 */ /* 0x000fe20000000f00 */
[C---:B------:R-:W-:Y:S08]  /*7290*/  HMMA.16816.F32 R80, R144.reuse, R82, R232 ;  /* 0x000000529050723c */ /* 0x040ff000000018e8 */
[----:B----4-:R-:W-:Y:S01]  /*72a0*/  HMMA.16816.F32 R92, R144, R96, R196 ;  /* 0x00000060905c723c */ /* 0x010fe200000018c4 */
[----:B------:R-:W-:-:S02]  /*72b0*/  MOV R235, R0 ;  /* 0x0000000000eb7202 */ /* 0x000fc40000000f00 */
[----:B------:R-:W-:-:S04]  /*72c0*/  MOV R0, R162 ;  /* 0x000000a200007202 */ /* 0x000fc80000000f00 */
[----:B------:R-:W-:Y:S02]  /*72d0*/  MOV R196, R103 ;  /* 0x0000006700c47202 */ /* 0x000fe40000000f00 */
[----:B---3--:R-:W-:Y:S01]  /*72e0*/  HMMA.16816.F32 R100, R144, R104, R192 ;  /* 0x000000689064723c */ /* 0x008fe200000018c0 */
[----:B------:R-:W-:Y:S01]  /*72f0*/  MOV R197, R4 ;  /* 0x0000000400c57202 */ /* 0x000fe20000000f00 */
[----:B------:R-:W-:-:S05]  /*7300*/  IMAD.MOV.U32 R198, RZ, RZ, R5 ;  /* 0x000000ffffc67224 */ /* 0x000fca00078e0005 */
[----:B------:R-:W-:Y:S01]  /*7310*/  MOV R195, R7 ;  /* 0x0000000700c37202 */ /* 0x000fe20000000f00 */
[----:B------:R-:W-:Y:S01]  /*7320*/  FADD.FTZ R0, R0, R196 ;  /* 0x000000c400007221 */ /* 0x000fe20000010000 */
[----:B------:R-:W-:Y:S03]  /*7330*/  HMMA.16816.F32 R68, R144, R72, R132 ;  /* 0x000000489044723c */ /* 0x000fe60000001884 */
[----:B------:R-:W-:Y:S02]  /*7340*/  FADD.FTZ R2, R2, R195 ;  /* 0x000000c302027221 */ /* 0x000fe40000010000 */
[----:B------:R-:W-:-:S03]  /*7350*/  FADD.FTZ R0, R198, R0 ;  /* 0x00000000c6007221 */ /* 0x000fc60000010000 */
[----:B------:R-:W-:Y:S01]  /*7360*/  HMMA.16816.F32 R72, R144, R74, R136 ;  /* 0x0000004a9048723c */ /* 0x000fe20000001888 */
[----:B------:R-:W-:-:S06]  /*7370*/  FADD.FTZ R2, R197, R2 ;  /* 0x00000002c5027221 */ /* 0x000fcc0000010000 */
[----:B------:R-:W-:Y:S01]  /*7380*/  MOV R136, R108 ;  /* 0x0000006c00887202 */ /* 0x000fe20000000f00 */
[----:B------:R-:W-:Y:S01]  /*7390*/  IMAD.MOV.U32 R137, RZ, RZ, R109 ;  /* 0x000000ffff897224 */ /* 0x000fe200078e006d */
[----:B------:R-:W-:Y:S02]  /*73a0*/  MOV R138, R110 ;  /* 0x0000006e008a7202 */ /* 0x000fe40000000f00 */
[----:B------:R-:W-:Y:S01]  /*73b0*/  MOV R139, R111 ;  /* 0x0000006f008b7202 */ /* 0x000fe20000000f00 */
[----:B------:R-:W-:Y:S01]  /*73c0*/  FADD.FTZ R2, R136, R2 ;  /* 0x0000000288027221 */ /* 0x000fe20000010000 */
[----:B------:R-:W-:Y:S01]  /*73d0*/  HMMA.16816.F32 R60, R144, R64, R124 ;  /* 0x00000040903c723c */ /* 0x000fe2000000187c */
[----:B------:R-:W-:Y:S01]  /*73e0*/  FADD.FTZ R0, R137, R0 ;  /* 0x0000000089007221 */ /* 0x000fe20000010000 */
[----:B------:R-:W-:Y:S01]  /*73f0*/  MOV R233, R161 ;  /* 0x000000a100e97202 */ /* 0x000fe20000000f00 */
[----:B------:R-:W-:Y:S01]  /*7400*/  IMAD.MOV.U32 R234, RZ, RZ, R160 ;  /* 0x000000ffffea7224 */ /* 0x000fe200078e00a0 */
[----:B------:R-:W-:Y:S01]  /*7410*/  MOV R199, R6 ;  /* 0x0000000600c77202 */ /* 0x000fe20000000f00 */
[----:B------:R-:W-:Y:S01]  /*7420*/  LDSM.16.MT88.4 R160, [R205+0x17800] ;  /* 0x01780000cda0783b */ /* 0x000fe20000004200 */
[----:B------:R-:W-:-:S02]  /*7430*/  FADD.FTZ R2, R138, R2 ;  /* 0x000000028a027221 */ /* 0x000fc40000010000 */
[----:B------:R-:W-:Y:S01]  /*7440*/  HMMA.16816.F32 R48, R144, R50, R112 ;  /* 0x000000329030723c */ /* 0x000fe20000001870 */
[----:B------:R-:W1:Y:S01]  /*7450*/  LDSM.16.MT88.4 R112, [R207+0x15800] ;  /* 0x01580000cf70783b */ /* 0x000e620000004200 */
[----:B------:R-:W-:-:S03]  /*7460*/  FADD.FTZ R0, R139, R0 ;  /* 0x000000008b007221 */ /* 0x000fc60000010000 */
[----:B------:R-:W-:Y:S03]  /*7470*/  LDSM.16.MT88.4 R4, [R206+0x17800] ;  /* 0x01780000ce04783b */ /* 0x000fe60000004200 */
[----:B------:R-:W-:Y:S01]  /*7480*/  HMMA.16816.F32 R56, R144, R58, R120 ;  /* 0x0000003a9038723c */ /* 0x000fe20000001878 */
[----:B------:R-:W2:Y:S01]  /*7490*/  LDSM.16.MT88.4 R120, [R206+0x15800] ;  /* 0x01580000ce78783b */ /* 0x000ea20000004200 */
[----:B------:R-:W-:-:S06]  /*74a0*/  FADD.FTZ R2, R199, R2 ;  /* 0x00000002c7027221 */ /* 0x000fcc0000010000 */
[----:B------:R-:W-:Y:S01]  /*74b0*/  HMMA.16816.F32 R64, R144, R66, R128 ;  /* 0x000000429040723c */ /* 0x000fe20000001880 */
[----:B------:R-:W3:Y:S01]  /*74c0*/  LDSM.16.MT88.4 R128, [R204+0x17800] ;  /* 0x01780000cc80783b */ /* 0x000ee20000004200 */
[----:B------:R-:W-:-:S06]  /*74d0*/  FADD.FTZ R0, R200, R0 ;  /* 0x00000000c8007221 */ /* 0x000fcc0000010000 */
[----:B------:R-:W-:Y:S01]  /*74e0*/  HMMA.16816.F32 R96, R144, R98, R140 ;  /* 0x000000629060723c */ /* 0x000fe2000000188c */
[----:B------:R-:W4:Y:S01]  /*74f0*/  LDSM.16.MT88.4 R140, [R207+0x17800] ;  /* 0x01780000cf8c783b */ /* 0x000f220000004200 */
[----:B------:R-:W-:Y:S02]  /*7500*/  FADD.FTZ R2, R201, R2 ;  /* 0x00000002c9027221 */ /* 0x000fe40000010000 */
[----:B------:R-:W-:Y:S02]  /*7510*/  FADD.FTZ R0, R202, R0 ;  /* 0x00000000ca007221 */ /* 0x000fe40000010000 */
[----:B------:R-:W-:Y:S02]  /*7520*/  FADD.FTZ R2, R203, R2 ;  /* 0x00000002cb027221 */ /* 0x000fe40000010000 */
[----:B------:R-:W-:Y:S01]  /*7530*/  FADD.FTZ R0, R236, R0 ;  /* 0x00000000ec007221 */ /* 0x000fe20000010000 */
[----:B------:R-:W-:Y:S01]  /*7540*/  MOV R239, R119 ;  /* 0x0000007700ef7202 */ /* 0x000fe20000000f00 */
[----:B------:R-:W-:-:S02]  /*7550*/  FADD.FTZ R2, R237, R2 ;  /* 0x00000002ed027221 */ /* 0x000fc40000010000 */
[----:B------:R-:W-:Y:S02]  /*7560*/  FADD.FTZ R0, R238, R0 ;  /* 0x00000000ee007221 */ /* 0x000fe40000010000 */
[----:B------:R-:W-:Y:S02]  /*7570*/  FADD.FTZ R2, R239, R2 ;  /* 0x00000002ef027221 */ /* 0x000fe40000010000 */
[----:B------:R-:W-:Y:S02]  /*7580*/  FADD.FTZ R0, R233, R0 ;  /* 0x00000000e9007221 */ /* 0x000fe40000010000 */
[----:B------:R-:W-:Y:S02]  /*7590*/  FADD.FTZ R2, R234, R2 ;  /* 0x00000002ea027221 */ /* 0x000fe40000010000 */
[----:B------:R-:W-:Y:S02]  /*75a0*/  FADD.FTZ R0, R235, R0 ;  /* 0x00000000eb007221 */ /* 0x000fe40000010000 */
[----:B------:R-:W-:-:S02]  /*75b0*/  FADD.FTZ R2, R240, R2 ;  /* 0x00000002f0027221 */ /* 0x000fc40000010000 */
[----:B------:R-:W-:Y:S02]  /*75c0*/  FADD.FTZ R0, R241, R0 ;  /* 0x00000000f1007221 */ /* 0x000fe40000010000 */
[----:B------:R-:W-:Y:S02]  /*75d0*/  FADD.FTZ R2, R242, R2 ;  /* 0x00000002f2027221 */ /* 0x000fe40000010000 */
[----:B------:R-:W-:Y:S02]  /*75e0*/  FADD.FTZ R0, R170, R0 ;  /* 0x00000000aa007221 */ /* 0x000fe40000010000 */
[----:B------:R-:W-:Y:S02]  /*75f0*/  FADD.FTZ R243, R243, R2 ;  /* 0x00000002f3f37221 */ /* 0x000fe40000010000 */
[----:B------:R-:W-:Y:S01]  /*7600*/  FADD.FTZ R0, R150, R0 ;  /* 0x0000000096007221 */ /* 0x000fe20000010000 */
[----:B-1----:R-:W-:Y:S01]  /*7610*/  HMMA.16816.F32 R108, R144, R112, R184 ;  /* 0x00000070906c723c */ /* 0x002fe200000018b8 */
[----:B------:R-:W-:-:S02]  /*7620*/  FADD.FTZ R243, R231, R243 ;  /* 0x000000f3e7f37221 */ /* 0x000fc40000010000 */
[----:B------:R-:W-:-:S05]  /*7630*/  FADD.FTZ R0, R149, R0 ;  /* 0x0000000095007221 */ /* 0x000fca0000010000 */
[----:B--2---:R-:W-:Y:S01]  /*7640*/  HMMA.16816.F32 R116, R144, R120, R176 ;  /* 0x000000789074723c */ /* 0x004fe200000018b0 */
[----:B------:R-:W-:Y:S02]  /*7650*/  FADD.FTZ R243, R171, R243 ;  /* 0x000000f3abf37221 */ /* 0x000fe40000010000 */
[----:B------:R-:W-:-:S05]  /*7660*/  FADD.FTZ R244, R244, R0 ;  /* 0x00000000f4f47221 */ /* 0x000fca0000010000 */
[C---:B---3--:R-:W-:Y:S08]  /*7670*/  HMMA.16816.F32 R124, R144.reuse, R128, R24 ;  /* 0x00000080907c723c */ /* 0x048ff00000001818 */
[C---:B------:R-:W-:Y:S08]  /*7680*/  HMMA.16816.F32 R132, R144.reuse, R160, R16 ;  /* 0x000000a09084723c */ /* 0x040ff00000001810 */
[C---:B----4-:R-:W-:Y:S08]  /*7690*/  HMMA.16816.F32 R136, R144.reuse, R140, R8 ;  /* 0x0000008c9088723c */ /* 0x050ff00000001808 */
[C---:B------:R-:W-:Y:S08]  /*76a0*/  HMMA.16816.F32 R104, R144.reuse, R106, R188 ;  /* 0x0000006a9068723c */ /* 0x040ff000000018bc */
[C---:B------:R-:W-:Y:S08]  /*76b0*/  HMMA.16816.F32 R112, R144.reuse, R114, R180 ;  /* 0x000000729070723c */ /* 0x040ff000000018b4 */
[C---:B------:R-:W-:Y:S08]  /*76c0*/  HMMA.16816.F32 R120, R144.reuse, R122, R172 ;  /* 0x0000007a9078723c */ /* 0x040ff000000018ac */
[C---:B------:R-:W-:Y:S08]  /*76d0*/  HMMA.16816.F32 R128, R144.reuse, R130, R32 ;  /* 0x000000829080723c */ /* 0x040ff00000001820 */
[C---:B------:R-:W-:Y:S08]  /*76e0*/  HMMA.16816.F32 R160, R144.reuse, R162, R28 ;  /* 0x000000a290a0723c */ /* 0x040ff0000000181c */
[C---:B------:R-:W-:Y:S08]  /*76f0*/  HMMA.16816.F32 R140, R144.reuse, R142, R20 ;  /* 0x0000008e908c723c */ /* 0x040ff00000001814 */
[C---:B------:R-:W-:Y:S08]  /*7700*/  HMMA.16816.F32 R164, R144.reuse, R4, R164 ;  /* 0x0000000490a4723c */ /* 0x040ff000000018a4 */
[----:B------:R-:W-:Y:S01]  /*7710*/  HMMA.16816.F32 R144, R144, R6, R12 ;  /* 0x000000069090723c */ /* 0x000fe2000000180c */
[----:B------:R-:W-:Y:S07]  /*7720*/  @!P0 BRA `(.L_x_59) ;  /* 0x0000403000008947 */ /* 0x000fee0003800000 */
[----:B------:R-:W-:Y:S01]  /*7730*/  IMAD.U32 R6, RZ, RZ, UR21 ;  /* 0x00000015ff067e24 */ /* 0x000fe2000f8e00ff */
[----:B-----5:R-:W-:Y:S01]  /*7740*/  SHF.R.S32.HI R233, RZ, 0x1f, R168 ;  /* 0x0000001fffe97819 */ /* 0x020fe200000114a8 */
[----:B------:R-:W-:Y:S01]  /*7750*/  IMAD.U32 R4, RZ, RZ, UR21 ;  /* 0x00000015ff047e24 */ /* 0x000fe2000f8e00ff */
[----:B------:R-:W-:Y:S01]  /*7760*/  IADD3 R238, P2, R168, 0x10, RZ ;  /* 0x00000010a8ee7810 */ /* 0x000fe20007f5e0ff */
[--C-:B------:R-:W-:Y:S01]  /*7770*/  IMAD.WIDE.U32 R6, R6, c[0x0][0x1b0], R246.reuse ;  /* 0x00006c0006067a25 */ /* 0x100fe200078e00f6 */
[----:B------:R-:W-:Y:S01]  /*7780*/  ISETP.GE.AND P6, PT, R246, c[0x0][0x220], PT ;  /* 0x00008800f6007a0c */ /* 0x000fe20003fc6270 */
[----:B------:R-:W-:Y:S01]  /*7790*/  ULDC.64 UR4, c[0x0][0x1a0] ;  /* 0x0000680000047ab9 */ /* 0x000fe20000000a00 */
[----:B------:R-:W-:Y:S01]  /*77a0*/  ISETP.GE.AND P5, PT, R250, c[0x0][0x220], PT ;  /* 0x00008800fa007a0c */ /* 0x000fe20003fa6270 */
[----:B------:R-:W-:Y:S01]  /*77b0*/  IMAD.WIDE.U32 R4, R4, c[0x0][0x1b8], R246 ;  /* 0x00006e0004047a25 */ /* 0x000fe200078e00f6 */
[----:B------:R-:W-:Y:S01]  /*77c0*/  IADD3 R241, P1, R6, UR24, RZ ;  /* 0x0000001806f17c10 */ /* 0x000fe2000ff3e0ff */
[----:B------:R-:W-:Y:S01]  /*77d0*/  ULEA.HI.SX32 UR12, UR8, 0xfffffffe, 0x1a ;  /* 0xfffffffe080c7891 */ /* 0x000fe2000f8fd23f */
[----:B------:R-:W-:Y:S01]  /*77e0*/  ISETP.GE.AND P4, PT, R245, c[0x0][0x220], PT ;  /* 0x00008800f5007a0c */ /* 0x000fe20003f86270 */
[----:B------:R-:W-:Y:S01]  /*77f0*/  IMAD.U32 R2, RZ, RZ, UR22 ;  /* 0x00000016ff027e24 */ /* 0x000fe2000f8e00ff */
[----:B------:R-:W-:Y:S01]  /*7800*/  IADD3 R231, P0, R4, UR28, RZ ;  /* 0x0000001c04e77c10 */ /* 0x000fe2000ff1e0ff */
[----:B------:R-:W-:Y:S01]  /*7810*/  IMAD.U32 R0, RZ, RZ, UR26 ;  /* 0x0000001aff007e24 */ /* 0x000fe2000f8e00ff */
[----:B------:R-:W-:Y:S01]  /*7820*/  ISETP.GE.AND P3, PT, R251, c[0x0][0x220], PT ;  /* 0x00008800fb007a0c */ /* 0x000fe20003f66270 */
[----:B------:R-:W-:Y:S01]  /*7830*/  IMAD.MOV.U32 R150, RZ, RZ, R3 ;  /* 0x000000ffff967224 */ /* 0x000fe200078e0003 */
[----:B------:R-:W-:Y:S01]  /*7840*/  IADD3.X R2, R2, UR11, R7, P1, !PT ;  /* 0x0000000b02027c10 */ /* 0x000fe20008ffe407 */
[----:B------:R-:W-:Y:S01]  /*7850*/  IMAD.MOV.U32 R149, RZ, RZ, R148 ;  /* 0x000000ffff957224 */ /* 0x000fe200078e0094 */
[----:B------:R-:W-:Y:S01]  /*7860*/  IADD3.X R4, R0, UR7, R5, P0, !PT ;  /* 0x0000000700047c10 */ /* 0x000fe200087fe405 */
[----:B------:R-:W-:Y:S01]  /*7870*/  IMAD.X R239, RZ, RZ, R233, P2 ;  /* 0x000000ffffef7224 */ /* 0x000fe200010e06e9 */
[----:B------:R-:W-:Y:S01]  /*7880*/  LEA R242, P1, R241, c[0x0][0x168], 0x1 ;  /* 0x00005a00f1f27a11 */ /* 0x000fe200078208ff */
[----:B------:R-:W-:Y:S01]  /*7890*/  IMAD.MOV.U32 R232, RZ, RZ, R168 ;  /* 0x000000ffffe87224 */ /* 0x000fe200078e00a8 */
[----:B------:R-:W-:Y:S01]  /*78a0*/  LEA R240, P0, R231, c[0x0][0x170], 0x1 ;  /* 0x00005c00e7f07a11 */ /* 0x000fe200078008ff */
[----:B------:R-:W-:Y:S01]  /*78b0*/  ULEA.HI.SX32 UR8, UR8, 0xfffffffd, 0x1a ;  /* 0xfffffffd08087891 */ /* 0x000fe2000f8fd23f */
[----:B------:R-:W-:Y:S01]  /*78c0*/  LEA.HI.X R241, R241, c[0x0][0x16c], R2, 0x1, P1 ;  /* 0x00005b00f1f17a11 */ /* 0x000fe200008f0c02 */
[----:B------:R-:W-:Y:S01]  /*78d0*/  USHF.L.U64.HI UR11, UR4, 0x4, UR5 ;  /* 0x00000004040b7899 */ /* 0x000fe20008010205 */
[----:B------:R-:W-:Y:S01]  /*78e0*/  LEA.HI.X R231, R231, c[0x0][0x174], R4, 0x1, P0 ;  /* 0x00005d00e7e77a11 */ /* 0x000fe200000f0c04 */
[----:B------:R-:W-:Y:S01]  /*78f0*/  USHF.L.U32 UR14, UR4, 0x4, URZ ;  /* 0x00000004040e7899 */ /* 0x000fe2000800063f */
[C---:B------:R-:W-:Y:S01]  /*7900*/  IADD3 R236, P1, R168.reuse, 0x20, RZ ;  /* 0x00000020a8ec7810 */ /* 0x040fe20007f3e0ff */
[----:B------:R-:W-:Y:S01]  /*7910*/  UMOV UR15, URZ ;  /* 0x0000003f000f7c82 */ /* 0x000fe20008000000 */
[----:B------:R-:W-:-:S03]  /*7920*/  IADD3 R234, P0, R168, 0x30, RZ ;  /* 0x00000030a8ea7810 */ /* 0x000fc60007f1e0ff */
[--C-:B------:R-:W-:Y:S02]  /*7930*/  IMAD.X R237, RZ, RZ, R233.reuse, P1 ;  /* 0x000000ffffed7224 */ /* 0x100fe400008e06e9 */
[----:B------:R-:W-:Y:S01]  /*7940*/  IMAD.X R235, RZ, RZ, R233, P0 ;  /* 0x000000ffffeb7224 */ /* 0x000fe200000e06e9 */
[----:B------:R-:W-:Y:S05]  /*7950*/  BRA `(.L_x_60) ;  /* 0x000006d000007947 */ /* 0x000fea0003800000 */
.L_x_62:
[----:B------:R-:W2:Y:S01]  /*7960*/  LDL.64 R188, [R1+0x8] ;  /* 0x0000080001bc7983 */ /* 0x000ea20000100a00 */
[----:B------:R-:W-:Y:S02]  /*7970*/  UIADD3 UR20, UR12, -0x1, -UR15 ;  /* 0xffffffff0c147890 */ /* 0x000fe4000fffe80f */
[----:B------:R-:W-:Y:S01]  /*7980*/  ULDC.64 UR6, c[0x0][0x198] ;  /* 0x0000660000067ab9 */ /* 0x000fe20000000a00 */
[----:B------:R1:W-:Y:S01]  /*7990*/  @P6 STS.128 [R230+0x8000], RZ ;  /* 0x008000ffe6006388 */ /* 0x0003e20000000c00 */
[----:B------:R-:W-:Y:S02]  /*79a0*/  USHF.R.S32.HI UR17, URZ, 0x1f, UR20 ;  /* 0x0000001f3f117899 */ /* 0x000fe40008011414 */
[----:B------:R-:W-:Y:S02]  /*79b0*/  UIMAD.WIDE.U32 UR24, UR20, UR6, URZ ;  /* 0x00000006141872a5 */ /* 0x000fe4000f8e003f */
[----:B------:R-:W-:Y:S04]  /*79c0*/  UIMAD UR17, UR17, UR6, URZ ;  /* 0x00000006111172a4 */ /* 0x000fe8000f8e023f */
[----:B------:R-:W-:Y:S01]  /*79d0*/  UIMAD UR17, UR20, UR7, UR17 ;  /* 0x00000007141172a4 */ /* 0x000fe2000f8e0211 */
[----:B------:R-:W-:Y:S02]  /*79e0*/  IMAD.U32 R176, RZ, RZ, UR24 ;  /* 0x00000018ffb07e24 */ /* 0x000fe4000f8e00ff */
[----:B------:R-:W-:Y:S01]  /*79f0*/  IMAD.U32 R177, RZ, RZ, UR25 ;  /* 0x00000019ffb17e24 */ /* 0x000fe2000f8e00ff */
[----:B------:R-:W-:Y:S06]  /*7a00*/  UIADD3 UR17, UR25, UR17, URZ ;  /* 0x0000001119117290 */ /* 0x000fec000fffe03f */
[----:B------:R-:W-:Y:S01]  /*7a10*/  IMAD.U32 R0, RZ, RZ, UR17 ;  /* 0x00000011ff007e24 */ /* 0x000fe2000f8e00ff */
[C---:B--2---:R-:W-:Y:S04]  /*7a20*/  LEA R174, P2, R176.reuse, R188, 0x6 ;  /* 0x000000bcb0ae7211 */ /* 0x044fe800078430ff */
[----:B------:R-:W-:Y:S02]  /*7a30*/  LEA.HI.X R176, R176, R249, R0, 0x6, P2 ;  /* 0x000000f9b0b07211 */ /* 0x000fe400010f3400 */
[C---:B------:R-:W-:Y:S02]  /*7a40*/  @!P6 LEA R180, P2, R174.reuse, c[0x0][0x168], 0x1 ;  /* 0x00005a00aeb4ea11 */ /* 0x040fe400078408ff */
[C---:B------:R-:W-:Y:S02]  /*7a50*/  IADD3 R148, P1, R174.reuse, UR23, RZ ;  /* 0x00000017ae947c10 */ /* 0x040fe4000ff3e0ff */
[----:B------:R-:W-:Y:S02]  /*7a60*/  @!P6 LEA.HI.X R181, R174, c[0x0][0x16c], R176, 0x1, P2 ;  /* 0x00005b00aeb5ea11 */ /* 0x000fe400010f0cb0 */
[----:B------:R-:W-:Y:S02]  /*7a70*/  @!P6 LEA R178, P2, R148, c[0x0][0x168], 0x1 ;  /* 0x00005a0094b2ea11 */ /* 0x000fe400078408ff */
[----:B------:R-:W-:Y:S01]  /*7a80*/  IADD3.X R175, R176, UR9, RZ, P1, !PT ;  /* 0x00000009b0af7c10 */ /* 0x000fe20008ffe4ff */
[----:B------:R-:W-:Y:S01]  /*7a90*/  @!PT LDS RZ, [RZ] ;  /* 0x00000000fffff984 */ /* 0x000fe20000000800 */
[----:B------:R-:W-:Y:S01]  /*7aa0*/  @!PT LDS RZ, [RZ] ;  /* 0x00000000fffff984 */ /* 0x000fe20000000800 */
[----:B------:R-:W-:Y:S01]  /*7ab0*/  @!PT LDS RZ, [RZ] ;  /* 0x00000000fffff984 */ /* 0x000fe20000000800 */
[----:B------:R1:W-:Y:S01]  /*7ac0*/  @!P6 LDGSTS.E.BYPASS.LTC128B.128 [R230+0x8000], [R180.64] ;  /* 0x08000000b4e6efae */ /* 0x0003e2000b901d52 */
[C---:B------:R-:W-:Y:S02]  /*7ad0*/  IADD3 R0, P1, R148.reuse, UR23, RZ ;  /* 0x0000001794007c10 */ /* 0x040fe4000ff3e0ff */
[----:B------:R-:W-:Y:S01]  /*7ae0*/  @!P6 LEA.HI.X R179, R148, c[0x0][0x16c], R175, 0x1, P2 ;  /* 0x00005b0094b3ea11 */ /* 0x000fe200010f0caf */
[----:B------:R1:W-:Y:S01]  /*7af0*/  @P5 STS.128 [R230+0xa000], RZ ;  /* 0x00a000ffe6005388 */ /* 0x0003e20000000c00 */
[C---:B------:R-:W-:Y:S02]  /*7b00*/  @!P6 LEA R176, P2, R0.reuse, c[0x0][0x168], 0x1 ;  /* 0x00005a0000b0ea11 */ /* 0x040fe400078408ff */
[----:B------:R-:W-:Y:S01]  /*7b10*/  IADD3.X R177, R175, UR9, RZ, P1, !PT ;  /* 0x00000009afb17c10 */ /* 0x000fe20008ffe4ff */
[----:B------:R-:W-:Y:S01]  /*7b20*/  @!PT LDS RZ, [RZ] ;  /* 0x00000000fffff984 */ /* 0x000fe20000000800 */
[----:B------:R-:W-:Y:S01]  /*7b30*/  @!PT LDS RZ, [RZ] ;  /* 0x00000000fffff984 */ /* 0x000fe20000000800 */
[----:B------:R-:W-:Y:S01]  /*7b40*/  @!PT LDS RZ, [RZ] ;  /* 0x00000000fffff984 */ /* 0x000fe20000000800 */
[----:B------:R1:W-:Y:S01]  /*7b50*/  @!P5 LDGSTS.E.BYPASS.LTC128B.128 [R230+0xa000], [R172.64+0x80] ;  /* 0x0a000080ace6dfae */ /* 0x0003e2000b901d52 */
[C---:B------:R-:W-:Y:S03]  /*7b60*/  IADD3 R182, P1, R0.reuse, UR23, RZ ;  /* 0x0000001700b67c10 */ /* 0x040fe6000ff3e0ff */
[----:B------:R1:W-:Y:S01]  /*7b70*/  @P4 STS.128 [R230+0xc000], RZ ;  /* 0x00c000ffe6004388 */ /* 0x0003e20000000c00 */
[----:B------:R-:W-:Y:S02]  /*7b80*/  IADD3.X R148, R177, UR9, RZ, P1, !PT ;  /* 0x00000009b1947c10 */ /* 0x000fe40008ffe4ff */
[----:B------:R-:W-:Y:S01]  /*7b90*/  @!P6 LEA.HI.X R177, R0, c[0x0][0x16c], R177, 0x1, P2 ;  /* 0x00005b0000b1ea11 */ /* 0x000fe200010f0cb1 */
[----:B------:R-:W-:Y:S01]  /*7ba0*/  @!PT LDS RZ, [RZ] ;  /* 0x00000000fffff984 */ /* 0x000fe20000000800 */
[----:B------:R-:W-:Y:S01]  /*7bb0*/  @!PT LDS RZ, [RZ] ;  /* 0x00000000fffff984 */ /* 0x000fe20000000800 */
[----:B------:R-:W-:Y:S01]  /*7bc0*/  @!PT LDS RZ, [RZ] ;  /* 0x00000000fffff984 */ /* 0x000fe20000000800 */
[----:B------:R1:W-:Y:S01]  /*7bd0*/  @!P4 LDGSTS.E.BYPASS.LTC128B.128 [R230+0xc000], [R172.64+0x100] ;  /* 0x0c000100ace6cfae */ /* 0x0003e2000b901d52 */
[C---:B------:R-:W-:Y:S03]  /*7be0*/  @!P6 LEA R174, P1, R182.reuse, c[0x0][0x168], 0x1 ;  /* 0x00005a00b6aeea11 */ /* 0x040fe600078208ff */
[----:B------:R1:W-:Y:S01]  /*7bf0*/  @P3 STS.128 [R230+0xe000], RZ ;  /* 0x00e000ffe6003388 */ /* 0x0003e20000000c00 */
[----:B------:R-:W-:Y:S03]  /*7c00*/  @!P6 LEA.HI.X R175, R182, c[0x0][0x16c], R148, 0x1, P1 ;  /* 0x00005b00b6afea11 */ /* 0x000fe600008f0c94 */
        /* <DEDUP_REMOVED lines=64> */
[----:B------:R-:W0:Y:S01]  /*8010*/  LDGDEPBAR ;  /* 0x00000000000079af */ /* 0x000e220000000000 */
[----:B------:R-:W-:-:S05]  /*8020*/  BRA `(.L_x_61) ;  /* 0x000018b000007947 */ /* 0x000fca0003800000 */
.L_x_60:
[----:B------:R-:W2:Y:S01]  /*8030*/  LDL.64 R14, [R1] ;  /* 0x00000000010e7983 */ /* 0x000ea20000100a00 */
[----:B------:R-:W-:Y:S01]  /*8040*/  UIADD3 UR7, UR12, -UR15, URZ ;  /* 0x8000000f0c077290 */ /* 0x000fe2000fffe03f */
[----:B------:R-:W-:Y:S04]  /*8050*/  DEPBAR.LE SB0, 0x0 ;  /* 0x000080000000791a */ /* 0x000fe80000000000 */
[----:B------:R-:W-:Y:S01]  /*8060*/  USHF.R.S32.HI UR6, URZ, 0x1f, UR7 ;  /* 0x0000001f3f067899 */ /* 0x000fe20008011407 */
[----:B------:R-:W-:Y:S01]  /*8070*/  IMAD.U32 R8, RZ, RZ, UR7 ;  /* 0x00000007ff087e24 */ /* 0x000fe2000f8e00ff */
[----:B------:R-:W-:Y:S01]  /*8080*/  BAR.SYNC.DEFER_BLOCKING 0x0 ;  /* 0x0000000000007b1d */ /* 0x000fe20000010000 */
[----:B------:R-:W-:Y:S01]  /*8090*/  IMAD.U32 R6, RZ, RZ, UR7 ;  /* 0x00000007ff067e24 */ /* 0x000fe2000f8e00ff */
[----:B------:R-:W-:Y:S01]  /*80a0*/  UIMAD UR6, UR6, UR4, URZ ;  /* 0x00000004060672a4 */ /* 0x000fe2000f8e023f */
[----:B------:R-:W-:Y:S01]  /*80b0*/  IMAD.U32 R2, RZ, RZ, UR7 ;  /* 0x00000007ff027e24 */ /* 0x000fe2000f8e00ff */
[----:B------:R-:W-:Y:S01]  /*80c0*/  LEA R8, P2, R8, R232, 0x6 ;  /* 0x000000e808087211 */ /* 0x000fe200078430ff */
[----:B------:R-:W-:Y:S01]  /*80d0*/  IMAD.U32 R0, RZ, RZ, UR7 ;  /* 0x00000007ff007e24 */ /* 0x000fe2000f8e00ff */
[----:B------:R-:W-:Y:S01]  /*80e0*/  LEA R6, P1, R6, R238, 0x6 ;  /* 0x000000ee06067211 */ /* 0x000fe200078230ff */
[----:B------:R-:W-:Y:S01]  /*80f0*/  UIMAD.WIDE.U32 UR20, UR7, UR4, URZ ;  /* 0x00000004071472a5 */ /* 0x000fe2000f8e003f */
[----:B------:R-:W-:Y:S01]  /*8100*/  LEA.HI.X.SX32 R9, R2, R233, 0x6, P2 ;  /* 0x000000e902097211 */ /* 0x000fe200010f36ff */
[----:B------:R-:W-:Y:S01]  /*8110*/  UIMAD UR6, UR7, UR5, UR6 ;  /* 0x00000005070672a4 */ /* 0x000fe2000f8e0206 */
[----:B------:R-:W-:Y:S01]  /*8120*/  LEA.HI.X.SX32 R7, R0, R239, 0x6, P1 ;  /* 0x000000ef00077211 */ /* 0x000fe200008f36ff */
[----:B------:R-:W-:Y:S02]  /*8130*/  IMAD.U32 R3, RZ, RZ, UR7 ;  /* 0x00000007ff037e24 */ /* 0x000fe4000f8e00ff */
[----:B------:R-:W-:Y:S01]  /*8140*/  UIADD3 UR6, UR21, UR6, URZ ;  /* 0x0000000615067290 */ /* 0x000fe2000fffe03f */
[----:B------:R-:W-:Y:S02]  /*8150*/  IMAD R0, R9, c[0x0][0x1a0], RZ ;  /* 0x0000680009007a24 */ /* 0x000fe400078e02ff */
[----:B------:R-:W-:Y:S01]  /*8160*/  IMAD.U32 R10, RZ, RZ, UR20 ;  /* 0x00000014ff0a7e24 */ /* 0x000fe2000f8e00ff */
[----:B------:R-:W-:Y:S01]  /*8170*/  LEA R2, P1, R3, R234, 0x6 ;  /* 0x000000ea03027211 */ /* 0x000fe200078230ff */
[----:B------:R-:W-:Y:S02]  /*8180*/  IMAD R7, R7, c[0x0][0x1a0], RZ ;  /* 0x0000680007077a24 */ /* 0x000fe400078e02ff */
[----:B------:R-:W-:Y:S02]  /*8190*/  IMAD.U32 R13, RZ, RZ, UR7 ;  /* 0x00000007ff0d7e24 */ /* 0x000fe4000f8e00ff */
[C---:B------:R-:W-:Y:S02]  /*81a0*/  IMAD R0, R8.reuse, c[0x0][0x1a4], R0 ;  /* 0x0000690008007a24 */ /* 0x040fe400078e0200 */
[----:B------:R-:W-:Y:S01]  /*81b0*/  IMAD.WIDE.U32 R18, R8, c[0x0][0x1a0], RZ ;  /* 0x0000680008127a25 */ /* 0x000fe200078e00ff */
[----:B------:R-:W-:Y:S01]  /*81c0*/  LEA.HI.X.SX32 R3, R13, R235, 0x6, P1 ;  /* 0x000000eb0d037211 */ /* 0x000fe200008f36ff */
[----:B------:R-:W-:Y:S02]  /*81d0*/  @P6 STS.128 [R230+0x10000], RZ ;  /* 0x010000ffe6006388 */ /* 0x000fe40000000c00 */
[C---:B------:R-:W-:Y:S02]  /*81e0*/  IMAD R7, R6.reuse, c[0x0][0x1a4], R7 ;  /* 0x0000690006077a24 */ /* 0x040fe400078e0207 */
[----:B------:R-:W-:Y:S04]  /*81f0*/  IMAD.WIDE.U32 R16, R6, c[0x0][0x1a0], RZ ;  /* 0x0000680006107a25 */ /* 0x000fe800078e00ff */
[----:B------:R-:W-:Y:S01]  /*8200*/  IMAD.U32 R11, RZ, RZ, UR21 ;  /* 0x00000015ff0b7e24 */ /* 0x000fe2000f8e00ff */
[C---:B------:R-:W-:Y:S01]  /*8210*/  LEA R6, P1, R16.reuse, R240, 0x1 ;  /* 0x000000f010067211 */ /* 0x040fe200078208ff */
[----:B------:R-:W-:Y:S01]  /*8220*/  IMAD.U32 R12, RZ, RZ, UR6 ;  /* 0x00000006ff0c7e24 */ /* 0x000fe2000f8e00ff */
[----:B------:R-:W-:Y:S01]  /*8230*/  UIADD3 UR6, UR8, -UR15, URZ ;  /* 0x8000000f08067290 */ /* 0x000fe2000fffe03f */
[----:B------:R-:W-:Y:S02]  /*8240*/  IMAD.IADD R0, R19, 0x1, R0 ;  /* 0x0000000113007824 */ /* 0x000fe400078e0200 */
[----:B------:R-:W-:Y:S02]  /*8250*/  IMAD.IADD R7, R17, 0x1, R7 ;  /* 0x0000000111077824 */ /* 0x000fe400078e0207 */
[----:B------:R-:W-:Y:S02]  /*8260*/  IMAD.U32 R4, RZ, RZ, UR7 ;  /* 0x00000007ff047e24 */ /* 0x000fe4000f8e00ff */
[----:B------:R-:W-:Y:S01]  /*8270*/  IMAD.U32 R5, RZ, RZ, UR7 ;  /* 0x00000007ff057e24 */ /* 0x000fe2000f8e00ff */
[----:B------:R-:W-:Y:S01]  /*8280*/  LEA.HI.X R7, R16, R231, R7, 0x1, P1 ;  /* 0x000000e710077211 */ /* 0x000fe200008f0c07 */
[----:B------:R-:W-:Y:S01]  /*8290*/  IMAD R3, R3, c[0x0][0x1a0], RZ ;  /* 0x0000680003037a24 */ /* 0x000fe200078e02ff */
[----:B------:R-:W-:Y:S01]  /*82a0*/  LEA R4, P0, R4, R236, 0x6 ;  /* 0x000000ec04047211 */ /* 0x000fe200078030ff */
[C---:B------:R-:W-:Y:S03]  /*82b0*/  IMAD.WIDE.U32 R20, R2.reuse, c[0x0][0x1a0], RZ ;  /* 0x0000680002147a25 */ /* 0x040fe600078e00ff */
[----:B------:R-:W-:Y:S01]  /*82c0*/  LEA.HI.X.SX32 R5, R5, R237, 0x6, P0 ;  /* 0x000000ed05057211 */ /* 0x000fe200000f36ff */
[----:B------:R-:W-:Y:S04]  /*82d0*/  IMAD R3, R2, c[0x0][0x1a4], R3 ;  /* 0x0000690002037a24 */ /* 0x000fe800078e0203 */
[----:B------:R-:W-:Y:S02]  /*82e0*/  IMAD R5, R5, c[0x0][0x1a0], RZ ;  /* 0x0000680005057a24 */ /* 0x000fe400078e02ff */
[----:B------:R-:W-:Y:S02]  /*82f0*/  IMAD.IADD R3, R21, 0x1, R3 ;  /* 0x0000000115037824 */ /* 0x000fe400078e0203 */
[----:B------:R-:W-:Y:S01]  /*8300*/  IMAD R5, R4, c[0x0][0x1a4], R5 ;  /* 0x0000690004057a24 */ /* 0x000fe200078e0205 */
[----:B--2---:R-:W-:Y:S01]  /*8310*/  LEA R11, P2, R10, R14, 0x6 ;  /* 0x0000000e0a0b7211 */ /* 0x004fe200078430ff */
[----:B------:R-:W-:Y:S03]  /*8320*/  IMAD.WIDE.U32 R14, R4, c[0x0][0x1a0], RZ ;  /* 0x00006800040e7a25 */ /* 0x000fe600078e00ff */
[----:B------:R-:W-:Y:S01]  /*8330*/  LEA.HI.X R12, R10, R252, R12, 0x6, P2 ;  /* 0x000000fc0a0c7211 */ /* 0x000fe200010f340c */
[----:B------:R-:W-:Y:S01]  /*8340*/  IMAD.IADD R5, R15, 0x1, R5 ;  /* 0x000000010f057824 */ /* 0x000fe200078e0205 */
[-C--:B------:R-:W-:Y:S02]  /*8350*/  LEA R8, P2, R18, R240.reuse, 0x1 ;  /* 0x000000f012087211 */ /* 0x080fe400078408ff */
[-C--:B------:R-:W-:Y:S02]  /*8360*/  LEA R4, P0, R14, R240.reuse, 0x1 ;  /* 0x000000f00e047211 */ /* 0x080fe400078008ff */
[-C--:B------:R-:W-:Y:S02]  /*8370*/  LEA.HI.X R9, R18, R231.reuse, R0, 0x1, P2 ;  /* 0x000000e712097211 */ /* 0x080fe400010f0c00 */
[C---:B------:R-:W-:Y:S02]  /*8380*/  @!P6 LEA R16, P2, R11.reuse, c[0x0][0x170], 0x1 ;  /* 0x00005c000b10ea11 */ /* 0x040fe400078408ff */
[C---:B------:R-:W-:Y:S02]  /*8390*/  IADD3 R10, P1, R11.reuse, UR14, RZ ;  /* 0x0000000e0b0a7c10 */ /* 0x040fe4000ff3e0ff */
[----:B------:R-:W-:Y:S02]  /*83a0*/  @!P6 LEA.HI.X R17, R11, c[0x0][0x174], R12, 0x1, P2 ;  /* 0x00005d000b11ea11 */ /* 0x000fe400010f0c0c */
[-C--:B------:R-:W-:Y:S02]  /*83b0*/  LEA.HI.X R5, R14, R231.reuse, R5, 0x1, P0 ;  /* 0x000000e70e057211 */ /* 0x080fe400000f0c05 */
[----:B------:R-:W-:Y:S01]  /*83c0*/  @!P6 LEA R14, P2, R10, c[0x0][0x170], 0x1 ;  /* 0x00005c000a0eea11 */ /* 0x000fe200078408ff */
[----:B------:R-:W-:Y:S01]  /*83d0*/  @!PT LDS RZ, [RZ] ;  /* 0x00000000fffff984 */ /* 0x000fe20000000800 */
[----:B------:R-:W-:Y:S01]  /*83e0*/  @!PT LDS RZ, [RZ] ;  /* 0x00000000fffff984 */ /* 0x000fe20000000800 */
[----:B------:R-:W-:Y:S01]  /*83f0*/  @!PT LDS RZ, [RZ] ;  /* 0x00000000fffff984 */ /* 0x000fe20000000800 */
[----:B------:R1:W-:Y:S01]  /*8400*/  @!P6 LDGSTS.E.BYPASS.LTC128B.128 [R230+0x10000], [R16.64] ;  /* 0x1000000010e6efae */ /* 0x0003e2000b901d52 */
[----:B------:R-:W-:Y:S02]  /*8410*/  IADD3.X R11, R12, UR11, RZ, P1, !PT ;  /* 0x0000000b0c0b7c10 */ /* 0x000fe40008ffe4ff */
[----:B------:R-:W-:Y:S01]  /*8420*/  LEA R2, P0, R20, R240, 0x1 ;  /* 0x000000f014027211 */ /* 0x000fe200078008ff */
[----:B------:R-:W-:Y:S01]  /*8430*/  @P5 STS.128 [R230+0x12000], RZ ;  /* 0x012000ffe6005388 */ /* 0x000fe20000000c00 */
[----:B------:R-:W-:Y:S02]  /*8440*/  @!P6 LEA.HI.X R15, R10, c[0x0][0x174], R11, 0x1, P2 ;  /* 0x00005d000a0fea11 */ /* 0x000fe400010f0c0b */
[----:B------:R-:W-:Y:S01]  /*8450*/  LEA.HI.X R3, R20, R231, R3, 0x1, P0 ;  /* 0x000000e714037211 */ /* 0x000fe200000f0c03 */
[----:B------:R-:W-:Y:S01]  /*8460*/  @!PT LDS RZ, [RZ] ;  /* 0x00000000fffff984 */ /* 0x000fe20000000800 */
[----:B------:R-:W-:Y:S01]  /*8470*/  @!PT LDS RZ, [RZ] ;  /* 0x00000000fffff984 */ /* 0x000fe20000000800 */
[----:B------:R-:W-:Y:S01]  /*8480*/  @!PT LDS RZ, [RZ] ;  /* 0x00000000fffff984 */ /* 0x000fe20000000800 */
[----:B------:R2:W-:Y:S01]  /*8490*/  @!P5 LDGSTS.E.BYPASS.LTC128B.128 [R230+0x12000], [R8.64+0x80] ;  /* 0x1200008008e6dfae */ /* 0x0005e2000b901d52 */
[----:B------:R-:W-:Y:S03]  /*84a0*/  IADD3 R0, P0, R10, UR14, RZ ;  /* 0x0000000e0a007c10 */ /* 0x000fe6000ff1e0ff */
[----:B------:R-:W-:Y:S01]  /*84b0*/  @P4 STS.128 [R230+0x14000], RZ ;  /* 0x014000ffe6004388 */ /* 0x000fe20000000c00 */
[C---:B------:R-:W-:Y:S02]  /*84c0*/  @!P6 LEA R12, P2, R0.reuse, c[0x0][0x170], 0x1 ;  /* 0x00005c00000cea11 */ /* 0x040fe400078408ff */
[----:B------:R-:W-:Y:S01]  /*84d0*/  IADD3.X R11, R11, UR11, RZ, P0, !PT ;  /* 0x0000000b0b0b7c10 */ /* 0x000fe200087fe4ff */
[----:B------:R-:W-:Y:S01]  /*84e0*/  @!PT LDS RZ, [RZ] ;  /* 0x00000000fffff984 */ /* 0x000fe20000000800 */
[----:B------:R-:W-:Y:S01]  /*84f0*/  @!PT LDS RZ, [RZ] ;  /* 0x00000000fffff984 */ /* 0x000fe20000000800 */
[----:B------:R-:W-:Y:S01]  /*8500*/  @!PT LDS RZ, [RZ] ;  /* 0x00000000fffff984 */ /* 0x000fe20000000800 */
[----:B------:R2:W-:Y:S01]  /*8510*/  @!P4 LDGSTS.E.BYPASS.LTC128B.128 [R230+0x14000], [R8.64+0x100] ;  /* 0x1400010008e6cfae */ /* 0x0005e2000b901d52 */
[C---:B------:R-:W-:Y:S02]  /*8520*/  IADD3 R18, P1, R0.reuse, UR14, RZ ;  /* 0x0000000e00127c10 */ /* 0x040fe4000ff3e0ff */
[----:B------:R-:W-:Y:S01]  /*8530*/  @!P6 LEA.HI.X R13, R0, c[0x0][0x174], R11, 0x1, P2 ;  /* 0x00005d00000dea11 */ /* 0x000fe200010f0c0b */
[----:B------:R-:W-:Y:S01]  /*8540*/  @P3 STS.128 [R230+0x16000], RZ ;  /* 0x016000ffe6003388 */ /* 0x000fe20000000c00 */
[----:B------:R-:W-:Y:S01]  /*8550*/  IADD3.X R19, R11, UR11, RZ, P1, !PT ;  /* 0x0000000b0b137c10 */ /* 0x000fe20008ffe4ff */
[----:B------:R-:W-:Y:S01]  /*8560*/  IMAD.U32 R0, RZ, RZ, UR6 ;  /* 0x00000006ff007e24 */ /* 0x000fe2000f8e00ff */
[C---:B------:R-:W-:Y:S01]  /*8570*/  @!P6 LEA R10, P0, R18.reuse, c[0x0][0x170], 0x1 ;  /* 0x00005c00120aea11 */ /* 0x040fe200078008ff */
[----:B------:R-:W-:Y:S01]  /*8580*/  @!PT LDS RZ, [RZ] ;  /* 0x00000000fffff984 */ /* 0x000fe20000000800 */
[----:B------:R-:W-:Y:S01]  /*8590*/  @!PT LDS RZ, [RZ] ;  /* 0x00000000fffff984 */ /* 0x000fe20000000800 */
[----:B------:R-:W-:Y:S01]  /*85a0*/  @!PT LDS RZ, [RZ] ;  /* 0x00000000fffff984 */ /* 0x000fe20000000800 */
[----:B------:R2:W-:Y:S03]  /*85b0*/  @!P3 LDGSTS.E.BYPASS.LTC128B.128 [R230+0x16000], [R8.64+0x180] ;  /* 0x1600018008e6bfae */ /* 0x0005e6000b901d52 */
[----:B------:R-:W-:Y:S01]  /*85c0*/  @!P6 LEA.HI.X R11, R18, c[0x0][0x174], R19, 0x1, P0 ;  /* 0x00005d00120bea11 */ /* 0x000fe200000f0c13 */
[----:B------:R-:W-:Y:S04]  /*85d0*/  @P6 STS.128 [R230+0x10800], RZ ;  /* 0x010800ffe6006388 */ /* 0x000fe80000000c00 */
[----:B------:R-:W-:Y:S01]  /*85e0*/  @!PT LDS RZ, [RZ] ;  /* 0x00000000fffff984 */ /* 0x000fe20000000800 */
[----:B------:R-:W-:Y:S01]  /*85f0*/  @!PT LDS RZ, [RZ] ;  /* 0x00000000fffff984 */ /* 0x000fe20000000800 */
[----:B------:R-:W-:Y:S01]  /*8600*/  @!PT LDS RZ, [RZ] ;  /* 0x00000000fffff984 */ /* 0x000fe20000000800 */
[----:B------:R3:W-:Y:S04]  /*8610*/  @!P6 LDGSTS.E.BYPASS.LTC128B.128 [R230+0x10800], [R14.64] ;  /* 0x108000000ee6efae */ /* 0x0007e8000b901d52 */
[----:B------:R-:W-:Y:S04]  /*8620*/  @P5 STS.128 [R230+0x12800], RZ ;  /* 0x012800ffe6005388 */ /* 0x000fe80000000c00 */
[----:B------:R-:W-:Y:S01]  /*8630*/  @!PT LDS RZ, [RZ] ;  /* 0x00000000fffff984 */ /* 0x000fe20000000800 */
[----:B------:R-:W-:Y:S01]  /*8640*/  @!PT LDS RZ, [RZ] ;  /* 0x00000000fffff984 */ /* 0x000fe20000000800 */
[----:B------:R-:W-:Y:S01]  /*8650*/  @!PT LDS RZ, [RZ] ;  /* 0x00000000fffff984 */ /* 0x000fe20000000800 */
[----:B------:R4:W-:Y:S04]  /*8660*/  @!P5 LDGSTS.E.BYPASS.LTC128B.128 [R230+0x12800], [R6.64+0x80] ;  /* 0x1280008006e6dfae */ /* 0x0009e8000b901d52 */
        /* <DEDUP_REMOVED lines=50> */
[----:B------:R-:W-:Y:S04]  /*8990*/  LDSM.16.M88.4 R32, [R210] ;  /* 0x00000000d220783b */ /* 0x000fe80000000200 */
[----:B--2---:R-:W4:Y:S04]  /*89a0*/  LDSM.16.M88.4 R8, [R151+0x8000] ;  /* 0x008000009708783b */ /* 0x004f280000000200 */
[----:B-1----:R-:W3:Y:S04]  /*89b0*/  LDSM.16.M88.4 R16, [R151+0x8800] ;  /* 0x008800009710783b */ /* 0x002ee80000000200 */
[----:B------:R-:W1:Y:S04]  /*89c0*/  LDSM.16.M88.4 R24, [R151+0x9000] ;  /* 0x009000009718783b */ /* 0x000e680000000200 */
[----:B------:R-:W0:Y:S04]  /*89d0*/  LDGDEPBAR ;  /* 0x00000000000079af */ /* 0x000e280000000000 */
[----:B------:R-:W2:Y:S01]  /*89e0*/  LDSM.16.M88.4 R168, [R151+0x9800] ;  /* 0x0098000097a8783b */ /* 0x000ea20000000200 */
[C---:B-----5:R-:W-:Y:S03]  /*89f0*/  LEA R2, P1, R0.reuse, R236, 0x6 ;  /* 0x000000ec00027211 */ /* 0x060fe600078230ff */
[----:B------:R-:W-:Y:S01]  /*8a00*/  LDSM.16.M88.4 R172, [R211] ;  /* 0x00000000d3ac783b */ /* 0x000fe20000000200 */
[----:B------:R-:W-:Y:S03]  /*8a10*/  LEA.HI.X.SX32 R3, R0, R237, 0x6, P1 ;  /* 0x000000ed00037211 */ /* 0x000fe600008f36ff */
[----:B------:R-:W5:Y:S04]  /*8a20*/  LDSM.16.M88.4 R176, [R214] ;  /* 0x00000000d6b0783b */ /* 0x000f680000000200 */
[----:B------:R-:W1:Y:S01]  /*8a30*/  LDSM.16.M88.4 R180, [R229] ;  /* 0x00000000e5b4783b */ /* 0x000e620000000200 */
[----:B------:R-:W-:Y:S03]  /*8a40*/  IMAD R3, R3, c[0x0][0x198], RZ ;  /* 0x0000660003037a24 */ /* 0x000fe600078e02ff */
[----:B------:R-:W1:Y:S01]  /*8a50*/  LDSM.16.M88.4 R184, [R228] ;  /* 0x00000000e4b8783b */ /* 0x000e620000000200 */
[----:B------:R-:W-:Y:S03]  /*8a60*/  IMAD R3, R2, c[0x0][0x19c], R3 ;  /* 0x0000670002037a24 */ /* 0x000fe600078e0203 */
[----:B------:R-:W2:Y:S01]  /*8a70*/  LDSM.16.M88.4 R188, [R227] ;  /* 0x00000000e3bc783b */ /* 0x000ea20000000200 */
[C---:B----4-:R-:W-:Y:S03]  /*8a80*/  HMMA.16816.F32 R4, R32.reuse, R8, RZ ;  /* 0x000000082004723c */ /* 0x050fe600000018ff */
[----:B------:R-:W-:Y:S04]  /*8a90*/  LDSM.16.M88.4 R192, [R213] ;  /* 0x00000000d5c0783b */ /* 0x000fe80000000200 */
[----:B------:R-:W4:Y:S01]  /*8aa0*/  LDSM.16.M88.4 R196, [R209+0x8000] ;  /* 0x00800000d1c4783b */ /* 0x000f220000000200 */
[C---:B------:R-:W-:Y:S03]  /*8ab0*/  HMMA.16816.F32 R8, R32.reuse, R10, RZ ;  /* 0x0000000a2008723c */ /* 0x040fe600000018ff */
[----:B------:R-:W-:Y:S05]  /*8ac0*/  LDSM.16.M88.4 R200, [R209+0x9800] ;  /* 0x00980000d1c8783b */ /* 0x000fea0000000200 */
[C---:B---3--:R-:W-:Y:S08]  /*8ad0*/  HMMA.16816.F32 R12, R32.reuse, R16, RZ ;  /* 0x00000010200c723c */ /* 0x048ff000000018ff */
[C---:B------:R-:W-:Y:S08]  /*8ae0*/  HMMA.16816.F32 R16, R32.reuse, R18, RZ ;  /* 0x000000122010723c */ /* 0x040ff000000018ff */
[C---:B-1----:R-:W-:Y:S08]  /*8af0*/  HMMA.16816.F32 R20, R32.reuse, R24, RZ ;  /* 0x000000182014723c */ /* 0x042ff000000018ff */
[C---:B------:R-:W-:Y:S08]  /*8b00*/  HMMA.16816.F32 R24, R32.reuse, R26, RZ ;  /* 0x0000001a2018723c */ /* 0x040ff000000018ff */
[C---:B--2---:R-:W-:Y:S08]  /*8b10*/  HMMA.16816.F32 R28, R32.reuse, R168, RZ ;  /* 0x000000a8201c723c */ /* 0x044ff000000018ff */
[----:B------:R-:W-:Y:S01]  /*8b20*/  HMMA.16816.F32 R32, R32, R170, RZ ;  /* 0x000000aa2020723c */ /* 0x000fe200000018ff */
[----:B------:R-:W1:Y:S07]  /*8b30*/  LDSM.16.M88.4 R168, [R209+0x8800] ;  /* 0x00880000d1a8783b */ /* 0x000e6e0000000200 */
[C---:B-----5:R-:W-:Y:S08]  /*8b40*/  HMMA.16816.F32 R4, R172.reuse, R176, R4 ;  /* 0x000000b0ac04723c */ /* 0x060ff00000001804 */
[C---:B------:R-:W-:Y:S01]  /*8b50*/  HMMA.16816.F32 R8, R172.reuse, R178, R8 ;  /* 0x000000b2ac08723c */ /* 0x040fe20000001808 */
[----:B------:R-:W2:Y:S07]  /*8b60*/  LDSM.16.M88.4 R176, [R209+0x9000] ;  /* 0x00900000d1b0783b */ /* 0x000eae0000000200 */
[C---:B------:R-:W-:Y:S08]  /*8b70*/  HMMA.16816.F32 R12, R172.reuse, R180, R12 ;  /* 0x000000b4ac0c723c */ /* 0x040ff0000000180c */
[C---:B------:R-:W-:Y:S01]  /*8b80*/  HMMA.16816.F32 R16, R172.reuse, R182, R16 ;  /* 0x000000b6ac10723c */ /* 0x040fe20000001810 */
[----:B------:R-:W-:Y:S07]  /*8b90*/  LDSM.16.M88.4 R180, [R208] ;  /* 0x00000000d0b4783b */ /* 0x000fee0000000200 */
[C---:B------:R-:W-:Y:S08]  /*8ba0*/  HMMA.16816.F32 R20, R172.reuse, R184, R20 ;  /* 0x000000b8ac14723c */ /* 0x040ff00000001814 */
[C---:B------:R-:W-:Y:S01]  /*8bb0*/  HMMA.16816.F32 R24, R172.reuse, R186, R24 ;  /* 0x000000baac18723c */ /* 0x040fe20000001818 */
[----:B------:R-:W-:Y:S07]  /*8bc0*/  LDSM.16.M88.4 R184, [R208+0x800] ;  /* 0x00080000d0b8783b */ /* 0x000fee0000000200 */
[C---:B------:R-:W-:Y:S08]  /*8bd0*/  HMMA.16816.F32 R28, R172.reuse, R188, R28 ;  /* 0x000000bcac1c723c */ /* 0x040ff0000000181c */
[----:B------:R-:W-:Y:S01]  /*8be0*/  HMMA.16816.F32 R32, R172, R190, R32 ;  /* 0x000000beac20723c */ /* 0x000fe20000001820 */
[----:B------:R-:W3:Y:S04]  /*8bf0*/  LDSM.16.M88.4 R172, [R212] ;  /* 0x00000000d4ac783b */ /* 0x000ee80000000200 */
[----:B------:R-:W5:Y:S03]  /*8c00*/  LDSM.16.M88.4 R188, [R208+0x1000] ;  /* 0x00100000d0bc783b */ /* 0x000f660000000200 */
[C---:B----4-:R-:W-:Y:S08]  /*8c10*/  HMMA.16816.F32 R4, R192.reuse, R196, R4 ;  /* 0x000000c4c004723c */ /* 0x050ff00000001804 */
[C---:B------:R-:W-:Y:S01]  /*8c20*/  HMMA.16816.F32 R8, R192.reuse, R198, R8 ;  /* 0x000000c6c008723c */ /* 0x040fe20000001808 */
[----:B------:R-:W4:Y:S07]  /*8c30*/  LDSM.16.M88.4 R196, [R208+0x1800] ;  /* 0x00180000d0c4783b */ /* 0x000f2e0000000200 */
[C---:B-1----:R-:W-:Y:S08]  /*8c40*/  HMMA.16816.F32 R12, R192.reuse, R168, R12 ;  /* 0x000000a8c00c723c */ /* 0x042ff0000000180c */
[C---:B------:R-:W-:Y:S01]  /*8c50*/  HMMA.16816.F32 R16, R192.reuse, R170, R16 ;  /* 0x000000aac010723c */ /* 0x040fe20000001810 */
[----:B------:R-:W-:Y:S07]  /*8c60*/  LDSM.16.M88.4 R168, [R210+0x2000] ;  /* 0x00200000d2a8783b */ /* 0x000fee0000000200 */
[C---:B--2---:R-:W-:Y:S08]  /*8c70*/  HMMA.16816.F32 R20, R192.reuse, R176, R20 ;  /* 0x000000b0c014723c */ /* 0x044ff00000001814 */
[C---:B------:R-:W-:Y:S01]  /*8c80*/  HMMA.16816.F32 R24, R192.reuse, R178, R24 ;  /* 0x000000b2c018723c */ /* 0x040fe20000001818 */
[----:B------:R-:W1:Y:S07]  /*8c90*/  LDSM.16.M88.4 R176, [R151+0xa000] ;  /* 0x00a0000097b0783b */ /* 0x000e6e0000000200 */
[C---:B------:R-:W-:Y:S08]  /*8ca0*/  HMMA.16816.F32 R28, R192.reuse, R200, R28 ;  /* 0x000000c8c01c723c */ /* 0x040ff0000000181c */
[----:B------:R-:W-:Y:S01]  /*8cb0*/  HMMA.16816.F32 R32, R192, R202, R32 ;  /* 0x000000cac020723c */ /* 0x000fe20000001820 */
[----:B------:R-:W-:Y:S04]  /*8cc0*/  LDSM.16.M88.4 R192, [R226] ;  /* 0x00000000e2c0783b */ /* 0x000fe80000000200 */
[----:B------:R-:W-:Y:S03]  /*8cd0*/  LDSM.16.M88.4 R200, [R223] ;  /* 0x00000000dfc8783b */ /* 0x000fe60000000200 */
[C---:B---3--:R-:W-:Y:S08]  /*8ce0*/  HMMA.16816.F32 R4, R172.reuse, R180, R4 ;  /* 0x000000b4ac04723c */ /* 0x048ff00000001804 */
[C---:B------:R-:W-:Y:S01]  /*8cf0*/  HMMA.16816.F32 R8, R172.reuse, R182, R8 ;  /* 0x000000b6ac08723c */ /* 0x040fe20000001808 */
[----:B------:R-:W2:Y:S07]  /*8d00*/  LDSM.16.M88.4 R180, [R151+0xa800] ;  /* 0x00a8000097b4783b */ /* 0x000eae0000000200 */
[C---:B------:R-:W-:Y:S08]  /*8d10*/  HMMA.16816.F32 R12, R172.reuse, R184, R12 ;  /* 0x000000b8ac0c723c */ /* 0x040ff0000000180c */
[C---:B------:R-:W-:Y:S01]  /*8d20*/  HMMA.16816.F32 R16, R172.reuse, R186, R16 ;  /* 0x000000baac10723c */ /* 0x040fe20000001810 */
[----:B------:R-:W3:Y:S07]  /*8d30*/  LDSM.16.M88.4 R184, [R151+0xb000] ;  /* 0x00b0000097b8783b */ /* 0x000eee0000000200 */
[C---:B-----5:R-:W-:Y:S08]  /*8d40*/  HMMA.16816.F32 R20, R172.reuse, R188, R20 ;  /* 0x000000bcac14723c */ /* 0x060ff00000001814 */
[C---:B------:R-:W-:Y:S01]  /*8d50*/  HMMA.16816.F32 R24, R172.reuse, R190, R24 ;  /* 0x000000beac18723c */ /* 0x040fe20000001818 */
[----:B------:R-:W-:Y:S07]  /*8d60*/  LDSM.16.M88.4 R188, [R211+0x2000] ;  /* 0x00200000d3bc783b */ /* 0x000fee0000000200 */
[C---:B----4-:R-:W-:Y:S08]  /*8d70*/  HMMA.16816.F32 R28, R172.reuse, R196, R28 ;  /* 0x000000c4ac1c723c */ /* 0x050ff0000000181c */
[----:B------:R-:W-:Y:S01]  /*8d80*/  HMMA.16816.F32 R32, R172, R198, R32 ;  /* 0x000000c6ac20723c */ /* 0x000fe20000001820 */
[----:B------:R-:W4:Y:S04]  /*8d90*/  LDSM.16.M88.4 R172, [R151+0xb800] ;  /* 0x00b8000097ac783b */ /* 0x000f280000000200 */
[----:B------:R-:W5:Y:S03]  /*8da0*/  LDSM.16.M88.4 R196, [R225] ;  /* 0x00000000e1c4783b */ /* 0x000f660000000200 */
[C---:B-1----:R-:W-:Y:S08]  /*8db0*/  HMMA.16816.F32 R4, R168.reuse, R176, R4 ;  /* 0x000000b0a804723c */ /* 0x042ff00000001804 */
[C---:B------:R-:W-:Y:S01]  /*8dc0*/  HMMA.16816.F32 R8, R168.reuse, R178, R8 ;  /* 0x000000b2a808723c */ /* 0x040fe20000001808 */
[----:B------:R-:W1:Y:S07]  /*8dd0*/  LDSM.16.M88.4 R176, [R224] ;  /* 0x00000000e0b0783b */ /* 0x000e6e0000000200 */
[C---:B--2---:R-:W-:Y:S08]  /*8de0*/  HMMA.16816.F32 R12, R168.reuse, R180, R12 ;  /* 0x000000b4a80c723c */ /* 0x044ff0000000180c */
[C---:B------:R-:W-:Y:S01]  /*8df0*/  HMMA.16816.F32 R16, R168.reuse, R182, R16 ;  /* 0x000000b6a810723c */ /* 0x040fe20000001810 */
[----:B------:R-:W-:Y:S07]  /*8e00*/  LDSM.16.M88.4 R180, [R209+0xa800] ;  /* 0x00a80000d1b4783b */ /* 0x000fee0000000200 */
[C---:B---3--:R-:W-:Y:S08]  /*8e10*/  HMMA.16816.F32 R20, R168.reuse, R184, R20 ;  /* 0x000000b8a814723c */ /* 0x048ff00000001814 */
[C---:B------:R-:W-:Y:S01]  /*8e20*/  HMMA.16816.F32 R24, R168.reuse, R186, R24 ;  /* 0x000000baa818723c */ /* 0x040fe20000001818 */
[----:B------:R-:W-:Y:S07]  /*8e30*/  LDSM.16.M88.4 R184, [R209+0xb800] ;  /* 0x00b80000d1b8783b */ /* 0x000fee0000000200 */
[C---:B----4-:R-:W-:Y:S08]  /*8e40*/  HMMA.16816.F32 R28, R168.reuse, R172, R28 ;  /* 0x000000aca81c723c */ /* 0x050ff0000000181c */
[----:B------:R-:W-:Y:S01]  /*8e50*/  HMMA.16816.F32 R32, R168, R174, R32 ;  /* 0x000000aea820723c */ /* 0x000fe20000001820 */
[----:B------:R-:W-:Y:S04]  /*8e60*/  LDSM.16.M88.4 R168, [R213+0x2000] ;  /* 0x00200000d5a8783b */ /* 0x000fe80000000200 */
[----:B------:R-:W2:Y:S03]  /*8e70*/  LDSM.16.M88.4 R172, [R209+0xa000] ;  /* 0x00a00000d1ac783b */ /* 0x000ea60000000200 */
[C---:B------:R-:W-:Y:S08]  /*8e80*/  HMMA.16816.F32 R4, R188.reuse, R192, R4 ;  /* 0x000000c0bc04723c */ /* 0x040ff00000001804 */
[C---:B------:R-:W-:Y:S01]  /*8e90*/  HMMA.16816.F32 R8, R188.reuse, R194, R8 ;  /* 0x000000c2bc08723c */ /* 0x040fe20000001808 */
[----:B------:R-:W-:Y:S07]  /*8ea0*/  LDSM.16.M88.4 R192, [R212+0x2000] ;  /* 0x00200000d4c0783b */ /* 0x000fee0000000200 */
[C---:B-----5:R-:W-:Y:S08]  /*8eb0*/  HMMA.16816.F32 R12, R188.reuse, R196, R12 ;  /* 0x000000c4bc0c723c */ /* 0x060ff0000000180c */
[C---:B------:R-:W-:Y:S01]  /*8ec0*/  HMMA.16816.F32 R16, R188.reuse, R198, R16 ;  /* 0x000000c6bc10723c */ /* 0x040fe20000001810 */
[----:B------:R-:W-:Y:S07]  /*8ed0*/  LDSM.16.M88.4 R196, [R208+0x2000] ;  /* 0x00200000d0c4783b */ /* 0x000fee0000000200 */
[C---:B-1----:R-:W-:Y:S08]  /*8ee0*/  HMMA.16816.F32 R20, R188.reuse, R176, R20 ;  /* 0x000000b0bc14723c */ /* 0x042ff00000001814 */
[C---:B------:R-:W-:Y:S01]  /*8ef0*/  HMMA.16816.F32 R24, R188.reuse, R178, R24 ;  /* 0x000000b2bc18723c */ /* 0x040fe20000001818 */
[----:B------:R-:W1:Y:S07]  /*8f00*/  LDSM.16.M88.4 R176, [R209+0xb000] ;  /* 0x00b00000d1b0783b */ /* 0x000e6e0000000200 */
[C---:B------:R-:W-:Y:S08]  /*8f10*/  HMMA.16816.F32 R28, R188.reuse, R200, R28 ;  /* 0x000000c8bc1c723c */ /* 0x040ff0000000181c */
[----:B------:R-:W-:Y:S01]  /*8f20*/  HMMA.16816.F32 R32, R188, R202, R32 ;  /* 0x000000cabc20723c */ /* 0x000fe20000001820 */
[----:B------:R-:W3:Y:S04]  /*8f30*/  LDSM.16.M88.4 R188, [R208+0x2800] ;  /* 0x00280000d0bc783b */ /* 0x000ee80000000200 */
[----:B------:R-:W-:Y:S03]  /*8f40*/  LDSM.16.M88.4 R200, [R208+0x3800] ;  /* 0x00380000d0c8783b */ /* 0x000fe60000000200 */
[C---:B--2---:R-:W-:Y:S08]  /*8f50*/  HMMA.16816.F32 R4, R168.reuse, R172, R4 ;  /* 0x000000aca804723c */ /* 0x044ff00000001804 */
[C---:B------:R-:W-:Y:S01]  /*8f60*/  HMMA.16816.F32 R8, R168.reuse, R174, R8 ;  /* 0x000000aea808723c */ /* 0x040fe20000001808 */
[----:B------:R-:W2:Y:S07]  /*8f70*/  LDSM.16.M88.4 R172, [R208+0x3000] ;  /* 0x00300000d0ac783b */ /* 0x000eae0000000200 */
[C---:B------:R-:W-:Y:S08]  /*8f80*/  HMMA.16816.F32 R12, R168.reuse, R180, R12 ;  /* 0x000000b4a80c723c */ /* 0x040ff0000000180c */
[C---:B------:R-:W-:Y:S01]  /*8f90*/  HMMA.16816.F32 R16, R168.reuse, R182, R16 ;  /* 0x000000b6a810723c */ /* 0x040fe20000001810 */
[----:B------:R-:W-:Y:S07]  /*8fa0*/  LDSM.16.M88.4 R180, [R151+0xc800] ;  /* 0x00c8000097b4783b */ /* 0x000fee0000000200 */
[C---:B-1----:R-:W-:Y:S08]  /*8fb0*/  HMMA.16816.F32 R20, R168.reuse, R176, R20 ;  /* 0x000000b0a814723c */ /* 0x042ff00000001814 */
[C---:B------:R-:W-:Y:S01]  /*8fc0*/  HMMA.16816.F32 R24, R168.reuse, R178, R24 ;  /* 0x000000b2a818723c */ /* 0x040fe20000001818 */
[----:B------:R-:W-:Y:S07]  /*8fd0*/  LDSM.16.M88.4 R176, [R151+0xc000] ;  /* 0x00c0000097b0783b */ /* 0x000fee0000000200 */
[C---:B------:R-:W-:Y:S08]  /*8fe0*/  HMMA.16816.F32 R28, R168.reuse, R184, R28 ;  /* 0x000000b8a81c723c */ /* 0x040ff0000000181c */
[----:B------:R-:W-:Y:S01]  /*8ff0*/  HMMA.16816.F32 R32, R168, R186, R32 ;  /* 0x000000baa820723c */ /* 0x000fe20000001820 */
[----:B------:R-:W1:Y:S04]  /*9000*/  LDSM.16.M88.4 R168, [R210+0x4000] ;  /* 0x00400000d2a8783b */ /* 0x000e680000000200 */
[----:B------:R-:W4:Y:S03]  /*9010*/  LDSM.16.M88.4 R184, [R151+0xd000] ;  /* 0x00d0000097b8783b */ /* 0x000f260000000200 */
[C---:B------:R-:W-:Y:S08]  /*9020*/  HMMA.16816.F32 R4, R192.reuse, R196, R4 ;  /* 0x000000c4c004723c */ /* 0x040ff00000001804 */
[C---:B------:R-:W-:Y:S01]  /*9030*/  HMMA.16816.F32 R8, R192.reuse, R198, R8 ;  /* 0x000000c6c008723c */ /* 0x040fe20000001808 */
[----:B------:R-:W5:Y:S07]  /*9040*/  LDSM.16.M88.4 R196, [R151+0xd800] ;  /* 0x00d8000097c4783b */ /* 0x000f6e0000000200 */
[C---:B---3--:R-:W-:Y:S08]  /*9050*/  HMMA.16816.F32 R12, R192.reuse, R188, R12 ;  /* 0x000000bcc00c723c */ /* 0x048ff0000000180c */
[C---:B------:R-:W-:Y:S01]  /*9060*/  HMMA.16816.F32 R16, R192.reuse, R190, R16 ;  /* 0x000000bec010723c */ /* 0x040fe20000001810 */
[----:B------:R-:W-:Y:S07]  /*9070*/  LDSM.16.M88.4 R188, [R222] ;  /* 0x00000000debc783b */ /* 0x000fee0000000200 */
[C---:B--2---:R-:W-:Y:S08]  /*9080*/  HMMA.16816.F32 R20, R192.reuse, R172, R20 ;  /* 0x000000acc014723c */ /* 0x044ff00000001814 */
[C---:B------:R-:W-:Y:S01]  /*9090*/  HMMA.16816.F32 R24, R192.reuse, R174, R24 ;  /* 0x000000aec018723c */ /* 0x040fe20000001818 */
[----:B------:R-:W2:Y:S07]  /*90a0*/  LDSM.16.M88.4 R172, [R211+0x4000] ;  /* 0x00400000d3ac783b */ /* 0x000eae0000000200 */
[C---:B------:R-:W-:Y:S08]  /*90b0*/  HMMA.16816.F32 R28, R192.reuse, R200, R28 ;  /* 0x000000c8c01c723c */ /* 0x040ff0000000181c */
[----:B------:R-:W-:Y:S01]  /*90c0*/  HMMA.16816.F32 R32, R192, R202, R32 ;  /* 0x000000cac020723c */ /* 0x000fe20000001820 */
[----:B------:R-:W-:Y:S04]  /*90d0*/  LDSM.16.M88.4 R192, [R209+0xc000] ;  /* 0x00c00000d1c0783b */ /* 0x000fe80000000200 */
[----:B------:R-:W-:Y:S03]  /*90e0*/  LDSM.16.M88.4 R200, [R209+0xd800] ;  /* 0x00d80000d1c8783b */ /* 0x000fe60000000200 */
[C---:B-1----:R-:W-:Y:S08]  /*90f0*/  HMMA.16816.F32 R4, R168.reuse, R176, R4 ;  /* 0x000000b0a804723c */ /* 0x042ff00000001804 */
[C---:B------:R-:W-:Y:S01]  /*9100*/  HMMA.16816.F32 R8, R168.reuse, R178, R8 ;  /* 0x000000b2a808723c */ /* 0x040fe20000001808 */
[----:B------:R-:W1:Y:S07]  /*9110*/  LDSM.16.M88.4 R176, [R221] ;  /* 0x00000000ddb0783b */ /* 0x000e6e0000000200 */
[C---:B------:R-:W-:Y:S08]  /*9120*/  HMMA.16816.F32 R12, R168.reuse, R180, R12 ;  /* 0x000000b4a80c723c */ /* 0x040ff0000000180c */
[C---:B------:R-:W-:Y:S01]  /*9130*/  HMMA.16816.F32 R16, R168.reuse, R182, R16 ;  /* 0x000000b6a810723c */ /* 0x040fe20000001810 */
[----:B------:R-:W3:Y:S07]  /*9140*/  LDSM.16.M88.4 R180, [R220] ;  /* 0x00000000dcb4783b */ /* 0x000eee0000000200 */
[C---:B----4-:R-:W-:Y:S08]  /*9150*/  HMMA.16816.F32 R20, R168.reuse, R184, R20 ;  /* 0x000000b8a814723c */ /* 0x050ff00000001814 */
[C---:B------:R-:W-:Y:S01]  /*9160*/  HMMA.16816.F32 R24, R168.reuse, R186, R24 ;  /* 0x000000baa818723c */ /* 0x040fe20000001818 */
[----:B------:R-:W-:Y:S07]  /*9170*/  LDSM.16.M88.4 R184, [R213+0x4000] ;  /* 0x00400000d5b8783b */ /* 0x000fee0000000200 */
[C---:B-----5:R-:W-:Y:S08]  /*9180*/  HMMA.16816.F32 R28, R168.reuse, R196, R28 ;  /* 0x000000c4a81c723c */ /* 0x060ff0000000181c */
[----:B------:R-:W-:Y:S01]  /*9190*/  HMMA.16816.F32 R32, R168, R198, R32 ;  /* 0x000000c6a820723c */ /* 0x000fe20000001820 */
[----:B------:R-:W4:Y:S04]  /*91a0*/  LDSM.16.M88.4 R168, [R219] ;  /* 0x00000000dba8783b */ /* 0x000f280000000200 */
[----:B------:R-:W5:Y:S03]  /*91b0*/  LDSM.16.M88.4 R196, [R209+0xc800] ;  /* 0x00c80000d1c4783b */ /* 0x000f660000000200 */
[C---:B--2---:R-:W-:Y:S08]  /*91c0*/  HMMA.16816.F32 R4, R172.reuse, R188, R4 ;  /* 0x000000bcac04723c */ /* 0x044ff00000001804 */
[C---:B------:R-:W-:Y:S01]  /*91d0*/  HMMA.16816.F32 R8, R172.reuse, R190, R8 ;  /* 0x000000beac08723c */ /* 0x040fe20000001808 */
[----:B------:R-:W2:Y:S07]  /*91e0*/  LDSM.16.M88.4 R188, [R209+0xd000] ;  /* 0x00d00000d1bc783b */ /* 0x000eae0000000200 */
[C---:B-1----:R-:W-:Y:S08]  /*91f0*/  HMMA.16816.F32 R12, R172.reuse, R176, R12 ;  /* 0x000000b0ac0c723c */ /* 0x042ff0000000180c */
        /* <DEDUP_REMOVED lines=8> */
[----:B------:R-:W1:Y:S03]  /*9280*/  LDSM.16.M88.4 R172, [R208+0x4000] ;  /* 0x00400000d0ac783b */ /* 0x000e660000000200 */
[C---:B------:R-:W-:Y:S08]  /*9290*/  HMMA.16816.F32 R4, R184.reuse, R192, R4 ;  /* 0x000000c0b804723c */ /* 0x040ff00000001804 */
[C---:B------:R-:W-:Y:S01]  /*92a0*/  HMMA.16816.F32 R8, R184.reuse, R194, R8 ;  /* 0x000000c2b808723c */ /* 0x040fe20000001808 */
[----:B------:R-:W3:Y:S07]  /*92b0*/  LDSM.16.M88.4 R192, [R208+0x5800] ;  /* 0x00580000d0c0783b */ /* 0x000eee0000000200 */
[C---:B-----5:R-:W-:Y:S08]  /*92c0*/  HMMA.16816.F32 R12, R184.reuse, R196, R12 ;  /* 0x000000c4b80c723c */ /* 0x060ff0000000180c */
[C---:B------:R-:W-:Y:S01]  /*92d0*/  HMMA.16816.F32 R16, R184.reuse, R198, R16 ;  /* 0x000000c6b810723c */ /* 0x040fe20000001810 */
[----:B------:R-:W-:Y:S07]  /*92e0*/  LDSM.16.M88.4 R196, [R151+0xe000] ;  /* 0x00e0000097c4783b */ /* 0x000fee0000000200 */
[C---:B--2---:R-:W-:Y:S08]  /*92f0*/  HMMA.16816.F32 R20, R184.reuse, R188, R20 ;  /* 0x000000bcb814723c */ /* 0x044ff00000001814 */
[C---:B------:R-:W-:Y:S01]  /*9300*/  HMMA.16816.F32 R24, R184.reuse, R190, R24 ;  /* 0x000000beb818723c */ /* 0x040fe20000001818 */
[----:B------:R-:W2:Y:S07]  /*9310*/  LDSM.16.M88.4 R188, [R210+0x6000] ;  /* 0x00600000d2bc783b */ /* 0x000eae0000000200 */
[C---:B------:R-:W-:Y:S08]  /*9320*/  HMMA.16816.F32 R28, R184.reuse, R200, R28 ;  /* 0x000000c8b81c723c */ /* 0x040ff0000000181c */
[----:B------:R-:W-:Y:S01]  /*9330*/  HMMA.16816.F32 R32, R184, R202, R32 ;  /* 0x000000cab820723c */ /* 0x000fe20000001820 */
[----:B------:R-:W4:Y:S04]  /*9340*/  LDSM.16.M88.4 R184, [R151+0xe800] ;  /* 0x00e8000097b8783b */ /* 0x000f280000000200 */
[----:B------:R-:W-:Y:S03]  /*9350*/  LDSM.16.M88.4 R200, [R218] ;  /* 0x00000000dac8783b */ /* 0x000fe60000000200 */
[C---:B-1----:R-:W-:Y:S08]  /*9360*/  HMMA.16816.F32 R4, R168.reuse, R172, R4 ;  /* 0x000000aca804723c */ /* 0x042ff00000001804 */
[C---:B------:R-:W-:Y:S01]  /*9370*/  HMMA.16816.F32 R8, R168.reuse, R174, R8 ;  /* 0x000000aea808723c */ /* 0x040fe20000001808 */
[----:B------:R-:W1:Y:S07]  /*9380*/  LDSM.16.M88.4 R172, [R151+0xf000] ;  /* 0x00f0000097ac783b */ /* 0x000e6e0000000200 */
[C---:B------:R-:W-:Y:S08]  /*9390*/  HMMA.16816.F32 R12, R168.reuse, R176, R12 ;  /* 0x000000b0a80c723c */ /* 0x040ff0000000180c */
[C---:B------:R-:W-:Y:S01]  /*93a0*/  HMMA.16816.F32 R16, R168.reuse, R178, R16 ;  /* 0x000000b2a810723c */ /* 0x040fe20000001810 */
[----:B------:R-:W5:Y:S07]  /*93b0*/  LDSM.16.M88.4 R176, [R151+0xf800] ;  /* 0x00f8000097b0783b */ /* 0x000f6e0000000200 */
[C---:B------:R-:W-:Y:S08]  /*93c0*/  HMMA.16816.F32 R20, R168.reuse, R180, R20 ;  /* 0x000000b4a814723c */ /* 0x040ff00000001814 */
[C---:B------:R-:W-:Y:S01]  /*93d0*/  HMMA.16816.F32 R24, R168.reuse, R182, R24 ;  /* 0x000000b6a818723c */ /* 0x040fe20000001818 */
[----:B------:R-:W1:Y:S07]  /*93e0*/  LDSM.16.M88.4 R180, [R211+0x6000] ;  /* 0x00600000d3b4783b */ /* 0x000e6e0000000200 */
[C---:B---3--:R-:W-:Y:S08]  /*93f0*/  HMMA.16816.F32 R28, R168.reuse, R192, R28 ;  /* 0x000000c0a81c723c */ /* 0x048ff0000000181c */
[----:B------:R-:W-:Y:S01]  /*9400*/  HMMA.16816.F32 R32, R168, R194, R32 ;  /* 0x000000c2a820723c */ /* 0x000fe20000001820 */
[----:B------:R-:W3:Y:S04]  /*9410*/  LDSM.16.M88.4 R168, [R217] ;  /* 0x00000000d9a8783b */ /* 0x000ee80000000200 */
[----:B------:R-:W3:Y:S03]  /*9420*/  LDSM.16.M88.4 R192, [R216] ;  /* 0x00000000d8c0783b */ /* 0x000ee60000000200 */
[C---:B--2---:R-:W-:Y:S08]  /*9430*/  HMMA.16816.F32 R4, R188.reuse, R196, R4 ;  /* 0x000000c4bc04723c */ /* 0x044ff00000001804 */
[C---:B------:R-:W-:Y:S01]  /*9440*/  HMMA.16816.F32 R8, R188.reuse, R198, R8 ;  /* 0x000000c6bc08723c */ /* 0x040fe20000001808 */
[----:B------:R-:W-:Y:S07]  /*9450*/  LDSM.16.M88.4 R196, [R209+0xf000] ;  /* 0x00f00000d1c4783b */ /* 0x000fee0000000200 */
[C---:B----4-:R-:W-:Y:S08]  /*9460*/  HMMA.16816.F32 R12, R188.reuse, R184, R12 ;  /* 0x000000b8bc0c723c */ /* 0x050ff0000000180c */
[C---:B------:R-:W-:Y:S01]  /*9470*/  HMMA.16816.F32 R16, R188.reuse, R186, R16 ;  /* 0x000000babc10723c */ /* 0x040fe20000001810 */
[----:B------:R-:W2:Y:S07]  /*9480*/  LDSM.16.M88.4 R184, [R215] ;  /* 0x00000000d7b8783b */ /* 0x000eae0000000200 */
[C---:B-1----:R-:W-:Y:S08]  /*9490*/  HMMA.16816.F32 R20, R188.reuse, R172, R20 ;  /* 0x000000acbc14723c */ /* 0x042ff00000001814 */
[C---:B------:R-:W-:Y:S01]  /*94a0*/  HMMA.16816.F32 R24, R188.reuse, R174, R24 ;  /* 0x000000aebc18723c */ /* 0x040fe20000001818 */
[----:B------:R-:W-:Y:S07]  /*94b0*/  LDSM.16.M88.4 R172, [R213+0x6000] ;  /* 0x00600000d5ac783b */ /* 0x000fee0000000200 */
[C---:B-----5:R-:W-:Y:S08]  /*94c0*/  HMMA.16816.F32 R28, R188.reuse, R176, R28 ;  /* 0x000000b0bc1c723c */ /* 0x060ff0000000181c */
[----:B------:R-:W-:Y:S01]  /*94d0*/  HMMA.16816.F32 R32, R188, R178, R32 ;  /* 0x000000b2bc20723c */ /* 0x000fe20000001820 */
[----:B------:R-:W1:Y:S04]  /*94e0*/  LDSM.16.M88.4 R176, [R209+0xe000] ;  /* 0x00e00000d1b0783b */ /* 0x000e680000000200 */
[----:B------:R-:W4:Y:S03]  /*94f0*/  LDSM.16.M88.4 R188, [R209+0xe800] ;  /* 0x00e80000d1bc783b */ /* 0x000f260000000200 */
[C---:B------:R-:W-:Y:S08]  /*9500*/  HMMA.16816.F32 R4, R180.reuse, R200, R4 ;  /* 0x000000c8b404723c */ /* 0x040ff00000001804 */
[C---:B------:R-:W-:Y:S01]  /*9510*/  HMMA.16816.F32 R8, R180.reuse, R202, R8 ;  /* 0x000000cab408723c */ /* 0x040fe20000001808 */
[----:B------:R-:W-:Y:S07]  /*9520*/  LDSM.16.M88.4 R200, [R208+0x6000] ;  /* 0x00600000d0c8783b */ /* 0x000fee0000000200 */
[C---:B---3--:R-:W-:Y:S08]  /*9530*/  HMMA.16816.F32 R12, R180.reuse, R168, R12 ;  /* 0x000000a8b40c723c */ /* 0x048ff0000000180c */
[C---:B------:R-:W-:Y:S01]  /*9540*/  HMMA.16816.F32 R16, R180.reuse, R170, R16 ;  /* 0x000000aab410723c */ /* 0x040fe20000001810 */
[----:B------:R-:W3:Y:S07]  /*9550*/  LDSM.16.M88.4 R168, [R209+0xf800] ;  /* 0x00f80000d1a8783b */ /* 0x000eee0000000200 */
[C---:B------:R-:W-:Y:S08]  /*9560*/  HMMA.16816.F32 R20, R180.reuse, R192, R20 ;  /* 0x000000c0b414723c */ /* 0x040ff00000001814 */
[C---:B------:R-:W-:Y:S01]  /*9570*/  HMMA.16816.F32 R24, R180.reuse, R194, R24 ;  /* 0x000000c2b418723c */ /* 0x040fe20000001818 */
[----:B------:R-:W5:Y:S07]  /*9580*/  LDSM.16.M88.4 R192, [R212+0x6000] ;  /* 0x00600000d4c0783b */ /* 0x000f6e0000000200 */
[C---:B--2---:R-:W-:Y:S08]  /*9590*/  HMMA.16816.F32 R28, R180.reuse, R184, R28 ;  /* 0x000000b8b41c723c */ /* 0x044ff0000000181c */
[----:B------:R-:W-:Y:S01]  /*95a0*/  HMMA.16816.F32 R32, R180, R186, R32 ;  /* 0x000000bab420723c */ /* 0x000fe20000001820 */
[----:B------:R-:W2:Y:S04]  /*95b0*/  LDSM.16.M88.4 R180, [R208+0x6800] ;  /* 0x00680000d0b4783b */ /* 0x000ea80000000200 */
[----:B------:R-:W2:Y:S03]  /*95c0*/  LDSM.16.M88.4 R184, [R208+0x7000] ;  /* 0x00700000d0b8783b */ /* 0x000ea60000000200 */
[C---:B-1----:R-:W-:Y:S08]  /*95d0*/  HMMA.16816.F32 R4, R172.reuse, R176, R4 ;  /* 0x000000b0ac04723c */ /* 0x042ff00000001804 */
[C---:B------:R-:W-:Y:S01]  /*95e0*/  HMMA.16816.F32 R8, R172.reuse, R178, R8 ;  /* 0x000000b2ac08723c */ /* 0x040fe20000001808 */
[----:B------:R-:W1:Y:S01]  /*95f0*/  LDSM.16.M88.4 R176, [R208+0x7800] ;  /* 0x00780000d0b0783b */ /* 0x000e620000000200 */
[----:B------:R-:W-:Y:S04]  /*9600*/  DEPBAR.LE SB0, 0x0 ;  /* 0x000080000000791a */ /* 0x000fe80000000000 */
[----:B------:R-:W-:Y:S02]  /*9610*/  BAR.SYNC.DEFER_BLOCKING 0x0 ;  /* 0x0000000000007b1d */ /* 0x000fe40000010000 */
[C---:B----4-:R-:W-:Y:S08]  /*9620*/  HMMA.16816.F32 R12, R172.reuse, R188, R12 ;  /* 0x000000bcac0c723c */ /* 0x050ff0000000180c */
[C---:B------:R-:W-:Y:S08]  /*9630*/  HMMA.16816.F32 R16, R172.reuse, R190, R16 ;  /* 0x000000beac10723c */ /* 0x040ff00000001810 */
[C---:B------:R-:W-:Y:S08]  /*9640*/  HMMA.16816.F32 R20, R172.reuse, R196, R20 ;  /* 0x000000c4ac14723c */ /* 0x040ff00000001814 */
[C---:B------:R-:W-:Y:S08]  /*9650*/  HMMA.16816.F32 R24, R172.reuse, R198, R24 ;  /* 0x000000c6ac18723c */ /* 0x040ff00000001818 */
[C---:B---3--:R-:W-:Y:S07]  /*9660*/  HMMA.16816.F32 R28, R172.reuse, R168, R28 ;  /* 0x000000a8ac1c723c */ /* 0x048fee000000181c */
[C---:B------:R-:W-:Y:S01]  /*9670*/  LEA R168, P2, R0.reuse, R238, 0x6 ;  /* 0x000000ee00a87211 */ /* 0x040fe200078430ff */
[----:B------:R-:W-:Y:S04]  /*9680*/  HMMA.16816.F32 R32, R172, R170, R32 ;  /* 0x000000aaac20723c */ /* 0x000fe80000001820 */
[C---:B------:R-:W-:Y:S03]  /*9690*/  LEA.HI.X.SX32 R169, R0.reuse, R239, 0x6, P2 ;  /* 0x000000ef00a97211 */ /* 0x040fe600010f36ff */
[C---:B------:R-:W-:Y:S01]  /*96a0*/  LEA R170, P0, R0.reuse, R232, 0x6 ;  /* 0x000000e800aa7211 */ /* 0x040fe200078030ff */
[C---:B-----5:R-:W-:Y:S05]  /*96b0*/  HMMA.16816.F32 R4, R192.reuse, R200, R4 ;  /* 0x000000c8c004723c */ /* 0x060fea0000001804 */
[C---:B------:R-:W-:Y:S01]  /*96c0*/  LEA.HI.X.SX32 R171, R0.reuse, R233, 0x6, P0 ;  /* 0x000000e900ab7211 */ /* 0x040fe200000f36ff */
[----:B------:R-:W-:Y:S01]  /*96d0*/  IMAD R148, R169, c[0x0][0x198], RZ ;  /* 0x00006600a9947a24 */ /* 0x000fe200078e02ff */
[----:B------:R-:W-:Y:S01]  /*96e0*/  LEA R174, P0, R0, R234, 0x6 ;  /* 0x000000ea00ae7211 */ /* 0x000fe200078030ff */
[C---:B------:R-:W-:Y:S04]  /*96f0*/  HMMA.16816.F32 R8, R192.reuse, R202, R8 ;  /* 0x000000cac008723c */ /* 0x040fe80000001808 */
[----:B------:R-:W-:Y:S01]  /*9700*/  IMAD R148, R168, c[0x0][0x19c], R148 ;  /* 0x00006700a8947a24 */ /* 0x000fe200078e0294 */
[----:B------:R-:W-:Y:S01]  /*9710*/  LEA.HI.X.SX32 R175, R0, R235, 0x6, P0 ;  /* 0x000000eb00af7211 */ /* 0x000fe200000f36ff */
[----:B------:R-:W-:Y:S02]  /*9720*/  IMAD.WIDE.U32 R168, R168, c[0x0][0x198], RZ ;  /* 0x00006600a8a87a25 */ /* 0x000fe400078e00ff */
[C---:B--2---:R-:W-:Y:S04]  /*9730*/  HMMA.16816.F32 R12, R192.reuse, R180, R12 ;  /* 0x000000b4c00c723c */ /* 0x044fe8000000180c */
[----:B------:R-:W-:Y:S02]  /*9740*/  IMAD R0, R171, c[0x0][0x198], RZ ;  /* 0x00006600ab007a24 */ /* 0x000fe400078e02ff */
[----:B------:R-:W-:Y:S02]  /*9750*/  IMAD.IADD R148, R169, 0x1, R148 ;  /* 0x00000001a9947824 */ /* 0x000fe400078e0294 */
[C---:B------:R-:W-:Y:S04]  /*9760*/  HMMA.16816.F32 R16, R192.reuse, R182, R16 ;  /* 0x000000b6c010723c */ /* 0x040fe80000001810 */
[C---:B------:R-:W-:Y:S02]  /*9770*/  IMAD R0, R170.reuse, c[0x0][0x19c], R0 ;  /* 0x00006700aa007a24 */ /* 0x040fe400078e0200 */
[----:B------:R-:W-:Y:S01]  /*9780*/  IMAD.WIDE.U32 R180, R170, c[0x0][0x198], RZ ;  /* 0x00006600aab47a25 */ /* 0x000fe200078e00ff */
[CC--:B------:R-:W-:Y:S01]  /*9790*/  LEA R170, P0, R168.reuse, R242.reuse, 0x1 ;  /* 0x000000f2a8aa7211 */ /* 0x0c0fe200078008ff */
[C---:B------:R-:W-:Y:S04]  /*97a0*/  HMMA.16816.F32 R20, R192.reuse, R184, R20 ;  /* 0x000000b8c014723c */ /* 0x040fe80000001814 */
[-C--:B------:R-:W-:Y:S01]  /*97b0*/  LEA.HI.X R171, R168, R241.reuse, R148, 0x1, P0 ;  /* 0x000000f1a8ab7211 */ /* 0x080fe200000f0c94 */
[----:B------:R-:W-:Y:S01]  /*97c0*/  IMAD.IADD R0, R181, 0x1, R0 ;  /* 0x00000001b5007824 */ /* 0x000fe200078e0200 */
[----:B------:R-:W-:Y:S02]  /*97d0*/  ISETP.LT.AND P0, PT, RZ, UR7, PT ;  /* 0x00000007ff007c0c */ /* 0x000fe4000bf01270 */
[C---:B------:R-:W-:Y:S04]  /*97e0*/  HMMA.16816.F32 R24, R192.reuse, R186, R24 ;  /* 0x000000bac018723c */ /* 0x040fe80000001818 */
[CC--:B------:R-:W-:Y:S04]  /*97f0*/  LEA R172, P1, R180.reuse, R242.reuse, 0x1 ;  /* 0x000000f2b4ac7211 */ /* 0x0c0fe800078208ff */
[C---:B-1----:R-:W-:Y:S04]  /*9800*/  HMMA.16816.F32 R28, R192.reuse, R176, R28 ;  /* 0x000000b0c01c723c */ /* 0x042fe8000000181c */
[-C--:B------:R-:W-:Y:S03]  /*9810*/  LEA.HI.X R173, R180, R241.reuse, R0, 0x1, P1 ;  /* 0x000000f1b4ad7211 */ /* 0x080fe600008f0c00 */
[----:B------:R-:W-:Y:S01]  /*9820*/  IMAD.WIDE.U32 R176, R174, c[0x0][0x198], RZ ;  /* 0x00006600aeb07a25 */ /* 0x000fe200078e00ff */
[----:B------:R-:W-:Y:S07]  /*9830*/  HMMA.16816.F32 R32, R192, R178, R32 ;  /* 0x000000b2c020723c */ /* 0x000fee0000001820 */
[----:B------:R-:W-:Y:S05]  /*9840*/  IMAD.WIDE.U32 R178, R2, c[0x0][0x198], RZ ;  /* 0x0000660002b27a25 */ /* 0x000fea00078e00ff */
[-C--:B------:R-:W-:Y:S01]  /*9850*/  LEA R168, P2, R178, R242.reuse, 0x1 ;  /* 0x000000f2b2a87211 */ /* 0x080fe200078408ff */
[----:B------:R-:W-:Y:S02]  /*9860*/  IMAD R2, R175, c[0x0][0x198], RZ ;  /* 0x00006600af027a24 */ /* 0x000fe400078e02ff */
[----:B------:R-:W-:Y:S02]  /*9870*/  IMAD.IADD R3, R179, 0x1, R3 ;  /* 0x00000001b3037824 */ /* 0x000fe400078e0203 */
[----:B------:R-:W-:Y:S01]  /*9880*/  IMAD R174, R174, c[0x0][0x19c], R2 ;  /* 0x00006700aeae7a24 */ /* 0x000fe200078e0202 */
[----:B------:R-:W-:Y:S02]  /*9890*/  LEA R2, P1, R176, R242, 0x1 ;  /* 0x000000f2b0027211 */ /* 0x000fe400078208ff */
[-C--:B------:R-:W-:Y:S01]  /*98a0*/  LEA.HI.X R169, R178, R241.reuse, R3, 0x1, P2 ;  /* 0x000000f1b2a97211 */ /* 0x080fe200010f0c03 */
[----:B------:R-:W-:Y:S05]  /*98b0*/  IMAD.IADD R174, R177, 0x1, R174 ;  /* 0x00000001b1ae7824 */ /* 0x000fea00078e02ae */
[----:B------:R-:W-:Y:S01]  /*98c0*/  LEA.HI.X R3, R176, R241, R174, 0x1, P1 ;  /* 0x000000f1b0037211 */ /* 0x000fe200008f0cae */
[----:B------:R-:W-:-:S05]  /*98d0*/  @P0 BRA `(.L_x_62) ;  /* 0xffffe08000000947 */ /* 0x000fca000383ffff */
.L_x_61:
[----:B------:R-:W-:Y:S01]  /*98e0*/  FMNMX.FTZ R0, R4, R149, !PT ;  /* 0x0000009504007209 */ /* 0x000fe20007810000 */
[----:B-1----:R-:W-:Y:S01]  /*98f0*/  LDSM.16.MT88.4 R172, [R205+0x10000] ;  /* 0x01000000cdac783b */ /* 0x002fe20000004200 */
[----:B------:R-:W-:Y:S02]  /*9900*/  UIADD3 UR15, UR15, 0x1, URZ ;  /* 0x000000010f0f7890 */ /* 0x000fe4000fffe03f */
        /* <DEDUP_REMOVED lines=39> */
[----:B-1----:R-:W-:Y:S02]  /*9b80*/  FMNMX.FTZ R3, R0, R3, !PT ;  /* 0x0000000300037209 */ /* 0x002fe40007810000 */
[----:B--2---:R-:W-:Y:S05]  /*9b90*/  FMNMX.FTZ R148, R148, R168, !PT ;  /* 0x000000a894947209 */ /* 0x004fea0007810000 */
[----:B------:R-:W1:Y:S01]  /*9ba0*/  LDSM.16.MT88.4 R168, [R204+0x10000] ;  /* 0x01000000cca8783b */ /* 0x000e620000004200 */
[C---:B------:R-:W-:Y:S01]  /*9bb0*/  FSETP.NEU.FTZ.AND P1, PT, R148.reuse, -INF , PT ;  /* 0xff8000009400780b */ /* 0x040fe20003f3d000 */
[C---:B------:R-:W-:Y:S02]  /*9bc0*/  FADD.FTZ R2, -R148.reuse, R149 ;  /* 0x0000009594027221 */ /* 0x040fe40000010100 */
[----:B------:R-:W-:Y:S02]  /*9bd0*/  FMUL.FTZ R149, R148, c[0x0][0x23c] ;  /* 0x00008f0094957a20 */ /* 0x000fe40000410000 */
[----:B------:R-:W-:Y:S03]  /*9be0*/  FMUL.FTZ R0, R2, c[0x0][0x23c] ;  /* 0x00008f0002007a20 */ /* 0x000fe60000410000 */
[----:B------:R-:W-:Y:S01]  /*9bf0*/  FSEL R149, R149, RZ, P1 ;  /* 0x000000ff95957208 */ /* 0x000fe20000800000 */
[----:B------:R2:W3:Y:S01]  /*9c00*/  MUFU.EX2 R2, R0 ;  /* 0x0000000000027308 */ /* 0x0004e20000000800 */
[----:B------:R-:W-:Y:S03]  /*9c10*/  FSETP.NEU.FTZ.AND P1, PT, R3, -INF , PT ;  /* 0xff8000000300780b */ /* 0x000fe60003f3d000 */
[--C-:B------:R-:W-:Y:S02]  /*9c20*/  FFMA.FTZ R4, R4, c[0x0][0x23c], -R149.reuse ;  /* 0x00008f0004047a23 */ /* 0x100fe40000010895 */
[--C-:B------:R-:W-:Y:S02]  /*9c30*/  FFMA.FTZ R5, R5, c[0x0][0x23c], -R149.reuse ;  /* 0x00008f0005057a23 */ /* 0x100fe40000010895 */
[--C-:B------:R-:W-:Y:S02]  /*9c40*/  FFMA.FTZ R8, R8, c[0x0][0x23c], -R149.reuse ;  /* 0x00008f0008087a23 */ /* 0x100fe40000010895 */
[--C-:B------:R-:W-:Y:S01]  /*9c50*/  FFMA.FTZ R9, R9, c[0x0][0x23c], -R149.reuse ;  /* 0x00008f0009097a23 */ /* 0x100fe20000010895 */
[----:B------:R4:W-:Y:S01]  /*9c60*/  MUFU.EX2 R199, R4 ;  /* 0x0000000400c77308 */ /* 0x0009e20000000800 */
[--C-:B------:R-:W-:Y:S02]  /*9c70*/  FFMA.FTZ R20, R20, c[0x0][0x23c], -R149.reuse ;  /* 0x00008f0014147a23 */ /* 0x100fe40000010895 */
[--C-:B------:R-:W-:Y:S02]  /*9c80*/  FFMA.FTZ R21, R21, c[0x0][0x23c], -R149.reuse ;  /* 0x00008f0015157a23 */ /* 0x100fe40000010895 */
[--C-:B------:R-:W-:Y:S02]  /*9c90*/  FFMA.FTZ R24, R24, c[0x0][0x23c], -R149.reuse ;  /* 0x00008f0018187a23 */ /* 0x100fe40000010895 */
[--C-:B------:R-:W-:Y:S02]  /*9ca0*/  FFMA.FTZ R25, R25, c[0x0][0x23c], -R149.reuse ;  /* 0x00008f0019197a23 */ /* 0x100fe40000010895 */
[--C-:B------:R-:W-:Y:S01]  /*9cb0*/  FFMA.FTZ R28, R28, c[0x0][0x23c], -R149.reuse ;  /* 0x00008f001c1c7a23 */ /* 0x100fe20000010895 */
[----:B------:R5:W-:Y:S01]  /*9cc0*/  MUFU.EX2 R195, R8 ;  /* 0x0000000800c37308 */ /* 0x000be20000000800 */
[--C-:B------:R-:W-:Y:S02]  /*9cd0*/  FFMA.FTZ R29, R29, c[0x0][0x23c], -R149.reuse ;  /* 0x00008f001d1d7a23 */ /* 0x100fe40000010895 */
[C---:B--2---:R-:W-:Y:S02]  /*9ce0*/  FADD.FTZ R0, -R3.reuse, R150 ;  /* 0x0000009603007221 */ /* 0x044fe40000010100 */
[----:B------:R-:W-:Y:S02]  /*9cf0*/  FMUL.FTZ R150, R3, c[0x0][0x23c] ;  /* 0x00008f0003967a20 */ /* 0x000fe40000410000 */
[----:B------:R-:W-:Y:S02]  /*9d00*/  FMUL.FTZ R0, R0, c[0x0][0x23c] ;  /* 0x00008f0000007a20 */ /* 0x000fe40000410000 */
[----:B---3--:R-:W-:Y:S01]  /*9d10*/  FMUL.FTZ R36, R2, R36 ;  /* 0x0000002402247220 */ /* 0x008fe20000410000 */
[----:B------:R-:W-:Y:S01]  /*9d20*/  FSEL R150, R150, RZ, P1 ;  /* 0x000000ff96967208 */ /* 0x000fe20000800000 */
[----:B------:R2:W-:Y:S01]  /*9d30*/  MUFU.EX2 R194, R9 ;  /* 0x0000000900c27308 */ /* 0x0005e20000000800 */
[C---:B------:R-:W-:Y:S02]  /*9d40*/  FMUL.FTZ R37, R2.reuse, R37 ;  /* 0x0000002502257220 */ /* 0x040fe40000410000 */
[----:B----4-:R-:W-:Y:S02]  /*9d50*/  FMUL.FTZ R4, R2, R152 ;  /* 0x0000009802047220 */ /* 0x010fe40000410000 */
[--C-:B------:R-:W-:Y:S02]  /*9d60*/  FFMA.FTZ R6, R6, c[0x0][0x23c], -R150.reuse ;  /* 0x00008f0006067a23 */ /* 0x100fe40000010896 */
[--C-:B------:R-:W-:Y:S02]  /*9d70*/  FFMA.FTZ R7, R7, c[0x0][0x23c], -R150.reuse ;  /* 0x00008f0007077a23 */ /* 0x100fe40000010896 */
[--C-:B------:R-:W-:Y:S01]  /*9d80*/  FFMA.FTZ R10, R10, c[0x0][0x23c], -R150.reuse ;  /* 0x00008f000a0a7a23 */ /* 0x100fe20000010896 */
[----:B------:R-:W3:Y:S01]  /*9d90*/  MUFU.EX2 R0, R0 ;  /* 0x0000000000007308 */ /* 0x000ee20000000800 */
[--C-:B------:R-:W-:Y:S02]  /*9da0*/  FFMA.FTZ R11, R11, c[0x0][0x23c], -R150.reuse ;  /* 0x00008f000b0b7a23 */ /* 0x100fe40000010896 */
[C---:B-----5:R-:W-:Y:S02]  /*9db0*/  FMUL.FTZ R8, R2.reuse, R156 ;  /* 0x0000009c02087220 */ /* 0x060fe40000410000 */
[C---:B------:R-:W-:Y:S02]  /*9dc0*/  FMUL.FTZ R40, R2.reuse, R40 ;  /* 0x0000002802287220 */ /* 0x040fe40000410000 */
[C---:B------:R-:W-:Y:S02]  /*9dd0*/  FMUL.FTZ R41, R2.reuse, R41 ;  /* 0x0000002902297220 */ /* 0x040fe40000410000 */
[C---:B------:R-:W-:Y:S01]  /*9de0*/  FMUL.FTZ R44, R2.reuse, R44 ;  /* 0x0000002c022c7220 */ /* 0x040fe20000410000 */
[----:B------:R4:W-:Y:S01]  /*9df0*/  MUFU.EX2 R193, R10 ;  /* 0x0000000a00c17308 */ /* 0x0009e20000000800 */
[----:B------:R-:W-:Y:S02]  /*9e00*/  FMUL.FTZ R45, R2, R45 ;  /* 0x0000002d022d7220 */ /* 0x000fe40000410000 */
[--C-:B------:R-:W-:Y:S02]  /*9e10*/  FFMA.FTZ R22, R22, c[0x0][0x23c], -R150.reuse ;  /* 0x00008f0016167a23 */ /* 0x100fe40000010896 */
[----:B--2---:R-:W-:Y:S02]  /*9e20*/  FMUL.FTZ R9, R2, R157 ;  /* 0x0000009d02097220 */ /* 0x004fe40000410000 */
[--C-:B------:R-:W-:Y:S02]  /*9e30*/  FFMA.FTZ R23, R23, c[0x0][0x23c], -R150.reuse ;  /* 0x00008f0017177a23 */ /* 0x100fe40000010896 */
[--C-:B------:R-:W-:Y:S01]  /*9e40*/  FFMA.FTZ R26, R26, c[0x0][0x23c], -R150.reuse ;  /* 0x00008f001a1a7a23 */ /* 0x100fe20000010896 */
[----:B------:R2:W-:Y:S01]  /*9e50*/  MUFU.EX2 R192, R11 ;  /* 0x0000000b00c07308 */ /* 0x0005e20000000800 */
[--C-:B------:R-:W-:Y:S02]  /*9e60*/  FFMA.FTZ R30, R30, c[0x0][0x23c], -R150.reuse ;  /* 0x00008f001e1e7a23 */ /* 0x100fe40000010896 */
[--C-:B------:R-:W-:Y:S02]  /*9e70*/  FFMA.FTZ R31, R31, c[0x0][0x23c], -R150.reuse ;  /* 0x00008f001f1f7a23 */ /* 0x100fe40000010896 */
[C---:B---3--:R-:W-:Y:S02]  /*9e80*/  FMUL.FTZ R38, R0.reuse, R38 ;  /* 0x0000002600267220 */ /* 0x048fe40000410000 */
[C---:B------:R-:W-:Y:S02]  /*9e90*/  FMUL.FTZ R39, R0.reuse, R39 ;  /* 0x0000002700277220 */ /* 0x040fe40000410000 */
[C---:B------:R-:W-:Y:S01]  /*9ea0*/  FMUL.FTZ R42, R0.reuse, R42 ;  /* 0x0000002a002a7220 */ /* 0x040fe20000410000 */
[----:B------:R-:W3:Y:S01]  /*9eb0*/  MUFU.EX2 R198, R5 ;  /* 0x0000000500c67308 */ /* 0x000ee20000000800 */
[C---:B------:R-:W-:Y:S02]  /*9ec0*/  FMUL.FTZ R43, R0.reuse, R43 ;  /* 0x0000002b002b7220 */ /* 0x040fe40000410000 */
[C---:B------:R-:W-:Y:S02]  /*9ed0*/  FMUL.FTZ R46, R0.reuse, R46 ;  /* 0x0000002e002e7220 */ /* 0x040fe40000410000 */
[C---:B----4-:R-:W-:Y:S02]  /*9ee0*/  FMUL.FTZ R10, R0.reuse, R158 ;  /* 0x0000009e000a7220 */ /* 0x050fe40000410000 */
[----:B------:R-:W-:Y:S02]  /*9ef0*/  FMUL.FTZ R47, R0, R47 ;  /* 0x0000002f002f7220 */ /* 0x000fe40000410000 */
[--C-:B------:R-:W-:Y:S01]  /*9f00*/  FFMA.FTZ R32, R32, c[0x0][0x23c], -R149.reuse ;  /* 0x00008f0020207a23 */ /* 0x100fe20000010895 */
[----:B------:R4:W-:Y:S01]  /*9f10*/  MUFU.EX2 R197, R6 ;  /* 0x0000000600c57308 */ /* 0x0009e20000000800 */
[--C-:B------:R-:W-:Y:S02]  /*9f20*/  FFMA.FTZ R34, R34, c[0x0][0x23c], -R150.reuse ;  /* 0x00008f0022227a23 */ /* 0x100fe40000010896 */
[----:B------:R-:W-:Y:S02]  /*9f30*/  FMUL.FTZ R48, R2, R48 ;  /* 0x0000003002307220 */ /* 0x000fe40000410000 */
[----:B--2---:R-:W-:Y:S02]  /*9f40*/  FMUL.FTZ R11, R0, R159 ;  /* 0x0000009f000b7220 */ /* 0x004fe40000410000 */
[----:B------:R-:W2:Y:S01]  /*9f50*/  LDSM.16.MT88.4 R156, [R206+0x10000] ;  /* 0x01000000ce9c783b */ /* 0x000ea20000004200 */
[----:B------:R-:W-:Y:S02]  /*9f60*/  FMUL.FTZ R49, R2, R49 ;  /* 0x0000003102317220 */ /* 0x000fe40000410000 */
[----:B------:R-:W5:Y:S01]  /*9f70*/  MUFU.EX2 R196, R7 ;  /* 0x0000000700c47308 */ /* 0x000f620000000800 */
[C---:B------:R-:W-:Y:S02]  /*9f80*/  FMUL.FTZ R50, R0.reuse, R50 ;  /* 0x0000003200327220 */ /* 0x040fe40000410000 */
[----:B------:R-:W-:Y:S01]  /*9f90*/  FMUL.FTZ R51, R0, R51 ;  /* 0x0000003300337220 */ /* 0x000fe20000410000 */
[----:B---3--:R-:W-:Y:S01]  /*9fa0*/  F2FP.PACK_AB R152, R198, R199 ;  /* 0x000000c7c698723e */ /* 0x008fe200000000ff */
[C---:B------:R-:W-:Y:S02]  /*9fb0*/  FMUL.FTZ R5, R2.reuse, R153 ;  /* 0x0000009902057220 */ /* 0x040fe40000410000 */
[C---:B------:R-:W-:Y:S02]  /*9fc0*/  FMUL.FTZ R52, R2.reuse, R52 ;  /* 0x0000003402347220 */ /* 0x040fe40000410000 */
[----:B------:R-:W-:Y:S02]  /*9fd0*/  FMUL.FTZ R53, R2, R53 ;  /* 0x0000003502357220 */ /* 0x000fe40000410000 */
[C---:B------:R-:W-:Y:S02]  /*9fe0*/  FMUL.FTZ R54, R0.reuse, R54 ;  /* 0x0000003600367220 */ /* 0x040fe40000410000 */
[C---:B------:R-:W-:Y:S02]  /*9ff0*/  FMUL.FTZ R55, R0.reuse, R55 ;  /* 0x0000003700377220 */ /* 0x040fe40000410000 */
[----:B----4-:R-:W-:Y:S01]  /*a000*/  FMUL.FTZ R6, R0, R154 ;  /* 0x0000009a00067220 */ /* 0x010fe20000410000 */
[----:B------:R-:W-:Y:S01]  /*a010*/  F2FP.PACK_AB R154, R194, R195 ;  /* 0x000000c3c29a723e */ /* 0x000fe200000000ff */
[C---:B------:R-:W-:Y:S02]  /*a020*/  FMUL.FTZ R56, R2.reuse, R56 ;  /* 0x0000003802387220 */ /* 0x040fe40000410000 */
[----:B------:R-:W-:Y:S02]  /*a030*/  FMUL.FTZ R57, R2, R57 ;  /* 0x0000003902397220 */ /* 0x000fe40000410000 */
[C---:B------:R-:W-:Y:S02]  /*a040*/  FMUL.FTZ R58, R0.reuse, R58 ;  /* 0x0000003a003a7220 */ /* 0x040fe40000410000 */
[----:B------:R-:W-:Y:S01]  /*a050*/  FMUL.FTZ R59, R0, R59 ;  /* 0x0000003b003b7220 */ /* 0x000fe20000410000 */
[----:B-----5:R-:W-:Y:S01]  /*a060*/  F2FP.PACK_AB R153, R196, R197 ;  /* 0x000000c5c499723e */ /* 0x020fe200000000ff */
[----:B------:R-:W-:Y:S01]  /*a070*/  FMUL.FTZ R7, R0, R155 ;  /* 0x0000009b00077220 */ /* 0x000fe20000410000 */
[----:B------:R-:W-:Y:S01]  /*a080*/  F2FP.PACK_AB R155, R192, R193 ;  /* 0x000000c1c09b723e */ /* 0x000fe200000000ff */
[C---:B------:R-:W-:Y:S02]  /*a090*/  FMUL.FTZ R60, R2.reuse, R60 ;  /* 0x0000003c023c7220 */ /* 0x040fe40000410000 */
[----:B------:R-:W-:Y:S02]  /*a0a0*/  FMUL.FTZ R61, R2, R61 ;  /* 0x0000003d023d7220 */ /* 0x000fe40000410000 */
[C---:B------:R-:W-:Y:S02]  /*a0b0*/  FMUL.FTZ R62, R0.reuse, R62 ;  /* 0x0000003e003e7220 */ /* 0x040fe40000410000 */
        /* <DEDUP_REMOVED lines=14> */
[C---:B------:R-:W-:Y:S04]  /*a1a0*/  HMMA.16816.F32 R44, R152.reuse, R176, R44 ;  /* 0x000000b0982c723c */ /* 0x040fe8000000182c */
[----:B------:R-:W-:Y:S02]  /*a1b0*/  FMUL.FTZ R71, R0, R71 ;  /* 0x0000004700477220 */ /* 0x000fe40000410000 */
[C---:B------:R-:W-:Y:S02]  /*a1c0*/  FMUL.FTZ R72, R2.reuse, R72 ;  /* 0x0000004802487220 */ /* 0x040fe40000410000 */
[C---:B------:R-:W-:Y:S01]  /*a1d0*/  HMMA.16816.F32 R48, R152.reuse, R178, R48 ;  /* 0x000000b29830723c */ /* 0x040fe20000001830 */
[----:B------:R-:W-:Y:S03]  /*a1e0*/  LDSM.16.MT88.4 R176, [R205+0x12800] ;  /* 0x01280000cdb0783b */ /* 0x000fe60000004200 */
        /* <DEDUP_REMOVED lines=9> */
[C---:B-1----:R-:W-:Y:S04]  /*a280*/  HMMA.16816.F32 R60, R152.reuse, R168, R60 ;  /* 0x000000a8983c723c */ /* 0x042fe8000000183c */
[----:B------:R-:W-:Y:S02]  /*a290*/  FMUL.FTZ R79, R0, R79 ;  /* 0x0000004f004f7220 */ /* 0x000fe40000410000 */
[C---:B------:R-:W-:Y:S02]  /*a2a0*/  FMUL.FTZ R80, R2.reuse, R80 ;  /* 0x0000005002507220 */ /* 0x040fe40000410000 */
[C---:B------:R-:W-:Y:S01]  /*a2b0*/  HMMA.16816.F32 R64, R152.reuse, R170, R64 ;  /* 0x000000aa9840723c */ /* 0x040fe20000001840 */
[----:B------:R-:W1:Y:S03]  /*a2c0*/  LDSM.16.MT88.4 R168, [R206+0x12000] ;  /* 0x01200000cea8783b */ /* 0x000e660000004200 */
        /* <DEDUP_REMOVED lines=10> */
[C---:B--2---:R-:W-:Y:S03]  /*a370*/  HMMA.16816.F32 R76, R152.reuse, R156, R76 ;  /* 0x0000009c984c723c */ /* 0x044fe6000000184c */
[C---:B------:R-:W-:Y:S02]  /*a380*/  FMUL.FTZ R88, R2.reuse, R88 ;  /* 0x0000005802587220 */ /* 0x040fe40000410000 */
[----:B------:R-:W-:Y:S02]  /*a390*/  FMUL.FTZ R89, R2, R89 ;  /* 0x0000005902597220 */ /* 0x000fe40000410000 */
[C---:B------:R-:W-:Y:S01]  /*a3a0*/  FMUL.FTZ R90, R0.reuse, R90 ;  /* 0x0000005a005a7220 */ /* 0x040fe20000410000 */
        /* <DEDUP_REMOVED lines=11> */
[----:B------:R-:W-:Y:S03]  /*a460*/  FMUL.FTZ R97, R2, R97 ;  /* 0x0000006102617220 */ /* 0x000fe60000410000 */
[C---:B---3--:R-:W-:Y:S03]  /*a470*/  HMMA.16816.F32 R92, R152.reuse, R172, R92 ;  /* 0x000000ac985c723c */ /* 0x048fe6000000185c */
[C---:B------:R-:W-:Y:S02]  /*a480*/  FMUL.FTZ R98, R0.reuse, R98 ;  /* 0x0000006200627220 */ /* 0x040fe40000410000 */
[----:B------:R-:W-:Y:S02]  /*a490*/  FMUL.FTZ R99, R0, R99 ;  /* 0x0000006300637220 */ /* 0x000fe40000410000 */
[C---:B------:R-:W-:Y:S02]  /*a4a0*/  FMUL.FTZ R100, R2.reuse, R100 ;  /* 0x0000006402647220 */ /* 0x040fe40000410000 */
[----:B------:R-:W-:Y:S03]  /*a4b0*/  FMUL.FTZ R101, R2, R101 ;  /* 0x0000006502657220 */ /* 0x000fe60000410000 */
[C---:B------:R-:W-:Y:S01]  /*a4c0*/  HMMA.16816.F32 R96, R152.reuse, R174, R96 ;  /* 0x000000ae9860723c */ /* 0x040fe20000001860 */
[----:B------:R-:W3:Y:S02]  /*a4d0*/  LDSM.16.MT88.4 R172, [R206+0x14000] ;  /* 0x01400000ceac783b */ /* 0x000ee40000004200 */
[C---:B------:R-:W-:Y:S02]  /*a4e0*/  FMUL.FTZ R102, R0.reuse, R102 ;  /* 0x0000006600667220 */ /* 0x040fe40000410000 */
[----:B------:R-:W-:Y:S02]  /*a4f0*/  FMUL.FTZ R103, R0, R103 ;  /* 0x0000006700677220 */ /* 0x000fe40000410000 */
[C---:B------:R-:W-:Y:S02]  /*a500*/  FMUL.FTZ R104, R2.reuse, R104 ;  /* 0x0000006802687220 */ /* 0x040fe40000410000 */
[----:B------:R-:W-:Y:S03]  /*a510*/  FMUL.FTZ R105, R2, R105 ;  /* 0x0000006902697220 */ /* 0x000fe60000410000 */
[C---:B--2---:R-:W-:Y:S03]  /*a520*/  HMMA.16816.F32 R100, R152.reuse, R156, R100 ;  /* 0x0000009c9864723c */ /* 0x044fe60000001864 */
[C---:B------:R-:W-:Y:S02]  /*a530*/  FMUL.FTZ R106, R0.reuse, R106 ;  /* 0x0000006a006a7220 */ /* 0x040fe40000410000 */
[----:B------:R-:W-:Y:S02]  /*a540*/  FMUL.FTZ R107, R0, R107 ;  /* 0x0000006b006b7220 */ /* 0x000fe40000410000 */
[C---:B------:R-:W-:Y:S02]  /*a550*/  FMUL.FTZ R108, R2.reuse, R108 ;  /* 0x0000006c026c7220 */ /* 0x040fe40000410000 */
[----:B------:R-:W-:Y:S03]  /*a560*/  FMUL.FTZ R109, R2, R109 ;  /* 0x0000006d026d7220 */ /* 0x000fe60000410000 */
[C---:B------:R-:W-:Y:S01]  /*a570*/  HMMA.16816.F32 R104, R152.reuse, R158, R104 ;  /* 0x0000009e9868723c */ /* 0x040fe20000001868 */
[----:B------:R-:W2:Y:S02]  /*a580*/  LDSM.16.MT88.4 R156, [R204+0x16000] ;  /* 0x01600000cc9c783b */ /* 0x000ea40000004200 */
[C---:B------:R-:W-:Y:S02]  /*a590*/  FMUL.FTZ R110, R0.reuse, R110 ;  /* 0x0000006e006e7220 */ /* 0x040fe40000410000 */
[----:B------:R-:W-:Y:S02]  /*a5a0*/  FMUL.FTZ R111, R0, R111 ;  /* 0x0000006f006f7220 */ /* 0x000fe40000410000 */
[C---:B------:R-:W-:Y:S02]  /*a5b0*/  FMUL.FTZ R112, R2.reuse, R112 ;  /* 0x0000007002707220 */ /* 0x040fe40000410000 */
[----:B------:R-:W-:Y:S03]  /*a5c0*/  FMUL.FTZ R113, R2, R113 ;  /* 0x0000007102717220 */ /* 0x000fe60000410000 */
[C---:B-1----:R-:W-:Y:S03]  /*a5d0*/  HMMA.16816.F32 R108, R152.reuse, R168, R108 ;  /* 0x000000a8986c723c */ /* 0x042fe6000000186c */
[C---:B------:R-:W-:Y:S02]  /*a5e0*/  FMUL.FTZ R114, R0.reuse, R114 ;  /* 0x0000007200727220 */ /* 0x040fe40000410000 */
[----:B------:R-:W-:Y:S02]  /*a5f0*/  FMUL.FTZ R115, R0, R115 ;  /* 0x0000007300737220 */ /* 0x000fe40000410000 */
[C---:B------:R-:W-:Y:S02]  /*a600*/  FMUL.FTZ R116, R2.reuse, R116 ;  /* 0x0000007402747220 */ /* 0x040fe40000410000 */
[----:B------:R-:W-:Y:S03]  /*a610*/  FMUL.FTZ R117, R2, R117 ;  /* 0x0000007502757220 */ /* 0x000fe60000410000 */
[C---:B------:R-:W-:Y:S01]  /*a620*/  HMMA.16816.F32 R112, R152.reuse, R170, R112 ;  /* 0x000000aa9870723c */ /* 0x040fe20000001870 */
[----:B------:R-:W1:Y:S02]  /*a630*/  LDSM.16.MT88.4 R168, [R205+0x16000] ;  /* 0x01600000cda8783b */ /* 0x000e640000004200 */
[C---:B------:R-:W-:Y:S02]  /*a640*/  FMUL.FTZ R118, R0.reuse, R118 ;  /* 0x0000007600767220 */ /* 0x040fe40000410000 */
[----:B------:R-:W-:Y:S02]  /*a650*/  FMUL.FTZ R119, R0, R119 ;  /* 0x0000007700777220 */ /* 0x000fe40000410000 */
[C---:B------:R-:W-:Y:S02]  /*a660*/  FMUL.FTZ R120, R2.reuse, R120 ;  /* 0x0000007802787220 */ /* 0x040fe40000410000 */
[----:B------:R-:W-:Y:S03]  /*a670*/  FMUL.FTZ R121, R2, R121 ;  /* 0x0000007902797220 */ /* 0x000fe60000410000 */
[C---:B---3--:R-:W-:Y:S03]  /*a680*/  HMMA.16816.F32 R116, R152.reuse, R172, R116 ;  /* 0x000000ac9874723c */ /* 0x048fe60000001874 */
[C---:B------:R-:W-:Y:S02]  /*a690*/  FMUL.FTZ R122, R0.reuse, R122 ;  /* 0x0000007a007a7220 */ /* 0x040fe40000410000 */
[----:B------:R-:W-:Y:S02]  /*a6a0*/  FMUL.FTZ R123, R0, R123 ;  /* 0x0000007b007b7220 */ /* 0x000fe40000410000 */
[--C-:B------:R-:W-:Y:S02]  /*a6b0*/  FFMA.FTZ R12, R12, c[0x0][0x23c], -R149.reuse ;  /* 0x00008f000c0c7a23 */ /* 0x100fe40000010895 */
[--C-:B------:R-:W-:Y:S02]  /*a6c0*/  FFMA.FTZ R13, R13, c[0x0][0x23c], -R149.reuse ;  /* 0x00008f000d0d7a23 */ /* 0x100fe40000010895 */
[----:B------:R3:W-:Y:S01]  /*a6d0*/  MUFU.EX2 R191, R12 ;  /* 0x0000000c00bf7308 */ /* 0x0007e20000000800 */
[C---:B------:R-:W-:Y:S01]  /*a6e0*/  HMMA.16816.F32 R120, R152.reuse, R174, R120 ;  /* 0x000000ae9878723c */ /* 0x040fe20000001878 */
[----:B------:R-:W4:Y:S02]  /*a6f0*/  LDSM.16.MT88.4 R172, [R207+0x16000] ;  /* 0x01600000cfac783b */ /* 0x000f240000004200 */
[--C-:B------:R-:W-:Y:S02]  /*a700*/  FFMA.FTZ R14, R14, c[0x0][0x23c], -R150.reuse ;  /* 0x00008f000e0e7a23 */ /* 0x100fe40000010896 */
[--C-:B------:R-:W-:Y:S02]  /*a710*/  FFMA.FTZ R15, R15, c[0x0][0x23c], -R150.reuse ;  /* 0x00008f000f0f7a23 */ /* 0x100fe40000010896 */
[C---:B------:R-:W-:Y:S02]  /*a720*/  FMUL.FTZ R124, R2.reuse, R124 ;  /* 0x0000007c027c7220 */ /* 0x040fe40000410000 */
[----:B------:R-:W-:Y:S01]  /*a730*/  FMUL.FTZ R125, R2, R125 ;  /* 0x0000007d027d7220 */ /* 0x000fe20000410000 */
[----:B------:R5:W1:Y:S02]  /*a740*/  MUFU.EX2 R190, R13 ;  /* 0x0000000d00be7308 */ /* 0x000a640000000800 */
[C---:B------:R-:W-:Y:S02]  /*a750*/  FMUL.FTZ R126, R0.reuse, R126 ;  /* 0x0000007e007e7220 */ /* 0x040fe40000410000 */
[----:B------:R-:W-:Y:S02]  /*a760*/  FMUL.FTZ R127, R0, R127 ;  /* 0x0000007f007f7220 */ /* 0x000fe40000410000 */
[C---:B------:R-:W-:Y:S02]  /*a770*/  FMUL.FTZ R128, R2.reuse, R128 ;  /* 0x0000008002807220 */ /* 0x040fe40000410000 */
[----:B------:R-:W-:Y:S02]  /*a780*/  FMUL.FTZ R129, R2, R129 ;  /* 0x0000008102817220 */ /* 0x000fe40000410000 */
[----:B------:R1:W-:Y:S01]  /*a790*/  MUFU.EX2 R189, R14 ;  /* 0x0000000e00bd7308 */ /* 0x0003e20000000800 */
[C---:B--2---:R-:W-:Y:S03]  /*a7a0*/  HMMA.16816.F32 R124, R152.reuse, R156, R124 ;  /* 0x0000009c987c723c */ /* 0x044fe6000000187c */
[C---:B------:R-:W-:Y:S02]  /*a7b0*/  FMUL.FTZ R130, R0.reuse, R130 ;  /* 0x0000008200827220 */ /* 0x040fe40000410000 */
[----:B------:R-:W-:Y:S02]  /*a7c0*/  FMUL.FTZ R131, R0, R131 ;  /* 0x0000008300837220 */ /* 0x000fe40000410000 */
[C---:B---3--:R-:W-:Y:S02]  /*a7d0*/  FMUL.FTZ R12, R2.reuse, R160 ;  /* 0x000000a0020c7220 */ /* 0x048fe40000410000 */
[----:B------:R2:W3:Y:S03]  /*a7e0*/  MUFU.EX2 R188, R15 ;  /* 0x0000000f00bc7308 */ /* 0x0004e60000000800 */
[C---:B------:R-:W-:Y:S01]  /*a7f0*/  HMMA.16816.F32 R128, R152.reuse, R158, R128 ;  /* 0x0000009e9880723c */ /* 0x040fe20000001880 */
[----:B------:R-:W3:Y:S02]  /*a800*/  LDSM.16.MT88.4 R156, [R206+0x16000] ;  /* 0x01600000ce9c783b */ /* 0x000ee40000004200 */
[C---:B------:R-:W-:Y:S02]  /*a810*/  FMUL.FTZ R132, R2.reuse, R132 ;  /* 0x0000008402847220 */ /* 0x040fe40000410000 */
[----:B------:R-:W-:Y:S02]  /*a820*/  FMUL.FTZ R133, R2, R133 ;  /* 0x0000008502857220 */ /* 0x000fe40000410000 */
[C---:B------:R-:W-:Y:S02]  /*a830*/  FMUL.FTZ R134, R0.reuse, R134 ;  /* 0x0000008600867220 */ /* 0x040fe40000410000 */
[----:B------:R-:W-:Y:S03]  /*a840*/  FMUL.FTZ R135, R0, R135 ;  /* 0x0000008700877220 */ /* 0x000fe60000410000 */
[--C-:B------:R-:W-:Y:S02]  /*a850*/  FFMA.FTZ R16, R16, c[0x0][0x23c], -R149.reuse ;  /* 0x00008f0010107a23 */ /* 0x100fe40000010895 */
[--C-:B------:R-:W-:Y:S02]  /*a860*/  FFMA.FTZ R17, R17, c[0x0][0x23c], -R149.reuse ;  /* 0x00008f0011117a23 */ /* 0x100fe40000010895 */
[C---:B-1----:R-:W-:Y:S01]  /*a870*/  HMMA.16816.F32 R132, R152.reuse, R168, R132 ;  /* 0x000000a89884723c */ /* 0x042fe20000001884 */
[----:B------:R1:W-:Y:S02]  /*a880*/  MUFU.EX2 R187, R16 ;  /* 0x0000001000bb7308 */ /* 0x0003e40000000800 */
[--C-:B------:R-:W-:Y:S02]  /*a890*/  FFMA.FTZ R18, R18, c[0x0][0x23c], -R150.reuse ;  /* 0x00008f0012127a23 */ /* 0x100fe40000010896 */
[----:B------:R-:W-:Y:S02]  /*a8a0*/  FFMA.FTZ R19, R19, c[0x0][0x23c], -R150 ;  /* 0x00008f0013137a23 */ /* 0x000fe40000010896 */
[----:B-----5:R-:W-:Y:S02]  /*a8b0*/  FMUL.FTZ R13, R2, R161 ;  /* 0x000000a1020d7220 */ /* 0x020fe40000410000 */
[C---:B------:R-:W-:Y:S02]  /*a8c0*/  FMUL.FTZ R14, R0.reuse, R162 ;  /* 0x000000a2000e7220 */ /* 0x040fe40000410000 */
[----:B------:R5:W3:Y:S01]  /*a8d0*/  MUFU.EX2 R186, R17 ;  /* 0x0000001100ba7308 */ /* 0x000ae20000000800 */
[----:B--2---:R-:W-:Y:S02]  /*a8e0*/  FMUL.FTZ R15, R0, R163 ;  /* 0x000000a3000f7220 */ /* 0x004fe40000410000 */
[----:B------:R-:W2:Y:S01]  /*a8f0*/  LDSM.16.MT88.4 R160, [R204+0x10800] ;  /* 0x01080000cca0783b */ /* 0x000ea20000004200 */
[----:B------:R-:W-:Y:S02]  /*a900*/  FFMA.FTZ R149, R33, c[0x0][0x23c], -R149 ;  /* 0x00008f0021957a23 */ /* 0x000fe40000010895 */
[C---:B------:R-:W-:Y:S02]  /*a910*/  FMUL.FTZ R136, R2.reuse, R136 ;  /* 0x0000008802887220 */ /* 0x040fe40000410000 */
[C---:B------:R-:W-:Y:S02]  /*a920*/  HMMA.16816.F32 R12, R152.reuse, R170, R12 ;  /* 0x000000aa980c723c */ /* 0x040fe4000000180c */
[----:B------:R3:W-:Y:S01]  /*a930*/  MUFU.EX2 R185, R18 ;  /* 0x0000001200b97308 */ /* 0x0007e20000000800 */
[----:B------:R-:W-:Y:S01]  /*a940*/  FMUL.FTZ R137, R2, R137 ;  /* 0x0000008902897220 */ /* 0x000fe20000410000 */
[----:B------:R-:W-:Y:S01]  /*a950*/  LDSM.16.MT88.4 R168, [R207+0x10800] ;  /* 0x01080000cfa8783b */ /* 0x000fe20000004200 */
[C---:B------:R-:W-:Y:S02]  /*a960*/  FMUL.FTZ R138, R0.reuse, R138 ;  /* 0x0000008a008a7220 */ /* 0x040fe40000410000 */
[----:B------:R-:W-:Y:S02]  /*a970*/  FMUL.FTZ R139, R0, R139 ;  /* 0x0000008b008b7220 */ /* 0x000fe40000410000 */
[C---:B-1----:R-:W-:Y:S03]  /*a980*/  FMUL.FTZ R16, R2.reuse, R164 ;  /* 0x000000a402107220 */ /* 0x042fe60000410000 */
[----:B------:R1:W1:Y:S01]  /*a990*/  MUFU.EX2 R184, R19 ;  /* 0x0000001300b87308 */ /* 0x0002620000000800 */
[C---:B------:R-:W-:Y:S01]  /*a9a0*/  FMUL.FTZ R140, R2.reuse, R140 ;  /* 0x0000008c028c7220 */ /* 0x040fe20000410000 */
[C---:B----4-:R-:W-:Y:S03]  /*a9b0*/  HMMA.16816.F32 R136, R152.reuse, R172, R136 ;  /* 0x000000ac9888723c */ /* 0x050fe60000001888 */
[----:B------:R-:W-:Y:S02]  /*a9c0*/  FMUL.FTZ R141, R2, R141 ;  /* 0x0000008d028d7220 */ /* 0x000fe40000410000 */
[C---:B------:R-:W-:Y:S02]  /*a9d0*/  FMUL.FTZ R142, R0.reuse, R142 ;  /* 0x0000008e008e7220 */ /* 0x040fe40000410000 */
[----:B------:R-:W-:Y:S02]  /*a9e0*/  FMUL.FTZ R143, R0, R143 ;  /* 0x0000008f008f7220 */ /* 0x000fe40000410000 */
[----:B-----5:R-:W-:Y:S03]  /*a9f0*/  FMUL.FTZ R17, R2, R165 ;  /* 0x000000a502117220 */ /* 0x020fe60000410000 */
[----:B---3--:R-:W-:Y:S02]  /*aa00*/  FMUL.FTZ R18, R0, R166 ;  /* 0x000000a600127220 */ /* 0x008fe40000410000 */
[C---:B------:R-:W-:Y:S01]  /*aa10*/  HMMA.16816.F32 R140, R152.reuse, R174, R140 ;  /* 0x000000ae988c723c */ /* 0x040fe2000000188c */
[----:B------:R-:W-:Y:S02]  /*aa20*/  LDSM.16.MT88.4 R172, [R204+0x12800] ;  /* 0x01280000ccac783b */ /* 0x000fe40000004200 */
[C---:B------:R-:W-:Y:S02]  /*aa30*/  FMUL.FTZ R144, R2.reuse, R144 ;  /* 0x0000009002907220 */ /* 0x040fe40000410000 */
[----:B------:R-:W-:Y:S02]  /*aa40*/  FMUL.FTZ R145, R2, R145 ;  /* 0x0000009102917220 */ /* 0x000fe40000410000 */
[C---:B------:R-:W-:Y:S02]  /*aa50*/  FMUL.FTZ R146, R0.reuse, R146 ;  /* 0x0000009200927220 */ /* 0x040fe40000410000 */
[C---:B-1----:R-:W-:Y:S02]  /*aa60*/  FMUL.FTZ R19, R0.reuse, R167 ;  /* 0x000000a700137220 */ /* 0x042fe40000410000 */
[----:B------:R-:W1:Y:S01]  /*aa70*/  LDSM.16.MT88.4 R164, [R205+0x10800] ;  /* 0x01080000cda4783b */ /* 0x000e620000004200 */
[----:B------:R-:W-:Y:S02]  /*aa80*/  FMUL.FTZ R147, R0, R147 ;  /* 0x0000009300937220 */ /* 0x000fe40000410000 */
[----:B------:R-:W-:Y:S02]  /*aa90*/  FFMA.FTZ R2, R2, R243, R199 ;  /* 0x000000f302027223 */ /* 0x000fe400000100c7 */
[C---:B------:R-:W-:Y:S03]  /*aaa0*/  HMMA.16816.F32 R16, R152.reuse, R156, R16 ;  /* 0x0000009c9810723c */ /* 0x040fe60000001810 */
[----:B------:R-:W-:Y:S02]  /*aab0*/  FFMA.FTZ R0, R0, R244, R197 ;  /* 0x000000f400007223 */ /* 0x000fe400000100c5 */
[----:B------:R-:W-:Y:S02]  /*aac0*/  FADD.FTZ R2, R198, R2 ;  /* 0x00000002c6027221 */ /* 0x000fe40000010000 */
[----:B------:R-:W-:Y:S01]  /*aad0*/  FADD.FTZ R0, R196, R0 ;  /* 0x00000000c4007221 */ /* 0x000fe20000010000 */
[----:B------:R-:W-:Y:S01]  /*aae0*/  HMMA.16816.F32 R144, R152, R158, R144 ;  /* 0x0000009e9890723c */ /* 0x000fe20000001890 */
[----:B------:R-:W3:Y:S03]  /*aaf0*/  LDSM.16.MT88.4 R156, [R206+0x10800] ;  /* 0x01080000ce9c783b */ /* 0x000ee60000004200 */
[----:B------:R-:W-:Y:S02]  /*ab00*/  FADD.FTZ R2, R195, R2 ;  /* 0x00000002c3027221 */ /* 0x000fe40000010000 */
[----:B------:R-:W-:Y:S01]  /*ab10*/  FADD.FTZ R0, R193, R0 ;  /* 0x00000000c1007221 */ /* 0x000fe20000010000 */
        /* <DEDUP_REMOVED lines=9> */
[C---:B--2---:R-:W-:Y:S03]  /*abb0*/  HMMA.16816.F32 R4, R152.reuse, R160, R4 ;  /* 0x000000a09804723c */ /* 0x044fe60000001804 */
[----:B------:R-:W-:Y:S02]  /*abc0*/  FADD.FTZ R0, R188, R0 ;  /* 0x00000000bc007221 */ /* 0x000fe40000010000 */
[----:B------:R-:W-:Y:S02]  /*abd0*/  FADD.FTZ R2, R187, R2 ;  /* 0x00000002bb027221 */ /* 0x000fe40000010000 */
[----:B------:R-:W-:Y:S01]  /*abe0*/  FADD.FTZ R0, R185, R0 ;  /* 0x00000000b9007221 */ /* 0x000fe20000010000 */
[C---:B------:R-:W-:Y:S01]  /*abf0*/  HMMA.16816.F32 R8, R152.reuse, R162, R8 ;  /* 0x000000a29808723c */ /* 0x040fe20000001808 */
[----:B------:R-:W2:Y:S03]  /*ac00*/  LDSM.16.MT88.4 R160, [R207+0x12800] ;  /* 0x01280000cfa0783b */ /* 0x000ea60000004200 */
[----:B------:R-:W-:Y:S02]  /*ac10*/  FADD.FTZ R2, R186, R2 ;  /* 0x00000002ba027221 */ /* 0x000fe40000010000 */
[----:B------:R-:W-:Y:S02]  /*ac20*/  FADD.FTZ R0, R184, R0 ;  /* 0x00000000b8007221 */ /* 0x000fe40000010000 */
[C---:B-1----:R-:W-:Y:S08]  /*ac30*/  HMMA.16816.F32 R36, R152.reuse, R164, R36 ;  /* 0x000000a49824723c */ /* 0x042ff00000001824 */
[C---:B------:R-:W-:Y:S01]  /*ac40*/  HMMA.16816.F32 R40, R152.reuse, R166, R40 ;  /* 0x000000a69828723c */ /* 0x040fe20000001828 */
[----:B------:R-:W1:Y:S07]  /*ac50*/  LDSM.16.MT88.4 R164, [R206+0x12800] ;  /* 0x01280000cea4783b */ /* 0x000e6e0000004200 */
[C---:B------:R-:W-:Y:S08]  /*ac60*/  HMMA.16816.F32 R44, R152.reuse, R168, R44 ;  /* 0x000000a8982c723c */ /* 0x040ff0000000182c */
[C---:B------:R-:W-:Y:S01]  /*ac70*/  HMMA.16816.F32 R48, R152.reuse, R170, R48 ;  /* 0x000000aa9830723c */ /* 0x040fe20000001830 */
[----:B------:R-:W4:Y:S07]  /*ac80*/  LDSM.16.MT88.4 R168, [R204+0x14800] ;  /* 0x01480000cca8783b */ /* 0x000f2e0000004200 */
[C---:B---3--:R-:W-:Y:S08]  /*ac90*/  HMMA.16816.F32 R52, R152.reuse, R156, R52 ;  /* 0x0000009c9834723c */ /* 0x048ff00000001834 */
[C---:B------:R-:W-:Y:S01]  /*aca0*/  HMMA.16816.F32 R56, R152.reuse, R158, R56 ;  /* 0x0000009e9838723c */ /* 0x040fe20000001838 */
[----:B------:R-:W3:Y:S07]  /*acb0*/  LDSM.16.MT88.4 R156, [R207+0x14800] ;  /* 0x01480000cf9c783b */ /* 0x000eee0000004200 */
[C---:B------:R-:W-:Y:S01]  /*acc0*/  HMMA.16816.F32 R60, R152.reuse, R172, R60 ;  /* 0x000000ac983c723c */ /* 0x040fe2000000183c */
[----:B------:R-:W-:Y:S07]  /*acd0*/  MUFU.EX2 R173, R28 ;  /* 0x0000001c00ad7308 */ /* 0x000fee0000000800 */
[C---:B------:R-:W-:Y:S03]  /*ace0*/  HMMA.16816.F32 R64, R152.reuse, R174, R64 ;  /* 0x000000ae9840723c */ /* 0x040fe60000001840 */
[----:B------:R-:W-:Y:S05]  /*acf0*/  MUFU.EX2 R175, R26 ;  /* 0x0000001a00af7308 */ /* 0x000fea0000000800 */
[C---:B------:R-:W-:Y:S05]  /*ad00*/  HMMA.16816.F32 R68, R152.reuse, R176, R68 ;  /* 0x000000b09844723c */ /* 0x040fea0000001844 */
[----:B------:R-:W-:Y:S03]  /*ad10*/  MUFU.EX2 R177, R24 ;  /* 0x0000001800b17308 */ /* 0x000fe60000000800 */
[C---:B------:R-:W-:Y:S07]  /*ad20*/  HMMA.16816.F32 R72, R152.reuse, R178, R72 ;  /* 0x000000b29848723c */ /* 0x040fee0000001848 */
[----:B------:R-:W5:Y:S01]  /*ad30*/  MUFU.EX2 R179, R22 ;  /* 0x0000001600b37308 */ /* 0x000f620000000800 */
[C---:B--2---:R-:W-:Y:S08]  /*ad40*/  HMMA.16816.F32 R76, R152.reuse, R160, R76 ;  /* 0x000000a0984c723c */ /* 0x044ff0000000184c */
[C---:B------:R-:W-:Y:S01]  /*ad50*/  HMMA.16816.F32 R80, R152.reuse, R162, R80 ;  /* 0x000000a29850723c */ /* 0x040fe20000001850 */
[----:B------:R-:W2:Y:S01]  /*ad60*/  LDSM.16.MT88.4 R160, [R206+0x14800] ;  /* 0x01480000cea0783b */ /* 0x000ea20000004200 */
[----:B------:R-:W3:Y:S06]  /*ad70*/  MUFU.EX2 R178, R23 ;  /* 0x0000001700b27308 */ /* 0x000eec0000000800 */
[C---:B-1----:R-:W-:Y:S04]  /*ad80*/  HMMA.16816.F32 R84, R152.reuse, R164, R84 ;  /* 0x000000a49854723c */ /* 0x042fe80000001854 */
[----:B------:R-:W-:Y:S01]  /*ad90*/  MUFU.EX2 R176, R25 ;  /* 0x0000001900b07308 */ /* 0x000fe20000000800 */
[----:B-----5:R-:W-:Y:S03]  /*ada0*/  FADD.FTZ R0, R179, R0 ;  /* 0x00000000b3007221 */ /* 0x020fe60000010000 */
[C---:B------:R-:W-:Y:S01]  /*adb0*/  HMMA.16816.F32 R88, R152.reuse, R166, R88 ;  /* 0x000000a69858723c */ /* 0x040fe20000001858 */
[----:B------:R-:W1:Y:S05]  /*adc0*/  LDSM.16.MT88.4 R164, [R204+0x16800] ;  /* 0x01680000cca4783b */ /* 0x000e6a0000004200 */
[----:B------:R-:W-:Y:S02]  /*add0*/  MUFU.EX2 R172, R29 ;  /* 0x0000001d00ac7308 */ /* 0x000fe40000000800 */
[C---:B----4-:R-:W-:Y:S04]  /*ade0*/  HMMA.16816.F32 R92, R152.reuse, R168, R92 ;  /* 0x000000a8985c723c */ /* 0x050fe8000000185c */
[----:B---3--:R-:W-:Y:S04]  /*adf0*/  FADD.FTZ R0, R178, R0 ;  /* 0x00000000b2007221 */ /* 0x008fe80000010000 */
[C---:B------:R-:W-:Y:S01]  /*ae00*/  HMMA.16816.F32 R96, R152.reuse, R170, R96 ;  /* 0x000000aa9860723c */ /* 0x040fe20000001860 */
[----:B------:R-:W3:Y:S03]  /*ae10*/  LDSM.16.MT88.4 R168, [R205+0x16800] ;  /* 0x01680000cda8783b */ /* 0x000ee60000004200 */
[----:B------:R-:W-:Y:S04]  /*ae20*/  FADD.FTZ R0, R175, R0 ;  /* 0x00000000af007221 */ /* 0x000fe80000010000 */
[C---:B------:R-:W-:Y:S01]  /*ae30*/  HMMA.16816.F32 R100, R152.reuse, R180, R100 ;  /* 0x000000b49864723c */ /* 0x040fe20000001864 */
[----:B------:R-:W4:Y:S07]  /*ae40*/  MUFU.EX2 R181, R20 ;  /* 0x0000001400b57308 */ /* 0x000f2e0000000800 */
[C---:B------:R-:W-:Y:S03]  /*ae50*/  HMMA.16816.F32 R104, R152.reuse, R182, R104 ;  /* 0x000000b69868723c */ /* 0x040fe60000001868 */
[----:B------:R5:W1:Y:S05]  /*ae60*/  MUFU.EX2 R180, R21 ;  /* 0x0000001500b47308 */ /* 0x000a6a0000000800 */
[C---:B------:R-:W-:Y:S08]  /*ae70*/  HMMA.16816.F32 R108, R152.reuse, R156, R108 ;  /* 0x0000009c986c723c */ /* 0x040ff0000000186c */
[C---:B------:R-:W-:Y:S01]  /*ae80*/  HMMA.16816.F32 R112, R152.reuse, R158, R112 ;  /* 0x0000009e9870723c */ /* 0x040fe20000001870 */
[----:B------:R-:W-:Y:S03]  /*ae90*/  LDSM.16.MT88.4 R156, [R206+0x16800] ;  /* 0x01680000ce9c783b */ /* 0x000fe60000004200 */
[----:B----4-:R-:W-:Y:S04]  /*aea0*/  FADD.FTZ R2, R181, R2 ;  /* 0x00000002b5027221 */ /* 0x010fe80000010000 */
[C---:B--2---:R-:W-:Y:S01]  /*aeb0*/  HMMA.16816.F32 R116, R152.reuse, R160, R116 ;  /* 0x000000a09874723c */ /* 0x044fe20000001874 */
[----:B-----5:R-:W2:Y:S03]  /*aec0*/  LDSM.16.MT88.4 R20, [R207+0x16800] ;  /* 0x01680000cf14783b */ /* 0x020ea60000004200 */
[----:B-1----:R-:W-:Y:S04]  /*aed0*/  FADD.FTZ R2, R180, R2 ;  /* 0x00000002b4027221 */ /* 0x002fe80000010000 */
[C---:B------:R-:W-:Y:S01]  /*aee0*/  HMMA.16816.F32 R120, R152.reuse, R162, R120 ;  /* 0x000000a29878723c */ /* 0x040fe20000001878 */
[----:B------:R-:W1:Y:S03]  /*aef0*/  LDSM.16.MT88.4 R160, [R204+0x11000] ;  /* 0x01100000cca0783b */ /* 0x000e660000004200 */
[----:B------:R-:W-:Y:S04]  /*af00*/  FADD.FTZ R2, R177, R2 ;  /* 0x00000002b1027221 */ /* 0x000fe80000010000 */
[C---:B------:R-:W-:Y:S04]  /*af10*/  HMMA.16816.F32 R124, R152.reuse, R164, R124 ;  /* 0x000000a4987c723c */ /* 0x040fe8000000187c */
[----:B------:R-:W-:Y:S03]  /*af20*/  FADD.FTZ R2, R176, R2 ;  /* 0x00000002b0027221 */ /* 0x000fe60000010000 */
[--C-:B------:R-:W-:Y:S01]  /*af30*/  FFMA.FTZ R164, R27, c[0x0][0x23c], -R150.reuse ;  /* 0x00008f001ba47a23 */ /* 0x100fe20000010896 */
[C---:B------:R-:W-:Y:S01]  /*af40*/  HMMA.16816.F32 R128, R152.reuse, R166, R128 ;  /* 0x000000a69880723c */ /* 0x040fe20000001880 */
[----:B------:R-:W4:Y:S02]  /*af50*/  LDSM.16.MT88.4 R24, [R205+0x11000] ;  /* 0x01100000cd18783b */ /* 0x000f240000004200 */
[----:B------:R5:W1:Y:S01]  /*af60*/  MUFU.EX2 R174, R164 ;  /* 0x000000a400ae7308 */ /* 0x000a620000000800 */
[----:B------:R-:W-:Y:S02]  /*af70*/  FFMA.FTZ R150, R35, c[0x0][0x23c], -R150 ;  /* 0x00008f0023967a23 */ /* 0x000fe40000010896 */
[----:B------:R-:W-:Y:S02]  /*af80*/  FADD.FTZ R2, R173, R2 ;  /* 0x00000002ad027221 */ /* 0x000fe40000010000 */
[C---:B---3--:R-:W-:Y:S04]  /*af90*/  HMMA.16816.F32 R132, R152.reuse, R168, R132 ;  /* 0x000000a89884723c */ /* 0x048fe80000001884 */
[----:B------:R-:W-:Y:S01]  /*afa0*/  FADD.FTZ R2, R172, R2 ;  /* 0x00000002ac027221 */ /* 0x000fe20000010000 */
[----:B------:R-:W-:Y:S03]  /*afb0*/  MUFU.EX2 R150, R150 ;  /* 0x0000009600967308 */ /* 0x000fe60000000800 */
[C---:B------:R-:W-:Y:S01]  /*afc0*/  HMMA.16816.F32 R12, R152.reuse, R170, R12 ;  /* 0x000000aa980c723c */ /* 0x040fe2000000180c */
[----:B------:R-:W-:Y:S07]  /*afd0*/  LDSM.16.MT88.4 R168, [R206+0x11000] ;  /* 0x01100000cea8783b */ /* 0x000fee0000004200 */
[C---:B--2---:R-:W-:Y:S01]  /*afe0*/  HMMA.16816.F32 R136, R152.reuse, R20, R136 ;  /* 0x000000149888723c */ /* 0x044fe20000001888 */
[----:B-----5:R-:W2:Y:S03]  /*aff0*/  LDSM.16.MT88.4 R164, [R207+0x11000] ;  /* 0x01100000cfa4783b */ /* 0x020ea60000004200 */
[----:B-1----:R-:W-:Y:S03]  /*b000*/  FADD.FTZ R0, R174, R0 ;  /* 0x00000000ae007221 */ /* 0x002fe60000010000 */
[----:B------:R-:W-:Y:S01]  /*b010*/  F2FP.PACK_AB R20, R180, R181 ;  /* 0x000000b5b414723e */ /* 0x000fe200000000ff */
[C---:B------:R-:W-:Y:S04]  /*b020*/  HMMA.16816.F32 R140, R152.reuse, R22, R140 ;  /* 0x00000016988c723c */ /* 0x040fe8000000188c */
[----:B------:R-:W-:Y:S03]  /*b030*/  F2FP.PACK_AB R21, R178, R179 ;  /* 0x000000b3b215723e */ /* 0x000fe600000000ff */
[----:B------:R-:W-:Y:S01]  /*b040*/  F2FP.PACK_AB R22, R176, R177 ;  /* 0x000000b1b016723e */ /* 0x000fe200000000ff */
[C---:B------:R-:W-:Y:S04]  /*b050*/  HMMA.16816.F32 R16, R152.reuse, R156, R16 ;  /* 0x0000009c9810723c */ /* 0x040fe80000001810 */
[----:B------:R-:W-:Y:S04]  /*b060*/  F2FP.PACK_AB R23, R174, R175 ;  /* 0x000000afae17723e */ /* 0x000fe800000000ff */
[----:B------:R-:W-:Y:S01]  /*b070*/  HMMA.16816.F32 R144, R152, R158, R144 ;  /* 0x0000009e9890723c */ /* 0x000fe20000001890 */
[----:B------:R-:W1:Y:S07]  /*b080*/  LDSM.16.MT88.4 R152, [R204+0x13000] ;  /* 0x01300000cc98783b */ /* 0x000e6e0000004200 */
[C---:B------:R-:W-:Y:S01]  /*b090*/  HMMA.16816.F32 R4, R20.reuse, R160, R4 ;  /* 0x000000a01404723c */ /* 0x040fe20000001804 */
[----:B------:R-:W3:Y:S07]  /*b0a0*/  LDSM.16.MT88.4 R156, [R205+0x13000] ;  /* 0x01300000cd9c783b */ /* 0x000eee0000004200 */
[C---:B------:R-:W-:Y:S01]  /*b0b0*/  HMMA.16816.F32 R8, R20.reuse, R162, R8 ;  /* 0x000000a21408723c */ /* 0x040fe20000001808 */
[----:B------:R-:W5:Y:S07]  /*b0c0*/  LDSM.16.MT88.4 R160, [R207+0x13000] ;  /* 0x01300000cfa0783b */ /* 0x000f6e0000004200 */
[C---:B----4-:R-:W-:Y:S08]  /*b0d0*/  HMMA.16816.F32 R36, R20.reuse, R24, R36 ;  /* 0x000000181424723c */ /* 0x050ff00000001824 */
[C---:B------:R-:W-:Y:S01]  /*b0e0*/  HMMA.16816.F32 R40, R20.reuse, R26, R40 ;  /* 0x0000001a1428723c */ /* 0x040fe20000001828 */
[----:B------:R-:W4:Y:S07]  /*b0f0*/  LDSM.16.MT88.4 R24, [R206+0x13000] ;  /* 0x01300000ce18783b */ /* 0x000f2e0000004200 */
[C---:B--2---:R-:W-:Y:S08]  /*b100*/  HMMA.16816.F32 R44, R20.reuse, R164, R44 ;  /* 0x000000a4142c723c */ /* 0x044ff0000000182c */
[C---:B------:R-:W-:Y:S01]  /*b110*/  HMMA.16816.F32 R48, R20.reuse, R166, R48 ;  /* 0x000000a61430723c */ /* 0x040fe20000001830 */
[----:B------:R-:W2:Y:S07]  /*b120*/  LDSM.16.MT88.4 R164, [R204+0x15000] ;  /* 0x01500000cca4783b */ /* 0x000eae0000004200 */
[C---:B------:R-:W-:Y:S08]  /*b130*/  HMMA.16816.F32 R52, R20.reuse, R168, R52 ;  /* 0x000000a81434723c */ /* 0x040ff00000001834 */
        /* <DEDUP_REMOVED lines=8> */
[C---:B-----5:R-:W-:Y:S08]  /*b1c0*/  HMMA.16816.F32 R76, R20.reuse, R160, R76 ;  /* 0x000000a0144c723c */ /* 0x060ff0000000184c */
[C---:B------:R-:W-:Y:S01]  /*b1d0*/  HMMA.16816.F32 R80, R20.reuse, R162, R80 ;  /* 0x000000a21450723c */ /* 0x040fe20000001850 */
[----:B------:R-:W-:Y:S07]  /*b1e0*/  LDSM.16.MT88.4 R160, [R205+0x17000] ;  /* 0x01700000cda0783b */ /* 0x000fee0000004200 */
[C---:B----4-:R-:W-:Y:S08]  /*b1f0*/  HMMA.16816.F32 R84, R20.reuse, R24, R84 ;  /* 0x000000181454723c */ /* 0x050ff00000001854 */
[C---:B------:R-:W-:Y:S01]  /*b200*/  HMMA.16816.F32 R88, R20.reuse, R26, R88 ;  /* 0x0000001a1458723c */ /* 0x040fe20000001858 */
[----:B------:R-:W4:Y:S07]  /*b210*/  LDSM.16.MT88.4 R24, [R204+0x17000] ;  /* 0x01700000cc18783b */ /* 0x000f2e0000004200 */
[C---:B--2---:R-:W-:Y:S08]  /*b220*/  HMMA.16816.F32 R92, R20.reuse, R164, R92 ;  /* 0x000000a4145c723c */ /* 0x044ff0000000185c */
[C---:B------:R-:W-:Y:S01]  /*b230*/  HMMA.16816.F32 R96, R20.reuse, R166, R96 ;  /* 0x000000a61460723c */ /* 0x040fe20000001860 */
[----:B------:R-:W-:Y:S07]  /*b240*/  LDSM.16.MT88.4 R164, [R204+0x13800] ;  /* 0x01380000cca4783b */ /* 0x000fee0000004200 */
[C---:B------:R-:W-:Y:S01]  /*b250*/  HMMA.16816.F32 R100, R20.reuse, R168, R100 ;  /* 0x000000a81464723c */ /* 0x040fe20000001864 */
[----:B------:R-:W2:Y:S07]  /*b260*/  MUFU.EX2 R169, R32 ;  /* 0x0000002000a97308 */ /* 0x000eae0000000800 */
[C---:B------:R-:W-:Y:S03]  /*b270*/  HMMA.16816.F32 R104, R20.reuse, R170, R104 ;  /* 0x000000aa1468723c */ /* 0x040fe60000001868 */
[----:B------:R-:W5:Y:S05]  /*b280*/  MUFU.EX2 R171, R30 ;  /* 0x0000001e00ab7308 */ /* 0x000f6a0000000800 */
[C---:B-1----:R-:W-:Y:S05]  /*b290*/  HMMA.16816.F32 R108, R20.reuse, R152, R108 ;  /* 0x00000098146c723c */ /* 0x042fea000000186c */
[----:B------:R-:W1:Y:S03]  /*b2a0*/  MUFU.EX2 R170, R31 ;  /* 0x0000001f00aa7308 */ /* 0x000e660000000800 */
[C---:B------:R-:W-:Y:S01]  /*b2b0*/  HMMA.16816.F32 R112, R20.reuse, R154, R112 ;  /* 0x0000009a1470723c */ /* 0x040fe20000001870 */
[----:B------:R-:W-:Y:S03]  /*b2c0*/  LDSM.16.MT88.4 R152, [R206+0x17000] ;  /* 0x01700000ce98783b */ /* 0x000fe60000004200 */
[----:B--2---:R-:W-:Y:S03]  /*b2d0*/  FADD.FTZ R2, R169, R2 ;  /* 0x00000002a9027221 */ /* 0x004fe60000010000 */
[----:B------:R-:W2:Y:S01]  /*b2e0*/  MUFU.EX2 R168, R149 ;  /* 0x0000009500a87308 */ /* 0x000ea20000000800 */
[C---:B---3--:R-:W-:Y:S04]  /*b2f0*/  HMMA.16816.F32 R116, R20.reuse, R156, R116 ;  /* 0x0000009c1474723c */ /* 0x048fe80000001874 */
[----:B-----5:R-:W-:Y:S04]  /*b300*/  FADD.FTZ R0, R171, R0 ;  /* 0x00000000ab007221 */ /* 0x020fe80000010000 */
[C---:B------:R-:W-:Y:S01]  /*b310*/  HMMA.16816.F32 R120, R20.reuse, R158, R120 ;  /* 0x0000009e1478723c */ /* 0x040fe20000001878 */
[----:B------:R-:W-:Y:S01]  /*b320*/  LDSM.16.MT88.4 R156, [R204+0x11800] ;  /* 0x01180000cc9c783b */ /* 0x000fe20000004200 */
[----:B------:R3:W5:Y:S02]  /*b330*/  MUFU.EX2 R149, R34 ;  /* 0x0000002200957308 */ /* 0x0007640000000800 */
[----:B-1----:R-:W-:Y:S04]  /*b340*/  FADD.FTZ R0, R170, R0 ;  /* 0x00000000aa007221 */ /* 0x002fe80000010000 */
[C---:B----4-:R-:W-:Y:S01]  /*b350*/  HMMA.16816.F32 R124, R20.reuse, R24, R124 ;  /* 0x00000018147c723c */ /* 0x050fe2000000187c */
[----:B------:R-:W1:Y:S03]  /*b360*/  LDSM.16.MT88.4 R28, [R207+0x17000] ;  /* 0x01700000cf1c783b */ /* 0x000e660000004200 */
[----:B--2---:R-:W-:Y:S04]  /*b370*/  FADD.FTZ R243, R168, R2 ;  /* 0x00000002a8f37221 */ /* 0x004fe80000010000 */
[C---:B------:R-:W-:Y:S01]  /*b380*/  HMMA.16816.F32 R128, R20.reuse, R26, R128 ;  /* 0x0000001a1480723c */ /* 0x040fe20000001880 */
[----:B------:R-:W2:Y:S07]  /*b390*/  LDSM.16.MT88.4 R24, [R205+0x11800] ;  /* 0x01180000cd18783b */ /* 0x000eae0000004200 */
[C---:B------:R-:W-:Y:S01]  /*b3a0*/  HMMA.16816.F32 R132, R20.reuse, R160, R132 ;  /* 0x000000a01484723c */ /* 0x040fe20000001884 */
[----:B---3--:R-:W3:Y:S03]  /*b3b0*/  LDSM.16.MT88.4 R32, [R207+0x11800] ;  /* 0x01180000cf20783b */ /* 0x008ee60000004200 */
[----:B-----5:R-:W-:Y:S04]  /*b3c0*/  FADD.FTZ R0, R149, R0 ;  /* 0x0000000095007221 */ /* 0x020fe80000010000 */
[C---:B------:R-:W-:Y:S01]  /*b3d0*/  HMMA.16816.F32 R12, R20.reuse, R162, R12 ;  /* 0x000000a2140c723c */ /* 0x040fe2000000180c */
[----:B------:R-:W4:Y:S03]  /*b3e0*/  LDSM.16.MT88.4 R160, [R206+0x11800] ;  /* 0x01180000cea0783b */ /* 0x000f260000004200 */
[----:B------:R-:W-:Y:S04]  /*b3f0*/  FADD.FTZ R244, R150, R0 ;  /* 0x0000000096f47221 */ /* 0x000fe80000010000 */
[C---:B-1----:R-:W-:Y:S08]  /*b400*/  HMMA.16816.F32 R136, R20.reuse, R28, R136 ;  /* 0x0000001c1488723c */ /* 0x042ff00000001888 */
[C---:B------:R-:W-:Y:S01]  /*b410*/  HMMA.16816.F32 R140, R20.reuse, R30, R140 ;  /* 0x0000001e148c723c */ /* 0x040fe2000000188c */
[----:B------:R-:W1:Y:S07]  /*b420*/  LDSM.16.MT88.4 R28, [R205+0x13800] ;  /* 0x01380000cd1c783b */ /* 0x000e6e0000004200 */
[C---:B------:R-:W-:Y:S08]  /*b430*/  HMMA.16816.F32 R16, R20.reuse, R152, R16 ;  /* 0x000000981410723c */ /* 0x040ff00000001810 */
[----:B------:R-:W-:Y:S07]  /*b440*/  HMMA.16816.F32 R144, R20, R154, R144 ;  /* 0x0000009a1490723c */ /* 0x000fee0000001890 */
[----:B------:R-:W-:Y:S02]  /*b450*/  F2FP.PACK_AB R20, R172, R173 ;  /* 0x000000adac14723e */ /* 0x000fe400000000ff */
[----:B------:R-:W-:Y:S03]  /*b460*/  F2FP.PACK_AB R21, R170, R171 ;  /* 0x000000abaa15723e */ /* 0x000fe600000000ff */
[----:B------:R-:W-:Y:S02]  /*b470*/  F2FP.PACK_AB R22, R168, R169 ;  /* 0x000000a9a816723e */ /* 0x000fe400000000ff */
[----:B------:R-:W-:Y:S02]  /*b480*/  F2FP.PACK_AB R23, R150, R149 ;  /* 0x000000959617723e */ /* 0x000fe400000000ff */
[----:B------:R-:W-:Y:S02]  /*b490*/  MOV R150, R3 ;  /* 0x0000000300967202 */ /* 0x000fe40000000f00 */
[----:B------:R-:W-:Y:S03]  /*b4a0*/  MOV R149, R148 ;  /* 0x0000009400957202 */ /* 0x000fe60000000f00 */
[C---:B------:R-:W-:Y:S01]  /*b4b0*/  HMMA.16816.F32 R152, R20.reuse, R156, R4 ;  /* 0x0000009c1498723c */ /* 0x040fe20000001804 */
[----:B------:R-:W5:Y:S07]  /*b4c0*/  LDSM.16.MT88.4 R4, [R207+0x13800] ;  /* 0x01380000cf04783b */ /* 0x000f6e0000004200 */
        /* <DEDUP_REMOVED lines=8> */
[C---:B----4-:R-:W-:Y:S08]  /*b550*/  HMMA.16816.F32 R52, R20.reuse, R160, R52 ;  /* 0x000000a01434723c */ /* 0x050ff00000001834 */
[C---:B------:R-:W-:Y:S01]  /*b560*/  HMMA.16816.F32 R56, R20.reuse, R162, R56 ;  /* 0x000000a21438723c */ /* 0x040fe20000001838 */
[----:B------:R-:W4:Y:S07]  /*b570*/  LDSM.16.MT88.4 R160, [R207+0x15800] ;  /* 0x01580000cfa0783b */ /* 0x000f2e0000004200 */
[C---:B------:R-:W-:Y:S08]  /*b580*/  HMMA.16816.F32 R60, R20.reuse, R164, R60 ;  /* 0x000000a4143c723c */ /* 0x040ff0000000183c */
[C---:B------:R-:W-:Y:S01]  /*b590*/  HMMA.16816.F32 R64, R20.reuse, R166, R64 ;  /* 0x000000a61440723c */ /* 0x040fe20000001840 */
[----:B------:R-:W2:Y:S07]  /*b5a0*/  LDSM.16.MT88.4 R164, [R206+0x15800] ;  /* 0x01580000cea4783b */ /* 0x000eae0000004200 */
[C---:B-1----:R-:W-:Y:S08]  /*b5b0*/  HMMA.16816.F32 R68, R20.reuse, R28, R68 ;  /* 0x0000001c1444723c */ /* 0x042ff00000001844 */
[C---:B------:R-:W-:Y:S01]  /*b5c0*/  HMMA.16816.F32 R72, R20.reuse, R30, R72 ;  /* 0x0000001e1448723c */ /* 0x040fe20000001848 */
[----:B------:R-:W1:Y:S07]  /*b5d0*/  LDSM.16.MT88.4 R28, [R204+0x17800] ;  /* 0x01780000cc1c783b */ /* 0x000e6e0000004200 */
[C---:B-----5:R-:W-:Y:S08]  /*b5e0*/  HMMA.16816.F32 R76, R20.reuse, R4, R76 ;  /* 0x00000004144c723c */ /* 0x060ff0000000184c */
[C---:B------:R-:W-:Y:S01]  /*b5f0*/  HMMA.16816.F32 R80, R20.reuse, R6, R80 ;  /* 0x000000061450723c */ /* 0x040fe20000001850 */
[----:B------:R-:W5:Y:S07]  /*b600*/  LDSM.16.MT88.4 R4, [R205+0x17800] ;  /* 0x01780000cd04783b */ /* 0x000f6e0000004200 */
[C---:B------:R-:W-:Y:S08]  /*b610*/  HMMA.16816.F32 R84, R20.reuse, R8, R84 ;  /* 0x000000081454723c */ /* 0x040ff00000001854 */
[C---:B------:R-:W-:Y:S01]  /*b620*/  HMMA.16816.F32 R88, R20.reuse, R10, R88 ;  /* 0x0000000a1458723c */ /* 0x040fe20000001858 */
[----:B------:R-:W1:Y:S07]  /*b630*/  LDSM.16.MT88.4 R8, [R207+0x17800] ;  /* 0x01780000cf08783b */ /* 0x000e6e0000004200 */
[C---:B--2---:R-:W-:Y:S08]  /*b640*/  HMMA.16816.F32 R92, R20.reuse, R24, R92 ;  /* 0x00000018145c723c */ /* 0x044ff0000000185c */
[C---:B------:R-:W-:Y:S01]  /*b650*/  HMMA.16816.F32 R96, R20.reuse, R26, R96 ;  /* 0x0000001a1460723c */ /* 0x040fe20000001860 */
[----:B------:R-:W2:Y:S07]  /*b660*/  LDSM.16.MT88.4 R24, [R206+0x17800] ;  /* 0x01780000ce18783b */ /* 0x000eae0000004200 */
[C---:B---3--:R-:W-:Y:S08]  /*b670*/  HMMA.16816.F32 R100, R20.reuse, R32, R100 ;  /* 0x000000201464723c */ /* 0x048ff00000001864 */
[C---:B------:R-:W-:Y:S08]  /*b680*/  HMMA.16816.F32 R104, R20.reuse, R34, R104 ;  /* 0x000000221468723c */ /* 0x040ff00000001868 */
[C---:B----4-:R-:W-:Y:S08]  /*b690*/  HMMA.16816.F32 R108, R20.reuse, R160, R108 ;  /* 0x000000a0146c723c */ /* 0x050ff0000000186c */
[C---:B------:R-:W-:Y:S08]  /*b6a0*/  HMMA.16816.F32 R112, R20.reuse, R162, R112 ;  /* 0x000000a21470723c */ /* 0x040ff00000001870 */
[C---:B------:R-:W-:Y:S08]  /*b6b0*/  HMMA.16816.F32 R116, R20.reuse, R164, R116 ;  /* 0x000000a41474723c */ /* 0x040ff00000001874 */
[C---:B------:R-:W-:Y:S08]  /*b6c0*/  HMMA.16816.F32 R120, R20.reuse, R166, R120 ;  /* 0x000000a61478723c */ /* 0x040ff00000001878 */
[C---:B-1----:R-:W-:Y:S08]  /*b6d0*/  HMMA.16816.F32 R124, R20.reuse, R28, R124 ;  /* 0x0000001c147c723c */ /* 0x042ff0000000187c */
[C---:B------:R-:W-:Y:S08]  /*b6e0*/  HMMA.16816.F32 R128, R20.reuse, R30, R128 ;  /* 0x0000001e1480723c */ /* 0x040ff00000001880 */
[C---:B-----5:R-:W-:Y:S08]  /*b6f0*/  HMMA.16816.F32 R132, R20.reuse, R4, R132 ;  /* 0x000000041484723c */ /* 0x060ff00000001884 */
[C---:B------:R-:W-:Y:S08]  /*b700*/  HMMA.16816.F32 R160, R20.reuse, R6, R12 ;  /* 0x0000000614a0723c */ /* 0x040ff0000000180c */
[C---:B------:R-:W-:Y:S08]  /*b710*/  HMMA.16816.F32 R136, R20.reuse, R8, R136 ;  /* 0x000000081488723c */ /* 0x040ff00000001888 */
[C---:B------:R-:W-:Y:S08]  /*b720*/  HMMA.16816.F32 R140, R20.reuse, R10, R140 ;  /* 0x0000000a148c723c */ /* 0x040ff0000000188c */
[C---:B--2---:R-:W-:Y:S08]  /*b730*/  HMMA.16816.F32 R164, R20.reuse, R24, R16 ;  /* 0x0000001814a4723c */ /* 0x044ff00000001810 */
[----:B------:R-:W-:Y:S01]  /*b740*/  HMMA.16816.F32 R144, R20, R26, R144 ;  /* 0x0000001a1490723c */ /* 0x000fe20000001890 */
[----:B------:R-:W-:-:S07]  /*b750*/  @P0 BRA `(.L_x_60) ;  /* 0xffffc8d000000947 */ /* 0x000fce000383ffff */
.L_x_59:
[----:B------:R-:W1:Y:S01]  /*b760*/  SHFL.BFLY PT, R0, R243, 0x2, 0x1f ;  /* 0x0c401f00f3007f89 */ /* 0x000e6200000e0000 */
[----:B------:R-:W2:Y:S01]  /*b770*/  S2UR UR6, SR_CTAID.Y ;  /* 0x00000000000679c3 */ /* 0x000ea20000002600 */
[----:B------:R-:W-:Y:S01]  /*b780*/  UISETP.NE.AND UP0, UPT, UR10, -0x1, UPT ;  /* 0xffffffff0a00788c */ /* 0x000fe2000bf05270 */
[----:B------:R-:W-:Y:S01]  /*b790*/  BSSY B0, `(.L_x_63) ;  /* 0x000018e000007945 */ /* 0x000fe20003800000 */
[----:B------:R-:W3:Y:S01]  /*b7a0*/  SHFL.BFLY PT, R2, R244, 0x2, 0x1f ;  /* 0x0c401f00f4027f89 */ /* 0x000ee200000e0000 */
[----:B------:R-:W-:-:S02]  /*b7b0*/  ULDC.64 UR4, c[0x0][0x1e8] ;  /* 0x00007a0000047ab9 */ /* 0x000fc40000000a00 */
[----:B------:R-:W-:Y:S02]  /*b7c0*/  ULDC UR8, c[0x0][0x214] ;  /* 0x0000850000087ab9 */ /* 0x000fe40000000800 */
[----:B------:R-:W4:Y:S01]  /*b7d0*/  S2UR UR9, SR_CTAID.X ;  /* 0x00000000000979c3 */ /* 0x000f220000002500 */
[----:B------:R-:W-:Y:S02]  /*b7e0*/  UMOV UR24, URZ ;  /* 0x0000003f00187c82 */ /* 0x000fe40008000000 */
[----:B------:R-:W-:Y:S02]  /*b7f0*/  UMOV UR25, URZ ;  /* 0x0000003f00197c82 */ /* 0x000fe40008000000 */
[----:B------:R-:W-:-:S03]  /*b800*/  @UP0 UIMAD.WIDE.U32 UR14, UR10, UR4, URZ ;  /* 0x000000040a0e02a5 */ /* 0x000fc6000f8e003f */
[----:B------:R-:W4:Y:S01]  /*b810*/  S2UR UR11, SR_CTAID.Z ;  /* 0x00000000000b79c3 */ /* 0x000f220000002700 */
[----:B------:R-:W-:-:S03]  /*b820*/  @UP0 UIMAD UR7, UR10, UR5, UR15 ;  /* 0x000000050a0702a4 */ /* 0x000fc6000f8e020f */
[----:B------:R-:W-:Y:S01]  /*b830*/  ULDC.64 UR4, c[0x0][0x1e0] ;  /* 0x0000780000047ab9 */ /* 0x000fe20000000a00 */
[----:B-1----:R-:W-:Y:S01]  /*b840*/  FADD.FTZ R0, R0, R243 ;  /* 0x000000f300007221 */ /* 0x002fe20000010000 */
[----:B--2---:R-:W-:Y:S02]  /*b850*/  @!UP0 USHF.R.S32.HI UR12, URZ, 0x1f, UR6 ;  /* 0x0000001f3f0c8899 */ /* 0x004fe40008011406 */
[----:B------:R-:W-:Y:S01]  /*b860*/  @!UP0 UIMAD.WIDE.U32 UR22, UR6, UR4, URZ ;  /* 0x00000004061682a5 */ /* 0x000fe2000f8e003f */
[----:B---3--:R-:W-:Y:S01]  /*b870*/  FADD.FTZ R2, R2, R244 ;  /* 0x000000f402027221 */ /* 0x008fe20000010000 */
[----:B------:R-:W1:Y:S01]  /*b880*/  SHFL.BFLY PT, R5, R0, 0x1, 0x1f ;  /* 0x0c201f0000057f89 */ /* 0x000e6200000e0000 */
[----:B------:R-:W-:-:S03]  /*b890*/  @!UP0 UIMAD UR12, UR12, UR4, URZ ;  /* 0x000000040c0c82a4 */ /* 0x000fc6000f8e023f */
[----:B------:R-:W2:Y:S01]  /*b8a0*/  SHFL.BFLY PT, R4, R2, 0x1, 0x1f ;  /* 0x0c201f0002047f89 */ /* 0x000ea200000e0000 */
[----:B------:R-:W-:Y:S02]  /*b8b0*/  ULDC.U8 UR4, c[0x0][0x329] ;  /* 0x0000ca4000047ab9 */ /* 0x000fe40000000000 */
[----:B------:R-:W-:Y:S02]  /*b8c0*/  UISETP.NE.AND UP1, UPT, UR4, URZ, UPT ;  /* 0x0000003f0400728c */ /* 0x000fe4000bf25270 */
[----:B------:R-:W-:Y:S02]  /*b8d0*/  @!UP0 UIMAD UR12, UR6, UR5, UR12 ;  /* 0x00000005060c82a4 */ /* 0x000fe4000f8e020c */
[----:B------:R-:W-:Y:S02]  /*b8e0*/  @!UP0 UMOV UR14, UR22 ;  /* 0x00000016000e8c82 */ /* 0x000fe40008000000 */
[----:B------:R-:W-:Y:S02]  /*b8f0*/  ULDC.U8 UR5, c[0x0][0x328] ;  /* 0x0000ca0000057ab9 */ /* 0x000fe40000000000 */
[----:B------:R-:W-:-:S02]  /*b900*/  UISETP.NE.AND UP2, UPT, UR5, URZ, UPT ;  /* 0x0000003f0500728c */ /* 0x000fc4000bf45270 */
[----:B------:R-:W-:Y:S02]  /*b910*/  @!UP0 UIADD3 UR7, UR23, UR12, URZ ;  /* 0x0000000c17078290 */ /* 0x000fe4000fffe03f */
[----:B------:R-:W-:Y:S02]  /*b920*/  UISETP.NE.OR UP3, UPT, UR4, URZ, !UP2 ;  /* 0x0000003f0400728c */ /* 0x000fe4000d765670 */
[----:B------:R-:W-:Y:S02]  /*b930*/  @UP1 ULDC UR15, c[0x0][0x210] ;  /* 0x00008400000f1ab9 */ /* 0x000fe40000000800 */
[----:B------:R-:W-:Y:S01]  /*b940*/  ULDC UR5, c[0x0][0x234] ;  /* 0x00008d0000057ab9 */ /* 0x000fe20000000800 */
[----:B-1----:R-:W-:Y:S01]  /*b950*/  FADD.FTZ R149, R0, R5 ;  /* 0x0000000500957221 */ /* 0x002fe20000010000 */
[----:B------:R-:W-:Y:S01]  /*b960*/  MOV R0, 0x3f800000 ;  /* 0x3f80000000007802 */ /* 0x000fe20000000f00 */
[----:B------:R-:W-:Y:S01]  /*b970*/  @UP1 UIMAD UR15, UR15, UR8, URZ ;  /* 0x000000080f0f12a4 */ /* 0x000fe2000f8e023f */
[----:B--2---:R-:W-:-:S02]  /*b980*/  FADD.FTZ R150, R2, R4 ;  /* 0x0000000402967221 */ /* 0x004fc40000010000 */
[----:B------:R-:W-:Y:S01]  /*b990*/  FSETP.NE.FTZ.AND P4, PT, R149, RZ, PT ;  /* 0x000000ff9500720b */ /* 0x000fe20003f95000 */
[----:B------:R-:W-:Y:S01]  /*b9a0*/  @!UP1 USEL UR15, UR8, UR5, !UP2 ;  /* 0x00000005080f9287 */ /* 0x000fe2000d000000 */
[----:B------:R-:W-:Y:S01]  /*b9b0*/  MOV R2, 0x3f800000 ;  /* 0x3f80000000027802 */ /* 0x000fe20000000f00 */
[----:B------:R-:W-:Y:S01]  /*b9c0*/  ULDC UR4, c[0x0][0x1c0] ;  /* 0x0000700000047ab9 */ /* 0x000fe20000000800 */
[----:B------:R-:W-:Y:S01]  /*b9d0*/  FSETP.NE.FTZ.AND P3, PT, R150, RZ, PT ;  /* 0x000000ff9600720b */ /* 0x000fe20003f75000 */
[----:B------:R-:W-:Y:S02]  /*b9e0*/  @UP1 UMOV UR17, 0x1 ;  /* 0x0000000100111882 */ /* 0x000fe40000000000 */
[----:B------:R-:W-:Y:S02]  /*b9f0*/  @!UP1 UIMAD UR17, UR15, UR4, URZ ;  /* 0x000000040f1192a4 */ /* 0x000fe4000f8e023f */
[----:B------:R-:W-:Y:S02]  /*ba00*/  @!UP3 UIMAD UR21, UR6, UR8, URZ ;  /* 0x000000080615b2a4 */ /* 0x000fe4000f8e023f */
[----:B------:R-:W-:-:S02]  /*ba10*/  @UP1 ULDC UR20, c[0x0][0x210] ;  /* 0x0000840000141ab9 */ /* 0x000fc40000000800 */
[----:B------:R-:W1:Y:S01]  /*ba20*/  @P4 MUFU.RCP R0, R149 ;  /* 0x0000009500004308 */ /* 0x000e620000001000 */
[----:B------:R-:W-:Y:S02]  /*ba30*/  UIMAD UR4, UR6, UR17, URZ ;  /* 0x00000011060472a4 */ /* 0x000fe4000f8e023f */
[----:B------:R-:W-:Y:S02]  /*ba40*/  @!UP1 UMOV UR20, 0x1 ;  /* 0x0000000100149882 */ /* 0x000fe40000000000 */
[----:B------:R-:W-:Y:S02]  /*ba50*/  @!UP3 USEL UR21, UR21, UR10, !UP0 ;  /* 0x0000000a1515b287 */ /* 0x000fe4000c000000 */
[----:B----4-:R-:W-:Y:S01]  /*ba60*/  UIMAD UR5, UR9, UR20, URZ ;  /* 0x00000014090572a4 */ /* 0x010fe2000f8e023f */
[----:B------:R-:W2:Y:S01]  /*ba70*/  @P3 MUFU.RCP R2, R150 ;  /* 0x0000009600023308 */ /* 0x000ea20000001000 */
[----:B------:R-:W-:Y:S02]  /*ba80*/  USEL UR4, UR4, URZ, UP3 ;  /* 0x0000003f04047287 */ /* 0x000fe40009800000 */
[----:B------:R-:W-:-:S02]  /*ba90*/  USHF.L.U32 UR5, UR5, 0x6, URZ ;  /* 0x0000000605057899 */ /* 0x000fc4000800063f */
[----:B------:R-:W-:Y:S02]  /*baa0*/  UIMAD UR15, UR11, UR15, UR4 ;  /* 0x0000000f0b0f72a4 */ /* 0x000fe4000f8e0204 */
[----:B------:R-:W-:Y:S01]  /*bab0*/  @!UP3 UMOV UR24, UR21 ;  /* 0x000000150018bc82 */ /* 0x000fe20008000000 */
[C---:B-1----:R-:W-:Y:S01]  /*bac0*/  FMUL.FTZ R25, R0.reuse, R53 ;  /* 0x0000003500197220 */ /* 0x042fe20000410000 */
[----:B------:R-:W-:Y:S01]  /*bad0*/  USHF.R.S32.HI UR4, URZ, 0x1f, UR5 ;  /* 0x0000001f3f047899 */ /* 0x000fe20008011405 */
[C---:B------:R-:W-:Y:S01]  /*bae0*/  FMUL.FTZ R53, R0.reuse, R81 ;  /* 0x0000005100357220 */ /* 0x040fe20000410000 */
[----:B------:R-:W-:Y:S01]  /*baf0*/  @!UP3 USHF.R.S32.HI UR25, URZ, 0x1f, UR21 ;  /* 0x0000001f3f19b899 */ /* 0x000fe20008011415 */
[----:B------:R-:W1:Y:S01]  /*bb00*/  S2R R81, SR_TID.X ;  /* 0x0000000000517919 */ /* 0x000e620000002100 */
[C---:B-----5:R-:W-:Y:S01]  /*bb10*/  FMUL.FTZ R168, R0.reuse, R52 ;  /* 0x0000003400a87220 */ /* 0x060fe20000410000 */
[----:B------:R-:W-:Y:S01]  /*bb20*/  USHF.R.S32.HI UR6, URZ, 0x1f, UR15 ;  /* 0x0000001f3f067899 */ /* 0x000fe2000801140f */
[----:B------:R-:W-:Y:S01]  /*bb30*/  FMUL.FTZ R174, R0, R152 ;  /* 0x0000009800ae7220 */ /* 0x000fe20000410000 */
[----:B------:R-:W-:Y:S01]  /*bb40*/  UIADD3 UR5, UP2, UP1, UR5, UR24, UR15 ;  /* 0x0000001805057290 */ /* 0x000fe2000f95e00f */
[----:B--2---:R-:W-:-:S02]  /*bb50*/  FMUL.FTZ R52, R2, R82 ;  /* 0x0000005202347220 */ /* 0x004fc40000410000 */
[C---:B------:R-:W-:Y:S01]  /*bb60*/  FMUL.FTZ R6, R0.reuse, R153 ;  /* 0x0000009900067220 */ /* 0x040fe20000410000 */
[----:B------:R-:W-:Y:S01]  /*bb70*/  UIADD3.X UR4, UR4, UR25, UR6, UP2, UP1 ;  /* 0x0000001904047290 */ /* 0x000fe200097e2406 */
[C---:B------:R-:W-:Y:S02]  /*bb80*/  FMUL.FTZ R173, R0.reuse, R156 ;  /* 0x0000009c00ad7220 */ /* 0x040fe40000410000 */
[----:B------:R-:W-:Y:S01]  /*bb90*/  FMUL.FTZ R7, R0, R157 ;  /* 0x0000009d00077220 */ /* 0x000fe20000410000 */
[----:B------:R-:W-:Y:S01]  /*bba0*/  F2FP.PACK_AB R6, R6, R174 ;  /* 0x000000ae0606723e */ /* 0x000fe200000000ff */
[C---:B------:R-:W-:Y:S02]  /*bbb0*/  FMUL.FTZ R8, R0.reuse, R37 ;  /* 0x0000002500087220 */ /* 0x040fe40000410000 */
[C---:B------:R-:W-:Y:S01]  /*bbc0*/  FMUL.FTZ R11, R0.reuse, R41 ;  /* 0x00000029000b7220 */ /* 0x040fe20000410000 */
[----:B------:R-:W-:Y:S01]  /*bbd0*/  F2FP.PACK_AB R7, R7, R173 ;  /* 0x000000ad0707723e */ /* 0x000fe200000000ff */
[----:B------:R-:W-:-:S02]  /*bbe0*/  FMUL.FTZ R13, R0, R45 ;  /* 0x0000002d000d7220 */ /* 0x000fc40000410000 */
[C---:B------:R-:W-:Y:S02]  /*bbf0*/  FMUL.FTZ R151, R0.reuse, R49 ;  /* 0x0000003100977220 */ /* 0x040fe40000410000 */
[C---:B------:R-:W-:Y:S02]  /*bc00*/  FMUL.FTZ R23, R0.reuse, R57 ;  /* 0x0000003900177220 */ /* 0x040fe40000410000 */
[C---:B------:R-:W-:Y:S01]  /*bc10*/  FMUL.FTZ R21, R0.reuse, R61 ;  /* 0x0000003d00157220 */ /* 0x040fe20000410000 */
[----:B-1----:R-:W-:Y:S01]  /*bc20*/  SHF.R.S32.HI R82, RZ, 0x1f, R81 ;  /* 0x0000001fff527819 */ /* 0x002fe20000011451 */
[C---:B------:R-:W-:Y:S02]  /*bc30*/  FMUL.FTZ R172, R0.reuse, R36 ;  /* 0x0000002400ac7220 */ /* 0x040fe40000410000 */
[----:B------:R-:W-:Y:S01]  /*bc40*/  FMUL.FTZ R171, R0, R40 ;  /* 0x0000002800ab7220 */ /* 0x000fe20000410000 */
[----:B------:R-:W-:Y:S01]  /*bc50*/  LEA.HI R16, R82, R81, RZ, 0x2 ;  /* 0x0000005152107211 */ /* 0x000fe200078f10ff */
[----:B------:R-:W-:Y:S01]  /*bc60*/  FMUL.FTZ R170, R0, R44 ;  /* 0x0000002c00aa7220 */ /* 0x000fe20000410000 */
[----:B------:R-:W-:Y:S01]  /*bc70*/  F2FP.PACK_AB R8, R8, R172 ;  /* 0x000000ac0808723e */ /* 0x000fe200000000ff */
[C---:B------:R-:W-:Y:S01]  /*bc80*/  FMUL.FTZ R169, R0.reuse, R48 ;  /* 0x0000003000a97220 */ /* 0x040fe20000410000 */
[----:B------:R-:W-:Y:S01]  /*bc90*/  F2FP.PACK_AB R11, R11, R171 ;  /* 0x000000ab0b0b723e */ /* 0x000fe200000000ff */
[C---:B------:R-:W-:Y:S01]  /*bca0*/  FMUL.FTZ R157, R0.reuse, R56 ;  /* 0x00000038009d7220 */ /* 0x040fe20000410000 */
[----:B------:R-:W-:Y:S01]  /*bcb0*/  F2FP.PACK_AB R13, R13, R170 ;  /* 0x000000aa0d0d723e */ /* 0x000fe200000000ff */
[----:B------:R-:W-:-:S02]  /*bcc0*/  FMUL.FTZ R156, R0, R60 ;  /* 0x0000003c009c7220 */ /* 0x000fc40000410000 */
[C---:B------:R-:W-:Y:S02]  /*bcd0*/  FMUL.FTZ R153, R0.reuse, R64 ;  /* 0x0000004000997220 */ /* 0x040fe40000410000 */
[C---:B------:R-:W-:Y:S01]  /*bce0*/  FMUL.FTZ R61, R0.reuse, R65 ;  /* 0x00000041003d7220 */ /* 0x040fe20000410000 */
[----:B------:R-:W-:Y:S01]  /*bcf0*/  F2FP.PACK_AB R65, R23, R157 ;  /* 0x0000009d1741723e */ /* 0x000fe200000000ff */
[C---:B------:R-:W-:Y:S02]  /*bd00*/  FMUL.FTZ R152, R0.reuse, R68 ;  /* 0x0000004400987220 */ /* 0x040fe40000410000 */
        /* <DEDUP_REMOVED lines=9> */
[C---:B------:R-:W-:Y:S02]  /*bda0*/  FMUL.FTZ R84, R0.reuse, R84 ;  /* 0x0000005400547220 */ /* 0x040fe40000410000 */
[C---:B------:R-:W-:Y:S01]  /*bdb0*/  FMUL.FTZ R85, R0.reuse, R85 ;  /* 0x0000005500557220 */ /* 0x040fe20000410000 */
[----:B------:R-:W-:Y:S01]  /*bdc0*/  F2FP.PACK_AB R53, R53, R80 ;  /* 0x000000503535723e */ /* 0x000fe200000000ff */
[----:B------:R-:W-:-:S02]  /*bdd0*/  FMUL.FTZ R88, R0, R88 ;  /* 0x0000005800587220 */ /* 0x000fc40000410000 */
[C---:B------:R-:W-:Y:S02]  /*bde0*/  FMUL.FTZ R49, R0.reuse, R89 ;  /* 0x0000005900317220 */ /* 0x040fe40000410000 */
[C---:B------:R-:W-:Y:S02]  /*bdf0*/  FMUL.FTZ R92, R0.reuse, R92 ;  /* 0x0000005c005c7220 */ /* 0x040fe40000410000 */
[C---:B------:R-:W-:Y:S01]  /*be00*/  FMUL.FTZ R93, R0.reuse, R93 ;  /* 0x0000005d005d7220 */ /* 0x040fe20000410000 */
[----:B------:R-:W-:Y:S01]  /*be10*/  F2FP.PACK_AB R49, R49, R88 ;  /* 0x000000583131723e */ /* 0x000fe200000000ff */
[C---:B------:R-:W-:Y:S02]  /*be20*/  FMUL.FTZ R96, R0.reuse, R96 ;  /* 0x0000006000607220 */ /* 0x040fe40000410000 */
[C---:B------:R-:W-:Y:S02]  /*be30*/  FMUL.FTZ R45, R0.reuse, R97 ;  /* 0x00000061002d7220 */ /* 0x040fe40000410000 */
[----:B------:R-:W-:-:S02]  /*be40*/  FMUL.FTZ R100, R0, R100 ;  /* 0x0000006400647220 */ /* 0x000fc40000410000 */
[C---:B------:R-:W-:Y:S01]  /*be50*/  FMUL.FTZ R101, R0.reuse, R101 ;  /* 0x0000006500657220 */ /* 0x040fe20000410000 */
[----:B------:R-:W-:Y:S01]  /*be60*/  F2FP.PACK_AB R45, R45, R96 ;  /* 0x000000602d2d723e */ /* 0x000fe200000000ff */
[C---:B------:R-:W-:Y:S02]  /*be70*/  FMUL.FTZ R104, R0.reuse, R104 ;  /* 0x0000006800687220 */ /* 0x040fe40000410000 */
        /* <DEDUP_REMOVED lines=32> */
[----:B------:R-:W-:Y:S01]  /*c080*/  FMUL.FTZ R145, R0, R145 ;  /* 0x0000009100917220 */ /* 0x000fe20000410000 */
[--C-:B------:R-:W-:Y:S01]  /*c090*/  SHF.R.S32.HI R0, RZ, 0x1f, R16.reuse ;  /* 0x0000001fff007819 */ /* 0x100fe20000011410 */
[C---:B------:R-:W-:Y:S01]  /*c0a0*/  FMUL.FTZ R15, R2.reuse, R63 ;  /* 0x0000003f020f7220 */ /* 0x040fe20000410000 */
[----:B------:R-:W-:Y:S01]  /*c0b0*/  SHF.R.S32.HI R63, RZ, 0x2, R16 ;  /* 0x00000002ff3f7819 */ /* 0x000fe20000011410 */
[C---:B------:R-:W-:Y:S02]  /*c0c0*/  FMUL.FTZ R12, R2.reuse, R38 ;  /* 0x00000026020c7220 */ /* 0x040fe40000410000 */
[----:B------:R-:W-:Y:S01]  /*c0d0*/  FMUL.FTZ R10, R2, R42 ;  /* 0x0000002a020a7220 */ /* 0x000fe20000410000 */
[----:B------:R-:W-:Y:S01]  /*c0e0*/  LEA.HI R0, R0, R63, RZ, 0x3 ;  /* 0x0000003f00007211 */ /* 0x000fe200078f18ff */
[----:B------:R-:W-:-:S02]  /*c0f0*/  FMUL.FTZ R17, R2, R46 ;  /* 0x0000002e02117220 */ /* 0x000fc40000410000 */
[----:B------:R-:W-:Y:S01]  /*c100*/  FMUL.FTZ R68, R2, R50 ;  /* 0x0000003202447220 */ /* 0x000fe20000410000 */
[----:B------:R-:W-:Y:S01]  /*c110*/  LOP3.LUT R0, R0, 0xfffffff8, RZ, 0xc0, !PT ;  /* 0xfffffff800007812 */ /* 0x000fe200078ec0ff */
[C---:B------:R-:W-:Y:S02]  /*c120*/  FMUL.FTZ R55, R2.reuse, R55 ;  /* 0x0000003702377220 */ /* 0x040fe40000410000 */
[C---:B------:R-:W-:Y:S02]  /*c130*/  FMUL.FTZ R4, R2.reuse, R54 ;  /* 0x0000003602047220 */ /* 0x040fe40000410000 */
[C---:B------:R-:W-:Y:S02]  /*c140*/  FMUL.FTZ R64, R2.reuse, R58 ;  /* 0x0000003a02407220 */ /* 0x040fe40000410000 */
[C---:B------:R-:W-:Y:S02]  /*c150*/  FMUL.FTZ R155, R2.reuse, R155 ;  /* 0x0000009b029b7220 */ /* 0x040fe40000410000 */
        /* <DEDUP_REMOVED lines=21> */
[----:B------:R-:W-:Y:S01]  /*c2b0*/  FMUL.FTZ R58, R2, R70 ;  /* 0x00000046023a7220 */ /* 0x000fe20000410000 */
[----:B------:R-:W-:Y:S01]  /*c2c0*/  LEA.HI R70, R82, R81, RZ, 0x5 ;  /* 0x0000005152467211 */ /* 0x000fe200078f28ff */
[----:B------:R-:W-:Y:S01]  /*c2d0*/  FMUL.FTZ R75, R2, R75 ;  /* 0x0000004b024b7220 */ /* 0x000fe20000410000 */
[----:B------:R-:W-:Y:S01]  /*c2e0*/  F2FP.PACK_AB R60, R14, R60 ;  /* 0x0000003c0e3c723e */ /* 0x000fe200000000ff */
[C---:B------:R-:W-:Y:S01]  /*c2f0*/  FMUL.FTZ R56, R2.reuse, R74 ;  /* 0x0000004a02387220 */ /* 0x040fe20000410000 */
[----:B------:R-:W-:Y:S01]  /*c300*/  SHF.R.S32.HI R14, RZ, 0x5, R70 ;  /* 0x00000005ff0e7819 */ /* 0x000fe20000011446 */
        /* <DEDUP_REMOVED lines=68> */
[----:B------:R-:W-:Y:S02]  /*c750*/  IADD3 R2, R63, -R0, RZ ;  /* 0x800000003f027210 */ /* 0x000fe40007ffe0ff */
[----:B------:R-:W-:-:S02]  /*c760*/  LOP3.LUT R0, R16, 0x3ffffffc, RZ, 0xc0, !PT ;  /* 0x3ffffffc10007812 */ /* 0x000fc400078ec0ff */
[----:B------:R-:W-:Y:S02]  /*c770*/  SHF.L.U32 R4, R2, 0x6, RZ ;  /* 0x0000000602047819 */ /* 0x000fe400000006ff */
[----:B------:R-:W-:Y:S02]  /*c780*/  IADD3 R15, -R0, R81, RZ ;  /* 0x00000051000f7210 */ /* 0x000fe40007ffe1ff */
[----:B------:R-:W-:Y:S02]  /*c790*/  LOP3.LUT R0, R4, 0x1c0, RZ, 0xc0, !PT ;  /* 0x000001c004007812 */ /* 0x000fe400078ec0ff */
[----:B------:R-:W-:Y:S02]  /*c7a0*/  LOP3.LUT R4, R2, 0x1, RZ, 0xc0, !PT ;  /* 0x0000000102047812 */ /* 0x000fe400078ec0ff */
[----:B------:R-:W-:Y:S02]  /*c7b0*/  LEA R15, R14, R15, 0x9 ;  /* 0x0000000f0e0f7211 */ /* 0x000fe400078e48ff */
[----:B------:R-:W-:-:S02]  /*c7c0*/  LEA.HI R0, R0, R0, RZ, 0x1d ;  /* 0x0000000000007211 */ /* 0x000fc400078fe8ff */
[----:B------:R-:W-:Y:S02]  /*c7d0*/  ISETP.NE.U32.AND P0, PT, R4, 0x1, PT ;  /* 0x000000010400780c */ /* 0x000fe40003f05070 */
[----:B------:R-:W-:Y:S02]  /*c7e0*/  LEA R0, R15, R0, 0x1 ;  /* 0x000000000f007211 */ /* 0x000fe400078e08ff */
[----:B------:R-:W-:Y:S02]  /*c7f0*/  R2P PR, R2, 0x6 ;  /* 0x0000000602007804 */ /* 0x000fe40000000000 */
[----:B------:R-:W-:Y:S02]  /*c800*/  SHF.L.U32 R0, R0, 0x1, RZ ;  /* 0x0000000100007819 */ /* 0x000fe400000006ff */
[----:B------:R-:W-:Y:S02]  /*c810*/  MOV R4, 0x20 ;  /* 0x0000002000047802 */ /* 0x000fe40000000f00 */
[----:B------:R-:W-:Y:S01]  /*c820*/  IADD3 R2, R0, -0x10, RZ ;  /* 0xfffffff000027810 */ /* 0x000fe20007ffe0ff */
[----:B------:R1:W-:Y:S01]  /*c830*/  STS [R0], R6 ;  /* 0x0000000600007388 */ /* 0x0003e20000000800 */
[----:B------:R-:W-:-:S02]  /*c840*/  SEL R4, R4, 0xffffffe0, !P1 ;  /* 0xffffffe004047807 */ /* 0x000fc40004800000 */
[----:B------:R-:W-:Y:S01]  /*c850*/  @P0 IADD3 R2, R0, 0x10, RZ ;  /* 0x0000001000020810 */ /* 0x000fe20007ffe0ff */
[----:B------:R2:W-:Y:S01]  /*c860*/  STS [R0+0x400], R5 ;  /* 0x0004000500007388 */ /* 0x0005e20000000800 */
[----:B------:R-:W-:Y:S02]  /*c870*/  F2FP.PACK_AB R63, R21, R156 ;  /* 0x0000009c153f723e */ /* 0x000fe400000000ff */
[----:B------:R-:W-:Y:S01]  /*c880*/  F2FP.PACK_AB R21, R141, R140 ;  /* 0x0000008c8d15723e */ /* 0x000fe200000000ff */
[----:B------:R3:W-:Y:S01]  /*c890*/  STS [R2], R7 ;  /* 0x0000000702007388 */ /* 0x0007e20000000800 */
[----:B------:R-:W-:Y:S02]  /*c8a0*/  F2FP.PACK_AB R18, R167, R18 ;  /* 0x00000012a712723e */ /* 0x000fe400000000ff */
[----:B------:R-:W-:Y:S01]  /*c8b0*/  F2FP.PACK_AB R16, R145, R144 ;  /* 0x000000909110723e */ /* 0x000fe200000000ff */
[----:B------:R4:W-:Y:S01]  /*c8c0*/  STS [R2+0x400], R9 ;  /* 0x0004000902007388 */ /* 0x0009e20000000800 */
[----:B------:R-:W-:-:S02]  /*c8d0*/  F2FP.PACK_AB R15, R147, R146 ;  /* 0x00000092930f723e */ /* 0x000fc400000000ff */
[----:B-1----:R-:W-:Y:S02]  /*c8e0*/  MOV R6, 0x40 ;  /* 0x0000004000067802 */ /* 0x002fe40000000f00 */
[----:B--2---:R-:W-:Y:S02]  /*c8f0*/  IADD3 R5, R0, R4, RZ ;  /* 0x0000000400057210 */ /* 0x004fe40007ffe0ff */
[----:B------:R-:W-:Y:S02]  /*c900*/  SEL R6, R6, 0xffffffc0, !P2 ;  /* 0xffffffc006067807 */ /* 0x000fe40005000000 */
[----:B------:R-:W-:Y:S01]  /*c910*/  IADD3 R4, R4, R2, RZ ;  /* 0x0000000204047210 */ /* 0x000fe20007ffe0ff */
[----:B------:R1:W-:Y:S01]  /*c920*/  STS [R5], R8 ;  /* 0x0000000805007388 */ /* 0x0003e20000000800 */
[----:B---3--:R-:W-:Y:S02]  /*c930*/  IADD3 R7, R5, R6, RZ ;  /* 0x0000000605077210 */ /* 0x008fe40007ffe0ff */
[----:B----4-:R-:W-:Y:S01]  /*c940*/  IADD3 R9, R6, R2, RZ ;  /* 0x0000000206097210 */ /* 0x010fe20007ffe0ff */
[----:B------:R-:W-:Y:S04]  /*c950*/  STS [R5+0x400], R12 ;  /* 0x0004000c05007388 */ /* 0x000fe80000000800 */
[----:B------:R-:W-:Y:S04]  /*c960*/  STS [R4], R11 ;  /* 0x0000000b04007388 */ /* 0x000fe80000000800 */
[----:B------:R-:W-:Y:S01]  /*c970*/  STS [R4+0x400], R10 ;  /* 0x0004000a04007388 */ /* 0x000fe20000000800 */
[----:B-1----:R-:W-:-:S02]  /*c980*/  IADD3 R8, R0, R6, RZ ;  /* 0x0000000600087210 */ /* 0x002fc40007ffe0ff */
[----:B------:R-:W-:-:S03]  /*c990*/  IADD3 R6, R4, R6, RZ ;  /* 0x0000000604067210 */ /* 0x000fc60007ffe0ff */
        /* <DEDUP_REMOVED lines=42> */
[----:B------:R-:W-:Y:S04]  /*cc40*/  STS [R2+0x6000], R29 ;  /* 0x0060001d02007388 */ /* 0x000fe80000000800 */
[----:B------:R2:W-:Y:S04]  /*cc50*/  STS [R2+0x6400], R28 ;  /* 0x0064001c02007388 */ /* 0x0005e80000000800 */
[----:B------:R-:W-:Y:S04]  /*cc60*/  STS [R5+0x6000], R27 ;  /* 0x0060001b05007388 */ /* 0x000fe80000000800 */
[----:B------:R3:W-:Y:S04]  /*cc70*/  STS [R5+0x6400], R26 ;  /* 0x0064001a05007388 */ /* 0x0007e80000000800 */
[----:B------:R-:W-:Y:S04]  /*cc80*/  STS [R4+0x6000], R25 ;  /* 0x0060001904007388 */ /* 0x000fe80000000800 */
[----:B------:R4:W-:Y:S01]  /*cc90*/  STS [R4+0x6400], R24 ;  /* 0x0064001804007388 */ /* 0x0009e20000000800 */
[----:B-1----:R-:W-:-:S03]  /*cca0*/  LOP3.LUT R0, R70, 0xffffffe0, RZ, 0xc0, !PT ;  /* 0xffffffe046007812 */ /* 0x002fc600078ec0ff */
[----:B------:R-:W-:Y:S01]  /*ccb0*/  STS [R8+0x6000], R23 ;  /* 0x0060001708007388 */ /* 0x000fe20000000800 */
[----:B------:R-:W-:-:S03]  /*ccc0*/  IADD3 R0, -R0, R81, RZ ;  /* 0x0000005100007210 */ /* 0x000fc60007ffe1ff */
[----:B------:R1:W-:Y:S01]  /*ccd0*/  STS [R8+0x6400], R22 ;  /* 0x0064001608007388 */ /* 0x0003e20000000800 */
[----:B--2---:R-:W-:Y:S02]  /*cce0*/  SHF.R.S32.HI R2, RZ, 0x1f, R14 ;  /* 0x0000001fff027819 */ /* 0x004fe4000001140e */
[----:B------:R-:W-:Y:S01]  /*ccf0*/  LOP3.LUT P0, RZ, R0, 0x3, RZ, 0xc0, !PT ;  /* 0x0000000300ff7812 */ /* 0x000fe2000780c0ff */
[----:B------:R-:W-:Y:S01]  /*cd00*/  STS [R9+0x6000], R21 ;  /* 0x0060001509007388 */ /* 0x000fe20000000800 */
[----:B------:R-:W-:-:S03]  /*cd10*/  LEA.HI R2, R2, R14, RZ, 0x2 ;  /* 0x0000000e02027211 */ /* 0x000fc600078f10ff */
[----:B------:R-:W-:Y:S01]  /*cd20*/  STS [R9+0x6400], R20 ;  /* 0x0064001409007388 */ /* 0x000fe20000000800 */
[----:B---3--:R-:W2:Y:S01]  /*cd30*/  @P4 MUFU.LG2 R5, R149 ;  /* 0x0000009500054308 */ /* 0x008ea20000000c00 */
[----:B------:R-:W-:Y:S02]  /*cd40*/  LOP3.LUT R2, R2, 0xffffffc, RZ, 0xc0, !PT ;  /* 0x0ffffffc02027812 */ /* 0x000fe400078ec0ff */
[----:B------:R-:W-:Y:S02]  /*cd50*/  STS [R7+0x6000], R19 ;  /* 0x0060001307007388 */ /* 0x000fe40000000800 */
[----:B------:R-:W-:Y:S02]  /*cd60*/  IADD3 R2, -R2, R14, RZ ;  /* 0x0000000e02027210 */ /* 0x000fe40007ffe1ff */
[----:B------:R3:W-:Y:S01]  /*cd70*/  STS [R7+0x6400], R18 ;  /* 0x0064001207007388 */ /* 0x0007e20000000800 */
[----:B----4-:R-:W4:Y:S03]  /*cd80*/  @P3 MUFU.LG2 R4, R150 ;  /* 0x0000009600043308 */ /* 0x010f260000000c00 */
[----:B------:R-:W-:Y:S04]  /*cd90*/  STS [R6+0x6000], R16 ;  /* 0x0060001006007388 */ /* 0x000fe80000000800 */
[----:B------:R3:W-:Y:S01]  /*cda0*/  STS [R6+0x6400], R15 ;  /* 0x0064000f06007388 */ /* 0x0007e20000000800 */
[----:B--2---:R-:W-:Y:S01]  /*cdb0*/  @P4 FMUL.FTZ R5, R5, 0.69314718246459960938 ;  /* 0x3f31721805054820 */ /* 0x004fe20000410000 */
[----:B-1----:R-:W-:-:S02]  /*cdc0*/  MOV R8, 0x7f800000 ;  /* 0x7f80000000087802 */ /* 0x002fc40000000f00 */
[----:B------:R-:W-:Y:S01]  /*cdd0*/  BAR.SYNC.DEFER_BLOCKING 0x0 ;  /* 0x0000000000007b1d */ /* 0x000fe20000010000 */
[----:B----4-:R-:W-:-:S04]  /*cde0*/  @P3 FMUL.FTZ R4, R4, 0.69314718246459960938 ;  /* 0x3f31721804043820 */ /* 0x010fc80000410000 */
[----:B------:R-:W-:Y:S01]  /*cdf0*/  @P3 FFMA.FTZ R8, R3, c[0x0][0x238], R4 ;  /* 0x00008e0003083a23 */ /* 0x000fe20000010004 */
[----:B---3--:R-:W-:Y:S01]  /*ce00*/  MOV R7, 0x7f800000 ;  /* 0x7f80000000077802 */ /* 0x008fe20000000f00 */
[----:B------:R-:W-:Y:S01]  /*ce10*/  @P4 FFMA.FTZ R7, R148, c[0x0][0x238], R5 ;  /* 0x00008e0094074a23 */ /* 0x000fe20000010005 */
[----:B------:R-:W-:Y:S01]  /*ce20*/  SHF.R.S32.HI R6, RZ, 0x1f, R0 ;  /* 0x0000001fff067819 */ /* 0x000fe20000011400 */
[----:B------:R1:W2:Y:S03]  /*ce30*/  LDS.128 R28, [R230] ;  /* 0x00000000e61c7984 */ /* 0x0002a60000000c00 */
[----:B------:R-:W-:Y:S01]  /*ce40*/  LEA.HI R0, R6, R0, RZ, 0x2 ;  /* 0x0000000006007211 */ /* 0x000fe200078f10ff */
[----:B------:R1:W3:Y:S03]  /*ce50*/  LDS.128 R44, [R230+0x800] ;  /* 0x00080000e62c7984 */ /* 0x0002e60000000c00 */
[----:B------:R-:W-:Y:S01]  /*ce60*/  SHF.R.S32.HI R0, RZ, 0x2, R0 ;  /* 0x00000002ff007819 */ /* 0x000fe20000011400 */
[----:B------:R1:W4:Y:S03]  /*ce70*/  LDS.128 R60, [R230+0x1000] ;  /* 0x00100000e63c7984 */ /* 0x0003260000000c00 */
[----:B------:R-:W-:Y:S01]  /*ce80*/  LEA R0, R2, R0, 0x4 ;  /* 0x0000000002007211 */ /* 0x000fe200078e20ff */
        /* <DEDUP_REMOVED lines=14> */
[----:B--234-:R-:W-:Y:S01]  /*cf70*/  UIMAD UR6, UR9, -0x40, UR16 ;  /* 0xffffffc0090678a4 */ /* 0x01cfe2000f8e0210 */
[----:B------:R-:W-:-:S05]  /*cf80*/  IADD3 R2, R0, 0x8, RZ ;  /* 0x0000000800027810 */ /* 0x000fca0007ffe0ff */
[----:B------:R-:W-:Y:S02]  /*cf90*/  ISETP.GE.AND P3, PT, R0, UR6, PT ;  /* 0x0000000600007c0c */ /* 0x000fe4000bf66270 */
[----:B------:R-:W-:-:S11]  /*cfa0*/  ISETP.GE.AND P2, PT, R2, UR6, PT ;  /* 0x0000000602007c0c */ /* 0x000fd6000bf46270 */
[----:B------:R-:W-:Y:S02]  /*cfb0*/  @!P3 IMAD R3, R0, UR20, RZ ;  /* 0x000000140003bc24 */ /* 0x000fe4000f8e02ff */
[----:B------:R-:W-:-:S03]  /*cfc0*/  @!P2 IMAD R0, R2, UR20, RZ ;  /* 0x000000140200ac24 */ /* 0x000fc6000f8e02ff */
[C---:B------:R-:W-:Y:S02]  /*cfd0*/  @!P3 IADD3 R5, P1, R3.reuse, UR5, RZ ;  /* 0x000000050305bc10 */ /* 0x040fe4000ff3e0ff */
[C---:B------:R-:W-:Y:S02]  /*cfe0*/  @!P2 IADD3 R6, P0, R0.reuse, UR5, RZ ;  /* 0x000000050006ac10 */ /* 0x040fe4000ff1e0ff */
        /* <DEDUP_REMOVED lines=8> */
.L_x_64:
[----:B--234-:R-:W-:Y:S05]  /*d070*/  BSYNC B0 ;  /* 0x0000000000007941 */ /* 0x01cfea0003800000 */
.L_x_63:
[----:B------:R-:W2:Y:S01]  /*d080*/  S2R R0, SR_TID.X ;  /* 0x0000000000007919 */ /* 0x000ea20000002100 */
[----:B------:R-:W-:Y:S01]  /*d090*/  LEA.HI R13, R82, R81, RZ, 0x3 ;  /* 0x00000051520d7211 */ /* 0x000fe200078f18ff */
[----:B------:R-:W-:Y:S01]  /*d0a0*/  UIMAD UR9, UR9, -0x40, UR16 ;  /* 0xffffffc0090978a4 */ /* 0x000fe2000f8e0210 */
[----:B------:R-:W-:Y:S01]  /*d0b0*/  IADD3 R4, P0, R246, UR14, RZ ;  /* 0x0000000ef6047c10 */ /* 0x000fe2000ff1e0ff */
[----:B------:R-:W3:Y:S01]  /*d0c0*/  S2R R10, SR_CTAID.Z ;  /* 0x00000000000a7919 */ /* 0x000ee20000002700 */
[----:B------:R-:W-:Y:S01]  /*d0d0*/  SHF.R.S32.HI R3, RZ, 0x3, R13 ;  /* 0x00000003ff037819 */ /* 0x000fe2000001140d */
[----:B------:R-:W-:Y:S01]  /*d0e0*/  USHF.R.S32.HI UR6, URZ, 0x1f, UR11 ;  /* 0x0000001f3f067899 */ /* 0x000fe2000801140b */
[----:B------:R-:W-:Y:S01]  /*d0f0*/  BSSY B0, `(.L_x_65) ;  /* 0x000001f000007945 */ /* 0x000fe20003800000 */
[----:B------:R-:W-:-:S02]  /*d100*/  ULDC.64 UR4, c[0x0][0x1f0] ;  /* 0x00007c0000047ab9 */ /* 0x000fc40000000a00 */
[----:B------:R-:W-:-:S04]  /*d110*/  UIMAD UR4, UR6, UR4, URZ ;  /* 0x00000004060472a4 */ /* 0x000fc8000f8e023f */
[----:B------:R-:W-:Y:S01]  /*d120*/  UIMAD UR4, UR11, UR5, UR4 ;  /* 0x000000050b0472a4 */ /* 0x000fe2000f8e0204 */
[----:B--2---:R-:W-:-:S04]  /*d130*/  SHF.R.S32.HI R2, RZ, 0x1f, R0 ;  /* 0x0000001fff027819 */ /* 0x004fc80000011400 */
[----:B------:R-:W-:Y:S02]  /*d140*/  LEA.HI R2, R2, R0, RZ, 0x3 ;  /* 0x0000000002027211 */ /* 0x000fe400078f18ff */
[----:B------:R-:W-:Y:S02]  /*d150*/  SHF.R.S32.HI R0, RZ, 0x1f, R246 ;  /* 0x0000001fff007819 */ /* 0x000fe400000114f6 */
[----:B------:R-:W-:Y:S02]  /*d160*/  SHF.R.S32.HI R2, RZ, 0x3, R2 ;  /* 0x00000003ff027819 */ /* 0x000fe40000011402 */
[----:B------:R-:W-:Y:S02]  /*d170*/  IADD3.X R5, R0, UR7, RZ, P0, !PT ;  /* 0x0000000700057c10 */ /* 0x000fe400087fe4ff */
[----:B------:R-:W-:Y:S02]  /*d180*/  ISETP.GE.AND P0, PT, R3, UR9, PT ;  /* 0x0000000903007c0c */ /* 0x000fe4000bf06270 */
[----:B------:R-:W-:Y:S01]  /*d190*/  SHF.R.S32.HI R3, RZ, 0x1f, R2 ;  /* 0x0000001fff037819 */ /* 0x000fe20000011402 */
[----:B---3--:R-:W-:-:S04]  /*d1a0*/  IMAD.WIDE.U32 R10, R10, c[0x0][0x1f0], R4 ;  /* 0x00007c000a0a7a25 */ /* 0x008fc800078e0004 */
[----:B------:R-:W-:Y:S01]  /*d1b0*/  IMAD.U32 R4, RZ, RZ, UR13 ;  /* 0x0000000dff047e24 */ /* 0x000fe2000f8e00ff */
[----:B------:R-:W-:-:S03]  /*d1c0*/  IADD3 R9, R11, UR4, RZ ;  /* 0x000000040b097c10 */ /* 0x000fc6000fffe0ff */
[----:B------:R-:W-:Y:S02]  /*d1d0*/  IMAD.WIDE R4, R4, 0x40, R2 ;  /* 0x0000004004047825 */ /* 0x000fe400078e0202 */
[----:B------:R-:W-:Y:S05]  /*d1e0*/  @P0 BRA `(.L_x_66) ;  /* 0x000000f000000947 */ /* 0x000fea0003800000 */
[----:B------:R-:W-:Y:S01]  /*d1f0*/  IMAD R0, R5, c[0x0][0x1e8], RZ ;  /* 0x00007a0005007a24 */ /* 0x000fe200078e02ff */
[----:B------:R-:W-:Y:S01]  /*d200*/  ISETP.GE.AND P4, PT, R246, c[0x0][0x220], PT ;  /* 0x00008800f6007a0c */ /* 0x000fe20003f86270 */
[----:B------:R-:W-:Y:S01]  /*d210*/  IMAD.MOV.U32 R8, RZ, RZ, R10 ;  /* 0x000000ffff087224 */ /* 0x000fe200078e000a */
[----:B------:R-:W-:Y:S01]  /*d220*/  ISETP.GE.AND P3, PT, R250, c[0x0][0x220], PT ;  /* 0x00008800fa007a0c */ /* 0x000fe20003f66270 */
[C---:B------:R-:W-:Y:S01]  /*d230*/  IMAD R0, R4.reuse, c[0x0][0x1ec], R0 ;  /* 0x00007b0004007a24 */ /* 0x040fe200078e0200 */
[----:B------:R-:W-:Y:S01]  /*d240*/  ISETP.GE.AND P2, PT, R245, c[0x0][0x220], PT ;  /* 0x00008800f5007a0c */ /* 0x000fe20003f46270 */
[----:B------:R-:W-:Y:S01]  /*d250*/  IMAD.WIDE.U32 R6, R4, c[0x0][0x1e8], R8 ;  /* 0x00007a0004067a25 */ /* 0x000fe200078e0008 */
[----:B------:R-:W-:-:S03]  /*d260*/  ISETP.GE.AND P1, PT, R251, c[0x0][0x220], PT ;  /* 0x00008800fb007a0c */ /* 0x000fc60003f26270 */
[----:B------:R-:W-:Y:S01]  /*d270*/  IMAD.IADD R0, R7, 0x1, R0 ;  /* 0x0000000107007824 */ /* 0x000fe200078e0200 */
[----:B------:R-:W-:-:S04]  /*d280*/  LEA R2, P0, R6, c[0x0][0x1d0], 0x1 ;  /* 0x0000740006027a11 */ /* 0x000fc800078008ff */
[----:B------:R-:W-:-:S05]  /*d290*/  LEA.HI.X R3, R6, c[0x0][0x1d4], R0, 0x1, P0 ;  /* 0x0000750006037a11 */ /* 0x000fca00000f0c00 */
[----:B------:R2:W-:Y:S04]  /*d2a0*/  @!P4 STG.E.128 [R2.64], R28 ;  /* 0x0000001c0200c986 */ /* 0x0005e8000c101d12 */
[----:B-1----:R2:W-:Y:S04]  /*d2b0*/  @!P3 STG.E.128 [R2.64+0x80], R24 ;  /* 0x000080180200b986 */ /* 0x0025e8000c101d12 */
[----:B------:R2:W-:Y:S04]  /*d2c0*/  @!P2 STG.E.128 [R2.64+0x100], R20 ;  /* 0x000100140200a986 */ /* 0x0005e8000c101d12 */
[----:B------:R2:W-:Y:S02]  /*d2d0*/  @!P1 STG.E.128 [R2.64+0x180], R16 ;  /* 0x0001801002009986 */ /* 0x0005e4000c101d12 */
.L_x_66:
[----:B------:R-:W-:Y:S05]  /*d2e0*/  BSYNC B0 ;  /* 0x0000000000007941 */ /* 0x000fea0003800000 */
.L_x_65:
[----:B------:R-:W-:Y:S01]  /*d2f0*/  LEA.HI.SX32 R0, R13, 0x10, 0x1d ;  /* 0x000000100d007811 */ /* 0x000fe200078feaff */
[----:B------:R-:W-:Y:S03]  /*d300*/  BSSY B0, `(.L_x_67) ;  /* 0x0000015000007945 */ /* 0x000fe60003800000 */
[----:B------:R-:W-:-:S13]  /*d310*/  ISETP.GE.AND P0, PT, R0, UR9, PT ;  /* 0x0000000900007c0c */ /* 0x000fda000bf06270 */
[----:B------:R-:W-:Y:S05]  /*d320*/  @P0 BRA `(.L_x_68) ;  /* 0x0000012000000947 */ /* 0x000fea0003800000 */
[----:B------:R-:W-:Y:S01]  /*d330*/  IADD3 R12, P0, R4, 0x10, RZ ;  /* 0x00000010040c7810 */ /* 0x000fe20007f1e0ff */
[----:B--2---:R-:W-:Y:S01]  /*d340*/  IMAD.MOV.U32 R2, RZ, RZ, R10 ;  /* 0x000000ffff027224 */ /* 0x004fe200078e000a */
[----:B------:R-:W-:Y:S01]  /*d350*/  ISETP.GE.AND P3, PT, R246, c[0x0][0x220], PT ;  /* 0x00008800f6007a0c */ /* 0x000fe20003f66270 */
[----:B------:R-:W-:Y:S01]  /*d360*/  IMAD.MOV.U32 R3, RZ, RZ, R9 ;  /* 0x000000ffff037224 */ /* 0x000fe200078e0009 */
[----:B------:R-:W-:Y:S01]  /*d370*/  ISETP.GE.AND P2, PT, R250, c[0x0][0x220], PT ;  /* 0x00008800fa007a0c */ /* 0x000fe20003f46270 */
[----:B------:R-:W-:Y:S01]  /*d380*/  IMAD.X R0, RZ, RZ, R5, P0 ;  /* 0x000000ffff007224 */ /* 0x000fe200000e0605 */
[----:B------:R-:W-:Y:S01]  /*d390*/  ISETP.GE.AND P1, PT, R245, c[0x0][0x220], PT ;  /* 0x00008800f5007a0c */ /* 0x000fe20003f26270 */
[----:B------:R-:W-:Y:S01]  /*d3a0*/  IMAD.WIDE.U32 R6, R12, c[0x0][0x1e8], R2 ;  /* 0x00007a000c067a25 */ /* 0x000fe200078e0002 */
[----:B------:R-:W-:-:S03]  /*d3b0*/  ISETP.GE.AND P0, PT, R251, c[0x0][0x220], PT ;  /* 0x00008800fb007a0c */ /* 0x000fc60003f06270 */
[----:B------:R-:W-:Y:S01]  /*d3c0*/  IMAD R0, R0, c[0x0][0x1e8], RZ ;  /* 0x00007a0000007a24 */ /* 0x000fe200078e02ff */
[----:B------:R-:W-:-:S03]  /*d3d0*/  LEA R2, P4, R6, c[0x0][0x1d0], 0x1 ;  /* 0x0000740006027a11 */ /* 0x000fc600078808ff */
[----:B------:R-:W-:-:S04]  /*d3e0*/  IMAD R0, R12, c[0x0][0x1ec], R0 ;  /* 0x00007b000c007a24 */ /* 0x000fc800078e0200 */
[----:B------:R-:W-:-:S05]  /*d3f0*/  IMAD.IADD R0, R7, 0x1, R0 ;  /* 0x0000000107007824 */ /* 0x000fca00078e0200 */
[----:B------:R-:W-:-:S05]  /*d400*/  LEA.HI.X R3, R6, c[0x0][0x1d4], R0, 0x1, P4 ;  /* 0x0000750006037a11 */ /* 0x000fca00020f0c00 */
[----:B------:R2:W-:Y:S04]  /*d410*/  @!P3 STG.E.128 [R2.64], R44 ;  /* 0x0000002c0200b986 */ /* 0x0005e8000c101d12 */
[----:B-1----:R2:W-:Y:S04]  /*d420*/  @!P2 STG.E.128 [R2.64+0x80], R40 ;  /* 0x000080280200a986 */ /* 0x0025e8000c101d12 */
[----:B------:R2:W-:Y:S04]  /*d430*/  @!P1 STG.E.128 [R2.64+0x100], R36 ;  /* 0x0001002402009986 */ /* 0x0005e8000c101d12 */
[----:B------:R2:W-:Y:S02]  /*d440*/  @!P0 STG.E.128 [R2.64+0x180], R32 ;  /* 0x0001802002008986 */ /* 0x0005e4000c101d12 */
.L_x_68:
[----:B------:R-:W-:Y:S05]  /*d450*/  BSYNC B0 ;  /* 0x0000000000007941 */ /* 0x000fea0003800000 */
.L_x_67:
        /* <DEDUP_REMOVED lines=22> */
.L_x_70:
[----:B------:R-:W-:Y:S05]  /*d5c0*/  BSYNC B0 ;  /* 0x0000000000007941 */ /* 0x000fea0003800000 */
.L_x_69:
[----:B------:R-:W-:-:S04]  /*d5d0*/  LEA.HI.SX32 R0, R13, 0x30, 0x1d ;  /* 0x000000300d007811 */ /* 0x000fc800078feaff */
[----:B------:R-:W-:-:S13]  /*d5e0*/  ISETP.GE.AND P0, PT, R0, UR9, PT ;  /* 0x0000000900007c0c */ /* 0x000fda000bf06270 */
[----:B------:R-:W-:Y:S05]  /*d5f0*/  @P0 EXIT ;  /* 0x000000000000094d */ /* 0x000fea0003800000 */
[----:B------:R-:W-:Y:S01]  /*d600*/  IADD3 R6, P0, R4, 0x30, RZ ;  /* 0x0000003004067810 */ /* 0x000fe20007f1e0ff */
[----:B--2---:R-:W-:Y:S01]  /*d610*/  IMAD.MOV.U32 R2, RZ, RZ, R10 ;  /* 0x000000ffff027224 */ /* 0x004fe200078e000a */
[----:B------:R-:W-:Y:S01]  /*d620*/  ISETP.GE.AND P2, PT, R246, c[0x0][0x220], PT ;  /* 0x00008800f6007a0c */ /* 0x000fe20003f46270 */
[----:B------:R-:W-:Y:S01]  /*d630*/  IMAD.MOV.U32 R3, RZ, RZ, R9 ;  /* 0x000000ffff037224 */ /* 0x000fe200078e0009 */
[----:B------:R-:W-:Y:S01]  /*d640*/  ISETP.GE.AND P1, PT, R250, c[0x0][0x220], PT ;  /* 0x00008800fa007a0c */ /* 0x000fe20003f26270 */
[----:B------:R-:W-:Y:S01]  /*d650*/  IMAD.X R0, RZ, RZ, R5, P0 ;  /* 0x000000ffff007224 */ /* 0x000fe200000e0605 */
[----:B------:R-:W-:Y:S01]  /*d660*/  ISETP.GE.AND P0, PT, R245, c[0x0][0x220], PT ;  /* 0x00008800f5007a0c */ /* 0x000fe20003f06270 */
[----:B------:R-:W-:-:S04]  /*d670*/  IMAD.WIDE.U32 R4, R6, c[0x0][0x1e8], R2 ;  /* 0x00007a0006047a25 */ /* 0x000fc800078e0002 */
[----:B------:R-:W-:Y:S01]  /*d680*/  IMAD R0, R0, c[0x0][0x1e8], RZ ;  /* 0x00007a0000007a24 */ /* 0x000fe200078e02ff */
[----:B------:R-:W-:-:S03]  /*d690*/  LEA R2, P3, R4, c[0x0][0x1d0], 0x1 ;  /* 0x0000740004027a11 */ /* 0x000fc600078608ff */
[----:B------:R-:W-:-:S04]  /*d6a0*/  IMAD R0, R6, c[0x0][0x1ec], R0 ;  /* 0x00007b0006007a24 */ /* 0x000fc800078e0200 */
[----:B------:R-:W-:-:S05]  /*d6b0*/  IMAD.IADD R0, R5, 0x1, R0 ;  /* 0x0000000105007824 */ /* 0x000fca00078e0200 */
[----:B------:R-:W-:-:S05]  /*d6c0*/  LEA.HI.X R3, R4, c[0x0][0x1d4], R0, 0x1, P3 ;  /* 0x0000750004037a11 */ /* 0x000fca00018f0c00 */
[----:B-1----:R1:W-:Y:S01]  /*d6d0*/  @!P0 STG.E.128 [R2.64+0x100], R68 ;  /* 0x0001004402008986 */ /* 0x0023e2000c101d12 */
[----:B------:R-:W-:-:S03]  /*d6e0*/  ISETP.GE.AND P0, PT, R251, c[0x0][0x220], PT ;  /* 0x00008800fb007a0c */ /* 0x000fc60003f06270 */
[----:B------:R1:W-:Y:S04]  /*d6f0*/  @!P2 STG.E.128 [R2.64], R76 ;  /* 0x0000004c0200a986 */ /* 0x0003e8000c101d12 */
[----:B------:R1:W-:Y:S06]  /*d700*/  @!P1 STG.E.128 [R2.64+0x80], R72 ;  /* 0x0000804802009986 */ /* 0x0003ec000c101d12 */
[----:B------:R-:W-:Y:S05]  /*d710*/  @P0 EXIT ;  /* 0x000000000000094d */ /* 0x000fea0003800000 */
[----:B------:R-:W-:Y:S01]  /*d720*/  STG.E.128 [R2.64+0x180], R64 ;  /* 0x0001804002007986 */ /* 0x000fe2000c101d12 */
[----:B------:R-:W-:Y:S05]  /*d730*/  EXIT ;  /* 0x000000000000794d */ /* 0x000fea0003800000 */
.L_x_29:
[----:B------:R-:W-:Y:S01]  /*d740*/  UISETP.NE.AND UP4, UPT, UR10, -0x1, UPT ;  /* 0xffffffff0a00788c */ /* 0x000fe2000bf85270 */
[----:B------:R-:W-:Y:S01]  /*d750*/  SHF.R.S32.HI R6, RZ, 0x1f, R96 ;  /* 0x0000001fff067819 */ /* 0x000fe20000011460 */
[----:B------:R-:W-:Y:S01]  /*d760*/  ULDC.U8 UR20, c[0x0][0x329] ;  /* 0x0000ca4000147ab9 */ /* 0x000fe20000000000 */
[----:B------:R-:W1:Y:S01]  /*d770*/  S2R R12, SR_CTAID.Z ;  /* 0x00000000000c7919 */ /* 0x000e620000002700 */
[----:B------:R-:W-:Y:S01]  /*d780*/  UISETP.NE.AND UP1, UPT, UR20, URZ, UPT ;  /* 0x0000003f1400728c */ /* 0x000fe2000bf25270 */
[----:B------:R-:W-:Y:S01]  /*d790*/  LEA.HI R6, R6, R96, RZ, 0x3 ;  /* 0x0000006006067211 */ /* 0x000fe200078f18ff */
[----:B------:R-:W-:Y:S01]  /*d7a0*/  ULDC.64 UR4, c[0x0][0x1e0] ;  /* 0x0000780000047ab9 */ /* 0x000fe20000000a00 */
[----:B------:R-:W-:Y:S01]  /*d7b0*/  IMAD.U32 R4, RZ, RZ, UR13 ;  /* 0x0000000dff047e24 */ /* 0x000fe2000f8e00ff */
[----:B------:R-:W-:Y:S01]  /*d7c0*/  ULDC.64 UR6, c[0x0][0x1e8] ;  /* 0x00007a0000067ab9 */ /* 0x000fe20000000a00 */
[----:B------:R-:W-:Y:S01]  /*d7d0*/  LOP3.LUT R0, R6, 0xfffffff8, RZ, 0xc0, !PT ;  /* 0xfffffff806007812 */ /* 0x000fe200078ec0ff */
[----:B------:R-:W-:Y:S01]  /*d7e0*/  ULDC.U8 UR21, c[0x0][0x328] ;  /* 0x0000ca0000157ab9 */ /* 0x000fe20000000000 */
[----:B------:R-:W-:Y:S01]  /*d7f0*/  SHF.R.S32.HI R6, RZ, 0x3, R6 ;  /* 0x00000003ff067819 */ /* 0x000fe20000011406 */
[----:B------:R-:W-:Y:S01]  /*d800*/  @!UP4 USHF.R.S32.HI UR22, URZ, 0x1f, UR11 ;  /* 0x0000001f3f16c899 */ /* 0x000fe2000801140b */
[----:B------:R-:W-:Y:S01]  /*d810*/  BSSY B0, `(.L_x_71) ;  /* 0x0000043000007945 */ /* 0x000fe20003800000 */
[----:B------:R-:W-:Y:S01]  /*d820*/  USHF.R.S32.HI UR17, URZ, 0x1f, UR12 ;  /* 0x0000001f3f117899 */ /* 0x000fe2000801140c */
[----:B------:R-:W-:Y:S01]  /*d830*/  IMAD.IADD R15, R96, 0x1, -R0 ;  /* 0x00000001600f7824 */ /* 0x000fe200078e0a00 */
[----:B------:R-:W-:Y:S01]  /*d840*/  @!UP4 UIMAD UR22, UR22, UR4, URZ ;  /* 0x000000041616c2a4 */ /* 0x000fe2000f8e023f */
[----:B------:R-:W-:Y:S01]  /*d850*/  SHF.R.S32.HI R7, RZ, 0x1f, R6 ;  /* 0x0000001fff077819 */ /* 0x000fe20000011406 */
[----:B------:R-:W-:Y:S01]  /*d860*/  @UP4 UIMAD.WIDE.U32 UR8, UR10, UR6, URZ ;  /* 0x000000060a0842a5 */ /* 0x000fe2000f8e003f */
[----:B------:R-:W-:Y:S01]  /*d870*/  IMAD.SHL.U32 R0, R15, 0x8, RZ ;  /* 0x000000080f007824 */ /* 0x000fe200078e00ff */
[----:B------:R-:W-:-:S02]  /*d880*/  UISETP.NE.AND UP3, UPT, UR21, URZ, UPT ;  /* 0x0000003f1500728c */ /* 0x000fc4000bf65270 */
[----:B------:R-:W-:Y:S01]  /*d890*/  @!UP4 UIMAD.WIDE.U32 UR24, UR11, UR4, URZ ;  /* 0x000000040b18c2a5 */ /* 0x000fe2000f8e003f */
[----:B------:R-:W-:Y:S01]  /*d8a0*/  IMAD.WIDE R4, R4, 0x40, R6 ;  /* 0x0000004004047825 */ /* 0x000fe200078e0206 */
[----:B------:R-:W-:Y:S01]  /*d8b0*/  @!UP4 UIMAD UR22, UR11, UR5, UR22 ;  /* 0x000000050b16c2a4 */ /* 0x000fe2000f8e0216 */
[C---:B------:R-:W-:Y:S01]  /*d8c0*/  IADD3 R19, R0.reuse, 0x40, RZ ;  /* 0x0000004000137810 */ /* 0x040fe20007ffe0ff */
[----:B------:R-:W-:Y:S01]  /*d8d0*/  UISETP.NE.OR UP2, UPT, UR20, URZ, !UP3 ;  /* 0x0000003f1400728c */ /* 0x000fe2000df45670 */
[C---:B------:R-:W-:Y:S01]  /*d8e0*/  IADD3 R18, R0.reuse, 0x80, RZ ;  /* 0x0000008000127810 */ /* 0x040fe20007ffe0ff */
[----:B------:R-:W-:Y:S01]  /*d8f0*/  ULDC.64 UR4, c[0x0][0x1f0] ;  /* 0x00007c0000047ab9 */ /* 0x000fe20000000a00 */
[----:B------:R-:W-:Y:S01]  /*d900*/  IADD3 R17, R0, 0xc0, RZ ;  /* 0x000000c000117810 */ /* 0x000fe20007ffe0ff */
[----:B------:R-:W-:Y:S02]  /*d910*/  UIMAD UR4, UR17, UR4, URZ ;  /* 0x00000004110472a4 */ /* 0x000fe4000f8e023f */
[----:B------:R-:W-:-:S02]  /*d920*/  @UP4 UIMAD UR7, UR10, UR7, UR9 ;  /* 0x000000070a0742a4 */ /* 0x000fc4000f8e0209 */
        /* <DEDUP_REMOVED lines=34> */
[----:B------:R-:W-:Y:S01]  /*db50*/  IMAD R2, R5, c[0x0][0x1e8], RZ ;  /* 0x00007a0005027a24 */ /* 0x000fe200078e02ff */
[----:B------:R-:W-:Y:S01]  /*db60*/  ISETP.GE.AND P3, PT, R0, c[0x0][0x220], PT ;  /* 0x0000880000007a0c */ /* 0x000fe20003f66270 */
[----:B------:R-:W-:Y:S01]  /*db70*/  IMAD.MOV.U32 R8, RZ, RZ, R12 ;  /* 0x000000ffff087224 */ /* 0x000fe200078e000c */
[----:B------:R-:W-:Y:S01]  /*db80*/  ISETP.GE.AND P2, PT, R19, c[0x0][0x220], PT ;  /* 0x0000880013007a0c */ /* 0x000fe20003f46270 */
[----:B------:R-:W-:Y:S01]  /*db90*/  IMAD R2, R4, c[0x0][0x1ec], R2 ;  /* 0x00007b0004027a24 */ /* 0x000fe200078e0202 */
[----:B------:R-:W-:Y:S01]  /*dba0*/  ISETP.GE.AND P1, PT, R18, c[0x0][0x220], PT ;  /* 0x0000880012007a0c */ /* 0x000fe20003f26270 */
[----:B------:R-:W-:Y:S01]  /*dbb0*/  IMAD.WIDE.U32 R10, R4, c[0x0][0x1e8], R8 ;  /* 0x00007a00040a7a25 */ /* 0x000fe200078e0008 */
[----:B------:R-:W-:-:S03]  /*dbc0*/  ISETP.GE.AND P0, PT, R17, c[0x0][0x220], PT ;  /* 0x0000880011007a0c */ /* 0x000fc60003f06270 */
[----:B------:R-:W-:Y:S01]  /*dbd0*/  IMAD.IADD R3, R11, 0x1, R2 ;  /* 0x000000010b037824 */ /* 0x000fe200078e0202 */
[----:B------:R-:W-:-:S04]  /*dbe0*/  LEA R2, P4, R10, c[0x0][0x1d0], 0x1 ;  /* 0x000074000a027a11 */ /* 0x000fc800078808ff */
[----:B------:R-:W-:-:S05]  /*dbf0*/  LEA.HI.X R3, R10, c[0x0][0x1d4], R3, 0x1, P4 ;  /* 0x000075000a037a11 */ /* 0x000fca00020f0c03 */
[----:B------:R1:W-:Y:S04]  /*dc00*/  @!P3 STG.E.128 [R2.64], RZ ;  /* 0x000000ff0200b986 */ /* 0x0003e8000c101d12 */
[----:B------:R1:W-:Y:S04]  /*dc10*/  @!P2 STG.E.128 [R2.64+0x80], RZ ;  /* 0x000080ff0200a986 */ /* 0x0003e8000c101d12 */
[----:B------:R1:W-:Y:S04]  /*dc20*/  @!P1 STG.E.128 [R2.64+0x100], RZ ;  /* 0x000100ff02009986 */ /* 0x0003e8000c101d12 */
[----:B------:R1:W-:Y:S02]  /*dc30*/  @!P0 STG.E.128 [R2.64+0x180], RZ ;  /* 0x000180ff02008986 */ /* 0x0003e4000c101d12 */
.L_x_72:
[----:B------:R-:W-:Y:S05]  /*dc40*/  BSYNC B0 ;  /* 0x0000000000007941 */ /* 0x000fea0003800000 */
.L_x_71:
[----:B------:R-:W-:Y:S01]  /*dc50*/  IADD3 R16, R6, 0x10, RZ ;  /* 0x0000001006107810 */ /* 0x000fe20007ffe0ff */
[----:B------:R-:W-:Y:S03]  /*dc60*/  BSSY B0, `(.L_x_73) ;  /* 0x0000015000007945 */ /* 0x000fe60003800000 */
[----:B------:R-:W-:-:S13]  /*dc70*/  ISETP.GE.AND P0, PT, R16, UR16, PT ;  /* 0x0000001010007c0c */ /* 0x000fda000bf06270 */
[----:B------:R-:W-:Y:S05]  /*dc80*/  @P0 BRA `(.L_x_74) ;  /* 0x0000012000000947 */ /* 0x000fea0003800000 */
[----:B-1----:R-:W-:Y:S01]  /*dc90*/  IADD3 R2, P0, R4, 0x10, RZ ;  /* 0x0000001004027810 */ /* 0x002fe20007f1e0ff */
[----:B------:R-:W-:Y:S01]  /*dca0*/  IMAD.MOV.U32 R10, RZ, RZ, R12 ;  /* 0x000000ffff0a7224 */ /* 0x000fe200078e000c */
[----:B------:R-:W-:Y:S01]  /*dcb0*/  ISETP.GE.AND P3, PT, R0, c[0x0][0x220], PT ;  /* 0x0000880000007a0c */ /* 0x000fe20003f66270 */
[----:B------:R-:W-:Y:S01]  /*dcc0*/  IMAD.MOV.U32 R11, RZ, RZ, R9 ;  /* 0x000000ffff0b7224 */ /* 0x000fe200078e0009 */
[----:B------:R-:W-:Y:S01]  /*dcd0*/  ISETP.GE.AND P2, PT, R19, c[0x0][0x220], PT ;  /* 0x0000880013007a0c */ /* 0x000fe20003f46270 */
[----:B------:R-:W-:Y:S01]  /*dce0*/  IMAD.X R3, RZ, RZ, R5, P0 ;  /* 0x000000ffff037224 */ /* 0x000fe200000e0605 */
[----:B------:R-:W-:Y:S01]  /*dcf0*/  ISETP.GE.AND P1, PT, R18, c[0x0][0x220], PT ;  /* 0x0000880012007a0c */ /* 0x000fe20003f26270 */
[----:B------:R-:W-:Y:S01]  /*dd00*/  IMAD.WIDE.U32 R10, R2, c[0x0][0x1e8], R10 ;  /* 0x00007a00020a7a25 */ /* 0x000fe200078e000a */
[----:B------:R-:W-:-:S03]  /*dd10*/  ISETP.GE.AND P0, PT, R17, c[0x0][0x220], PT ;  /* 0x0000880011007a0c */ /* 0x000fc60003f06270 */
[----:B------:R-:W-:-:S04]  /*dd20*/  IMAD R3, R3, c[0x0][0x1e8], RZ ;  /* 0x00007a0003037a24 */ /* 0x000fc800078e02ff */
[----:B------:R-:W-:Y:S01]  /*dd30*/  IMAD R3, R2, c[0x0][0x1ec], R3 ;  /* 0x00007b0002037a24 */ /* 0x000fe200078e0203 */
[----:B------:R-:W-:-:S03]  /*dd40*/  LEA R2, P4, R10, c[0x0][0x1d0], 0x1 ;  /* 0x000074000a027a11 */ /* 0x000fc600078808ff */
[----:B------:R-:W-:-:S05]  /*dd50*/  IMAD.IADD R3, R11, 0x1, R3 ;  /* 0x000000010b037824 */ /* 0x000fca00078e0203 */
[----:B------:R-:W-:-:S05]  /*dd60*/  LEA.HI.X R3, R10, c[0x0][0x1d4], R3, 0x1, P4 ;  /* 0x000075000a037a11 */ /* 0x000fca00020f0c03 */
[----:B------:R1:W-:Y:S04]  /*dd70*/  @!P3 STG.E.128 [R2.64], RZ ;  /* 0x000000ff0200b986 */ /* 0x0003e8000c101d12 */
[----:B------:R1:W-:Y:S04]  /*dd80*/  @!P2 STG.E.128 [R2.64+0x80], RZ ;  /* 0x000080ff0200a986 */ /* 0x0003e8000c101d12 */
[----:B------:R1:W-:Y:S04]  /*dd90*/  @!P1 STG.E.128 [R2.64+0x100], RZ ;  /* 0x000100ff02009986 */ /* 0x0003e8000c101d12 */
[----:B------:R1:W-:Y:S02]  /*dda0*/  @!P0 STG.E.128 [R2.64+0x180], RZ ;  /* 0x000180ff02008986 */ /* 0x0003e4000c101d12 */
.L_x_74:
[----:B------:R-:W-:Y:S05]  /*ddb0*/  BSYNC B0 ;  /* 0x0000000000007941 */ /* 0x000fea0003800000 */
.L_x_73:
        /* <DEDUP_REMOVED lines=22> */
.L_x_76:
[----:B------:R-:W-:Y:S05]  /*df20*/  BSYNC B0 ;  /* 0x0000000000007941 */ /* 0x000fea0003800000 */
.L_x_75:
[----:B------:R-:W-:Y:S01]  /*df30*/  IADD3 R10, R6, 0x30, RZ ;  /* 0x00000030060a7810 */ /* 0x000fe20007ffe0ff */
[----:B------:R-:W-:Y:S03]  /*df40*/  BSSY B0, `(.L_x_77) ;  /* 0x0000014000007945 */ /* 0x000fe60003800000 */
[----:B------:R-:W-:-:S13]  /*df50*/  ISETP.GE.AND P0, PT, R10, UR16, PT ;  /* 0x000000100a007c0c */ /* 0x000fda000bf06270 */
[----:B------:R-:W-:Y:S05]  /*df60*/  @P0 BRA `(.L_x_78) ;  /* 0x0000011000000947 */ /* 0x000fea0003800000 */
[----:B-1----:R-:W-:Y:S01]  /*df70*/  IADD3 R2, P0, R4, 0x30, RZ ;  /* 0x0000003004027810 */ /* 0x002fe20007f1e0ff */
        /* <DEDUP_REMOVED lines=16> */
.L_x_78:
[----:B------:R-:W-:Y:S05]  /*e080*/  BSYNC B0 ;  /* 0x0000000000007941 */ /* 0x000fea0003800000 */
.L_x_77:
[----:B------:R-:W-:-:S04]  /*e090*/  ISETP.NE.AND P6, PT, R15, RZ, PT ;  /* 0x000000ff0f00720c */ /* 0x000fc80003fc5270 */
[----:B------:R-:W-:Y:S02]  /*e0a0*/  ISETP.GE.OR P5, PT, R6, UR16, P6 ;  /* 0x0000001006007c0c */ /* 0x000fe4000b7a6670 */
[----:B------:R-:W-:Y:S02]  /*e0b0*/  ISETP.GE.OR P4, PT, R16, UR16, P6 ;  /* 0x0000001010007c0c */ /* 0x000fe4000b786670 */
[----:B------:R-:W-:Y:S02]  /*e0c0*/  ISETP.GE.OR P3, PT, R14, UR16, P6 ;  /* 0x000000100e007c0c */ /* 0x000fe4000b766670 */
[----:B------:R-:W-:-:S07]  /*e0d0*/  ISETP.GE.OR P6, PT, R10, UR16, P6 ;  /* 0x000000100a007c0c */ /* 0x000fce000b7c6670 */
[----:B------:R-:W-:Y:S02]  /*e0e0*/  @!P5 IMAD R0, R6, UR21, RZ ;  /* 0x000000150600dc24 */ /* 0x000fe4000f8e02ff */
[----:B-1----:R-:W-:Y:S02]  /*e0f0*/  @!P4 IMAD R3, R16, UR21, RZ ;  /* 0x000000151003cc24 */ /* 0x002fe4000f8e02ff */
[----:B------:R-:W-:Y:S01]  /*e100*/  @!P3 IMAD R5, R14, UR21, RZ ;  /* 0x000000150e05bc24 */ /* 0x000fe2000f8e02ff */
[C---:B------:R-:W-:Y:S02]  /*e110*/  @!P5 IADD3 R2, P0, R0.reuse, UR14, RZ ;  /* 0x0000000e0002dc10 */ /* 0x040fe4000ff1e0ff */
[----:B------:R-:W-:Y:S02]  /*e120*/  @!P4 IADD3 R9, P1, R3, UR14, RZ ;  /* 0x0000000e0309cc10 */ /* 0x000fe4000ff3e0ff */
[----:B------:R-:W-:Y:S02]  /*e130*/  @!P5 LEA.HI.X.SX32 R0, R0, UR6, 0x1, P0 ;  /* 0x000000060000dc11 */ /* 0x000fe400080f0eff */
[----:B------:R-:W-:-:S02]  /*e140*/  @!P5 LEA R6, P2, R2, c[0x0][0x200], 0x2 ;  /* 0x000080000206da11 */ /* 0x000fc400078410ff */
        /* <DEDUP_REMOVED lines=15> */
[----:B-1----:R-:W-:-:S05]  /*e240*/  IMAD R0, R10, UR21, RZ ;  /* 0x000000150a007c24 */ /* 0x002fca000f8e02ff */
[----:B------:R-:W-:-:S04]  /*e250*/  IADD3 R3, P0, R0, UR14, RZ ;  /* 0x0000000e00037c10 */ /* 0x000fc8000ff1e0ff */
[----:B------:R-:W-:Y:S02]  /*e260*/  LEA.HI.X.SX32 R0, R0, UR6, 0x1, P0 ;  /* 0x0000000600007c11 */ /* 0x000fe400080f0eff */
[----:B------:R-:W-:-:S04]  /*e270*/  LEA R2, P0, R3, c[0x0][0x200], 0x2 ;  /* 0x0000800003027a11 */ /* 0x000fc800078010ff */
[----:B------:R-:W-:Y:S01]  /*e280*/  LEA.HI.X R3, R3, c[0x0][0x204], R0, 0x2, P0 ;  /* 0x0000810003037a11 */ /* 0x000fe200000f1400 */
[----:B------:R-:W-:-:S05]  /*e290*/  IMAD.MOV.U32 R0, RZ, RZ, 0x7f800000 ;  /* 0x7f800000ff007424 */ /* 0x000fca00078e00ff */
[----:B------:R-:W-:Y:S01]  /*e2a0*/  STG.E [R2.64], R0 ;  /* 0x0000000002007986 */ /* 0x000fe2000c101912 */
[----:B------:R-:W-:Y:S05]  /*e2b0*/  EXIT ;  /* 0x000000000000794d */ /* 0x000fea0003800000 */
.L_x_79:
        /* <DEDUP_REMOVED lines=12> */
.L_x_2023:


//--------------------- .text._ZN5flash16flash_fwd_kernelI23Flash_fwd_kernel_traitsILi256ELi64ELi64ELi4ELb0ELb0EN7cutlass6half_tE19Flash_kernel_traitsILi256ELi64ELi64ELi4ES3_EELb0ELb0ELb0ELb1ELb0ELb0ELb0ELb0EEEvNS_16Flash_fwd_paramsE --------------------------
	.section	.text._ZN5flash16flash_fwd_kernelI23Flash_fwd_kernel_traitsILi256ELi64ELi64ELi4ELb0ELb0EN7cutlass6half_tE19Flash_kernel_traitsILi256ELi64ELi64ELi4ES3_EELb0ELb0ELb0ELb1ELb0ELb0ELb0ELb0EEEvNS_16Flash_fwd_paramsE,"ax",@progbits
	.sectioninfo	@"SHI_REGISTERS=255"
	.align	128
        .global         _ZN5flash16flash_fwd_kernelI23Flash_fwd_kernel_traitsILi256ELi64ELi64ELi4ELb0ELb0EN7cutlass6half_tE19Flash_kernel_traitsILi256ELi64ELi64ELi4ES3_EELb0ELb0ELb0ELb1ELb0ELb0ELb0ELb0EEEvNS_16Flash_fwd_paramsE
        .type           _ZN5flash16flash_fwd_kernelI23Flash_fwd_kernel_traitsILi256ELi64ELi64ELi4ELb0ELb0EN7cutlass6half_tE19Flash_kernel_traitsILi256ELi64ELi64ELi4ES3_EELb0ELb0ELb0ELb1ELb0ELb0ELb0ELb0EEEvNS_16Flash_fwd_paramsE,@function
        .size           _ZN5flash16flash_fwd_kernelI23Flash_fwd_kernel_traitsILi256ELi64ELi64ELi4ELb0ELb0EN7cutlass6half_tE19Flash_kernel_traitsILi256ELi64ELi64ELi4ES3_EELb0ELb0ELb0ELb1ELb0ELb0ELb0ELb0EEEvNS_16Flash_fwd_paramsE,(.L_x_2024 - _ZN5flash16flash_fwd_kernelI23Flash_fwd_kernel_traitsILi256ELi64ELi64ELi4ELb0ELb0EN7cutlass6half_tE19Flash_kernel_traitsILi256ELi64ELi64ELi4ES3_EELb0ELb0ELb0ELb1ELb0ELb0ELb0ELb0EEEvNS_16Flash_fwd_paramsE)
        .other          _ZN5flash16flash_fwd_kernelI23Flash_fwd_kernel_traitsILi256ELi64ELi64ELi4ELb0ELb0EN7cutlass6half_tE19Flash_kernel_traitsILi256ELi64ELi64ELi4ES3_EELb0ELb0ELb0ELb1ELb0ELb0ELb0ELb0EEEvNS_16Flash_fwd_paramsE,@"STO_CUDA_ENTRY STV_DEFAULT"
_ZN5flash16flash_fwd_kernelI23Flash_fwd_kernel_traitsILi256ELi64ELi64ELi4ELb0ELb0EN7cutlass6half_tE19Flash_kernel_traitsILi256ELi64ELi64ELi4ES3_EELb0ELb0ELb0ELb1ELb0ELb0ELb0ELb0EEEvNS_16Flash_fwd_paramsE:
.text._ZN5flash16flash_fwd_kernelI23Flash_fwd_kernel_traitsILi256ELi64ELi64ELi4ELb0ELb0EN7cutlass6half_tE19Flash_kernel_traitsILi256ELi64ELi64ELi4ES3_EELb0ELb0ELb0ELb1ELb0ELb0ELb0ELb0EEEvNS_16Flash_fwd_paramsE:
        /* <DEDUP_REMOVED lines=49> */
[----:B--234-:R-:W-:Y:S05]  /*0310*/  @!P0 BRA `(.L_x_80) ;  /* 0x0000007000008947 */ /* 0x01cfea0003800000 */
[----:B-1----:R-:W-:-:S13]  /*0320*/  PLOP3.LUT P0, PT, PT, PT, UP3, 0x80, 0x0 ;  /* 0x000000000000781c */ /* 0x002fda0003f0f038 */
[----:B------:R-:W2:Y:S04]  /*0330*/  @P0 LDG.E R0, [R2.64+0x4] ;  /* 0x0000041602000981 */ /* 0x000ea8000c1e1900 */
[----:B------:R-:W3:Y:S01]  /*0340*/  @!P0 LDG.E R2, [R2.64] ;  /* 0x0000001602028981 */ /* 0x000ee2000c1e1900 */
[----:B--2---:R-:W1:Y:S02]  /*0350*/  @P0 R2UR UR6, R0 ;  /* 0x00000000000603c2 */ /* 0x004e6400000e0000 */
[----:B-1----:R-:W-:-:S11]  /*0360*/  @UP3 UIADD3 UR6, UR6, -UR8, URZ ;  /* 0x8000000806063290 */ /* 0x002fd6000fffe03f */
[----:B---3--:R1:W2:Y:S02]  /*0370*/  @!P0 R2UR UR6, R2 ;  /* 0x00000000020683c2 */ /* 0x0082a400000e0000 */
[----:B-12---:R-:W-:Y:S05]  /*0380*/  BRA `(.L_x_81) ;  /* 0x0000001000007947 */ /* 0x006fea0003800000 */
.L_x_80:
[----:B-1----:R-:W-:Y:S02]  /*0390*/  ULDC UR6, c[0x0][0x218] ;  /* 0x0000860000067ab9 */ /* 0x002fe40000000800 */
.L_x_81:
        /* <DEDUP_REMOVED lines=31> */
[----:B------:R-:W-:Y:S01]  /*0590*/  PLOP3.LUT P0, PT, PT, PT, UP0, 0x80, 0x0 ;  /* 0x000000000000781c */ /* 0x000fe20003f0f008 */
[----:B------:R-:W-:Y:S02]  /*05a0*/  ULDC.64 UR4, c[0x0][0x198] ;  /* 0x0000660000047ab9 */ /* 0x000fe40000000a00 */
[----:B------:R-:W-:-:S02]  /*05b0*/  @!UP1 USHF.R.S32.HI UR10, URZ, 0x1f, UR18 ;  /* 0x0000001f3f0a9899 */ /* 0x000fc40008011412 */
[----:B------:R-:W-:Y:S02]  /*05c0*/  @UP0 UIADD3 UR12, UR26, UR8, URZ ;  /* 0x000000081a0c0290 */ /* 0x000fe4000fffe03f */
[----:B------:R-:W-:Y:S02]  /*05d0*/  @UP1 UIMAD.WIDE.U32 UR28, UR11, UR24, URZ ;  /* 0x000000180b1c12a5 */ /* 0x000fe4000f8e003f */
[----:B------:R-:W-:Y:S02]  /*05e0*/  @!UP1 UIMAD UR10, UR10, UR6, URZ ;  /* 0x000000060a0a92a4 */ /* 0x000fe4000f8e023f */
[----:B------:R-:W-:Y:S02]  /*05f0*/  @UP0 UIMAD.WIDE.U32 UR30, UR12, UR4, URZ ;  /* 0x000000040c1e02a5 */ /* 0x000fe4000f8e003f */
[----:B------:R-:W-:Y:S02]  /*0600*/  @!UP1 UIMAD.WIDE.U32 UR32, UR18, UR6, URZ ;  /* 0x00000006122092a5 */ /* 0x000fe4000f8e003f */
[----:B------:R-:W-:-:S02]  /*0610*/  @!UP1 UIMAD UR7, UR18, UR7, UR10 ;  /* 0x00000007120792a4 */ /* 0x000fc4000f8e020a */
[----:B------:R-:W-:Y:S02]  /*0620*/  @UP1 UIMAD UR25, UR11, UR25, UR29 ;  /* 0x000000190b1912a4 */ /* 0x000fe4000f8e021d */
[----:B------:R-:W-:Y:S02]  /*0630*/  @UP0 UIMAD UR10, UR12, UR5, UR31 ;  /* 0x000000050c0a02a4 */ /* 0x000fe4000f8e021f */
[----:B------:R-:W-:Y:S02]  /*0640*/  @UP1 UMOV UR6, UR28 ;  /* 0x0000001c00061c82 */ /* 0x000fe40008000000 */
[----:B------:R-:W-:Y:S02]  /*0650*/  USHF.R.S32.HI UR17, URZ, 0x1f, UR20 ;  /* 0x0000001f3f117899 */ /* 0x000fe40008011414 */
[----:B------:R-:W-:Y:S02]  /*0660*/  @!UP1 UIADD3 UR25, UR33, UR7, URZ ;  /* 0x0000000721199290 */ /* 0x000fe4000fffe03f */
[----:B------:R-:W-:-:S02]  /*0670*/  @!UP1 UMOV UR6, UR32 ;  /* 0x0000002000069c82 */ /* 0x000fc40008000000 */
[----:B------:R-:W-:Y:S01]  /*0680*/  @UP0 UMOV UR12, UR30 ;  /* 0x0000001e000c0c82 */ /* 0x000fe20008000000 */
[----:B------:R-:W-:Y:S05]  /*0690*/  @P0 BRA `(.L_x_83) ;  /* 0x000000d000000947 */ /* 0x000fea0003800000 */
[----:B------:R-:W-:Y:S02]  /*06a0*/  USHF.R.S32.HI UR10, URZ, 0x1f, UR26 ;  /* 0x0000001f3f0a7899 */ /* 0x000fe4000801141a */
[----:B------:R-:W-:Y:S02]  /*06b0*/  ULDC.64 UR4, c[0x0][0x198] ;  /* 0x0000660000047ab9 */ /* 0x000fe40000000a00 */
[----:B------:R-:W-:Y:S02]  /*06c0*/  UIMAD UR10, UR10, UR4, URZ ;  /* 0x000000040a0a72a4 */ /* 0x000fe4000f8e023f */
[----:B------:R-:W-:Y:S02]  /*06d0*/  UIMAD.WIDE.U32 UR28, UR26, UR4, URZ ;  /* 0x000000041a1c72a5 */ /* 0x000fe4000f8e003f */
[----:B------:R-:W-:Y:S02]  /*06e0*/  UIMAD UR10, UR26, UR5, UR10 ;  /* 0x000000051a0a72a4 */ /* 0x000fe4000f8e020a */
[----:B------:R-:W-:-:S02]  /*06f0*/  USHF.R.S32.HI UR7, URZ, 0x1f, UR18 ;  /* 0x0000001f3f077899 */ /* 0x000fc40008011412 */
[----:B------:R-:W-:Y:S02]  /*0700*/  UIADD3 UR29, UR29, UR10, URZ ;  /* 0x0000000a1d1d7290 */ /* 0x000fe4000fffe03f */
[----:B------:R-:W-:Y:S02]  /*0710*/  ULDC.64 UR4, c[0x0][0x180] ;  /* 0x0000600000047ab9 */ /* 0x000fe40000000a00 */
[----:B------:R-:W-:Y:S02]  /*0720*/  UIMAD UR7, UR7, UR4, URZ ;  /* 0x00000004070772a4 */ /* 0x000fe4000f8e023f */
[----:B------:R-:W-:Y:S02]  /*0730*/  UIMAD.WIDE.U32 UR28, UR18, UR4, UR28 ;  /* 0x00000004121c72a5 */ /* 0x000fe4000f8e001c */
[----:B------:R-:W-:-:S04]  /*0740*/  UIMAD UR5, UR18, UR5, UR7 ;  /* 0x00000005120572a4 */ /* 0x000fc8000f8e0207 */
[----:B------:R-:W-:Y:S02]  /*0750*/  UIADD3 UR10, UR29, UR5, URZ ;  /* 0x000000051d0a7290 */ /* 0x000fe4000fffe03f */
[----:B------:R-:W-:Y:S02]  /*0760*/  UMOV UR12, UR28 ;  /* 0x0000001c000c7c82 */ /* 0x000fe40008000000 */
.L_x_83:
        /* <DEDUP_REMOVED lines=33> */
[----:B------:R-:W-:Y:S02]  /*0980*/  @UP0 UIMAD UR21, UR21, UR5, UR29 ;  /* 0x00000005151502a4 */ /* 0x000fe4000f8e021d */
[----:B------:R-:W-:Y:S02]  /*0990*/  @!UP2 ULOP3.LUT UR8, URZ, UR7, URZ, 0x33, !UPT ;  /* 0x000000073f08a292 */ /* 0x000fe4000f8e333f */
[----:B------:R-:W-:Y:S02]  /*09a0*/  @UP0 UMOV UR24, UR28 ;  /* 0x0000001c00180c82 */ /* 0x000fe40008000000 */
        /* <DEDUP_REMOVED lines=8> */
[----:B------:R-:W-:Y:S02]  /*0a30*/  UIADD3 UR29, UR29, UR26, URZ ;  /* 0x0000001a1d1d7290 */ /* 0x000fe4000fffe03f */
[----:B------:R-:W-:-:S02]  /*0a40*/  ULDC.64 UR4, c[0x0][0x188] ;  /* 0x0000620000047ab9 */ /* 0x000fc40000000a00 */
[----:B------:R-:W-:Y:S02]  /*0a50*/  UIMAD UR7, UR7, UR4, URZ ;  /* 0x00000004070772a4 */ /* 0x000fe4000f8e023f */
[----:B------:R-:W-:Y:S02]  /*0a60*/  UIMAD.WIDE.U32 UR28, UR18, UR4, UR28 ;  /* 0x00000004121c72a5 */ /* 0x000fe4000f8e001c */
[----:B------:R-:W-:-:S04]  /*0a70*/  UIMAD UR5, UR18, UR5, UR7 ;  /* 0x00000005120572a4 */ /* 0x000fc8000f8e0207 */
[----:B------:R-:W-:Y:S02]  /*0a80*/  UIADD3 UR21, UR29, UR5, URZ ;  /* 0x000000051d157290 */ /* 0x000fe4000fffe03f */
[----:B------:R-:W-:Y:S02]  /*0a90*/  UMOV UR24, UR28 ;  /* 0x0000001c00187c82 */ /* 0x000fe40008000000 */
.L_x_84:
[----:B------:R-:W-:Y:S01]  /*0aa0*/  SHF.R.S32.HI R13, RZ, 0x1f, R98 ;  /* 0x0000001fff0d7819 */ /* 0x000fe20000011462 */
[----:B------:R-:W1:Y:S01]  /*0ab0*/  S2R R18, SR_CTAID.Z ;  /* 0x0000000000127919 */ /* 0x000e620000002700 */
[----:B------:R-:W-:Y:S01]  /*0ac0*/  ULDC.64 UR4, c[0x0][0x1b8] ;  /* 0x00006e0000047ab9 */ /* 0x000fe20000000a00 */
[----:B------:R-:W-:Y:S01]  /*0ad0*/  IMAD.MOV.U32 R23, RZ, RZ, 0x10 ;  /* 0x00000010ff177424 */ /* 0x000fe200078e00ff */
[CC--:B------:R-:W-:Y:S01]  /*0ae0*/  LEA.HI R2, R13.reuse, R98.reuse, RZ, 0x4 ;  /* 0x000000620d027211 */ /* 0x0c0fe200078f20ff */
[----:B------:R-:W-:Y:S01]  /*0af0*/  UIMAD UR4, UR27, UR4, URZ ;  /* 0x000000041b0472a4 */ /* 0x000fe2000f8e023f */
[----:B------:R-:W-:Y:S01]  /*0b00*/  LEA.HI R3, R13, R98, RZ, 0x3 ;  /* 0x000000620d037211 */ /* 0x000fe200078f18ff */
[----:B------:R-:W-:Y:S01]  /*0b10*/  IMAD.U32 R8, RZ, RZ, UR13 ;  /* 0x0000000dff087e24 */ /* 0x000fe2000f8e00ff */
[----:B------:R-:W-:Y:S01]  /*0b20*/  SHF.R.S32.HI R4, RZ, 0x4, R2 ;  /* 0x00000004ff047819 */ /* 0x000fe20000011402 */
[----:B------:R-:W-:Y:S01]  /*0b30*/  UIMAD UR26, UR8, UR5, UR4 ;  /* 0x00000005081a72a4 */ /* 0x000fe2000f8e0204 */
[----:B------:R-:W-:Y:S01]  /*0b40*/  SHF.R.S32.HI R168, RZ, 0x3, R3 ;  /* 0x00000003ffa87819 */ /* 0x000fe20000011403 */
[----:B------:R-:W-:Y:S01]  /*0b50*/  BSSY B0, `(.L_x_85) ;  /* 0x0000073000007945 */ /* 0x000fe20003800000 */
[----:B------:R-:W-:Y:S01]  /*0b60*/  LEA.HI R0, R2, R4, RZ, 0x1 ;  /* 0x0000000402007211 */ /* 0x000fe200078f08ff */
[----:B------:R-:W-:Y:S01]  /*0b70*/  ULDC.64 UR4, c[0x0][0x1a8] ;  /* 0x00006a0000047ab9 */ /* 0x000fe20000000a00 */
[----:B------:R-:W-:Y:S01]  /*0b80*/  LOP3.LUT R3, R3, 0xfffffff8, RZ, 0xc0, !PT ;  /* 0xfffffff803037812 */ /* 0x000fe200078ec0ff */
[----:B------:R-:W-:Y:S01]  /*0b90*/  UIMAD UR4, UR17, UR4, URZ ;  /* 0x00000004110472a4 */ /* 0x000fe2000f8e023f */
[----:B------:R-:W-:-:S02]  /*0ba0*/  LOP3.LUT R0, R0, 0xfffffffe, RZ, 0xc0, !PT ;  /* 0xfffffffe00007812 */ /* 0x000fc400078ec0ff */
[----:B------:R-:W-:Y:S01]  /*0bb0*/  SHF.R.S32.HI R169, RZ, 0x1f, R168 ;  /* 0x0000001fffa97819 */ /* 0x000fe200000114a8 */
[----:B------:R-:W-:Y:S01]  /*0bc0*/  IMAD.IADD R24, R98, 0x1, -R3 ;  /* 0x0000000162187824 */ /* 0x000fe200078e0a03 */
[CC--:B------:R-:W-:Y:S01]  /*0bd0*/  LEA.HI R11, R13.reuse, R98.reuse, RZ, 0x6 ;  /* 0x000000620d0b7211 */ /* 0x0c0fe200078f30ff */
[----:B------:R-:W-:Y:S01]  /*0be0*/  IMAD.IADD R21, R4, 0x1, -R0 ;  /* 0x0000000104157824 */ /* 0x000fe200078e0a00 */
[----:B------:R-:W-:Y:S01]  /*0bf0*/  LOP3.LUT R0, R2, 0xfffffff0, RZ, 0xc0, !PT ;  /* 0xfffffff002007812 */ /* 0x000fe200078ec0ff */
[----:B------:R-:W-:Y:S01]  /*0c00*/  IMAD.SHL.U32 R2, R168, 0x40, RZ ;  /* 0x00000040a8027824 */ /* 0x000fe200078e00ff */
[----:B------:R-:W-:Y:S01]  /*0c10*/  UIMAD UR4, UR20, UR5, UR4 ;  /* 0x00000005140472a4 */ /* 0x000fe2000f8e0204 */
[----:B------:R-:W-:Y:S01]  /*0c20*/  IMAD.SHL.U32 R248, R24, 0x8, RZ ;  /* 0x0000000818f87824 */ /* 0x000fe200078e00ff */
[----:B------:R-:W-:Y:S01]  /*0c30*/  LEA.HI R22, R13, R98, RZ, 0x5 ;  /* 0x000000620d167211 */ /* 0x000fe200078f28ff */
[----:B------:R-:W-:Y:S01]  /*0c40*/  IMAD.IADD R6, R98, 0x1, -R0 ;  /* 0x0000000162067824 */ /* 0x000fe200078e0a00 */
[----:B------:R-:W-:Y:S01]  /*0c50*/  LOP3.LUT R0, R2, 0x1c0, RZ, 0xc0, !PT ;  /* 0x000001c002007812 */ /* 0x000fe200078ec0ff */
[----:B------:R-:W-:Y:S01]  /*0c60*/  IMAD R7, R169, c[0x0][0x198], RZ ;  /* 0x00006600a9077a24 */ /* 0x000fe200078e02ff */
[----:B------:R-:W-:Y:S01]  /*0c70*/  SHF.R.S32.HI R249, RZ, 0x1f, R248 ;  /* 0x0000001ffff97819 */ /* 0x000fe200000114f8 */
[----:B------:R-:W-:Y:S01]  /*0c80*/  IMAD.SHL.U32 R11, R11, 0x8, RZ ;  /* 0x000000080b0b7824 */ /* 0x000fe200078e00ff */
[----:B------:R-:W-:Y:S01]  /*0c90*/  SHF.R.S32.HI R3, RZ, 0x1f, R6 ;  /* 0x0000001fff037819 */ /* 0x000fe20000011406 */
[----:B------:R-:W-:Y:S01]  /*0ca0*/  IMAD.WIDE R8, R8, 0x40, R168 ;  /* 0x0000004008087825 */ /* 0x000fe200078e02a8 */
[----:B------:R-:W-:-:S02]  /*0cb0*/  LOP3.LUT R2, R0, 0x38, R248, 0xf8, !PT ;  /* 0x0000003800027812 */ /* 0x000fc400078ef8f8 */
[----:B------:R-:W-:Y:S01]  /*0cc0*/  SHF.R.U32.HI R0, RZ, 0x3, R0 ;  /* 0x00000003ff007819 */ /* 0x000fe20000011600 */
[----:B------:R-:W-:Y:S01]  /*0cd0*/  IMAD.WIDE.U32 R4, R168, c[0x0][0x198], R248 ;  /* 0x00006600a8047a25 */ /* 0x000fe200078e00f8 */
[----:B------:R-:W-:Y:S02]  /*0ce0*/  LEA.HI R12, R3, R6, RZ, 0x3 ;  /* 0x00000006030c7211 */ /* 0x000fe400078f18ff */
[----:B------:R-:W-:Y:S02]  /*0cf0*/  LOP3.LUT R10, R2, R0, RZ, 0x3c, !PT ;  /* 0x00000000020a7212 */ /* 0x000fe400078e3cff */
[----:B------:R-:W-:Y:S02]  /*0d00*/  LOP3.LUT R0, R12, 0xfffffff8, RZ, 0xc0, !PT ;  /* 0xfffffff80c007812 */ /* 0x000fe400078ec0ff */
        /* <DEDUP_REMOVED lines=12> */
[----:B------:R-:W-:Y:S01]  /*0dd0*/  LOP3.LUT P1, RZ, R0, 0x2, RZ, 0xc0, !PT ;  /* 0x0000000200ff7812 */ /* 0x000fe2000782c0ff */
[----:B------:R-:W-:Y:S01]  /*0de0*/  IMAD R6, R169, c[0x0][0x1a0], RZ ;  /* 0x00006800a9067a24 */ /* 0x000fe200078e02ff */
[----:B------:R-:W-:Y:S01]  /*0df0*/  IADD3 R101, R248, 0x40, RZ ;  /* 0x00000040f8657810 */ /* 0x000fe20007ffe0ff */
[----:B------:R-:W-:Y:S01]  /*0e00*/  IMAD.WIDE.U32 R2, R168, c[0x0][0x1a0], R248 ;  /* 0x00006800a8027a25 */ /* 0x000fe200078e00f8 */
[----:B------:R-:W-:Y:S01]  /*0e10*/  IADD3 R100, R248, 0xc0, RZ ;  /* 0x000000c0f8647810 */ /* 0x000fe20007ffe0ff */
[----:B------:R-:W-:Y:S01]  /*0e20*/  UIMAD UR25, UR8, UR7, UR6 ;  /* 0x00000007081972a4 */ /* 0x000fe2000f8e0206 */
[----:B------:R-:W-:Y:S01]  /*0e30*/  SHF.R.S32.HI R97, RZ, 0x5, R22 ;  /* 0x00000005ff617819 */ /* 0x000fe20000011416 */
[----:B------:R-:W-:Y:S01]  /*0e40*/  IMAD.SHL.U32 R0, R0, 0x40, RZ ;  /* 0x0000004000007824 */ /* 0x000fe200078e00ff */
[----:B------:R-:W-:Y:S01]  /*0e50*/  IADD3 R2, P0, R2, UR24, RZ ;  /* 0x0000001802027c10 */ /* 0x000fe2000ff1e0ff */
[----:B------:R-:W-:Y:S01]  /*0e60*/  IMAD R6, R168, c[0x0][0x1a4], R6 ;  /* 0x00006900a8067a24 */ /* 0x000fe200078e0206 */
[----:B------:R-:W-:Y:S01]  /*0e70*/  UIADD3 UR6, -UR14, UR16, URZ ;  /* 0x000000100e067290 */ /* 0x000fe2000fffe13f */
[----:B------:R-:W-:Y:S01]  /*0e80*/  IADD3 R252, R248, 0x80, RZ ;  /* 0x00000080f8fc7810 */ /* 0x000fe20007ffe0ff */
[----:B------:R-:W-:Y:S01]  /*0e90*/  IMAD.SHL.U32 R230, R11, 0x2, RZ ;  /* 0x000000020be67824 */ /* 0x000fe200078e00ff */
[----:B------:R-:W-:-:S02]  /*0ea0*/  LOP3.LUT R0, R0, 0x1c0, RZ, 0xc0, !PT ;  /* 0x000001c000007812 */ /* 0x000fc400078ec0ff */
[----:B------:R-:W-:Y:S01]  /*0eb0*/  IADD3.X R3, R3, UR21, R6, P0, !PT ;  /* 0x0000001503037c10 */ /* 0x000fe200087fe406 */
[----:B------:R-:W-:Y:S01]  /*0ec0*/  IMAD.U32 R6, RZ, RZ, UR8 ;  /* 0x00000008ff067e24 */ /* 0x000fe2000f8e00ff */
[----:B------:R-:W-:Y:S02]  /*0ed0*/  LOP3.LUT R10, R0, 0x8, R10, 0xf8, !PT ;  /* 0x00000008000a7812 */ /* 0x000fe400078ef80a */
[----:B------:R-:W-:Y:S01]  /*0ee0*/  SHF.R.U32.HI R7, RZ, 0x3, R0 ;  /* 0x00000003ff077819 */ /* 0x000fe20000011600 */
[----:B------:R-:W-:Y:S01]  /*0ef0*/  IMAD.U32 R0, RZ, RZ, UR8 ;  /* 0x00000008ff007e24 */ /* 0x000fe2000f8e00ff */
[----:B------:R-:W-:Y:S01]  /*0f00*/  ISETP.GE.AND P0, PT, R168, UR6, PT ;  /* 0x00000006a8007c0c */ /* 0x000fe2000bf06270 */
[----:B------:R-:W-:Y:S01]  /*0f10*/  IMAD.WIDE.U32 R26, R6, c[0x0][0x1b8], R2 ;  /* 0x00006e00061a7a25 */ /* 0x000fe200078e0002 */
[----:B------:R-:W-:-:S03]  /*0f20*/  LOP3.LUT R7, R10, R7, RZ, 0x3c, !PT ;  /* 0x000000070a077212 */ /* 0x000fc600078e3cff */
[----:B------:R-:W-:Y:S01]  /*0f30*/  IMAD.WIDE.U32 R28, R0, c[0x0][0x1b0], R4 ;  /* 0x00006c00001c7a25 */ /* 0x000fe200078e0004 */
[----:B------:R-:W-:Y:S02]  /*0f40*/  IADD3 R25, R27, UR26, RZ ;  /* 0x0000001a1b197c10 */ /* 0x000fe4000fffe0ff */
[----:B------:R-:W-:Y:S01]  /*0f50*/  SEL R4, R23, 0xfffffff0, !P1 ;  /* 0xfffffff017047807 */ /* 0x000fe20004800000 */
[----:B------:R-:W-:Y:S01]  /*0f60*/  IMAD.SHL.U32 R5, R12, 0x40, RZ ;  /* 0x000000400c057824 */ /* 0x000fe200078e00ff */
[----:B------:R1:W-:Y:S01]  /*0f70*/  STL.64 [R1+0x10], R28 ;  /* 0x0000101c01007387 */ /* 0x0003e20000100a00 */
[----:B------:R-:W-:Y:S01]  /*0f80*/  IMAD.MOV.U32 R0, RZ, RZ, 0x20 ;  /* 0x00000020ff007424 */ /* 0x000fe200078e00ff */
[----:B------:R-:W-:Y:S02]  /*0f90*/  IADD3 R251, R29, UR25, RZ ;  /* 0x000000191dfb7c10 */ /* 0x000fe4000fffe0ff */
[----:B------:R1:W-:Y:S01]  /*0fa0*/  STL.64 [R1+0x8], R26 ;  /* 0x0000081a01007387 */ /* 0x0003e20000100a00 */
[----:B------:R-:W-:-:S02]  /*0fb0*/  LOP3.LUT R5, R7, 0xfffffe00, R5, 0xf8, !PT ;  /* 0xfffffe0007057812 */ /* 0x000fc400078ef805 */
[----:B------:R-:W-:Y:S01]  /*0fc0*/  IADD3 R7, R19, UR4, RZ ;  /* 0x0000000413077c10 */ /* 0x000fe2000fffe0ff */
[----:B------:R1:W-:Y:S01]  /*0fd0*/  STL [R1], R101 ;  /* 0x0000006501007387 */ /* 0x0003e20000100800 */
[----:B------:R-:W-:-:S03]  /*0fe0*/  SEL R0, R0, 0xffffffe0, !P2 ;  /* 0xffffffe000007807 */ /* 0x000fc60005000000 */
[----:B------:R1:W-:Y:S04]  /*0ff0*/  STL [R1+0x4], R100 ;  /* 0x0000046401007387 */ /* 0x0003e80000100800 */
[----:B------:R1:W-:Y:S01]  /*1000*/  STL [R1+0x18], R25 ;  /* 0x0000181901007387 */ /* 0x0003e20000100800 */
[----:B------:R-:W-:Y:S05]  /*1010*/  @P0 BRA `(.L_x_86) ;  /* 0x0000026000000947 */ /* 0x000fea0003800000 */
[----:B------:R-:W-:Y:S01]  /*1020*/  ISETP.GE.AND P6, PT, R248, c[0x0][0x220], PT ;  /* 0x00008800f8007a0c */ /* 0x000fe20003fc6270 */
[----:B------:R-:W-:Y:S01]  /*1030*/  IMAD R2, R9, c[0x0][0x190], RZ ;  /* 0x0000640009027a24 */ /* 0x000fe200078e02ff */
[----:B------:R-:W-:Y:S01]  /*1040*/  ISETP.GE.AND P5, PT, R101, c[0x0][0x220], PT ;  /* 0x0000880065007a0c */ /* 0x000fe20003fa6270 */
[----:B------:R-:W-:Y:S01]  /*1050*/  IMAD.MOV.U32 R6, RZ, RZ, R18 ;  /* 0x000000ffff067224 */ /* 0x000fe200078e0012 */
[----:B------:R-:W-:Y:S01]  /*1060*/  ISETP.GE.AND P4, PT, R252, c[0x0][0x220], PT ;  /* 0x00008800fc007a0c */ /* 0x000fe20003f86270 */
[----:B------:R-:W-:Y:S01]  /*1070*/  IMAD R2, R8, c[0x0][0x194], R2 ;  /* 0x0000650008027a24 */ /* 0x000fe200078e0202 */
        /* <DEDUP_REMOVED lines=32> */
.L_x_86:
[----:B------:R-:W-:Y:S05]  /*1280*/  BSYNC B0 ;  /* 0x0000000000007941 */ /* 0x000fea0003800000 */
.L_x_85:
        /* <DEDUP_REMOVED lines=45> */
.L_x_88:
[----:B------:R-:W-:Y:S05]  /*1560*/  BSYNC B0 ;  /* 0x0000000000007941 */ /* 0x000fea0003800000 */
.L_x_87:
        /* <DEDUP_REMOVED lines=45> */
.L_x_90:
[----:B------:R-:W-:Y:S05]  /*1840*/  BSYNC B0 ;  /* 0x0000000000007941 */ /* 0x000fea0003800000 */
.L_x_89:
        /* <DEDUP_REMOVED lines=48> */
.L_x_92:
[----:B------:R-:W-:Y:S05]  /*1b50*/  BSYNC B0 ;  /* 0x0000000000007941 */ /* 0x000fea0003800000 */
.L_x_91:
        /* <DEDUP_REMOVED lines=45> */
.L_x_94:
[----:B------:R-:W-:Y:S05]  /*1e30*/  BSYNC B0 ;  /* 0x0000000000007941 */ /* 0x000fea0003800000 */
.L_x_93:
        /* <DEDUP_REMOVED lines=41> */
.L_x_96:
[----:B------:R-:W-:Y:S05]  /*20d0*/  BSYNC B0 ;  /* 0x0000000000007941 */ /* 0x000fea0003800000 */
.L_x_95:
        /* <DEDUP_REMOVED lines=40> */
.L_x_98:
[----:B------:R-:W-:Y:S05]  /*2360*/  BSYNC B0 ;  /* 0x0000000000007941 */ /* 0x000fea0003800000 */
.L_x_97:
        /* <DEDUP_REMOVED lines=42> */
.L_x_100:
[----:B------:R-:W-:Y:S05]  /*2610*/  BSYNC B0 ;  /* 0x0000000000007941 */ /* 0x000fea0003800000 */
.L_x_99:
[----:B------:R-:W-:Y:S01]  /*2620*/  ULDC.64 UR6, c[0x0][0x318] ;  /* 0x0000c60000067ab9 */ /* 0x000fe20000000a00 */
[----:B------:R-:W0:Y:S01]  /*2630*/  LDGDEPBAR ;  /* 0x00000000000079af */ /* 0x000e220000000000 */
[----:B------:R-:W-:Y:S02]  /*2640*/  UISETP.NE.U32.AND UP1, UPT, URZ, UR6, UPT ;  /* 0x000000063f00728c */ /* 0x000fe4000bf25070 */
[----:B------:R-:W-:Y:S02]  /*2650*/  ULDC.64 UR4, c[0x0][0x320] ;  /* 0x0000c80000047ab9 */ /* 0x000fe40000000a00 */
[----:B------:R-:W-:-:S06]  /*2660*/  UISETP.NE.AND.EX UP1, UPT, URZ, UR7, UPT, UP1 ;  /* 0x000000073f00728c */ /* 0x000fcc000bf25310 */
[----:B------:R-:W-:-:S05]  /*2670*/  PLOP3.LUT P0, PT, PT, PT, UP1, 0x80, 0x0 ;  /* 0x000000000000781c */ /* 0x000fca0003f0f018 */
[----:B------:R-:W-:Y:S02]  /*2680*/  @UP1 USHF.R.S32.HI UR33, URZ, 0x1f, UR18 ;  /* 0x0000001f3f211899 */ /* 0x000fe40008011412 */
[----:B------:R-:W-:Y:S02]  /*2690*/  @UP1 UMOV UR34, UR20 ;  /* 0x0000001400221c82 */ /* 0x000fe40008000000 */
[----:B------:R-:W-:Y:S02]  /*26a0*/  @UP1 UIMAD UR33, UR33, UR4, URZ ;  /* 0x00000004212112a4 */ /* 0x000fe4000f8e023f */
[----:B------:R-:W-:Y:S02]  /*26b0*/  @UP1 UMOV UR35, UR17 ;  /* 0x0000001100231c82 */ /* 0x000fe40008000000 */
[----:B------:R-:W-:Y:S01]  /*26c0*/  @UP1 UIMAD.WIDE.U32 UR34, UR18, UR4, UR34 ;  /* 0x00000004122212a5 */ /* 0x000fe2000f8e0022 */
[----:B------:R-:W-:-:S04]  /*26d0*/  DEPBAR.LE SB0, 0x0 ;  /* 0x000080000000791a */ /* 0x000fc80000000000 */
[----:B------:R-:W-:Y:S02]  /*26e0*/  @UP1 UIMAD UR5, UR18, UR5, UR33 ;  /* 0x00000005120512a4 */ /* 0x000fe4000f8e0221 */
[----:B------:R-:W-:Y:S02]  /*26f0*/  @UP1 ULEA UR6, UP0, UR34, UR6, 0x2 ;  /* 0x0000000622061291 */ /* 0x000fe4000f80103f */
[----:B------:R-:W-:-:S04]  /*2700*/  @UP1 UIADD3 UR5, UR35, UR5, URZ ;  /* 0x0000000523051290 */ /* 0x000fc8000fffe03f */
[----:B------:R-:W-:Y:S01]  /*2710*/  @UP1 ULEA.HI.X UR7, UR34, UR7, UR5, 0x2, UP0 ;  /* 0x0000000722071291 */ /* 0x000fe200080f1405 */
[----:B--2---:R-:W-:Y:S01]  /*2720*/  IMAD.U32 R2, RZ, RZ, UR6 ;  /* 0x00000006ff027e24 */ /* 0x004fe2000f8e00ff */
[----:B------:R-:W-:Y:S01]  /*2730*/  ISETP.GE.AND P1, PT, R168, UR27, PT ;  /* 0x0000001ba8007c0c */ /* 0x000fe2000bf26270 */
[----:B------:R-:W-:-:S03]  /*2740*/  ULDC.64 UR4, c[0x0][0x1a0] ;  /* 0x0000680000047ab9 */ /* 0x000fc60000000a00 */
[----:B------:R-:W-:-:S05]  /*2750*/  IMAD.U32 R3, RZ, RZ, UR7 ;  /* 0x00000007ff037e24 */ /* 0x000fca000f8e00ff */
[----:B------:R2:W3:Y:S01]  /*2760*/  @P0 LDG.E R2, [R2.64] ;  /* 0x0000001602020981 */ /* 0x0004e2000c1e1900 */
[----:B------:R-:W-:Y:S01]  /*2770*/  UIMAD.WIDE.U32 UR34, UR28, UR4, URZ ;  /* 0x000000041c2272a5 */ /* 0x000fe2000f8e003f */
[----:B------:R-:W-:Y:S01]  /*2780*/  BSSY B0, `(.L_x_101) ;  /* 0x0000035000007945 */ /* 0x000fe20003800000 */
[----:B------:R-:W-:Y:S01]  /*2790*/  UIMAD UR4, UR32, UR4, URZ ;  /* 0x00000004200472a4 */ /* 0x000fe2000f8e023f */
[----:B------:R-:W-:Y:S03]  /*27a0*/  BAR.SYNC.DEFER_BLOCKING 0x0 ;  /* 0x0000000000007b1d */ /* 0x000fe60000010000 */
[----:B------:R-:W-:Y:S01]  /*27b0*/  UIMAD UR4, UR28, UR5, UR4 ;  /* 0x000000051c0472a4 */ /* 0x000fe2000f8e0204 */
[----:B------:R-:W-:Y:S01]  /*27c0*/  MOV R6, UR34 ;  /* 0x0000002200067c02 */ /* 0x000fe20008000f00 */
[----:B------:R-:W-:Y:S02]  /*27d0*/  IMAD.U32 R7, RZ, RZ, UR35 ;  /* 0x00000023ff077e24 */ /* 0x000fe4000f8e00ff */
[----:B------:R-:W-:Y:S01]  /*27e0*/  UIADD3 UR4, UR35, UR4, URZ ;  /* 0x0000000423047290 */ /* 0x000fe2000fffe03f */
[----:B--2---:R-:W3:Y:S01]  /*27f0*/  @P0 MUFU.RCP R3, c[0x0][0x238] ;  /* 0x00008e0000030b08 */ /* 0x004ee20000001000 */
[----:B------:R2:W-:Y:S04]  /*2800*/  @P1 STS.128 [R230+0x10000], RZ ;  /* 0x010000ffe6001388 */ /* 0x0005e80000000c00 */
[----:B------:R2:W-:Y:S04]  /*2810*/  @P1 STS.128 [R230+0x12000], RZ ;  /* 0x012000ffe6001388 */ /* 0x0005e80000000c00 */
[----:B------:R2:W-:Y:S04]  /*2820*/  @P1 STS.128 [R230+0x14000], RZ ;  /* 0x014000ffe6001388 */ /* 0x0005e80000000c00 */
[----:B------:R2:W-:Y:S01]  /*2830*/  @P1 STS.128 [R230+0x16000], RZ ;  /* 0x016000ffe6001388 */ /* 0x0005e20000000c00 */
[----:B---3--:R-:W-:Y:S01]  /*2840*/  @P0 FMUL.FTZ R2, R2, R3 ;  /* 0x0000000302020220 */ /* 0x008fe20000410000 */
[----:B------:R-:W-:Y:S01]  /*2850*/  MOV R3, UR4 ;  /* 0x0000000400037c02 */ /* 0x000fe20008000f00 */
[----:B------:R-:W-:-:S02]  /*2860*/  UMOV UR4, URZ ;  /* 0x0000003f00047c82 */ /* 0x000fc40008000000 */
[----:B------:R3:W4:Y:S02]  /*2870*/  @P0 R2UR UR6, R2 ;  /* 0x00000000020603c2 */ /* 0x00072400000e0000 */
[----:B---3--:R-:W-:Y:S01]  /*2880*/  LEA R2, P0, R6, R26, 0x6 ;  /* 0x0000001a06027211 */ /* 0x008fe200078030ff */
[----:B----4-:R-:W-:-:S03]  /*2890*/  @UP1 UMOV UR4, UR6 ;  /* 0x0000000600041c82 */ /* 0x010fc60008000000 */
[----:B------:R-:W-:Y:S01]  /*28a0*/  LEA.HI.X R3, R6, R25, R3, 0x6, P0 ;  /* 0x0000001906037211 */ /* 0x000fe200000f3403 */
[----:B------:R-:W-:Y:S05]  /*28b0*/  @P1 BRA `(.L_x_102) ;  /* 0x0000021000001947 */ /* 0x000fea0003800000 */
[----:B--2---:R-:W-:Y:S02]  /*28c0*/  ISETP.GE.AND P5, PT, R248, c[0x0][0x220], PT ;  /* 0x00008800f8007a0c */ /* 0x004fe40003fa6270 */
        /* <DEDUP_REMOVED lines=32> */
.L_x_102:
[----:B--2---:R-:W-:Y:S05]  /*2ad0*/  BSYNC B0 ;  /* 0x0000000000007941 */ /* 0x004fea0003800000 */
.L_x_101:
        /* <DEDUP_REMOVED lines=8> */
[----:B------:R-:W-:Y:S01]  /*2b60*/  IMAD.WIDE.U32 R6, R23, c[0x0][0x1a0], RZ ;  /* 0x0000680017067a25 */ /* 0x000fe200078e00ff */
        /* <DEDUP_REMOVED lines=35> */
.L_x_104:
[----:B------:R-:W-:Y:S05]  /*2da0*/  BSYNC B0 ;  /* 0x0000000000007941 */ /* 0x000fea0003800000 */
.L_x_103:
        /* <DEDUP_REMOVED lines=10> */
[----:B---3--:R-:W-:Y:S01]  /*2e50*/  IMAD.MOV.U32 R8, RZ, RZ, c[0x0][0x1a4] ;  /* 0x00006900ff087624 */ /* 0x008fe200078e00ff */
        /* <DEDUP_REMOVED lines=33> */
.L_x_106:
[----:B------:R-:W-:Y:S05]  /*3070*/  BSYNC B0 ;  /* 0x0000000000007941 */ /* 0x000fea0003800000 */
.L_x_105:
[----:B------:R-:W-:Y:S01]  /*3080*/  ISETP.GE.AND P0, PT, R16, UR27, PT ;  /* 0x0000001b10007c0c */ /* 0x000fe2000bf06270 */
[----:B------:R-:W-:Y:S01]  /*3090*/  BSSY B0, `(.L_x_107) ;  /* 0x000002e000007945 */ /* 0x000fe20003800000 */
[----:B------:R-:W-:-:S05]  /*30a0*/  LOP3.LUT R6, R22, 0xffffffe0, RZ, 0xc0, !PT ;  /* 0xffffffe016067812 */ /* 0x000fca00078ec0ff */
[----:B------:R-:W-:-:S06]  /*30b0*/  IMAD.IADD R96, R98, 0x1, -R6 ;  /* 0x0000000162607824 */ /* 0x000fcc00078e0a06 */
        /* <DEDUP_REMOVED lines=43> */
.L_x_108:
[----:B------:R-:W-:Y:S05]  /*3370*/  BSYNC B0 ;  /* 0x0000000000007941 */ /* 0x000fea0003800000 */
.L_x_107:
[C---:B---3--:R-:W-:Y:S01]  /*3380*/  IMAD.SHL.U32 R2, R24.reuse, 0x40, RZ ;  /* 0x0000004018027824 */ /* 0x048fe200078e00ff */
[----:B------:R-:W-:Y:S01]  /*3390*/  R2P PR, R24, 0x6 ;  /* 0x0000000618007804 */ /* 0x000fe20000000000 */
[----:B------:R-:W-:Y:S01]  /*33a0*/  IMAD.SHL.U32 R3, R168, 0x8, RZ ;  /* 0x00000008a8037824 */ /* 0x000fe200078e00ff */
[----:B------:R-:W0:Y:S01]  /*33b0*/  LDGDEPBAR ;  /* 0x00000000000079af */ /* 0x000e220000000000 */
[----:B------:R-:W-:Y:S01]  /*33c0*/  IMAD.SHL.U32 R7, R98, 0x2, RZ ;  /* 0x0000000262077824 */ /* 0x000fe200078e00ff */
[----:B------:R-:W-:Y:S01]  /*33d0*/  LOP3.LUT R2, R2, 0x1c0, RZ, 0xc0, !PT ;  /* 0x000001c002027812 */ /* 0x000fe200078ec0ff */
[----:B------:R-:W-:-:S03]  /*33e0*/  UISETP.GE.AND UP0, UPT, UR15, 0x41, UPT ;  /* 0x000000410f00788c */ /* 0x000fc6000bf06270 */
[----:B------:R-:W-:Y:S02]  /*33f0*/  LOP3.LUT R3, R2, 0x8, R3, 0xf8, !PT ;  /* 0x0000000802037812 */ /* 0x000fe400078ef803 */
[----:B------:R-:W-:Y:S02]  /*3400*/  SHF.R.U32.HI R2, RZ, 0x3, R2 ;  /* 0x00000003ff027819 */ /* 0x000fe40000011602 */
[----:B------:R-:W-:Y:S02]  /*3410*/  LOP3.LUT R7, R7, 0x6, RZ, 0xc0, !PT ;  /* 0x0000000607077812 */ /* 0x000fe400078ec0ff */
        /* <DEDUP_REMOVED lines=10> */
[----:B------:R-:W3:Y:S01]  /*34c0*/  LDSM.16.M88.4 R20, [R151+0x8000] ;  /* 0x008000009714783b */ /* 0x000ee20000000200 */
[----:B------:R-:W-:Y:S01]  /*34d0*/  IADD3 R214, R151, 0x8020, RZ ;  /* 0x0000802097d67810 */ /* 0x000fe20007ffe0ff */
[----:B------:R-:W-:Y:S01]  /*34e0*/  IMAD.U32 R3, RZ, RZ, UR28 ;  /* 0x0000001cff037e24 */ /* 0x000fe2000f8e00ff */
[----:B------:R-:W-:Y:S01]  /*34f0*/  @P1 IADD3 R214, R2, -0x20, RZ ;  /* 0xffffffe002d61810 */ /* 0x000fe20007ffe0ff */
[----:B------:R-:W5:Y:S01]  /*3500*/  LDSM.16.M88.4 R40, [R151+0x9800] ;  /* 0x009800009728783b */ /* 0x000f620000000200 */
[----:B------:R-:W-:-:S02]  /*3510*/  IMAD.MOV.U32 R2, RZ, RZ, 0x40 ;  /* 0x00000040ff027424 */ /* 0x000fc400078e00ff */
[----:B------:R-:W-:Y:S01]  /*3520*/  IMAD R3, R3, 0x40, R7 ;  /* 0x0000004003037824 */ /* 0x000fe200078e0207 */
[----:B------:R-:W1:Y:S01]  /*3530*/  LDSM.16.M88.4 R16, [R151+0x8800] ;  /* 0x008800009710783b */ /* 0x000e620000000200 */
[----:B------:R-:W-:Y:S02]  /*3540*/  IADD3 R229, R214, 0x800, RZ ;  /* 0x00000800d6e57810 */ /* 0x000fe40007ffe0ff */
[----:B------:R-:W-:Y:S01]  /*3550*/  SEL R2, R2, 0xffffffc0, !P2 ;  /* 0xffffffc002027807 */ /* 0x000fe20005000000 */
[----:B-1----:R-:W1:Y:S01]  /*3560*/  LDSM.16.M88.4 R28, [R151+0x9000] ;  /* 0x00900000971c783b */ /* 0x002e620000000200 */
[----:B------:R-:W-:Y:S02]  /*3570*/  ISETP.GE.AND P2, PT, R3, UR15, PT ;  /* 0x0000000f03007c0c */ /* 0x000fe4000bf46270 */
[C---:B------:R-:W-:Y:S01]  /*3580*/  IADD3 R228, R214.reuse, 0x1000, RZ ;  /* 0x00001000d6e47810 */ /* 0x040fe20007ffe0ff */
[----:B------:R-:W-:Y:S01]  /*3590*/  LDSM.16.M88.4 R12, [R211] ;  /* 0x00000000d30c783b */ /* 0x000fe20000000200 */
[----:B------:R-:W-:Y:S01]  /*35a0*/  IMAD.IADD R209, R151, 0x1, R2 ;  /* 0x0000000197d17824 */ /* 0x000fe200078e0202 */
[----:B------:R-:W-:Y:S01]  /*35b0*/  IADD3 R227, R214, 0x1800, RZ ;  /* 0x00001800d6e37810 */ /* 0x000fe20007ffe0ff */
[----:B------:R-:W-:Y:S01]  /*35c0*/  IMAD.IADD R208, R2, 0x1, R214 ;  /* 0x0000000102d07824 */ /* 0x000fe200078e02d6 */
[----:B------:R-:W2:Y:S01]  /*35d0*/  LDSM.16.M88.4 R48, [R214] ;  /* 0x00000000d630783b */ /* 0x000ea20000000200 */
[----:B------:R-:W-:-:S02]  /*35e0*/  SHF.R.S32.HI R2, RZ, 0x1f, R96 ;  /* 0x0000001fff027819 */ /* 0x000fc40000011460 */
[----:B------:R-:W-:Y:S01]  /*35f0*/  IADD3 R226, R214, 0x2000, RZ ;  /* 0x00002000d6e27810 */ /* 0x000fe20007ffe0ff */
[----:B------:R-:W4:Y:S01]  /*3600*/  LDSM.16.M88.4 R24, [R214+0x800] ;  /* 0x00080000d618783b */ /* 0x000f220000000200 */
[----:B------:R-:W-:Y:S02]  /*3610*/  LEA.HI R2, R2, R96, RZ, 0x2 ;  /* 0x0000006002027211 */ /* 0x000fe400078f10ff */
[C---:B------:R-:W-:Y:S01]  /*3620*/  IADD3 R225, R214.reuse, 0x2800, RZ ;  /* 0x00002800d6e17810 */ /* 0x040fe20007ffe0ff */
[----:B------:R-:W1:Y:S01]  /*3630*/  LDSM.16.M88.4 R52, [R214+0x1000] ;  /* 0x00100000d634783b */ /* 0x000e620000000200 */
[----:B------:R-:W-:Y:S02]  /*3640*/  SHF.R.S32.HI R2, RZ, 0x2, R2 ;  /* 0x00000002ff027819 */ /* 0x000fe40000011402 */
[C---:B------:R-:W-:Y:S01]  /*3650*/  IADD3 R224, R214.reuse, 0x3000, RZ ;  /* 0x00003000d6e07810 */ /* 0x040fe20007ffe0ff */
[----:B------:R-:W-:Y:S01]  /*3660*/  LDSM.16.M88.4 R72, [R209+0x8000] ;  /* 0x00800000d148783b */ /* 0x000fe20000000200 */
[C---:B------:R-:W-:Y:S01]  /*3670*/  IADD3 R223, R214.reuse, 0x3800, RZ ;  /* 0x00003800d6df7810 */ /* 0x040fe20007ffe0ff */
[----:B------:R-:W-:Y:S01]  /*3680*/  IMAD R6, R97, 0x10, R2 ;  /* 0x0000001061067824 */ /* 0x000fe200078e0202 */
[C---:B------:R-:W-:Y:S01]  /*3690*/  IADD3 R222, R214.reuse, 0x4000, RZ ;  /* 0x00004000d6de7810 */ /* 0x040fe20007ffe0ff */
[----:B------:R-:W-:Y:S01]  /*36a0*/  LDSM.16.M88.4 R56, [R209+0x8800] ;  /* 0x00880000d138783b */ /* 0x000fe20000000200 */
[----:B------:R-:W-:Y:S01]  /*36b0*/  IMAD.U32 R2, RZ, RZ, UR15 ;  /* 0x0000000fff027e24 */ /* 0x000fe2000f8e00ff */
[----:B------:R-:W-:Y:S01]  /*36c0*/  IADD3 R221, R214, 0x4800, RZ ;  /* 0x00004800d6dd7810 */ /* 0x000fe20007ffe0ff */
[----:B---3--:R-:W-:Y:S01]  /*36d0*/  HMMA.16816.F32 R44, R8, R22, RZ ;  /* 0x00000016082c723c */ /* 0x008fe200000018ff */
[----:B------:R-:W-:Y:S01]  /*36e0*/  LDSM.16.M88.4 R84, [R208] ;  /* 0x00000000d054783b */ /* 0x000fe20000000200 */
[----:B------:R-:W-:-:S02]  /*36f0*/  IADD3 R6, R6, UR14, RZ ;  /* 0x0000000e06067c10 */ /* 0x000fc4000fffe0ff */
[----:B------:R-:W-:Y:S01]  /*3700*/  IADD3 R220, R214, 0x5000, RZ ;  /* 0x00005000d6dc7810 */ /* 0x000fe20007ffe0ff */
[----:B------:R-:W-:Y:S01]  /*3710*/  LDSM.16.M88.4 R88, [R208+0x3800] ;  /* 0x00380000d058783b */ /* 0x000fe20000000200 */
[----:B------:R-:W-:Y:S02]  /*3720*/  IADD3 R2, R2, -UR16, R6 ;  /* 0x8000001002027c10 */ /* 0x000fe4000fffe006 */
[----:B------:R-:W-:Y:S01]  /*3730*/  HMMA.16816.F32 R36, R8, R20, RZ ;  /* 0x000000140824723c */ /* 0x000fe200000018ff */
[----:B------:R-:W-:Y:S01]  /*3740*/  LDSM.16.M88.4 R92, [R151+0xc000] ;  /* 0x00c00000975c783b */ /* 0x000fe20000000200 */
[C---:B------:R-:W-:Y:S02]  /*3750*/  IADD3 R219, R214.reuse, 0x5800, RZ ;  /* 0x00005800d6db7810 */ /* 0x040fe40007ffe0ff */
[C---:B------:R-:W-:Y:S01]  /*3760*/  IADD3 R218, R214.reuse, 0x6000, RZ ;  /* 0x00006000d6da7810 */ /* 0x040fe20007ffe0ff */
[----:B------:R3:W-:Y:S01]  /*3770*/  STL [R1+0x28], R6 ;  /* 0x0000280601007387 */ /* 0x0007e20000100800 */
[----:B------:R-:W-:-:S02]  /*3780*/  IADD3 R217, R214, 0x6800, RZ ;  /* 0x00006800d6d97810 */ /* 0x000fc40007ffe0ff */
[----:B-----5:R-:W-:Y:S01]  /*3790*/  HMMA.16816.F32 R80, R8, R40, RZ ;  /* 0x000000280850723c */ /* 0x020fe200000018ff */
[C---:B------:R-:W-:Y:S02]  /*37a0*/  IADD3 R216, R214.reuse, 0x7000, RZ ;  /* 0x00007000d6d87810 */ /* 0x040fe40007ffe0ff */
[----:B------:R-:W-:-:S05]  /*37b0*/  IADD3 R215, R214, 0x7800, RZ ;  /* 0x00007800d6d77810 */ /* 0x000fca0007ffe0ff */
[C---:B------:R-:W-:Y:S01]  /*37c0*/  HMMA.16816.F32 R76, R8.reuse, R42, RZ ;  /* 0x0000002a084c723c */ /* 0x040fe200000018ff */
[----:B------:R-:W5:Y:S07]  /*37d0*/  LDSM.16.M88.4 R40, [R214+0x1800] ;  /* 0x00180000d628783b */ /* 0x000f6e0000000200 */
[----:B------:R-:W-:Y:S01]  /*37e0*/  HMMA.16816.F32 R32, R8, R16, RZ ;  /* 0x000000100820723c */ /* 0x000fe200000018ff */
[----:B---3--:R-:W-:-:S07]  /*37f0*/  IMAD.IADD R6, R2, 0x1, -R3 ;  /* 0x0000000102067824 */ /* 0x008fce00078e0a03 */
[----:B------:R-:W-:Y:S01]  /*3800*/  HMMA.16816.F32 R20, R8, R18, RZ ;  /* 0x000000120814723c */ /* 0x000fe200000018ff */
[----:B------:R-:W-:-:S07]  /*3810*/  IABS R6, R6 ;  /* 0x0000000600067213 */ /* 0x000fce0000000000 */
[C---:B-1----:R-:W-:Y:S08]  /*3820*/  HMMA.16816.F32 R16, R8.reuse, R28, RZ ;  /* 0x0000001c0810723c */ /* 0x042ff000000018ff */
[----:B------:R-:W-:Y:S01]  /*3830*/  HMMA.16816.F32 R64, R8, R30, RZ ;  /* 0x0000001e0840723c */ /* 0x000fe200000018ff */
[----:B------:R-:W1:Y:S07]  /*3840*/  LDSM.16.M88.4 R8, [R213] ;  /* 0x00000000d508783b */ /* 0x000e6e0000000200 */
[C---:B--2---:R-:W-:Y:S08]  /*3850*/  HMMA.16816.F32 R60, R12.reuse, R50, R44 ;  /* 0x000000320c3c723c */ /* 0x044ff0000000182c */
[C---:B------:R-:W-:Y:S01]  /*3860*/  HMMA.16816.F32 R68, R12.reuse, R48, R36 ;  /* 0x000000300c44723c */ /* 0x040fe20000001824 */
[----:B------:R-:W2:Y:S07]  /*3870*/  LDSM.16.M88.4 R36, [R209+0x9000] ;  /* 0x00900000d124783b */ /* 0x000eae0000000200 */
[C---:B----4-:R-:W-:Y:S01]  /*3880*/  HMMA.16816.F32 R48, R12.reuse, R24, R32 ;  /* 0x000000180c30723c */ /* 0x050fe20000001820 */
[----:B------:R-:W3:Y:S07]  /*3890*/  LDSM.16.M88.4 R32, [R209+0x9800] ;  /* 0x00980000d120783b */ /* 0x000eee0000000200 */
[C---:B------:R-:W-:Y:S01]  /*38a0*/  HMMA.16816.F32 R44, R12.reuse, R26, R20 ;  /* 0x0000001a0c2c723c */ /* 0x040fe20000001814 */
[----:B------:R-:W4:Y:S07]  /*38b0*/  LDSM.16.M88.4 R20, [R212] ;  /* 0x00000000d414783b */ /* 0x000f2e0000000200 */
[C---:B------:R-:W-:Y:S08]  /*38c0*/  HMMA.16816.F32 R28, R12.reuse, R52, R16 ;  /* 0x000000340c1c723c */ /* 0x040ff00000001810 */
[C---:B------:R-:W-:Y:S08]  /*38d0*/  HMMA.16816.F32 R24, R12.reuse, R54, R64 ;  /* 0x000000360c18723c */ /* 0x040ff00000001840 */
[C---:B-----5:R-:W-:Y:S01]  /*38e0*/  HMMA.16816.F32 R16, R12.reuse, R40, R80 ;  /* 0x000000280c10723c */ /* 0x060fe20000001850 */
[----:B------:R-:W-:Y:S07]  /*38f0*/  LDSM.16.M88.4 R80, [R214+0x2000] ;  /* 0x00200000d650783b */ /* 0x000fee0000000200 */
[----:B------:R-:W-:Y:S01]  /*3900*/  HMMA.16816.F32 R12, R12, R42, R76 ;  /* 0x0000002a0c0c723c */ /* 0x000fe2000000184c */
[----:B------:R-:W5:Y:S07]  /*3910*/  LDSM.16.M88.4 R76, [R208+0x800] ;  /* 0x00080000d04c783b */ /* 0x000f6e0000000200 */
[C---:B-1----:R-:W-:Y:S08]  /*3920*/  HMMA.16816.F32 R60, R8.reuse, R74, R60 ;  /* 0x0000004a083c723c */ /* 0x042ff0000000183c */
[C---:B------:R-:W-:Y:S01]  /*3930*/  HMMA.16816.F32 R40, R8.reuse, R72, R68 ;  /* 0x000000480828723c */ /* 0x040fe20000001844 */
[----:B------:R-:W1:Y:S04]  /*3940*/  LDSM.16.M88.4 R72, [R208+0x1000] ;  /* 0x00100000d048783b */ /* 0x000e680000000200 */
[----:B------:R-:W-:Y:S03]  /*3950*/  LDSM.16.M88.4 R68, [R151+0xb000] ;  /* 0x00b000009744783b */ /* 0x000fe60000000200 */
[C---:B------:R-:W-:Y:S08]  /*3960*/  HMMA.16816.F32 R64, R8.reuse, R56, R48 ;  /* 0x000000380840723c */ /* 0x040ff00000001830 */
[C---:B------:R-:W-:Y:S08]  /*3970*/  HMMA.16816.F32 R56, R8.reuse, R58, R44 ;  /* 0x0000003a0838723c */ /* 0x040ff0000000182c */
[C---:B--2---:R-:W-:Y:S08]  /*3980*/  HMMA.16816.F32 R52, R8.reuse, R36, R28 ;  /* 0x000000240834723c */ /* 0x044ff0000000181c */
[C---:B------:R-:W-:Y:S01]  /*3990*/  HMMA.16816.F32 R48, R8.reuse, R38, R24 ;  /* 0x000000260830723c */ /* 0x040fe20000001818 */
[----:B------:R-:W2:Y:S07]  /*39a0*/  LDSM.16.M88.4 R24, [R208+0x1800] ;  /* 0x00180000d018783b */ /* 0x000eae0000000200 */
[C---:B---3--:R-:W-:Y:S01]  /*39b0*/  HMMA.16816.F32 R44, R8.reuse, R32, R16 ;  /* 0x00000020082c723c */ /* 0x048fe20000001810 */
[----:B------:R-:W-:Y:S07]  /*39c0*/  LDSM.16.M88.4 R16, [R211+0x2000] ;  /* 0x00200000d310783b */ /* 0x000fee0000000200 */
[----:B------:R-:W-:Y:S01]  /*39d0*/  HMMA.16816.F32 R12, R8, R34, R12 ;  /* 0x00000022080c723c */ /* 0x000fe2000000180c */
[----:B------:R-:W-:Y:S04]  /*39e0*/  LDSM.16.M88.4 R8, [R210+0x2000] ;  /* 0x00200000d208783b */ /* 0x000fe80000000200 */
[----:B------:R-:W3:Y:S03]  /*39f0*/  LDSM.16.M88.4 R32, [R151+0xa000] ;  /* 0x00a000009720783b */ /* 0x000ee60000000200 */
[C---:B----4-:R-:W-:Y:S01]  /*3a00*/  HMMA.16816.F32 R36, R20.reuse, R86, R60 ;  /* 0x000000561424723c */ /* 0x050fe2000000183c */
[----:B------:R-:W4:Y:S07]  /*3a10*/  LDSM.16.M88.4 R60, [R151+0xa800] ;  /* 0x00a80000973c783b */ /* 0x000f2e0000000200 */
[C---:B------:R-:W-:Y:S01]  /*3a20*/  HMMA.16816.F32 R28, R20.reuse, R84, R40 ;  /* 0x00000054141c723c */ /* 0x040fe20000001828 */
[----:B------:R-:W-:Y:S07]  /*3a30*/  LDSM.16.M88.4 R84, [R214+0x3000] ;  /* 0x00300000d654783b */ /* 0x000fee0000000200 */
[C---:B-----5:R-:W-:Y:S01]  /*3a40*/  HMMA.16816.F32 R40, R20.reuse, R76, R64 ;  /* 0x0000004c1428723c */ /* 0x060fe20000001840 */
[----:B------:R-:W5:Y:S07]  /*3a50*/  LDSM.16.M88.4 R64, [R151+0xb800] ;  /* 0x00b800009740783b */ /* 0x000f6e0000000200 */
[C---:B------:R-:W-:Y:S01]  /*3a60*/  HMMA.16816.F32 R56, R20.reuse, R78, R56 ;  /* 0x0000004e1438723c */ /* 0x040fe20000001838 */
[----:B------:R-:W-:Y:S07]  /*3a70*/  LDSM.16.M88.4 R76, [R209+0xa800] ;  /* 0x00a80000d14c783b */ /* 0x000fee0000000200 */
[C---:B-1----:R-:W-:Y:S08]  /*3a80*/  HMMA.16816.F32 R52, R20.reuse, R72, R52 ;  /* 0x000000481434723c */ /* 0x042ff00000001834 */
[C---:B------:R-:W-:Y:S01]  /*3a90*/  HMMA.16816.F32 R48, R20.reuse, R74, R48 ;  /* 0x0000004a1430723c */ /* 0x040fe20000001830 */
[----:B------:R-:W1:Y:S07]  /*3aa0*/  LDSM.16.M88.4 R72, [R214+0x2800] ;  /* 0x00280000d648783b */ /* 0x000e6e0000000200 */
[C---:B--2---:R-:W-:Y:S08]  /*3ab0*/  HMMA.16816.F32 R44, R20.reuse, R24, R44 ;  /* 0x00000018142c723c */ /* 0x044ff0000000182c */
[----:B------:R-:W-:Y:S01]  /*3ac0*/  HMMA.16816.F32 R20, R20, R26, R12 ;  /* 0x0000001a1414723c */ /* 0x000fe2000000180c */
[----:B------:R-:W-:Y:S07]  /*3ad0*/  LDSM.16.M88.4 R12, [R213+0x2000] ;  /* 0x00200000d50c783b */ /* 0x000fee0000000200 */
[C---:B---3--:R-:W-:Y:S08]  /*3ae0*/  HMMA.16816.F32 R28, R8.reuse, R32, R28 ;  /* 0x00000020081c723c */ /* 0x048ff0000000181c */
[C---:B------:R-:W-:Y:S08]  /*3af0*/  HMMA.16816.F32 R24, R8.reuse, R34, R36 ;  /* 0x000000220818723c */ /* 0x040ff00000001824 */
[C---:B----4-:R-:W-:Y:S08]  /*3b00*/  HMMA.16816.F32 R32, R8.reuse, R60, R40 ;  /* 0x0000003c0820723c */ /* 0x050ff00000001828 */
[C---:B------:R-:W-:Y:S01]  /*3b10*/  HMMA.16816.F32 R36, R8.reuse, R62, R56 ;  /* 0x0000003e0824723c */ /* 0x040fe20000001838 */
[----:B------:R-:W2:Y:S07]  /*3b20*/  LDSM.16.M88.4 R60, [R214+0x3800] ;  /* 0x00380000d63c783b */ /* 0x000eae0000000200 */
[C---:B------:R-:W-:Y:S08]  /*3b30*/  HMMA.16816.F32 R40, R8.reuse, R68, R52 ;  /* 0x000000440828723c */ /* 0x040ff00000001834 */
[C---:B------:R-:W-:Y:S01]  /*3b40*/  HMMA.16816.F32 R48, R8.reuse, R70, R48 ;  /* 0x000000460830723c */ /* 0x040fe20000001830 */
[----:B------:R-:W3:Y:S07]  /*3b50*/  LDSM.16.M88.4 R68, [R209+0xa000] ;  /* 0x00a00000d144783b */ /* 0x000eee0000000200 */
[C---:B-----5:R-:W-:Y:S08]  /*3b60*/  HMMA.16816.F32 R56, R8.reuse, R64, R44 ;  /* 0x000000400838723c */ /* 0x060ff0000000182c */
[----:B------:R-:W-:Y:S01]  /*3b70*/  HMMA.16816.F32 R52, R8, R66, R20 ;  /* 0x000000420834723c */ /* 0x000fe20000001814 */
[----:B------:R-:W-:Y:S07]  /*3b80*/  LDSM.16.M88.4 R20, [R212+0x2000] ;  /* 0x00200000d414783b */ /* 0x000fee0000000200 */
[C---:B------:R-:W-:Y:S08]  /*3b90*/  HMMA.16816.F32 R44, R16.reuse, R80, R28 ;  /* 0x00000050102c723c */ /* 0x040ff0000000181c */
[C---:B-1----:R-:W-:Y:S08]  /*3ba0*/  HMMA.16816.F32 R8, R16.reuse, R74, R36 ;  /* 0x0000004a1008723c */ /* 0x042ff00000001824 */
[C---:B------:R-:W-:Y:S01]  /*3bb0*/  HMMA.16816.F32 R28, R16.reuse, R82, R24 ;  /* 0x00000052101c723c */ /* 0x040fe20000001818 */
[----:B------:R-:W-:Y:S07]  /*3bc0*/  LDSM.16.M88.4 R80, [R208+0x2800] ;  /* 0x00280000d050783b */ /* 0x000fee0000000200 */
[C---:B------:R-:W-:Y:S01]  /*3bd0*/  HMMA.16816.F32 R36, R16.reuse, R84, R40 ;  /* 0x000000541024723c */ /* 0x040fe20000001828 */
[----:B------:R-:W1:Y:S07]  /*3be0*/  LDSM.16.M88.4 R40, [R209+0xb000] ;  /* 0x00b00000d128783b */ /* 0x000e6e0000000200 */
[C---:B------:R-:W-:Y:S01]  /*3bf0*/  HMMA.16816.F32 R24, R16.reuse, R72, R32 ;  /* 0x000000481018723c */ /* 0x040fe20000001820 */
[----:B------:R-:W4:Y:S07]  /*3c00*/  LDSM.16.M88.4 R72, [R209+0xb800] ;  /* 0x00b80000d148783b */ /* 0x000f2e0000000200 */
[C---:B------:R-:W-:Y:S01]  /*3c10*/  HMMA.16816.F32 R48, R16.reuse, R86, R48 ;  /* 0x000000561030723c */ /* 0x040fe20000001830 */
[----:B------:R-:W5:Y:S07]  /*3c20*/  LDSM.16.M88.4 R84, [R208+0x2000] ;  /* 0x00200000d054783b */ /* 0x000f6e0000000200 */
[C---:B--2---:R-:W-:Y:S08]  /*3c30*/  HMMA.16816.F32 R64, R16.reuse, R60, R56 ;  /* 0x0000003c1040723c */ /* 0x044ff00000001838 */
[----:B------:R-:W-:Y:S08]  /*3c40*/  HMMA.16816.F32 R60, R16, R62, R52 ;  /* 0x0000003e103c723c */ /* 0x000ff00000001834 */
[C---:B---3--:R-:W-:Y:S08]  /*3c50*/  HMMA.16816.F32 R56, R12.reuse, R68, R44 ;  /* 0x000000440c38723c */ /* 0x048ff0000000182c */
[C---:B------:R-:W-:Y:S01]  /*3c60*/  HMMA.16816.F32 R52, R12.reuse, R70, R28 ;  /* 0x000000460c34723c */ /* 0x040fe2000000181c */
[----:B------:R-:W2:Y:S07]  /*3c70*/  LDSM.16.M88.4 R68, [R208+0x3000] ;  /* 0x00300000d044783b */ /* 0x000eae0000000200 */
[C---:B------:R-:W-:Y:S08]  /*3c80*/  HMMA.16816.F32 R44, R12.reuse, R76, R24 ;  /* 0x0000004c0c2c723c */ /* 0x040ff00000001818 */
[C---:B------:R-:W-:Y:S01]  /*3c90*/  HMMA.16816.F32 R32, R12.reuse, R78, R8 ;  /* 0x0000004e0c20723c */ /* 0x040fe20000001808 */
[----:B------:R-:W3:Y:S04]  /*3ca0*/  LDSM.16.M88.4 R8, [R210+0x4000] ;  /* 0x00400000d208783b */ /* 0x000ee80000000200 */
[----:B------:R-:W-:Y:S03]  /*3cb0*/  LDSM.16.M88.4 R76, [R151+0xd000] ;  /* 0x00d00000974c783b */ /* 0x000fe60000000200 */
[C---:B-1----:R-:W-:Y:S08]  /*3cc0*/  HMMA.16816.F32 R28, R12.reuse, R40, R36 ;  /* 0x000000280c1c723c */ /* 0x042ff00000001824 */
[C---:B----4-:R-:W-:Y:S08]  /*3cd0*/  HMMA.16816.F32 R16, R12.reuse, R72, R64 ;  /* 0x000000480c10723c */ /* 0x050ff00000001840 */
[C---:B------:R-:W-:Y:S08]  /*3ce0*/  HMMA.16816.F32 R24, R12.reuse, R42, R48 ;  /* 0x0000002a0c18723c */ /* 0x040ff00000001830 */
[----:B------:R-:W-:Y:S01]  /*3cf0*/  HMMA.16816.F32 R60, R12, R74, R60 ;  /* 0x0000004a0c3c723c */ /* 0x000fe2000000183c */
[----:B------:R-:W-:Y:S07]  /*3d00*/  LDSM.16.M88.4 R72, [R214+0x5000] ;  /* 0x00500000d648783b */ /* 0x000fee0000000200 */
[C---:B-----5:R-:W-:Y:S01]  /*3d10*/  HMMA.16816.F32 R12, R20.reuse, R86, R52 ;  /* 0x00000056140c723c */ /* 0x060fe20000001834 */
[----:B------:R-:W1:Y:S07]  /*3d20*/  LDSM.16.M88.4 R52, [R151+0xc800] ;  /* 0x00c800009734783b */ /* 0x000e6e0000000200 */
[C---:B------:R-:W-:Y:S08]  /*3d30*/  HMMA.16816.F32 R48, R20.reuse, R80, R44 ;  /* 0x000000501430723c */ /* 0x040ff0000000182c */
[C---:B------:R-:W-:Y:S01]  /*3d40*/  HMMA.16816.F32 R44, R20.reuse, R82, R32 ;  /* 0x00000052142c723c */ /* 0x040fe20000001820 */
[----:B------:R-:W4:Y:S04]  /*3d50*/  LDSM.16.M88.4 R32, [R151+0xd800] ;  /* 0x00d800009720783b */ /* 0x000f280000000200 */
[----:B------:R-:W-:Y:S03]  /*3d60*/  LDSM.16.M88.4 R80, [R214+0x4000] ;  /* 0x00400000d650783b */ /* 0x000fe60000000200 */
[C---:B--2---:R-:W-:Y:S08]  /*3d70*/  HMMA.16816.F32 R40, R20.reuse, R68, R28 ;  /* 0x000000441428723c */ /* 0x044ff0000000181c */
[C---:B------:R-:W-:Y:S01]  /*3d80*/  HMMA.16816.F32 R28, R20.reuse, R88, R16 ;  /* 0x00000058141c723c */ /* 0x040fe20000001810 */
[----:B------:R-:W2:Y:S07]  /*3d90*/  LDSM.16.M88.4 R16, [R211+0x4000] ;  /* 0x00400000d310783b */ /* 0x000eae0000000200 */
[C---:B------:R-:W-:Y:S01]  /*3da0*/  HMMA.16816.F32 R56, R20.reuse, R84, R56 ;  /* 0x000000541438723c */ /* 0x040fe20000001838 */
[----:B------:R-:W-:Y:S07]  /*3db0*/  LDSM.16.M88.4 R84, [R214+0x5800] ;  /* 0x00580000d654783b */ /* 0x000fee0000000200 */
[C---:B------:R-:W-:Y:S08]  /*3dc0*/  HMMA.16816.F32 R36, R20.reuse, R70, R24 ;  /* 0x000000461424723c */ /* 0x040ff00000001818 */
[----:B------:R-:W-:Y:S01]  /*3dd0*/  HMMA.16816.F32 R24, R20, R90, R60 ;  /* 0x0000005a1418723c */ /* 0x000fe2000000183c */
[----:B------:R-:W5:Y:S07]  /*3de0*/  LDSM.16.M88.4 R88, [R214+0x4800] ;  /* 0x00480000d658783b */ /* 0x000f6e0000000200 */
[C---:B---3--:R-:W-:Y:S08]  /*3df0*/  HMMA.16816.F32 R12, R8.reuse, R94, R12 ;  /* 0x0000005e080c723c */ /* 0x048ff0000000180c */
[C---:B------:R-:W-:Y:S08]  /*3e00*/  HMMA.16816.F32 R20, R8.reuse, R92, R56 ;  /* 0x0000005c0814723c */ /* 0x040ff00000001838 */
[C---:B-1----:R-:W-:Y:S08]  /*3e10*/  HMMA.16816.F32 R56, R8.reuse, R52, R48 ;  /* 0x000000340838723c */ /* 0x042ff00000001830 */
[C---:B------:R-:W-:Y:S08]  /*3e20*/  HMMA.16816.F32 R68, R8.reuse, R54, R44 ;  /* 0x000000360844723c */ /* 0x040ff0000000182c */
[C---:B----4-:R-:W-:Y:S08]  /*3e30*/  HMMA.16816.F32 R52, R8.reuse, R32, R28 ;  /* 0x000000200834723c */ /* 0x050ff0000000181c */
[C---:B------:R-:W-:Y:S08]  /*3e40*/  HMMA.16816.F32 R48, R8.reuse, R34, R24 ;  /* 0x000000220830723c */ /* 0x040ff00000001818 */
[----:B------:R-:W-:Y:S01]  /*3e50*/  HMMA.16816.F32 R64, R8, R76, R40 ;  /* 0x0000004c0840723c */ /* 0x000fe20000001828 */
[----:B------:R-:W-:Y:S07]  /*3e60*/  LDSM.16.M88.4 R40, [R209+0xc000] ;  /* 0x00c00000d128783b */ /* 0x000fee0000000200 */
[----:B--2---:R-:W-:Y:S01]  /*3e70*/  HMMA.16816.F32 R32, R16, R82, R12 ;  /* 0x000000521020723c */ /* 0x004fe2000000180c */
[----:B------:R-:W1:Y:S07]  /*3e80*/  LDSM.16.M88.4 R12, [R213+0x4000] ;  /* 0x00400000d50c783b */ /* 0x000e6e0000000200 */
[----:B------:R-:W-:Y:S01]  /*3e90*/  HMMA.16816.F32 R60, R8, R78, R36 ;  /* 0x0000004e083c723c */ /* 0x000fe20000001824 */
[----:B------:R-:W2:Y:S04]  /*3ea0*/  LDSM.16.M88.4 R36, [R209+0xc800] ;  /* 0x00c80000d124783b */ /* 0x000ea80000000200 */
[----:B------:R-:W3:Y:S03]  /*3eb0*/  LDSM.16.M88.4 R76, [R209+0xd000] ;  /* 0x00d00000d14c783b */ /* 0x000ee60000000200 */
[C---:B------:R-:W-:Y:S01]  /*3ec0*/  HMMA.16816.F32 R44, R16.reuse, R80, R20 ;  /* 0x00000050102c723c */ /* 0x040fe20000001814 */
[----:B------:R-:W-:Y:S04]  /*3ed0*/  LDSM.16.M88.4 R8, [R212+0x4000] ;  /* 0x00400000d408783b */ /* 0x000fe80000000200 */
[----:B------:R-:W-:Y:S03]  /*3ee0*/  LDSM.16.M88.4 R80, [R208+0x5000] ;  /* 0x00500000d050783b */ /* 0x000fe60000000200 */
[C---:B-----5:R-:W-:Y:S08]  /*3ef0*/  HMMA.16816.F32 R28, R16.reuse, R88, R56 ;  /* 0x00000058101c723c */ /* 0x060ff00000001838 */
[C---:B------:R-:W-:Y:S01]  /*3f00*/  HMMA.16816.F32 R24, R16.reuse, R90, R68 ;  /* 0x0000005a1018723c */ /* 0x040fe20000001844 */
[----:B------:R-:W4:Y:S04]  /*3f10*/  LDSM.16.M88.4 R88, [R209+0xd800] ;  /* 0x00d80000d158783b */ /* 0x000f280000000200 */
[----:B------:R-:W5:Y:S03]  /*3f20*/  LDSM.16.M88.4 R68, [R208+0x4000] ;  /* 0x00400000d044783b */ /* 0x000f660000000200 */
[C---:B------:R-:W-:Y:S08]  /*3f30*/  HMMA.16816.F32 R20, R16.reuse, R72, R64 ;  /* 0x000000481014723c */ /* 0x040ff00000001840 */
[C---:B------:R-:W-:Y:S01]  /*3f40*/  HMMA.16816.F32 R56, R16.reuse, R74, R60 ;  /* 0x0000004a1038723c */ /* 0x040fe2000000183c */
[----:B------:R-:W-:Y:S07]  /*3f50*/  LDSM.16.M88.4 R72, [R151+0xe800] ;  /* 0x00e800009748783b */ /* 0x000fee0000000200 */
[C---:B------:R-:W-:Y:S08]  /*3f60*/  HMMA.16816.F32 R52, R16.reuse, R84, R52 ;  /* 0x000000541034723c */ /* 0x040ff00000001834 */
[----:B------:R-:W-:Y:S01]  /*3f70*/  HMMA.16816.F32 R64, R16, R86, R48 ;  /* 0x000000561040723c */ /* 0x000fe20000001830 */
[----:B------:R-:W4:Y:S04]  /*3f80*/  LDSM.16.M88.4 R84, [R208+0x4800] ;  /* 0x00480000d054783b */ /* 0x000f280000000200 */
[----:B------:R-:W-:Y:S03]  /*3f90*/  LDSM.16.M88.4 R16, [R210+0x6000] ;  /* 0x00600000d210783b */ /* 0x000fe60000000200 */
[C---:B-1----:R-:W-:Y:S08]  /*3fa0*/  HMMA.16816.F32 R60, R12.reuse, R40, R44 ;  /* 0x000000280c3c723c */ /* 0x042ff0000000182c */
[C---:B------:R-:W-:Y:S08]  /*3fb0*/  HMMA.16816.F32 R48, R12.reuse, R42, R32 ;  /* 0x0000002a0c30723c */ /* 0x040ff00000001820 */
[C---:B--2---:R-:W-:Y:S08]  /*3fc0*/  HMMA.16816.F32 R44, R12.reuse, R36, R28 ;  /* 0x000000240c2c723c */ /* 0x044ff0000000181c */
[C---:B---3--:R-:W-:Y:S08]  /*3fd0*/  HMMA.16816.F32 R32, R12.reuse, R76, R20 ;  /* 0x0000004c0c20723c */ /* 0x048ff00000001814 */
[C---:B------:R-:W-:Y:S01]  /*3fe0*/  HMMA.16816.F32 R28, R12.reuse, R78, R56 ;  /* 0x0000004e0c1c723c */ /* 0x040fe20000001838 */
[----:B------:R-:W1:Y:S07]  /*3ff0*/  LDSM.16.M88.4 R76, [R151+0xe000] ;  /* 0x00e00000974c783b */ /* 0x000e6e0000000200 */
[C---:B------:R-:W-:Y:S01]  /*4000*/  HMMA.16816.F32 R40, R12.reuse, R38, R24 ;  /* 0x000000260c28723c */ /* 0x040fe20000001818 */
[----:B------:R-:W-:Y:S07]  /*4010*/  LDSM.16.M88.4 R36, [R208+0x5800] ;  /* 0x00580000d024783b */ /* 0x000fee0000000200 */
[C---:B----4-:R-:W-:Y:S08]  /*4020*/  HMMA.16816.F32 R24, R12.reuse, R88, R52 ;  /* 0x000000580c18723c */ /* 0x050ff00000001834 */
[----:B------:R-:W-:Y:S01]  /*4030*/  HMMA.16816.F32 R20, R12, R90, R64 ;  /* 0x0000005a0c14723c */ /* 0x000fe20000001840 */
[----:B------:R-:W-:Y:S01]  /*4040*/  LDSM.16.M88.4 R64, [R151+0xf800] ;  /* 0x00f800009740783b */ /* 0x000fe20000000200 */
[----:B------:R2:W3:Y:S06]  /*4050*/  I2F R90, R6 ;  /* 0x00000006005a7306 */ /* 0x0004ec0000201400 */
[C---:B-----5:R-:W-:Y:S08]  /*4060*/  HMMA.16816.F32 R12, R8.reuse, R68, R60 ;  /* 0x00000044080c723c */ /* 0x060ff0000000183c */
[C---:B------:R-:W-:Y:S01]  /*4070*/  HMMA.16816.F32 R60, R8.reuse, R70, R48 ;  /* 0x00000046083c723c */ /* 0x040fe20000001830 */
[----:B------:R-:W4:Y:S07]  /*4080*/  LDSM.16.M88.4 R68, [R151+0xf000] ;  /* 0x00f000009744783b */ /* 0x000f2e0000000200 */
[C---:B------:R-:W-:Y:S07]  /*4090*/  HMMA.16816.F32 R56, R8.reuse, R84, R44 ;  /* 0x000000540838723c */ /* 0x040fee000000182c */
[----:B------:R-:W-:Y:S01]  /*40a0*/  IADD3 R84, R3, 0x1, RZ ;  /* 0x0000000103547810 */ /* 0x000fe20007ffe0ff */
[----:B------:R-:W-:Y:S03]  /*40b0*/  HMMA.16816.F32 R48, R8, R80, R32 ;  /* 0x000000500830723c */ /* 0x000fe60000001820 */
[----:B------:R-:W-:Y:S01]  /*40c0*/  ISETP.GE.AND P1, PT, R84, UR15, PT ;  /* 0x0000000f54007c0c */ /* 0x000fe2000bf26270 */
[----:B------:R-:W-:-:S03]  /*40d0*/  IMAD.IADD R7, R2, 0x1, -R84 ;  /* 0x0000000102077824 */ /* 0x000fc600078e0a54 */
[C---:B------:R-:W-:Y:S01]  /*40e0*/  IADD3 R81, R3.reuse, 0x9, RZ ;  /* 0x0000000903517810 */ /* 0x040fe20007ffe0ff */
[C---:B------:R-:W-:Y:S01]  /*40f0*/  HMMA.16816.F32 R44, R8.reuse, R82, R28 ;  /* 0x00000052082c723c */ /* 0x040fe2000000181c */
[----:B------:R-:W-:Y:S02]  /*4100*/  IABS R7, R7 ;  /* 0x0000000700077213 */ /* 0x000fe40000000000 */
[----:B------:R-:W-:Y:S02]  /*4110*/  IADD3 R80, R3, 0x29, RZ ;  /* 0x0000002903507810 */ /* 0x000fe40007ffe0ff */
[----:B------:R5:W-:Y:S01]  /*4120*/  I2F R88, R7 ;  /* 0x0000000700587306 */ /* 0x000be20000201400 */
[----:B------:R-:W-:Y:S02]  /*4130*/  ISETP.GE.AND P6, PT, R81, UR15, PT ;  /* 0x0000000f51007c0c */ /* 0x000fe4000bfc6270 */
[----:B------:R-:W-:Y:S01]  /*4140*/  HMMA.16816.F32 R52, R8, R86, R40 ;  /* 0x000000560834723c */ /* 0x000fe20000001828 */
[----:B------:R-:W-:-:S02]  /*4150*/  IADD3 R83, R3, 0x8, RZ ;  /* 0x0000000803537810 */ /* 0x000fc40007ffe0ff */
[----:B------:R-:W-:Y:S02]  /*4160*/  IADD3 R82, R3, 0x31, RZ ;  /* 0x0000003103527810 */ /* 0x000fe40007ffe0ff */
[----:B------:R-:W-:Y:S01]  /*4170*/  ISETP.GE.AND P0, PT, R83, UR15, PT ;  /* 0x0000000f53007c0c */ /* 0x000fe2000bf06270 */
[----:B--2---:R-:W-:Y:S02]  /*4180*/  IMAD.IADD R6, R2, 0x1, -R83 ;  /* 0x0000000102067824 */ /* 0x004fe400078e0a53 */
[----:B-1----:R-:W-:Y:S03]  /*4190*/  HMMA.16816.F32 R12, R16, R76, R12 ;  /* 0x0000004c100c723c */ /* 0x002fe6000000180c */
[----:B------:R-:W-:-:S05]  /*41a0*/  IABS R6, R6 ;  /* 0x0000000600067213 */ /* 0x000fca0000000000 */
[----:B------:R-:W-:Y:S01]  /*41b0*/  HMMA.16816.F32 R28, R16, R78, R60 ;  /* 0x0000004e101c723c */ /* 0x000fe2000000183c */
[----:B-----5:R-:W-:-:S04]  /*41c0*/  IMAD.MOV.U32 R7, RZ, RZ, R6 ;  /* 0x000000ffff077224 */ /* 0x020fc800078e0006 */
[----:B------:R1:W2:Y:S03]  /*41d0*/  I2F R87, R7 ;  /* 0x0000000700577306 */ /* 0x0002a60000201400 */
[----:B----4-:R-:W-:Y:S08]  /*41e0*/  HMMA.16816.F32 R76, R16, R68, R48 ;  /* 0x00000044104c723c */ /* 0x010ff00000001830 */
[C---:B------:R-:W-:Y:S01]  /*41f0*/  HMMA.16816.F32 R40, R8.reuse, R36, R24 ;  /* 0x000000240828723c */ /* 0x040fe20000001818 */
[----:B------:R-:W-:Y:S07]  /*4200*/  LDSM.16.M88.4 R24, [R214+0x6000] ;  /* 0x00600000d618783b */ /* 0x000fee0000000200 */
[----:B------:R-:W-:Y:S01]  /*4210*/  HMMA.16816.F32 R20, R8, R38, R20 ;  /* 0x000000260814723c */ /* 0x000fe20000001814 */
[----:B------:R-:W4:Y:S04]  /*4220*/  LDSM.16.M88.4 R8, [R211+0x6000] ;  /* 0x00600000d308783b */ /* 0x000f280000000200 */
[----:B------:R-:W-:Y:S03]  /*4230*/  LDSM.16.M88.4 R36, [R214+0x7800] ;  /* 0x00780000d624783b */ /* 0x000fe60000000200 */
[C---:B------:R-:W-:Y:S01]  /*4240*/  HMMA.16816.F32 R68, R16.reuse, R70, R44 ;  /* 0x000000461044723c */ /* 0x040fe2000000182c */
[----:B------:R-:W5:Y:S07]  /*4250*/  LDSM.16.M88.4 R44, [R214+0x6800] ;  /* 0x00680000d62c783b */ /* 0x000f6e0000000200 */
[C---:B------:R-:W-:Y:S08]  /*4260*/  HMMA.16816.F32 R32, R16.reuse, R72, R56 ;  /* 0x000000481020723c */ /* 0x040ff00000001838 */
[C---:B------:R-:W-:Y:S08]  /*4270*/  HMMA.16816.F32 R72, R16.reuse, R74, R52 ;  /* 0x0000004a1048723c */ /* 0x040ff00000001834 */
[C---:B------:R-:W-:Y:S01]  /*4280*/  HMMA.16816.F32 R60, R16.reuse, R64, R40 ;  /* 0x00000040103c723c */ /* 0x040fe20000001828 */
[----:B------:R-:W2:Y:S06]  /*4290*/  LDSM.16.M88.4 R40, [R214+0x7000] ;  /* 0x00700000d628783b */ /* 0x000eac0000000200 */
[C---:B------:R-:W-:Y:S01]  /*42a0*/  IADD3 R64, R3.reuse, 0x20, RZ ;  /* 0x0000002003407810 */ /* 0x040fe20007ffe0ff */
[----:B------:R-:W-:Y:S01]  /*42b0*/  HMMA.16816.F32 R56, R16, R66, R20 ;  /* 0x000000421038723c */ /* 0x000fe20000001814 */
[----:B------:R-:W-:Y:S01]  /*42c0*/  LDSM.16.M88.4 R20, [R209+0xe000] ;  /* 0x00e00000d114783b */ /* 0x000fe20000000200 */
[----:B------:R-:W-:-:S05]  /*42d0*/  IADD3 R65, R3, 0x21, RZ ;  /* 0x0000002103417810 */ /* 0x000fca0007ffe0ff */
[----:B------:R-:W-:Y:S01]  /*42e0*/  IMAD.IADD R16, R2, 0x1, -R81 ;  /* 0x0000000102107824 */ /* 0x000fe200078e0a51 */
[C---:B----4-:R-:W-:Y:S01]  /*42f0*/  HMMA.16816.F32 R52, R8.reuse, R24, R12 ;  /* 0x000000180834723c */ /* 0x050fe2000000180c */
[----:B------:R-:W4:Y:S01]  /*4300*/  LDSM.16.M88.4 R12, [R213+0x6000] ;  /* 0x00600000d50c783b */ /* 0x000f220000000200 */
[C---:B------:R-:W-:Y:S02]  /*4310*/  IADD3 R67, R3.reuse, 0x18, RZ ;  /* 0x0000001803437810 */ /* 0x040fe40007ffe0ff */
[----:B------:R-:W-:Y:S02]  /*4320*/  IABS R6, R16 ;  /* 0x0000001000067213 */ /* 0x000fe40000000000 */
[----:B------:R-:W-:Y:S02]  /*4330*/  IADD3 R66, R3, 0x19, RZ ;  /* 0x0000001903427810 */ /* 0x000fe40007ffe0ff */
[----:B-----5:R-:W-:Y:S01]  /*4340*/  HMMA.16816.F32 R32, R8, R44, R32 ;  /* 0x0000002c0820723c */ /* 0x020fe20000001820 */
[----:B-1----:R-:W-:Y:S01]  /*4350*/  IMAD.MOV.U32 R7, RZ, RZ, R6 ;  /* 0x000000ffff077224 */ /* 0x002fe200078e0006 */
[----:B------:R-:W-:-:S03]  /*4360*/  ISETP.GE.AND P3, PT, R67, UR15, PT ;  /* 0x0000000f43007c0c */ /* 0x000fc6000bf66270 */
[----:B------:R1:W5:Y:S03]  /*4370*/  I2F R92, R7 ;  /* 0x00000007005c7306 */ /* 0x0003660000201400 */
[C---:B------:R-:W-:Y:S07]  /*4380*/  HMMA.16816.F32 R44, R8.reuse, R46, R72 ;  /* 0x0000002e082c723c */ /* 0x040fee0000001848 */
[C---:B------:R-:W-:Y:S01]  /*4390*/  IADD3 R75, R3.reuse, 0x10, RZ ;  /* 0x00000010034b7810 */ /* 0x040fe20007ffe0ff */
[C---:B------:R-:W-:Y:S01]  /*43a0*/  HMMA.16816.F32 R48, R8.reuse, R26, R28 ;  /* 0x0000001a0830723c */ /* 0x040fe2000000181c */
[C---:B------:R-:W-:Y:S01]  /*43b0*/  IADD3 R74, R3.reuse, 0x11, RZ ;  /* 0x00000011034a7810 */ /* 0x040fe20007ffe0ff */
[----:B------:R-:W3:Y:S01]  /*43c0*/  LDSM.16.M88.4 R24, [R209+0xe800] ;  /* 0x00e80000d118783b */ /* 0x000ee20000000200 */
[C---:B------:R-:W-:Y:S01]  /*43d0*/  IADD3 R73, R3.reuse, 0x28, RZ ;  /* 0x0000002803497810 */ /* 0x040fe20007ffe0ff */
[C---:B------:R-:W-:Y:S01]  /*43e0*/  IMAD.IADD R16, R2.reuse, 0x1, -R75 ;  /* 0x0000000102107824 */ /* 0x040fe200078e0a4b */
[----:B------:R-:W-:Y:S01]  /*43f0*/  IADD3 R72, R3, 0x30, RZ ;  /* 0x0000003003487810 */ /* 0x000fe20007ffe0ff */
[----:B------:R-:W3:Y:S01]  /*4400*/  LDSM.16.M88.4 R28, [R209+0xf000] ;  /* 0x00f00000d11c783b */ /* 0x000ee20000000200 */
[----:B------:R-:W-:Y:S01]  /*4410*/  ISETP.GE.AND P5, PT, R75, UR15, PT ;  /* 0x0000000f4b007c0c */ /* 0x000fe2000bfa6270 */
[----:B--2---:R-:W-:Y:S01]  /*4420*/  HMMA.16816.F32 R76, R8, R40, R76 ;  /* 0x00000028084c723c */ /* 0x004fe2000000184c */
[----:B------:R-:W-:Y:S01]  /*4430*/  IABS R6, R16 ;  /* 0x0000001000067213 */ /* 0x000fe20000000000 */
[----:B------:R-:W-:Y:S01]  /*4440*/  IMAD.IADD R16, R2, 0x1, -R74 ;  /* 0x0000000102107824 */ /* 0x000fe200078e0a4a */
[----:B------:R-:W-:-:S03]  /*4450*/  ISETP.GE.AND P4, PT, R74, UR15, PT ;  /* 0x0000000f4a007c0c */ /* 0x000fc6000bf86270 */
[----:B-1----:R-:W-:Y:S01]  /*4460*/  IMAD.MOV.U32 R7, RZ, RZ, R6 ;  /* 0x000000ffff077224 */ /* 0x002fe200078e0006 */
[----:B------:R-:W-:Y:S01]  /*4470*/  IABS R6, R16 ;  /* 0x0000001000067213 */ /* 0x000fe20000000000 */
[C---:B------:R-:W-:Y:S01]  /*4480*/  HMMA.16816.F32 R68, R8.reuse, R42, R68 ;  /* 0x0000002a0844723c */ /* 0x040fe20000001844 */
[C---:B------:R-:W-:Y:S01]  /*4490*/  IMAD.IADD R16, R2.reuse, 0x1, -R82 ;  /* 0x0000000102107824 */ /* 0x040fe200078e0a52 */
[----:B------:R1:W-:Y:S06]  /*44a0*/  I2F R97, R7 ;  /* 0x0000000700617306 */ /* 0x0003ec0000201400 */
[C---:B------:R-:W-:Y:S02]  /*44b0*/  HMMA.16816.F32 R60, R8.reuse, R36, R60 ;  /* 0x00000024083c723c */ /* 0x040fe4000000183c */
[----:B------:R2:W-:Y:S06]  /*44c0*/  I2F R93, R6 ;  /* 0x00000006005d7306 */ /* 0x0005ec0000201400 */
[----:B------:R-:W-:Y:S01]  /*44d0*/  HMMA.16816.F32 R56, R8, R38, R56 ;  /* 0x000000260838723c */ /* 0x000fe20000001838 */
[----:B-1----:R-:W-:-:S05]  /*44e0*/  IMAD.IADD R7, R2, 0x1, -R67 ;  /* 0x0000000102077824 */ /* 0x002fca00078e0a43 */
[----:B------:R-:W-:Y:S01]  /*44f0*/  IABS R7, R7 ;  /* 0x0000000700077213 */ /* 0x000fe20000000000 */
[C---:B------:R-:W-:Y:S01]  /*4500*/  IMAD.IADD R8, R2.reuse, 0x1, -R64 ;  /* 0x0000000102087824 */ /* 0x040fe200078e0a40 */
[C---:B----4-:R-:W-:Y:S01]  /*4510*/  HMMA.16816.F32 R52, R12.reuse, R20, R52 ;  /* 0x000000140c34723c */ /* 0x050fe20000001834 */
[C---:B--2---:R-:W-:Y:S01]  /*4520*/  IMAD.IADD R6, R2.reuse, 0x1, -R66 ;  /* 0x0000000102067824 */ /* 0x044fe200078e0a42 */
[----:B------:R1:W-:Y:S04]  /*4530*/  I2F R96, R7 ;  /* 0x0000000700607306 */ /* 0x0003e80000201400 */
[----:B------:R-:W-:Y:S02]  /*4540*/  IABS R6, R6 ;  /* 0x0000000600067213 */ /* 0x000fe40000000000 */
[C---:B------:R-:W-:Y:S01]  /*4550*/  HMMA.16816.F32 R48, R12.reuse, R22, R48 ;  /* 0x000000160c30723c */ /* 0x040fe20000001830 */
[----:B------:R-:W2:Y:S07]  /*4560*/  LDSM.16.M88.4 R20, [R209+0xf800] ;  /* 0x00f80000d114783b */ /* 0x000eae0000000200 */
[----:B---3--:R-:W-:Y:S01]  /*4570*/  HMMA.16816.F32 R40, R12, R24, R32 ;  /* 0x000000180c28723c */ /* 0x008fe20000001820 */
[----:B------:R-:W-:Y:S01]  /*4580*/  LDSM.16.M88.4 R32, [R208+0x6800] ;  /* 0x00680000d020783b */ /* 0x000fe20000000200 */
[----:B-1----:R-:W-:Y:S01]  /*4590*/  IMAD.MOV.U32 R7, RZ, RZ, R6 ;  /* 0x000000ffff077224 */ /* 0x002fe200078e0006 */
[----:B------:R-:W-:Y:S01]  /*45a0*/  IABS R6, R8 ;  /* 0x0000000800067213 */ /* 0x000fe20000000000 */
[----:B------:R-:W-:-:S02]  /*45b0*/  IMAD.IADD R8, R2, 0x1, -R65 ;  /* 0x0000000102087824 */ /* 0x000fc400078e0a41 */
[----:B------:R1:W-:Y:S02]  /*45c0*/  I2F R98, R7 ;  /* 0x0000000700627306 */ /* 0x0003e40000201400 */
[C---:B------:R-:W-:Y:S01]  /*45d0*/  HMMA.16816.F32 R44, R12.reuse, R26, R44 ;  /* 0x0000001a0c2c723c */ /* 0x040fe2000000182c */
[----:B------:R-:W-:Y:S07]  /*45e0*/  LDSM.16.M88.4 R24, [R208+0x6000] ;  /* 0x00600000d018783b */ /* 0x000fee0000000200 */
[----:B------:R-:W-:Y:S01]  /*45f0*/  HMMA.16816.F32 R36, R12, R28, R76 ;  /* 0x0000001c0c24723c */ /* 0x000fe2000000184c */
[----:B-1----:R-:W-:Y:S01]  /*4600*/  IMAD.MOV.U32 R7, RZ, RZ, R6 ;  /* 0x000000ffff077224 */ /* 0x002fe200078e0006 */
[----:B------:R-:W-:Y:S01]  /*4610*/  IABS R6, R8 ;  /* 0x0000000800067213 */ /* 0x000fe20000000000 */
[----:B------:R-:W-:-:S04]  /*4620*/  IMAD.IADD R8, R2, 0x1, -R73 ;  /* 0x0000000102087824 */ /* 0x000fc800078e0a49 */
[C---:B------:R-:W-:Y:S01]  /*4630*/  IADD3 R77, R3.reuse, 0x38, RZ ;  /* 0x00000038034d7810 */ /* 0x040fe20007ffe0ff */
[----:B------:R1:W-:Y:S01]  /*4640*/  I2F R94, R7 ;  /* 0x00000007005e7306 */ /* 0x0003e20000201400 */
[----:B------:R-:W-:Y:S01]  /*4650*/  IADD3 R76, R3, 0x39, RZ ;  /* 0x00000039034c7810 */ /* 0x000fe20007ffe0ff */
[C---:B------:R-:W-:Y:S01]  /*4660*/  HMMA.16816.F32 R68, R12.reuse, R30, R68 ;  /* 0x0000001e0c44723c */ /* 0x040fe20000001844 */
[----:B------:R-:W-:Y:S07]  /*4670*/  LDSM.16.M88.4 R28, [R208+0x7000] ;  /* 0x00700000d01c783b */ /* 0x000fee0000000200 */
[----:B--2---:R-:W-:Y:S01]  /*4680*/  HMMA.16816.F32 R60, R12, R20, R60 ;  /* 0x000000140c3c723c */ /* 0x004fe2000000183c */
[----:B-1----:R-:W-:Y:S01]  /*4690*/  IMAD.MOV.U32 R7, RZ, RZ, R6 ;  /* 0x000000ffff077224 */ /* 0x002fe200078e0006 */
[----:B------:R-:W-:-:S06]  /*46a0*/  IABS R6, R8 ;  /* 0x0000000800067213 */ /* 0x000fcc0000000000 */
[----:B------:R-:W-:Y:S01]  /*46b0*/  HMMA.16816.F32 R56, R12, R22, R56 ;  /* 0x000000160c38723c */ /* 0x000fe20000001838 */
[----:B------:R-:W1:Y:S01]  /*46c0*/  LDSM.16.M88.4 R8, [R212+0x6000] ;  /* 0x00600000d408783b */ /* 0x000e620000000200 */
[----:B------:R2:W-:Y:S08]  /*46d0*/  I2F R95, R7 ;  /* 0x00000007005f7306 */ /* 0x0005f00000201400 */
[----:B------:R3:W-:Y:S01]  /*46e0*/  I2F R91, R6 ;  /* 0x00000006005b7306 */ /* 0x0007e20000201400 */
[----:B--2---:R-:W-:-:S05]  /*46f0*/  IMAD.IADD R7, R2, 0x1, -R80 ;  /* 0x0000000102077824 */ /* 0x004fca00078e0a50 */
[----:B------:R-:W-:Y:S01]  /*4700*/  IABS R7, R7 ;  /* 0x0000000700077213 */ /* 0x000fe20000000000 */
[----:B---3--:R-:W-:-:S03]  /*4710*/  IMAD.IADD R6, R2, 0x1, -R72 ;  /* 0x0000000102067824 */ /* 0x008fc600078e0a48 */
[----:B------:R2:W-:Y:S02]  /*4720*/  I2F R89, R7 ;  /* 0x0000000700597306 */ /* 0x0005e40000201400 */
[----:B------:R-:W-:Y:S01]  /*4730*/  IABS R6, R6 ;  /* 0x0000000600067213 */ /* 0x000fe20000000000 */
[C---:B-1----:R-:W-:Y:S04]  /*4740*/  HMMA.16816.F32 R40, R8.reuse, R32, R40 ;  /* 0x000000200828723c */ /* 0x042fe80000001828 */
[----:B--2---:R-:W-:Y:S01]  /*4750*/  IMAD.MOV.U32 R7, RZ, RZ, R6 ;  /* 0x000000ffff077224 */ /* 0x004fe200078e0006 */
[----:B------:R-:W-:Y:S01]  /*4760*/  IABS R6, R16 ;  /* 0x0000001000067213 */ /* 0x000fe20000000000 */
[C---:B------:R-:W-:Y:S02]  /*4770*/  IMAD.IADD R16, R2.reuse, 0x1, -R77 ;  /* 0x0000000102107824 */ /* 0x040fe400078e0a4d */
[----:B------:R1:W-:Y:S01]  /*4780*/  I2F R86, R7 ;  /* 0x0000000700567306 */ /* 0x0003e20000201400 */
[C---:B------:R-:W-:Y:S08]  /*4790*/  HMMA.16816.F32 R44, R8.reuse, R34, R44 ;  /* 0x00000022082c723c */ /* 0x040ff0000000182c */
[C---:B------:R-:W-:Y:S01]  /*47a0*/  HMMA.16816.F32 R36, R8.reuse, R28, R36 ;  /* 0x0000001c0824723c */ /* 0x040fe20000001824 */
[----:B-1----:R-:W-:Y:S01]  /*47b0*/  IMAD.MOV.U32 R7, RZ, RZ, R6 ;  /* 0x000000ffff077224 */ /* 0x002fe200078e0006 */
[----:B------:R-:W-:Y:S01]  /*47c0*/  IABS R6, R16 ;  /* 0x0000001000067213 */ /* 0x000fe20000000000 */
[C---:B------:R-:W-:Y:S01]  /*47d0*/  IMAD.IADD R16, R2.reuse, 0x1, -R76 ;  /* 0x0000000102107824 */ /* 0x040fe200078e0a4c */
[----:B------:R-:W-:Y:S01]  /*47e0*/  IADD3 R2, R2, 0x8, RZ ;  /* 0x0000000802027810 */ /* 0x000fe20007ffe0ff */
[----:B------:R1:W-:Y:S03]  /*47f0*/  I2F R85, R7 ;  /* 0x0000000700557306 */ /* 0x0003e60000201400 */
[----:B------:R-:W-:Y:S01]  /*4800*/  HMMA.16816.F32 R28, R8, R30, R68 ;  /* 0x0000001e081c723c */ /* 0x000fe20000001844 */
[----:B------:R-:W-:-:S02]  /*4810*/  IMAD.IADD R12, R2, 0x1, -R83 ;  /* 0x00000001020c7824 */ /* 0x000fc400078e0a53 */
[----:B-1----:R-:W-:Y:S01]  /*4820*/  IMAD.MOV.U32 R7, RZ, RZ, R6 ;  /* 0x000000ffff077224 */ /* 0x002fe200078e0006 */
[----:B------:R-:W-:-:S04]  /*4830*/  IABS R6, R16 ;  /* 0x0000001000067213 */ /* 0x000fc80000000000 */
[C---:B------:R-:W-:Y:S01]  /*4840*/  HMMA.16816.F32 R16, R8.reuse, R24, R52 ;  /* 0x000000180810723c */ /* 0x040fe20000001834 */
[----:B------:R1:W-:Y:S07]  /*4850*/  I2F R79, R7 ;  /* 0x00000007004f7306 */ /* 0x0003ee0000201400 */
[----:B------:R-:W-:Y:S01]  /*4860*/  HMMA.16816.F32 R24, R8, R26, R48 ;  /* 0x0000001a0818723c */ /* 0x000fe20000001830 */
[----:B------:R2:W-:Y:S01]  /*4870*/  I2F R78, R6 ;  /* 0x00000006004e7306 */ /* 0x0005e20000201400 */
[----:B-1----:R-:W-:-:S05]  /*4880*/  IMAD.IADD R7, R2, 0x1, -R3 ;  /* 0x0000000102077824 */ /* 0x002fca00078e0a03 */
[----:B------:R-:W-:-:S09]  /*4890*/  IABS R7, R7 ;  /* 0x0000000700077213 */ /* 0x000fd20000000000 */
[----:B------:R-:W-:Y:S02]  /*48a0*/  FFMA.FTZ R13, R90, -UR4, R16 ;  /* 0x800000045a0d7c23 */ /* 0x000fe40008010010 */
[----:B--2---:R-:W-:Y:S01]  /*48b0*/  IMAD.IADD R6, R2, 0x1, -R84 ;  /* 0x0000000102067824 */ /* 0x004fe200078e0a54 */
[----:B------:R1:W2:Y:S02]  /*48c0*/  I2F R14, R7 ;  /* 0x00000007000e7306 */ /* 0x0002a40000201400 */
[----:B------:R-:W-:Y:S02]  /*48d0*/  FSEL R52, R13, -INF , !P2 ;  /* 0xff8000000d347808 */ /* 0x000fe40005000000 */
[----:B------:R-:W-:Y:S01]  /*48e0*/  IABS R6, R6 ;  /* 0x0000000600067213 */ /* 0x000fe20000000000 */
[----:B------:R-:W-:-:S05]  /*48f0*/  FFMA.FTZ R13, R87, -UR4, R24 ;  /* 0x80000004570d7c23 */ /* 0x000fca0008010018 */
[----:B------:R-:W-:Y:S01]  /*4900*/  FSEL R49, R13, -INF , !P0 ;  /* 0xff8000000d317808 */ /* 0x000fe20004000000 */
[----:B-----5:R-:W-:Y:S02]  /*4910*/  FFMA.FTZ R13, R92, -UR4, R25 ;  /* 0x800000045c0d7c23 */ /* 0x020fe40008010019 */
[----:B-1----:R-:W-:Y:S01]  /*4920*/  IMAD.MOV.U32 R7, RZ, RZ, R6 ;  /* 0x000000ffff077224 */ /* 0x002fe200078e0006 */
[----:B------:R-:W-:Y:S01]  /*4930*/  IABS R6, R12 ;  /* 0x0000000c00067213 */ /* 0x000fe20000000000 */
[----:B--2---:R-:W-:Y:S01]  /*4940*/  FFMA.FTZ R12, R14, -UR4, R18 ;  /* 0x800000040e0c7c23 */ /* 0x004fe20008010012 */
[----:B------:R-:W-:Y:S01]  /*4950*/  FSEL R48, R13, -INF , !P6 ;  /* 0xff8000000d307808 */ /* 0x000fe20007000000 */
[----:B------:R1:W2:Y:S01]  /*4960*/  I2F R15, R7 ;  /* 0x00000007000f7306 */ /* 0x0002a20000201400 */
[----:B------:R-:W-:Y:S02]  /*4970*/  FFMA.FTZ R14, R88, -UR4, R17 ;  /* 0x80000004580e7c23 */ /* 0x000fe40008010011 */
[----:B------:R-:W-:-:S02]  /*4980*/  FSEL R54, R12, -INF , !P2 ;  /* 0xff8000000c367808 */ /* 0x000fc40005000000 */
[----:B------:R-:W-:Y:S02]  /*4990*/  ISETP.GE.AND P2, PT, R66, UR15, PT ;  /* 0x0000000f42007c0c */ /* 0x000fe4000bf46270 */
[----:B------:R-:W-:Y:S01]  /*49a0*/  FSEL R50, R14, -INF , !P1 ;  /* 0xff8000000e327808 */ /* 0x000fe20004800000 */
[----:B------:R-:W3:Y:S01]  /*49b0*/  I2F R20, R6 ;  /* 0x0000000600147306 */ /* 0x000ee20000201400 */
[----:B------:R-:W-:-:S05]  /*49c0*/  FFMA.FTZ R14, R93, -UR4, R41 ;  /* 0x800000045d0e7c23 */ /* 0x000fca0008010029 */
[----:B------:R-:W-:Y:S01]  /*49d0*/  FSEL R127, R14, -INF , !P4 ;  /* 0xff8000000e7f7808 */ /* 0x000fe20006000000 */
[C---:B-1----:R-:W-:Y:S02]  /*49e0*/  IMAD.IADD R7, R2.reuse, 0x1, -R81 ;  /* 0x0000000102077824 */ /* 0x042fe400078e0a51 */
[----:B--2---:R-:W-:Y:S02]  /*49f0*/  FFMA.FTZ R12, R15, -UR4, R19 ;  /* 0x800000040f0c7c23 */ /* 0x004fe40008010013 */
[----:B------:R-:W1:Y:S01]  /*4a00*/  LDSM.16.M88.4 R16, [R208+0x7800] ;  /* 0x00780000d010783b */ /* 0x000e620000000200 */
[----:B------:R-:W-:Y:S01]  /*4a10*/  IABS R3, R7 ;  /* 0x0000000700037213 */ /* 0x000fe20000000000 */
[----:B------:R-:W-:Y:S01]  /*4a20*/  IMAD.IADD R7, R2, 0x1, -R75 ;  /* 0x0000000102077824 */ /* 0x000fe200078e0a4b */
[----:B------:R-:W-:Y:S01]  /*4a30*/  FSEL R53, R12, -INF , !P1 ;  /* 0xff8000000c357808 */ /* 0x000fe20004800000 */
[----:B---3--:R-:W-:Y:S01]  /*4a40*/  FFMA.FTZ R12, R20, -UR4, R26 ;  /* 0x80000004140c7c23 */ /* 0x008fe2000801001a */
[----:B------:R-:W-:Y:S01]  /*4a50*/  ISETP.GE.AND P1, PT, R64, UR15, PT ;  /* 0x0000000f40007c0c */ /* 0x000fe2000bf26270 */
[----:B------:R-:W-:Y:S01]  /*4a60*/  IMAD.MOV.U32 R6, RZ, RZ, R3 ;  /* 0x000000ffff067224 */ /* 0x000fe200078e0003 */
[----:B------:R-:W-:Y:S01]  /*4a70*/  IABS R3, R7 ;  /* 0x0000000700037213 */ /* 0x000fe20000000000 */
[----:B------:R-:W-:Y:S01]  /*4a80*/  IMAD.IADD R7, R2, 0x1, -R74 ;  /* 0x0000000102077824 */ /* 0x000fe200078e0a4a */
[----:B------:R-:W-:Y:S01]  /*4a90*/  FSEL R55, R12, -INF , !P0 ;  /* 0xff8000000c377808 */ /* 0x000fe20004000000 */
[----:B------:R2:W3:Y:S01]  /*4aa0*/  I2F R21, R6 ;  /* 0x0000000600157306 */ /* 0x0004e20000201400 */
[----:B------:R-:W-:Y:S01]  /*4ab0*/  FFMA.FTZ R15, R97, -UR4, R40 ;  /* 0x80000004610f7c23 */ /* 0x000fe20008010028 */
[----:B------:R-:W-:Y:S01]  /*4ac0*/  ISETP.GE.AND P0, PT, R65, UR15, PT ;  /* 0x0000000f41007c0c */ /* 0x000fe2000bf06270 */
[----:B------:R-:W-:-:S04]  /*4ad0*/  DEPBAR.LE SB0, 0x0 ;  /* 0x000080000000791a */ /* 0x000fc80000000000 */
[----:B------:R-:W-:Y:S01]  /*4ae0*/  FSEL R136, R15, -INF , !P5 ;  /* 0xff8000000f887808 */ /* 0x000fe20006800000 */
[----:B--2---:R-:W-:Y:S01]  /*4af0*/  IMAD.MOV.U32 R6, RZ, RZ, R3 ;  /* 0x000000ffff067224 */ /* 0x004fe200078e0003 */
[----:B------:R-:W-:Y:S01]  /*4b00*/  IABS R3, R7 ;  /* 0x0000000700037213 */ /* 0x000fe20000000000 */
[----:B------:R-:W-:Y:S02]  /*4b10*/  IMAD.IADD R7, R2, 0x1, -R67 ;  /* 0x0000000102077824 */ /* 0x000fe400078e0a43 */
[----:B------:R2:W4:Y:S01]  /*4b20*/  I2F R23, R6 ;  /* 0x0000000600177306 */ /* 0x0005220000201400 */
[----:B---3--:R-:W-:-:S05]  /*4b30*/  FFMA.FTZ R12, R21, -UR4, R27 ;  /* 0x80000004150c7c23 */ /* 0x008fca000801001b */
[----:B------:R-:W-:Y:S01]  /*4b40*/  FSEL R51, R12, -INF , !P6 ;  /* 0xff8000000c337808 */ /* 0x000fe20007000000 */
[----:B------:R-:W-:Y:S01]  /*4b50*/  BAR.SYNC.DEFER_BLOCKING 0x0 ;  /* 0x0000000000007b1d */ /* 0x000fe20000010000 */
[----:B------:R-:W-:Y:S01]  /*4b60*/  ISETP.GE.AND P6, PT, R73, UR15, PT ;  /* 0x0000000f49007c0c */ /* 0x000fe2000bfc6270 */
[----:B-1----:R-:W-:Y:S01]  /*4b70*/  HMMA.16816.F32 R24, R8, R16, R60 ;  /* 0x000000100818723c */ /* 0x002fe2000000183c */
[----:B--2---:R-:W-:Y:S01]  /*4b80*/  IMAD.MOV.U32 R6, RZ, RZ, R3 ;  /* 0x000000ffff067224 */ /* 0x004fe200078e0003 */
[----:B------:R-:W-:Y:S01]  /*4b90*/  IABS R3, R7 ;  /* 0x0000000700037213 */ /* 0x000fe20000000000 */
[----:B------:R-:W-:Y:S02]  /*4ba0*/  IMAD.IADD R7, R2, 0x1, -R66 ;  /* 0x0000000102077824 */ /* 0x000fe400078e0a42 */
[----:B------:R1:W2:Y:S01]  /*4bb0*/  I2F R22, R6 ;  /* 0x0000000600167306 */ /* 0x0002a20000201400 */
[----:B----4-:R-:W-:-:S05]  /*4bc0*/  FFMA.FTZ R13, R23, -UR4, R42 ;  /* 0x80000004170d7c23 */ /* 0x010fca000801002a */
[----:B------:R-:W-:Y:S01]  /*4bd0*/  FSEL R145, R13, -INF , !P5 ;  /* 0xff8000000d917808 */ /* 0x000fe20006800000 */
[----:B------:R-:W-:Y:S01]  /*4be0*/  FFMA.FTZ R13, R96, -UR4, R44 ;  /* 0x80000004600d7c23 */ /* 0x000fe2000801002c */
[----:B------:R-:W-:-:S04]  /*4bf0*/  ISETP.GE.AND P5, PT, R80, UR15, PT ;  /* 0x0000000f50007c0c */ /* 0x000fc8000bfa6270 */
[----:B------:R-:W-:-:S07]  /*4c00*/  FSEL R126, R13, -INF , !P3 ;  /* 0xff8000000d7e7808 */ /* 0x000fce0005800000 */
[----:B------:R-:W-:Y:S02]  /*4c10*/  FFMA.FTZ R16, R85, -UR4, R25 ;  /* 0x8000000455107c23 */ /* 0x000fe40008010019 */
[----:B-1----:R-:W-:Y:S01]  /*4c20*/  IMAD.MOV.U32 R6, RZ, RZ, R3 ;  /* 0x000000ffff067224 */ /* 0x002fe200078e0003 */
[----:B------:R-:W-:Y:S01]  /*4c30*/  IABS R3, R7 ;  /* 0x0000000700037213 */ /* 0x000fe20000000000 */
[----:B------:R-:W-:Y:S02]  /*4c40*/  IMAD.IADD R7, R2, 0x1, -R64 ;  /* 0x0000000102077824 */ /* 0x000fe400078e0a40 */
[----:B------:R1:W3:Y:S01]  /*4c50*/  I2F R33, R6 ;  /* 0x0000000600217306 */ /* 0x0002e20000201400 */
[----:B--2---:R-:W-:Y:S02]  /*4c60*/  FFMA.FTZ R12, R22, -UR4, R43 ;  /* 0x80000004160c7c23 */ /* 0x004fe4000801002b */
[----:B------:R-:W-:-:S03]  /*4c70*/  FFMA.FTZ R17, R86, -UR4, R24 ;  /* 0x8000000456117c23 */ /* 0x000fc60008010018 */
[----:B------:R-:W-:Y:S02]  /*4c80*/  FSEL R146, R12, -INF , !P4 ;  /* 0xff8000000c927808 */ /* 0x000fe40006000000 */
[----:B------:R-:W-:-:S04]  /*4c90*/  ISETP.GE.AND P4, PT, R72, UR15, PT ;  /* 0x0000000f48007c0c */ /* 0x000fc8000bf86270 */
[----:B------:R-:W-:Y:S01]  /*4ca0*/  FSEL R231, R17, -INF , !P4 ;  /* 0xff80000011e77808 */ /* 0x000fe20006000000 */
[----:B-1----:R-:W-:Y:S01]  /*4cb0*/  IMAD.MOV.U32 R6, RZ, RZ, R3 ;  /* 0x000000ffff067224 */ /* 0x002fe200078e0003 */
[----:B------:R-:W-:Y:S01]  /*4cc0*/  IABS R3, R7 ;  /* 0x0000000700037213 */ /* 0x000fe20000000000 */
[----:B------:R-:W-:Y:S02]  /*4cd0*/  IMAD.IADD R7, R2, 0x1, -R65 ;  /* 0x0000000102077824 */ /* 0x000fe400078e0a41 */
[----:B------:R1:W-:Y:S01]  /*4ce0*/  I2F R35, R6 ;  /* 0x0000000600237306 */ /* 0x0003e20000201400 */
[----:B---3--:R-:W-:-:S05]  /*4cf0*/  FFMA.FTZ R12, R33, -UR4, R46 ;  /* 0x80000004210c7c23 */ /* 0x008fca000801002e */
[----:B------:R-:W-:Y:S02]  /*4d00*/  FSEL R144, R12, -INF , !P3 ;  /* 0xff8000000c907808 */ /* 0x000fe40005800000 */
[----:B------:R-:W-:Y:S01]  /*4d10*/  HMMA.16816.F32 R12, R8, R18, R56 ;  /* 0x00000012080c723c */ /* 0x000fe20000001838 */
[----:B------:R-:W-:-:S06]  /*4d20*/  ISETP.GE.AND P3, PT, R82, UR15, PT ;  /* 0x0000000f52007c0c */ /* 0x000fcc000bf66270 */
[----:B------:R-:W-:Y:S02]  /*4d30*/  FFMA.FTZ R9, R98, -UR4, R45 ;  /* 0x8000000462097c23 */ /* 0x000fe4000801002d */
[----:B-1----:R-:W-:Y:S01]  /*4d40*/  IMAD.MOV.U32 R6, RZ, RZ, R3 ;  /* 0x000000ffff067224 */ /* 0x002fe200078e0003 */
[----:B------:R-:W-:Y:S01]  /*4d50*/  IABS R3, R7 ;  /* 0x0000000700037213 */ /* 0x000fe20000000000 */
[----:B------:R-:W-:Y:S01]  /*4d60*/  IMAD.IADD R7, R2, 0x1, -R73 ;  /* 0x0000000102077824 */ /* 0x000fe200078e0a49 */
[----:B------:R-:W-:Y:S01]  /*4d70*/  FSEL R124, R9, -INF , !P2 ;  /* 0xff800000097c7808 */ /* 0x000fe20005000000 */
[----:B------:R1:W-:Y:S01]  /*4d80*/  I2F R32, R6 ;  /* 0x0000000600207306 */ /* 0x0003e20000201400 */
[----:B------:R-:W-:Y:S02]  /*4d90*/  FFMA.FTZ R10, R94, -UR4, R36 ;  /* 0x800000045e0a7c23 */ /* 0x000fe40008010024 */
[----:B------:R-:W-:Y:S02]  /*4da0*/  FFMA.FTZ R18, R89, -UR4, R29 ;  /* 0x8000000459127c23 */ /* 0x000fe4000801001d */
[----:B------:R-:W-:Y:S01]  /*4db0*/  FFMA.FTZ R19, R91, -UR4, R28 ;  /* 0x800000045b137c23 */ /* 0x000fe2000801001c */
[----:B------:R-:W-:-:S02]  /*4dc0*/  FSEL R171, R10, -INF , !P1 ;  /* 0xff8000000aab7808 */ /* 0x000fc40004800000 */
[----:B------:R-:W-:Y:S02]  /*4dd0*/  FSEL R170, R18, -INF , !P5 ;  /* 0xff80000012aa7808 */ /* 0x000fe40006800000 */
[----:B------:R-:W-:Y:S01]  /*4de0*/  FSEL R150, R19, -INF , !P6 ;  /* 0xff80000013967808 */ /* 0x000fe20007000000 */
[----:B------:R-:W-:Y:S02]  /*4df0*/  FFMA.FTZ R12, R79, -UR4, R12 ;  /* 0x800000044f0c7c23 */ /* 0x000fe4000801000c */
[----:B------:R-:W-:Y:S02]  /*4e00*/  FFMA.FTZ R13, R78, -UR4, R13 ;  /* 0x800000044e0d7c23 */ /* 0x000fe4000801000d */
[----:B-1----:R-:W-:Y:S01]  /*4e10*/  IMAD.MOV.U32 R6, RZ, RZ, R3 ;  /* 0x000000ffff067224 */ /* 0x002fe200078e0003 */
[----:B------:R-:W-:Y:S01]  /*4e20*/  IABS R3, R7 ;  /* 0x0000000700037213 */ /* 0x000fe20000000000 */
[C---:B------:R-:W-:Y:S02]  /*4e30*/  IMAD.IADD R7, R2.reuse, 0x1, -R80 ;  /* 0x0000000102077824 */ /* 0x040fe400078e0a50 */
[----:B------:R1:W-:Y:S02]  /*4e40*/  I2F R34, R6 ;  /* 0x0000000600227306 */ /* 0x0003e40000201400 */
[----:B-1----:R-:W-:Y:S01]  /*4e50*/  IMAD.MOV.U32 R6, RZ, RZ, R3 ;  /* 0x000000ffff067224 */ /* 0x002fe200078e0003 */
[----:B------:R-:W-:Y:S01]  /*4e60*/  IABS R3, R7 ;  /* 0x0000000700037213 */ /* 0x000fe20000000000 */
[----:B------:R-:W-:-:S04]  /*4e70*/  IMAD.IADD R7, R2, 0x1, -R72 ;  /* 0x0000000102077824 */ /* 0x000fc800078e0a48 */
[----:B------:R1:W2:Y:S02]  /*4e80*/  I2F R23, R6 ;  /* 0x0000000600177306 */ /* 0x0002a40000201400 */
[----:B-1----:R-:W-:Y:S01]  /*4e90*/  IMAD.MOV.U32 R6, RZ, RZ, R3 ;  /* 0x000000ffff067224 */ /* 0x002fe200078e0003 */
[----:B------:R-:W-:Y:S01]  /*4ea0*/  IABS R3, R7 ;  /* 0x0000000700037213 */ /* 0x000fe20000000000 */
[----:B------:R-:W-:-:S04]  /*4eb0*/  IMAD.IADD R7, R2, 0x1, -R82 ;  /* 0x0000000102077824 */ /* 0x000fc800078e0a52 */
[----:B------:R1:W3:Y:S01]  /*4ec0*/  I2F R21, R6 ;  /* 0x0000000600157306 */ /* 0x0002e20000201400 */
[----:B--2---:R-:W-:-:S05]  /*4ed0*/  FFMA.FTZ R10, R23, -UR4, R30 ;  /* 0x80000004170a7c23 */ /* 0x004fca000801001e */
[----:B------:R-:W-:Y:S01]  /*4ee0*/  FSEL R185, R10, -INF , !P6 ;  /* 0xff8000000ab97808 */ /* 0x000fe20007000000 */
[----:B-1----:R-:W-:Y:S01]  /*4ef0*/  IMAD.MOV.U32 R6, RZ, RZ, R3 ;  /* 0x000000ffff067224 */ /* 0x002fe200078e0003 */
[----:B------:R-:W-:Y:S01]  /*4f00*/  IABS R3, R7 ;  /* 0x0000000700037213 */ /* 0x000fe20000000000 */
[C---:B------:R-:W-:Y:S02]  /*4f10*/  IMAD.IADD R7, R2.reuse, 0x1, -R77 ;  /* 0x0000000102077824 */ /* 0x040fe400078e0a4d */
[----:B------:R-:W-:Y:S01]  /*4f20*/  IMAD.IADD R2, R2, 0x1, -R76 ;  /* 0x0000000102027824 */ /* 0x000fe200078e0a4c */
[----:B------:R1:W2:Y:S01]  /*4f30*/  I2F R20, R6 ;  /* 0x0000000600147306 */ /* 0x0002a20000201400 */
[----:B---3--:R-:W-:-:S03]  /*4f40*/  FFMA.FTZ R9, R21, -UR4, R31 ;  /* 0x8000000415097c23 */ /* 0x008fc6000801001f */
[----:B------:R-:W-:Y:S02]  /*4f50*/  IABS R2, R2 ;  /* 0x0000000200027213 */ /* 0x000fe40000000000 */
[----:B------:R-:W-:-:S04]  /*4f60*/  FSEL R186, R9, -INF , !P5 ;  /* 0xff80000009ba7808 */ /* 0x000fc80006800000 */
[----:B------:R-:W3:Y:S01]  /*4f70*/  I2F R2, R2 ;  /* 0x0000000200027306 */ /* 0x000ee20000201400 */
[----:B-1----:R-:W-:Y:S01]  /*4f80*/  IMAD.MOV.U32 R6, RZ, RZ, R3 ;  /* 0x000000ffff067224 */ /* 0x002fe200078e0003 */
[----:B------:R-:W-:Y:S01]  /*4f90*/  IABS R3, R7 ;  /* 0x0000000700037213 */ /* 0x000fe20000000000 */
[----:B------:R-:W-:-:S05]  /*4fa0*/  FFMA.FTZ R7, R32, -UR4, R38 ;  /* 0x8000000420077c23 */ /* 0x000fca0008010026 */
[----:B------:R1:W4:Y:S01]  /*4fb0*/  I2F R11, R6 ;  /* 0x00000006000b7306 */ /* 0x0003220000201400 */
[----:B------:R-:W-:Y:S01]  /*4fc0*/  FSEL R187, R7, -INF , !P1 ;  /* 0xff80000007bb7808 */ /* 0x000fe20004800000 */
[----:B--2---:R-:W-:Y:S01]  /*4fd0*/  FFMA.FTZ R7, R20, -UR4, R26 ;  /* 0x8000000414077c23 */ /* 0x004fe2000801001a */
[----:B------:R-:W-:Y:S01]  /*4fe0*/  ISETP.GE.AND P1, PT, R76, UR15, PT ;  /* 0x0000000f4c007c0c */ /* 0x000fe2000bf26270 */
[----:B---3--:R-:W-:-:S04]  /*4ff0*/  FFMA.FTZ R2, R2, -UR4, R15 ;  /* 0x8000000402027c23 */ /* 0x008fc8000801000f */
[----:B------:R2:W3:Y:S01]  /*5000*/  I2F R8, R3 ;  /* 0x0000000300087306 */ /* 0x0004e20000201400 */
[----:B------:R-:W-:Y:S02]  /*5010*/  FSEL R178, R7, -INF , !P4 ;  /* 0xff80000007b27808 */ /* 0x000fe40006000000 */
[----:B------:R-:W-:Y:S02]  /*5020*/  FSEL R2, R2, -INF , !P1 ;  /* 0xff80000002027808 */ /* 0x000fe40004800000 */
[----:B------:R-:W-:Y:S01]  /*5030*/  FSEL R18, R13, -INF , !P1 ;  /* 0xff8000000d127808 */ /* 0x000fe20004800000 */
[----:B-1----:R-:W-:Y:S02]  /*5040*/  FFMA.FTZ R6, R35, -UR4, R47 ;  /* 0x8000000423067c23 */ /* 0x002fe4000801002f */
[----:B----4-:R-:W-:-:S03]  /*5050*/  FFMA.FTZ R11, R11, -UR4, R27 ;  /* 0x800000040b0b7c23 */ /* 0x010fc6000801001b */
[----:B------:R-:W-:Y:S01]  /*5060*/  FSEL R125, R6, -INF , !P2 ;  /* 0xff800000067d7808 */ /* 0x000fe20005000000 */
[----:B------:R-:W-:Y:S01]  /*5070*/  FFMA.FTZ R6, R95, -UR4, R37 ;  /* 0x800000045f067c23 */ /* 0x000fe20008010025 */
[----:B------:R-:W-:Y:S01]  /*5080*/  ISETP.GE.AND P2, PT, R77, UR15, PT ;  /* 0x0000000f4d007c0c */ /* 0x000fe2000bf46270 */
[----:B--2---:R-:W-:Y:S01]  /*5090*/  FFMA.FTZ R3, R34, -UR4, R39 ;  /* 0x8000000422037c23 */ /* 0x004fe20008010027 */
[----:B------:R-:W-:Y:S01]  /*50a0*/  FSEL R164, R11, -INF , !P3 ;  /* 0xff8000000ba47808 */ /* 0x000fe20005800000 */
[----:B---3--:R-:W-:Y:S01]  /*50b0*/  FFMA.FTZ R8, R8, -UR4, R14 ;  /* 0x8000000408087c23 */ /* 0x008fe2000801000e */
[----:B------:R-:W-:Y:S02]  /*50c0*/  FSEL R149, R6, -INF , !P0 ;  /* 0xff80000006957808 */ /* 0x000fe40004000000 */
[----:B------:R-:W-:Y:S02]  /*50d0*/  FSEL R184, R3, -INF , !P0 ;  /* 0xff80000003b87808 */ /* 0x000fe40004000000 */
[----:B------:R-:W-:-:S02]  /*50e0*/  FSEL R6, R16, -INF , !P3 ;  /* 0xff80000010067808 */ /* 0x000fc40005800000 */
[----:B------:R-:W-:Y:S02]  /*50f0*/  FSEL R3, R12, -INF , !P2 ;  /* 0xff8000000c037808 */ /* 0x000fe40005000000 */
[----:B------:R-:W-:Y:S01]  /*5100*/  PLOP3.LUT P0, PT, PT, PT, UP0, 0x80, 0x0 ;  /* 0x000000000000781c */ /* 0x000fe20003f0f008 */
[----:B------:R1:W-:Y:S01]  /*5110*/  STL [R1+0x1c], R6 ;  /* 0x00001c0601007387 */ /* 0x0003e20000100800 */
[----:B------:R-:W-:-:S03]  /*5120*/  FSEL R7, R8, -INF , !P2 ;  /* 0xff80000008077808 */ /* 0x000fc60005000000 */
[----:B------:R1:W-:Y:S04]  /*5130*/  STL [R1+0x20], R3 ;  /* 0x0000200301007387 */ /* 0x0003e80000100800 */
[----:B------:R1:W-:Y:S04]  /*5140*/  STL [R1+0x24], R2 ;  /* 0x0000240201007387 */ /* 0x0003e80000100800 */
[----:B------:R-:W-:Y:S05]  /*5150*/  @!P0 BRA `(.L_x_109) ;  /* 0x0000084000008947 */ /* 0x000fea0003800000 */
[----:B------:R-:W-:Y:S01]  /*5160*/  ULEA.HI.SX32 UR9, UR9, 0xfffffffe, 0x1a ;  /* 0xfffffffe09097891 */ /* 0x000fe2000f8fd23f */
[----:B------:R-:W-:Y:S01]  /*5170*/  ISETP.GE.AND P6, PT, R248, c[0x0][0x220], PT ;  /* 0x00008800f8007a0c */ /* 0x000fe20003fc6270 */
[----:B------:R-:W-:Y:S01]  /*5180*/  BSSY B0, `(.L_x_110) ;  /* 0x0000080000007945 */ /* 0x000fe20003800000 */
[----:B------:R-:W-:Y:S01]  /*5190*/  ISETP.GE.AND P5, PT, R101, c[0x0][0x220], PT ;  /* 0x0000880065007a0c */ /* 0x000fe20003fa6270 */
[----:B------:R-:W-:Y:S01]  /*51a0*/  USHF.R.S32.HI UR5, URZ, 0x1f, UR9 ;  /* 0x0000001f3f057899 */ /* 0x000fe20008011409 */
[----:B------:R-:W-:Y:S01]  /*51b0*/  ISETP.GE.AND P4, PT, R252, c[0x0][0x220], PT ;  /* 0x00008800fc007a0c */ /* 0x000fe20003f86270 */
[----:B------:R-:W-:Y:S01]  /*51c0*/  UIMAD UR29, UR29, UR9, URZ ;  /* 0x000000091d1d72a4 */ /* 0x000fe2000f8e023f */
[----:B-1----:R-:W-:Y:S01]  /*51d0*/  IMAD.WIDE.U32 R2, R99, UR9, R250 ;  /* 0x0000000963027c25 */ /* 0x002fe2000f8e00fa */
        /* <DEDUP_REMOVED lines=122> */
.L_x_111:
[----:B------:R-:W-:Y:S05]  /*5980*/  BSYNC B0 ;  /* 0x0000000000007941 */ /* 0x000fea0003800000 */
.L_x_110:
[----:B------:R-:W0:Y:S02]  /*5990*/  LDGDEPBAR ;  /* 0x00000000000079af */ /* 0x000e240000000000 */
.L_x_109:
[----:B------:R-:W-:Y:S04]  /*59a0*/  STL [R1+0x50], R214 ;  /* 0x000050d601007387 */ /* 0x000fe80000100800 */
[----:B------:R-:W-:Y:S04]  /*59b0*/  STL [R1+0x4c], R213 ;  /* 0x00004cd501007387 */ /* 0x000fe80000100800 */
[----:B------:R-:W-:Y:S04]  /*59c0*/  STL [R1+0x48], R212 ;  /* 0x000048d401007387 */ /* 0x000fe80000100800 */
[----:B------:R-:W-:Y:S04]  /*59d0*/  STL [R1+0x44], R211 ;  /* 0x000044d301007387 */ /* 0x000fe80000100800 */
[----:B------:R3:W-:Y:S04]  /*59e0*/  STL [R1+0x40], R210 ;  /* 0x000040d201007387 */ /* 0x0007e80000100800 */
[----:B---3--:R-:W3:Y:S04]  /*59f0*/  LDL.LU R210, [R1+0x20] ;  /* 0x0000200001d27983 */ /* 0x008ee80000300800 */
[----:B------:R-:W-:Y:S04]  /*5a00*/  STL [R1+0x3c], R209 ;  /* 0x00003cd101007387 */ /* 0x000fe80000100800 */
[----:B------:R-:W-:Y:S04]  /*5a10*/  STL [R1+0x38], R208 ;  /* 0x000038d001007387 */ /* 0x000fe80000100800 */
[----:B------:R-:W-:Y:S04]  /*5a20*/  STL [R1+0x34], R169 ;  /* 0x000034a901007387 */ /* 0x000fe80000100800 */
[----:B------:R4:W-:Y:S04]  /*5a30*/  STL [R1+0x30], R168 ;  /* 0x000030a801007387 */ /* 0x0009e80000100800 */
[----:B----4-:R-:W4:Y:S01]  /*5a40*/  LDL.LU R168, [R1+0x1c] ;  /* 0x00001c0001a87983 */ /* 0x010f220000300800 */
[----:B-1----:R-:W-:Y:S01]  /*5a50*/  MOV R11, R18 ;  /* 0x00000012000b7202 */ /* 0x002fe20000000f00 */
[----:B------:R-:W-:-:S02]  /*5a60*/  IMAD.MOV.U32 R10, RZ, RZ, R7 ;  /* 0x000000ffff0a7224 */ /* 0x000fc400078e0007 */
[----:B------:R-:W-:Y:S04]  /*5a70*/  STL [R1+0x2c], R151 ;  /* 0x00002c9701007387 */ /* 0x000fe80000100800 */
[----:B--2---:R-:W2:Y:S01]  /*5a80*/  LDL.LU R214, [R1+0x24] ;  /* 0x0000240001d67983 */ /* 0x004ea20000300800 */
[----:B------:R-:W-:Y:S02]  /*5a90*/  FMNMX.FTZ R2, R52, R50, !PT ;  /* 0x0000003234027209 */ /* 0x000fe40007810000 */
[----:B------:R-:W-:Y:S02]  /*5aa0*/  SHF.L.U32 R204, R5, 0x1, RZ ;  /* 0x0000000105cc7819 */ /* 0x000fe400000006ff */
[----:B------:R-:W-:Y:S02]  /*5ab0*/  FMNMX.FTZ R2, R49, R2, !PT ;  /* 0x0000000231027209 */ /* 0x000fe40007810000 */
[----:B------:R-:W-:Y:S01]  /*5ac0*/  LEA R207, R0, R204, 0x1 ;  /* 0x000000cc00cf7211 */ /* 0x000fe200078e08ff */
[----:B------:R-:W-:Y:S01]  /*5ad0*/  IMAD R205, R4, 0x2, R204 ;  /* 0x0000000204cd7824 */ /* 0x000fe200078e02cc */
[----:B------:R-:W-:Y:S01]  /*5ae0*/  FMNMX.FTZ R2, R48, R2, !PT ;  /* 0x0000000230027209 */ /* 0x000fe20007810000 */
[----:B------:R-:W-:Y:S02]  /*5af0*/  LDSM.16.MT88.4 R20, [R204+0x10000] ;  /* 0x01000000cc14783b */ /* 0x000fe40000004200 */
[----:B------:R-:W-:Y:S01]  /*5b00*/  IMAD R206, R0, 0x2, R205 ;  /* 0x0000000200ce7824 */ /* 0x000fe200078e02cd */
[----:B------:R-:W-:Y:S01]  /*5b10*/  FMNMX.FTZ R2, R136, R2, !PT ;  /* 0x0000000288027209 */ /* 0x000fe20007810000 */
[----:B------:R-:W-:Y:S03]  /*5b20*/  LDSM.16.MT88.4 R16, [R205+0x10000] ;  /* 0x01000000cd10783b */ /* 0x000fe60000004200 */
[----:B------:R-:W-:Y:S01]  /*5b30*/  FMNMX.FTZ R3, R127, R2, !PT ;  /* 0x000000027f037209 */ /* 0x000fe20007810000 */
[----:B------:R-:W-:Y:S01]  /*5b40*/  LDSM.16.MT88.4 R28, [R206+0x10000] ;  /* 0x01000000ce1c783b */ /* 0x000fe20000004200 */
[----:B------:R-:W-:-:S02]  /*5b50*/  FMNMX.FTZ R2, R54, R53, !PT ;  /* 0x0000003536027209 */ /* 0x000fc40007810000 */
[----:B------:R-:W-:Y:S01]  /*5b60*/  FMNMX.FTZ R3, R126, R3, !PT ;  /* 0x000000037e037209 */ /* 0x000fe20007810000 */
[----:B------:R-:W-:Y:S01]  /*5b70*/  LDSM.16.MT88.4 R40, [R204+0x12000] ;  /* 0x01200000cc28783b */ /* 0x000fe20000004200 */
[----:B------:R-:W-:Y:S02]  /*5b80*/  FMNMX.FTZ R2, R55, R2, !PT ;  /* 0x0000000237027209 */ /* 0x000fe40007810000 */
[----:B------:R-:W-:Y:S01]  /*5b90*/  FMNMX.FTZ R148, R124, R3, !PT ;  /* 0x000000037c947209 */ /* 0x000fe20007810000 */
[----:B------:R-:W-:Y:S01]  /*5ba0*/  LDSM.16.MT88.4 R12, [R207+0x10000] ;  /* 0x01000000cf0c783b */ /* 0x000fe20000004200 */
[----:B------:R-:W-:Y:S02]  /*5bb0*/  FMNMX.FTZ R2, R51, R2, !PT ;  /* 0x0000000233027209 */ /* 0x000fe40007810000 */
        /* <DEDUP_REMOVED lines=9> */
[----:B------:R-:W-:Y:S02]  /*5c50*/  FMNMX.FTZ R148, R170, R148, !PT ;  /* 0x00000094aa947209 */ /* 0x000fe40007810000 */
[----:B------:R-:W-:-:S02]  /*5c60*/  FMNMX.FTZ R2, R125, R2, !PT ;  /* 0x000000027d027209 */ /* 0x000fc40007810000 */
[----:B------:R-:W-:Y:S02]  /*5c70*/  FMNMX.FTZ R148, R231, R148, !PT ;  /* 0x00000094e7947209 */ /* 0x000fe40007810000 */
[----:B------:R-:W-:-:S04]  /*5c80*/  FMNMX.FTZ R2, R187, R2, !PT ;  /* 0x00000002bb027209 */ /* 0x000fc80007810000 */
[----:B------:R-:W-:-:S04]  /*5c90*/  FMNMX.FTZ R2, R184, R2, !PT ;  /* 0x00000002b8027209 */ /* 0x000fc80007810000 */
[----:B------:R-:W-:-:S04]  /*5ca0*/  FMNMX.FTZ R2, R185, R2, !PT ;  /* 0x00000002b9027209 */ /* 0x000fc80007810000 */
[----:B------:R-:W-:-:S04]  /*5cb0*/  FMNMX.FTZ R2, R186, R2, !PT ;  /* 0x00000002ba027209 */ /* 0x000fc80007810000 */
[----:B------:R-:W-:-:S04]  /*5cc0*/  FMNMX.FTZ R2, R178, R2, !PT ;  /* 0x00000002b2027209 */ /* 0x000fc80007810000 */
[----:B------:R-:W-:-:S04]  /*5cd0*/  FMNMX.FTZ R2, R164, R2, !PT ;  /* 0x00000002a4027209 */ /* 0x000fc80007810000 */
[----:B------:R-:W-:Y:S02]  /*5ce0*/  FMNMX.FTZ R2, R10, R2, !PT ;  /* 0x000000020a027209 */ /* 0x000fe40007810000 */
[----:B----4-:R-:W-:-:S04]  /*5cf0*/  FMNMX.FTZ R148, R168, R148, !PT ;  /* 0x00000094a8947209 */ /* 0x010fc80007810000 */
[----:B---3--:R-:W-:-:S04]  /*5d00*/  FMNMX.FTZ R148, R210, R148, !PT ;  /* 0x00000094d2947209 */ /* 0x008fc80007810000 */
[----:B------:R-:W-:Y:S02]  /*5d10*/  FMNMX.FTZ R148, R11, R148, !PT ;  /* 0x000000940b947209 */ /* 0x000fe40007810000 */
[----:B--2---:R-:W-:-:S03]  /*5d20*/  FMNMX.FTZ R2, R214, R2, !PT ;  /* 0x00000002d6027209 */ /* 0x004fc60007810000 */
[----:B------:R-:W1:Y:S04]  /*5d30*/  SHFL.BFLY PT, R6, R148, 0x2, 0x1f ;  /* 0x0c401f0094067f89 */ /* 0x000e6800000e0000 */
[----:B------:R-:W2:Y:S01]  /*5d40*/  SHFL.BFLY PT, R3, R2, 0x2, 0x1f ;  /* 0x0c401f0002037f89 */ /* 0x000ea200000e0000 */
[----:B-1----:R-:W-:Y:S02]  /*5d50*/  FMNMX.FTZ R148, R148, R6, !PT ;  /* 0x0000000694947209 */ /* 0x002fe40007810000 */
[----:B--2---:R-:W-:-:S03]  /*5d60*/  FMNMX.FTZ R2, R2, R3, !PT ;  /* 0x0000000302027209 */ /* 0x004fc60007810000 */
[----:B------:R-:W1:Y:S04]  /*5d70*/  SHFL.BFLY PT, R6, R148, 0x1, 0x1f ;  /* 0x0c201f0094067f89 */ /* 0x000e6800000e0000 */
[----:B------:R-:W2:Y:S01]  /*5d80*/  SHFL.BFLY PT, R7, R2, 0x1, 0x1f ;  /* 0x0c201f0002077f89 */ /* 0x000ea200000e0000 */
        /* <DEDUP_REMOVED lines=9> */
[----:B--2---:R-:W-:Y:S01]  /*5e20*/  FMNMX.FTZ R3, R2, R7, !PT ;  /* 0x0000000702037209 */ /* 0x004fe20007810000 */
[----:B------:R-:W-:-:S06]  /*5e30*/  FFMA.FTZ R2, R50, c[0x0][0x23c], -R8 ;  /* 0x00008f0032027a23 */ /* 0x000fcc0000010808 */
[----:B------:R2:W-:Y:S01]  /*5e40*/  MUFU.EX2 R176, R0 ;  /* 0x0000000000b07308 */ /* 0x0005e20000000800 */
[----:B------:R-:W-:Y:S01]  /*5e50*/  FSETP.NEU.FTZ.AND P1, PT, R3, -INF , PT ;  /* 0xff8000000300780b */ /* 0x000fe20003f3d000 */
[----:B-1----:R-:W-:-:S06]  /*5e60*/  FFMA.FTZ R6, R48, c[0x0][0x23c], -R8 ;  /* 0x00008f0030067a23 */ /* 0x002fcc0000010808 */
[----:B------:R1:W-:Y:S08]  /*5e70*/  MUFU.EX2 R209, R2 ;  /* 0x0000000200d17308 */ /* 0x0003f00000000800 */
[----:B------:R3:W4:Y:S01]  /*5e80*/  MUFU.EX2 R213, R6 ;  /* 0x0000000600d57308 */ /* 0x0007220000000800 */
[----:B--2---:R-:W-:Y:S02]  /*5e90*/  FFMA.FTZ R0, R127, c[0x0][0x23c], -R8 ;  /* 0x00008f007f007a23 */ /* 0x004fe40000010808 */
[----:B-1----:R-:W-:-:S05]  /*5ea0*/  FMUL.FTZ R2, R3, c[0x0][0x23c] ;  /* 0x00008f0003027a20 */ /* 0x002fca0000410000 */
[----:B------:R1:W-:Y:S01]  /*5eb0*/  MUFU.EX2 R200, R0 ;  /* 0x0000000000c87308 */ /* 0x0003e20000000800 */
[----:B------:R-:W-:-:S05]  /*5ec0*/  FSEL R2, R2, RZ, P1 ;  /* 0x000000ff02027208 */ /* 0x000fca0000800000 */
[--C-:B------:R-:W-:Y:S02]  /*5ed0*/  FFMA.FTZ R4, R53, c[0x0][0x23c], -R2.reuse ;  /* 0x00008f0035047a23 */ /* 0x100fe40000010802 */
[----:B---3--:R-:W-:Y:S02]  /*5ee0*/  FFMA.FTZ R6, R54, c[0x0][0x23c], -R2 ;  /* 0x00008f0036067a23 */ /* 0x008fe40000010802 */
[----:B------:R2:W-:Y:S01]  /*5ef0*/  MUFU.EX2 R208, R4 ;  /* 0x0000000400d07308 */ /* 0x0005e20000000800 */
[----:B-1----:R-:W-:-:S07]  /*5f00*/  FFMA.FTZ R0, R126, c[0x0][0x23c], -R8 ;  /* 0x00008f007e007a23 */ /* 0x002fce0000010808 */
[----:B------:R4:W1:Y:S01]  /*5f10*/  MUFU.EX2 R151, R6 ;  /* 0x0000000600977308 */ /* 0x0008620000000800 */
[----:B--2---:R-:W-:-:S07]  /*5f20*/  FFMA.FTZ R4, R55, c[0x0][0x23c], -R2 ;  /* 0x00008f0037047a23 */ /* 0x004fce0000010802 */
[----:B------:R2:W-:Y:S01]  /*5f30*/  MUFU.EX2 R169, R0 ;  /* 0x0000000000a97308 */ /* 0x0005e20000000800 */
[----:B----4-:R-:W-:-:S07]  /*5f40*/  F2FP.PACK_AB R6, R213, R166 ;  /* 0x000000a6d506723e */ /* 0x010fce00000000ff */
        /* <DEDUP_REMOVED lines=61> */
[----:B------:R-:W3:Y:S06]  /*6320*/  LDSM.16.MT88.4 R32, [R205+0x12800] ;  /* 0x01280000cd20783b */ /* 0x000eec0000004200 */
[----:B------:R-:W-:-:S02]  /*6330*/  F2FP.PACK_AB R4, R200, R176 ;  /* 0x000000b0c804723e */ /* 0x000fc400000000ff */
[----:B------:R-:W-:Y:S02]  /*6340*/  F2FP.PACK_AB R5, R177, R167 ;  /* 0x000000a7b105723e */ /* 0x000fe400000000ff */
[----:B------:R-:W-:Y:S02]  /*6350*/  F2FP.PACK_AB R6, R147, R169 ;  /* 0x000000a99306723e */ /* 0x000fe400000000ff */
[----:B----4-:R-:W-:-:S07]  /*6360*/  F2FP.PACK_AB R7, R179, R9 ;  /* 0x00000009b307723e */ /* 0x010fce00000000ff */
[C---:B-1----:R-:W-:Y:S07]  /*6370*/  HMMA.16816.F32 R188, R4.reuse, R28, R92 ;  /* 0x0000001c04bc723c */ /* 0x042fee000000185c */
[----:B------:R-:W-:Y:S01]  /*6380*/  MOV R94, R200 ;  /* 0x000000c8005e7202 */ /* 0x000fe20000000f00 */
[C---:B------:R-:W-:Y:S01]  /*6390*/  HMMA.16816.F32 R20, R4.reuse, R30, R108 ;  /* 0x0000001e0414723c */ /* 0x040fe2000000186c */
[----:B------:R-:W1:Y:S07]  /*63a0*/  LDSM.16.MT88.4 R28, [R207+0x12800] ;  /* 0x01280000cf1c783b */ /* 0x000e6e0000004200 */
[C---:B------:R-:W-:Y:S08]  /*63b0*/  HMMA.16816.F32 R108, R4.reuse, R12, R56 ;  /* 0x0000000c046c723c */ /* 0x040ff00000001838 */
[----:B------:R-:W-:Y:S01]  /*63c0*/  MOV R145, R190 ;  /* 0x000000be00917202 */ /* 0x000fe20000000f00 */
[----:B------:R-:W-:Y:S01]  /*63d0*/  IMAD.MOV.U32 R0, RZ, RZ, R188 ;  /* 0x000000ffff007224 */ /* 0x000fe200078e00bc */
[----:B------:R-:W-:Y:S01]  /*63e0*/  MOV R95, R189 ;  /* 0x000000bd005f7202 */ /* 0x000fe20000000f00 */
[----:B------:R-:W-:Y:S01]  /*63f0*/  IMAD.MOV.U32 R144, RZ, RZ, R191 ;  /* 0x000000ffff907224 */ /* 0x000fe200078e00bf */
[C---:B------:R-:W-:Y:S01]  /*6400*/  HMMA.16816.F32 R236, R4.reuse, R14, R68 ;  /* 0x0000000e04ec723c */ /* 0x040fe20000001844 */
[----:B------:R-:W-:Y:S03]  /*6410*/  LDSM.16.MT88.4 R12, [R205+0x14800] ;  /* 0x01480000cd0c783b */ /* 0x000fe60000004200 */
[----:B------:R-:W-:Y:S01]  /*6420*/  MOV R190, R21 ;  /* 0x0000001500be7202 */ /* 0x000fe20000000f00 */
[----:B------:R-:W-:Y:S01]  /*6430*/  IMAD.MOV.U32 R189, RZ, RZ, R22 ;  /* 0x000000ffffbd7224 */ /* 0x000fe200078e0016 */
[----:B------:R-:W-:Y:S01]  /*6440*/  MOV R188, R23 ;  /* 0x0000001700bc7202 */ /* 0x000fe20000000f00 */
[----:B------:R-:W-:Y:S01]  /*6450*/  IMAD.MOV.U32 R146, RZ, RZ, R20 ;  /* 0x000000ffff927224 */ /* 0x000fe200078e0014 */
[C---:B--2---:R-:W-:Y:S08]  /*6460*/  HMMA.16816.F32 R192, R4.reuse, R24, R84 ;  /* 0x0000001804c0723c */ /* 0x044ff00000001854 */
[C---:B------:R-:W-:Y:S08]  /*6470*/  HMMA.16816.F32 R20, R4.reuse, R16, R88 ;  /* 0x000000100414723c */ /* 0x040ff00000001858 */
[C---:B------:R-:W-:Y:S08]  /*6480*/  HMMA.16816.F32 R16, R4.reuse, R18, R72 ;  /* 0x000000120410723c */ /* 0x040ff00000001848 */
[C---:B------:R-:W-:Y:S01]  /*6490*/  HMMA.16816.F32 R232, R4.reuse, R26, R64 ;  /* 0x0000001a04e8723c */ /* 0x040fe20000001840 */
[----:B------:R-:W-:Y:S07]  /*64a0*/  LDSM.16.MT88.4 R24, [R207+0x14800] ;  /* 0x01480000cf18783b */ /* 0x000fee0000004200 */
[----:B------:R-:W-:Y:S01]  /*64b0*/  MOV R91, R22 ;  /* 0x00000016005b7202 */ /* 0x000fe20000000f00 */
[----:B------:R-:W-:Y:S01]  /*64c0*/  IMAD.MOV.U32 R90, RZ, RZ, R23 ;  /* 0x000000ffff5a7224 */ /* 0x000fe200078e0017 */
[----:B------:R-:W-:Y:S01]  /*64d0*/  MOV R89, R21 ;  /* 0x0000001500597202 */ /* 0x000fe20000000f00 */
[----:B------:R-:W-:Y:S01]  /*64e0*/  IMAD.MOV.U32 R88, RZ, RZ, R20 ;  /* 0x000000ffff587224 */ /* 0x000fe200078e0014 */
[C---:B---3--:R-:W-:Y:S01]  /*64f0*/  HMMA.16816.F32 R244, R4.reuse, R32, R116 ;  /* 0x0000002004f4723c */ /* 0x048fe20000001874 */
[----:B------:R-:W2:Y:S03]  /*6500*/  LDSM.16.MT88.4 R20, [R206+0x12800] ;  /* 0x01280000ce14783b */ /* 0x000ea60000004200 */
[----:B------:R-:W-:Y:S01]  /*6510*/  MOV R191, R16 ;  /* 0x0000001000bf7202 */ /* 0x000fe20000000f00 */
[----:B------:R-:W-:Y:S01]  /*6520*/  IMAD.MOV.U32 R75, RZ, RZ, R17 ;  /* 0x000000ffff4b7224 */ /* 0x000fe200078e0011 */
[----:B------:R-:W-:Y:S01]  /*6530*/  MOV R74, R18 ;  /* 0x00000012004a7202 */ /* 0x000fe20000000f00 */
[----:B------:R-:W-:Y:S01]  /*6540*/  IMAD.MOV.U32 R73, RZ, RZ, R19 ;  /* 0x000000ffff497224 */ /* 0x000fe200078e0013 */
[C---:B------:R-:W-:Y:S01]  /*6550*/  HMMA.16816.F32 R56, R4.reuse, R34, R104 ;  /* 0x000000220438723c */ /* 0x040fe20000001868 */
[----:B------:R-:W3:Y:S01]  /*6560*/  LDSM.16.MT88.4 R16, [R204+0x14800] ;  /* 0x01480000cc10783b */ /* 0x000ee20000004200 */
[----:B------:R-:W-:Y:S01]  /*6570*/  MOV R119, R167 ;  /* 0x000000a700777202 */ /* 0x000fe20000000f00 */
[----:B------:R-:W-:Y:S01]  /*6580*/  IMAD.MOV.U32 R118, RZ, RZ, R176 ;  /* 0x000000ffff767224 */ /* 0x000fe200078e00b0 */
[----:B------:R-:W-:Y:S01]  /*6590*/  MOV R117, R177 ;  /* 0x000000b100757202 */ /* 0x000fe20000000f00 */
[----:B------:R-:W4:Y:S02]  /*65a0*/  LDSM.16.MT88.4 R32, [R206+0x14800] ;  /* 0x01480000ce20783b */ /* 0x000f240000004200 */
[----:B------:R-:W-:Y:S01]  /*65b0*/  IMAD.MOV.U32 R107, RZ, RZ, R191 ;  /* 0x000000ffff6b7224 */ /* 0x000fe200078e00bf */
[----:B------:R-:W-:Y:S01]  /*65c0*/  HMMA.16816.F32 R120, R4, R36, R120 ;  /* 0x000000240478723c */ /* 0x000fe20000001878 */
[----:B------:R-:W-:Y:S01]  /*65d0*/  MOV R104, R190 ;  /* 0x000000be00687202 */ /* 0x000fe20000000f00 */
[----:B------:R-:W-:Y:S01]  /*65e0*/  IMAD.MOV.U32 R105, RZ, RZ, R189 ;  /* 0x000000ffff697224 */ /* 0x000fe200078e00bd */
[----:B------:R-:W-:-:S05]  /*65f0*/  MOV R106, R188 ;  /* 0x000000bc006a7202 */ /* 0x000fca0000000f00 */
[C---:B-1----:R-:W-:Y:S07]  /*6600*/  HMMA.16816.F32 R240, R4.reuse, R28, R112 ;  /* 0x0000001c04f0723c */ /* 0x042fee0000001870 */
[----:B------:R-:W-:Y:S01]  /*6610*/  IMAD.MOV.U32 R112, RZ, RZ, R178 ;  /* 0x000000ffff707224 */ /* 0x000fe200078e00b2 */
[C---:B------:R-:W-:Y:S01]  /*6620*/  HMMA.16816.F32 R200, R4.reuse, R30, R100 ;  /* 0x0000001e04c8723c */ /* 0x040fe20000001864 */
[----:B------:R-:W-:Y:S01]  /*6630*/  MOV R113, R91 ;  /* 0x0000005b00717202 */ /* 0x000fe20000000f00 */
[----:B------:R-:W-:Y:S01]  /*6640*/  IMAD.MOV.U32 R114, RZ, RZ, R90 ;  /* 0x000000ffff727224 */ /* 0x000fe200078e005a */
[----:B------:R-:W-:Y:S01]  /*6650*/  LDSM.16.MT88.4 R28, [R204+0x16800] ;  /* 0x01680000cc1c783b */ /* 0x000fe20000004200 */
[----:B------:R-:W-:Y:S01]  /*6660*/  IMAD.MOV.U32 R115, RZ, RZ, R146 ;  /* 0x000000ffff737224 */ /* 0x000fe200078e0092 */
[----:B------:R-:W-:Y:S01]  /*6670*/  MOV R86, R56 ;  /* 0x0000003800567202 */ /* 0x000fe20000000f00 */
[----:B------:R-:W-:Y:S01]  /*6680*/  IMAD.MOV.U32 R85, RZ, RZ, R57 ;  /* 0x000000ffff557224 */ /* 0x000fe200078e0039 */
[----:B------:R-:W-:Y:S01]  /*6690*/  MOV R103, R89 ;  /* 0x0000005900677202 */ /* 0x000fe20000000f00 */
[----:B------:R-:W-:Y:S01]  /*66a0*/  IMAD.MOV.U32 R93, RZ, RZ, R121 ;  /* 0x000000ffff5d7224 */ /* 0x000fe200078e0079 */
[C---:B--2---:R-:W-:Y:S01]  /*66b0*/  HMMA.16816.F32 R188, R4.reuse, R20, R80 ;  /* 0x0000001404bc723c */ /* 0x044fe20000001850 */
[----:B------:R-:W-:Y:S01]  /*66c0*/  MOV R72, R120 ;  /* 0x0000007800487202 */ /* 0x000fe20000000f00 */
[----:B------:R-:W-:Y:S01]  /*66d0*/  IMAD.MOV.U32 R120, RZ, RZ, R166 ;  /* 0x000000ffff787224 */ /* 0x000fe200078e00a6 */
[----:B------:R-:W-:Y:S01]  /*66e0*/  MOV R92, R122 ;  /* 0x0000007a005c7202 */ /* 0x000fe20000000f00 */
[----:B------:R-:W-:Y:S01]  /*66f0*/  IMAD.MOV.U32 R122, RZ, RZ, R164 ;  /* 0x000000ffff7a7224 */ /* 0x000fe200078e00a4 */
[----:B------:R-:W-:Y:S01]  /*6700*/  MOV R121, R165 ;  /* 0x000000a500797202 */ /* 0x000fe20000000f00 */
[----:B------:R-:W-:Y:S01]  /*6710*/  IMAD.MOV.U32 R87, RZ, RZ, R123 ;  /* 0x000000ffff577224 */ /* 0x000fe200078e007b */
[----:B------:R-:W-:Y:S01]  /*6720*/  MOV R20, R0 ;  /* 0x0000000000147202 */ /* 0x000fe20000000f00 */
[----:B------:R-:W-:Y:S01]  /*6730*/  FFMA.FTZ R0, R171, c[0x0][0x23c], -R8 ;  /* 0x00008f00ab007a23 */ /* 0x000fe20000010808 */
[C---:B---3--:R-:W-:Y:S01]  /*6740*/  HMMA.16816.F32 R164, R4.reuse, R16, R76 ;  /* 0x0000001004a4723c */ /* 0x048fe2000000184c */
[----:B------:R-:W-:Y:S01]  /*6750*/  MOV R123, R179 ;  /* 0x000000b3007b7202 */ /* 0x000fe20000000f00 */
[----:B------:R-:W-:Y:S01]  /*6760*/  IMAD.MOV.U32 R102, RZ, RZ, R88 ;  /* 0x000000ffff667224 */ /* 0x000fe200078e0058 */
[----:B------:R1:W2:Y:S01]  /*6770*/  MUFU.EX2 R17, R0 ;  /* 0x0000000000117308 */ /* 0x0002a20000000800 */
[----:B------:R-:W-:Y:S01]  /*6780*/  IMAD.MOV.U32 R100, RZ, RZ, R145 ;  /* 0x000000ffff647224 */ /* 0x000fe200078e0091 */
[----:B------:R-:W-:Y:S01]  /*6790*/  MOV R101, R144 ;  /* 0x0000009000657202 */ /* 0x000fe20000000f00 */
[----:B------:R-:W-:Y:S01]  /*67a0*/  IMAD.MOV.U32 R21, RZ, RZ, R95 ;  /* 0x000000ffff157224 */ /* 0x000fe200078e005f */
[----:B------:R-:W-:Y:S01]  /*67b0*/  MOV R84, R58 ;  /* 0x0000003a00547202 */ /* 0x000fe20000000f00 */
[----:B------:R-:W-:Y:S01]  /*67c0*/  HMMA.16816.F32 R176, R4, R22, R96 ;  /* 0x0000001604b0723c */ /* 0x000fe20000001860 */
[----:B------:R-:W-:Y:S01]  /*67d0*/  IMAD.MOV.U32 R116, RZ, RZ, R59 ;  /* 0x000000ffff747224 */ /* 0x000fe200078e003b */
[----:B------:R-:W-:-:S06]  /*67e0*/  MOV R95, R147 ;  /* 0x00000093005f7202 */ /* 0x000fcc0000000f00 */
[----:B------:R-:W-:Y:S01]  /*67f0*/  HMMA.16816.F32 R96, R4, R12, R52 ;  /* 0x0000000c0460723c */ /* 0x000fe20000001834 */
[----:B-1----:R-:W-:-:S07]  /*6800*/  FFMA.FTZ R0, R149, c[0x0][0x23c], -R8 ;  /* 0x00008f0095007a23 */ /* 0x002fce0000010808 */
[C---:B------:R-:W-:Y:S01]  /*6810*/  HMMA.16816.F32 R88, R4.reuse, R14, R48 ;  /* 0x0000000e0458723c */ /* 0x040fe20000001830 */
[----:B------:R-:W1:Y:S07]  /*6820*/  LDSM.16.MT88.4 R12, [R205+0x16800] ;  /* 0x01680000cd0c783b */ /* 0x000e6e0000004200 */
[C---:B------:R-:W-:Y:S08]  /*6830*/  HMMA.16816.F32 R76, R4.reuse, R24, R44 ;  /* 0x00000018044c723c */ /* 0x040ff0000000182c */
[C---:B------:R-:W-:Y:S01]  /*6840*/  HMMA.16816.F32 R80, R4.reuse, R26, R128 ;  /* 0x0000001a0450723c */ /* 0x040fe20000001880 */
[----:B------:R-:W3:Y:S06]  /*6850*/  LDSM.16.MT88.4 R24, [R207+0x16800] ;  /* 0x01680000cf18783b */ /* 0x000eec0000004200 */
[----:B------:R-:W-:Y:S01]  /*6860*/  IMAD.MOV.U32 R128, RZ, RZ, R100 ;  /* 0x000000ffff807224 */ /* 0x000fe200078e0064 */
[C---:B----4-:R-:W-:Y:S01]  /*6870*/  HMMA.16816.F32 R68, R4.reuse, R32, R136 ;  /* 0x000000200444723c */ /* 0x050fe20000001888 */
[----:B------:R4:W-:Y:S01]  /*6880*/  MUFU.EX2 R137, R0 ;  /* 0x0000000000897308 */ /* 0x0009e20000000800 */
[----:B------:R-:W-:Y:S01]  /*6890*/  MOV R129, R101 ;  /* 0x0000006500817202 */ /* 0x000fe20000000f00 */
[----:B------:R-:W-:Y:S01]  /*68a0*/  IMAD.MOV.U32 R100, RZ, RZ, R102 ;  /* 0x000000ffff647224 */ /* 0x000fe200078e0066 */
[----:B------:R-:W-:Y:S01]  /*68b0*/  MOV R101, R103 ;  /* 0x0000006700657202 */ /* 0x000fe20000000f00 */
[----:B------:R-:W-:Y:S01]  /*68c0*/  IMAD.MOV.U32 R102, RZ, RZ, R113 ;  /* 0x000000ffff667224 */ /* 0x000fe200078e0071 */
[----:B------:R-:W-:Y:S01]  /*68d0*/  MOV R103, R114 ;  /* 0x0000007200677202 */ /* 0x000fe20000000f00 */
[----:B------:R-:W-:Y:S01]  /*68e0*/  IMAD.MOV.U32 R138, RZ, RZ, R20 ;  /* 0x000000ffff8a7224 */ /* 0x000fe200078e0014 */
[C---:B------:R-:W-:Y:S01]  /*68f0*/  HMMA.16816.F32 R64, R4.reuse, R34, R40 ;  /* 0x000000220440723c */ /* 0x040fe20000001828 */
[----:B------:R-:W3:Y:S01]  /*6900*/  LDSM.16.MT88.4 R32, [R206+0x16800] ;  /* 0x01680000ce20783b */ /* 0x000ee20000004200 */
[----:B------:R-:W-:Y:S01]  /*6910*/  IMAD.MOV.U32 R130, RZ, RZ, R115 ;  /* 0x000000ffff827224 */ /* 0x000fe200078e0073 */
[----:B------:R-:W-:Y:S01]  /*6920*/  MOV R131, R104 ;  /* 0x0000006800837202 */ /* 0x000fe20000000f00 */
[----:B------:R-:W-:Y:S01]  /*6930*/  IMAD.MOV.U32 R113, RZ, RZ, R105 ;  /* 0x000000ffff717224 */ /* 0x000fe200078e0069 */
[----:B------:R-:W-:Y:S01]  /*6940*/  MOV R139, R21 ;  /* 0x00000015008b7202 */ /* 0x000fe20000000f00 */
[----:B------:R-:W-:Y:S01]  /*6950*/  IMAD.MOV.U32 R104, RZ, RZ, R107 ;  /* 0x000000ffff687224 */ /* 0x000fe200078e006b */
[----:B------:R-:W-:Y:S01]  /*6960*/  MOV R114, R106 ;  /* 0x0000006a00727202 */ /* 0x000fe20000000f00 */
[C---:B------:R-:W-:Y:S01]  /*6970*/  HMMA.16816.F32 R132, R4.reuse, R38, R132 ;  /* 0x000000260484723c */ /* 0x040fe20000001884 */
[----:B----4-:R-:W-:Y:S01]  /*6980*/  FFMA.FTZ R0, R150, c[0x0][0x23c], -R8 ;  /* 0x00008f0096007a23 */ /* 0x010fe20000010808 */
[----:B------:R-:W4:Y:S01]  /*6990*/  LDSM.16.MT88.4 R36, [R204+0x11000] ;  /* 0x01100000cc24783b */ /* 0x000f220000004200 */
[----:B------:R-:W-:Y:S01]  /*69a0*/  IMAD.MOV.U32 R115, RZ, RZ, R72 ;  /* 0x000000ffff737224 */ /* 0x000fe200078e0048 */
[----:B------:R-:W-:Y:S01]  /*69b0*/  MOV R105, R75 ;  /* 0x0000004b00697202 */ /* 0x000fe20000000f00 */
[----:B------:R3:W3:Y:S01]  /*69c0*/  MUFU.EX2 R22, R0 ;  /* 0x0000000000167308 */ /* 0x0006e20000000800 */
[----:B------:R-:W-:Y:S01]  /*69d0*/  IMAD.MOV.U32 R106, RZ, RZ, R74 ;  /* 0x000000ffff6a7224 */ /* 0x000fe200078e004a */
[----:B------:R-:W-:Y:S01]  /*69e0*/  MOV R107, R73 ;  /* 0x00000049006b7202 */ /* 0x000fe20000000f00 */
[----:B-1----:R-:W-:Y:S01]  /*69f0*/  HMMA.16816.F32 R48, R4, R14, R160 ;  /* 0x0000000e0430723c */ /* 0x002fe200000018a0 */
[----:B------:R-:W-:Y:S01]  /*6a00*/  IMAD.MOV.U32 R43, RZ, RZ, R130 ;  /* 0x000000ffff2b7224 */ /* 0x000fe200078e0082 */
[----:B------:R-:W-:Y:S01]  /*6a10*/  MOV R149, R131 ;  /* 0x0000008300957202 */ /* 0x000fe20000000f00 */
[----:B------:R-:W-:Y:S01]  /*6a20*/  IMAD.MOV.U32 R136, RZ, RZ, R113 ;  /* 0x000000ffff887224 */ /* 0x000fe200078e0071 */
[----:B------:R-:W-:Y:S01]  /*6a30*/  MOV R131, R95 ;  /* 0x0000005f00837202 */ /* 0x000fe20000000f00 */
[----:B------:R-:W-:-:S02]  /*6a40*/  IMAD.MOV.U32 R130, RZ, RZ, R94 ;  /* 0x000000ffff827224 */ /* 0x000fc400078e005e */
[----:B--2---:R-:W-:Y:S01]  /*6a50*/  MOV R161, R17 ;  /* 0x0000001100a17202 */ /* 0x004fe20000000f00 */
[C---:B------:R-:W-:Y:S01]  /*6a60*/  HMMA.16816.F32 R56, R4.reuse, R28, R140 ;  /* 0x0000001c0438723c */ /* 0x040fe2000000188c */
[----:B------:R-:W-:Y:S02]  /*6a70*/  IMAD.MOV.U32 R113, RZ, RZ, R86 ;  /* 0x000000ffff717224 */ /* 0x000fe400078e0056 */
[----:B------:R-:W-:Y:S02]  /*6a80*/  IMAD.MOV.U32 R150, RZ, RZ, R119 ;  /* 0x000000ffff967224 */ /* 0x000fe400078e0077 */
[----:B---3--:R-:W-:Y:S02]  /*6a90*/  FFMA.FTZ R0, R170, c[0x0][0x23c], -R8 ;  /* 0x00008f00aa007a23 */ /* 0x008fe40000010808 */
[----:B------:R-:W-:Y:S01]  /*6aa0*/  IMAD.MOV.U32 R140, RZ, RZ, R138 ;  /* 0x000000ffff8c7224 */ /* 0x000fe200078e008a */
[C---:B------:R-:W-:Y:S01]  /*6ab0*/  HMMA.16816.F32 R44, R4.reuse, R24, R172 ;  /* 0x00000018042c723c */ /* 0x040fe200000018ac */
[----:B------:R1:W2:Y:S01]  /*6ac0*/  MUFU.EX2 R23, R0 ;  /* 0x0000000000177308 */ /* 0x0002a20000000800 */
[----:B------:R-:W-:Y:S01]  /*6ad0*/  MOV R141, R139 ;  /* 0x0000008b008d7202 */ /* 0x000fe20000000f00 */
[----:B------:R-:W-:Y:S01]  /*6ae0*/  IMAD.MOV.U32 R142, RZ, RZ, R128 ;  /* 0x000000ffff8e7224 */ /* 0x000fe200078e0080 */
[----:B------:R-:W-:Y:S01]  /*6af0*/  MOV R143, R129 ;  /* 0x00000081008f7202 */ /* 0x000fe20000000f00 */
[----:B------:R-:W-:Y:S01]  /*6b00*/  IMAD.MOV.U32 R138, RZ, RZ, R115 ;  /* 0x000000ffff8a7224 */ /* 0x000fe200078e0073 */
[----:B------:R-:W-:Y:S01]  /*6b10*/  MOV R139, R93 ;  /* 0x0000005d008b7202 */ /* 0x000fe20000000f00 */
[----:B------:R-:W-:Y:S01]  /*6b20*/  IMAD.MOV.U32 R172, RZ, RZ, R22 ;  /* 0x000000ffffac7224 */ /* 0x000fe200078e0016 */
[C---:B------:R-:W-:Y:S01]  /*6b30*/  HMMA.16816.F32 R72, R4.reuse, R26, R180 ;  /* 0x0000001a0448723c */ /* 0x040fe200000018b4 */
[----:B------:R-:W-:Y:S01]  /*6b40*/  IMAD.MOV.U32 R128, RZ, RZ, R92 ;  /* 0x000000ffff807224 */ /* 0x000fe200078e005c */
[----:B------:R-:W-:Y:S01]  /*6b50*/  MOV R129, R87 ;  /* 0x0000005700817202 */ /* 0x000fe20000000f00 */
[----:B------:R-:W-:Y:S01]  /*6b60*/  IMAD.MOV.U32 R115, RZ, RZ, R84 ;  /* 0x000000ffff737224 */ /* 0x000fe200078e0054 */
[----:B------:R-:W-:Y:S01]  /*6b70*/  MOV R24, R43 ;  /* 0x0000002b00187202 */ /* 0x000fe20000000f00 */
[----:B------:R-:W-:Y:S01]  /*6b80*/  IMAD.MOV.U32 R25, RZ, RZ, R149 ;  /* 0x000000ffff197224 */ /* 0x000fe200078e0095 */
[----:B------:R-:W-:Y:S01]  /*6b90*/  LDSM.16.MT88.4 R40, [R207+0x13000] ;  /* 0x01300000cf28783b */ /* 0x000fe20000004200 */
[----:B------:R-:W-:Y:S01]  /*6ba0*/  MOV R183, R137 ;  /* 0x0000008900b77202 */ /* 0x000fe20000000f00 */
[C---:B------:R-:W-:Y:S01]  /*6bb0*/  HMMA.16816.F32 R144, R4.reuse, R18, R60 ;  /* 0x000000120490723c */ /* 0x040fe2000000183c */
[----:B-1----:R-:W-:Y:S01]  /*6bc0*/  FFMA.FTZ R0, R187, c[0x0][0x23c], -R2 ;  /* 0x00008f00bb007a23 */ /* 0x002fe20000010802 */
[----:B--2---:R-:W-:Y:S01]  /*6bd0*/  MOV R173, R23 ;  /* 0x0000001700ad7202 */ /* 0x004fe20000000f00 */
[----:B------:R-:W-:Y:S01]  /*6be0*/  IMAD.MOV.U32 R187, RZ, RZ, R139 ;  /* 0x000000ffffbb7224 */ /* 0x000fe200078e008b */
[----:B------:R-:W-:Y:S01]  /*6bf0*/  MOV R137, R114 ;  /* 0x0000007200897202 */ /* 0x000fe20000000f00 */
[----:B------:R1:W2:Y:S01]  /*6c00*/  MUFU.EX2 R16, R0 ;  /* 0x0000000000107308 */ /* 0x0002a20000000800 */
        /* <DEDUP_REMOVED lines=9> */
[----:B------:R-:W-:Y:S01]  /*6ca0*/  LDSM.16.MT88.4 R20, [R207+0x11000] ;  /* 0x01100000cf14783b */ /* 0x000fe20000004200 */
[----:B------:R-:W-:Y:S01]  /*6cb0*/  HMMA.16816.F32 R52, R4, R12, R156 ;  /* 0x0000000c0434723c */ /* 0x000fe2000000189c */
[----:B-1----:R-:W-:-:S02]  /*6cc0*/  FFMA.FTZ R0, R184, c[0x0][0x23c], -R2 ;  /* 0x00008f00b8007a23 */ /* 0x002fc40000010802 */
[----:B------:R1:W5:Y:S01]  /*6cd0*/  LDL.LU R214, [R1+0x50] ;  /* 0x0000500001d67983 */ /* 0x0003620000300800 */
[----:B--2---:R-:W-:-:S04]  /*6ce0*/  IMAD.MOV.U32 R160, RZ, RZ, R16 ;  /* 0x000000ffffa07224 */ /* 0x004fc800078e0010 */
[----:B------:R-:W-:Y:S01]  /*6cf0*/  HMMA.16816.F32 R92, R4, R32, R196 ;  /* 0x00000020045c723c */ /* 0x000fe200000018c4 */
[----:B------:R-:W2:Y:S01]  /*6d00*/  MUFU.EX2 R184, R0 ;  /* 0x0000000000b87308 */ /* 0x000ea20000000800 */
[----:B------:R-:W-:Y:S01]  /*6d10*/  MOV R159, R138 ;  /* 0x0000008a009f7202 */ /* 0x000fe20000000f00 */
[----:B------:R-:W-:-:S05]  /*6d20*/  IMAD.MOV.U32 R138, RZ, RZ, R115 ;  /* 0x000000ffff8a7224 */ /* 0x000fca00078e0073 */
[----:B------:R-:W-:Y:S01]  /*6d30*/  HMMA.16816.F32 R84, R4, R34, R124 ;  /* 0x000000220454723c */ /* 0x000fe2000000187c */
[----:B------:R-:W-:Y:S01]  /*6d40*/  MOV R114, R213 ;  /* 0x000000d500727202 */ /* 0x000fe20000000f00 */
[----:B------:R-:W-:Y:S01]  /*6d50*/  IMAD.MOV.U32 R117, RZ, RZ, R210 ;  /* 0x000000ffff757224 */ /* 0x000fe200078e00d2 */
[----:B------:R1:W5:Y:S04]  /*6d60*/  LDL.LU R213, [R1+0x4c] ;  /* 0x00004c0001d57983 */ /* 0x0003680000300800 */
[----:B------:R-:W-:Y:S01]  /*6d70*/  F2FP.PACK_AB R4, R183, R161 ;  /* 0x000000a1b704723e */ /* 0x000fe200000000ff */
[----:B------:R-:W-:Y:S01]  /*6d80*/  IMAD.MOV.U32 R119, RZ, RZ, R208 ;  /* 0x000000ffff777224 */ /* 0x000fe200078e00d0 */
[----:B--2---:R-:W-:Y:S01]  /*6d90*/  F2FP.PACK_AB R5, R184, R160 ;  /* 0x000000a0b805723e */ /* 0x004fe200000000ff */
[----:B------:R-:W-:Y:S01]  /*6da0*/  FFMA.FTZ R0, R185, c[0x0][0x23c], -R2 ;  /* 0x00008f00b9007a23 */ /* 0x000fe20000010802 */
[----:B------:R-:W-:Y:S01]  /*6db0*/  F2FP.PACK_AB R6, R173, R172 ;  /* 0x000000acad06723e */ /* 0x000fe200000000ff */
[----:B------:R-:W-:Y:S01]  /*6dc0*/  IMAD.MOV.U32 R115, RZ, RZ, R212 ;  /* 0x000000ffff737224 */ /* 0x000fe200078e00d4 */
[----:B------:R-:W-:Y:S01]  /*6dd0*/  MOV R116, R211 ;  /* 0x000000d300747202 */ /* 0x000fe20000000f00 */
[----:B------:R2:W-:Y:S01]  /*6de0*/  MUFU.EX2 R171, R0 ;  /* 0x0000000000ab7308 */ /* 0x0005e20000000800 */
[----:B------:R1:W5:Y:S04]  /*6df0*/  LDL.LU R212, [R1+0x48] ;  /* 0x0000480001d47983 */ /* 0x0003680000300800 */
[----:B------:R1:W5:Y:S04]  /*6e00*/  LDL.LU R211, [R1+0x44] ;  /* 0x0000440001d37983 */ /* 0x0003680000300800 */
[----:B------:R1:W5:Y:S04]  /*6e10*/  LDL.LU R210, [R1+0x40] ;  /* 0x0000400001d27983 */ /* 0x0003680000300800 */
[----:B------:R-:W3:Y:S01]  /*6e20*/  LDSM.16.MT88.4 R28, [R205+0x11000] ;  /* 0x01100000cd1c783b */ /* 0x000ee20000004200 */
[----:B--2---:R-:W-:-:S03]  /*6e30*/  FFMA.FTZ R0, R186, c[0x0][0x23c], -R2 ;  /* 0x00008f00ba007a23 */ /* 0x004fc60000010802 */
[----:B------:R-:W2:Y:S01]  /*6e40*/  LDSM.16.MT88.4 R12, [R204+0x13000] ;  /* 0x01300000cc0c783b */ /* 0x000ea20000004200 */
[----:B------:R-:W1:Y:S03]  /*6e50*/  MUFU.EX2 R170, R0 ;  /* 0x0000000000aa7308 */ /* 0x000e660000000800 */
[----:B------:R-:W2:Y:S01]  /*6e60*/  LDSM.16.MT88.4 R16, [R206+0x11000] ;  /* 0x01100000ce10783b */ /* 0x000ea20000004200 */
[----:B------:R-:W-:-:S03]  /*6e70*/  MOV R197, R187 ;  /* 0x000000bb00c57202 */ /* 0x000fc60000000f00 */
[----:B------:R-:W-:Y:S01]  /*6e80*/  LDSM.16.MT88.4 R32, [R205+0x13000] ;  /* 0x01300000cd20783b */ /* 0x000fe20000004200 */
[----:B-1----:R-:W-:-:S07]  /*6e90*/  F2FP.PACK_AB R7, R170, R171 ;  /* 0x000000abaa07723e */ /* 0x002fce00000000ff */
[----:B----4-:R-:W-:Y:S07]  /*6ea0*/  HMMA.16816.F32 R152, R4, R36, R140 ;  /* 0x000000240498723c */ /* 0x010fee000000188c */
[----:B------:R-:W-:Y:S01]  /*6eb0*/  MOV R142, R118 ;  /* 0x00000076008e7202 */ /* 0x000fe20000000f00 */
[----:B------:R-:W-:Y:S01]  /*6ec0*/  IMAD.MOV.U32 R141, RZ, RZ, R129 ;  /* 0x000000ffff8d7224 */ /* 0x000fe200078e0081 */
[----:B------:R-:W-:Y:S01]  /*6ed0*/  MOV R140, R128 ;  /* 0x00000080008c7202 */ /* 0x000fe20000000f00 */
[----:B------:R-:W-:Y:S01]  /*6ee0*/  IMAD.MOV.U32 R129, RZ, RZ, R121 ;  /* 0x000000ffff817224 */ /* 0x000fe200078e0079 */
[----:B------:R-:W-:-:S02]  /*6ef0*/  MOV R118, R209 ;  /* 0x000000d100767202 */ /* 0x000fc40000000f00 */
[----:B------:R-:W-:Y:S01]  /*6f00*/  MOV R128, R120 ;  /* 0x0000007800807202 */ /* 0x000fe20000000f00 */
[----:B------:R1:W5:Y:S01]  /*6f10*/  LDL.LU R209, [R1+0x3c] ;  /* 0x00003c0001d17983 */ /* 0x0003620000300800 */
[----:B------:R-:W-:Y:S01]  /*6f20*/  MOV R143, R112 ;  /* 0x00000070008f7202 */ /* 0x000fe20000000f00 */
[----:B------:R-:W-:Y:S01]  /*6f30*/  IMAD.MOV.U32 R121, RZ, RZ, R168 ;  /* 0x000000ffff797224 */ /* 0x000fe200078e00a8 */
[----:B------:R-:W-:Y:S01]  /*6f40*/  MOV R120, R169 ;  /* 0x000000a900787202 */ /* 0x000fe20000000f00 */
[----:B------:R1:W5:Y:S01]  /*6f50*/  LDL.LU R208, [R1+0x38] ;  /* 0x0000380001d07983 */ /* 0x0003620000300800 */
[----:B------:R-:W-:Y:S02]  /*6f60*/  MOV R112, R122 ;  /* 0x0000007a00707202 */ /* 0x000fe40000000f00 */
[----:B------:R-:W-:Y:S01]  /*6f70*/  MOV R122, R151 ;  /* 0x00000097007a7202 */ /* 0x000fe20000000f00 */
[----:B------:R1:W5:Y:S04]  /*6f80*/  LDL.LU R169, [R1+0x34] ;  /* 0x0000340001a97983 */ /* 0x0003680000300800 */
[----:B------:R1:W5:Y:S04]  /*6f90*/  LDL.LU R168, [R1+0x30] ;  /* 0x0000300001a87983 */ /* 0x0003680000300800 */
[----:B------:R1:W5:Y:S01]  /*6fa0*/  LDL.LU R151, [R1+0x2c] ;  /* 0x00002c0001977983 */ /* 0x0003620000300800 */
[C---:B---3--:R-:W-:Y:S08]  /*6fb0*/  HMMA.16816.F32 R100, R4.reuse, R28, R100 ;  /* 0x0000001c0464723c */ /* 0x048ff00000001864 */
[----:B------:R-:W-:Y:S01]  /*6fc0*/  HMMA.16816.F32 R104, R4, R30, R104 ;  /* 0x0000001e0468723c */ /* 0x000fe20000001868 */
[----:B------:R-:W3:Y:S01]  /*6fd0*/  LDSM.16.MT88.4 R28, [R206+0x13000] ;  /* 0x01300000ce1c783b */ /* 0x000ee20000004200 */
[----:B------:R-:W-:Y:S01]  /*6fe0*/  IMAD.MOV.U32 R198, RZ, RZ, R140 ;  /* 0x000000ffffc67224 */ /* 0x000fe200078e008c */
[----:B------:R-:W-:Y:S01]  /*6ff0*/  MOV R185, R113 ;  /* 0x0000007100b97202 */ /* 0x000fe20000000f00 */
[----:B------:R-:W-:Y:S01]  /*7000*/  IMAD.MOV.U32 R186, RZ, RZ, R112 ;  /* 0x000000ffffba7224 */ /* 0x000fe200078e0070 */
[----:B------:R-:W-:Y:S01]  /*7010*/  MOV R187, R115 ;  /* 0x0000007300bb7202 */ /* 0x000fe20000000f00 */
[----:B------:R-:W-:-:S02]  /*7020*/  IMAD.MOV.U32 R140, RZ, RZ, R114 ;  /* 0x000000ffff8c7224 */ /* 0x000fc400078e0072 */
[----:B------:R-:W-:Y:S01]  /*7030*/  HMMA.16816.F32 R108, R4, R20, R108 ;  /* 0x00000014046c723c */ /* 0x000fe2000000186c */
[----:B------:R-:W-:Y:S01]  /*7040*/  IMAD.MOV.U32 R196, RZ, RZ, R159 ;  /* 0x000000ffffc47224 */ /* 0x000fe200078e009f */
[----:B------:R-:W-:-:S06]  /*7050*/  MOV R199, R141 ;  /* 0x0000008d00c77202 */ /* 0x000fcc0000000f00 */
[C---:B------:R-:W-:Y:S01]  /*7060*/  HMMA.16816.F32 R112, R4.reuse, R22, R236 ;  /* 0x000000160470723c */ /* 0x040fe200000018ec */
[----:B------:R-:W4:Y:S07]  /*7070*/  LDSM.16.MT88.4 R20, [R205+0x15000] ;  /* 0x01500000cd14783b */ /* 0x000f2e0000004200 */
[----:B------:R-:W-:Y:S01]  /*7080*/  HMMA.16816.F32 R36, R4, R38, R24 ;  /* 0x000000260424723c */ /* 0x000fe20000001818 */
[----:B------:R-:W1:Y:S01]  /*7090*/  LDSM.16.MT88.4 R24, [R204+0x15000] ;  /* 0x01500000cc18783b */ /* 0x000e620000004200 */
[----:B------:R-:W-:Y:S01]  /*70a0*/  IMAD.MOV.U32 R162, RZ, RZ, R142 ;  /* 0x000000ffffa27224 */ /* 0x000fe200078e008e */
[----:B------:R-:W-:Y:S01]  /*70b0*/  MOV R141, R129 ;  /* 0x00000081008d7202 */ /* 0x000fe20000000f00 */
[----:B------:R-:W-:Y:S01]  /*70c0*/  IMAD.MOV.U32 R142, RZ, RZ, R128 ;  /* 0x000000ffff8e7224 */ /* 0x000fe200078e0080 */
[----:B------:R-:W-:Y:S01]  /*70d0*/  MOV R175, R131 ;  /* 0x0000008300af7202 */ /* 0x000fe20000000f00 */
[----:B------:R-:W-:-:S02]  /*70e0*/  IMAD.MOV.U32 R174, RZ, RZ, R130 ;  /* 0x000000ffffae7224 */ /* 0x000fc400078e0082 */
[----:B--2---:R-:W-:Y:S01]  /*70f0*/  HMMA.16816.F32 R124, R4, R12, R196 ;  /* 0x0000000c047c723c */ /* 0x004fe200000018c4 */
[----:B------:R-:W-:Y:S01]  /*7100*/  MOV R163, R150 ;  /* 0x0000009600a37202 */ /* 0x000fe20000000f00 */
[----:B------:R-:W-:Y:S01]  /*7110*/  IMAD.MOV.U32 R159, RZ, RZ, R116 ;  /* 0x000000ffff9f7224 */ /* 0x000fe200078e0074 */
[----:B------:R-:W-:Y:S01]  /*7120*/  MOV R150, R117 ;  /* 0x0000007500967202 */ /* 0x000fe20000000f00 */
[----:B------:R-:W-:-:S04]  /*7130*/  IMAD.MOV.U32 R158, RZ, RZ, R118 ;  /* 0x000000ffff9e7224 */ /* 0x000fc800078e0076 */
[C---:B------:R-:W-:Y:S01]  /*7140*/  HMMA.16816.F32 R128, R4.reuse, R14, R132 ;  /* 0x0000000e0480723c */ /* 0x040fe20000001884 */
[----:B------:R-:W2:Y:S01]  /*7150*/  LDSM.16.MT88.4 R12, [R206+0x15000] ;  /* 0x01500000ce0c783b */ /* 0x000ea20000004200 */
[----:B------:R-:W-:Y:S01]  /*7160*/  MOV R157, R119 ;  /* 0x00000077009d7202 */ /* 0x000fe20000000f00 */
[----:B------:R-:W-:Y:S01]  /*7170*/  IMAD.MOV.U32 R156, RZ, RZ, R120 ;  /* 0x000000ffff9c7224 */ /* 0x000fe200078e0078 */
[----:B------:R-:W-:Y:S01]  /*7180*/  MOV R0, R121 ;  /* 0x0000007900007202 */ /* 0x000fe20000000f00 */
[----:B------:R-:W-:Y:S01]  /*7190*/  IMAD.MOV.U32 R182, RZ, RZ, R122 ;  /* 0x000000ffffb67224 */ /* 0x000fe200078e007a */
[----:B------:R-:W-:Y:S02]  /*71a0*/  MOV R181, R123 ;  /* 0x0000007b00b57202 */ /* 0x000fe40000000f00 */
[C---:B------:R-:W-:Y:S08]  /*71b0*/  HMMA.16816.F32 R116, R4.reuse, R16, R192 ;  /* 0x000000100474723c */ /* 0x040ff000000018c0 */
[C---:B------:R-:W-:Y:S01]  /*71c0*/  HMMA.16816.F32 R120, R4.reuse, R18, R232 ;  /* 0x000000120478723c */ /* 0x040fe200000018e8 */
[----:B------:R-:W1:Y:S07]  /*71d0*/  LDSM.16.MT88.4 R16, [R207+0x15000] ;  /* 0x01500000cf10783b */ /* 0x000e6e0000004200 */
[C---:B------:R-:W-:Y:S08]  /*71e0*/  HMMA.16816.F32 R232, R4.reuse, R42, R200 ;  /* 0x0000002a04e8723c */ /* 0x040ff000000018c8 */
[C---:B---3--:R-:W-:Y:S08]  /*71f0*/  HMMA.16816.F32 R236, R4.reuse, R28, R188 ;  /* 0x0000001c04ec723c */ /* 0x048ff000000018bc */
[C---:B------:R-:W-:Y:S01]  /*7200*/  HMMA.16816.F32 R200, R4.reuse, R30, R176 ;  /* 0x0000001e04c8723c */ /* 0x040fe200000018b0 */
[----:B------:R-:W3:Y:S07]  /*7210*/  LDSM.16.MT88.4 R28, [R205+0x17000] ;  /* 0x01700000cd1c783b */ /* 0x000eee0000004200 */
[C---:B------:R-:W-:Y:S07]  /*7220*/  HMMA.16816.F32 R132, R4.reuse, R32, R244 ;  /* 0x000000200484723c */ /* 0x040fee00000018f4 */
[----:B------:R-:W-:Y:S01]  /*7230*/  MOV R245, R0 ;  /* 0x0000000000f57202 */ /* 0x000fe20000000f00 */
[----:B------:R-:W-:Y:S01]  /*7240*/  FFMA.FTZ R0, R231, c[0x0][0x23c], -R8 ;  /* 0x00008f00e7007a23 */ /* 0x000fe20000010808 */
[----:B----4-:R-:W-:Y:S01]  /*7250*/  HMMA.16816.F32 R192, R4, R20, R96 ;  /* 0x0000001404c0723c */ /* 0x010fe20000001860 */
[----:B------:R-:W-:-:S06]  /*7260*/  IMAD.MOV.U32 R43, RZ, RZ, R181 ;  /* 0x000000ffff2b7224 */ /* 0x000fcc00078e00b5 */
[----:B------:R-:W-:Y:S01]  /*7270*/  IMAD.MOV.U32 R99, RZ, RZ, R150 ;  /* 0x000000ffff637224 */ /* 0x000fe200078e0096 */
[----:B-1----:R-:W-:Y:S01]  /*7280*/  HMMA.16816.F32 R196, R4, R24, R164 ;  /* 0x0000001804c4723c */ /* 0x002fe200000018a4 */
[----:B------:R1:W-:Y:S06]  /*7290*/  MUFU.EX2 R150, R0 ;  /* 0x0000000000967308 */ /* 0x0003ec0000000800 */
[----:B------:R-:W-:Y:S01]  /*72a0*/  IMAD.MOV.U32 R164, RZ, RZ, R160 ;  /* 0x000000ffffa47224 */ /* 0x000fe200078e00a0 */
[----:B------:R-:W-:Y:S01]  /*72b0*/  MOV R165, R161 ;  /* 0x000000a100a57202 */ /* 0x000fe20000000f00 */
[----:B------:R-:W-:Y:S01]  /*72c0*/  IMAD.MOV.U32 R166, RZ, RZ, R162 ;  /* 0x000000ffffa67224 */ /* 0x000fe200078e00a2 */
[----:B------:R-:W-:-:S02]  /*72d0*/  MOV R167, R163 ;  /* 0x000000a300a77202 */ /* 0x000fc40000000f00 */
[----:B------:R-:W-:Y:S01]  /*72e0*/  HMMA.16816.F32 R160, R4, R26, R144 ;  /* 0x0000001a04a0723c */ /* 0x000fe20000001890 */
[----:B-1----:R-:W-:-:S06]  /*72f0*/  FFMA.FTZ R0, R245, c[0x0][0x23c], -R8 ;  /* 0x00008f00f5007a23 */ /* 0x002fcc0000010808 */
[----:B------:R-:W-:Y:S01]  /*7300*/  MOV R145, R185 ;  /* 0x000000b900917202 */ /* 0x000fe20000000f00 */
[----:B------:R1:W-:Y:S01]  /*7310*/  MUFU.EX2 R245, R0 ;  /* 0x0000000000f57308 */ /* 0x0003e20000000800 */
[C---:B------:R-:W-:Y:S03]  /*7320*/  HMMA.16816.F32 R240, R4.reuse, R40, R240 ;  /* 0x0000002804f0723c */ /* 0x040fe600000018f0 */
        /* <DEDUP_REMOVED lines=8> */
[----:B--2---:R-:W-:Y:S01]  /*73b0*/  HMMA.16816.F32 R176, R4, R12, R68 ;  /* 0x0000000c04b0723c */ /* 0x004fe20000001844 */
[----:B-1----:R-:W-:Y:S01]  /*73c0*/  FFMA.FTZ R0, R99, c[0x0][0x23c], -R8 ;  /* 0x00008f0063007a23 */ /* 0x002fe20000010808 */
[----:B------:R-:W-:Y:S01]  /*73d0*/  MOV R42, R182 ;  /* 0x000000b6002a7202 */ /* 0x000fe20000000f00 */
[----:B------:R-:W-:-:S05]  /*73e0*/  IMAD.MOV.U32 R144, RZ, RZ, R186 ;  /* 0x000000ffff907224 */ /* 0x000fca00078e00ba */
[C---:B------:R-:W-:Y:S01]  /*73f0*/  HMMA.16816.F32 R172, R4.reuse, R14, R64 ;  /* 0x0000000e04ac723c */ /* 0x040fe20000001840 */
[----:B------:R1:W-:Y:S01]  /*7400*/  MUFU.EX2 R149, R0 ;  /* 0x0000000000957308 */ /* 0x0003e20000000800 */
[----:B------:R-:W2:Y:S01]  /*7410*/  LDSM.16.MT88.4 R12, [R206+0x17000] ;  /* 0x01700000ce0c783b */ /* 0x000ea20000004200 */
[----:B------:R-:W-:Y:S02]  /*7420*/  MOV R147, R187 ;  /* 0x000000bb00937202 */ /* 0x000fe40000000f00 */
[----:B------:R-:W-:Y:S01]  /*7430*/  MOV R99, R146 ;  /* 0x0000009200637202 */ /* 0x000fe20000000f00 */
[----:B------:R-:W-:Y:S02]  /*7440*/  IMAD.MOV.U32 R146, RZ, RZ, R42 ;  /* 0x000000ffff927224 */ /* 0x000fe400078e002a */
[----:B------:R-:W-:Y:S01]  /*7450*/  HMMA.16816.F32 R188, R4, R22, R88 ;  /* 0x0000001604bc723c */ /* 0x000fe20000001858 */
[----:B------:R-:W-:Y:S01]  /*7460*/  IMAD.MOV.U32 R42, RZ, RZ, R142 ;  /* 0x000000ffff2a7224 */ /* 0x000fe200078e008e */
[----:B------:R-:W-:Y:S01]  /*7470*/  LDSM.16.MT88.4 R20, [R207+0x17000] ;  /* 0x01700000cf14783b */ /* 0x000fe20000004200 */
[----:B------:R-:W-:-:S02]  /*7480*/  IMAD.MOV.U32 R246, RZ, RZ, R183 ;  /* 0x000000fffff67224 */ /* 0x000fc400078e00b7 */
[----:B------:R-:W-:-:S03]  /*7490*/  IMAD.MOV.U32 R97, RZ, RZ, R10 ;  /* 0x000000ffff617224 */ /* 0x000fc600078e000a */
[C---:B------:R-:W-:Y:S01]  /*74a0*/  HMMA.16816.F32 R136, R4.reuse, R34, R136 ;  /* 0x000000220488723c */ /* 0x040fe20000001888 */
[----:B-1----:R-:W-:Y:S01]  /*74b0*/  FFMA.FTZ R0, R11, c[0x0][0x23c], -R8 ;  /* 0x00008f000b007a23 */ /* 0x002fe20000010808 */
[----:B------:R-:W-:Y:S01]  /*74c0*/  MOV R88, R157 ;  /* 0x0000009d00587202 */ /* 0x000fe20000000f00 */
[----:B------:R-:W-:Y:S01]  /*74d0*/  IMAD.MOV.U32 R89, RZ, RZ, R158 ;  /* 0x000000ffff597224 */ /* 0x000fe200078e009e */
[----:B------:R-:W1:Y:S01]  /*74e0*/  LDSM.16.MT88.4 R32, [R204+0x17000] ;  /* 0x01700000cc20783b */ /* 0x000e620000004200 */
[----:B------:R4:W1:Y:S03]  /*74f0*/  MUFU.EX2 R11, R0 ;  /* 0x00000000000b7308 */ /* 0x0008660000000800 */
[C---:B------:R-:W-:Y:S01]  /*7500*/  HMMA.16816.F32 R184, R4.reuse, R16, R76 ;  /* 0x0000001004b8723c */ /* 0x040fe2000000184c */
[----:B------:R-:W-:Y:S01]  /*7510*/  MOV R90, R159 ;  /* 0x0000009f005a7202 */ /* 0x000fe20000000f00 */
[----:B------:R-:W-:Y:S05]  /*7520*/  LDSM.16.MT88.4 R64, [R204+0x13800] ;  /* 0x01380000cc40783b */ /* 0x000fea0000004200 */
[----:B------:R-:W-:Y:S01]  /*7530*/  MOV R79, R144 ;  /* 0x00000090004f7202 */ /* 0x000fe20000000f00 */
[----:B------:R-:W-:Y:S01]  /*7540*/  HMMA.16816.F32 R180, R4, R18, R80 ;  /* 0x0000001204b4723c */ /* 0x000fe20000001850 */
[----:B------:R-:W-:-:S02]  /*7550*/  IMAD.MOV.U32 R144, RZ, RZ, R156 ;  /* 0x000000ffff907224 */ /* 0x000fc400078e009c */
[----:B------:R-:W1:Y:S01]  /*7560*/  LDSM.16.MT88.4 R156, [R204+0x11800] ;  /* 0x01180000cc9c783b */ /* 0x000e620000004200 */
[----:B----4-:R-:W-:-:S03]  /*7570*/  FFMA.FTZ R0, R143, c[0x0][0x23c], -R2 ;  /* 0x00008f008f007a23 */ /* 0x010fc60000010802 */
[----:B------:R-:W-:Y:S01]  /*7580*/  MOV R81, R88 ;  /* 0x0000005800517202 */ /* 0x000fe20000000f00 */
[----:B------:R-:W-:Y:S01]  /*7590*/  IMAD.MOV.U32 R82, RZ, RZ, R89 ;  /* 0x000000ffff527224 */ /* 0x000fe200078e0059 */
[----:B------:R4:W-:Y:S01]  /*75a0*/  MUFU.EX2 R10, R0 ;  /* 0x00000000000a7308 */ /* 0x0009e20000000800 */
[----:B------:R-:W-:Y:S01]  /*75b0*/  IMAD.MOV.U32 R78, RZ, RZ, R42 ;  /* 0x000000ffff4e7224 */ /* 0x000fe200078e002a */
[----:B------:R-:W-:Y:S01]  /*75c0*/  MOV R89, R41 ;  /* 0x0000002900597202 */ /* 0x000fe20000000f00 */
[----:B------:R-:W-:Y:S01]  /*75d0*/  IMAD.MOV.U32 R88, RZ, RZ, R40 ;  /* 0x000000ffff587224 */ /* 0x000fe200078e0028 */
[----:B---3--:R-:W-:Y:S01]  /*75e0*/  HMMA.16816.F32 R16, R4, R28, R52 ;  /* 0x0000001c0410723c */ /* 0x008fe20000001834 */
[----:B------:R-:W-:Y:S01]  /*75f0*/  MOV R83, R90 ;  /* 0x0000005a00537202 */ /* 0x000fe20000000f00 */
[----:B------:R-:W-:-:S06]  /*7600*/  IMAD.MOV.U32 R90, RZ, RZ, R9 ;  /* 0x000000ffff5a7224 */ /* 0x000fcc00078e0009 */
[----:B------:R-:W-:Y:S01]  /*7610*/  HMMA.16816.F32 R28, R4, R30, R48 ;  /* 0x0000001e041c723c */ /* 0x000fe20000001830 */
[----:B------:R-:W-:Y:S01]  /*7620*/  LDSM.16.MT88.4 R48, [R207+0x11800] ;  /* 0x01180000cf30783b */ /* 0x000fe20000004200 */
[----:B----4-:R-:W-:Y:S01]  /*7630*/  FFMA.FTZ R0, R79, c[0x0][0x23c], -R2 ;  /* 0x00008f004f007a23 */ /* 0x010fe20000010802 */
[----:B------:R-:W-:Y:S02]  /*7640*/  MOV R79, R43 ;  /* 0x0000002b004f7202 */ /* 0x000fe40000000f00 */
[----:B------:R-:W3:Y:S01]  /*7650*/  LDSM.16.MT88.4 R40, [R205+0x11800] ;  /* 0x01180000cd28783b */ /* 0x000ee20000004200 */
[----:B------:R4:W-:Y:S01]  /*7660*/  MUFU.EX2 R9, R0 ;  /* 0x0000000000097308 */ /* 0x0009e20000000800 */
[----:B------:R-:W-:Y:S01]  /*7670*/  MOV R231, R99 ;  /* 0x0000006300e77202 */ /* 0x000fe20000000f00 */
[----:B------:R-:W-:Y:S01]  /*7680*/  IMAD.MOV.U32 R99, RZ, RZ, R246 ;  /* 0x000000ffff637224 */ /* 0x000fe200078e00f6 */
[----:B------:R-:W-:Y:S01]  /*7690*/  MOV R96, R141 ;  /* 0x0000008d00607202 */ /* 0x000fe20000000f00 */
[----:B------:R-:W-:-:S02]  /*76a0*/  IMAD.MOV.U32 R91, RZ, RZ, R140 ;  /* 0x000000ffff5b7224 */ /* 0x000fc400078e008c */
[--C-:B----4-:R-:W-:Y:S02]  /*76b0*/  FFMA.FTZ R0, R97, c[0x0][0x23c], -R2.reuse ;  /* 0x00008f0061007a23 */ /* 0x110fe40000010802 */
[----:B------:R-:W-:Y:S02]  /*76c0*/  FFMA.FTZ R2, R98, c[0x0][0x23c], -R2 ;  /* 0x00008f0062027a23 */ /* 0x000fe40000010802 */
[----:B------:R4:W-:Y:S08]  /*76d0*/  MUFU.EX2 R8, R0 ;  /* 0x0000000000087308 */ /* 0x0009f00000000800 */
[----:B------:R3:W3:Y:S01]  /*76e0*/  MUFU.EX2 R246, R2 ;  /* 0x0000000200f67308 */ /* 0x0006e20000000800 */
[----:B------:R-:W-:Y:S01]  /*76f0*/  IMAD.MOV.U32 R76, RZ, RZ, R91 ;  /* 0x000000ffff4c7224 */ /* 0x000fe200078e005b */
[----:B------:R-:W-:Y:S01]  /*7700*/  MOV R77, R96 ;  /* 0x00000060004d7202 */ /* 0x000fe20000000f00 */
[----:B------:R-:W-:Y:S01]  /*7710*/  IMAD.MOV.U32 R91, RZ, RZ, R164 ;  /* 0x000000ffff5b7224 */ /* 0x000fe200078e00a4 */
[----:B------:R-:W-:Y:S01]  /*7720*/  MOV R96, R165 ;  /* 0x000000a500607202 */ /* 0x000fe20000000f00 */
[----:B------:R-:W-:Y:S01]  /*7730*/  IMAD.MOV.U32 R97, RZ, RZ, R166 ;  /* 0x000000ffff617224 */ /* 0x000fe200078e00a6 */
[----:B------:R-:W-:-:S02]  /*7740*/  MOV R98, R167 ;  /* 0x000000a700627202 */ /* 0x000fc40000000f00 */
[----:B--2---:R-:W-:Y:S01]  /*7750*/  HMMA.16816.F32 R164, R4, R12, R92 ;  /* 0x0000000c04a4723c */ /* 0x004fe2000000185c */
[----:B----4-:R-:W-:Y:S01]  /*7760*/  IMAD.MOV.U32 R0, RZ, RZ, R146 ;  /* 0x000000ffff007224 */ /* 0x010fe200078e0092 */
[----:B-1----:R-:W-:-:S06]  /*7770*/  F2FP.PACK_AB R146, R11, R149 ;  /* 0x000000950b92723e */ /* 0x002fcc00000000ff */
[----:B------:R-:W-:Y:S01]  /*7780*/  HMMA.16816.F32 R12, R4, R14, R84 ;  /* 0x0000000e040c723c */ /* 0x000fe20000001854 */
[----:B---3--:R-:W-:Y:S02]  /*7790*/  MOV R2, R147 ;  /* 0x0000009300027202 */ /* 0x008fe40000000f00 */
[----:B------:R-:W-:-:S04]  /*77a0*/  F2FP.PACK_AB R147, R246, R8 ;  /* 0x00000008f693723e */ /* 0x000fc800000000ff */
[----:B------:R-:W-:Y:S02]  /*77b0*/  MOV R85, R144 ;  /* 0x0000009000557202 */ /* 0x000fe40000000f00 */
[----:B------:R-:W-:Y:S02]  /*77c0*/  MOV R84, R145 ;  /* 0x0000009100547202 */ /* 0x000fe40000000f00 */
[----:B------:R-:W-:Y:S02]  /*77d0*/  F2FP.PACK_AB R144, R245, R150 ;  /* 0x00000096f590723e */ /* 0x000fe400000000ff */
[----:B------:R-:W-:Y:S01]  /*77e0*/  F2FP.PACK_AB R145, R9, R10 ;  /* 0x0000000a0991723e */ /* 0x000fe200000000ff */
[C---:B------:R-:W-:Y:S01]  /*77f0*/  HMMA.16816.F32 R24, R4.reuse, R32, R56 ;  /* 0x000000200418723c */ /* 0x040fe20000001838 */
[----:B------:R-:W-:Y:S01]  /*7800*/  MOV R95, R83 ;  /* 0x00000053005f7202 */ /* 0x000fe20000000f00 */
[----:B------:R-:W-:Y:S01]  /*7810*/  IMAD.MOV.U32 R86, RZ, RZ, R90 ;  /* 0x000000ffff567224 */ /* 0x000fe200078e005a */
[----:B------:R-:W-:Y:S01]  /*7820*/  MOV R87, R89 ;  /* 0x0000005900577202 */ /* 0x000fe20000000f00 */
[----:B------:R-:W-:Y:S04]  /*7830*/  LDSM.16.MT88.4 R56, [R206+0x11800] ;  /* 0x01180000ce38783b */ /* 0x000fe80000004200 */
[C---:B------:R-:W-:Y:S08]  /*7840*/  HMMA.16816.F32 R140, R4.reuse, R20, R44 ;  /* 0x00000014048c723c */ /* 0x040ff0000000182c */
[C---:B------:R-:W-:Y:S08]  /*7850*/  HMMA.16816.F32 R32, R4.reuse, R34, R60 ;  /* 0x000000220420723c */ /* 0x040ff0000000183c */
[----:B------:R-:W-:Y:S01]  /*7860*/  HMMA.16816.F32 R20, R4, R22, R72 ;  /* 0x000000160414723c */ /* 0x000fe20000001848 */
[----:B------:R-:W-:Y:S06]  /*7870*/  LDSM.16.MT88.4 R72, [R205+0x13800] ;  /* 0x01380000cd48783b */ /* 0x000fec0000004200 */
[----:B------:R-:W-:Y:S01]  /*7880*/  MOV R7, R81 ;  /* 0x0000005100077202 */ /* 0x000fe20000000f00 */
[----:B------:R-:W-:Y:S01]  /*7890*/  IMAD.MOV.U32 R6, RZ, RZ, R82 ;  /* 0x000000ffff067224 */ /* 0x000fe200078e0052 */
[----:B------:R-:W-:Y:S01]  /*78a0*/  HMMA.16816.F32 R152, R144, R156, R152 ;  /* 0x0000009c9098723c */ /* 0x000fe20000001898 */
[----:B------:R-:W1:Y:S01]  /*78b0*/  LDSM.16.MT88.4 R80, [R207+0x13800] ;  /* 0x01380000cf50783b */ /* 0x000e620000004200 */
[----:B------:R-:W-:-:S06]  /*78c0*/  IMAD.MOV.U32 R4, RZ, RZ, R88 ;  /* 0x000000ffff047224 */ /* 0x000fcc00078e0058 */
[C---:B------:R-:W-:Y:S08]  /*78d0*/  HMMA.16816.F32 R156, R144.reuse, R158, R36 ;  /* 0x0000009e909c723c */ /* 0x040ff00000001824 */
[C---:B------:R-:W-:Y:S07]  /*78e0*/  HMMA.16816.F32 R36, R144.reuse, R40, R100 ;  /* 0x000000289024723c */ /* 0x040fee0000001864 */
[----:B------:R-:W-:Y:S01]  /*78f0*/  MOV R100, R91 ;  /* 0x0000005b00647202 */ /* 0x000fe20000000f00 */
[----:B------:R-:W-:Y:S01]  /*7900*/  HMMA.16816.F32 R44, R144, R48, R108 ;  /* 0x00000030902c723c */ /* 0x000fe2000000186c */
[----:B------:R-:W2:Y:S01]  /*7910*/  LDSM.16.MT88.4 R88, [R206+0x13800] ;  /* 0x01380000ce58783b */ /* 0x000ea20000004200 */
[----:B------:R-:W-:Y:S01]  /*7920*/  IMAD.MOV.U32 R101, RZ, RZ, R96 ;  /* 0x000000ffff657224 */ /* 0x000fe200078e0060 */
[----:B------:R-:W-:-:S02]  /*7930*/  MOV R102, R97 ;  /* 0x0000006100667202 */ /* 0x000fc40000000f00 */
[----:B------:R-:W-:Y:S02]  /*7940*/  MOV R103, R98 ;  /* 0x0000006200677202 */ /* 0x000fe40000000f00 */
[----:B------:R-:W-:Y:S02]  /*7950*/  IMAD.MOV.U32 R111, RZ, RZ, R99 ;  /* 0x000000ffff6f7224 */ /* 0x000fe400078e0063 */
[----:B------:R-:W3:Y:S01]  /*7960*/  LDSM.16.MT88.4 R96, [R204+0x15800] ;  /* 0x01580000cc60783b */ /* 0x000ee20000004200 */
[----:B------:R-:W-:Y:S01]  /*7970*/  IMAD.MOV.U32 R94, RZ, RZ, R76 ;  /* 0x000000ffff5e7224 */ /* 0x000fe200078e004c */
[----:B------:R-:W-:Y:S01]  /*7980*/  MOV R93, R77 ;  /* 0x0000004d005d7202 */ /* 0x000fe20000000f00 */
[----:B------:R-:W-:Y:S01]  /*7990*/  IMAD.MOV.U32 R92, RZ, RZ, R78 ;  /* 0x000000ffff5c7224 */ /* 0x000fe200078e004e */
[----:B------:R-:W-:Y:S02]  /*79a0*/  MOV R5, R79 ;  /* 0x0000004f00057202 */ /* 0x000fe40000000f00 */
[C---:B-1----:R-:W-:Y:S07]  /*79b0*/  HMMA.16816.F32 R76, R144.reuse, R80, R240 ;  /* 0x00000050904c723c */ /* 0x042fee00000018f0 */
[----:B------:R-:W-:Y:S01]  /*79c0*/  MOV R240, R84 ;  /* 0x0000005400f07202 */ /* 0x000fe20000000f00 */
[----:B------:R-:W-:Y:S07]  /*79d0*/  HMMA.16816.F32 R80, R144, R82, R232 ;  /* 0x000000529050723c */ /* 0x000fee00000018e8 */
[----:B------:R-:W-:Y:S01]  /*79e0*/  MOV R232, R85 ;  /* 0x0000005500e87202 */ /* 0x000fe20000000f00 */
[----:B------:R-:W-:Y:S01]  /*79f0*/  IMAD.MOV.U32 R233, RZ, RZ, R86 ;  /* 0x000000ffffe97224 */ /* 0x000fe200078e0056 */
[----:B------:R-:W-:-:S02]  /*7a00*/  MOV R235, R87 ;  /* 0x0000005700eb7202 */ /* 0x000fc40000000f00 */
[C---:B--2---:R-:W-:Y:S08]  /*7a10*/  HMMA.16816.F32 R84, R144.reuse, R88, R236 ;  /* 0x000000589054723c */ /* 0x044ff000000018ec */
[----:B------:R-:W-:Y:S07]  /*7a20*/  HMMA.16816.F32 R88, R144, R90, R200 ;  /* 0x0000005a9058723c */ /* 0x000fee00000018c8 */
[----:B------:R-:W-:Y:S01]  /*7a30*/  IMAD.MOV.U32 R200, RZ, RZ, R92 ;  /* 0x000000ffffc87224 */ /* 0x000fe200078e005c */
[----:B------:R-:W-:Y:S01]  /*7a40*/  MOV R201, R93 ;  /* 0x0000005d00c97202 */ /* 0x000fe20000000f00 */
[----:B------:R-:W-:Y:S01]  /*7a50*/  IMAD.MOV.U32 R203, RZ, RZ, R95 ;  /* 0x000000ffffcb7224 */ /* 0x000fe200078e005f */
[----:B------:R-:W-:-:S02]  /*7a60*/  MOV R202, R94 ;  /* 0x0000005e00ca7202 */ /* 0x000fc40000000f00 */
[----:B---3--:R-:W-:Y:S07]  /*7a70*/  HMMA.16816.F32 R92, R144, R96, R196 ;  /* 0x00000060905c723c */ /* 0x008fee00000018c4 */
[----:B------:R-:W-:Y:S02]  /*7a80*/  MOV R198, R6 ;  /* 0x0000000600c67202 */ /* 0x000fe40000000f00 */
[----:B------:R-:W-:-:S03]  /*7a90*/  MOV R199, R7 ;  /* 0x0000000700c77202 */ /* 0x000fc60000000f00 */
[----:B------:R-:W-:Y:S02]  /*7aa0*/  FADD.FTZ R2, R2, R198 ;  /* 0x000000c602027221 */ /* 0x000fe40000010000 */
[----:B------:R-:W-:Y:S02]  /*7ab0*/  FADD.FTZ R0, R0, R199 ;  /* 0x000000c700007221 */ /* 0x000fe40000010000 */
[----:B------:R-:W-:Y:S02]  /*7ac0*/  FADD.FTZ R2, R200, R2 ;  /* 0x00000002c8027221 */ /* 0x000fe40000010000 */
[----:B------:R-:W-:Y:S01]  /*7ad0*/  FADD.FTZ R0, R201, R0 ;  /* 0x00000000c9007221 */ /* 0x000fe20000010000 */
[----:B------:R-:W-:Y:S01]  /*7ae0*/  MOV R236, R102 ;  /* 0x0000006600ec7202 */ /* 0x000fe20000000f00 */
[----:B------:R-:W-:Y:S01]  /*7af0*/  IMAD.MOV.U32 R237, RZ, RZ, R103 ;  /* 0x000000ffffed7224 */ /* 0x000fe200078e0067 */
[----:B------:R-:W-:Y:S01]  /*7b00*/  HMMA.16816.F32 R52, R144, R56, R116 ;  /* 0x000000389034723c */ /* 0x000fe20000001874 */
[----:B------:R-:W-:-:S02]  /*7b10*/  FADD.FTZ R2, R202, R2 ;  /* 0x00000002ca027221 */ /* 0x000fc40000010000 */
[----:B------:R-:W-:Y:S01]  /*7b20*/  FADD.FTZ R0, R203, R0 ;  /* 0x00000000cb007221 */ /* 0x000fe20000010000 */
[----:B------:R-:W-:Y:S01]  /*7b30*/  MOV R238, R4 ;  /* 0x0000000400ee7202 */ /* 0x000fe20000000f00 */
[----:B------:R-:W-:Y:S01]  /*7b40*/  FADD.FTZ R2, R236, R2 ;  /* 0x00000002ec027221 */ /* 0x000fe20000010000 */
[----:B------:R-:W-:Y:S02]  /*7b50*/  MOV R239, R5 ;  /* 0x0000000500ef7202 */ /* 0x000fe40000000f00 */
[----:B------:R-:W-:Y:S01]  /*7b60*/  HMMA.16816.F32 R60, R144, R64, R124 ;  /* 0x00000040903c723c */ /* 0x000fe2000000187c */
[----:B------:R-:W-:Y:S01]  /*7b70*/  LDSM.16.MT88.4 R4, [R206+0x17800] ;  /* 0x01780000ce04783b */ /* 0x000fe20000004200 */
[----:B------:R-:W-:-:S06]  /*7b80*/  FADD.FTZ R0, R237, R0 ;  /* 0x00000000ed007221 */ /* 0x000fcc0000010000 */
[----:B------:R-:W-:Y:S01]  /*7b90*/  HMMA.16816.F32 R68, R144, R72, R132 ;  /* 0x000000489044723c */ /* 0x000fe20000001884 */
[----:B------:R-:W-:-:S07]  /*7ba0*/  FADD.FTZ R2, R238, R2 ;  /* 0x00000002ee027221 */ /* 0x000fce0000010000 */
[----:B------:R-:W-:Y:S01]  /*7bb0*/  HMMA.16816.F32 R40, R144, R42, R104 ;  /* 0x0000002a9028723c */ /* 0x000fe20000001868 */
[----:B------:R-:W1:Y:S01]  /*7bc0*/  LDSM.16.MT88.4 R104, [R205+0x15800] ;  /* 0x01580000cd68783b */ /* 0x000e620000004200 */
[----:B------:R-:W-:-:S06]  /*7bd0*/  FADD.FTZ R0, R239, R0 ;  /* 0x00000000ef007221 */ /* 0x000fcc0000010000 */
[C---:B------:R-:W-:Y:S01]  /*7be0*/  HMMA.16816.F32 R48, R144.reuse, R50, R112 ;  /* 0x000000329030723c */ /* 0x040fe20000001870 */
[----:B------:R-:W2:Y:S07]  /*7bf0*/  LDSM.16.MT88.4 R112, [R207+0x15800] ;  /* 0x01580000cf70783b */ /* 0x000eae0000004200 */
[C---:B------:R-:W-:Y:S01]  /*7c00*/  HMMA.16816.F32 R56, R144.reuse, R58, R120 ;  /* 0x0000003a9038723c */ /* 0x040fe20000001878 */
[----:B------:R-:W3:Y:S07]  /*7c10*/  LDSM.16.MT88.4 R120, [R206+0x15800] ;  /* 0x01580000ce78783b */ /* 0x000eee0000004200 */
[C---:B------:R-:W-:Y:S01]  /*7c20*/  HMMA.16816.F32 R64, R144.reuse, R66, R128 ;  /* 0x000000429040723c */ /* 0x040fe20000001880 */
[----:B------:R-:W4:Y:S07]  /*7c30*/  LDSM.16.MT88.4 R128, [R204+0x17800] ;  /* 0x01780000cc80783b */ /* 0x000f2e0000004200 */
[C---:B------:R-:W-:Y:S01]  /*7c40*/  HMMA.16816.F32 R72, R144.reuse, R74, R136 ;  /* 0x0000004a9048723c */ /* 0x040fe20000001888 */
[----:B------:R-:W1:Y:S07]  /*7c50*/  LDSM.16.MT88.4 R136, [R205+0x17800] ;  /* 0x01780000cd88783b */ /* 0x000e6e0000004200 */
[----:B------:R-:W-:Y:S01]  /*7c60*/  HMMA.16816.F32 R96, R144, R98, R160 ;  /* 0x000000629060723c */ /* 0x000fe200000018a0 */
[----:B------:R-:W2:Y:S01]  /*7c70*/  LDSM.16.MT88.4 R160, [R207+0x17800] ;  /* 0x01780000cfa0783b */ /* 0x000ea20000004200 */
[----:B------:R-:W-:-:S02]  /*7c80*/  FADD.FTZ R2, R232, R2 ;  /* 0x00000002e8027221 */ /* 0x000fc40000010000 */
[----:B------:R-:W-:Y:S01]  /*7c90*/  FADD.FTZ R0, R233, R0 ;  /* 0x00000000e9007221 */ /* 0x000fe20000010000 */
[----:B------:R-:W-:Y:S01]  /*7ca0*/  MOV R242, R100 ;  /* 0x0000006400f27202 */ /* 0x000fe20000000f00 */
[----:B------:R-:W-:Y:S02]  /*7cb0*/  IMAD.MOV.U32 R241, RZ, RZ, R101 ;  /* 0x000000fffff17224 */ /* 0x000fe400078e0065 */
[----:B------:R-:W-:Y:S02]  /*7cc0*/  FADD.FTZ R2, R235, R2 ;  /* 0x00000002eb027221 */ /* 0x000fe40000010000 */
[----:B------:R-:W-:Y:S01]  /*7cd0*/  FADD.FTZ R0, R240, R0 ;  /* 0x00000000f0007221 */ /* 0x000fe20000010000 */
[----:B------:R-:W-:Y:S01]  /*7ce0*/  MOV R243, R111 ;  /* 0x0000006f00f37202 */ /* 0x000fe20000000f00 */
[----:B------:R-:W-:Y:S02]  /*7cf0*/  FADD.FTZ R2, R241, R2 ;  /* 0x00000002f1027221 */ /* 0x000fe40000010000 */
        /* <DEDUP_REMOVED lines=10> */
[----:B------:R-:W-:Y:S01]  /*7da0*/  FADD.FTZ R0, R9, R0 ;  /* 0x0000000009007221 */ /* 0x000fe20000010000 */
[----:B-1----:R-:W-:Y:S01]  /*7db0*/  HMMA.16816.F32 R100, R144, R104, R192 ;  /* 0x000000689064723c */ /* 0x002fe200000018c0 */
[----:B------:R-:W-:Y:S02]  /*7dc0*/  FADD.FTZ R245, R149, R245 ;  /* 0x000000f595f57221 */ /* 0x000fe40000010000 */
[----:B------:R-:W-:-:S05]  /*7dd0*/  FADD.FTZ R0, R8, R0 ;  /* 0x0000000008007221 */ /* 0x000fca0000010000 */
[----:B--2---:R-:W-:Y:S01]  /*7de0*/  HMMA.16816.F32 R108, R144, R112, R184 ;  /* 0x00000070906c723c */ /* 0x004fe200000018b8 */
[----:B------:R-:W-:Y:S02]  /*7df0*/  FADD.FTZ R245, R11, R245 ;  /* 0x000000f50bf57221 */ /* 0x000fe40000010000 */
[----:B------:R-:W-:-:S05]  /*7e00*/  FADD.FTZ R246, R246, R0 ;  /* 0x00000000f6f67221 */ /* 0x000fca0000010000 */
[C---:B---3--:R-:W-:Y:S08]  /*7e10*/  HMMA.16816.F32 R116, R144.reuse, R120, R176 ;  /* 0x000000789074723c */ /* 0x048ff000000018b0 */
        /* <DEDUP_REMOVED lines=12> */
[----:B------:R-:W2:Y:S01]  /*7ee0*/  LDL.LU R247, [R1+0x28] ;  /* 0x0000280001f77983 */ /* 0x000ea20000300800 */
[--C-:B------:R-:W-:Y:S01]  /*7ef0*/  SHF.R.S32.HI R5, RZ, 0x1f, R248.reuse ;  /* 0x0000001fff057819 */ /* 0x100fe200000114f8 */
[----:B------:R-:W-:Y:S01]  /*7f00*/  IMAD.U32 R6, RZ, RZ, UR8 ;  /* 0x00000008ff067e24 */ /* 0x000fe2000f8e00ff */
[----:B------:R-:W-:Y:S01]  /*7f10*/  ULDC.64 UR6, c[0x0][0x1a0] ;  /* 0x0000680000067ab9 */ /* 0x000fe20000000a00 */
[----:B------:R-:W3:Y:S01]  /*7f20*/  LDL R241, [R1] ;  /* 0x0000000001f17983 */ /* 0x000ee20000100800 */
[----:B------:R-:W-:-:S02]  /*7f30*/  IMAD.MOV.U32 R4, RZ, RZ, R248 ;  /* 0x000000ffff047224 */ /* 0x000fc400078e00f8 */
[----:B------:R-:W-:Y:S01]  /*7f40*/  IMAD.U32 R0, RZ, RZ, UR8 ;  /* 0x00000008ff007e24 */ /* 0x000fe2000f8e00ff */
[----:B------:R-:W4:Y:S01]  /*7f50*/  LDL R231, [R1+0x4] ;  /* 0x0000040001e77983 */ /* 0x000f220000100800 */
[--C-:B------:R-:W-:Y:S01]  /*7f60*/  IMAD.WIDE.U32 R6, R6, c[0x0][0x1b0], R4.reuse ;  /* 0x00006c0006067a25 */ /* 0x100fe200078e0004 */
[----:B------:R-:W-:Y:S02]  /*7f70*/  UIADD3 UR8, UR15, 0x3f, URZ ;  /* 0x0000003f0f087890 */ /* 0x000fe4000fffe03f */
[----:B------:R-:W1:Y:S01]  /*7f80*/  S2R R244, SR_TID.X ;  /* 0x0000000000f47919 */ /* 0x000e620000002100 */
[----:B------:R-:W-:Y:S01]  /*7f90*/  IMAD.WIDE.U32 R4, R0, c[0x0][0x1b8], R4 ;  /* 0x00006e0000047a25 */ /* 0x000fe200078e0004 */
[----:B------:R-:W-:Y:S01]  /*7fa0*/  IADD3 R243, P1, R6, UR12, RZ ;  /* 0x0000000c06f37c10 */ /* 0x000fe2000ff3e0ff */
[----:B------:R-:W-:Y:S02]  /*7fb0*/  USHF.R.S32.HI UR9, URZ, 0x1f, UR8 ;  /* 0x0000001f3f097899 */ /* 0x000fe40008011408 */
[----:B------:R-:W-:Y:S01]  /*7fc0*/  IMAD.U32 R2, RZ, RZ, UR10 ;  /* 0x0000000aff027e24 */ /* 0x000fe2000f8e00ff */
[----:B------:R-:W-:Y:S01]  /*7fd0*/  IADD3 R233, P0, R4, UR24, RZ ;  /* 0x0000001804e97c10 */ /* 0x000fe2000ff1e0ff */
[----:B------:R-:W-:Y:S01]  /*7fe0*/  IMAD.U32 R0, RZ, RZ, UR21 ;  /* 0x00000015ff007e24 */ /* 0x000fe2000f8e00ff */
[----:B-----5:R-:W-:Y:S01]  /*7ff0*/  SHF.R.S32.HI R235, RZ, 0x1f, R168 ;  /* 0x0000001fffeb7819 */ /* 0x020fe200000114a8 */
[----:B------:R-:W-:Y:S01]  /*8000*/  ULEA.HI UR9, UR9, UR8, URZ, 0x6 ;  /* 0x0000000809097291 */ /* 0x000fe2000f8f303f */
[----:B------:R-:W-:Y:S01]  /*8010*/  IADD3.X R2, R2, UR25, R7, P1, !PT ;  /* 0x0000001902027c10 */ /* 0x000fe20008ffe407 */
[----:B------:R-:W-:Y:S01]  /*8020*/  IMAD.MOV.U32 R150, RZ, RZ, R3 ;  /* 0x000000ffff967224 */ /* 0x000fe200078e0003 */
[----:B------:R-:W-:Y:S01]  /*8030*/  IADD3.X R4, R0, UR26, R5, P0, !PT ;  /* 0x0000001a00047c10 */ /* 0x000fe200087fe405 */
[----:B------:R-:W-:Y:S01]  /*8040*/  IMAD.U32 R0, RZ, RZ, UR15 ;  /* 0x0000000fff007e24 */ /* 0x000fe2000f8e00ff */
[C---:B------:R-:W-:Y:S01]  /*8050*/  LEA R242, P0, R233.reuse, c[0x0][0x170], 0x1 ;  /* 0x00005c00e9f27a11 */ /* 0x040fe200078008ff */
[----:B------:R-:W-:Y:S01]  /*8060*/  IMAD.MOV.U32 R149, RZ, RZ, R148 ;  /* 0x000000ffff957224 */ /* 0x000fe200078e0094 */
[----:B------:R-:W-:Y:S01]  /*8070*/  IADD3 R240, P2, R168, 0x10, RZ ;  /* 0x00000010a8f07810 */ /* 0x000fe20007f5e0ff */
[----:B------:R-:W-:Y:S01]  /*8080*/  IMAD.MOV.U32 R234, RZ, RZ, R168 ;  /* 0x000000ffffea7224 */ /* 0x000fe200078e00a8 */
[----:B------:R-:W-:Y:S01]  /*8090*/  LEA.HI.X R233, R233, c[0x0][0x174], R4, 0x1, P0 ;  /* 0x00005d00e9e97a11 */ /* 0x000fe200000f0c04 */
[----:B------:R-:W-:-:S02]  /*80a0*/  USHF.L.U64.HI UR5, UR6, 0x4, UR7 ;  /* 0x0000000406057899 */ /* 0x000fc40008010207 */
[----:B------:R-:W-:Y:S01]  /*80b0*/  UMOV UR20, URZ ;  /* 0x0000003f00147c82 */ /* 0x000fe20008000000 */
[----:B-1----:R-:W-:Y:S01]  /*80c0*/  LOP3.LUT R8, R244, 0x3, RZ, 0xc0, !PT ;  /* 0x00000003f4087812 */ /* 0x002fe200078ec0ff */
[----:B------:R-:W-:Y:S01]  /*80d0*/  USHF.L.U32 UR10, UR6, 0x4, URZ ;  /* 0x00000004060a7899 */ /* 0x000fe2000800063f */
[C---:B------:R-:W-:Y:S01]  /*80e0*/  LEA R244, P1, R243.reuse, c[0x0][0x168], 0x1 ;  /* 0x00005a00f3f47a11 */ /* 0x040fe200078208ff */
[----:B------:R-:W-:Y:S01]  /*80f0*/  ULEA.HI.SX32 UR12, UR9, 0xfffffffe, 0x1a ;  /* 0xfffffffe090c7891 */ /* 0x000fe2000f8fd23f */
[C---:B------:R-:W-:Y:S01]  /*8100*/  IADD3 R236, P0, R168.reuse, 0x30, RZ ;  /* 0x00000030a8ec7810 */ /* 0x040fe20007f1e0ff */
[----:B------:R-:W-:Y:S01]  /*8110*/  ULEA.HI.SX32 UR14, UR9, 0xfffffffd, 0x1a ;  /* 0xfffffffd090e7891 */ /* 0x000fe2000f8fd23f */
[----:B------:R-:W-:Y:S02]  /*8120*/  LEA.HI.X R243, R243, c[0x0][0x16c], R2, 0x1, P1 ;  /* 0x00005b00f3f37a11 */ /* 0x000fe400008f0c02 */
[----:B------:R-:W-:Y:S01]  /*8130*/  IADD3 R238, P1, R168, 0x20, RZ ;  /* 0x00000020a8ee7810 */ /* 0x000fe20007f3e0ff */
[----:B------:R-:W-:Y:S01]  /*8140*/  IMAD.X R237, RZ, RZ, R235, P0 ;  /* 0x000000ffffed7224 */ /* 0x000fe200000e06eb */
[----:B------:R-:W-:-:S02]  /*8150*/  ISETP.GE.AND P6, PT, R248, c[0x0][0x220], PT ;  /* 0x00008800f8007a0c */ /* 0x000fc40003fc6270 */
[----:B------:R-:W-:Y:S01]  /*8160*/  ISETP.GE.AND P4, PT, R252, c[0x0][0x220], PT ;  /* 0x00008800fc007a0c */ /* 0x000fe20003f86270 */
[----:B------:R-:W-:Y:S02]  /*8170*/  IMAD.X R239, RZ, RZ, R235, P1 ;  /* 0x000000ffffef7224 */ /* 0x000fe400008e06eb */
[----:B--2---:R-:W-:Y:S01]  /*8180*/  IMAD R8, R8, -0x2, R247 ;  /* 0xfffffffe08087824 */ /* 0x004fe200078e02f7 */
[----:B---3--:R-:W-:Y:S01]  /*8190*/  ISETP.GE.AND P5, PT, R241, c[0x0][0x220], PT ;  /* 0x00008800f1007a0c */ /* 0x008fe20003fa6270 */
[----:B------:R-:W-:-:S03]  /*81a0*/  IMAD.X R241, RZ, RZ, R235, P2 ;  /* 0x000000fffff17224 */ /* 0x000fc600010e06eb */
[----:B------:R-:W-:Y:S02]  /*81b0*/  IADD3 R247, R0, -UR16, R8 ;  /* 0x8000001000f77c10 */ /* 0x000fe4000fffe008 */
[----:B----4-:R-:W-:Y:S01]  /*81c0*/  ISETP.GE.AND P3, PT, R231, c[0x0][0x220], PT ;  /* 0x00008800e7007a0c */ /* 0x010fe20003f66270 */
[----:B------:R-:W-:Y:S05]  /*81d0*/  BRA `(.L_x_113) ;  /* 0x000006d000007947 */ /* 0x000fea0003800000 */
.L_x_115:
        /* <DEDUP_REMOVED lines=109> */
.L_x_113:
[----:B------:R-:W2:Y:S01]  /*88b0*/  LDL.64 R16, [R1+0x8] ;  /* 0x0000080001107983 */ /* 0x000ea20000100a00 */
[----:B------:R-:W-:Y:S01]  /*88c0*/  UIADD3 UR18, UR12, -UR20, URZ ;  /* 0x800000140c127290 */ /* 0x000fe2000fffe03f */
[----:B------:R-:W-:Y:S04]  /*88d0*/  DEPBAR.LE SB0, 0x0 ;  /* 0x000080000000791a */ /* 0x000fe80000000000 */
[----:B------:R-:W3:Y:S01]  /*88e0*/  LDL R14, [R1+0x18] ;  /* 0x00001800010e7983 */ /* 0x000ee20000100800 */
[----:B------:R-:W-:Y:S01]  /*88f0*/  IMAD.U32 R8, RZ, RZ, UR18 ;  /* 0x00000012ff087e24 */ /* 0x000fe2000f8e00ff */
[----:B------:R-:W-:Y:S01]  /*8900*/  USHF.R.S32.HI UR8, URZ, 0x1f, UR18 ;  /* 0x0000001f3f087899 */ /* 0x000fe20008011412 */
[----:B------:R-:W-:Y:S01]  /*8910*/  IMAD.U32 R6, RZ, RZ, UR18 ;  /* 0x00000012ff067e24 */ /* 0x000fe2000f8e00ff */
[----:B------:R-:W-:Y:S01]  /*8920*/  UIMAD.WIDE.U32 UR24, UR18, UR6, URZ ;  /* 0x00000006121872a5 */ /* 0x000fe2000f8e003f */
[----:B------:R-:W-:Y:S01]  /*8930*/  IMAD.U32 R2, RZ, RZ, UR18 ;  /* 0x00000012ff027e24 */ /* 0x000fe2000f8e00ff */
[----:B------:R-:W-:Y:S01]  /*8940*/  UIMAD UR8, UR8, UR6, URZ ;  /* 0x00000006080872a4 */ /* 0x000fe2000f8e023f */
[----:B------:R-:W-:Y:S01]  /*8950*/  IMAD.U32 R0, RZ, RZ, UR18 ;  /* 0x00000012ff007e24 */ /* 0x000fe2000f8e00ff */
[----:B------:R-:W-:Y:S01]  /*8960*/  LEA R8, P2, R8, R234, 0x6 ;  /* 0x000000ea08087211 */ /* 0x000fe200078430ff */
[----:B------:R-:W-:Y:S01]  /*8970*/  BAR.SYNC.DEFER_BLOCKING 0x0 ;  /* 0x0000000000007b1d */ /* 0x000fe20000010000 */
[----:B------:R-:W-:Y:S01]  /*8980*/  LEA R6, P1, R6, R240, 0x6 ;  /* 0x000000f006067211 */ /* 0x000fe200078230ff */
[----:B------:R-:W-:Y:S01]  /*8990*/  UIMAD UR8, UR18, UR7, UR8 ;  /* 0x00000007120872a4 */ /* 0x000fe2000f8e0208 */
[----:B------:R-:W-:Y:S01]  /*89a0*/  LEA.HI.X.SX32 R9, R2, R235, 0x6, P2 ;  /* 0x000000eb02097211 */ /* 0x000fe200010f36ff */
[----:B------:R-:W-:Y:S01]  /*89b0*/  IMAD.U32 R10, RZ, RZ, UR24 ;  /* 0x00000018ff0a7e24 */ /* 0x000fe2000f8e00ff */
[----:B------:R-:W-:Y:S01]  /*89c0*/  LEA.HI.X.SX32 R7, R0, R241, 0x6, P1 ;  /* 0x000000f100077211 */ /* 0x000fe200008f36ff */
[----:B------:R-:W-:Y:S01]  /*89d0*/  UIADD3 UR8, UR25, UR8, URZ ;  /* 0x0000000819087290 */ /* 0x000fe2000fffe03f */
[----:B------:R-:W-:Y:S02]  /*89e0*/  IMAD.U32 R3, RZ, RZ, UR18 ;  /* 0x00000012ff037e24 */ /* 0x000fe4000f8e00ff */
[----:B------:R-:W-:Y:S02]  /*89f0*/  IMAD R0, R9, c[0x0][0x1a0], RZ ;  /* 0x0000680009007a24 */ /* 0x000fe400078e02ff */
[----:B------:R-:W-:Y:S01]  /*8a00*/  IMAD R7, R7, c[0x0][0x1a0], RZ ;  /* 0x0000680007077a24 */ /* 0x000fe200078e02ff */
[----:B------:R-:W-:Y:S01]  /*8a10*/  LEA R2, P1, R3, R236, 0x6 ;  /* 0x000000ec03027211 */ /* 0x000fe200078230ff */
[----:B------:R-:W-:Y:S02]  /*8a20*/  IMAD.U32 R11, RZ, RZ, UR25 ;  /* 0x00000019ff0b7e24 */ /* 0x000fe4000f8e00ff */
[----:B------:R-:W-:Y:S02]  /*8a30*/  IMAD.U32 R13, RZ, RZ, UR18 ;  /* 0x00000012ff0d7e24 */ /* 0x000fe4000f8e00ff */
[C---:B------:R-:W-:Y:S02]  /*8a40*/  IMAD R0, R8.reuse, c[0x0][0x1a4], R0 ;  /* 0x0000690008007a24 */ /* 0x040fe400078e0200 */
[----:B------:R-:W-:Y:S01]  /*8a50*/  IMAD.WIDE.U32 R18, R8, c[0x0][0x1a0], RZ ;  /* 0x0000680008127a25 */ /* 0x000fe200078e00ff */
[----:B------:R-:W-:Y:S03]  /*8a60*/  LEA.HI.X.SX32 R3, R13, R237, 0x6, P1 ;  /* 0x000000ed0d037211 */ /* 0x000fe600008f36ff */
[----:B------:R-:W-:Y:S01]  /*8a70*/  IMAD R7, R6, c[0x0][0x1a4], R7 ;  /* 0x0000690006077a24 */ /* 0x000fe200078e0207 */
[----:B------:R-:W-:Y:S01]  /*8a80*/  @P6 STS.128 [R230+0x10000], RZ ;  /* 0x010000ffe6006388 */ /* 0x000fe20000000c00 */
[----:B------:R-:W-:Y:S01]  /*8a90*/  IMAD.U32 R12, RZ, RZ, UR8 ;  /* 0x00000008ff0c7e24 */ /* 0x000fe2000f8e00ff */
[----:B------:R-:W-:Y:S01]  /*8aa0*/  UIADD3 UR8, UR14, -UR20, URZ ;  /* 0x800000140e087290 */ /* 0x000fe2000fffe03f */
[----:B------:R-:W-:Y:S02]  /*8ab0*/  IMAD.IADD R0, R19, 0x1, R0 ;  /* 0x0000000113007824 */ /* 0x000fe400078e0200 */
[----:B------:R-:W-:Y:S02]  /*8ac0*/  IMAD.U32 R4, RZ, RZ, UR18 ;  /* 0x00000012ff047e24 */ /* 0x000fe4000f8e00ff */
[----:B------:R-:W-:Y:S02]  /*8ad0*/  IMAD.U32 R5, RZ, RZ, UR18 ;  /* 0x00000012ff057e24 */ /* 0x000fe4000f8e00ff */
        /* <DEDUP_REMOVED lines=9> */
[----:B------:R-:W-:Y:S04]  /*8b70*/  IMAD.WIDE.U32 R16, R6, c[0x0][0x1a0], RZ ;  /* 0x0000680006107a25 */ /* 0x000fe800078e00ff */
[----:B------:R-:W-:Y:S01]  /*8b80*/  IMAD.IADD R7, R17, 0x1, R7 ;  /* 0x0000000111077824 */ /* 0x000fe200078e0207 */
[----:B------:R-:W-:Y:S02]  /*8b90*/  LEA R6, P1, R16, R242, 0x1 ;  /* 0x000000f210067211 */ /* 0x000fe400078208ff */
[----:B---3--:R-:W-:Y:S01]  /*8ba0*/  LEA.HI.X R12, R10, R14, R12, 0x6, P2 ;  /* 0x0000000e0a0c7211 */ /* 0x008fe200010f340c */
[----:B------:R-:W-:Y:S01]  /*8bb0*/  IMAD.WIDE.U32 R14, R4, c[0x0][0x1a0], RZ ;  /* 0x00006800040e7a25 */ /* 0x000fe200078e00ff */
[-C--:B------:R-:W-:Y:S02]  /*8bc0*/  LEA R8, P2, R18, R242.reuse, 0x1 ;  /* 0x000000f212087211 */ /* 0x080fe400078408ff */
[-C--:B------:R-:W-:Y:S01]  /*8bd0*/  LEA.HI.X R7, R16, R233.reuse, R7, 0x1, P1 ;  /* 0x000000e910077211 */ /* 0x080fe200008f0c07 */
[----:B------:R-:W-:Y:S01]  /*8be0*/  IMAD.IADD R5, R15, 0x1, R5 ;  /* 0x000000010f057824 */ /* 0x000fe200078e0205 */
[-C--:B------:R-:W-:Y:S02]  /*8bf0*/  LEA.HI.X R9, R18, R233.reuse, R0, 0x1, P2 ;  /* 0x000000e912097211 */ /* 0x080fe400010f0c00 */
[C---:B------:R-:W-:Y:S02]  /*8c00*/  @!P6 LEA R16, P2, R11.reuse, c[0x0][0x170], 0x1 ;  /* 0x00005c000b10ea11 */ /* 0x040fe400078408ff */
[CC--:B------:R-:W-:Y:S02]  /*8c10*/  LEA R4, P0, R14.reuse, R242.reuse, 0x1 ;  /* 0x000000f20e047211 */ /* 0x0c0fe400078008ff */
[C---:B------:R-:W-:Y:S02]  /*8c20*/  @!P6 LEA.HI.X R17, R11.reuse, c[0x0][0x174], R12, 0x1, P2 ;  /* 0x00005d000b11ea11 */ /* 0x040fe400010f0c0c */
[----:B------:R-:W-:Y:S02]  /*8c30*/  IADD3 R10, P1, R11, UR10, RZ ;  /* 0x0000000a0b0a7c10 */ /* 0x000fe4000ff3e0ff */
[-C--:B------:R-:W-:Y:S01]  /*8c40*/  LEA.HI.X R5, R14, R233.reuse, R5, 0x1, P0 ;  /* 0x000000e90e057211 */ /* 0x080fe200000f0c05 */
[----:B------:R-:W-:Y:S01]  /*8c50*/  @!PT LDS RZ, [RZ] ;  /* 0x00000000fffff984 */ /* 0x000fe20000000800 */
[----:B------:R-:W-:Y:S01]  /*8c60*/  @!PT LDS RZ, [RZ] ;  /* 0x00000000fffff984 */ /* 0x000fe20000000800 */
[----:B------:R-:W-:Y:S01]  /*8c70*/  @!PT LDS RZ, [RZ] ;  /* 0x00000000fffff984 */ /* 0x000fe20000000800 */
[----:B------:R1:W-:Y:S01]  /*8c80*/  @!P6 LDGSTS.E.BYPASS.LTC128B.128 [R230+0x10000], [R16.64] ;  /* 0x1000000010e6efae */ /* 0x0003e2000b901d56 */
[----:B------:R-:W-:Y:S02]  /*8c90*/  @!P6 LEA R14, P2, R10, c[0x0][0x170], 0x1 ;  /* 0x00005c000a0eea11 */ /* 0x000fe400078408ff */
[----:B------:R-:W-:Y:S01]  /*8ca0*/  IADD3.X R11, R12, UR5, RZ, P1, !PT ;  /* 0x000000050c0b7c10 */ /* 0x000fe20008ffe4ff */
[----:B------:R-:W-:Y:S01]  /*8cb0*/  @P5 STS.128 [R230+0x12000], RZ ;  /* 0x012000ffe6005388 */ /* 0x000fe20000000c00 */
[----:B------:R-:W-:Y:S02]  /*8cc0*/  LEA R2, P0, R20, R242, 0x1 ;  /* 0x000000f214027211 */ /* 0x000fe400078008ff */
[----:B------:R-:W-:Y:S01]  /*8cd0*/  @!P6 LEA.HI.X R15, R10, c[0x0][0x174], R11, 0x1, P2 ;  /* 0x00005d000a0fea11 */ /* 0x000fe200010f0c0b */
[----:B------:R-:W-:Y:S01]  /*8ce0*/  @!PT LDS RZ, [RZ] ;  /* 0x00000000fffff984 */ /* 0x000fe20000000800 */
[----:B------:R-:W-:Y:S01]  /*8cf0*/  @!PT LDS RZ, [RZ] ;  /* 0x00000000fffff984 */ /* 0x000fe20000000800 */
[----:B------:R-:W-:Y:S01]  /*8d00*/  @!PT LDS RZ, [RZ] ;  /* 0x00000000fffff984 */ /* 0x000fe20000000800 */
[----:B------:R2:W-:Y:S01]  /*8d10*/  @!P5 LDGSTS.E.BYPASS.LTC128B.128 [R230+0x12000], [R8.64+0x80] ;  /* 0x1200008008e6dfae */ /* 0x0005e2000b901d56 */
[----:B------:R-:W-:Y:S02]  /*8d20*/  LEA.HI.X R3, R20, R233, R3, 0x1, P0 ;  /* 0x000000e914037211 */ /* 0x000fe400000f0c03 */
[----:B------:R-:W-:Y:S01]  /*8d30*/  IADD3 R0, P0, R10, UR10, RZ ;  /* 0x0000000a0a007c10 */ /* 0x000fe2000ff1e0ff */
[----:B------:R-:W-:Y:S03]  /*8d40*/  @P4 STS.128 [R230+0x14000], RZ ;  /* 0x014000ffe6004388 */ /* 0x000fe60000000c00 */
[C---:B------:R-:W-:Y:S01]  /*8d50*/  @!P6 LEA R12, P2, R0.reuse, c[0x0][0x170], 0x1 ;  /* 0x00005c00000cea11 */ /* 0x040fe200078408ff */
[----:B------:R-:W-:Y:S01]  /*8d60*/  @!PT LDS RZ, [RZ] ;  /* 0x00000000fffff984 */ /* 0x000fe20000000800 */
[----:B------:R-:W-:Y:S01]  /*8d70*/  @!PT LDS RZ, [RZ] ;  /* 0x00000000fffff984 */ /* 0x000fe20000000800 */
[----:B------:R-:W-:Y:S01]  /*8d80*/  @!PT LDS RZ, [RZ] ;  /* 0x00000000fffff984 */ /* 0x000fe20000000800 */
[----:B------:R2:W-:Y:S01]  /*8d90*/  @!P4 LDGSTS.E.BYPASS.LTC128B.128 [R230+0x14000], [R8.64+0x100] ;  /* 0x1400010008e6cfae */ /* 0x0005e2000b901d56 */
[----:B------:R-:W-:Y:S02]  /*8da0*/  IADD3.X R11, R11, UR5, RZ, P0, !PT ;  /* 0x000000050b0b7c10 */ /* 0x000fe400087fe4ff */
[C---:B------:R-:W-:Y:S01]  /*8db0*/  IADD3 R18, P1, R0.reuse, UR10, RZ ;  /* 0x0000000a00127c10 */ /* 0x040fe2000ff3e0ff */
[----:B------:R-:W-:Y:S01]  /*8dc0*/  @P3 STS.128 [R230+0x16000], RZ ;  /* 0x016000ffe6003388 */ /* 0x000fe20000000c00 */
[----:B------:R-:W-:Y:S01]  /*8dd0*/  @!P6 LEA.HI.X R13, R0, c[0x0][0x174], R11, 0x1, P2 ;  /* 0x00005d00000dea11 */ /* 0x000fe200010f0c0b */
[----:B------:R-:W-:Y:S01]  /*8de0*/  IMAD.U32 R0, RZ, RZ, UR8 ;  /* 0x00000008ff007e24 */ /* 0x000fe2000f8e00ff */
[----:B------:R-:W-:Y:S01]  /*8df0*/  IADD3.X R19, R11, UR5, RZ, P1, !PT ;  /* 0x000000050b137c10 */ /* 0x000fe20008ffe4ff */
[----:B------:R-:W-:Y:S01]  /*8e00*/  @!PT LDS RZ, [RZ] ;  /* 0x00000000fffff984 */ /* 0x000fe20000000800 */
[----:B------:R-:W-:Y:S01]  /*8e10*/  @!PT LDS RZ, [RZ] ;  /* 0x00000000fffff984 */ /* 0x000fe20000000800 */
[----:B------:R-:W-:Y:S01]  /*8e20*/  @!PT LDS RZ, [RZ] ;  /* 0x00000000fffff984 */ /* 0x000fe20000000800 */
[----:B------:R2:W-:Y:S01]  /*8e30*/  @!P3 LDGSTS.E.BYPASS.LTC128B.128 [R230+0x16000], [R8.64+0x180] ;  /* 0x1600018008e6bfae */ /* 0x0005e2000b901d56 */
[C---:B------:R-:W-:Y:S03]  /*8e40*/  @!P6 LEA R10, P0, R18.reuse, c[0x0][0x170], 0x1 ;  /* 0x00005c00120aea11 */ /* 0x040fe600078008ff */
[----:B------:R-:W-:Y:S01]  /*8e50*/  @P6 STS.128 [R230+0x10800], RZ ;  /* 0x010800ffe6006388 */ /* 0x000fe20000000c00 */
[----:B------:R-:W-:Y:S03]  /*8e60*/  @!P6 LEA.HI.X R11, R18, c[0x0][0x174], R19, 0x1, P0 ;  /* 0x00005d00120bea11 */ /* 0x000fe600000f0c13 */
        /* <DEDUP_REMOVED lines=304> */
.L_x_114:
[----:B------:R-:W-:Y:S01]  /*a170*/  MOV R0, UR18 ;  /* 0x0000001200007c02 */ /* 0x000fe20008000f00 */
[----:B------:R-:W-:Y:S04]  /*a180*/  UIADD3 UR20, UR20, 0x1, URZ ;  /* 0x0000000114147890 */ /* 0x000fe8000fffe03f */
[----:B------:R-:W-:Y:S05]  /*a190*/  IMAD R0, R0, -0x40, R247 ;  /* 0xffffffc000007824 */ /* 0x000fea00078e02f7 */
[C---:B-1----:R-:W-:Y:S02]  /*a1a0*/  IADD3 R3, R0.reuse, 0x8, RZ ;  /* 0x0000000800037810 */ /* 0x042fe40007ffe0ff */
[C---:B------:R-:W-:Y:S02]  /*a1b0*/  IADD3 R2, R0.reuse, 0x7, RZ ;  /* 0x0000000700027810 */ /* 0x040fe40007ffe0ff */
[----:B------:R-:W-:Y:S02]  /*a1c0*/  ISETP.GE.AND P1, PT, R3, RZ, PT ;  /* 0x000000ff0300720c */ /* 0x000fe40003f26270 */
[C---:B------:R-:W-:Y:S02]  /*a1d0*/  IADD3 R169, R0.reuse, -0x1, RZ ;  /* 0xffffffff00a97810 */ /* 0x040fe40007ffe0ff */
[C---:B------:R-:W-:Y:S02]  /*a1e0*/  IADD3 R168, R0.reuse, -0x8, RZ ;  /* 0xfffffff800a87810 */ /* 0x040fe40007ffe0ff */
[----:B------:R-:W-:Y:S02]  /*a1f0*/  ISETP.GE.AND P2, PT, R169, RZ, PT ;  /* 0x000000ffa900720c */ /* 0x000fe40003f46270 */
[C---:B------:R-:W-:Y:S02]  /*a200*/  IADD3 R148, R0.reuse, -0x9, RZ ;  /* 0xfffffff700947810 */ /* 0x040fe40007ffe0ff */
[C---:B------:R-:W-:Y:S02]  /*a210*/  IADD3 R171, R0.reuse, -0x10, RZ ;  /* 0xfffffff000ab7810 */ /* 0x040fe40007ffe0ff */
[C---:B------:R-:W-:Y:S02]  /*a220*/  IADD3 R170, R0.reuse, -0x11, RZ ;  /* 0xffffffef00aa7810 */ /* 0x040fe40007ffe0ff */
[----:B------:R-:W-:Y:S02]  /*a230*/  @!P1 IADD3 R3, -R0, -0x8, RZ ;  /* 0xfffffff800039810 */ /* 0x000fe40007ffe1ff */
[----:B------:R-:W-:Y:S02]  /*a240*/  ISETP.GE.AND P1, PT, R2, RZ, PT ;  /* 0x000000ff0200720c */ /* 0x000fe40003f26270 */
[C---:B------:R-:W-:Y:S01]  /*a250*/  IADD3 R175, R0.reuse, -0x18, RZ ;  /* 0xffffffe800af7810 */ /* 0x040fe20007ffe0ff */
[----:B------:R1:W-:Y:S01]  /*a260*/  I2F R180, R3 ;  /* 0x0000000300b47306 */ /* 0x0003e20000201400 */
[----:B------:R-:W-:Y:S02]  /*a270*/  @!P2 IADD3 R169, -R0, 0x1, RZ ;  /* 0x0000000100a9a810 */ /* 0x000fe40007ffe1ff */
[----:B------:R-:W-:Y:S02]  /*a280*/  ISETP.GE.AND P2, PT, R168, RZ, PT ;  /* 0x000000ffa800720c */ /* 0x000fe40003f46270 */
[C---:B------:R-:W-:Y:S02]  /*a290*/  IADD3 R174, R0.reuse, -0x19, RZ ;  /* 0xffffffe700ae7810 */ /* 0x040fe40007ffe0ff */
[C---:B------:R-:W-:Y:S02]  /*a2a0*/  IADD3 R173, R0.reuse, -0x20, RZ ;  /* 0xffffffe000ad7810 */ /* 0x040fe40007ffe0ff */
[C---:B------:R-:W-:Y:S01]  /*a2b0*/  IADD3 R172, R0.reuse, -0x21, RZ ;  /* 0xffffffdf00ac7810 */ /* 0x040fe20007ffe0ff */
[----:B------:R2:W-:Y:S01]  /*a2c0*/  I2F R178, R169 ;  /* 0x000000a900b27306 */ /* 0x0005e20000201400 */
[----:B------:R-:W-:Y:S02]  /*a2d0*/  @!P1 IADD3 R2, -R0, -0x7, RZ ;  /* 0xfffffff900029810 */ /* 0x000fe40007ffe1ff */
[----:B------:R-:W-:Y:S02]  /*a2e0*/  ISETP.GE.AND P1, PT, R148, RZ, PT ;  /* 0x000000ff9400720c */ /* 0x000fe40003f26270 */
[----:B------:R-:W-:Y:S02]  /*a2f0*/  IABS R182, R0 ;  /* 0x0000000000b67213 */ /* 0x000fe40000000000 */
[C---:B------:R-:W-:Y:S02]  /*a300*/  @!P2 IADD3 R168, -R0.reuse, 0x8, RZ ;  /* 0x0000000800a8a810 */ /* 0x040fe40007ffe1ff */
[----:B------:R-:W-:Y:S01]  /*a310*/  ISETP.GE.AND P2, PT, R171, RZ, PT ;  /* 0x000000ffab00720c */ /* 0x000fe20003f46270 */
[----:B------:R3:W-:Y:S01]  /*a320*/  I2F R181, R2 ;  /* 0x0000000200b57306 */ /* 0x0007e20000201400 */
[C---:B-1----:R-:W-:Y:S05]  /*a330*/  IADD3 R3, R0.reuse, -0x30, RZ ;  /* 0xffffffd000037810 */ /* 0x042fea0007ffe0ff */
[----:B------:R-:W-:Y:S02]  /*a340*/  @!P1 IADD3 R148, -R0, 0x9, RZ ;  /* 0x0000000900949810 */ /* 0x000fe40007ffe1ff */
[----:B------:R-:W-:Y:S02]  /*a350*/  ISETP.GE.AND P1, PT, R170, RZ, PT ;  /* 0x000000ffaa00720c */ /* 0x000fe40003f26270 */
[----:B------:R1:W-:Y:S02]  /*a360*/  I2F R179, R168 ;  /* 0x000000a800b37306 */ /* 0x0003e40000201400 */
[C---:B------:R-:W-:Y:S02]  /*a370*/  @!P2 IADD3 R171, -R0.reuse, 0x10, RZ ;  /* 0x0000001000aba810 */ /* 0x040fe40007ffe1ff */
[----:B------:R-:W-:Y:S02]  /*a380*/  ISETP.GE.AND P2, PT, R175, RZ, PT ;  /* 0x000000ffaf00720c */ /* 0x000fe40003f46270 */
[C---:B--2---:R-:W-:Y:S04]  /*a390*/  IADD3 R169, R0.reuse, -0x39, RZ ;  /* 0xffffffc700a97810 */ /* 0x044fe80007ffe0ff */
[----:B------:R2:W-:Y:S01]  /*a3a0*/  I2F R177, R148 ;  /* 0x0000009400b17306 */ /* 0x0005e20000201400 */
[----:B------:R-:W-:Y:S02]  /*a3b0*/  @!P1 IADD3 R170, -R0, 0x11, RZ ;  /* 0x0000001100aa9810 */ /* 0x000fe40007ffe1ff */
[----:B------:R-:W-:Y:S02]  /*a3c0*/  ISETP.GE.AND P1, PT, R174, RZ, PT ;  /* 0x000000ffae00720c */ /* 0x000fe40003f26270 */
[C---:B---3--:R-:W-:Y:S02]  /*a3d0*/  IADD3 R2, R0.reuse, -0x31, RZ ;  /* 0xffffffcf00027810 */ /* 0x048fe40007ffe0ff */
[C---:B------:R-:W-:Y:S02]  /*a3e0*/  @!P2 IADD3 R175, -R0.reuse, 0x18, RZ ;  /* 0x0000001800afa810 */ /* 0x040fe40007ffe1ff */
[----:B------:R-:W-:Y:S01]  /*a3f0*/  ISETP.GE.AND P2, PT, R173, RZ, PT ;  /* 0x000000ffad00720c */ /* 0x000fe20003f46270 */
[----:B------:R-:W-:Y:S01]  /*a400*/  I2F R176, R171 ;  /* 0x000000ab00b07306 */ /* 0x000fe20000201400 */
[C---:B-1----:R-:W-:Y:S05]  /*a410*/  IADD3 R168, R0.reuse, -0x28, RZ ;  /* 0xffffffd800a87810 */ /* 0x042fea0007ffe0ff */
[----:B------:R-:W-:Y:S02]  /*a420*/  @!P1 IADD3 R174, -R0, 0x19, RZ ;  /* 0x0000001900ae9810 */ /* 0x000fe40007ffe1ff */
[----:B------:R-:W-:Y:S02]  /*a430*/  ISETP.GE.AND P1, PT, R172, RZ, PT ;  /* 0x000000ffac00720c */ /* 0x000fe40003f26270 */
[----:B------:R1:W-:Y:S02]  /*a440*/  I2F R171, R170 ;  /* 0x000000aa00ab7306 */ /* 0x0003e40000201400 */
[C---:B------:R-:W-:Y:S02]  /*a450*/  @!P2 IADD3 R173, -R0.reuse, 0x20, RZ ;  /* 0x0000002000ada810 */ /* 0x040fe40007ffe1ff */
[----:B--2---:R-:W-:Y:S02]  /*a460*/  IADD3 R148, R0, -0x29, RZ ;  /* 0xffffffd700947810 */ /* 0x004fe40007ffe0ff */
[----:B------:R-:W-:Y:S04]  /*a470*/  ISETP.GE.AND P2, PT, R168, RZ, PT ;  /* 0x000000ffa800720c */ /* 0x000fe80003f46270 */
[----:B------:R-:W-:Y:S01]  /*a480*/  I2F R182, R182 ;  /* 0x000000b600b67306 */ /* 0x000fe20000201400 */
[----:B------:R-:W-:Y:S02]  /*a490*/  @!P1 IADD3 R172, -R0, 0x21, RZ ;  /* 0x0000002100ac9810 */ /* 0x000fe40007ffe1ff */
[----:B------:R-:W-:Y:S06]  /*a4a0*/  ISETP.GE.AND P1, PT, R148, RZ, PT ;  /* 0x000000ff9400720c */ /* 0x000fec0003f26270 */
[C---:B------:R-:W-:Y:S01]  /*a4b0*/  @!P2 IADD3 R168, -R0.reuse, 0x28, RZ ;  /* 0x0000002800a8a810 */ /* 0x040fe20007ffe1ff */
[----:B------:R-:W-:Y:S01]  /*a4c0*/  I2F R175, R175 ;  /* 0x000000af00af7306 */ /* 0x000fe20000201400 */
[----:B------:R-:W-:Y:S02]  /*a4d0*/  ISETP.GE.AND P2, PT, R3, RZ, PT ;  /* 0x000000ff0300720c */ /* 0x000fe40003f46270 */
[C---:B-1----:R-:W-:Y:S03]  /*a4e0*/  IADD3 R170, R0.reuse, -0x38, RZ ;  /* 0xffffffc800aa7810 */ /* 0x042fe60007ffe0ff */
[----:B------:R-:W-:Y:S02]  /*a4f0*/  @!P1 IADD3 R148, -R0, 0x29, RZ ;  /* 0x0000002900949810 */ /* 0x000fe40007ffe1ff */
[----:B------:R-:W-:Y:S02]  /*a500*/  ISETP.GE.AND P1, PT, R2, RZ, PT ;  /* 0x000000ff0200720c */ /* 0x000fe40003f26270 */
[----:B------:R-:W-:Y:S04]  /*a510*/  I2F R174, R174 ;  /* 0x000000ae00ae7306 */ /* 0x000fe80000201400 */
[----:B------:R-:W-:Y:S02]  /*a520*/  @!P2 IADD3 R3, -R0, 0x30, RZ ;  /* 0x000000300003a810 */ /* 0x000fe40007ffe1ff */
[----:B------:R-:W-:Y:S04]  /*a530*/  ISETP.GE.AND P2, PT, R170, RZ, PT ;  /* 0x000000ffaa00720c */ /* 0x000fe80003f46270 */
[----:B------:R-:W-:Y:S01]  /*a540*/  I2F R173, R173 ;  /* 0x000000ad00ad7306 */ /* 0x000fe20000201400 */
[C---:B------:R-:W-:Y:S02]  /*a550*/  @!P1 IADD3 R2, -R0.reuse, 0x31, RZ ;  /* 0x0000003100029810 */ /* 0x040fe40007ffe1ff */
[----:B------:R-:W-:Y:S06]  /*a560*/  ISETP.GE.AND P1, PT, R169, RZ, PT ;  /* 0x000000ffa900720c */ /* 0x000fec0003f26270 */
[C---:B------:R-:W-:Y:S01]  /*a570*/  @!P2 IADD3 R170, -R0.reuse, 0x38, RZ ;  /* 0x0000003800aaa810 */ /* 0x040fe20007ffe1ff */
[----:B------:R-:W-:Y:S06]  /*a580*/  I2F R172, R172 ;  /* 0x000000ac00ac7306 */ /* 0x000fec0000201400 */
[----:B------:R-:W-:Y:S04]  /*a590*/  @!P1 IADD3 R169, -R0, 0x39, RZ ;  /* 0x0000003900a99810 */ /* 0x000fe80007ffe1ff */
[----:B------:R-:W-:Y:S10]  /*a5a0*/  I2F R168, R168 ;  /* 0x000000a800a87306 */ /* 0x000ff40000201400 */
[----:B------:R-:W-:Y:S10]  /*a5b0*/  I2F R148, R148 ;  /* 0x0000009400947306 */ /* 0x000ff40000201400 */
[----:B------:R-:W1:Y:S02]  /*a5c0*/  I2F R3, R3 ;  /* 0x0000000300037306 */ /* 0x000e640000201400 */
[----:B-1----:R-:W-:Y:S02]  /*a5d0*/  FFMA.FTZ R28, R3, -UR4, R28 ;  /* 0x80000004031c7c23 */ /* 0x002fe4000801001c */
[----:B------:R-:W-:Y:S02]  /*a5e0*/  FFMA.FTZ R4, R182, -UR4, R4 ;  /* 0x80000004b6047c23 */ /* 0x000fe40008010004 */
[----:B------:R-:W-:Y:S02]  /*a5f0*/  FFMA.FTZ R5, R178, -UR4, R5 ;  /* 0x80000004b2057c23 */ /* 0x000fe40008010005 */
[----:B------:R-:W-:Y:S01]  /*a600*/  FFMA.FTZ R8, R179, -UR4, R8 ;  /* 0x80000004b3087c23 */ /* 0x000fe20008010008 */
[----:B------:R-:W-:Y:S01]  /*a610*/  FMNMX.FTZ R0, R4, R149, !PT ;  /* 0x0000009504007209 */ /* 0x000fe20007810000 */
[----:B------:R-:W-:Y:S02]  /*a620*/  FFMA.FTZ R11, R178, -UR4, R11 ;  /* 0x80000004b20b7c23 */ /* 0x000fe4000801000b */
[----:B------:R-:W-:Y:S01]  /*a630*/  FFMA.FTZ R9, R177, -UR4, R9 ;  /* 0x80000004b1097c23 */ /* 0x000fe20008010009 */
[----:B------:R-:W-:Y:S01]  /*a640*/  FMNMX.FTZ R178, R5, R0, !PT ;  /* 0x0000000005b27209 */ /* 0x000fe20007810000 */
[----:B------:R-:W-:Y:S01]  /*a650*/  FFMA.FTZ R12, R176, -UR4, R12 ;  /* 0x80000004b00c7c23 */ /* 0x000fe2000801000c */
[----:B------:R1:W2:Y:S01]  /*a660*/  I2F R0, R2 ;  /* 0x0000000200007306 */ /* 0x0002a20000201400 */
[----:B------:R-:W-:Y:S01]  /*a670*/  FFMA.FTZ R15, R177, -UR4, R15 ;  /* 0x80000004b10f7c23 */ /* 0x000fe2000801000f */
[----:B------:R-:W-:Y:S01]  /*a680*/  FMNMX.FTZ R178, R8, R178, !PT ;  /* 0x000000b208b27209 */ /* 0x000fe20007810000 */
[----:B------:R-:W-:Y:S02]  /*a690*/  FFMA.FTZ R6, R180, -UR4, R6 ;  /* 0x80000004b4067c23 */ /* 0x000fe40008010006 */
[----:B------:R-:W-:Y:S01]  /*a6a0*/  FFMA.FTZ R13, R171, -UR4, R13 ;  /* 0x80000004ab0d7c23 */ /* 0x000fe2000801000d */
[----:B------:R-:W-:Y:S01]  /*a6b0*/  FMNMX.FTZ R178, R9, R178, !PT ;  /* 0x000000b209b27209 */ /* 0x000fe20007810000 */
[----:B------:R-:W-:Y:S02]  /*a6c0*/  FFMA.FTZ R19, R171, -UR4, R19 ;  /* 0x80000004ab137c23 */ /* 0x000fe40008010013 */
[----:B------:R-:W-:Y:S01]  /*a6d0*/  FFMA.FTZ R7, R181, -UR4, R7 ;  /* 0x80000004b5077c23 */ /* 0x000fe20008010007 */
[----:B------:R-:W-:Y:S01]  /*a6e0*/  FMNMX.FTZ R177, R12, R178, !PT ;  /* 0x000000b20cb17209 */ /* 0x000fe20007810000 */
[----:B------:R-:W3:Y:S01]  /*a6f0*/  I2F R171, R169 ;  /* 0x000000a900ab7306 */ /* 0x000ee20000201400 */
[----:B------:R-:W-:Y:S02]  /*a700*/  FFMA.FTZ R10, R182, -UR4, R10 ;  /* 0x80000004b60a7c23 */ /* 0x000fe4000801000a */
[----:B------:R-:W-:Y:S01]  /*a710*/  FFMA.FTZ R16, R175, -UR4, R16 ;  /* 0x80000004af107c23 */ /* 0x000fe20008010010 */
[----:B------:R-:W-:Y:S01]  /*a720*/  LDSM.16.MT88.4 R180, [R205+0x14800] ;  /* 0x01480000cdb4783b */ /* 0x000fe20000004200 */
[----:B------:R-:W-:Y:S02]  /*a730*/  FFMA.FTZ R14, R179, -UR4, R14 ;  /* 0x80000004b30e7c23 */ /* 0x000fe4000801000e */
[----:B------:R-:W-:Y:S02]  /*a740*/  FFMA.FTZ R17, R174, -UR4, R17 ;  /* 0x80000004ae117c23 */ /* 0x000fe40008010011 */
[----:B------:R-:W-:Y:S01]  /*a750*/  FFMA.FTZ R20, R173, -UR4, R20 ;  /* 0x80000004ad147c23 */ /* 0x000fe20008010014 */
[----:B------:R-:W4:Y:S01]  /*a760*/  I2F R178, R170 ;  /* 0x000000aa00b27306 */ /* 0x000f220000201400 */
[----:B------:R-:W-:Y:S01]  /*a770*/  FFMA.FTZ R18, R176, -UR4, R18 ;  /* 0x80000004b0127c23 */ /* 0x000fe20008010012 */
[----:B-1----:R-:W-:Y:S01]  /*a780*/  FMNMX.FTZ R2, R6, R150, !PT ;  /* 0x0000009606027209 */ /* 0x002fe20007810000 */
[----:B------:R-:W-:Y:S02]  /*a790*/  FFMA.FTZ R21, R172, -UR4, R21 ;  /* 0x80000004ac157c23 */ /* 0x000fe40008010015 */
        /* <DEDUP_REMOVED lines=8> */
[----:B--2---:R-:W-:Y:S02]  /*a820*/  FFMA.FTZ R29, R0, -UR4, R29 ;  /* 0x80000004001d7c23 */ /* 0x004fe4000801001d */
[----:B------:R-:W-:Y:S01]  /*a830*/  FFMA.FTZ R27, R172, -UR4, R27 ;  /* 0x80000004ac1b7c23 */ /* 0x000fe2000801001b */
[----:B------:R-:W-:Y:S01]  /*a840*/  FMNMX.FTZ R2, R14, R2, !PT ;  /* 0x000000020e027209 */ /* 0x000fe20007810000 */
[----:B------:R-:W-:Y:S01]  /*a850*/  FFMA.FTZ R30, R168, -UR4, R30 ;  /* 0x80000004a81e7c23 */ /* 0x000fe2000801001e */
[----:B------:R-:W-:Y:S01]  /*a860*/  LDSM.16.MT88.4 R172, [R205+0x10000] ;  /* 0x01000000cdac783b */ /* 0x000fe20000004200 */
[----:B---3--:R-:W-:Y:S01]  /*a870*/  FFMA.FTZ R33, R171, -UR4, R33 ;  /* 0x80000004ab217c23 */ /* 0x008fe20008010021 */
[----:B------:R-:W-:Y:S01]  /*a880*/  FMNMX.FTZ R2, R15, R2, !PT ;  /* 0x000000020f027209 */ /* 0x000fe20007810000 */
[----:B----4-:R-:W-:Y:S01]  /*a890*/  FFMA.FTZ R32, R178, -UR4, R32 ;  /* 0x80000004b2207c23 */ /* 0x010fe20008010020 */
[----:B------:R-:W-:Y:S01]  /*a8a0*/  FMNMX.FTZ R170, R13, R177, !PT ;  /* 0x000000b10daa7209 */ /* 0x000fe20007810000 */
[----:B------:R-:W-:Y:S01]  /*a8b0*/  FFMA.FTZ R31, R148, -UR4, R31 ;  /* 0x80000004941f7c23 */ /* 0x000fe2000801001f */
[----:B------:R-:W-:Y:S01]  /*a8c0*/  FMNMX.FTZ R2, R18, R2, !PT ;  /* 0x0000000212027209 */ /* 0x000fe20007810000 */
[----:B------:R-:W-:Y:S01]  /*a8d0*/  FFMA.FTZ R34, R3, -UR4, R34 ;  /* 0x8000000403227c23 */ /* 0x000fe20008010022 */
[----:B------:R-:W-:Y:S01]  /*a8e0*/  FMNMX.FTZ R170, R16, R170, !PT ;  /* 0x000000aa10aa7209 */ /* 0x000fe20007810000 */
[----:B------:R-:W-:Y:S01]  /*a8f0*/  FFMA.FTZ R35, R0, -UR4, R35 ;  /* 0x8000000400237c23 */ /* 0x000fe20008010023 */
        /* <DEDUP_REMOVED lines=19> */
[----:B------:R-:W1:Y:S08]  /*aa30*/  SHFL.BFLY PT, R2, R0, 0x2, 0x1f ;  /* 0x0c401f0000027f89 */ /* 0x000e7000000e0000 */
[----:B------:R-:W2:Y:S01]  /*aa40*/  SHFL.BFLY PT, R3, R148, 0x2, 0x1f ;  /* 0x0c401f0094037f89 */ /* 0x000ea200000e0000 */
[----:B-1----:R-:W-:Y:S02]  /*aa50*/  FMNMX.FTZ R0, R0, R2, !PT ;  /* 0x0000000200007209 */ /* 0x002fe40007810000 */
[----:B--2---:R-:W-:Y:S05]  /*aa60*/  FMNMX.FTZ R148, R148, R3, !PT ;  /* 0x0000000394947209 */ /* 0x004fea0007810000 */
        /* <DEDUP_REMOVED lines=58> */
[C---:B------:R-:W-:Y:S01]  /*ae10*/  FMUL.FTZ R48, R2.reuse, R48 ;  /* 0x0000003002307220 */ /* 0x040fe20000410000 */
[----:B------:R4:W-:Y:S01]  /*ae20*/  MUFU.EX2 R201, R6 ;  /* 0x0000000600c97308 */ /* 0x0009e20000000800 */
[----:B------:R-:W-:Y:S02]  /*ae30*/  FMUL.FTZ R49, R2, R49 ;  /* 0x0000003102317220 */ /* 0x000fe40000410000 */
[C---:B------:R-:W-:Y:S02]  /*ae40*/  FMUL.FTZ R50, R0.reuse, R50 ;  /* 0x0000003200327220 */ /* 0x040fe40000410000 */
[C---:B--2---:R-:W-:Y:S02]  /*ae50*/  FMUL.FTZ R11, R0.reuse, R159 ;  /* 0x0000009f000b7220 */ /* 0x044fe40000410000 */
[----:B------:R-:W2:Y:S01]  /*ae60*/  LDSM.16.MT88.4 R156, [R206+0x10000] ;  /* 0x01000000ce9c783b */ /* 0x000ea20000004200 */
[----:B------:R-:W-:Y:S02]  /*ae70*/  FMUL.FTZ R51, R0, R51 ;  /* 0x0000003300337220 */ /* 0x000fe40000410000 */
[----:B------:R-:W5:Y:S01]  /*ae80*/  MUFU.EX2 R200, R7 ;  /* 0x0000000700c87308 */ /* 0x000f620000000800 */
[C---:B------:R-:W-:Y:S02]  /*ae90*/  FMUL.FTZ R52, R2.reuse, R52 ;  /* 0x0000003402347220 */ /* 0x040fe40000410000 */
[C---:B------:R-:W-:Y:S01]  /*aea0*/  FMUL.FTZ R53, R2.reuse, R53 ;  /* 0x0000003502357220 */ /* 0x040fe20000410000 */
[----:B---3--:R-:W-:Y:S01]  /*aeb0*/  F2FP.PACK_AB R152, R231, R232 ;  /* 0x000000e8e798723e */ /* 0x008fe200000000ff */
[----:B------:R-:W-:Y:S02]  /*aec0*/  FMUL.FTZ R5, R2, R153 ;  /* 0x0000009902057220 */ /* 0x000fe40000410000 */
[C---:B------:R-:W-:Y:S02]  /*aed0*/  FMUL.FTZ R54, R0.reuse, R54 ;  /* 0x0000003600367220 */ /* 0x040fe40000410000 */
[----:B------:R-:W-:Y:S01]  /*aee0*/  FMUL.FTZ R55, R0, R55 ;  /* 0x0000003700377220 */ /* 0x000fe20000410000 */
[----:B------:R-:W-:Y:S01]  /*aef0*/  MUFU.EX2 R187, R24 ;  /* 0x0000001800bb7308 */ /* 0x000fe20000000800 */
[C---:B------:R-:W-:Y:S02]  /*af00*/  FMUL.FTZ R56, R2.reuse, R56 ;  /* 0x0000003802387220 */ /* 0x040fe40000410000 */
[----:B------:R-:W-:Y:S02]  /*af10*/  FMUL.FTZ R57, R2, R57 ;  /* 0x0000003902397220 */ /* 0x000fe40000410000 */
[----:B----4-:R-:W-:Y:S01]  /*af20*/  FMUL.FTZ R6, R0, R154 ;  /* 0x0000009a00067220 */ /* 0x010fe20000410000 */
[----:B------:R-:W-:Y:S01]  /*af30*/  F2FP.PACK_AB R154, R202, R203 ;  /* 0x000000cbca9a723e */ /* 0x000fe200000000ff */
[C---:B------:R-:W-:Y:S02]  /*af40*/  FMUL.FTZ R58, R0.reuse, R58 ;  /* 0x0000003a003a7220 */ /* 0x040fe40000410000 */
[----:B------:R-:W-:Y:S01]  /*af50*/  FMUL.FTZ R59, R0, R59 ;  /* 0x0000003b003b7220 */ /* 0x000fe20000410000 */
[----:B------:R-:W-:Y:S01]  /*af60*/  MUFU.EX2 R186, R25 ;  /* 0x0000001900ba7308 */ /* 0x000fe20000000800 */
[C---:B------:R-:W-:Y:S02]  /*af70*/  FMUL.FTZ R60, R2.reuse, R60 ;  /* 0x0000003c023c7220 */ /* 0x040fe40000410000 */
[----:B------:R-:W-:Y:S01]  /*af80*/  FMUL.FTZ R61, R2, R61 ;  /* 0x0000003d023d7220 */ /* 0x000fe20000410000 */
[----:B-----5:R-:W-:Y:S01]  /*af90*/  F2FP.PACK_AB R153, R200, R201 ;  /* 0x000000c9c899723e */ /* 0x020fe200000000ff */
[----:B------:R-:W-:Y:S01]  /*afa0*/  FMUL.FTZ R7, R0, R155 ;  /* 0x0000009b00077220 */ /* 0x000fe20000410000 */
[----:B------:R-:W-:Y:S01]  /*afb0*/  F2FP.PACK_AB R155, R198, R199 ;  /* 0x000000c7c69b723e */ /* 0x000fe200000000ff */
[C---:B------:R-:W-:Y:S02]  /*afc0*/  FMUL.FTZ R62, R0.reuse, R62 ;  /* 0x0000003e003e7220 */ /* 0x040fe40000410000 */
[----:B------:R-:W-:Y:S01]  /*afd0*/  FMUL.FTZ R63, R0, R63 ;  /* 0x0000003f003f7220 */ /* 0x000fe20000410000 */
[----:B------:R3:W-:Y:S01]  /*afe0*/  MUFU.EX2 R197, R12 ;  /* 0x0000000c00c57308 */ /* 0x0007e20000000800 */
        /* <DEDUP_REMOVED lines=9> */
[C---:B------:R-:W-:Y:S02]  /*b080*/  FMUL.FTZ R69, R2.reuse, R69 ;  /* 0x0000004502457220 */ /* 0x040fe40000410000 */
[----:B---3--:R-:W-:Y:S02]  /*b090*/  FMUL.FTZ R12, R2, R160 ;  /* 0x000000a0020c7220 */ /* 0x008fe40000410000 */
[C---:B------:R-:W-:Y:S01]  /*b0a0*/  HMMA.16816.F32 R40, R152.reuse, R174, R40 ;  /* 0x000000ae9828723c */ /* 0x040fe20000001828 */
[----:B------:R-:W3:Y:S03]  /*b0b0*/  LDSM.16.MT88.4 R172, [R205+0x12000] ;  /* 0x01200000cdac783b */ /* 0x000ee60000004200 */
[C---:B------:R-:W-:Y:S02]  /*b0c0*/  FMUL.FTZ R70, R0.reuse, R70 ;  /* 0x0000004600467220 */ /* 0x040fe40000410000 */
[----:B------:R-:W-:Y:S02]  /*b0d0*/  FMUL.FTZ R71, R0, R71 ;  /* 0x0000004700477220 */ /* 0x000fe40000410000 */
[C---:B------:R-:W-:Y:S04]  /*b0e0*/  HMMA.16816.F32 R44, R152.reuse, R176, R44 ;  /* 0x000000b0982c723c */ /* 0x040fe8000000182c */
[C---:B------:R-:W-:Y:S02]  /*b0f0*/  FMUL.FTZ R72, R2.reuse, R72 ;  /* 0x0000004802487220 */ /* 0x040fe40000410000 */
[----:B------:R-:W-:Y:S02]  /*b100*/  FMUL.FTZ R73, R2, R73 ;  /* 0x0000004902497220 */ /* 0x000fe40000410000 */
[C---:B------:R-:W-:Y:S01]  /*b110*/  HMMA.16816.F32 R48, R152.reuse, R178, R48 ;  /* 0x000000b29830723c */ /* 0x040fe20000001830 */
[----:B------:R-:W-:Y:S03]  /*b120*/  LDSM.16.MT88.4 R176, [R205+0x12800] ;  /* 0x01280000cdb0783b */ /* 0x000fe60000004200 */
[C---:B------:R-:W-:Y:S02]  /*b130*/  FMUL.FTZ R74, R0.reuse, R74 ;  /* 0x0000004a004a7220 */ /* 0x040fe40000410000 */
[----:B------:R-:W-:Y:S02]  /*b140*/  FMUL.FTZ R75, R0, R75 ;  /* 0x0000004b004b7220 */ /* 0x000fe40000410000 */
[C---:B--2---:R-:W-:Y:S04]  /*b150*/  HMMA.16816.F32 R52, R152.reuse, R156, R52 ;  /* 0x0000009c9834723c */ /* 0x044fe80000001834 */
[C---:B------:R-:W-:Y:S02]  /*b160*/  FMUL.FTZ R76, R2.reuse, R76 ;  /* 0x0000004c024c7220 */ /* 0x040fe40000410000 */
[----:B------:R-:W-:Y:S02]  /*b170*/  FMUL.FTZ R77, R2, R77 ;  /* 0x0000004d024d7220 */ /* 0x000fe40000410000 */
[C---:B------:R-:W-:Y:S01]  /*b180*/  HMMA.16816.F32 R56, R152.reuse, R158, R56 ;  /* 0x0000009e9838723c */ /* 0x040fe20000001838 */
[----:B------:R-:W2:Y:S03]  /*b190*/  LDSM.16.MT88.4 R156, [R207+0x12000] ;  /* 0x01200000cf9c783b */ /* 0x000ea60000004200 */
[C---:B------:R-:W-:Y:S02]  /*b1a0*/  FMUL.FTZ R78, R0.reuse, R78 ;  /* 0x0000004e004e7220 */ /* 0x040fe40000410000 */
[----:B------:R-:W-:Y:S02]  /*b1b0*/  FMUL.FTZ R79, R0, R79 ;  /* 0x0000004f004f7220 */ /* 0x000fe40000410000 */
[C---:B-1----:R-:W-:Y:S04]  /*b1c0*/  HMMA.16816.F32 R60, R152.reuse, R168, R60 ;  /* 0x000000a8983c723c */ /* 0x042fe8000000183c */
[C---:B------:R-:W-:Y:S02]  /*b1d0*/  FMUL.FTZ R80, R2.reuse, R80 ;  /* 0x0000005002507220 */ /* 0x040fe40000410000 */
[----:B------:R-:W-:Y:S02]  /*b1e0*/  FMUL.FTZ R81, R2, R81 ;  /* 0x0000005102517220 */ /* 0x000fe40000410000 */
[C---:B------:R-:W-:Y:S01]  /*b1f0*/  HMMA.16816.F32 R64, R152.reuse, R170, R64 ;  /* 0x000000aa9840723c */ /* 0x040fe20000001840 */
[----:B------:R-:W1:Y:S03]  /*b200*/  LDSM.16.MT88.4 R168, [R206+0x12000] ;  /* 0x01200000cea8783b */ /* 0x000e660000004200 */
[C---:B------:R-:W-:Y:S02]  /*b210*/  FMUL.FTZ R82, R0.reuse, R82 ;  /* 0x0000005200527220 */ /* 0x040fe40000410000 */
[----:B------:R-:W-:Y:S02]  /*b220*/  FMUL.FTZ R83, R0, R83 ;  /* 0x0000005300537220 */ /* 0x000fe40000410000 */
[C---:B---3--:R-:W-:Y:S04]  /*b230*/  HMMA.16816.F32 R68, R152.reuse, R172, R68 ;  /* 0x000000ac9844723c */ /* 0x048fe80000001844 */
[C---:B------:R-:W-:Y:S02]  /*b240*/  FMUL.FTZ R84, R2.reuse, R84 ;  /* 0x0000005402547220 */ /* 0x040fe40000410000 */
[----:B------:R-:W-:Y:S02]  /*b250*/  FMUL.FTZ R85, R2, R85 ;  /* 0x0000005502557220 */ /* 0x000fe40000410000 */
[C---:B------:R-:W-:Y:S01]  /*b260*/  HMMA.16816.F32 R72, R152.reuse, R174, R72 ;  /* 0x000000ae9848723c */ /* 0x040fe20000001848 */
[----:B------:R-:W3:Y:S03]  /*b270*/  LDSM.16.MT88.4 R172, [R204+0x14000] ;  /* 0x01400000ccac783b */ /* 0x000ee60000004200 */
[C---:B------:R-:W-:Y:S02]  /*b280*/  FMUL.FTZ R86, R0.reuse, R86 ;  /* 0x0000005600567220 */ /* 0x040fe40000410000 */
[----:B------:R-:W-:Y:S02]  /*b290*/  FMUL.FTZ R87, R0, R87 ;  /* 0x0000005700577220 */ /* 0x000fe40000410000 */
[C---:B------:R-:W-:Y:S01]  /*b2a0*/  FMUL.FTZ R88, R2.reuse, R88 ;  /* 0x0000005802587220 */ /* 0x040fe20000410000 */
[C---:B--2---:R-:W-:Y:S03]  /*b2b0*/  HMMA.16816.F32 R76, R152.reuse, R156, R76 ;  /* 0x0000009c984c723c */ /* 0x044fe6000000184c */
[----:B------:R-:W-:Y:S02]  /*b2c0*/  FMUL.FTZ R89, R2, R89 ;  /* 0x0000005902597220 */ /* 0x000fe40000410000 */
[C---:B------:R-:W-:Y:S02]  /*b2d0*/  FMUL.FTZ R90, R0.reuse, R90 ;  /* 0x0000005a005a7220 */ /* 0x040fe40000410000 */
[----:B------:R-:W-:Y:S01]  /*b2e0*/  FMUL.FTZ R91, R0, R91 ;  /* 0x0000005b005b7220 */ /* 0x000fe20000410000 */
        /* <DEDUP_REMOVED lines=14> */
[C---:B------:R-:W-:Y:S04]  /*b3d0*/  FMUL.FTZ R100, R2.reuse, R100 ;  /* 0x0000006402647220 */ /* 0x040fe80000410000 */
[----:B------:R-:W-:Y:S01]  /*b3e0*/  FMUL.FTZ R101, R2, R101 ;  /* 0x0000006502657220 */ /* 0x000fe20000410000 */
        /* <DEDUP_REMOVED lines=37> */
[--C-:B------:R-:W-:Y:S02]  /*b640*/  FFMA.FTZ R13, R13, c[0x0][0x23c], -R149.reuse ;  /* 0x00008f000d0d7a23 */ /* 0x100fe40000010895 */
[--C-:B------:R-:W-:Y:S02]  /*b650*/  FFMA.FTZ R14, R14, c[0x0][0x23c], -R150.reuse ;  /* 0x00008f000e0e7a23 */ /* 0x100fe40000010896 */
[----:B------:R4:W5:Y:S01]  /*b660*/  MUFU.EX2 R196, R13 ;  /* 0x0000000d00c47308 */ /* 0x0009620000000800 */
[C---:B--2---:R-:W-:Y:S03]  /*b670*/  HMMA.16816.F32 R124, R152.reuse, R156, R124 ;  /* 0x0000009c987c723c */ /* 0x044fe6000000187c */
[--C-:B------:R-:W-:Y:S02]  /*b680*/  FFMA.FTZ R15, R15, c[0x0][0x23c], -R150.reuse ;  /* 0x00008f000f0f7a23 */ /* 0x100fe40000010896 */
[C---:B------:R-:W-:Y:S02]  /*b690*/  FMUL.FTZ R128, R2.reuse, R128 ;  /* 0x0000008002807220 */ /* 0x040fe40000410000 */
[----:B------:R-:W-:Y:S02]  /*b6a0*/  FMUL.FTZ R129, R2, R129 ;  /* 0x0000008102817220 */ /* 0x000fe40000410000 */
[C---:B------:R-:W-:Y:S01]  /*b6b0*/  FMUL.FTZ R130, R0.reuse, R130 ;  /* 0x0000008200827220 */ /* 0x040fe20000410000 */
[----:B------:R2:W-:Y:S02]  /*b6c0*/  MUFU.EX2 R193, R14 ;  /* 0x0000000e00c17308 */ /* 0x0005e40000000800 */
[----:B------:R-:W-:Y:S02]  /*b6d0*/  FMUL.FTZ R131, R0, R131 ;  /* 0x0000008300837220 */ /* 0x000fe40000410000 */
[C---:B------:R-:W-:Y:S02]  /*b6e0*/  FMUL.FTZ R132, R2.reuse, R132 ;  /* 0x0000008402847220 */ /* 0x040fe40000410000 */
[----:B------:R-:W-:Y:S02]  /*b6f0*/  FMUL.FTZ R133, R2, R133 ;  /* 0x0000008502857220 */ /* 0x000fe40000410000 */
[C---:B------:R-:W-:Y:S01]  /*b700*/  FMUL.FTZ R134, R0.reuse, R134 ;  /* 0x0000008600867220 */ /* 0x040fe20000410000 */
[C---:B------:R-:W-:Y:S01]  /*b710*/  HMMA.16816.F32 R128, R152.reuse, R158, R128 ;  /* 0x0000009e9880723c */ /* 0x040fe20000001880 */
[----:B------:R2:W-:Y:S01]  /*b720*/  MUFU.EX2 R192, R15 ;  /* 0x0000000f00c07308 */ /* 0x0005e20000000800 */
[----:B------:R-:W3:Y:S01]  /*b730*/  LDSM.16.MT88.4 R156, [R206+0x16000] ;  /* 0x01600000ce9c783b */ /* 0x000ee20000004200 */
[----:B------:R-:W-:Y:S02]  /*b740*/  FMUL.FTZ R135, R0, R135 ;  /* 0x0000008700877220 */ /* 0x000fe40000410000 */
[--C-:B------:R-:W-:Y:S02]  /*b750*/  FFMA.FTZ R16, R16, c[0x0][0x23c], -R149.reuse ;  /* 0x00008f0010107a23 */ /* 0x100fe40000010895 */
[--C-:B------:R-:W-:Y:S02]  /*b760*/  FFMA.FTZ R17, R17, c[0x0][0x23c], -R149.reuse ;  /* 0x00008f0011117a23 */ /* 0x100fe40000010895 */
[--C-:B------:R-:W-:Y:S01]  /*b770*/  FFMA.FTZ R18, R18, c[0x0][0x23c], -R150.reuse ;  /* 0x00008f0012127a23 */ /* 0x100fe20000010896 */
[C---:B-1----:R-:W-:Y:S01]  /*b780*/  HMMA.16816.F32 R132, R152.reuse, R168, R132 ;  /* 0x000000a89884723c */ /* 0x042fe20000001884 */
[----:B------:R1:W-:Y:S02]  /*b790*/  MUFU.EX2 R195, R16 ;  /* 0x0000001000c37308 */ /* 0x0003e40000000800 */
[--C-:B------:R-:W-:Y:S02]  /*b7a0*/  FFMA.FTZ R19, R19, c[0x0][0x23c], -R150.reuse ;  /* 0x00008f0013137a23 */ /* 0x100fe40000010896 */
[C---:B------:R-:W-:Y:S02]  /*b7b0*/  FMUL.FTZ R136, R2.reuse, R136 ;  /* 0x0000008802887220 */ /* 0x040fe40000410000 */
[----:B------:R-:W-:Y:S02]  /*b7c0*/  FMUL.FTZ R137, R2, R137 ;  /* 0x0000008902897220 */ /* 0x000fe40000410000 */
[C---:B------:R-:W-:Y:S02]  /*b7d0*/  FMUL.FTZ R138, R0.reuse, R138 ;  /* 0x0000008a008a7220 */ /* 0x040fe40000410000 */
[----:B------:R3:W3:Y:S01]  /*b7e0*/  MUFU.EX2 R194, R17 ;  /* 0x0000001100c27308 */ /* 0x0006e20000000800 */
[----:B------:R-:W-:Y:S02]  /*b7f0*/  FMUL.FTZ R139, R0, R139 ;  /* 0x0000008b008b7220 */ /* 0x000fe40000410000 */
[----:B----4-:R-:W-:Y:S02]  /*b800*/  FMUL.FTZ R13, R2, R161 ;  /* 0x000000a1020d7220 */ /* 0x010fe40000410000 */
[C---:B--2---:R-:W-:Y:S02]  /*b810*/  FMUL.FTZ R14, R0.reuse, R162 ;  /* 0x000000a2000e7220 */ /* 0x044fe40000410000 */
[----:B------:R-:W-:Y:S01]  /*b820*/  FMUL.FTZ R15, R0, R163 ;  /* 0x000000a3000f7220 */ /* 0x000fe20000410000 */
[C---:B------:R-:W-:Y:S01]  /*b830*/  HMMA.16816.F32 R136, R152.reuse, R170, R136 ;  /* 0x000000aa9888723c */ /* 0x040fe20000001888 */
[----:B------:R-:W2:Y:S01]  /*b840*/  LDSM.16.MT88.4 R160, [R204+0x10800] ;  /* 0x01080000cca0783b */ /* 0x000ea20000004200 */
[----:B------:R4:W-:Y:S01]  /*b850*/  MUFU.EX2 R191, R18 ;  /* 0x0000001200bf7308 */ /* 0x0009e20000000800 */
[C---:B------:R-:W-:Y:S02]  /*b860*/  FMUL.FTZ R140, R2.reuse, R140 ;  /* 0x0000008c028c7220 */ /* 0x040fe40000410000 */
[----:B------:R-:W-:Y:S02]  /*b870*/  FMUL.FTZ R141, R2, R141 ;  /* 0x0000008d028d7220 */ /* 0x000fe40000410000 */
[C---:B------:R-:W-:Y:S02]  /*b880*/  FMUL.FTZ R142, R0.reuse, R142 ;  /* 0x0000008e008e7220 */ /* 0x040fe40000410000 */
[----:B------:R-:W-:Y:S01]  /*b890*/  FMUL.FTZ R143, R0, R143 ;  /* 0x0000008f008f7220 */ /* 0x000fe20000410000 */
[----:B------:R-:W-:Y:S02]  /*b8a0*/  LDSM.16.MT88.4 R168, [R207+0x10800] ;  /* 0x01080000cfa8783b */ /* 0x000fe40000004200 */
[----:B------:R5:W2:Y:S01]  /*b8b0*/  MUFU.EX2 R190, R19 ;  /* 0x0000001300be7308 */ /* 0x000aa20000000800 */
[C---:B-1----:R-:W-:Y:S02]  /*b8c0*/  FMUL.FTZ R16, R2.reuse, R164 ;  /* 0x000000a402107220 */ /* 0x042fe40000410000 */
[C---:B------:R-:W-:Y:S01]  /*b8d0*/  FMUL.FTZ R144, R2.reuse, R144 ;  /* 0x0000009002907220 */ /* 0x040fe20000410000 */
[C---:B---3--:R-:W-:Y:S03]  /*b8e0*/  HMMA.16816.F32 R140, R152.reuse, R172, R140 ;  /* 0x000000ac988c723c */ /* 0x048fe6000000188c */
[C---:B------:R-:W-:Y:S02]  /*b8f0*/  FMUL.FTZ R17, R2.reuse, R165 ;  /* 0x000000a502117220 */ /* 0x040fe40000410000 */
[----:B------:R-:W-:Y:S02]  /*b900*/  FMUL.FTZ R145, R2, R145 ;  /* 0x0000009102917220 */ /* 0x000fe40000410000 */
[C---:B------:R-:W-:Y:S01]  /*b910*/  FMUL.FTZ R146, R0.reuse, R146 ;  /* 0x0000009200927220 */ /* 0x040fe20000410000 */
[C---:B------:R-:W-:Y:S01]  /*b920*/  HMMA.16816.F32 R12, R152.reuse, R174, R12 ;  /* 0x000000ae980c723c */ /* 0x040fe2000000180c */
[----:B------:R-:W-:Y:S03]  /*b930*/  LDSM.16.MT88.4 R172, [R204+0x12800] ;  /* 0x01280000ccac783b */ /* 0x000fe60000004200 */
[C---:B----4-:R-:W-:Y:S02]  /*b940*/  FMUL.FTZ R18, R0.reuse, R166 ;  /* 0x000000a600127220 */ /* 0x050fe40000410000 */
[----:B------:R-:W-:Y:S02]  /*b950*/  FMUL.FTZ R147, R0, R147 ;  /* 0x0000009300937220 */ /* 0x000fe40000410000 */
[--C-:B------:R-:W-:Y:S04]  /*b960*/  FFMA.FTZ R20, R20, c[0x0][0x23c], -R149.reuse ;  /* 0x00008f0014147a23 */ /* 0x100fe80000010895 */
[----:B-----5:R-:W-:Y:S01]  /*b970*/  FMUL.FTZ R19, R0, R167 ;  /* 0x000000a700137220 */ /* 0x020fe20000410000 */
[----:B------:R-:W-:Y:S01]  /*b980*/  MUFU.EX2 R189, R20 ;  /* 0x0000001400bd7308 */ /* 0x000fe20000000800 */
[----:B------:R-:W1:Y:S01]  /*b990*/  LDSM.16.MT88.4 R164, [R205+0x10800] ;  /* 0x01080000cda4783b */ /* 0x000e620000004200 */
[--C-:B------:R-:W-:Y:S02]  /*b9a0*/  FFMA.FTZ R21, R21, c[0x0][0x23c], -R149.reuse ;  /* 0x00008f0015157a23 */ /* 0x100fe40000010895 */
[----:B------:R-:W-:Y:S02]  /*b9b0*/  FFMA.FTZ R149, R33, c[0x0][0x23c], -R149 ;  /* 0x00008f0021957a23 */ /* 0x000fe40000010895 */
[C---:B------:R-:W-:Y:S03]  /*b9c0*/  HMMA.16816.F32 R16, R152.reuse, R156, R16 ;  /* 0x0000009c9810723c */ /* 0x040fe60000001810 */
[--C-:B------:R-:W-:Y:S01]  /*b9d0*/  FFMA.FTZ R22, R22, c[0x0][0x23c], -R150.reuse ;  /* 0x00008f0016167a23 */ /* 0x100fe20000010896 */
[----:B------:R-:W3:Y:S01]  /*b9e0*/  MUFU.EX2 R188, R21 ;  /* 0x0000001500bc7308 */ /* 0x000ee20000000800 */
[--C-:B------:R-:W-:Y:S02]  /*b9f0*/  FFMA.FTZ R23, R23, c[0x0][0x23c], -R150.reuse ;  /* 0x00008f0017177a23 */ /* 0x100fe40000010896 */
[----:B------:R-:W-:Y:S01]  /*ba00*/  FFMA.FTZ R150, R35, c[0x0][0x23c], -R150 ;  /* 0x00008f0023967a23 */ /* 0x000fe20000010896 */
[----:B------:R-:W-:Y:S01]  /*ba10*/  HMMA.16816.F32 R144, R152, R158, R144 ;  /* 0x0000009e9890723c */ /* 0x000fe20000001890 */
[----:B------:R-:W4:Y:S03]  /*ba20*/  LDSM.16.MT88.4 R156, [R206+0x10800] ;  /* 0x01080000ce9c783b */ /* 0x000f260000004200 */
[----:B------:R-:W-:Y:S02]  /*ba30*/  FFMA.FTZ R2, R2, R245, R232 ;  /* 0x000000f502027223 */ /* 0x000fe400000100e8 */
[----:B------:R5:W-:Y:S01]  /*ba40*/  MUFU.EX2 R185, R22 ;  /* 0x0000001600b97308 */ /* 0x000be20000000800 */
[----:B------:R-:W-:Y:S01]  /*ba50*/  F2FP.PACK_AB R152, R196, R197 ;  /* 0x000000c5c498723e */ /* 0x000fe200000000ff */
[----:B------:R-:W-:Y:S01]  /*ba60*/  FFMA.FTZ R0, R0, R246, R201 ;  /* 0x000000f600007223 */ /* 0x000fe200000100c9 */
[----:B------:R-:W-:Y:S03]  /*ba70*/  F2FP.PACK_AB R154, R194, R195 ;  /* 0x000000c3c29a723e */ /* 0x000fe600000000ff */
[----:B------:R-:W-:Y:S01]  /*ba80*/  F2FP.PACK_AB R153, R192, R193 ;  /* 0x000000c1c099723e */ /* 0x000fe200000000ff */
[----:B------:R-:W-:Y:S01]  /*ba90*/  FADD.FTZ R2, R231, R2 ;  /* 0x00000002e7027221 */ /* 0x000fe20000010000 */
[----:B--2---:R-:W-:Y:S01]  /*baa0*/  F2FP.PACK_AB R155, R190, R191 ;  /* 0x000000bfbe9b723e */ /* 0x004fe200000000ff */
[----:B------:R-:W-:Y:S01]  /*bab0*/  FADD.FTZ R0, R200, R0 ;  /* 0x00000000c8007221 */ /* 0x000fe20000010000 */
[----:B------:R-:W2:Y:S01]  /*bac0*/  MUFU.EX2 R184, R23 ;  /* 0x0000001700b87308 */ /* 0x000ea20000000800 */
[----:B------:R-:W-:Y:S02]  /*bad0*/  FADD.FTZ R2, R203, R2 ;  /* 0x00000002cb027221 */ /* 0x000fe40000010000 */
[----:B------:R-:W-:Y:S01]  /*bae0*/  FADD.FTZ R0, R199, R0 ;  /* 0x00000000c7007221 */ /* 0x000fe20000010000 */
[----:B---3--:R-:W-:Y:S01]  /*baf0*/  F2FP.PACK_AB R20, R188, R189 ;  /* 0x000000bdbc14723e */ /* 0x008fe200000000ff */
[C---:B------:R-:W-:Y:S03]  /*bb00*/  HMMA.16816.F32 R4, R152.reuse, R160, R4 ;  /* 0x000000a09804723c */ /* 0x040fe60000001804 */
[----:B------:R-:W-:Y:S02]  /*bb10*/  FADD.FTZ R2, R202, R2 ;  /* 0x00000002ca027221 */ /* 0x000fe40000010000 */
[----:B------:R-:W-:Y:S01]  /*bb20*/  MUFU.EX2 R150, R150 ;  /* 0x0000009600967308 */ /* 0x000fe20000000800 */
[----:B------:R-:W-:Y:S02]  /*bb30*/  FADD.FTZ R0, R198, R0 ;  /* 0x00000000c6007221 */ /* 0x000fe40000010000 */
[C---:B------:R-:W-:Y:S01]  /*bb40*/  HMMA.16816.F32 R8, R152.reuse, R162, R8 ;  /* 0x000000a29808723c */ /* 0x040fe20000001808 */
[----:B------:R-:W3:Y:S03]  /*bb50*/  LDSM.16.MT88.4 R160, [R207+0x12800] ;  /* 0x01280000cfa0783b */ /* 0x000ee60000004200 */
[----:B-----5:R-:W-:Y:S01]  /*bb60*/  F2FP.PACK_AB R22, R186, R187 ;  /* 0x000000bbba16723e */ /* 0x020fe200000000ff */
[----:B------:R-:W-:Y:S02]  /*bb70*/  FADD.FTZ R2, R197, R2 ;  /* 0x00000002c5027221 */ /* 0x000fe40000010000 */
[----:B------:R-:W-:Y:S01]  /*bb80*/  FADD.FTZ R0, R193, R0 ;  /* 0x00000000c1007221 */ /* 0x000fe20000010000 */
[C---:B-1----:R-:W-:Y:S04]  /*bb90*/  HMMA.16816.F32 R36, R152.reuse, R164, R36 ;  /* 0x000000a49824723c */ /* 0x042fe80000001824 */
[----:B--2---:R-:W-:Y:S01]  /*bba0*/  F2FP.PACK_AB R21, R184, R185 ;  /* 0x000000b9b815723e */ /* 0x004fe200000000ff */
[----:B------:R-:W-:Y:S02]  /*bbb0*/  FADD.FTZ R2, R196, R2 ;  /* 0x00000002c4027221 */ /* 0x000fe40000010000 */
[----:B------:R-:W-:Y:S01]  /*bbc0*/  FADD.FTZ R0, R192, R0 ;  /* 0x00000000c0007221 */ /* 0x000fe20000010000 */
[C---:B------:R-:W-:Y:S01]  /*bbd0*/  HMMA.16816.F32 R40, R152.reuse, R166, R40 ;  /* 0x000000a69828723c */ /* 0x040fe20000001828 */
[----:B------:R-:W1:Y:S03]  /*bbe0*/  LDSM.16.MT88.4 R164, [R206+0x12800] ;  /* 0x01280000cea4783b */ /* 0x000e660000004200 */
[----:B------:R-:W-:Y:S02]  /*bbf0*/  FADD.FTZ R2, R195, R2 ;  /* 0x00000002c3027221 */ /* 0x000fe40000010000 */
[----:B------:R-:W-:Y:S02]  /*bc00*/  FADD.FTZ R0, R191, R0 ;  /* 0x00000000bf007221 */ /* 0x000fe40000010000 */
[C---:B------:R-:W-:Y:S04]  /*bc10*/  HMMA.16816.F32 R44, R152.reuse, R168, R44 ;  /* 0x000000a8982c723c */ /* 0x040fe8000000182c */
[----:B------:R-:W-:Y:S02]  /*bc20*/  FADD.FTZ R2, R194, R2 ;  /* 0x00000002c2027221 */ /* 0x000fe40000010000 */
[----:B------:R-:W-:Y:S02]  /*bc30*/  FADD.FTZ R0, R190, R0 ;  /* 0x00000000be007221 */ /* 0x000fe40000010000 */
[C---:B------:R-:W-:Y:S01]  /*bc40*/  HMMA.16816.F32 R48, R152.reuse, R170, R48 ;  /* 0x000000aa9830723c */ /* 0x040fe20000001830 */
[----:B------:R-:W2:Y:S03]  /*bc50*/  LDSM.16.MT88.4 R168, [R204+0x14800] ;  /* 0x01480000cca8783b */ /* 0x000ea60000004200 */
[----:B------:R-:W-:Y:S02]  /*bc60*/  FADD.FTZ R2, R189, R2 ;  /* 0x00000002bd027221 */ /* 0x000fe40000010000 */
[----:B------:R-:W-:Y:S02]  /*bc70*/  FADD.FTZ R0, R185, R0 ;  /* 0x00000000b9007221 */ /* 0x000fe40000010000 */
[C---:B----4-:R-:W-:Y:S04]  /*bc80*/  HMMA.16816.F32 R52, R152.reuse, R156, R52 ;  /* 0x0000009c9834723c */ /* 0x050fe80000001834 */
[----:B------:R-:W-:Y:S02]  /*bc90*/  FADD.FTZ R2, R188, R2 ;  /* 0x00000002bc027221 */ /* 0x000fe40000010000 */
[----:B------:R-:W-:Y:S02]  /*bca0*/  FADD.FTZ R0, R184, R0 ;  /* 0x00000000b8007221 */ /* 0x000fe40000010000 */
[C---:B------:R-:W-:Y:S01]  /*bcb0*/  HMMA.16816.F32 R56, R152.reuse, R158, R56 ;  /* 0x0000009e9838723c */ /* 0x040fe20000001838 */
[----:B------:R-:W4:Y:S03]  /*bcc0*/  LDSM.16.MT88.4 R156, [R207+0x14800] ;  /* 0x01480000cf9c783b */ /* 0x000f260000004200 */
[----:B------:R-:W-:Y:S04]  /*bcd0*/  FADD.FTZ R2, R187, R2 ;  /* 0x00000002bb027221 */ /* 0x000fe80000010000 */
[C---:B------:R-:W-:Y:S04]  /*bce0*/  HMMA.16816.F32 R60, R152.reuse, R172, R60 ;  /* 0x000000ac983c723c */ /* 0x040fe8000000183c */
[----:B------:R-:W-:Y:S04]  /*bcf0*/  FADD.FTZ R2, R186, R2 ;  /* 0x00000002ba027221 */ /* 0x000fe80000010000 */
[C---:B------:R-:W-:Y:S01]  /*bd00*/  HMMA.16816.F32 R64, R152.reuse, R174, R64 ;  /* 0x000000ae9840723c */ /* 0x040fe20000001840 */
[----:B------:R-:W-:Y:S07]  /*bd10*/  LDSM.16.MT88.4 R172, [R205+0x11000] ;  /* 0x01100000cdac783b */ /* 0x000fee0000004200 */
[C---:B------:R-:W-:Y:S01]  /*bd20*/  HMMA.16816.F32 R68, R152.reuse, R176, R68 ;  /* 0x000000b09844723c */ /* 0x040fe20000001844 */
[----:B------:R-:W-:Y:S07]  /*bd30*/  MUFU.EX2 R177, R30 ;  /* 0x0000001e00b17308 */ /* 0x000fee0000000800 */
[C---:B------:R-:W-:Y:S03]  /*bd40*/  HMMA.16816.F32 R72, R152.reuse, R178, R72 ;  /* 0x000000b29848723c */ /* 0x040fe60000001848 */
[----:B------:R-:W-:Y:S05]  /*bd50*/  MUFU.EX2 R176, R31 ;  /* 0x0000001f00b07308 */ /* 0x000fea0000000800 */
[C---:B---3--:R-:W-:Y:S05]  /*bd60*/  HMMA.16816.F32 R76, R152.reuse, R160, R76 ;  /* 0x000000a0984c723c */ /* 0x048fea000000184c */
[----:B------:R-:W-:Y:S03]  /*bd70*/  MUFU.EX2 R179, R32 ;  /* 0x0000002000b37308 */ /* 0x000fe60000000800 */
[C---:B------:R-:W-:Y:S01]  /*bd80*/  HMMA.16816.F32 R80, R152.reuse, R162, R80 ;  /* 0x000000a29850723c */ /* 0x040fe20000001850 */
[----:B------:R-:W3:Y:S06]  /*bd90*/  LDSM.16.MT88.4 R160, [R206+0x14800] ;  /* 0x01480000cea0783b */ /* 0x000eec0000004200 */
[----:B------:R-:W-:Y:S01]  /*bda0*/  MUFU.EX2 R178, R149 ;  /* 0x0000009500b27308 */ /* 0x000fe20000000800 */
[C---:B-1----:R-:W-:Y:S08]  /*bdb0*/  HMMA.16816.F32 R84, R152.reuse, R164, R84 ;  /* 0x000000a49854723c */ /* 0x042ff00000001854 */
[C---:B------:R-:W-:Y:S01]  /*bdc0*/  HMMA.16816.F32 R88, R152.reuse, R166, R88 ;  /* 0x000000a69858723c */ /* 0x040fe20000001858 */
[----:B------:R-:W1:Y:S01]  /*bdd0*/  LDSM.16.MT88.4 R164, [R204+0x16800] ;  /* 0x01680000cca4783b */ /* 0x000e620000004200 */
[----:B------:R5:W-:Y:S06]  /*bde0*/  MUFU.EX2 R149, R34 ;  /* 0x0000002200957308 */ /* 0x000bec0000000800 */
[C---:B--2---:R-:W-:Y:S08]  /*bdf0*/  HMMA.16816.F32 R92, R152.reuse, R168, R92 ;  /* 0x000000a8985c723c */ /* 0x044ff0000000185c */
[C---:B------:R-:W-:Y:S01]  /*be00*/  HMMA.16816.F32 R96, R152.reuse, R170, R96 ;  /* 0x000000aa9860723c */ /* 0x040fe20000001860 */
[----:B------:R-:W2:Y:S07]  /*be10*/  LDSM.16.MT88.4 R168, [R205+0x16800] ;  /* 0x01680000cda8783b */ /* 0x000eae0000004200 */
[C---:B------:R-:W-:Y:S01]  /*be20*/  HMMA.16816.F32 R100, R152.reuse, R180, R100 ;  /* 0x000000b49864723c */ /* 0x040fe20000001864 */
[----:B------:R-:W1:Y:S01]  /*be30*/  MUFU.EX2 R181, R28 ;  /* 0x0000001c00b57308 */ /* 0x000e620000000800 */
[----:B-----5:R-:W-:Y:S06]  /*be40*/  LDSM.16.MT88.4 R32, [R207+0x11800] ;  /* 0x01180000cf20783b */ /* 0x020fec0000004200 */
[C---:B------:R-:W-:Y:S03]  /*be50*/  HMMA.16816.F32 R104, R152.reuse, R182, R104 ;  /* 0x000000b69868723c */ /* 0x040fe60000001868 */
[----:B------:R-:W5:Y:S05]  /*be60*/  MUFU.EX2 R183, R26 ;  /* 0x0000001a00b77308 */ /* 0x000f6a0000000800 */
[C---:B----4-:R-:W-:Y:S05]  /*be70*/  HMMA.16816.F32 R108, R152.reuse, R156, R108 ;  /* 0x0000009c986c723c */ /* 0x050fea000000186c */
[----:B------:R-:W4:Y:S03]  /*be80*/  MUFU.EX2 R182, R27 ;  /* 0x0000001b00b67308 */ /* 0x000f260000000800 */
[C---:B------:R-:W-:Y:S01]  /*be90*/  HMMA.16816.F32 R112, R152.reuse, R158, R112 ;  /* 0x0000009e9870723c */ /* 0x040fe20000001870 */
[----:B------:R-:W2:Y:S03]  /*bea0*/  LDSM.16.MT88.4 R156, [R207+0x16800] ;  /* 0x01680000cf9c783b */ /* 0x000ea60000004200 */
[----:B-1----:R-:W-:Y:S03]  /*beb0*/  FADD.FTZ R2, R181, R2 ;  /* 0x00000002b5027221 */ /* 0x002fe60000010000 */
[----:B------:R-:W1:Y:S01]  /*bec0*/  MUFU.EX2 R180, R29 ;  /* 0x0000001d00b47308 */ /* 0x000e620000000800 */
[C---:B---3--:R-:W-:Y:S04]  /*bed0*/  HMMA.16816.F32 R116, R152.reuse, R160, R116 ;  /* 0x000000a09874723c */ /* 0x048fe80000001874 */
[----:B-----5:R-:W-:Y:S04]  /*bee0*/  FADD.FTZ R0, R183, R0 ;  /* 0x00000000b7007221 */ /* 0x020fe80000010000 */
[C---:B------:R-:W-:Y:S01]  /*bef0*/  HMMA.16816.F32 R120, R152.reuse, R162, R120 ;  /* 0x000000a29878723c */ /* 0x040fe20000001878 */
[----:B------:R-:W3:Y:S03]  /*bf00*/  LDSM.16.MT88.4 R160, [R206+0x16800] ;  /* 0x01680000cea0783b */ /* 0x000ee60000004200 */
[C---:B----4-:R-:W-:Y:S01]  /*bf10*/  F2FP.PACK_AB R23, R182.reuse, R183 ;  /* 0x000000b7b617723e */ /* 0x050fe200000000ff */
[----:B------:R-:W-:Y:S03]  /*bf20*/  FADD.FTZ R0, R182, R0 ;  /* 0x00000000b6007221 */ /* 0x000fe60000010000 */
[C---:B------:R-:W-:Y:S01]  /*bf30*/  HMMA.16816.F32 R124, R152.reuse, R164, R124 ;  /* 0x000000a4987c723c */ /* 0x040fe2000000187c */
[----:B------:R-:W-:Y:S03]  /*bf40*/  LDSM.16.MT88.4 R24, [R207+0x11000] ;  /* 0x01100000cf18783b */ /* 0x000fe60000004200 */
[----:B------:R-:W-:Y:S02]  /*bf50*/  FADD.FTZ R0, R177, R0 ;  /* 0x00000000b1007221 */ /* 0x000fe40000010000 */
[----:B-1----:R-:W-:Y:S02]  /*bf60*/  FADD.FTZ R2, R180, R2 ;  /* 0x00000002b4027221 */ /* 0x002fe40000010000 */
[C---:B------:R-:W-:Y:S01]  /*bf70*/  HMMA.16816.F32 R128, R152.reuse, R166, R128 ;  /* 0x000000a69880723c */ /* 0x040fe20000001880 */
[----:B------:R-:W1:Y:S03]  /*bf80*/  LDSM.16.MT88.4 R164, [R204+0x11000] ;  /* 0x01100000cca4783b */ /* 0x000e660000004200 */
[----:B------:R-:W-:Y:S02]  /*bf90*/  FADD.FTZ R0, R176, R0 ;  /* 0x00000000b0007221 */ /* 0x000fe40000010000 */
[----:B------:R-:W-:Y:S02]  /*bfa0*/  FADD.FTZ R2, R179, R2 ;  /* 0x00000002b3027221 */ /* 0x000fe40000010000 */
[C---:B--2---:R-:W-:Y:S01]  /*bfb0*/  HMMA.16816.F32 R132, R152.reuse, R168, R132 ;  /* 0x000000a89884723c */ /* 0x044fe20000001884 */
[----:B------:R-:W-:Y:S03]  /*bfc0*/  LDSM.16.MT88.4 R28, [R205+0x11800] ;  /* 0x01180000cd1c783b */ /* 0x000fe60000004200 */
[----:B------:R-:W-:Y:S02]  /*bfd0*/  FADD.FTZ R0, R149, R0 ;  /* 0x0000000095007221 */ /* 0x000fe40000010000 */
[----:B------:R-:W-:Y:S02]  /*bfe0*/  FADD.FTZ R245, R178, R2 ;  /* 0x00000002b2f57221 */ /* 0x000fe40000010000 */
[C---:B------:R-:W-:Y:S01]  /*bff0*/  HMMA.16816.F32 R136, R152.reuse, R170, R136 ;  /* 0x000000aa9888723c */ /* 0x040fe20000001888 */
[----:B------:R-:W-:Y:S03]  /*c000*/  LDSM.16.MT88.4 R168, [R206+0x13000] ;  /* 0x01300000cea8783b */ /* 0x000fe60000004200 */
[----:B------:R-:W-:Y:S04]  /*c010*/  FADD.FTZ R246, R150, R0 ;  /* 0x0000000096f67221 */ /* 0x000fe80000010000 */
[C---:B------:R-:W-:Y:S08]  /*c020*/  HMMA.16816.F32 R140, R152.reuse, R156, R140 ;  /* 0x0000009c988c723c */ /* 0x040ff0000000188c */
[C---:B------:R-:W-:Y:S01]  /*c030*/  HMMA.16816.F32 R12, R152.reuse, R158, R12 ;  /* 0x0000009e980c723c */ /* 0x040fe2000000180c */
[----:B------:R-:W2:Y:S07]  /*c040*/  LDSM.16.MT88.4 R156, [R206+0x11000] ;  /* 0x01100000ce9c783b */ /* 0x000eae0000004200 */
[C---:B---3--:R-:W-:Y:S08]  /*c050*/  HMMA.16816.F32 R16, R152.reuse, R160, R16 ;  /* 0x000000a09810723c */ /* 0x048ff00000001810 */
[----:B------:R-:W-:Y:S01]  /*c060*/  HMMA.16816.F32 R144, R152, R162, R144 ;  /* 0x000000a29890723c */ /* 0x000fe20000001890 */
[----:B------:R-:W3:Y:S07]  /*c070*/  LDSM.16.MT88.4 R152, [R204+0x13000] ;  /* 0x01300000cc98783b */ /* 0x000eee0000004200 */
[C---:B-1----:R-:W-:Y:S01]  /*c080*/  HMMA.16816.F32 R4, R20.reuse, R164, R4 ;  /* 0x000000a41404723c */ /* 0x042fe20000001804 */
[----:B------:R-:W1:Y:S07]  /*c090*/  LDSM.16.MT88.4 R160, [R205+0x13000] ;  /* 0x01300000cda0783b */ /* 0x000e6e0000004200 */
[C---:B------:R-:W-:Y:S01]  /*c0a0*/  HMMA.16816.F32 R8, R20.reuse, R166, R8 ;  /* 0x000000a61408723c */ /* 0x040fe20000001808 */
[----:B------:R-:W4:Y:S07]  /*c0b0*/  LDSM.16.MT88.4 R164, [R207+0x13000] ;  /* 0x01300000cfa4783b */ /* 0x000f2e0000004200 */
[C---:B------:R-:W-:Y:S08]  /*c0c0*/  HMMA.16816.F32 R36, R20.reuse, R172, R36 ;  /* 0x000000ac1424723c */ /* 0x040ff00000001824 */
[C---:B------:R-:W-:Y:S01]  /*c0d0*/  HMMA.16816.F32 R40, R20.reuse, R174, R40 ;  /* 0x000000ae1428723c */ /* 0x040fe20000001828 */
[----:B------:R-:W-:Y:S07]  /*c0e0*/  LDSM.16.MT88.4 R172, [R205+0x13800] ;  /* 0x01380000cdac783b */ /* 0x000fee0000004200 */
[C---:B------:R-:W-:Y:S08]  /*c0f0*/  HMMA.16816.F32 R44, R20.reuse, R24, R44 ;  /* 0x00000018142c723c */ /* 0x040ff0000000182c */
[C---:B------:R-:W-:Y:S01]  /*c100*/  HMMA.16816.F32 R48, R20.reuse, R26, R48 ;  /* 0x0000001a1430723c */ /* 0x040fe20000001830 */
[----:B------:R-:W5:Y:S07]  /*c110*/  LDSM.16.MT88.4 R24, [R204+0x15000] ;  /* 0x01500000cc18783b */ /* 0x000f6e0000004200 */
[C---:B--2---:R-:W-:Y:S08]  /*c120*/  HMMA.16816.F32 R52, R20.reuse, R156, R52 ;  /* 0x0000009c1434723c */ /* 0x044ff00000001834 */
        /* <DEDUP_REMOVED lines=8> */
[C---:B----4-:R-:W-:Y:S08]  /*c1b0*/  HMMA.16816.F32 R76, R20.reuse, R164, R76 ;  /* 0x000000a4144c723c */ /* 0x050ff0000000184c */
[C---:B------:R-:W-:Y:S01]  /*c1c0*/  HMMA.16816.F32 R80, R20.reuse, R166, R80 ;  /* 0x000000a61450723c */ /* 0x040fe20000001850 */
[----:B------:R-:W-:Y:S07]  /*c1d0*/  LDSM.16.MT88.4 R164, [R206+0x11800] ;  /* 0x01180000cea4783b */ /* 0x000fee0000004200 */
[C---:B------:R-:W-:Y:S08]  /*c1e0*/  HMMA.16816.F32 R84, R20.reuse, R168, R84 ;  /* 0x000000a81454723c */ /* 0x040ff00000001854 */
[C---:B------:R-:W-:Y:S01]  /*c1f0*/  HMMA.16816.F32 R88, R20.reuse, R170, R88 ;  /* 0x000000aa1458723c */ /* 0x040fe20000001858 */
[----:B------:R-:W-:Y:S07]  /*c200*/  LDSM.16.MT88.4 R168, [R204+0x13800] ;  /* 0x01380000cca8783b */ /* 0x000fee0000004200 */
[C---:B-----5:R-:W-:Y:S08]  /*c210*/  HMMA.16816.F32 R92, R20.reuse, R24, R92 ;  /* 0x00000018145c723c */ /* 0x060ff0000000185c */
        /* <DEDUP_REMOVED lines=13> */
[----:B------:R-:W4:Y:S07]  /*c2f0*/  LDSM.16.MT88.4 R24, [R204+0x11800] ;  /* 0x01180000cc18783b */ /* 0x000f2e0000004200 */
[C---:B--2---:R-:W-:Y:S08]  /*c300*/  HMMA.16816.F32 R132, R20.reuse, R156, R132 ;  /* 0x0000009c1484723c */ /* 0x044ff00000001884 */
[C---:B------:R-:W-:Y:S08]  /*c310*/  HMMA.16816.F32 R136, R20.reuse, R158, R136 ;  /* 0x0000009e1488723c */ /* 0x040ff00000001888 */
[C---:B---3--:R-:W-:Y:S08]  /*c320*/  HMMA.16816.F32 R140, R20.reuse, R152, R140 ;  /* 0x00000098148c723c */ /* 0x048ff0000000188c */
[C---:B------:R-:W-:Y:S08]  /*c330*/  HMMA.16816.F32 R12, R20.reuse, R154, R12 ;  /* 0x0000009a140c723c */ /* 0x040ff0000000180c */
[C---:B-1----:R-:W-:Y:S08]  /*c340*/  HMMA.16816.F32 R16, R20.reuse, R160, R16 ;  /* 0x000000a01410723c */ /* 0x042ff00000001810 */
[----:B------:R-:W-:Y:S01]  /*c350*/  HMMA.16816.F32 R144, R20, R162, R144 ;  /* 0x000000a21490723c */ /* 0x000fe20000001890 */
[----:B------:R-:W-:Y:S06]  /*c360*/  LDSM.16.MT88.4 R160, [R206+0x15800] ;  /* 0x01580000cea0783b */ /* 0x000fec0000004200 */
[----:B------:R-:W-:Y:S02]  /*c370*/  F2FP.PACK_AB R20, R180, R181 ;  /* 0x000000b5b414723e */ /* 0x000fe400000000ff */
[----:B------:R-:W-:Y:S03]  /*c380*/  F2FP.PACK_AB R22, R178, R179 ;  /* 0x000000b3b216723e */ /* 0x000fe600000000ff */
[----:B------:R-:W-:Y:S02]  /*c390*/  F2FP.PACK_AB R21, R176, R177 ;  /* 0x000000b1b015723e */ /* 0x000fe400000000ff */
[----:B------:R-:W-:Y:S02]  /*c3a0*/  F2FP.PACK_AB R23, R150, R149 ;  /* 0x000000959617723e */ /* 0x000fe400000000ff */
[----:B------:R-:W-:Y:S02]  /*c3b0*/  MOV R149, R148 ;  /* 0x0000009400957202 */ /* 0x000fe40000000f00 */
[----:B------:R-:W-:Y:S03]  /*c3c0*/  MOV R150, R3 ;  /* 0x0000000300967202 */ /* 0x000fe60000000f00 */
[C---:B----4-:R-:W-:Y:S01]  /*c3d0*/  HMMA.16816.F32 R152, R20.reuse, R24, R4 ;  /* 0x000000181498723c */ /* 0x050fe20000001804 */
[----:B------:R-:W1:Y:S07]  /*c3e0*/  LDSM.16.MT88.4 R4, [R207+0x13800] ;  /* 0x01380000cf04783b */ /* 0x000e6e0000004200 */
[C---:B------:R-:W-:Y:S01]  /*c3f0*/  HMMA.16816.F32 R156, R20.reuse, R26, R8 ;  /* 0x0000001a149c723c */ /* 0x040fe20000001808 */
[----:B------:R-:W2:Y:S07]  /*c400*/  LDSM.16.MT88.4 R8, [R206+0x13800] ;  /* 0x01380000ce08783b */ /* 0x000eae0000004200 */
        /* <DEDUP_REMOVED lines=9> */
[----:B------:R-:W2:Y:S07]  /*c4a0*/  LDSM.16.MT88.4 R164, [R204+0x17800] ;  /* 0x01780000cca4783b */ /* 0x000eae0000004200 */
[C---:B------:R-:W-:Y:S08]  /*c4b0*/  HMMA.16816.F32 R60, R20.reuse, R168, R60 ;  /* 0x000000a8143c723c */ /* 0x040ff0000000183c */
[C---:B------:R-:W-:Y:S08]  /*c4c0*/  HMMA.16816.F32 R64, R20.reuse, R170, R64 ;  /* 0x000000aa1440723c */ /* 0x040ff00000001840 */
[C---:B------:R-:W-:Y:S08]  /*c4d0*/  HMMA.16816.F32 R68, R20.reuse, R172, R68 ;  /* 0x000000ac1444723c */ /* 0x040ff00000001844 */
[C---:B------:R-:W-:Y:S08]  /*c4e0*/  HMMA.16816.F32 R72, R20.reuse, R174, R72 ;  /* 0x000000ae1448723c */ /* 0x040ff00000001848 */
        /* <DEDUP_REMOVED lines=10> */
[C---:B------:R-:W-:Y:S08]  /*c590*/  HMMA.16816.F32 R104, R20.reuse, R30, R104 ;  /* 0x0000001e1468723c */ /* 0x040ff00000001868 */
[C---:B-----5:R-:W-:Y:S08]  /*c5a0*/  HMMA.16816.F32 R108, R20.reuse, R32, R108 ;  /* 0x00000020146c723c */ /* 0x060ff0000000186c */
[C---:B------:R-:W-:Y:S08]  /*c5b0*/  HMMA.16816.F32 R112, R20.reuse, R34, R112 ;  /* 0x000000221470723c */ /* 0x040ff00000001870 */
[C---:B------:R-:W-:Y:S08]  /*c5c0*/  HMMA.16816.F32 R116, R20.reuse, R160, R116 ;  /* 0x000000a01474723c */ /* 0x040ff00000001874 */
[C---:B------:R-:W-:Y:S08]  /*c5d0*/  HMMA.16816.F32 R120, R20.reuse, R162, R120 ;  /* 0x000000a21478723c */ /* 0x040ff00000001878 */
[C---:B------:R-:W-:Y:S08]  /*c5e0*/  HMMA.16816.F32 R124, R20.reuse, R164, R124 ;  /* 0x000000a4147c723c */ /* 0x040ff0000000187c */
[C---:B------:R-:W-:Y:S08]  /*c5f0*/  HMMA.16816.F32 R128, R20.reuse, R166, R128 ;  /* 0x000000a61480723c */ /* 0x040ff00000001880 */
[C---:B-1----:R-:W-:Y:S08]  /*c600*/  HMMA.16816.F32 R132, R20.reuse, R4, R132 ;  /* 0x000000041484723c */ /* 0x042ff00000001884 */
[C---:B------:R-:W-:Y:S08]  /*c610*/  HMMA.16816.F32 R136, R20.reuse, R6, R136 ;  /* 0x000000061488723c */ /* 0x040ff00000001888 */
[C---:B--2---:R-:W-:Y:S08]  /*c620*/  HMMA.16816.F32 R140, R20.reuse, R8, R140 ;  /* 0x00000008148c723c */ /* 0x044ff0000000188c */
[C---:B------:R-:W-:Y:S08]  /*c630*/  HMMA.16816.F32 R160, R20.reuse, R10, R12 ;  /* 0x0000000a14a0723c */ /* 0x040ff0000000180c */
[C---:B---3--:R-:W-:Y:S08]  /*c640*/  HMMA.16816.F32 R164, R20.reuse, R24, R16 ;  /* 0x0000001814a4723c */ /* 0x048ff00000001810 */
[----:B------:R-:W-:Y:S01]  /*c650*/  HMMA.16816.F32 R144, R20, R26, R144 ;  /* 0x0000001a1490723c */ /* 0x000fe20000001890 */
[----:B------:R-:W-:-:S07]  /*c660*/  @P0 BRA `(.L_x_113) ;  /* 0xffffc24000000947 */ /* 0x000fce000383ffff */
.L_x_112:
        /* <DEDUP_REMOVED lines=54> */
[C---:B-1---5:R-:W-:Y:S01]  /*c9d0*/  FMUL.FTZ R151, R0.reuse, R49 ;  /* 0x0000003100977220 */ /* 0x062fe20000410000 */
[----:B------:R-:W-:Y:S01]  /*c9e0*/  USHF.R.S32.HI UR4, URZ, 0x1f, UR5 ;  /* 0x0000001f3f047899 */ /* 0x000fe20008011405 */
[C---:B------:R-:W-:Y:S01]  /*c9f0*/  FMUL.FTZ R49, R0.reuse, R89 ;  /* 0x0000005900317220 */ /* 0x040fe20000410000 */
[----:B------:R-:W-:Y:S01]  /*ca00*/  @!UP3 USHF.R.S32.HI UR25, URZ, 0x1f, UR19 ;  /* 0x0000001f3f19b899 */ /* 0x000fe20008011413 */
[----:B------:R-:W1:Y:S01]  /*ca10*/  S2R R89, SR_TID.X ;  /* 0x0000000000597919 */ /* 0x000e620000002100 */
[C---:B------:R-:W-:Y:S01]  /*ca20*/  FMUL.FTZ R174, R0.reuse, R152 ;  /* 0x0000009800ae7220 */ /* 0x040fe20000410000 */
[----:B------:R-:W-:Y:S01]  /*ca30*/  USHF.R.S32.HI UR6, URZ, 0x1f, UR12 ;  /* 0x0000001f3f067899 */ /* 0x000fe2000801140c */
[----:B------:R-:W-:Y:S01]  /*ca40*/  FMUL.FTZ R152, R0, R68 ;  /* 0x0000004400987220 */ /* 0x000fe20000410000 */
[----:B------:R-:W-:Y:S01]  /*ca50*/  UIADD3 UR5, UP2, UP1, UR5, UR24, UR12 ;  /* 0x0000001805057290 */ /* 0x000fe2000f95e00c */
[----:B--2---:R-:W-:-:S02]  /*ca60*/  FMUL.FTZ R68, R2, R50 ;  /* 0x0000003202447220 */ /* 0x004fc40000410000 */
[----:B------:R-:W-:Y:S01]  /*ca70*/  FMUL.FTZ R50, R2, R86 ;  /* 0x0000005602327220 */ /* 0x000fe20000410000 */
[----:B------:R-:W-:Y:S01]  /*ca80*/  UIADD3.X UR4, UR4, UR25, UR6, UP2, UP1 ;  /* 0x0000001904047290 */ /* 0x000fe200097e2406 */
[C---:B------:R-:W-:Y:S02]  /*ca90*/  FMUL.FTZ R6, R0.reuse, R153 ;  /* 0x0000009900067220 */ /* 0x040fe40000410000 */
        /* <DEDUP_REMOVED lines=8> */
[C---:B------:R-:W-:Y:S01]  /*cb20*/  FMUL.FTZ R23, R0.reuse, R57 ;  /* 0x0000003900177220 */ /* 0x040fe20000410000 */
[----:B-1----:R-:W-:Y:S01]  /*cb30*/  SHF.R.S32.HI R86, RZ, 0x1f, R89 ;  /* 0x0000001fff567819 */ /* 0x002fe20000011459 */
[C---:B------:R-:W-:Y:S02]  /*cb40*/  FMUL.FTZ R21, R0.reuse, R61 ;  /* 0x0000003d00157220 */ /* 0x040fe40000410000 */
[----:B------:R-:W-:Y:S01]  /*cb50*/  FMUL.FTZ R172, R0, R36 ;  /* 0x0000002400ac7220 */ /* 0x000fe20000410000 */
[----:B------:R-:W-:Y:S01]  /*cb60*/  LEA.HI R16, R86, R89, RZ, 0x2 ;  /* 0x0000005956107211 */ /* 0x000fe200078f10ff */
[C---:B------:R-:W-:Y:S02]  /*cb70*/  FMUL.FTZ R171, R0.reuse, R40 ;  /* 0x0000002800ab7220 */ /* 0x040fe40000410000 */
        /* <DEDUP_REMOVED lines=8> */
[C---:B------:R-:W-:Y:S02]  /*cc00*/  FMUL.FTZ R153, R0.reuse, R64 ;  /* 0x0000004000997220 */ /* 0x040fe40000410000 */
[C---:B------:R-:W-:Y:S01]  /*cc10*/  FMUL.FTZ R61, R0.reuse, R65 ;  /* 0x00000041003d7220 */ /* 0x040fe20000410000 */
        /* <DEDUP_REMOVED lines=56> */
[----:B------:R-:W-:Y:S01]  /*cfa0*/  FMUL.FTZ R145, R0, R145 ;  /* 0x0000009100917220 */ /* 0x000fe20000410000 */
[--C-:B------:R-:W-:Y:S01]  /*cfb0*/  SHF.R.S32.HI R0, RZ, 0x1f, R16.reuse ;  /* 0x0000001fff007819 */ /* 0x100fe20000011410 */
[C---:B------:R-:W-:Y:S01]  /*cfc0*/  FMUL.FTZ R15, R2.reuse, R63 ;  /* 0x0000003f020f7220 */ /* 0x040fe20000410000 */
[----:B------:R-:W-:Y:S01]  /*cfd0*/  SHF.R.S32.HI R63, RZ, 0x2, R16 ;  /* 0x00000002ff3f7819 */ /* 0x000fe20000011410 */
[C---:B------:R-:W-:Y:S02]  /*cfe0*/  FMUL.FTZ R12, R2.reuse, R38 ;  /* 0x00000026020c7220 */ /* 0x040fe40000410000 */
[----:B------:R-:W-:Y:S01]  /*cff0*/  FMUL.FTZ R10, R2, R42 ;  /* 0x0000002a020a7220 */ /* 0x000fe20000410000 */
[----:B------:R-:W-:Y:S01]  /*d000*/  LEA.HI R0, R0, R63, RZ, 0x3 ;  /* 0x0000003f00007211 */ /* 0x000fe200078f18ff */
[C---:B------:R-:W-:Y:S02]  /*d010*/  FMUL.FTZ R17, R2.reuse, R46 ;  /* 0x0000002e02117220 */ /* 0x040fe40000410000 */
[----:B------:R-:W-:Y:S01]  /*d020*/  FMUL.FTZ R55, R2, R55 ;  /* 0x0000003702377220 */ /* 0x000fe20000410000 */
[----:B------:R-:W-:Y:S01]  /*d030*/  LOP3.LUT R0, R0, 0xfffffff8, RZ, 0xc0, !PT ;  /* 0xfffffff800007812 */ /* 0x000fe200078ec0ff */
[----:B------:R-:W-:-:S02]  /*d040*/  FMUL.FTZ R4, R2, R54 ;  /* 0x0000003602047220 */ /* 0x000fc40000410000 */
[C---:B------:R-:W-:Y:S02]  /*d050*/  FMUL.FTZ R64, R2.reuse, R58 ;  /* 0x0000003a02407220 */ /* 0x040fe40000410000 */
[C---:B------:R-:W-:Y:S02]  /*d060*/  FMUL.FTZ R155, R2.reuse, R155 ;  /* 0x0000009b029b7220 */ /* 0x040fe40000410000 */
[C---:B------:R-:W-:Y:S02]  /*d070*/  FMUL.FTZ R5, R2.reuse, R154 ;  /* 0x0000009a02057220 */ /* 0x040fe40000410000 */
[C---:B------:R-:W-:Y:S02]  /*d080*/  FMUL.FTZ R159, R2.reuse, R159 ;  /* 0x0000009f029f7220 */ /* 0x040fe40000410000 */
[C---:B------:R-:W-:Y:S01]  /*d090*/  FMUL.FTZ R9, R2.reuse, R158 ;  /* 0x0000009e02097220 */ /* 0x040fe20000410000 */
[----:B------:R-:W-:Y:S01]  /*d0a0*/  F2FP.PACK_AB R5, R155, R5 ;  /* 0x000000059b05723e */ /* 0x000fe200000000ff */
[----:B------:R-:W-:-:S02]  /*d0b0*/  FMUL.FTZ R39, R2, R39 ;  /* 0x0000002702277220 */ /* 0x000fc40000410000 */
        /* <DEDUP_REMOVED lines=94> */
[----:B------:R-:W-:Y:S02]  /*d6a0*/  SHF.R.S32.HI R16, RZ, 0x5, R70 ;  /* 0x00000005ff107819 */ /* 0x000fe40000011446 */
[----:B------:R-:W-:Y:S02]  /*d6b0*/  LOP3.LUT R0, R4, 0x1c0, RZ, 0xc0, !PT ;  /* 0x000001c004007812 */ /* 0x000fe400078ec0ff */
[----:B------:R-:W-:Y:S02]  /*d6c0*/  LOP3.LUT R4, R2, 0x1, RZ, 0xc0, !PT ;  /* 0x0000000102047812 */ /* 0x000fe400078ec0ff */
[----:B------:R-:W-:-:S02]  /*d6d0*/  LEA R14, R16, R14, 0x9 ;  /* 0x0000000e100e7211 */ /* 0x000fc400078e48ff */
[----:B------:R-:W-:Y:S02]  /*d6e0*/  LEA.HI R0, R0, R0, RZ, 0x1d ;  /* 0x0000000000007211 */ /* 0x000fe400078fe8ff */
[----:B------:R-:W-:Y:S02]  /*d6f0*/  ISETP.NE.U32.AND P0, PT, R4, 0x1, PT ;  /* 0x000000010400780c */ /* 0x000fe40003f05070 */
[----:B------:R-:W-:Y:S02]  /*d700*/  LEA R0, R14, R0, 0x1 ;  /* 0x000000000e007211 */ /* 0x000fe400078e08ff */
[----:B------:R-:W-:Y:S02]  /*d710*/  R2P PR, R2, 0x6 ;  /* 0x0000000602007804 */ /* 0x000fe40000000000 */
[----:B------:R-:W-:Y:S02]  /*d720*/  SHF.L.U32 R0, R0, 0x1, RZ ;  /* 0x0000000100007819 */ /* 0x000fe400000006ff */
[----:B------:R-:W-:-:S02]  /*d730*/  MOV R4, 0x20 ;  /* 0x0000002000047802 */ /* 0x000fc40000000f00 */
[----:B------:R-:W-:Y:S01]  /*d740*/  IADD3 R2, R0, -0x10, RZ ;  /* 0xfffffff000027810 */ /* 0x000fe20007ffe0ff */
[----:B------:R1:W-:Y:S01]  /*d750*/  STS [R0], R6 ;  /* 0x0000000600007388 */ /* 0x0003e20000000800 */
[----:B------:R-:W-:Y:S02]  /*d760*/  SEL R4, R4, 0xffffffe0, !P1 ;  /* 0xffffffe004047807 */ /* 0x000fe40004800000 */
[----:B------:R-:W-:Y:S01]  /*d770*/  @P0 IADD3 R2, R0, 0x10, RZ ;  /* 0x0000001000020810 */ /* 0x000fe20007ffe0ff */
[----:B------:R2:W-:Y:S01]  /*d780*/  STS [R0+0x400], R5 ;  /* 0x0004000500007388 */ /* 0x0005e20000000800 */
[----:B------:R-:W-:Y:S02]  /*d790*/  F2FP.PACK_AB R63, R21, R156 ;  /* 0x0000009c153f723e */ /* 0x000fe400000000ff */
[----:B------:R-:W-:Y:S01]  /*d7a0*/  F2FP.PACK_AB R21, R161, R160 ;  /* 0x000000a0a115723e */ /* 0x000fe200000000ff */
[----:B------:R3:W-:Y:S01]  /*d7b0*/  STS [R2], R7 ;  /* 0x0000000702007388 */ /* 0x0007e20000000800 */
[----:B------:R-:W-:-:S02]  /*d7c0*/  F2FP.PACK_AB R18, R167, R18 ;  /* 0x00000012a712723e */ /* 0x000fc400000000ff */
[----:B------:R-:W-:Y:S01]  /*d7d0*/  F2FP.PACK_AB R14, R147, R146 ;  /* 0x00000092930e723e */ /* 0x000fe200000000ff */
[----:B------:R4:W-:Y:S01]  /*d7e0*/  STS [R2+0x400], R9 ;  /* 0x0004000902007388 */ /* 0x0009e20000000800 */
[----:B-1----:R-:W-:Y:S02]  /*d7f0*/  MOV R6, 0x40 ;  /* 0x0000004000067802 */ /* 0x002fe40000000f00 */
[----:B--2---:R-:W-:Y:S02]  /*d800*/  IADD3 R5, R0, R4, RZ ;  /* 0x0000000400057210 */ /* 0x004fe40007ffe0ff */
[----:B------:R-:W-:Y:S02]  /*d810*/  SEL R6, R6, 0xffffffc0, !P2 ;  /* 0xffffffc006067807 */ /* 0x000fe40005000000 */
[----:B------:R-:W-:Y:S01]  /*d820*/  IADD3 R4, R4, R2, RZ ;  /* 0x0000000204047210 */ /* 0x000fe20007ffe0ff */
[----:B------:R1:W-:Y:S01]  /*d830*/  STS [R5], R8 ;  /* 0x0000000805007388 */ /* 0x0003e20000000800 */
[----:B---3--:R-:W-:-:S02]  /*d840*/  IADD3 R7, R5, R6, RZ ;  /* 0x0000000605077210 */ /* 0x008fc40007ffe0ff */
        /* <DEDUP_REMOVED lines=49> */
[----:B------:R-:W-:Y:S04]  /*db60*/  STS [R2+0x6400], R28 ;  /* 0x0064001c02007388 */ /* 0x000fe80000000800 */
[----:B------:R-:W-:Y:S04]  /*db70*/  STS [R5+0x6000], R27 ;  /* 0x0060001b05007388 */ /* 0x000fe80000000800 */
[----:B------:R2:W-:Y:S04]  /*db80*/  STS [R5+0x6400], R26 ;  /* 0x0064001a05007388 */ /* 0x0005e80000000800 */
[----:B------:R-:W-:Y:S04]  /*db90*/  STS [R4+0x6000], R25 ;  /* 0x0060001904007388 */ /* 0x000fe80000000800 */
[----:B------:R3:W-:Y:S01]  /*dba0*/  STS [R4+0x6400], R24 ;  /* 0x0064001804007388 */ /* 0x0007e20000000800 */
[----:B-1----:R-:W-:-:S03]  /*dbb0*/  LOP3.LUT R0, R70, 0xffffffe0, RZ, 0xc0, !PT ;  /* 0xffffffe046007812 */ /* 0x002fc600078ec0ff */
[----:B------:R-:W-:Y:S01]  /*dbc0*/  STS [R8+0x6000], R23 ;  /* 0x0060001708007388 */ /* 0x000fe20000000800 */
[----:B------:R-:W-:-:S03]  /*dbd0*/  IADD3 R0, R89, -R0, RZ ;  /* 0x8000000059007210 */ /* 0x000fc60007ffe0ff */
[----:B------:R1:W-:Y:S01]  /*dbe0*/  STS [R8+0x6400], R22 ;  /* 0x0064001608007388 */ /* 0x0003e20000000800 */
[----:B------:R-:W-:-:S03]  /*dbf0*/  LOP3.LUT P0, RZ, R0, 0x3, RZ, 0xc0, !PT ;  /* 0x0000000300ff7812 */ /* 0x000fc6000780c0ff */
[----:B------:R-:W-:Y:S04]  /*dc00*/  STS [R9+0x6000], R21 ;  /* 0x0060001509007388 */ /* 0x000fe80000000800 */
[----:B------:R-:W-:Y:S01]  /*dc10*/  STS [R9+0x6400], R20 ;  /* 0x0064001409007388 */ /* 0x000fe20000000800 */
[----:B--2---:R-:W2:Y:S03]  /*dc20*/  @P4 MUFU.LG2 R5, R149 ;  /* 0x0000009500054308 */ /* 0x004ea60000000c00 */
[----:B------:R-:W-:Y:S04]  /*dc30*/  STS [R7+0x6000], R19 ;  /* 0x0060001307007388 */ /* 0x000fe80000000800 */
[----:B------:R4:W-:Y:S01]  /*dc40*/  STS [R7+0x6400], R18 ;  /* 0x0064001207007388 */ /* 0x0009e20000000800 */
[----:B---3--:R-:W3:Y:S03]  /*dc50*/  @P3 MUFU.LG2 R4, R150 ;  /* 0x0000009600043308 */ /* 0x008ee60000000c00 */
[----:B------:R-:W-:Y:S04]  /*dc60*/  STS [R6+0x6000], R15 ;  /* 0x0060000f06007388 */ /* 0x000fe80000000800 */
[----:B------:R4:W-:Y:S01]  /*dc70*/  STS [R6+0x6400], R14 ;  /* 0x0064000e06007388 */ /* 0x0009e20000000800 */
[----:B--2---:R-:W-:Y:S01]  /*dc80*/  @P4 FMUL.FTZ R5, R5, 0.69314718246459960938 ;  /* 0x3f31721805054820 */ /* 0x004fe20000410000 */
[----:B-1----:R-:W-:-:S02]  /*dc90*/  MOV R8, 0x7f800000 ;  /* 0x7f80000000087802 */ /* 0x002fc40000000f00 */
[----:B------:R-:W-:Y:S01]  /*dca0*/  BAR.SYNC.DEFER_BLOCKING 0x0 ;  /* 0x0000000000007b1d */ /* 0x000fe20000010000 */
[----:B---3--:R-:W-:-:S05]  /*dcb0*/  @P3 FMUL.FTZ R4, R4, 0.69314718246459960938 ;  /* 0x3f31721804043820 */ /* 0x008fca0000410000 */
[----:B------:R-:W1:Y:S01]  /*dcc0*/  S2R R10, SR_TID.X ;  /* 0x00000000000a7919 */ /* 0x000e620000002100 */
[----:B------:R-:W-:Y:S01]  /*dcd0*/  @P3 FFMA.FTZ R8, R3, c[0x0][0x238], R4 ;  /* 0x00008e0003083a23 */ /* 0x000fe20000010004 */
[----:B----4-:R-:W-:Y:S01]  /*dce0*/  MOV R7, 0x7f800000 ;  /* 0x7f80000000077802 */ /* 0x010fe20000000f00 */
[----:B------:R-:W-:Y:S01]  /*dcf0*/  @P4 FFMA.FTZ R7, R148, c[0x0][0x238], R5 ;  /* 0x00008e0094074a23 */ /* 0x000fe20000010005 */
[----:B------:R2:W3:Y:S04]  /*dd00*/  LDS.128 R32, [R230] ;  /* 0x00000000e6207984 */ /* 0x0004e80000000c00 */
[----:B------:R2:W4:Y:S01]  /*dd10*/  LDS.128 R48, [R230+0x800] ;  /* 0x00080000e6307984 */ /* 0x0005220000000c00 */
[----:B-1----:R-:W-:-:S03]  /*dd20*/  SHF.R.S32.HI R9, RZ, 0x1f, R10 ;  /* 0x0000001fff097819 */ /* 0x002fc6000001140a */
[----:B------:R2:W1:Y:S01]  /*dd30*/  LDS.128 R64, [R230+0x1000] ;  /* 0x00100000e6407984 */ /* 0x0004620000000c00 */
[----:B------:R-:W-:-:S03]  /*dd40*/  LEA.HI R2, R9, R10, RZ, 0x5 ;  /* 0x0000000a09027211 */ /* 0x000fc600078f28ff */
[----:B------:R2:W1:Y:S01]  /*dd50*/  LDS.128 R80, [R230+0x1800] ;  /* 0x00180000e6507984 */ /* 0x0004620000000c00 */
[----:B------:R-:W-:-:S03]  /*dd60*/  LOP3.LUT R0, R2, 0xffffffe0, RZ, 0xc0, !PT ;  /* 0xffffffe002007812 */ /* 0x000fc600078ec0ff */
[----:B------:R2:W1:Y:S01]  /*dd70*/  LDS.128 R28, [R230+0x2000] ;  /* 0x00200000e61c7984 */ /* 0x0004620000000c00 */
[----:B------:R-:W-:Y:S02]  /*dd80*/  SHF.R.S32.HI R2, RZ, 0x1f, R16 ;  /* 0x0000001fff027819 */ /* 0x000fe40000011410 */
[----:B------:R-:W-:Y:S01]  /*dd90*/  IADD3 R0, R10, -R0, RZ ;  /* 0x800000000a007210 */ /* 0x000fe20007ffe0ff */
[----:B------:R2:W1:Y:S01]  /*dda0*/  LDS.128 R44, [R230+0x2800] ;  /* 0x00280000e62c7984 */ /* 0x0004620000000c00 */
[----:B------:R-:W-:Y:S02]  /*ddb0*/  LEA.HI R2, R2, R16, RZ, 0x2 ;  /* 0x0000001002027211 */ /* 0x000fe400078f10ff */
[----:B------:R-:W-:Y:S01]  /*ddc0*/  SHF.R.S32.HI R6, RZ, 0x1f, R0 ;  /* 0x0000001fff067819 */ /* 0x000fe20000011400 */
[----:B------:R2:W1:Y:S01]  /*ddd0*/  LDS.128 R60, [R230+0x3000] ;  /* 0x00300000e63c7984 */ /* 0x0004620000000c00 */
[----:B------:R-:W-:Y:S02]  /*dde0*/  LOP3.LUT R2, R2, 0xffffffc, RZ, 0xc0, !PT ;  /* 0x0ffffffc02027812 */ /* 0x000fe400078ec0ff */
[----:B------:R-:W-:Y:S01]  /*ddf0*/  LEA.HI R0, R6, R0, RZ, 0x2 ;  /* 0x0000000006007211 */ /* 0x000fe200078f10ff */
[----:B------:R2:W1:Y:S01]  /*de00*/  LDS.128 R76, [R230+0x3800] ;  /* 0x00380000e64c7984 */ /* 0x0004620000000c00 */
[----:B------:R-:W-:-:S02]  /*de10*/  IADD3 R2, R16, -R2, RZ ;  /* 0x8000000210027210 */ /* 0x000fc40007ffe0ff */
[----:B------:R-:W-:Y:S01]  /*de20*/  SHF.R.S32.HI R0, RZ, 0x2, R0 ;  /* 0x00000002ff007819 */ /* 0x000fe20000011400 */
[----:B------:R2:W1:Y:S03]  /*de30*/  LDS.128 R24, [R230+0x4000] ;  /* 0x00400000e6187984 */ /* 0x0004660000000c00 */
[----:B------:R-:W-:Y:S01]  /*de40*/  LEA R0, R2, R0, 0x4 ;  /* 0x0000000002007211 */ /* 0x000fe200078e20ff */
        /* <DEDUP_REMOVED lines=24> */
.L_x_117:
[----:B---34-:R-:W-:Y:S05]  /*dfd0*/  BSYNC B0 ;  /* 0x0000000000007941 */ /* 0x018fea0003800000 */
.L_x_116:
[----:B------:R3:W5:Y:S04]  /*dfe0*/  LDL R15, [R1] ;  /* 0x00000000010f7983 */ /* 0x0007680000100800 */
[----:B------:R3:W5:Y:S01]  /*dff0*/  LDL R14, [R1+0x4] ;  /* 0x00000400010e7983 */ /* 0x0007620000100800 */
[----:B------:R-:W-:Y:S01]  /*e000*/  LEA.HI R13, R86, R89, RZ, 0x3 ;  /* 0x00000059560d7211 */ /* 0x000fe200078f18ff */
[----:B------:R-:W-:Y:S01]  /*e010*/  UIMAD UR9, UR9, -0x40, UR16 ;  /* 0xffffffc0090978a4 */ /* 0x000fe2000f8e0210 */
[----:B------:R-:W-:Y:S01]  /*e020*/  SHF.R.S32.HI R0, RZ, 0x1f, R248 ;  /* 0x0000001fff007819 */ /* 0x000fe200000114f8 */
[----:B------:R-:W4:Y:S01]  /*e030*/  S2R R11, SR_CTAID.Z ;  /* 0x00000000000b7919 */ /* 0x000f220000002700 */
[----:B------:R-:W-:Y:S01]  /*e040*/  IADD3 R4, P0, R248, UR18, RZ ;  /* 0x00000012f8047c10 */ /* 0x000fe2000ff1e0ff */
[----:B------:R-:W-:Y:S01]  /*e050*/  USHF.R.S32.HI UR6, URZ, 0x1f, UR10 ;  /* 0x0000001f3f067899 */ /* 0x000fe2000801140a */
[----:B------:R-:W-:Y:S01]  /*e060*/  SHF.R.S32.HI R3, RZ, 0x3, R13 ;  /* 0x00000003ff037819 */ /* 0x000fe2000001140d */
[----:B------:R-:W-:Y:S01]  /*e070*/  ULDC.64 UR4, c[0x0][0x1f0] ;  /* 0x00007c0000047ab9 */ /* 0x000fe20000000a00 */
[----:B------:R-:W-:Y:S01]  /*e080*/  IADD3.X R5, R0, UR7, RZ, P0, !PT ;  /* 0x0000000700057c10 */ /* 0x000fe200087fe4ff */
[----:B------:R-:W-:Y:S01]  /*e090*/  UIMAD UR4, UR6, UR4, URZ ;  /* 0x00000004060472a4 */ /* 0x000fe2000f8e023f */
[----:B------:R-:W-:Y:S01]  /*e0a0*/  ISETP.GE.AND P0, PT, R3, UR9, PT ;  /* 0x0000000903007c0c */ /* 0x000fe2000bf06270 */
[----:B------:R-:W-:Y:S01]  /*e0b0*/  IMAD.U32 R0, RZ, RZ, UR13 ;  /* 0x0000000dff007e24 */ /* 0x000fe2000f8e00ff */
[----:B------:R-:W-:Y:S01]  /*e0c0*/  LEA.HI R2, R9, R10, RZ, 0x3 ;  /* 0x0000000a09027211 */ /* 0x000fe200078f18ff */
[----:B------:R-:W-:Y:S01]  /*e0d0*/  UIMAD UR4, UR10, UR5, UR4 ;  /* 0x000000050a0472a4 */ /* 0x000fe2000f8e0204 */
[----:B------:R-:W-:Y:S02]  /*e0e0*/  BSSY B0, `(.L_x_118) ;  /* 0x0000016000007945 */ /* 0x000fe40003800000 */
[----:B------:R-:W-:-:S04]  /*e0f0*/  SHF.R.S32.HI R2, RZ, 0x3, R2 ;  /* 0x00000003ff027819 */ /* 0x000fc80000011402 */
[----:B------:R-:W-:Y:S01]  /*e100*/  SHF.R.S32.HI R3, RZ, 0x1f, R2 ;  /* 0x0000001fff037819 */ /* 0x000fe20000011402 */
[----:B----4-:R-:W-:-:S04]  /*e110*/  IMAD.WIDE.U32 R10, R11, c[0x0][0x1f0], R4 ;  /* 0x00007c000b0a7a25 */ /* 0x010fc800078e0004 */
[----:B------:R-:W-:Y:S01]  /*e120*/  IMAD.WIDE R4, R0, 0x40, R2 ;  /* 0x0000004000047825 */ /* 0x000fe200078e0202 */
[----:B------:R-:W-:Y:S01]  /*e130*/  IADD3 R9, R11, UR4, RZ ;  /* 0x000000040b097c10 */ /* 0x000fe2000fffe0ff */
[----:B------:R-:W-:Y:S05]  /*e140*/  @P0 BRA `(.L_x_119) ;  /* 0x000000f000000947 */ /* 0x000fea0003800000 */
[----:B---3--:R-:W-:Y:S01]  /*e150*/  IMAD R0, R5, c[0x0][0x1e8], RZ ;  /* 0x00007a0005007a24 */ /* 0x008fe200078e02ff */
[----:B------:R-:W-:Y:S01]  /*e160*/  ISETP.GE.AND P4, PT, R248, c[0x0][0x220], PT ;  /* 0x00008800f8007a0c */ /* 0x000fe20003f86270 */
[----:B------:R-:W-:Y:S01]  /*e170*/  IMAD.MOV.U32 R8, RZ, RZ, R10 ;  /* 0x000000ffff087224 */ /* 0x000fe200078e000a */
[----:B-----5:R-:W-:Y:S01]  /*e180*/  ISETP.GE.AND P3, PT, R15, c[0x0][0x220], PT ;  /* 0x000088000f007a0c */ /* 0x020fe20003f66270 */
[----:B------:R-:W-:Y:S01]  /*e190*/  IMAD R0, R4, c[0x0][0x1ec], R0 ;  /* 0x00007b0004007a24 */ /* 0x000fe200078e0200 */
        /* <DEDUP_REMOVED lines=10> */
.L_x_119:
[----:B---3--:R-:W-:Y:S05]  /*e240*/  BSYNC B0 ;  /* 0x0000000000007941 */ /* 0x008fea0003800000 */
.L_x_118:
[----:B------:R-:W-:Y:S01]  /*e250*/  LEA.HI.SX32 R0, R13, 0x10, 0x1d ;  /* 0x000000100d007811 */ /* 0x000fe200078feaff */
[----:B------:R-:W-:Y:S03]  /*e260*/  BSSY B0, `(.L_x_120) ;  /* 0x0000015000007945 */ /* 0x000fe60003800000 */
[----:B------:R-:W-:-:S13]  /*e270*/  ISETP.GE.AND P0, PT, R0, UR9, PT ;  /* 0x0000000900007c0c */ /* 0x000fda000bf06270 */
[----:B------:R-:W-:Y:S05]  /*e280*/  @P0 BRA `(.L_x_121) ;  /* 0x0000012000000947 */ /* 0x000fea0003800000 */
[----:B------:R-:W-:Y:S01]  /*e290*/  IADD3 R12, P0, R4, 0x10, RZ ;  /* 0x00000010040c7810 */ /* 0x000fe20007f1e0ff */
[----:B------:R-:W-:Y:S01]  /*e2a0*/  IMAD.MOV.U32 R2, RZ, RZ, R10 ;  /* 0x000000ffff027224 */ /* 0x000fe200078e000a */
[----:B------:R-:W-:Y:S01]  /*e2b0*/  ISETP.GE.AND P3, PT, R248, c[0x0][0x220], PT ;  /* 0x00008800f8007a0c */ /* 0x000fe20003f66270 */
[----:B------:R-:W-:Y:S01]  /*e2c0*/  IMAD.MOV.U32 R3, RZ, RZ, R9 ;  /* 0x000000ffff037224 */ /* 0x000fe200078e0009 */
[----:B-----5:R-:W-:Y:S01]  /*e2d0*/  ISETP.GE.AND P2, PT, R15, c[0x0][0x220], PT ;  /* 0x000088000f007a0c */ /* 0x020fe20003f46270 */
        /* <DEDUP_REMOVED lines=13> */
.L_x_121:
[----:B------:R-:W-:Y:S05]  /*e3b0*/  BSYNC B0 ;  /* 0x0000000000007941 */ /* 0x000fea0003800000 */
.L_x_120:
[----:B------:R-:W-:Y:S01]  /*e3c0*/  LEA.HI.SX32 R0, R13, 0x20, 0x1d ;  /* 0x000000200d007811 */ /* 0x000fe200078feaff */
[----:B------:R-:W-:Y:S03]  /*e3d0*/  BSSY B0, `(.L_x_122) ;  /* 0x0000015000007945 */ /* 0x000fe60003800000 */
[----:B------:R-:W-:-:S13]  /*e3e0*/  ISETP.GE.AND P0, PT, R0, UR9, PT ;  /* 0x0000000900007c0c */ /* 0x000fda000bf06270 */
[----:B------:R-:W-:Y:S05]  /*e3f0*/  @P0 BRA `(.L_x_123) ;  /* 0x0000012000000947 */ /* 0x000fea0003800000 */
[----:B------:R-:W-:Y:S01]  /*e400*/  IADD3 R12, P0, R4, 0x20, RZ ;  /* 0x00000020040c7810 */ /* 0x000fe20007f1e0ff */
[----:B---3--:R-:W-:Y:S01]  /*e410*/  IMAD.MOV.U32 R2, RZ, RZ, R10 ;  /* 0x000000ffff027224 */ /* 0x008fe200078e000a */
        /* <DEDUP_REMOVED lines=12> */
[----:B-1----:R1:W-:Y:S04]  /*e4e0*/  @!P3 STG.E.128 [R2.64], R64 ;  /* 0x000000400200b986 */ /* 0x0023e8000c101d16 */
[----:B------:R1:W-:Y:S04]  /*e4f0*/  @!P2 STG.E.128 [R2.64+0x80], R60 ;  /* 0x0000803c0200a986 */ /* 0x0003e8000c101d16 */
[----:B------:R1:W-:Y:S04]  /*e500*/  @!P1 STG.E.128 [R2.64+0x100], R56 ;  /* 0x0001003802009986 */ /* 0x0003e8000c101d16 */
[----:B------:R1:W-:Y:S02]  /*e510*/  @!P0 STG.E.128 [R2.64+0x180], R52 ;  /* 0x0001803402008986 */ /* 0x0003e4000c101d16 */
.L_x_123:
[----:B------:R-:W-:Y:S05]  /*e520*/  BSYNC B0 ;  /* 0x0000000000007941 */ /* 0x000fea0003800000 */
.L_x_122:
[----:B------:R-:W-:-:S04]  /*e530*/  LEA.HI.SX32 R0, R13, 0x30, 0x1d ;  /* 0x000000300d007811 */ /* 0x000fc800078feaff */
[----:B------:R-:W-:-:S13]  /*e540*/  ISETP.GE.AND P0, PT, R0, UR9, PT ;  /* 0x0000000900007c0c */ /* 0x000fda000bf06270 */
[----:B------:R-:W-:Y:S05]  /*e550*/  @P0 EXIT ;  /* 0x000000000000094d */ /* 0x000fea0003800000 */
[----:B------:R-:W-:Y:S01]  /*e560*/  IADD3 R6, P0, R4, 0x30, RZ ;  /* 0x0000003004067810 */ /* 0x000fe20007f1e0ff */
[----:B-1-3--:R-:W-:Y:S01]  /*e570*/  IMAD.MOV.U32 R2, RZ, RZ, R10 ;  /* 0x000000ffff027224 */ /* 0x00afe200078e000a */
[----:B------:R-:W-:Y:S01]  /*e580*/  ISETP.GE.AND P2, PT, R248, c[0x0][0x220], PT ;  /* 0x00008800f8007a0c */ /* 0x000fe20003f46270 */
[----:B------:R-:W-:Y:S01]  /*e590*/  IMAD.MOV.U32 R3, RZ, RZ, R9 ;  /* 0x000000ffff037224 */ /* 0x000fe200078e0009 */
[----:B-----5:R-:W-:Y:S01]  /*e5a0*/  ISETP.GE.AND P1, PT, R15, c[0x0][0x220], PT ;  /* 0x000088000f007a0c */ /* 0x020fe20003f26270 */
        /* <DEDUP_REMOVED lines=8> */
[----:B------:R1:W-:Y:S01]  /*e630*/  @!P0 STG.E.128 [R2.64+0x100], R72 ;  /* 0x0001004802008986 */ /* 0x0003e2000c101d16 */
[----:B------:R-:W-:-:S03]  /*e640*/  ISETP.GE.AND P0, PT, R14, c[0x0][0x220], PT ;  /* 0x000088000e007a0c */ /* 0x000fc60003f06270 */
[----:B------:R1:W-:Y:S04]  /*e650*/  @!P2 STG.E.128 [R2.64], R80 ;  /* 0x000000500200a986 */ /* 0x0003e8000c101d16 */
[----:B------:R1:W-:Y:S06]  /*e660*/  @!P1 STG.E.128 [R2.64+0x80], R76 ;  /* 0x0000804c02009986 */ /* 0x0003ec000c101d16 */
[----:B------:R-:W-:Y:S05]  /*e670*/  @P0 EXIT ;  /* 0x000000000000094d */ /* 0x000fea0003800000 */
[----:B------:R-:W-:Y:S01]  /*e680*/  STG.E.128 [R2.64+0x180], R68 ;  /* 0x0001804402007986 */ /* 0x000fe2000c101d16 */
[----:B------:R-:W-:Y:S05]  /*e690*/  EXIT ;  /* 0x000000000000794d */ /* 0x000fea0003800000 */
.L_x_82:
[----:B------:R-:W1:Y:S01]  /*e6a0*/  S2R R15, SR_TID.X ;  /* 0x00000000000f7919 */ /* 0x000e620000002100 */
[----:B------:R-:W-:Y:S01]  /*e6b0*/  UISETP.NE.AND UP4, UPT, UR11, -0x1, UPT ;  /* 0xffffffff0b00788c */ /* 0x000fe2000bf85270 */
[----:B------:R-:W-:Y:S01]  /*e6c0*/  IMAD.U32 R4, RZ, RZ, UR13 ;  /* 0x0000000dff047e24 */ /* 0x000fe2000f8e00ff */
[----:B------:R-:W-:Y:S01]  /*e6d0*/  ULDC.U8 UR15, c[0x0][0x329] ;  /* 0x0000ca40000f7ab9 */ /* 0x000fe20000000000 */
[----:B------:R-:W2:Y:S01]  /*e6e0*/  S2R R12, SR_CTAID.Z ;  /* 0x00000000000c7919 */ /* 0x000ea20000002700 */
[----:B------:R-:W-:Y:S01]  /*e6f0*/  UISETP.NE.AND UP1, UPT, UR15, URZ, UPT ;  /* 0x0000003f0f00728c */ /* 0x000fe2000bf25270 */
[----:B------:R-:W-:Y:S01]  /*e700*/  BSSY B0, `(.L_x_124) ;  /* 0x000004b000007945 */ /* 0x000fe20003800000 */
[----:B------:R-:W-:-:S02]  /*e710*/  ULDC.64 UR4, c[0x0][0x1e0] ;  /* 0x0000780000047ab9 */ /* 0x000fc40000000a00 */
[----:B------:R-:W-:Y:S02]  /*e720*/  ULDC.64 UR6, c[0x0][0x1e8] ;  /* 0x00007a0000067ab9 */ /* 0x000fe40000000a00 */
[----:B------:R-:W-:Y:S02]  /*e730*/  USHF.R.S32.HI UR12, URZ, 0x1f, UR20 ;  /* 0x0000001f3f0c7899 */ /* 0x000fe40008011414 */
[----:B------:R-:W-:Y:S02]  /*e740*/  @!UP4 USHF.R.S32.HI UR19, URZ, 0x1f, UR18 ;  /* 0x0000001f3f13c899 */ /* 0x000fe40008011412 */
[----:B------:R-:W-:Y:S02]  /*e750*/  @UP4 UIMAD.WIDE.U32 UR8, UR11, UR6, URZ ;  /* 0x000000060b0842a5 */ /* 0x000fe4000f8e003f */
[----:B------:R-:W-:Y:S02]  /*e760*/  @!UP4 UIMAD UR19, UR19, UR4, URZ ;  /* 0x000000041313c2a4 */ /* 0x000fe4000f8e023f */
[----:B------:R-:W-:-:S02]  /*e770*/  ULDC.U8 UR17, c[0x0][0x328] ;  /* 0x0000ca0000117ab9 */ /* 0x000fc40000000000 */
[----:B------:R-:W-:Y:S02]  /*e780*/  @!UP4 UIMAD.WIDE.U32 UR24, UR18, UR4, URZ ;  /* 0x000000041218c2a5 */ /* 0x000fe4000f8e003f */
[----:B------:R-:W-:Y:S01]  /*e790*/  @!UP4 UIMAD UR19, UR18, UR5, UR19 ;  /* 0x000000051213c2a4 */ /* 0x000fe2000f8e0213 */
[----:B-1----:R-:W-:Y:S01]  /*e7a0*/  SHF.R.S32.HI R6, RZ, 0x1f, R15 ;  /* 0x0000001fff067819 */ /* 0x002fe2000001140f */
[----:B------:R-:W-:Y:S02]  /*e7b0*/  UISETP.NE.AND UP3, UPT, UR17, URZ, UPT ;  /* 0x0000003f1100728c */ /* 0x000fe4000bf65270 */
[----:B------:R-:W-:Y:S01]  /*e7c0*/  ULDC.64 UR4, c[0x0][0x1f0] ;  /* 0x00007c0000047ab9 */ /* 0x000fe20000000a00 */
[----:B------:R-:W-:Y:S01]  /*e7d0*/  LEA.HI R6, R6, R15, RZ, 0x3 ;  /* 0x0000000f06067211 */ /* 0x000fe200078f18ff */
[----:B------:R-:W-:Y:S02]  /*e7e0*/  UIMAD UR4, UR12, UR4, URZ ;  /* 0x000000040c0472a4 */ /* 0x000fe4000f8e023f */
[----:B------:R-:W-:Y:S01]  /*e7f0*/  @UP4 UIMAD UR7, UR11, UR7, UR9 ;  /* 0x000000070b0742a4 */ /* 0x000fe2000f8e0209 */
[----:B------:R-:W-:Y:S01]  /*e800*/  LOP3.LUT R0, R6, 0xfffffff8, RZ, 0xc0, !PT ;  /* 0xfffffff806007812 */ /* 0x000fe200078ec0ff */
[----:B------:R-:W-:Y:S01]  /*e810*/  ULDC UR10, c[0x0][0x214] ;  /* 0x00008500000a7ab9 */ /* 0x000fe20000000800 */
[----:B------:R-:W-:Y:S01]  /*e820*/  SHF.R.S32.HI R6, RZ, 0x3, R6 ;  /* 0x00000003ff067819 */ /* 0x000fe20000011406 */
[----:B------:R-:W-:-:S02]  /*e830*/  UISETP.NE.OR UP2, UPT, UR15, URZ, !UP3 ;  /* 0x0000003f0f00728c */ /* 0x000fc4000df45670 */
[----:B------:R-:W-:Y:S01]  /*e840*/  @UP1 ULDC UR12, c[0x0][0x210] ;  /* 0x00008400000c1ab9 */ /* 0x000fe20000000800 */
[----:B------:R-:W-:Y:S01]  /*e850*/  IMAD.IADD R15, R15, 0x1, -R0 ;  /* 0x000000010f0f7824 */ /* 0x000fe200078e0a00 */
[----:B------:R-:W-:Y:S01]  /*e860*/  ULDC UR9, c[0x0][0x234] ;  /* 0x00008d0000097ab9 */ /* 0x000fe20000000800 */
[--C-:B------:R-:W-:Y:S01]  /*e870*/  SHF.R.S32.HI R7, RZ, 0x1f, R6.reuse ;  /* 0x0000001fff077819 */ /* 0x100fe20000011406 */
[----:B------:R-:W-:Y:S01]  /*e880*/  @UP1 UIMAD UR12, UR12, UR10, URZ ;  /* 0x0000000a0c0c12a4 */ /* 0x000fe2000f8e023f */
[----:B------:R-:W-:Y:S01]  /*e890*/  IMAD.SHL.U32 R0, R15, 0x8, RZ ;  /* 0x000000080f007824 */ /* 0x000fe200078e00ff */
[----:B------:R-:W-:Y:S02]  /*e8a0*/  @!UP1 USEL UR12, UR10, UR9, !UP3 ;  /* 0x000000090a0c9287 */ /* 0x000fe4000d800000 */
[----:B------:R-:W-:Y:S01]  /*e8b0*/  UISETP.NE.OR UP0, UPT, UR11, -0x1, UP2 ;  /* 0xffffffff0b00788c */ /* 0x000fe20009705670 */
[----:B------:R-:W-:Y:S01]  /*e8c0*/  IMAD.WIDE R4, R4, 0x40, R6 ;  /* 0x0000004004047825 */ /* 0x000fe200078e0206 */
[----:B------:R-:W-:Y:S01]  /*e8d0*/  ULDC UR6, c[0x0][0x1c0] ;  /* 0x0000700000067ab9 */ /* 0x000fe20000000800 */
[C---:B------:R-:W-:Y:S01]  /*e8e0*/  IADD3 R19, R0.reuse, 0x40, RZ ;  /* 0x0000004000137810 */ /* 0x040fe20007ffe0ff */
[----:B------:R-:W-:Y:S01]  /*e8f0*/  @UP1 UMOV UR15, 0x1 ;  /* 0x00000001000f1882 */ /* 0x000fe20000000000 */
[----:B------:R-:W-:Y:S01]  /*e900*/  IADD3 R18, R0, 0x80, RZ ;  /* 0x0000008000127810 */ /* 0x000fe20007ffe0ff */
[----:B------:R-:W-:Y:S01]  /*e910*/  @!UP1 UIMAD UR15, UR12, UR6, URZ ;  /* 0x000000060c0f92a4 */ /* 0x000fe2000f8e023f */
[----:B------:R-:W-:Y:S01]  /*e920*/  IADD3 R17, R0, 0xc0, RZ ;  /* 0x000000c000117810 */ /* 0x000fe20007ffe0ff */
[----:B------:R-:W-:-:S02]  /*e930*/  @!UP4 UMOV UR8, UR24 ;  /* 0x000000180008cc82 */ /* 0x000fc40008000000 */
[----:B------:R-:W-:Y:S01]  /*e940*/  @!UP4 UIADD3 UR7, UR25, UR19, URZ ;  /* 0x000000131907c290 */ /* 0x000fe2000fffe03f */
[C---:B------:R-:W-:Y:S01]  /*e950*/  IADD3 R2, P0, R0.reuse, UR8, RZ ;  /* 0x0000000800027c10 */ /* 0x040fe2000ff1e0ff */
[----:B------:R-:W-:Y:S02]  /*e960*/  UIADD3 UR16, -UR14, UR16, URZ ;  /* 0x000000100e107290 */ /* 0x000fe4000fffe13f */
[----:B------:R-:W-:Y:S02]  /*e970*/  UIMAD UR15, UR18, UR15, URZ ;  /* 0x0000000f120f72a4 */ /* 0x000fe4000f8e023f */
[----:B------:R-:W-:Y:S01]  /*e980*/  @!UP0 UIMAD UR11, UR18, UR10, URZ ;  /* 0x0000000a120b82a4 */ /* 0x000fe2000f8e023f */
[----:B------:R-:W-:Y:S01]  /*e990*/  LEA.HI.X.SX32 R3, R0, UR7, 0x1, P0 ;  /* 0x0000000700037c11 */ /* 0x000fe200080f0eff */
[----:B------:R-:W-:Y:S01]  /*e9a0*/  USEL UR15, UR15, URZ, UP2 ;  /* 0x0000003f0f0f7287 */ /* 0x000fe20009000000 */
[----:B------:R-:W-:Y:S01]  /*e9b0*/  ISETP.GE.AND P0, PT, R6, UR16, PT ;  /* 0x0000001006007c0c */ /* 0x000fe2000bf06270 */
[----:B------:R-:W-:-:S02]  /*e9c0*/  @UP1 ULDC UR17, c[0x0][0x210] ;  /* 0x0000840000111ab9 */ /* 0x000fc40000000800 */
[----:B------:R-:W-:Y:S01]  /*e9d0*/  @!UP1 UMOV UR17, 0x1 ;  /* 0x0000000100119882 */ /* 0x000fe20000000000 */
[----:B--2---:R-:W-:Y:S01]  /*e9e0*/  IMAD.WIDE.U32 R12, R12, c[0x0][0x1f0], R2 ;  /* 0x00007c000c0c7a25 */ /* 0x004fe200078e0002 */
[----:B------:R-:W-:Y:S02]  /*e9f0*/  UIMAD UR12, UR20, UR12, UR15 ;  /* 0x0000000c140c72a4 */ /* 0x000fe4000f8e020f */
[----:B------:R-:W-:Y:S02]  /*ea00*/  UIMAD UR14, UR14, UR17, URZ ;  /* 0x000000110e0e72a4 */ /* 0x000fe4000f8e023f */
[----:B------:R-:W-:Y:S02]  /*ea10*/  UMOV UR26, URZ ;  /* 0x0000003f001a7c82 */ /* 0x000fe40008000000 */
[----:B------:R-:W-:Y:S02]  /*ea20*/  @!UP2 UMOV UR26, UR11 ;  /* 0x0000000b001aac82 */ /* 0x000fe40008000000 */
[----:B------:R-:W-:-:S02]  /*ea30*/  UIMAD UR4, UR20, UR5, UR4 ;  /* 0x00000005140472a4 */ /* 0x000fc4000f8e0204 */
[----:B------:R-:W-:Y:S02]  /*ea40*/  UMOV UR27, URZ ;  /* 0x0000003f001b7c82 */ /* 0x000fe40008000000 */
[----:B------:R-:W-:Y:S02]  /*ea50*/  USHF.R.S32.HI UR7, URZ, 0x1f, UR12 ;  /* 0x0000001f3f077899 */ /* 0x000fe4000801140c */
        /* <DEDUP_REMOVED lines=21> */
.L_x_125:
[----:B------:R-:W-:Y:S05]  /*ebb0*/  BSYNC B0 ;  /* 0x0000000000007941 */ /* 0x000fea0003800000 */
.L_x_124:
        /* <DEDUP_REMOVED lines=22> */
.L_x_127:
[----:B------:R-:W-:Y:S05]  /*ed20*/  BSYNC B0 ;  /* 0x0000000000007941 */ /* 0x000fea0003800000 */
.L_x_126:
        /* <DEDUP_REMOVED lines=22> */
.L_x_129:
[----:B------:R-:W-:Y:S05]  /*ee90*/  BSYNC B0 ;  /* 0x0000000000007941 */ /* 0x000fea0003800000 */
.L_x_128:
        /* <DEDUP_REMOVED lines=21> */
.L_x_131:
[----:B------:R-:W-:Y:S05]  /*eff0*/  BSYNC B0 ;  /* 0x0000000000007941 */ /* 0x000fea0003800000 */
.L_x_130:
        /* <DEDUP_REMOVED lines=35> */
.L_x_132:
        /* <DEDUP_REMOVED lines=13> */
.L_x_2024:


//--------------------- .text._ZN5flash16flash_fwd_kernelI23Flash_fwd_kernel_traitsILi256ELi64ELi64ELi4ELb0ELb0EN7cutlass6half_tE19Flash_kernel_traitsILi256ELi64ELi64ELi4ES3_EELb0ELb0ELb1ELb0ELb0ELb1ELb0ELb0EEEvNS_16Flash_fwd_paramsE --------------------------
	.section	.text._ZN5flash16flash_fwd_kernelI23Flash_fwd_kernel_traitsILi256ELi64ELi64ELi4ELb0ELb0EN7cutlass6half_tE19Flash_kernel_traitsILi256ELi64ELi64ELi4ES3_EELb0ELb0ELb1ELb0ELb0ELb1ELb0ELb0EEEvNS_16Flash_fwd_paramsE,"ax",@progbits
	.sectioninfo	@"SHI_REGISTERS=255"
	.align	128
        .global         _ZN5flash16flash_fwd_kernelI23Flash_fwd_kernel_traitsILi256ELi64ELi64ELi4ELb0ELb0EN7cutlass6half_tE19Flash_kernel_traitsILi256ELi64ELi64ELi4ES3_EELb0ELb0ELb1ELb0ELb0ELb1ELb0ELb0EEEvNS_16Flash_fwd_paramsE
        .type           _ZN5flash16flash_fwd_kernelI23Flash_fwd_kernel_traitsILi256ELi64ELi64ELi4ELb0ELb0EN7cutlass6half_tE19Flash_kernel_traitsILi256ELi64ELi64ELi4ES3_EELb0ELb0ELb1ELb0ELb0ELb1ELb0ELb0EEEvNS_16Flash_fwd_paramsE,@function
        .size           _ZN5flash16flash_fwd_kernelI23Flash_fwd_kernel_traitsILi256ELi64ELi64ELi4ELb0ELb0EN7cutlass6half_tE19Flash_kernel_traitsILi256ELi64ELi64ELi4ES3_EELb0ELb0ELb1ELb0ELb0ELb1ELb0ELb0EEEvNS_16Flash_fwd_paramsE,(.L_x_2025 - _ZN5flash16flash_fwd_kernelI23Flash_fwd_kernel_traitsILi256ELi64ELi64ELi4ELb0ELb0EN7cutlass6half_tE19Flash_kernel_traitsILi256ELi64ELi64ELi4ES3_EELb0ELb0ELb1ELb0ELb0ELb1ELb0ELb0EEEvNS_16Flash_fwd_paramsE)
        .other          _ZN5flash16flash_fwd_kernelI23Flash_fwd_kernel_traitsILi256ELi64ELi64ELi4ELb0ELb0EN7cutlass6half_tE19Flash_kernel_traitsILi256ELi64ELi64ELi4ES3_EELb0ELb0ELb1ELb0ELb0ELb1ELb0ELb0EEEvNS_16Flash_fwd_paramsE,@"STO_CUDA_ENTRY STV_DEFAULT"
_ZN5flash16flash_fwd_kernelI23Flash_fwd_kernel_traitsILi256ELi64ELi64ELi4ELb0ELb0EN7cutlass6half_tE19Flash_kernel_traitsILi256ELi64ELi64ELi4ES3_EELb0ELb0ELb1ELb0ELb0ELb1ELb0ELb0EEEvNS_16Flash_fwd_paramsE:
.text._ZN5flash16flash_fwd_kernelI23Flash_fwd_kernel_traitsILi256ELi64ELi64ELi4ELb0ELb0EN7cutlass6half_tE19Flash_kernel_traitsILi256ELi64ELi64ELi4ES3_EELb0ELb0ELb1ELb0ELb0ELb1ELb0ELb0EEEvNS_16Flash_fwd_paramsE:
        /* <DEDUP_REMOVED lines=56> */
.L_x_133:
[----:B------:R-:W-:Y:S02]  /*0380*/  ULDC UR6, c[0x0][0x218] ;  /* 0x0000860000067ab9 */ /* 0x000fe40000000800 */
.L_x_134:
        /* <DEDUP_REMOVED lines=21> */
[----:B------:R-:W-:Y:S02]  /*04e0*/  UIADD3 UR6, UR14, UR13, -UR16 ;  /* 0x0000000d0e067290 */ /* 0x000fe4000fffe810 */
[----:B------:R-:W-:Y:S02]  /*04f0*/  UIADD3 UR4, -UR16, 0x7f, UR13 ;  /* 0x0000007f10047890 */ /* 0x000fe4000fffe10d */
[----:B------:R-:W-:Y:S02]  /*0500*/  ULDC UR9, c[0x0][0x2e4] ;  /* 0x0000b90000097ab9 */ /* 0x000fe40000000800 */
[----:B------:R-:W-:Y:S02]  /*0510*/  ULDC UR5, c[0x0][0x2e8] ;  /* 0x0000ba0000057ab9 */ /* 0x000fe40000000800 */
[----:B------:R-:W-:Y:S02]  /*0520*/  UIADD3 UR9, UR6, -UR9, URZ ;  /* 0x8000000906097290 */ /* 0x000fe4000fffe03f */
[----:B------:R-:W-:-:S02]  /*0530*/  UIADD3 UR7, UR14, 0x3f, URZ ;  /* 0x0000003f0e077890 */ /* 0x000fc4000fffe03f */
[----:B------:R-:W-:Y:S02]  /*0540*/  UIADD3 UR5, UR4, UR5, UR14 ;  /* 0x0000000504057290 */ /* 0x000fe4000fffe00e */
[----:B------:R-:W-:Y:S02]  /*0550*/  USHF.R.S32.HI UR8, URZ, 0x1f, UR9 ;  /* 0x0000001f3f087899 */ /* 0x000fe40008011409 */
[----:B------:R-:W-:Y:S02]  /*0560*/  USHF.R.S32.HI UR6, URZ, 0x1f, UR7 ;  /* 0x0000001f3f067899 */ /* 0x000fe40008011407 */
[----:B------:R-:W-:Y:S02]  /*0570*/  USHF.R.S32.HI UR4, URZ, 0x1f, UR5 ;  /* 0x0000001f3f047899 */ /* 0x000fe40008011405 */
[----:B------:R-:W-:Y:S02]  /*0580*/  ULEA.HI UR8, UR8, UR9, URZ, 0x6 ;  /* 0x0000000908087291 */ /* 0x000fe4000f8f303f */
[----:B------:R-:W-:-:S02]  /*0590*/  ULEA.HI UR6, UR6, UR7, URZ, 0x6 ;  /* 0x0000000706067291 */ /* 0x000fc4000f8f303f */
[----:B------:R-:W-:Y:S02]  /*05a0*/  ULEA.HI UR4, UR4, UR5, URZ, 0x6 ;  /* 0x0000000504047291 */ /* 0x000fe4000f8f303f */
[----:B------:R-:W-:Y:S02]  /*05b0*/  USHF.R.S32.HI UR8, URZ, 0x6, UR8 ;  /* 0x000000063f087899 */ /* 0x000fe40008011408 */
[----:B------:R-:W-:Y:S02]  /*05c0*/  USHF.R.S32.HI UR6, URZ, 0x6, UR6 ;  /* 0x000000063f067899 */ /* 0x000fe40008011406 */
[----:B------:R-:W-:Y:S02]  /*05d0*/  USHF.R.S32.HI UR4, URZ, 0x6, UR4 ;  /* 0x000000063f047899 */ /* 0x000fe40008011404 */
[----:B------:R-:W-:Y:S02]  /*05e0*/  UISETP.LT.AND UP1, UPT, URZ, UR8, UPT ;  /* 0x000000083f00728c */ /* 0x000fe4000bf21270 */
[----:B------:R-:W-:-:S02]  /*05f0*/  UISETP.LT.AND UP0, UPT, UR6, UR4, UPT ;  /* 0x000000040600728c */ /* 0x000fc4000bf01270 */
[----:B------:R-:W-:Y:S02]  /*0600*/  USEL UR9, URZ, UR8, !UP1 ;  /* 0x000000083f097287 */ /* 0x000fe4000c800000 */
[----:B------:R-:W-:-:S04]  /*0610*/  USEL UR8, UR6, UR4, UP0 ;  /* 0x0000000406087287 */ /* 0x000fc80008000000 */
[----:B------:R-:W-:-:S06]  /*0620*/  UISETP.GT.AND UP0, UPT, UR8, UR9, UPT ;  /* 0x000000090800728c */ /* 0x000fcc000bf04270 */
[----:B------:R-:W-:-:S13]  /*0630*/  PLOP3.LUT P0, PT, PT, PT, UP0, 0x80, 0x0 ;  /* 0x000000000000781c */ /* 0x000fda0003f0f008 */
[----:B------:R-:W-:Y:S05]  /*0640*/  @P0 BRA `(.L_x_135) ;  /* 0x00000a5000000947 */ /* 0x000fea0003800000 */
[----:B------:R-:W-:Y:S01]  /*0650*/  UISETP.NE.AND UP0, UPT, UR10, -0x1, UPT ;  /* 0xffffffff0a00788c */ /* 0x000fe2000bf05270 */
[----:B------:R-:W-:Y:S01]  /*0660*/  SHF.R.S32.HI R3, RZ, 0x1f, R6 ;  /* 0x0000001fff037819 */ /* 0x000fe20000011406 */
[----:B------:R-:W-:Y:S01]  /*0670*/  ULDC.64 UR4, c[0x0][0x1e0] ;  /* 0x0000780000047ab9 */ /* 0x000fe20000000a00 */
[----:B------:R-:W1:Y:S01]  /*0680*/  S2R R8, SR_CTAID.Z ;  /* 0x0000000000087919 */ /* 0x000e620000002700 */
[----:B------:R-:W-:Y:S01]  /*0690*/  USHF.R.S32.HI UR15, URZ, 0x1f, UR12 ;  /* 0x0000001f3f0f7899 */ /* 0x000fe2000801140c */
[----:B------:R-:W-:Y:S01]  /*06a0*/  LEA.HI R12, R3, R6, RZ, 0x3 ;  /* 0x00000006030c7211 */ /* 0x000fe200078f18ff */
[----:B------:R-:W-:Y:S01]  /*06b0*/  ULDC.64 UR6, c[0x0][0x1e8] ;  /* 0x00007a0000067ab9 */ /* 0x000fe20000000a00 */
[----:B------:R-:W2:Y:S01]  /*06c0*/  S2R R15, SR_CTAID.X ;  /* 0x00000000000f7919 */ /* 0x000ea20000002500 */
[----:B------:R-:W-:Y:S01]  /*06d0*/  ULDC UR9, c[0x0][0x214] ;  /* 0x0000850000097ab9 */ /* 0x000fe20000000800 */
[----:B------:R-:W-:Y:S01]  /*06e0*/  LOP3.LUT R3, R12, 0x1ffffff8, RZ, 0xc0, !PT ;  /* 0x1ffffff80c037812 */ /* 0x000fe200078ec0ff */
[----:B------:R-:W-:Y:S01]  /*06f0*/  ULDC UR8, c[0x0][0x234] ;  /* 0x00008d0000087ab9 */ /* 0x000fe20000000800 */
[----:B------:R-:W-:Y:S01]  /*0700*/  SHF.R.S32.HI R12, RZ, 0x3, R12 ;  /* 0x00000003ff0c7819 */ /* 0x000fe2000001140c */
[----:B------:R-:W-:Y:S01]  /*0710*/  @!UP0 USHF.R.S32.HI UR14, URZ, 0x1f, UR11 ;  /* 0x0000001f3f0e8899 */ /* 0x000fe2000801140b */
[----:B------:R-:W-:Y:S01]  /*0720*/  BSSY B0, `(.L_x_136) ;  /* 0x000003c000007945 */ /* 0x000fe20003800000 */
[----:B------:R-:W-:Y:S01]  /*0730*/  @!UP0 UIMAD.WIDE.U32 UR20, UR11, UR4, URZ ;  /* 0x000000040b1482a5 */ /* 0x000fe2000f8e003f */
[----:B------:R-:W-:Y:S01]  /*0740*/  IMAD.IADD R0, R6, 0x1, -R3 ;  /* 0x0000000106007824 */ /* 0x000fe200078e0a03 */
[----:B------:R-:W-:Y:S01]  /*0750*/  @!UP0 UIMAD UR14, UR14, UR4, URZ ;  /* 0x000000040e0e82a4 */ /* 0x000fe2000f8e023f */
[----:B------:R-:W-:Y:S01]  /*0760*/  SHF.R.S32.HI R13, RZ, 0x1f, R12 ;  /* 0x0000001fff0d7819 */ /* 0x000fe2000001140c */
[----:B------:R-:W-:Y:S01]  /*0770*/  @UP0 UIMAD.WIDE.U32 UR22, UR10, UR6, URZ ;  /* 0x000000060a1602a5 */ /* 0x000fe2000f8e003f */
[----:B------:R-:W-:Y:S01]  /*0780*/  IMAD.SHL.U32 R0, R0, 0x8, RZ ;  /* 0x0000000800007824 */ /* 0x000fe200078e00ff */
[----:B------:R-:W-:-:S02]  /*0790*/  ULDC.U8 UR4, c[0x0][0x329] ;  /* 0x0000ca4000047ab9 */ /* 0x000fc40000000000 */
[----:B------:R-:W-:Y:S02]  /*07a0*/  @!UP0 UIMAD UR14, UR11, UR5, UR14 ;  /* 0x000000050b0e82a4 */ /* 0x000fe4000f8e020e */
[----:B------:R-:W-:Y:S02]  /*07b0*/  UISETP.NE.AND UP1, UPT, UR4, URZ, UPT ;  /* 0x0000003f0400728c */ /* 0x000fe4000bf25270 */
[----:B------:R-:W-:Y:S02]  /*07c0*/  ULDC.U8 UR5, c[0x0][0x328] ;  /* 0x0000ca0000057ab9 */ /* 0x000fe40000000000 */
[----:B------:R-:W-:Y:S02]  /*07d0*/  UISETP.NE.AND UP2, UPT, UR5, URZ, UPT ;  /* 0x0000003f0500728c */ /* 0x000fe4000bf45270 */
[----:B------:R-:W-:Y:S01]  /*07e0*/  ULDC UR6, c[0x0][0x1c0] ;  /* 0x0000700000067ab9 */ /* 0x000fe20000000800 */
[----:B--2---:R-:W-:Y:S01]  /*07f0*/  IMAD.WIDE R14, R15, 0x40, R12 ;  /* 0x000000400f0e7825 */ /* 0x004fe200078e020c */
[----:B------:R-:W-:-:S02]  /*0800*/  UISETP.NE.OR UP3, UPT, UR4, URZ, !UP2 ;  /* 0x0000003f0400728c */ /* 0x000fc4000d765670 */
[----:B------:R-:W-:Y:S02]  /*0810*/  @UP0 UIMAD UR7, UR10, UR7, UR23 ;  /* 0x000000070a0702a4 */ /* 0x000fe4000f8e0217 */
[----:B------:R-:W-:Y:S02]  /*0820*/  ULDC.64 UR4, c[0x0][0x1f0] ;  /* 0x00007c0000047ab9 */ /* 0x000fe40000000a00 */
[----:B------:R-:W-:Y:S02]  /*0830*/  UIMAD UR15, UR15, UR4, URZ ;  /* 0x000000040f0f72a4 */ /* 0x000fe4000f8e023f */
[----:B------:R-:W-:Y:S02]  /*0840*/  @UP1 UMOV UR17, 0x1 ;  /* 0x0000000100111882 */ /* 0x000fe40000000000 */
[----:B------:R-:W-:Y:S02]  /*0850*/  @UP1 ULDC UR4, c[0x0][0x210] ;  /* 0x0000840000041ab9 */ /* 0x000fe40000000800 */
[----:B------:R-:W-:-:S02]  /*0860*/  @UP1 UIMAD UR4, UR4, UR9, URZ ;  /* 0x00000009040412a4 */ /* 0x000fc4000f8e023f */
[----:B------:R-:W-:Y:S02]  /*0870*/  @!UP1 USEL UR4, UR9, UR8, !UP2 ;  /* 0x0000000809049287 */ /* 0x000fe4000d000000 */
[----:B------:R-:W-:Y:S02]  /*0880*/  @!UP0 UMOV UR22, UR20 ;  /* 0x0000001400168c82 */ /* 0x000fe40008000000 */
[----:B------:R-:W-:Y:S01]  /*0890*/  @!UP1 UIMAD UR17, UR4, UR6, URZ ;  /* 0x00000006041192a4 */ /* 0x000fe2000f8e023f */
[----:B------:R-:W-:Y:S01]  /*08a0*/  IADD3 R2, P0, R0, UR22, RZ ;  /* 0x0000001600027c10 */ /* 0x000fe2000ff1e0ff */
[----:B------:R-:W-:Y:S02]  /*08b0*/  @!UP0 UIADD3 UR7, UR21, UR14, URZ ;  /* 0x0000000e15078290 */ /* 0x000fe4000fffe03f */
[----:B------:R-:W-:Y:S02]  /*08c0*/  UIADD3 UR16, -UR13, UR16, URZ ;  /* 0x000000100d107290 */ /* 0x000fe4000fffe13f */
[----:B------:R-:W-:-:S02]  /*08d0*/  @!UP3 UIMAD UR20, UR11, UR9, URZ ;  /* 0x000000090b14b2a4 */ /* 0x000fc4000f8e023f */
[----:B------:R-:W-:Y:S01]  /*08e0*/  UIMAD UR17, UR11, UR17, URZ ;  /* 0x000000110b1172a4 */ /* 0x000fe2000f8e023f */
[----:B------:R-:W-:Y:S01]  /*08f0*/  LEA.HI.X.SX32 R3, R0, UR7, 0x1, P0 ;  /* 0x0000000700037c11 */ /* 0x000fe200080f0eff */
[----:B------:R-:W-:Y:S01]  /*0900*/  @!UP3 USEL UR20, UR20, UR10, !UP0 ;  /* 0x0000000a1414b287 */ /* 0x000fe2000c000000 */
[----:B------:R-:W-:Y:S01]  /*0910*/  ISETP.GE.AND P0, PT, R12, UR16, PT ;  /* 0x000000100c007c0c */ /* 0x000fe2000bf06270 */
[----:B------:R-:W-:Y:S02]  /*0920*/  @UP1 ULDC UR23, c[0x0][0x210] ;  /* 0x0000840000171ab9 */ /* 0x000fe40000000800 */
[----:B------:R-:W-:Y:S01]  /*0930*/  USEL UR17, UR17, URZ, UP3 ;  /* 0x0000003f11117287 */ /* 0x000fe20009800000 */
[----:B-1----:R-:W-:Y:S01]  /*0940*/  IMAD.WIDE.U32 R8, R8, c[0x0][0x1f0], R2 ;  /* 0x00007c0008087a25 */ /* 0x002fe200078e0002 */
[----:B------:R-:W-:Y:S02]  /*0950*/  @!UP1 UMOV UR23, 0x1 ;  /* 0x0000000100179882 */ /* 0x000fe40000000000 */
        /* <DEDUP_REMOVED lines=24> */
.L_x_137:
[----:B------:R-:W-:Y:S05]  /*0ae0*/  BSYNC B0 ;  /* 0x0000000000007941 */ /* 0x000fea0003800000 */
.L_x_136:
        /* <DEDUP_REMOVED lines=18> */
.L_x_139:
[----:B------:R-:W-:Y:S05]  /*0c10*/  BSYNC B0 ;  /* 0x0000000000007941 */ /* 0x000fea0003800000 */
.L_x_138:
        /* <DEDUP_REMOVED lines=18> */
.L_x_141:
[----:B------:R-:W-:Y:S05]  /*0d40*/  BSYNC B0 ;  /* 0x0000000000007941 */ /* 0x000fea0003800000 */
.L_x_140:
        /* <DEDUP_REMOVED lines=17> */
.L_x_143:
[----:B------:R-:W-:Y:S05]  /*0e60*/  BSYNC B0 ;  /* 0x0000000000007941 */ /* 0x000fea0003800000 */
.L_x_142:
        /* <DEDUP_REMOVED lines=35> */
.L_x_135:
        /* <DEDUP_REMOVED lines=32> */
.L_x_144:
        /* <DEDUP_REMOVED lines=44> */
.L_x_145:
[----:B------:R-:W-:Y:S01]  /*1560*/  SHF.R.S32.HI R5, RZ, 0x1f, R6 ;  /* 0x0000001fff057819 */ /* 0x000fe20000011406 */
[----:B------:R-:W1:Y:S01]  /*1570*/  S2R R233, SR_CTAID.X ;  /* 0x0000000000e97919 */ /* 0x000e620000002500 */
[----:B------:R-:W-:Y:S01]  /*1580*/  UIADD3 UR11, -UR13, UR16, URZ ;  /* 0x000000100d0b7290 */ /* 0x000fe2000fffe13f */
[----:B------:R-:W-:Y:S01]  /*1590*/  IMAD.SHL.U32 R242, R6, 0x2, RZ ;  /* 0x0000000206f27824 */ /* 0x000fe200078e00ff */
[CC--:B------:R-:W-:Y:S01]  /*15a0*/  LEA.HI R7, R5.reuse, R6.reuse, RZ, 0x3 ;  /* 0x0000000605077211 */ /* 0x0c0fe200078f18ff */
[----:B------:R-:W2:Y:S01]  /*15b0*/  S2R R26, SR_CTAID.Z ;  /* 0x00000000001a7919 */ /* 0x000ea20000002700 */
[----:B------:R-:W-:Y:S01]  /*15c0*/  ULDC.64 UR4, c[0x0][0x1a8] ;  /* 0x00006a0000047ab9 */ /* 0x000fe20000000a00 */
[----:B------:R-:W-:Y:S01]  /*15d0*/  LEA.HI R12, R5, R6, RZ, 0x6 ;  /* 0x00000006050c7211 */ /* 0x000fe200078f30ff */
[----:B------:R-:W-:Y:S01]  /*15e0*/  UIMAD UR4, UR20, UR4, URZ ;  /* 0x00000004140472a4 */ /* 0x000fe2000f8e023f */
[----:B------:R-:W-:Y:S02]  /*15f0*/  SHF.R.S32.HI R10, RZ, 0x3, R7 ;  /* 0x00000003ff0a7819 */ /* 0x000fe40000011407 */
[----:B------:R-:W-:Y:S01]  /*1600*/  LOP3.LUT R7, R7, 0xfffffff8, RZ, 0xc0, !PT ;  /* 0xfffffff807077812 */ /* 0x000fe200078ec0ff */
[----:B------:R-:W-:Y:S01]  /*1610*/  UIMAD UR4, UR12, UR5, UR4 ;  /* 0x000000050c0472a4 */ /* 0x000fe2000f8e0204 */
[C---:B------:R-:W-:Y:S01]  /*1620*/  IADD3 R8, R10.reuse, 0x10, RZ ;  /* 0x000000100a087810 */ /* 0x040fe20007ffe0ff */
[----:B------:R-:W-:Y:S01]  /*1630*/  IMAD.SHL.U32 R3, R10, 0x40, RZ ;  /* 0x000000400a037824 */ /* 0x000fe200078e00ff */
[----:B------:R-:W-:Y:S01]  /*1640*/  SHF.R.S32.HI R11, RZ, 0x1f, R10 ;  /* 0x0000001fff0b7819 */ /* 0x000fe2000001140a */
[----:B------:R-:W-:Y:S01]  /*1650*/  IMAD.IADD R0, R6, 0x1, -R7 ;  /* 0x0000000106007824 */ /* 0x000fe200078e0a07 */
[----:B------:R-:W-:Y:S01]  /*1660*/  ISETP.GE.AND P4, PT, R8, UR11, PT ;  /* 0x0000000b08007c0c */ /* 0x000fe2000bf86270 */
[----:B------:R-:W-:Y:S01]  /*1670*/  IMAD.SHL.U32 R12, R12, 0x8, RZ ;  /* 0x000000080c0c7824 */ /* 0x000fe200078e00ff */
[----:B------:R-:W-:Y:S01]  /*1680*/  LOP3.LUT R3, R3, 0x1c0, RZ, 0xc0, !PT ;  /* 0x000001c003037812 */ /* 0x000fe200078ec0ff */
[----:B------:R-:W-:Y:S01]  /*1690*/  IMAD.SHL.U32 R246, R0, 0x8, RZ ;  /* 0x0000000800f67824 */ /* 0x000fe200078e00ff */
[----:B------:R-:W-:Y:S01]  /*16a0*/  IADD3 R4, R10, 0x20, RZ ;  /* 0x000000200a047810 */ /* 0x000fe20007ffe0ff */
[----:B------:R-:W-:Y:S01]  /*16b0*/  UMOV UR20, 0x6 ;  /* 0x0000000600147882 */ /* 0x000fe20000000000 */
[----:B------:R-:W-:-:S02]  /*16c0*/  SHF.R.U32.HI R231, RZ, 0x3, R3 ;  /* 0x00000003ffe77819 */ /* 0x000fc40000011603 */
[----:B------:R-:W-:Y:S01]  /*16d0*/  SHF.R.S32.HI R247, RZ, 0x1f, R246 ;  /* 0x0000001ffff77819 */ /* 0x000fe200000114f6 */
[----:B-1----:R-:W-:Y:S01]  /*16e0*/  IMAD.WIDE R232, R233, 0x40, R10 ;  /* 0x00000040e9e87825 */ /* 0x002fe200078e020a */
[--C-:B------:R-:W-:Y:S02]  /*16f0*/  LOP3.LUT R2, R3, 0x38, R246.reuse, 0xf8, !PT ;  /* 0x0000003803027812 */ /* 0x100fe400078ef8f6 */
[----:B------:R-:W-:Y:S01]  /*1700*/  IADD3 R16, P0, R246, UR6, RZ ;  /* 0x00000006f6107c10 */ /* 0x000fe2000ff1e0ff */
[C---:B------:R-:W-:Y:S01]  /*1710*/  IMAD R3, R11.reuse, c[0x0][0x198], RZ ;  /* 0x000066000b037a24 */ /* 0x040fe200078e02ff */
[----:B------:R-:W-:Y:S01]  /*1720*/  LOP3.LUT R231, R2, R231, RZ, 0x3c, !PT ;  /* 0x000000e702e77212 */ /* 0x000fe200078e3cff */
[C---:B------:R-:W-:Y:S01]  /*1730*/  IMAD.WIDE.U32 R14, R10.reuse, c[0x0][0x198], R246 ;  /* 0x000066000a0e7a25 */ /* 0x040fe200078e00f6 */
[----:B------:R-:W-:Y:S02]  /*1740*/  IADD3 R2, R10, 0x30, RZ ;  /* 0x000000300a027810 */ /* 0x000fe40007ffe0ff */
[----:B------:R-:W-:Y:S01]  /*1750*/  ISETP.GE.AND P3, PT, R4, UR11, PT ;  /* 0x0000000b04007c0c */ /* 0x000fe2000bf66270 */
[----:B------:R-:W-:Y:S01]  /*1760*/  IMAD R3, R10, c[0x0][0x19c], R3 ;  /* 0x000067000a037a24 */ /* 0x000fe200078e0203 */
[----:B------:R-:W-:Y:S01]  /*1770*/  IADD3 R234, P1, R14, UR22, RZ ;  /* 0x000000160eea7c10 */ /* 0x000fe2000ff3e0ff */
[----:B------:R-:W-:Y:S01]  /*1780*/  IMAD R11, R11, c[0x0][0x1a0], RZ ;  /* 0x000068000b0b7a24 */ /* 0x000fe200078e02ff */
[----:B------:R-:W-:-:S02]  /*1790*/  ISETP.GE.AND P5, PT, R10, UR11, PT ;  /* 0x0000000b0a007c0c */ /* 0x000fc4000bfa6270 */
[----:B------:R-:W-:Y:S01]  /*17a0*/  IADD3.X R17, R247, UR17, RZ, P0, !PT ;  /* 0x00000011f7117c10 */ /* 0x000fe200087fe4ff */
[----:B------:R-:W-:Y:S01]  /*17b0*/  UIADD3 UR17, UR8, -0x1, URZ ;  /* 0xffffffff08117890 */ /* 0x000fe2000fffe03f */
[----:B------:R-:W-:Y:S01]  /*17c0*/  IADD3.X R235, R15, UR7, R3, P1, !PT ;  /* 0x000000070feb7c10 */ /* 0x000fe20008ffe403 */
[----:B------:R-:W-:Y:S01]  /*17d0*/  ULDC.64 UR6, c[0x0][0x198] ;  /* 0x0000660000067ab9 */ /* 0x000fe20000000a00 */
[----:B------:R-:W-:Y:S01]  /*17e0*/  ISETP.GE.AND P0, PT, R2, UR11, PT ;  /* 0x0000000b02007c0c */ /* 0x000fe2000bf06270 */
[----:B--2---:R-:W-:Y:S01]  /*17f0*/  IMAD.WIDE.U32 R26, R26, c[0x0][0x1a8], R16 ;  /* 0x00006a001a1a7a25 */ /* 0x004fe200078e0010 */
[C---:B------:R-:W-:Y:S01]  /*1800*/  @!P4 IADD3 R3, P1, R232.reuse, 0x10, RZ ;  /* 0x00000010e803c810 */ /* 0x040fe20007f3e0ff */
[----:B------:R-:W-:Y:S01]  /*1810*/  UIMAD UR12, UR17, -0x40, UR14 ;  /* 0xffffffc0110c78a4 */ /* 0x000fe2000f8e020e */
[----:B------:R-:W-:Y:S01]  /*1820*/  LOP3.LUT R231, R231, 0xfffffe00, R12, 0xf8, !PT ;  /* 0xfffffe00e7e77812 */ /* 0x000fe200078ef80c */
[----:B------:R-:W-:Y:S01]  /*1830*/  @!P4 IMAD.MOV.U32 R22, RZ, RZ, R26 ;  /* 0x000000ffff16c224 */ /* 0x000fe200078e001a */
[----:B------:R-:W-:Y:S01]  /*1840*/  @!P3 IADD3 R12, P2, R232, 0x20, RZ ;  /* 0x00000020e80cb810 */ /* 0x000fe20007f5e0ff */
[--C-:B------:R-:W-:Y:S01]  /*1850*/  @!P4 IMAD.X R14, RZ, RZ, R233.reuse, P1 ;  /* 0x000000ffff0ec224 */ /* 0x100fe200008e06e9 */
[----:B------:R-:W-:Y:S01]  /*1860*/  IADD3 R27, R27, UR4, RZ ;  /* 0x000000041b1b7c10 */ /* 0x000fe2000fffe0ff */
[----:B------:R-:W-:Y:S01]  /*1870*/  @!P5 IMAD R7, R233, c[0x0][0x190], RZ ;  /* 0x00006400e907da24 */ /* 0x000fe200078e02ff */
[----:B------:R-:W-:Y:S01]  /*1880*/  USHF.L.U32 UR22, UR6, 0x6, URZ ;  /* 0x0000000606167899 */ /* 0x000fe2000800063f */
[----:B------:R-:W-:Y:S01]  /*1890*/  @!P4 IMAD R14, R14, c[0x0][0x190], RZ ;  /* 0x000064000e0eca24 */ /* 0x000fe200078e02ff */
[----:B------:R-:W-:Y:S01]  /*18a0*/  USHF.L.U64.HI UR20, UR6, UR20, UR7 ;  /* 0x0000001406147299 */ /* 0x000fe20008010207 */
[----:B------:R-:W-:Y:S01]  /*18b0*/  @!P0 IADD3 R18, P1, R232, 0x30, RZ ;  /* 0x00000030e8128810 */ /* 0x000fe20007f3e0ff */
[----:B------:R-:W-:Y:S01]  /*18c0*/  @!P3 IMAD.X R17, RZ, RZ, R233, P2 ;  /* 0x000000ffff11b224 */ /* 0x000fe200010e06e9 */
[----:B------:R-:W-:Y:S01]  /*18d0*/  ISETP.GE.AND P6, PT, R8, UR12, PT ;  /* 0x0000000c08007c0c */ /* 0x000fe2000bfc6270 */
[----:B------:R-:W-:Y:S01]  /*18e0*/  @!P4 IMAD R9, R3, c[0x0][0x194], R14 ;  /* 0x000065000309ca24 */ /* 0x000fe200078e020e */
[----:B------:R-:W-:Y:S01]  /*18f0*/  USHF.R.S32.HI UR15, URZ, 0x1f, UR17 ;  /* 0x0000001f3f0f7899 */ /* 0x000fe20008011411 */
[----:B------:R-:W-:Y:S01]  /*1900*/  @!P4 IMAD.MOV.U32 R23, RZ, RZ, R27 ;  /* 0x000000ffff17c224 */ /* 0x000fe200078e001b */
[----:B------:R-:W-:Y:S01]  /*1910*/  UIMAD UR5, UR20, UR17, URZ ;  /* 0x00000011140572a4 */ /* 0x000fe2000f8e023f */
[C---:B------:R-:W-:Y:S01]  /*1920*/  @!P5 IMAD R7, R232.reuse, c[0x0][0x194], R7 ;  /* 0x00006500e807da24 */ /* 0x040fe200078e0207 */
[----:B------:R-:W-:Y:S01]  /*1930*/  USHF.L.U32 UR4, UR7, 0x5, URZ ;  /* 0x0000000507047899 */ /* 0x000fe2000800063f */
[--C-:B------:R-:W-:Y:S01]  /*1940*/  @!P5 IMAD.WIDE.U32 R14, R232, c[0x0][0x190], R26.reuse ;  /* 0x00006400e80eda25 */ /* 0x100fe200078e001a */
[----:B------:R-:W-:Y:S01]  /*1950*/  UIMAD UR5, UR15, UR22, UR5 ;  /* 0x000000160f0572a4 */ /* 0x000fe2000f8e0205 */
[----:B------:R-:W-:Y:S01]  /*1960*/  LEA.HI R88, R5, R6, RZ, 0x5 ;  /* 0x0000000605587211 */ /* 0x000fe200078f28ff */
[----:B------:R-:W-:Y:S01]  /*1970*/  UIMAD.WIDE.U32 UR26, UR6, 0x20, URZ ;  /* 0x00000020061a78a5 */ /* 0x000fe2000f8e003f */
[----:B------:R-:W-:Y:S01]  /*1980*/  @!P3 IMAD.MOV.U32 R24, RZ, RZ, R26 ;  /* 0x000000ffff18b224 */ /* 0x000fe200078e001a */
[----:B------:R-:W-:Y:S01]  /*1990*/  LOP3.LUT R242, R242, 0x6, RZ, 0xc0, !PT ;  /* 0x00000006f2f27812 */ /* 0x000fe200078ec0ff */
[----:B------:R-:W-:-:S02]  /*19a0*/  @!P3 IMAD.MOV.U32 R25, RZ, RZ, R27 ;  /* 0x000000ffff19b224 */ /* 0x000fc400078e001b */
[----:B------:R-:W-:Y:S01]  /*19b0*/  @!P0 IMAD.MOV.U32 R20, RZ, RZ, R26 ;  /* 0x000000ffff148224 */ /* 0x000fe200078e001a */
[----:B------:R-:W-:Y:S01]  /*19c0*/  @!P5 LEA R26, P2, R14, c[0x0][0x160], 0x1 ;  /* 0x000058000e1ada11 */ /* 0x000fe200078408ff */
[----:B------:R-:W-:Y:S02]  /*19d0*/  @!P0 IMAD.X R13, RZ, RZ, R233, P1 ;  /* 0x000000ffff0d8224 */ /* 0x000fe400008e06e9 */
[----:B------:R-:W-:Y:S02]  /*19e0*/  @!P3 IMAD R17, R17, c[0x0][0x190], RZ ;  /* 0x000064001111ba24 */ /* 0x000fe400078e02ff */
[----:B------:R-:W-:-:S04]  /*19f0*/  @!P4 IMAD.WIDE.U32 R22, R3, c[0x0][0x190], R22 ;  /* 0x000064000316ca25 */ /* 0x000fc800078e0016 */
[----:B------:R-:W-:Y:S02]  /*1a00*/  @!P5 IMAD.IADD R7, R15, 0x1, R7 ;  /* 0x000000010f07d824 */ /* 0x000fe400078e0207 */
[----:B------:R-:W-:Y:S02]  /*1a10*/  @!P0 IMAD.MOV.U32 R21, RZ, RZ, R27 ;  /* 0x000000ffff158224 */ /* 0x000fe400078e001b */
[----:B------:R-:W-:Y:S01]  /*1a20*/  @!P3 IMAD R3, R12, c[0x0][0x194], R17 ;  /* 0x000065000c03ba24 */ /* 0x000fe200078e0211 */
[----:B------:R-:W-:Y:S01]  /*1a30*/  @!P5 LEA.HI.X R27, R14, c[0x0][0x164], R7, 0x1, P2 ;  /* 0x000059000e1bda11 */ /* 0x000fe200010f0c07 */
[----:B------:R-:W-:Y:S01]  /*1a40*/  @!P3 IMAD.WIDE.U32 R24, R12, c[0x0][0x190], R24 ;  /* 0x000064000c18ba25 */ /* 0x000fe200078e0018 */
[----:B------:R-:W-:Y:S02]  /*1a50*/  @!P4 LEA R12, P1, R22, c[0x0][0x160], 0x1 ;  /* 0x00005800160cca11 */ /* 0x000fe400078208ff */
[----:B------:R-:W-:Y:S01]  /*1a60*/  SHF.R.S32.HI R7, RZ, 0x1f, R166 ;  /* 0x0000001fff077819 */ /* 0x000fe200000114a6 */
[----:B------:R-:W-:Y:S01]  /*1a70*/  @!P0 IMAD R13, R13, c[0x0][0x190], RZ ;  /* 0x000064000d0d8a24 */ /* 0x000fe200078e02ff */
[----:B------:R-:W-:Y:S01]  /*1a80*/  ISETP.GE.AND P2, PT, R4, UR12, PT ;  /* 0x0000000c04007c0c */ /* 0x000fe2000bf46270 */
[----:B------:R-:W-:-:S02]  /*1a90*/  @!P4 IMAD.IADD R9, R23, 0x1, R9 ;  /* 0x000000011709c824 */ /* 0x000fc400078e0209 */
[----:B------:R-:W-:Y:S02]  /*1aa0*/  IMAD.SHL.U32 R231, R231, 0x2, RZ ;  /* 0x00000002e7e77824 */ /* 0x000fe400078e00ff */
[----:B------:R-:W-:Y:S01]  /*1ab0*/  @!P0 IMAD R16, R18, c[0x0][0x194], R13 ;  /* 0x0000650012108a24 */ /* 0x000fe200078e020d */
[----:B------:R-:W-:Y:S01]  /*1ac0*/  @!P4 LEA.HI.X R13, R22, c[0x0][0x164], R9, 0x1, P1 ;  /* 0x00005900160dca11 */ /* 0x000fe200008f0c09 */
[----:B------:R-:W-:Y:S01]  /*1ad0*/  @!P3 IMAD.IADD R3, R25, 0x1, R3 ;  /* 0x000000011903b824 */ /* 0x000fe200078e0203 */
[C---:B------:R-:W-:Y:S01]  /*1ae0*/  @!P3 LEA R14, P1, R24.reuse, c[0x0][0x160], 0x1 ;  /* 0x00005800180eba11 */ /* 0x040fe200078208ff */
[----:B------:R-:W-:Y:S01]  /*1af0*/  @!PT LDS RZ, [RZ] ;  /* 0x00000000fffff984 */ /* 0x000fe20000000800 */
[----:B------:R-:W-:Y:S01]  /*1b00*/  @!PT LDS RZ, [RZ] ;  /* 0x00000000fffff984 */ /* 0x000fe20000000800 */
[----:B------:R-:W-:Y:S01]  /*1b10*/  @!PT LDS RZ, [RZ] ;  /* 0x00000000fffff984 */ /* 0x000fe20000000800 */
[----:B------:R1:W-:Y:S01]  /*1b20*/  @!P5 LDGSTS.E.BYPASS.LTC128B.128 [R231], [R26.64] ;  /* 0x000000001ae7dfae */ /* 0x0003e2000b901d52 */
[----:B------:R-:W-:Y:S02]  /*1b30*/  IMAD R245, R7, c[0x0][0x1b0], RZ ;  /* 0x00006c0007f57a24 */ /* 0x000fe400078e02ff */
[----:B------:R-:W-:Y:S01]  /*1b40*/  @!P3 LEA.HI.X R15, R24, c[0x0][0x164], R3, 0x1, P1 ;  /* 0x00005900180fba11 */ /* 0x000fe200008f0c03 */
[----:B------:R1:W-:Y:S01]  /*1b50*/  @!P5 LDGSTS.E.BYPASS.LTC128B.128 [R231+0x2000], [R26.64+0x80] ;  /* 0x020000801ae7dfae */ /* 0x0003e2000b901d52 */
[----:B------:R-:W-:-:S02]  /*1b60*/  IMAD R245, R166, c[0x0][0x1b4], R245 ;  /* 0x00006d00a6f57a24 */ /* 0x000fc400078e02f5 */
[----:B------:R-:W-:Y:S01]  /*1b70*/  IMAD.WIDE.U32 R234, R166, c[0x0][0x1b0], R234 ;  /* 0x00006c00a6ea7a25 */ /* 0x000fe200078e00ea */
[----:B------:R1:W-:Y:S03]  /*1b80*/  @!P5 LDGSTS.E.BYPASS.LTC128B.128 [R231+0x4000], [R26.64+0x100] ;  /* 0x040001001ae7dfae */ /* 0x0003e6000b901d52 */
[----:B------:R-:W-:Y:S01]  /*1b90*/  IMAD.IADD R245, R235, 0x1, R245 ;  /* 0x00000001ebf57824 */ /* 0x000fe200078e02f5 */
[----:B------:R1:W-:Y:S01]  /*1ba0*/  @!P5 LDGSTS.E.BYPASS.LTC128B.128 [R231+0x6000], [R26.64+0x180] ;  /* 0x060001801ae7dfae */ /* 0x0003e2000b901d52 */
[----:B------:R-:W-:Y:S01]  /*1bb0*/  IMAD.U32 R3, RZ, RZ, UR22 ;  /* 0x00000016ff037e24 */ /* 0x000fe2000f8e00ff */
[----:B------:R-:W-:Y:S01]  /*1bc0*/  ISETP.GE.AND P5, PT, R8, UR12, PT ;  /* 0x0000000c08007c0c */ /* 0x000fe2000bfa6270 */
[----:B------:R-:W-:Y:S01]  /*1bd0*/  IMAD.MOV.U32 R244, RZ, RZ, R234 ;  /* 0x000000fffff47224 */ /* 0x000fe200078e00ea */
[----:B------:R2:W-:Y:S01]  /*1be0*/  @!P4 LDGSTS.E.BYPASS.LTC128B.128 [R231+0x800], [R12.64] ;  /* 0x008000000ce7cfae */ /* 0x0005e2000b901d52 */
[----:B------:R-:W-:-:S03]  /*1bf0*/  @!P0 IMAD.WIDE.U32 R18, R18, c[0x0][0x190], R20 ;  /* 0x0000640012128a25 */ /* 0x000fc600078e0014 */
[----:B------:R2:W-:Y:S01]  /*1c00*/  @!P4 LDGSTS.E.BYPASS.LTC128B.128 [R231+0x2800], [R12.64+0x80] ;  /* 0x028000800ce7cfae */ /* 0x0005e2000b901d52 */
[----:B------:R-:W-:Y:S02]  /*1c10*/  IMAD.U32 R9, RZ, RZ, UR7 ;  /* 0x00000007ff097e24 */ /* 0x000fe4000f8e00ff */
[----:B------:R-:W-:Y:S01]  /*1c20*/  @!P0 IMAD.IADD R16, R19, 0x1, R16 ;  /* 0x0000000113108824 */ /* 0x000fe200078e0210 */
[----:B------:R2:W-:Y:S01]  /*1c30*/  @!P4 LDGSTS.E.BYPASS.LTC128B.128 [R231+0x4800], [R12.64+0x100] ;  /* 0x048001000ce7cfae */ /* 0x0005e2000b901d52 */
[----:B------:R-:W-:Y:S02]  /*1c40*/  IMAD.U32 R8, RZ, RZ, UR4 ;  /* 0x00000004ff087e24 */ /* 0x000fe4000f8e00ff */
[C---:B------:R-:W-:Y:S01]  /*1c50*/  IMAD R11, R10.reuse, c[0x0][0x1a4], R11 ;  /* 0x000069000a0b7a24 */ /* 0x040fe200078e020b */
[----:B------:R2:W-:Y:S01]  /*1c60*/  @!P4 LDGSTS.E.BYPASS.LTC128B.128 [R231+0x6800], [R12.64+0x180] ;  /* 0x068001800ce7cfae */ /* 0x0005e2000b901d52 */
[----:B------:R-:W-:Y:S01]  /*1c70*/  ISETP.GE.AND P4, PT, R10, UR12, PT ;  /* 0x0000000c0a007c0c */ /* 0x000fe2000bf86270 */
[----:B------:R-:W-:-:S02]  /*1c80*/  IMAD R241, R7, c[0x0][0x1b8], RZ ;  /* 0x00006e0007f17a24 */ /* 0x000fc400078e02ff */
[----:B------:R3:W-:Y:S01]  /*1c90*/  @!P3 LDGSTS.E.BYPASS.LTC128B.128 [R231+0x1000], [R14.64] ;  /* 0x010000000ee7bfae */ /* 0x0007e2000b901d52 */
[----:B------:R-:W-:Y:S02]  /*1ca0*/  IMAD.U32 R7, RZ, RZ, UR6 ;  /* 0x00000006ff077e24 */ /* 0x000fe4000f8e00ff */
[----:B------:R-:W-:Y:S01]  /*1cb0*/  IMAD R241, R166, c[0x0][0x1bc], R241 ;  /* 0x00006f00a6f17a24 */ /* 0x000fe200078e02f1 */
[----:B------:R3:W-:Y:S04]  /*1cc0*/  @!P3 LDGSTS.E.BYPASS.LTC128B.128 [R231+0x3000], [R14.64+0x80] ;  /* 0x030000800ee7bfae */ /* 0x0007e8000b901d52 */
[----:B------:R3:W-:Y:S04]  /*1cd0*/  @!P3 LDGSTS.E.BYPASS.LTC128B.128 [R231+0x5000], [R14.64+0x100] ;  /* 0x050001000ee7bfae */ /* 0x0007e8000b901d52 */
[----:B------:R3:W-:Y:S01]  /*1ce0*/  @!P3 LDGSTS.E.BYPASS.LTC128B.128 [R231+0x7000], [R14.64+0x180] ;  /* 0x070001800ee7bfae */ /* 0x0007e2000b901d52 */
[----:B------:R-:W-:-:S04]  /*1cf0*/  @!P0 LEA R24, P3, R18, c[0x0][0x160], 0x1 ;  /* 0x0000580012188a11 */ /* 0x000fc800078608ff */
[----:B------:R-:W-:Y:S01]  /*1d00*/  @!P0 LEA.HI.X R25, R18, c[0x0][0x164], R16, 0x1, P3 ;  /* 0x0000590012198a11 */ /* 0x000fe200018f0c10 */
[----:B------:R-:W-:-:S04]  /*1d10*/  IMAD.WIDE.U32 R16, R10, c[0x0][0x1a0], R246 ;  /* 0x000068000a107a25 */ /* 0x000fc800078e00f6 */
[----:B------:R4:W-:Y:S01]  /*1d20*/  @!P0 LDGSTS.E.BYPASS.LTC128B.128 [R231+0x1800], [R24.64] ;  /* 0x0180000018e78fae */ /* 0x0009e2000b901d52 */
[----:B--2---:R-:W-:Y:S02]  /*1d30*/  IMAD.U32 R13, RZ, RZ, UR6 ;  /* 0x00000006ff0d7e24 */ /* 0x004fe4000f8e00ff */
[----:B------:R-:W-:Y:S01]  /*1d40*/  IMAD.U32 R12, RZ, RZ, UR6 ;  /* 0x00000006ff0c7e24 */ /* 0x000fe2000f8e00ff */
[----:B------:R4:W-:Y:S04]  /*1d50*/  @!P0 LDGSTS.E.BYPASS.LTC128B.128 [R231+0x3800], [R24.64+0x80] ;  /* 0x0380008018e78fae */ /* 0x0009e8000b901d52 */
[----:B------:R4:W-:Y:S04]  /*1d60*/  @!P0 LDGSTS.E.BYPASS.LTC128B.128 [R231+0x5800], [R24.64+0x100] ;  /* 0x0580010018e78fae */ /* 0x0009e8000b901d52 */
[----:B------:R4:W-:Y:S01]  /*1d70*/  @!P0 LDGSTS.E.BYPASS.LTC128B.128 [R231+0x7800], [R24.64+0x180] ;  /* 0x0780018018e78fae */ /* 0x0009e2000b901d52 */
[----:B---3--:R-:W-:-:S05]  /*1d80*/  IMAD.WIDE.U32 R14, R3, UR17, R244 ;  /* 0x00000011030e7c25 */ /* 0x008fca000f8e00f4 */
[----:B------:R-:W-:Y:S02]  /*1d90*/  @!P6 LEA R13, P1, R13, R14, 0x4 ;  /* 0x0000000e0d0de211 */ /* 0x000fe400078220ff */
[----:B------:R-:W-:Y:S01]  /*1da0*/  IADD3 R15, R15, UR5, RZ ;  /* 0x000000050f0f7c10 */ /* 0x000fe2000fffe0ff */
[----:B------:R-:W-:Y:S01]  /*1db0*/  ULDC.64 UR4, c[0x0][0x1a0] ;  /* 0x0000680000047ab9 */ /* 0x000fe20000000a00 */
[----:B------:R-:W-:Y:S01]  /*1dc0*/  @!P4 LEA R22, P3, R14, c[0x0][0x168], 0x1 ;  /* 0x00005a000e16ca11 */ /* 0x000fe200078608ff */
[----:B------:R-:W-:Y:S01]  /*1dd0*/  UIMAD UR15, UR15, UR4, URZ ;  /* 0x000000040f0f72a4 */ /* 0x000fe2000f8e023f */
[----:B------:R-:W-:Y:S02]  /*1de0*/  @!P6 LEA.HI.X R12, R12, R15, R9, 0x4, P1 ;  /* 0x0000000f0c0ce211 */ /* 0x000fe400008f2409 */
[----:B------:R-:W-:Y:S01]  /*1df0*/  @!P6 LEA R20, P1, R13, c[0x0][0x168], 0x1 ;  /* 0x00005a000d14ea11 */ /* 0x000fe200078208ff */
[----:B------:R-:W-:Y:S01]  /*1e00*/  UIMAD UR15, UR17, UR5, UR15 ;  /* 0x00000005110f72a4 */ /* 0x000fe2000f8e020f */
[----:B------:R-:W-:-:S02]  /*1e10*/  @!P4 LEA.HI.X R23, R14, c[0x0][0x16c], R15, 0x1, P3 ;  /* 0x00005b000e17ca11 */ /* 0x000fc400018f0c0f */
[----:B------:R-:W-:Y:S02]  /*1e20*/  @!P6 LEA.HI.X R21, R13, c[0x0][0x16c], R12, 0x1, P1 ;  /* 0x00005b000d15ea11 */ /* 0x000fe400008f0c0c */
[----:B------:R-:W-:Y:S01]  /*1e30*/  ISETP.GE.AND P1, PT, R2, UR12, PT ;  /* 0x0000000c02007c0c */ /* 0x000fe2000bf26270 */
[----:B------:R2:W-:Y:S01]  /*1e40*/  @!P4 LDGSTS.E.BYPASS.LTC128B.128 [R231+0x8000], [R22.64] ;  /* 0x0800000016e7cfae */ /* 0x0005e2000b901d52 */
[----:B------:R-:W-:-:S03]  /*1e50*/  @!P2 IADD3 R9, P3, R14, UR26, RZ ;  /* 0x0000001a0e09ac10 */ /* 0x000fc6000ff7e0ff */
[----:B------:R2:W-:Y:S01]  /*1e60*/  @!P4 LDGSTS.E.BYPASS.LTC128B.128 [R231+0xa000], [R22.64+0x80] ;  /* 0x0a00008016e7cfae */ /* 0x0005e2000b901d52 */
[----:B------:R-:W-:Y:S02]  /*1e70*/  @!P2 IADD3.X R8, R15, UR27, R8, P3, !PT ;  /* 0x0000001b0f08ac10 */ /* 0x000fe40009ffe408 */
[----:B------:R-:W-:Y:S01]  /*1e80*/  IADD3 R12, P3, R16, UR24, RZ ;  /* 0x00000018100c7c10 */ /* 0x000fe2000ff7e0ff */
[----:B------:R-:W-:Y:S01]  /*1e90*/  UIMAD.WIDE.U32 UR24, UR17, UR4, URZ ;  /* 0x00000004111872a5 */ /* 0x000fe2000f8e003f */
[----:B------:R2:W-:Y:S02]  /*1ea0*/  @!P4 LDGSTS.E.BYPASS.LTC128B.128 [R231+0xc000], [R22.64+0x100] ;  /* 0x0c00010016e7cfae */ /* 0x0005e4000b901d52 */
[----:B------:R-:W-:Y:S01]  /*1eb0*/  IADD3.X R13, R17, UR21, R11, P3, !PT ;  /* 0x00000015110d7c10 */ /* 0x000fe20009ffe40b */
[----:B------:R-:W-:Y:S01]  /*1ec0*/  VOTEU.ALL UP0, P1 ;  /* 0x00000000003f7886 */ /* 0x000fe20000800000 */
[C---:B------:R-:W-:Y:S01]  /*1ed0*/  @!P2 LEA R18, P3, R9.reuse, c[0x0][0x168], 0x1 ;  /* 0x00005a000912aa11 */ /* 0x040fe200078608ff */
[----:B------:R-:W-:Y:S01]  /*1ee0*/  UIADD3 UR21, UR25, UR15, URZ ;  /* 0x0000000f19157290 */ /* 0x000fe2000fffe03f */
[----:B------:R2:W-:Y:S01]  /*1ef0*/  @!P4 LDGSTS.E.BYPASS.LTC128B.128 [R231+0xe000], [R22.64+0x180] ;  /* 0x0e00018016e7cfae */ /* 0x0005e2000b901d52 */
[----:B------:R-:W-:Y:S01]  /*1f00*/  IMAD.WIDE.U32 R166, R166, c[0x0][0x1b8], R12 ;  /* 0x00006e00a6a67a25 */ /* 0x000fe200078e000c */
[----:B------:R-:W-:Y:S01]  /*1f10*/  @!UP0 UIMAD UR15, UR7, 0x30, URZ ;  /* 0x00000030070f88a4 */ /* 0x000fe2000f8e023f */
[----:B------:R-:W-:Y:S01]  /*1f20*/  @!P2 LEA.HI.X R19, R9, c[0x0][0x16c], R8, 0x1, P3 ;  /* 0x00005b000913aa11 */ /* 0x000fe200018f0c08 */
[----:B------:R3:W-:Y:S01]  /*1f30*/  @!P6 LDGSTS.E.BYPASS.LTC128B.128 [R231+0x8800], [R20.64] ;  /* 0x0880000014e7efae */ /* 0x0007e2000b901d52 */
[----:B------:R-:W-:Y:S01]  /*1f40*/  @!P1 IMAD.WIDE.U32 R12, R7, 0x30, R14 ;  /* 0x00000030070c9825 */ /* 0x000fe200078e000e */
[----:B------:R-:W-:-:S02]  /*1f50*/  LEA.HI R11, R5, R6, RZ, 0x4 ;  /* 0x00000006050b7211 */ /* 0x000fc400078f20ff */
[----:B------:R3:W-:Y:S01]  /*1f60*/  @!P6 LDGSTS.E.BYPASS.LTC128B.128 [R231+0xa800], [R20.64+0x80] ;  /* 0x0a80008014e7efae */ /* 0x0007e2000b901d52 */
[----:B-1----:R-:W-:Y:S01]  /*1f70*/  IMAD.U32 R26, RZ, RZ, UR24 ;  /* 0x00000018ff1a7e24 */ /* 0x002fe2000f8e00ff */
[----:B------:R-:W-:Y:S01]  /*1f80*/  @!P1 IADD3 R8, R13, UR15, RZ ;  /* 0x0000000f0d089c10 */ /* 0x000fe2000fffe0ff */
[----:B------:R-:W-:Y:S01]  /*1f90*/  IMAD.U32 R7, RZ, RZ, UR21 ;  /* 0x00000015ff077e24 */ /* 0x000fe2000f8e00ff */
[----:B------:R-:W-:Y:S01]  /*1fa0*/  @!P1 LEA R16, P3, R12, c[0x0][0x168], 0x1 ;  /* 0x00005a000c109a11 */ /* 0x000fe200078608ff */
[----:B------:R3:W-:Y:S01]  /*1fb0*/  @!P6 LDGSTS.E.BYPASS.LTC128B.128 [R231+0xc800], [R20.64+0x100] ;  /* 0x0c80010014e7efae */ /* 0x0007e2000b901d52 */
[----:B------:R-:W-:Y:S01]  /*1fc0*/  IMAD.IADD R241, R167, 0x1, R241 ;  /* 0x00000001a7f17824 */ /* 0x000fe200078e02f1 */
[----:B------:R-:W-:Y:S01]  /*1fd0*/  LEA R14, P0, R26, R166, 0x6 ;  /* 0x000000a61a0e7211 */ /* 0x000fe200078030ff */
[----:B------:R-:W-:Y:S01]  /*1fe0*/  IMAD.SHL.U32 R9, R10, 0x8, RZ ;  /* 0x000000080a097824 */ /* 0x000fe200078e00ff */
[----:B------:R-:W-:Y:S01]  /*1ff0*/  @!P1 LEA.HI.X R17, R12, c[0x0][0x16c], R8, 0x1, P3 ;  /* 0x00005b000c119a11 */ /* 0x000fe200018f0c08 */
[----:B------:R3:W-:Y:S01]  /*2000*/  @!P6 LDGSTS.E.BYPASS.LTC128B.128 [R231+0xe800], [R20.64+0x180] ;  /* 0x0e80018014e7efae */ /* 0x0007e2000b901d52 */
[----:B------:R-:W-:Y:S01]  /*2010*/  ISETP.GE.AND P6, PT, R10, UR12, PT ;  /* 0x0000000c0a007c0c */ /* 0x000fe2000bfc6270 */
[----:B------:R-:W-:Y:S01]  /*2020*/  IMAD.SHL.U32 R10, R0, 0x40, RZ ;  /* 0x00000040000a7824 */ /* 0x000fe200078e00ff */
[----:B------:R-:W-:Y:S01]  /*2030*/  ISETP.GE.AND P4, PT, R4, UR12, PT ;  /* 0x0000000c04007c0c */ /* 0x000fe2000bf86270 */
[----:B------:R1:W-:Y:S01]  /*2040*/  @!P2 LDGSTS.E.BYPASS.LTC128B.128 [R231+0x9000], [R18.64] ;  /* 0x0900000012e7afae */ /* 0x0003e2000b901d52 */
[----:B------:R-:W-:Y:S01]  /*2050*/  IMAD.U32 R8, RZ, RZ, UR4 ;  /* 0x00000004ff087e24 */ /* 0x000fe2000f8e00ff */
[----:B------:R-:W-:Y:S01]  /*2060*/  LOP3.LUT R13, R11, 0xfffffff0, RZ, 0xc0, !PT ;  /* 0xfffffff00b0d7812 */ /* 0x000fe200078ec0ff */
[----:B------:R-:W-:Y:S01]  /*2070*/  IMAD.U32 R4, RZ, RZ, UR5 ;  /* 0x00000005ff047e24 */ /* 0x000fe2000f8e00ff */
[----:B------:R1:W-:Y:S01]  /*2080*/  @!P2 LDGSTS.E.BYPASS.LTC128B.128 [R231+0xb000], [R18.64+0x80] ;  /* 0x0b00008012e7afae */ /* 0x0003e2000b901d52 */
[----:B------:R-:W-:Y:S01]  /*2090*/  LEA.HI.X R15, R26, R241, R7, 0x6, P0 ;  /* 0x000000f11a0f7211 */ /* 0x000fe200000f3407 */
[----:B------:R-:W-:Y:S01]  /*20a0*/  IMAD.U32 R7, RZ, RZ, UR4 ;  /* 0x00000004ff077e24 */ /* 0x000fe2000f8e00ff */
[----:B------:R-:W-:Y:S01]  /*20b0*/  LOP3.LUT R10, R10, 0x1c0, RZ, 0xc0, !PT ;  /* 0x000001c00a0a7812 */ /* 0x000fe200078ec0ff */
[----:B------:R1:W-:Y:S01]  /*20c0*/  @!P2 LDGSTS.E.BYPASS.LTC128B.128 [R231+0xd000], [R18.64+0x100] ;  /* 0x0d00010012e7afae */ /* 0x0003e2000b901d52 */
[----:B------:R-:W-:Y:S01]  /*20d0*/  @!P5 LEA R8, P0, R8, R14, 0x4 ;  /* 0x0000000e0808d211 */ /* 0x000fe200078020ff */
[----:B------:R-:W-:Y:S01]  /*20e0*/  IMAD.IADD R13, R6, 0x1, -R13 ;  /* 0x00000001060d7824 */ /* 0x000fe200078e0a0d */
[----:B------:R-:W-:Y:S01]  /*20f0*/  SHF.R.S32.HI R12, RZ, 0x4, R11 ;  /* 0x00000004ff0c7819 */ /* 0x000fe2000001140b */
[----:B------:R1:W-:Y:S01]  /*2100*/  @!P2 LDGSTS.E.BYPASS.LTC128B.128 [R231+0xf000], [R18.64+0x180] ;  /* 0x0f00018012e7afae */ /* 0x0003e2000b901d52 */
[----:B------:R-:W-:Y:S01]  /*2110*/  ISETP.GE.AND P3, PT, R2, UR12, PT ;  /* 0x0000000c02007c0c */ /* 0x000fe2000bf66270 */
[----:B------:R-:W-:Y:S01]  /*2120*/  IMAD.U32 R27, RZ, RZ, UR25 ;  /* 0x00000019ff1b7e24 */ /* 0x000fe2000f8e00ff */
[----:B------:R-:W-:Y:S01]  /*2130*/  LOP3.LUT R9, R10, 0x8, R9, 0xf8, !PT ;  /* 0x000000080a097812 */ /* 0x000fe200078ef809 */
[----:B------:R5:W-:Y:S01]  /*2140*/  @!P1 LDGSTS.E.BYPASS.LTC128B.128 [R231+0x9800], [R16.64] ;  /* 0x0980000010e79fae */ /* 0x000be2000b901d52 */
[----:B------:R-:W-:Y:S01]  /*2150*/  USHF.L.U32 UR12, UR5, 0x5, URZ ;  /* 0x00000005050c7899 */ /* 0x000fe2000800063f */
[----:B------:R-:W-:Y:S01]  /*2160*/  @!P5 LEA.HI.X R7, R7, R15, R4, 0x4, P0 ;  /* 0x0000000f0707d211 */ /* 0x000fe200000f2404 */
[----:B------:R-:W-:Y:S01]  /*2170*/  UIMAD.WIDE.U32 UR24, UR4, 0x20, URZ ;  /* 0x00000020041878a5 */ /* 0x000fe2000f8e003f */
[----:B------:R5:W-:Y:S01]  /*2180*/  @!P1 LDGSTS.E.BYPASS.LTC128B.128 [R231+0xb800], [R16.64+0x80] ;  /* 0x0b80008010e79fae */ /* 0x000be2000b901d52 */
[----:B------:R-:W-:Y:S01]  /*2190*/  SHF.R.U32.HI R10, RZ, 0x3, R10 ;  /* 0x00000003ff0a7819 */ /* 0x000fe2000001160a */
[----:B------:R-:W-:Y:S01]  /*21a0*/  UIADD3 UR15, UR14, 0x1, -UR16 ;  /* 0x000000010e0f7890 */ /* 0x000fe2000fffe810 */
[----:B------:R-:W-:Y:S01]  /*21b0*/  LEA.HI R11, R11, R12, RZ, 0x1 ;  /* 0x0000000c0b0b7211 */ /* 0x000fe200078f08ff */
[----:B------:R5:W-:Y:S01]  /*21c0*/  @!P1 LDGSTS.E.BYPASS.LTC128B.128 [R231+0xd800], [R16.64+0x100] ;  /* 0x0d80010010e79fae */ /* 0x000be2000b901d52 */
[C---:B---3--:R-:W-:Y:S01]  /*21d0*/  @!P5 LEA R20, P0, R8.reuse, c[0x0][0x170], 0x1 ;  /* 0x00005c000814da11 */ /* 0x048fe200078008ff */
[----:B------:R-:W-:Y:S01]  /*21e0*/  VOTEU.ALL UP0, P3 ;  /* 0x00000000003f7886 */ /* 0x000fe20001800000 */
[----:B------:R-:W-:Y:S01]  /*21f0*/  SHF.R.S32.HI R2, RZ, 0x1f, R13 ;  /* 0x0000001fff027819 */ /* 0x000fe2000001140d */
[----:B------:R5:W-:Y:S01]  /*2200*/  @!P1 LDGSTS.E.BYPASS.LTC128B.128 [R231+0xf800], [R16.64+0x180] ;  /* 0x0f80018010e79fae */ /* 0x000be2000b901d52 */
[----:B------:R-:W-:Y:S01]  /*2210*/  LOP3.LUT R10, R9, R10, RZ, 0x3c, !PT ;  /* 0x0000000a090a7212 */ /* 0x000fe200078e3cff */
[----:B------:R-:W-:Y:S01]  /*2220*/  IMAD.U32 R9, RZ, RZ, UR12 ;  /* 0x0000000cff097e24 */ /* 0x000fe2000f8e00ff */
[----:B------:R-:W-:Y:S01]  /*2230*/  LOP3.LUT R11, R11, 0xfffffffe, RZ, 0xc0, !PT ;  /* 0xfffffffe0b0b7812 */ /* 0x000fe200078ec0ff */
[----:B------:R-:W0:Y:S01]  /*2240*/  LDGDEPBAR ;  /* 0x00000000000079af */ /* 0x000e220000000000 */
[----:B------:R-:W-:Y:S01]  /*2250*/  @!P5 LEA.HI.X R21, R8, c[0x0][0x174], R7, 0x1, P0 ;  /* 0x00005d000815da11 */ /* 0x000fe200000f0c07 */
[----:B------:R-:W-:Y:S01]  /*2260*/  IMAD.U32 R7, RZ, RZ, UR4 ;  /* 0x00000004ff077e24 */ /* 0x000fe2000f8e00ff */
[----:B------:R-:W-:Y:S01]  /*2270*/  @!P4 IADD3 R8, P0, R14, UR24, RZ ;  /* 0x000000180e08cc10 */ /* 0x000fe2000ff1e0ff */
[----:B------:R-:W-:Y:S01]  /*2280*/  IMAD.IADD R11, R12, 0x1, -R11 ;  /* 0x000000010c0b7824 */ /* 0x000fe200078e0a0b */
[----:B------:R-:W-:Y:S01]  /*2290*/  LEA.HI R2, R2, R13, RZ, 0x3 ;  /* 0x0000000d02027211 */ /* 0x000fe200078f18ff */
[----:B------:R-:W-:Y:S01]  /*22a0*/  @!UP0 UIMAD UR12, UR5, 0x30, URZ ;  /* 0x00000030050c88a4 */ /* 0x000fe2000f8e023f */
[----:B------:R-:W-:Y:S01]  /*22b0*/  @!P4 IADD3.X R9, R15, UR25, R9, P0, !PT ;  /* 0x000000190f09cc10 */ /* 0x000fe200087fe409 */
[C---:B------:R-:W-:Y:S01]  /*22c0*/  IMAD R229, R11.reuse, 0x200, R10 ;  /* 0x000002000be57824 */ /* 0x040fe200078e020a */
[----:B------:R-:W-:Y:S01]  /*22d0*/  LOP3.LUT R4, R2, 0xfffffff8, RZ, 0xc0, !PT ;  /* 0xfffffff802047812 */ /* 0x000fe200078ec0ff */
[----:B------:R-:W-:Y:S01]  /*22e0*/  IMAD.SHL.U32 R11, R11, 0x8, RZ ;  /* 0x000000080b0b7824 */ /* 0x000fe200078e00ff */
[----:B------:R-:W-:Y:S01]  /*22f0*/  @!P6 LEA R12, P1, R14, c[0x0][0x170], 0x1 ;  /* 0x00005c000e0cea11 */ /* 0x000fe200078208ff */
[----:B------:R-:W-:Y:S01]  /*2300*/  IMAD.SHL.U32 R89, R2, 0x40, RZ ;  /* 0x0000004002597824 */ /* 0x000fe200078e00ff */
[----:B------:R-:W-:Y:S01]  /*2310*/  UISETP.GT.AND UP0, UPT, UR17, UR9, UPT ;  /* 0x000000091100728c */ /* 0x000fe2000bf04270 */
[----:B------:R-:W-:Y:S01]  /*2320*/  IMAD.IADD R4, R13, 0x1, -R4 ;  /* 0x000000010d047824 */ /* 0x000fe200078e0a04 */
[--C-:B------:R-:W-:Y:S01]  /*2330*/  @!P6 LEA.HI.X R13, R14, c[0x0][0x174], R15.reuse, 0x1, P1 ;  /* 0x00005d000e0dea11 */ /* 0x100fe200008f0c0f */
[----:B------:R-:W-:Y:S01]  /*2340*/  @!P3 IMAD.WIDE.U32 R14, R7, 0x30, R14 ;  /* 0x00000030070eb825 */ /* 0x000fe200078e000e */
[----:B------:R-:W-:-:S03]  /*2350*/  LOP3.LUT R89, R89, 0xfffffe00, RZ, 0xc0, !PT ;  /* 0xfffffe0059597812 */ /* 0x000fc600078ec0ff */
[----:B------:R-:W-:Y:S02]  /*2360*/  IMAD.SHL.U32 R10, R4, 0x40, RZ ;  /* 0x00000040040a7824 */ /* 0x000fe400078e00ff */
[----:B------:R-:W-:Y:S01]  /*2370*/  IMAD.SHL.U32 R229, R229, 0x2, RZ ;  /* 0x00000002e5e57824 */ /* 0x000fe200078e00ff */
[----:B-----5:R-:W-:Y:S01]  /*2380*/  @!P4 LEA R16, P0, R8, c[0x0][0x170], 0x1 ;  /* 0x00005c000810ca11 */ /* 0x020fe200078008ff */
[----:B------:R-:W-:-:S04]  /*2390*/  DEPBAR.LE SB0, 0x0 ;  /* 0x000080000000791a */ /* 0x000fc80000000000 */
[----:B------:R-:W-:Y:S01]  /*23a0*/  BAR.SYNC.DEFER_BLOCKING 0x0 ;  /* 0x0000000000007b1d */ /* 0x000fe20000010000 */
[----:B------:R-:W-:Y:S01]  /*23b0*/  @!P4 LEA.HI.X R17, R8, c[0x0][0x174], R9, 0x1, P0 ;  /* 0x00005d000811ca11 */ /* 0x000fe200000f0c09 */
[----:B------:R-:W-:Y:S01]  /*23c0*/  IMAD.MOV.U32 R7, RZ, RZ, 0x10 ;  /* 0x00000010ff077424 */ /* 0x000fe200078e00ff */
[----:B------:R-:W-:Y:S02]  /*23d0*/  LOP3.LUT R10, R10, 0x1c0, RZ, 0xc0, !PT ;  /* 0x000001c00a0a7812 */ /* 0x000fe400078ec0ff */
[----:B------:R-:W-:Y:S02]  /*23e0*/  IADD3 R227, R229, 0x8020, RZ ;  /* 0x00008020e5e37810 */ /* 0x000fe40007ffe0ff */
[----:B------:R-:W-:Y:S02]  /*23f0*/  LOP3.LUT R11, R10, 0x8, R11, 0xf8, !PT ;  /* 0x000000080a0b7812 */ /* 0x000fe400078ef80b */
[----:B------:R-:W-:Y:S02]  /*2400*/  R2P PR, R4, 0x6 ;  /* 0x0000000604007804 */ /* 0x000fe40000000000 */
[----:B------:R-:W-:Y:S01]  /*2410*/  @!P3 IADD3 R4, R15, UR12, RZ ;  /* 0x0000000c0f04bc10 */ /* 0x000fe2000fffe0ff */
[----:B------:R-:W-:Y:S01]  /*2420*/  ULDC UR12, c[0x0][0x2e4] ;  /* 0x0000b900000c7ab9 */ /* 0x000fe20000000800 */
[----:B-1----:R-:W-:Y:S01]  /*2430*/  @!P3 LEA R18, P0, R14, c[0x0][0x170], 0x1 ;  /* 0x00005c000e12ba11 */ /* 0x002fe200078008ff */
[----:B------:R-:W-:Y:S01]  /*2440*/  UIADD3 UR12, UR14, -UR12, -UR16 ;  /* 0x8000000c0e0c7290 */ /* 0x000fe2000fffe810 */
[----:B------:R-:W-:-:S02]  /*2450*/  SHF.R.U32.HI R10, RZ, 0x3, R10 ;  /* 0x00000003ff0a7819 */ /* 0x000fc4000001160a */
[----:B------:R-:W-:Y:S02]  /*2460*/  @!P3 LEA.HI.X R19, R14, c[0x0][0x174], R4, 0x1, P0 ;  /* 0x00005d000e13ba11 */ /* 0x000fe400000f0c04 */
[----:B------:R-:W-:Y:S02]  /*2470*/  SHF.R.S32.HI R4, RZ, 0x5, R88 ;  /* 0x00000005ff047819 */ /* 0x000fe40000011458 */
[----:B------:R-:W-:Y:S02]  /*2480*/  LOP3.LUT R2, R11, R10, RZ, 0x3c, !PT ;  /* 0x0000000a0b027212 */ /* 0x000fe400078e3cff */
[----:B------:R-:W-:Y:S01]  /*2490*/  SEL R7, R7, 0xfffffff0, !P1 ;  /* 0xfffffff007077807 */ /* 0x000fe20004800000 */
[----:B------:R-:W-:Y:S01]  /*24a0*/  @P6 STS.128 [R231+0x10000], RZ ;  /* 0x010000ffe7006388 */ /* 0x000fe20000000c00 */
[C---:B------:R-:W-:Y:S01]  /*24b0*/  IMAD R5, R4.reuse, 0x400, R89 ;  /* 0x0000040004057824 */ /* 0x040fe200078e0259 */
[----:B------:R-:W-:Y:S01]  /*24c0*/  LEA R4, R4, UR13, 0x4 ;  /* 0x0000000d04047c11 */ /* 0x000fe2000f8e20ff */
[----:B------:R-:W-:Y:S01]  /*24d0*/  ULDC UR13, c[0x0][0x2e8] ;  /* 0x0000ba00000d7ab9 */ /* 0x000fe20000000800 */
[----:B------:R-:W-:Y:S01]  /*24e0*/  @P6 STS.128 [R231+0x12000], RZ ;  /* 0x012000ffe7006388 */ /* 0x000fe20000000c00 */
[----:B------:R-:W-:Y:S01]  /*24f0*/  IMAD.IADD R230, R2, 0x1, R5 ;  /* 0x0000000102e67824 */ /* 0x000fe200078e0205 */
[----:B------:R-:W-:Y:S01]  /*2500*/  UIADD3 UR13, UR15, UR13, URZ ;  /* 0x0000000d0f0d7290 */ /* 0x000fe2000fffe03f */
[----:B------:R-:W-:Y:S01]  /*2510*/  IMAD.MOV.U32 R5, RZ, RZ, 0x20 ;  /* 0x00000020ff057424 */ /* 0x000fe200078e00ff */
[----:B------:R-:W-:Y:S01]  /*2520*/  @P6 STS.128 [R231+0x14000], RZ ;  /* 0x014000ffe7006388 */ /* 0x000fe20000000c00 */
[----:B------:R-:W-:-:S03]  /*2530*/  IMAD.SHL.U32 R230, R230, 0x2, RZ ;  /* 0x00000002e6e67824 */ /* 0x000fc600078e00ff */
[----:B------:R-:W-:Y:S01]  /*2540*/  @P6 STS.128 [R231+0x16000], RZ ;  /* 0x016000ffe7006388 */ /* 0x000fe20000000c00 */
[----:B------:R-:W-:Y:S01]  /*2550*/  SEL R5, R5, 0xffffffe0, !P2 ;  /* 0xffffffe005057807 */ /* 0x000fe20005000000 */
[--C-:B------:R-:W-:Y:S01]  /*2560*/  IMAD R228, R7, 0x2, R230.reuse ;  /* 0x0000000207e47824 */ /* 0x100fe200078e02e6 */
[----:B------:R-:W-:Y:S01]  /*2570*/  R2P PR, R0, 0x6 ;  /* 0x0000000600007804 */ /* 0x000fe20000000000 */
[----:B------:R-:W-:Y:S01]  /*2580*/  @!PT LDS RZ, [RZ] ;  /* 0x00000000fffff984 */ /* 0x000fe20000000800 */
[----:B------:R-:W-:Y:S01]  /*2590*/  @!PT LDS RZ, [RZ] ;  /* 0x00000000fffff984 */ /* 0x000fe20000000800 */
[----:B------:R-:W-:Y:S01]  /*25a0*/  @!PT LDS RZ, [RZ] ;  /* 0x00000000fffff984 */ /* 0x000fe20000000800 */
[----:B------:R1:W-:Y:S01]  /*25b0*/  @!P6 LDGSTS.E.BYPASS.LTC128B.128 [R231+0x10000], [R12.64] ;  /* 0x100000000ce7efae */ /* 0x0003e2000b901d52 */
[----:B------:R-:W-:Y:S01]  /*25c0*/  IADD3 R0, R229, 0x8000, RZ ;  /* 0x00008000e5007810 */ /* 0x000fe20007ffe0ff */
[C---:B------:R-:W-:Y:S02]  /*25d0*/  IMAD R226, R5.reuse, 0x2, R230 ;  /* 0x0000000205e27824 */ /* 0x040fe400078e02e6 */
[----:B------:R1:W-:Y:S01]  /*25e0*/  @!P6 LDGSTS.E.BYPASS.LTC128B.128 [R231+0x12000], [R12.64+0x80] ;  /* 0x120000800ce7efae */ /* 0x0003e2000b901d52 */
[----:B------:R-:W-:-:S03]  /*25f0*/  IMAD R225, R5, 0x2, R228 ;  /* 0x0000000205e17824 */ /* 0x000fc600078e02e4 */
[----:B------:R1:W-:Y:S04]  /*2600*/  @!P6 LDGSTS.E.BYPASS.LTC128B.128 [R231+0x14000], [R12.64+0x100] ;  /* 0x140001000ce7efae */ /* 0x0003e8000b901d52 */
[----:B------:R1:W-:Y:S01]  /*2610*/  @!P6 LDGSTS.E.BYPASS.LTC128B.128 [R231+0x16000], [R12.64+0x180] ;  /* 0x160001800ce7efae */ /* 0x0003e2000b901d52 */
[----:B------:R-:W-:Y:S01]  /*2620*/  @P1 IADD3 R227, R0, -0x20, RZ ;  /* 0xffffffe000e31810 */ /* 0x000fe20007ffe0ff */
[----:B------:R-:W-:Y:S02]  /*2630*/  IMAD.MOV.U32 R0, RZ, RZ, 0x40 ;  /* 0x00000040ff007424 */ /* 0x000fe400078e00ff */
[----:B------:R-:W-:Y:S01]  /*2640*/  @P5 STS.128 [R231+0x10800], RZ ;  /* 0x010800ffe7005388 */ /* 0x000fe20000000c00 */
[C---:B------:R-:W-:Y:S02]  /*2650*/  IADD3 R219, R227.reuse, 0x800, RZ ;  /* 0x00000800e3db7810 */ /* 0x040fe40007ffe0ff */
[----:B------:R-:W-:Y:S01]  /*2660*/  SEL R0, R0, 0xffffffc0, !P2 ;  /* 0xffffffc000007807 */ /* 0x000fe20005000000 */
[----:B------:R-:W-:Y:S01]  /*2670*/  @P5 STS.128 [R231+0x12800], RZ ;  /* 0x012800ffe7005388 */ /* 0x000fe20000000c00 */
[----:B------:R-:W-:-:S02]  /*2680*/  IADD3 R218, R227, 0x1000, RZ ;  /* 0x00001000e3da7810 */ /* 0x000fc40007ffe0ff */
[----:B------:R-:W-:Y:S01]  /*2690*/  IADD3 R217, R227, 0x1800, RZ ;  /* 0x00001800e3d97810 */ /* 0x000fe20007ffe0ff */
[----:B------:R-:W-:Y:S01]  /*26a0*/  @P5 STS.128 [R231+0x14800], RZ ;  /* 0x014800ffe7005388 */ /* 0x000fe20000000c00 */
[----:B------:R-:W-:Y:S01]  /*26b0*/  IMAD.IADD R223, R229, 0x1, R0 ;  /* 0x00000001e5df7824 */ /* 0x000fe200078e0200 */
[C---:B------:R-:W-:Y:S01]  /*26c0*/  IADD3 R215, R227.reuse, 0x2000, RZ ;  /* 0x00002000e3d77810 */ /* 0x040fe20007ffe0ff */
[----:B------:R-:W-:Y:S01]  /*26d0*/  IMAD.IADD R216, R0, 0x1, R227 ;  /* 0x0000000100d87824 */ /* 0x000fe200078e02e3 */
[----:B------:R-:W-:Y:S01]  /*26e0*/  @P5 STS.128 [R231+0x16800], RZ ;  /* 0x016800ffe7005388 */ /* 0x000fe20000000c00 */
[C---:B------:R-:W-:Y:S02]  /*26f0*/  IADD3 R214, R227.reuse, 0x2800, RZ ;  /* 0x00002800e3d67810 */ /* 0x040fe40007ffe0ff */
[C---:B------:R-:W-:Y:S01]  /*2700*/  IADD3 R213, R227.reuse, 0x3000, RZ ;  /* 0x00003000e3d57810 */ /* 0x040fe20007ffe0ff */
[----:B------:R-:W-:Y:S01]  /*2710*/  @!PT LDS RZ, [RZ] ;  /* 0x00000000fffff984 */ /* 0x000fe20000000800 */
[----:B------:R-:W-:Y:S01]  /*2720*/  @!PT LDS RZ, [RZ] ;  /* 0x00000000fffff984 */ /* 0x000fe20000000800 */
[----:B------:R-:W-:Y:S01]  /*2730*/  @!PT LDS RZ, [RZ] ;  /* 0x00000000fffff984 */ /* 0x000fe20000000800 */
[----:B------:R2:W-:Y:S01]  /*2740*/  @!P5 LDGSTS.E.BYPASS.LTC128B.128 [R231+0x10800], [R20.64] ;  /* 0x1080000014e7dfae */ /* 0x0005e2000b901d52 */
[----:B------:R-:W-:-:S02]  /*2750*/  IADD3 R212, R227, 0x3800, RZ ;  /* 0x00003800e3d47810 */ /* 0x000fc40007ffe0ff */
[C---:B------:R-:W-:Y:S01]  /*2760*/  IADD3 R211, R227.reuse, 0x4000, RZ ;  /* 0x00004000e3d37810 */ /* 0x040fe20007ffe0ff */
[----:B------:R2:W-:Y:S01]  /*2770*/  @!P5 LDGSTS.E.BYPASS.LTC128B.128 [R231+0x12800], [R20.64+0x80] ;  /* 0x1280008014e7dfae */ /* 0x0005e2000b901d52 */
[C---:B------:R-:W-:Y:S02]  /*2780*/  IADD3 R210, R227.reuse, 0x4800, RZ ;  /* 0x00004800e3d27810 */ /* 0x040fe40007ffe0ff */
[C---:B------:R-:W-:Y:S01]  /*2790*/  IADD3 R209, R227.reuse, 0x5000, RZ ;  /* 0x00005000e3d17810 */ /* 0x040fe20007ffe0ff */
[----:B------:R2:W-:Y:S01]  /*27a0*/  @!P5 LDGSTS.E.BYPASS.LTC128B.128 [R231+0x14800], [R20.64+0x100] ;  /* 0x1480010014e7dfae */ /* 0x0005e2000b901d52 */
[C---:B------:R-:W-:Y:S02]  /*27b0*/  IADD3 R208, R227.reuse, 0x5800, RZ ;  /* 0x00005800e3d07810 */ /* 0x040fe40007ffe0ff */
[C---:B------:R-:W-:Y:S01]  /*27c0*/  IADD3 R207, R227.reuse, 0x6000, RZ ;  /* 0x00006000e3cf7810 */ /* 0x040fe20007ffe0ff */
[----:B------:R2:W-:Y:S01]  /*27d0*/  @!P5 LDGSTS.E.BYPASS.LTC128B.128 [R231+0x16800], [R20.64+0x180] ;  /* 0x1680018014e7dfae */ /* 0x0005e2000b901d52 */
[----:B------:R-:W-:-:S02]  /*27e0*/  IADD3 R206, R227, 0x6800, RZ ;  /* 0x00006800e3ce7810 */ /* 0x000fc40007ffe0ff */
[C---:B------:R-:W-:Y:S01]  /*27f0*/  IADD3 R205, R227.reuse, 0x7000, RZ ;  /* 0x00007000e3cd7810 */ /* 0x040fe20007ffe0ff */
[----:B------:R-:W-:Y:S01]  /*2800*/  @P4 STS.128 [R231+0x11000], RZ ;  /* 0x011000ffe7004388 */ /* 0x000fe20000000c00 */
[----:B------:R-:W-:-:S03]  /*2810*/  IADD3 R204, R227, 0x7800, RZ ;  /* 0x00007800e3cc7810 */ /* 0x000fc60007ffe0ff */
        /* <DEDUP_REMOVED lines=21> */
[----:B------:R-:W-:Y:S04]  /*2970*/  LDSM.16.M88.4 R8, [R230] ;  /* 0x00000000e608783b */ /* 0x000fe80000000200 */
[----:B------:R-:W3:Y:S04]  /*2980*/  LDSM.16.M88.4 R64, [R229+0x8000] ;  /* 0x00800000e540783b */ /* 0x000ee80000000200 */
[----:B------:R-:W5:Y:S04]  /*2990*/  LDSM.16.M88.4 R48, [R229+0x9000] ;  /* 0x00900000e530783b */ /* 0x000f680000000200 */
[----:B------:R-:W4:Y:S04]  /*29a0*/  LDSM.16.M88.4 R56, [R229+0x8800] ;  /* 0x00880000e538783b */ /* 0x000f280000000200 */
[----:B-1----:R-:W1:Y:S04]  /*29b0*/  LDSM.16.M88.4 R12, [R229+0x9800] ;  /* 0x00980000e50c783b */ /* 0x002e680000000200 */
[----:B--2---:R-:W-:Y:S04]  /*29c0*/  LDSM.16.M88.4 R20, [R228] ;  /* 0x00000000e414783b */ /* 0x004fe80000000200 */
[----:B------:R-:W2:Y:S04]  /*29d0*/  LDSM.16.M88.4 R80, [R227] ;  /* 0x00000000e350783b */ /* 0x000ea80000000200 */
[----:B------:R-:W1:Y:S04]  /*29e0*/  LDSM.16.M88.4 R36, [R227+0x1000] ;  /* 0x00100000e324783b */ /* 0x000e680000000200 */
[----:B------:R-:W1:Y:S04]  /*29f0*/  LDSM.16.M88.4 R68, [R227+0x800] ;  /* 0x00080000e344783b */ /* 0x000e680000000200 */
[----:B------:R-:W1:Y:S04]  /*2a00*/  LDSM.16.M88.4 R28, [R227+0x1800] ;  /* 0x00180000e31c783b */ /* 0x000e680000000200 */
[----:B------:R-:W-:Y:S01]  /*2a10*/  LDSM.16.M88.4 R40, [R226] ;  /* 0x00000000e228783b */ /* 0x000fe20000000200 */
[C---:B---3--:R-:W-:Y:S03]  /*2a20*/  HMMA.16816.F32 R16, R8.reuse, R64, RZ ;  /* 0x000000400810723c */ /* 0x048fe600000018ff */
[----:B------:R-:W3:Y:S04]  /*2a30*/  LDSM.16.M88.4 R76, [R223+0x8000] ;  /* 0x00800000df4c783b */ /* 0x000ee80000000200 */
[----:B------:R-:W1:Y:S01]  /*2a40*/  LDSM.16.M88.4 R32, [R223+0x9000] ;  /* 0x00900000df20783b */ /* 0x000e620000000200 */
[C---:B-----5:R-:W-:Y:S03]  /*2a50*/  HMMA.16816.F32 R52, R8.reuse, R48, RZ ;  /* 0x000000300834723c */ /* 0x060fe600000018ff */
[----:B------:R-:W5:Y:S04]  /*2a60*/  LDSM.16.M88.4 R72, [R223+0x8800] ;  /* 0x00880000df48783b */ /* 0x000f680000000200 */
[----:B----4-:R-:W4:Y:S01]  /*2a70*/  LDSM.16.M88.4 R24, [R223+0x9800] ;  /* 0x00980000df18783b */ /* 0x010f220000000200 */
[C---:B------:R-:W-:Y:S03]  /*2a80*/  HMMA.16816.F32 R64, R8.reuse, R66, RZ ;  /* 0x000000420840723c */ /* 0x040fe600000018ff */
[----:B------:R-:W-:Y:S04]  /*2a90*/  LDSM.16.M88.4 R84, [R216] ;  /* 0x00000000d854783b */ /* 0x000fe80000000200 */
[----:B------:R-:W0:Y:S01]  /*2aa0*/  LDGDEPBAR ;  /* 0x00000000000079af */ /* 0x000e220000000000 */
[C---:B------:R-:W-:Y:S08]  /*2ab0*/  HMMA.16816.F32 R48, R8.reuse, R50, RZ ;  /* 0x000000320830723c */ /* 0x040ff000000018ff */
[C---:B------:R-:W-:Y:S08]  /*2ac0*/  HMMA.16816.F32 R60, R8.reuse, R56, RZ ;  /* 0x00000038083c723c */ /* 0x040ff000000018ff */
[C---:B------:R-:W-:Y:S08]  /*2ad0*/  HMMA.16816.F32 R56, R8.reuse, R58, RZ ;  /* 0x0000003a0838723c */ /* 0x040ff000000018ff */
[C---:B-1----:R-:W-:Y:S08]  /*2ae0*/  HMMA.16816.F32 R44, R8.reuse, R12, RZ ;  /* 0x0000000c082c723c */ /* 0x042ff000000018ff */
[----:B------:R-:W-:Y:S01]  /*2af0*/  HMMA.16816.F32 R8, R8, R14, RZ ;  /* 0x0000000e0808723c */ /* 0x000fe200000018ff */
[----:B------:R-:W1:Y:S07]  /*2b00*/  LDSM.16.M88.4 R12, [R225] ;  /* 0x00000000e10c783b */ /* 0x000e6e0000000200 */
[C---:B--2---:R-:W-:Y:S08]  /*2b10*/  HMMA.16816.F32 R16, R20.reuse, R80, R16 ;  /* 0x000000501410723c */ /* 0x044ff00000001810 */
[C---:B------:R-:W-:Y:S01]  /*2b20*/  HMMA.16816.F32 R64, R20.reuse, R82, R64 ;  /* 0x000000521440723c */ /* 0x040fe20000001840 */
[----:B------:R-:W-:Y:S07]  /*2b30*/  LDSM.16.M88.4 R80, [R229+0xa000] ;  /* 0x00a00000e550783b */ /* 0x000fee0000000200 */
[C---:B------:R-:W-:Y:S08]  /*2b40*/  HMMA.16816.F32 R52, R20.reuse, R36, R52 ;  /* 0x000000241434723c */ /* 0x040ff00000001834 */
[C---:B------:R-:W-:Y:S01]  /*2b50*/  HMMA.16816.F32 R48, R20.reuse, R38, R48 ;  /* 0x000000261430723c */ /* 0x040fe20000001830 */
[----:B------:R-:W2:Y:S07]  /*2b60*/  LDSM.16.M88.4 R36, [R216+0x1000] ;  /* 0x00100000d824783b */ /* 0x000eae0000000200 */
[C---:B------:R-:W-:Y:S08]  /*2b70*/  HMMA.16816.F32 R60, R20.reuse, R68, R60 ;  /* 0x00000044143c723c */ /* 0x040ff0000000183c */
[C---:B------:R-:W-:Y:S01]  /*2b80*/  HMMA.16816.F32 R56, R20.reuse, R70, R56 ;  /* 0x000000461438723c */ /* 0x040fe20000001838 */
[----:B------:R-:W1:Y:S07]  /*2b90*/  LDSM.16.M88.4 R68, [R216+0x800] ;  /* 0x00080000d844783b */ /* 0x000e6e0000000200 */
[C---:B------:R-:W-:Y:S08]  /*2ba0*/  HMMA.16816.F32 R44, R20.reuse, R28, R44 ;  /* 0x0000001c142c723c */ /* 0x040ff0000000182c */
[----:B------:R-:W-:Y:S01]  /*2bb0*/  HMMA.16816.F32 R8, R20, R30, R8 ;  /* 0x0000001e1408723c */ /* 0x000fe20000001808 */
[----:B------:R-:W1:Y:S04]  /*2bc0*/  LDSM.16.M88.4 R28, [R216+0x1800] ;  /* 0x00180000d81c783b */ /* 0x000e680000000200 */
[----:B------:R-:W1:Y:S03]  /*2bd0*/  LDSM.16.M88.4 R20, [R230+0x2000] ;  /* 0x00200000e614783b */ /* 0x000e660000000200 */
[C---:B---3--:R-:W-:Y:S08]  /*2be0*/  HMMA.16816.F32 R16, R40.reuse, R76, R16 ;  /* 0x0000004c2810723c */ /* 0x048ff00000001810 */
[C---:B------:R-:W-:Y:S01]  /*2bf0*/  HMMA.16816.F32 R64, R40.reuse, R78, R64 ;  /* 0x0000004e2840723c */ /* 0x040fe20000001840 */
[----:B------:R-:W-:Y:S07]  /*2c00*/  LDSM.16.M88.4 R76, [R229+0xa800] ;  /* 0x00a80000e54c783b */ /* 0x000fee0000000200 */
        /* <DEDUP_REMOVED lines=9> */
[----:B------:R-:W5:Y:S03]  /*2ca0*/  LDSM.16.M88.4 R8, [R228+0x2000] ;  /* 0x00200000e408783b */ /* 0x000f660000000200 */
[C---:B-1----:R-:W-:Y:S08]  /*2cb0*/  HMMA.16816.F32 R16, R12.reuse, R84, R16 ;  /* 0x000000540c10723c */ /* 0x042ff00000001810 */
[C---:B------:R-:W-:Y:S01]  /*2cc0*/  HMMA.16816.F32 R64, R12.reuse, R86, R64 ;  /* 0x000000560c40723c */ /* 0x040fe20000001840 */
[----:B------:R-:W-:Y:S07]  /*2cd0*/  LDSM.16.M88.4 R84, [R223+0xa000] ;  /* 0x00a00000df54783b */ /* 0x000fee0000000200 */
[C---:B--2---:R-:W-:Y:S08]  /*2ce0*/  HMMA.16816.F32 R52, R12.reuse, R36, R52 ;  /* 0x000000240c34723c */ /* 0x044ff00000001834 */
[C---:B------:R-:W-:Y:S01]  /*2cf0*/  HMMA.16816.F32 R48, R12.reuse, R38, R48 ;  /* 0x000000260c30723c */ /* 0x040fe20000001830 */
[----:B------:R-:W1:Y:S07]  /*2d00*/  LDSM.16.M88.4 R36, [R227+0x3000] ;  /* 0x00300000e324783b */ /* 0x000e6e0000000200 */
[C---:B------:R-:W-:Y:S08]  /*2d10*/  HMMA.16816.F32 R60, R12.reuse, R68, R60 ;  /* 0x000000440c3c723c */ /* 0x040ff0000000183c */
[C---:B------:R-:W-:Y:S01]  /*2d20*/  HMMA.16816.F32 R56, R12.reuse, R70, R56 ;  /* 0x000000460c38723c */ /* 0x040fe20000001838 */
[----:B------:R-:W2:Y:S07]  /*2d30*/  LDSM.16.M88.4 R68, [R227+0x2800] ;  /* 0x00280000e344783b */ /* 0x000eae0000000200 */
[C---:B------:R-:W-:Y:S08]  /*2d40*/  HMMA.16816.F32 R44, R12.reuse, R28, R44 ;  /* 0x0000001c0c2c723c */ /* 0x040ff0000000182c */
[----:B------:R-:W-:Y:S01]  /*2d50*/  HMMA.16816.F32 R40, R12, R30, R40 ;  /* 0x0000001e0c28723c */ /* 0x000fe20000001828 */
[----:B------:R-:W1:Y:S04]  /*2d60*/  LDSM.16.M88.4 R28, [R227+0x3800] ;  /* 0x00380000e31c783b */ /* 0x000e680000000200 */
[----:B------:R-:W1:Y:S03]  /*2d70*/  LDSM.16.M88.4 R12, [R226+0x2000] ;  /* 0x00200000e20c783b */ /* 0x000e660000000200 */
[C---:B------:R-:W-:Y:S08]  /*2d80*/  HMMA.16816.F32 R16, R20.reuse, R80, R16 ;  /* 0x000000501410723c */ /* 0x040ff00000001810 */
[C---:B------:R-:W-:Y:S01]  /*2d90*/  HMMA.16816.F32 R64, R20.reuse, R82, R64 ;  /* 0x000000521440723c */ /* 0x040fe20000001840 */
[----:B------:R-:W-:Y:S07]  /*2da0*/  LDSM.16.M88.4 R80, [R223+0xa800] ;  /* 0x00a80000df50783b */ /* 0x000fee0000000200 */
[C---:B---3--:R-:W-:Y:S08]  /*2db0*/  HMMA.16816.F32 R52, R20.reuse, R32, R52 ;  /* 0x000000201434723c */ /* 0x048ff00000001834 */
[C---:B------:R-:W-:Y:S01]  /*2dc0*/  HMMA.16816.F32 R48, R20.reuse, R34, R48 ;  /* 0x000000221430723c */ /* 0x040fe20000001830 */
[----:B------:R-:W-:Y:S07]  /*2dd0*/  LDSM.16.M88.4 R32, [R225+0x2000] ;  /* 0x00200000e120783b */ /* 0x000fee0000000200 */
[C---:B------:R-:W-:Y:S08]  /*2de0*/  HMMA.16816.F32 R60, R20.reuse, R76, R60 ;  /* 0x0000004c143c723c */ /* 0x040ff0000000183c */
[C---:B------:R-:W-:Y:S01]  /*2df0*/  HMMA.16816.F32 R56, R20.reuse, R78, R56 ;  /* 0x0000004e1438723c */ /* 0x040fe20000001838 */
[----:B------:R-:W-:Y:S07]  /*2e00*/  LDSM.16.M88.4 R76, [R216+0x2000] ;  /* 0x00200000d84c783b */ /* 0x000fee0000000200 */
[C---:B----4-:R-:W-:Y:S08]  /*2e10*/  HMMA.16816.F32 R44, R20.reuse, R24, R44 ;  /* 0x00000018142c723c */ /* 0x050ff0000000182c */
[----:B------:R-:W-:Y:S01]  /*2e20*/  HMMA.16816.F32 R40, R20, R26, R40 ;  /* 0x0000001a1428723c */ /* 0x000fe20000001828 */
[----:B------:R-:W3:Y:S04]  /*2e30*/  LDSM.16.M88.4 R24, [R223+0xb000] ;  /* 0x00b00000df18783b */ /* 0x000ee80000000200 */
[----:B------:R-:W4:Y:S03]  /*2e40*/  LDSM.16.M88.4 R20, [R223+0xb800] ;  /* 0x00b80000df14783b */ /* 0x000f260000000200 */
[C---:B-----5:R-:W-:Y:S08]  /*2e50*/  HMMA.16816.F32 R16, R8.reuse, R72, R16 ;  /* 0x000000480810723c */ /* 0x060ff00000001810 */
[C---:B------:R-:W-:Y:S01]  /*2e60*/  HMMA.16816.F32 R64, R8.reuse, R74, R64 ;  /* 0x0000004a0840723c */ /* 0x040fe20000001840 */
[----:B------:R-:W-:Y:S07]  /*2e70*/  LDSM.16.M88.4 R72, [R216+0x2800] ;  /* 0x00280000d848783b */ /* 0x000fee0000000200 */
        /* <DEDUP_REMOVED lines=8> */
[----:B------:R-:W-:Y:S04]  /*2f00*/  LDSM.16.M88.4 R8, [R230+0x4000] ;  /* 0x00400000e608783b */ /* 0x000fe80000000200 */
[----:B------:R-:W2:Y:S03]  /*2f10*/  LDSM.16.M88.4 R28, [R229+0xc000] ;  /* 0x00c00000e51c783b */ /* 0x000ea60000000200 */
        /* <DEDUP_REMOVED lines=13> */
[C---:B------:R-:W-:Y:S08]  /*2ff0*/  HMMA.16816.F32 R16, R32.reuse, R76, R16 ;  /* 0x0000004c2010723c */ /* 0x040ff00000001810 */
[C---:B------:R-:W-:Y:S01]  /*3000*/  HMMA.16816.F32 R64, R32.reuse, R78, R64 ;  /* 0x0000004e2040723c */ /* 0x040fe20000001840 */
[----:B------:R-:W-:Y:S07]  /*3010*/  LDSM.16.M88.4 R76, [R227+0x4800] ;  /* 0x00480000e34c783b */ /* 0x000fee0000000200 */
[C---:B-1----:R-:W-:Y:S08]  /*3020*/  HMMA.16816.F32 R52, R32.reuse, R68, R52 ;  /* 0x000000442034723c */ /* 0x042ff00000001834 */
[C---:B------:R-:W-:Y:S01]  /*3030*/  HMMA.16816.F32 R48, R32.reuse, R70, R48 ;  /* 0x000000462030723c */ /* 0x040fe20000001830 */
[----:B------:R-:W-:Y:S07]  /*3040*/  LDSM.16.M88.4 R68, [R227+0x5800] ;  /* 0x00580000e344783b */ /* 0x000fee0000000200 */
[C---:B------:R-:W-:Y:S08]  /*3050*/  HMMA.16816.F32 R60, R32.reuse, R72, R60 ;  /* 0x00000048203c723c */ /* 0x040ff0000000183c */
[C---:B------:R-:W-:Y:S01]  /*3060*/  HMMA.16816.F32 R56, R32.reuse, R74, R56 ;  /* 0x0000004a2038723c */ /* 0x040fe20000001838 */
[----:B------:R-:W1:Y:S07]  /*3070*/  LDSM.16.M88.4 R72, [R227+0x5000] ;  /* 0x00500000e348783b */ /* 0x000e6e0000000200 */
[C---:B------:R-:W-:Y:S08]  /*3080*/  HMMA.16816.F32 R44, R32.reuse, R36, R44 ;  /* 0x00000024202c723c */ /* 0x040ff0000000182c */
[----:B------:R-:W-:Y:S01]  /*3090*/  HMMA.16816.F32 R40, R32, R38, R40 ;  /* 0x000000262028723c */ /* 0x000fe20000001828 */
[----:B------:R-:W-:Y:S04]  /*30a0*/  LDSM.16.M88.4 R36, [R226+0x4000] ;  /* 0x00400000e224783b */ /* 0x000fe80000000200 */
[----:B------:R-:W5:Y:S03]  /*30b0*/  LDSM.16.M88.4 R32, [R223+0xc000] ;  /* 0x00c00000df20783b */ /* 0x000f660000000200 */
[C---:B--2---:R-:W-:Y:S08]  /*30c0*/  HMMA.16816.F32 R16, R8.reuse, R28, R16 ;  /* 0x0000001c0810723c */ /* 0x044ff00000001810 */
[C---:B------:R-:W-:Y:S01]  /*30d0*/  HMMA.16816.F32 R64, R8.reuse, R30, R64 ;  /* 0x0000001e0840723c */ /* 0x040fe20000001840 */
[----:B------:R-:W-:Y:S07]  /*30e0*/  LDSM.16.M88.4 R28, [R223+0xc800] ;  /* 0x00c80000df1c783b */ /* 0x000fee0000000200 */
[C---:B---3--:R-:W-:Y:S08]  /*30f0*/  HMMA.16816.F32 R52, R8.reuse, R20, R52 ;  /* 0x000000140834723c */ /* 0x048ff00000001834 */
[C---:B------:R-:W-:Y:S01]  /*3100*/  HMMA.16816.F32 R48, R8.reuse, R22, R48 ;  /* 0x000000160830723c */ /* 0x040fe20000001830 */
[----:B------:R-:W-:Y:S07]  /*3110*/  LDSM.16.M88.4 R20, [R223+0xd800] ;  /* 0x00d80000df14783b */ /* 0x000fee0000000200 */
[C---:B------:R-:W-:Y:S08]  /*3120*/  HMMA.16816.F32 R60, R8.reuse, R24, R60 ;  /* 0x00000018083c723c */ /* 0x040ff0000000183c */
[C---:B------:R-:W-:Y:S01]  /*3130*/  HMMA.16816.F32 R56, R8.reuse, R26, R56 ;  /* 0x0000001a0838723c */ /* 0x040fe20000001838 */
[----:B------:R-:W2:Y:S07]  /*3140*/  LDSM.16.M88.4 R24, [R223+0xd000] ;  /* 0x00d00000df18783b */ /* 0x000eae0000000200 */
[C---:B----4-:R-:W-:Y:S08]  /*3150*/  HMMA.16816.F32 R44, R8.reuse, R12, R44 ;  /* 0x0000000c082c723c */ /* 0x050ff0000000182c */
[----:B------:R-:W-:Y:S01]  /*3160*/  HMMA.16816.F32 R40, R8, R14, R40 ;  /* 0x0000000e0828723c */ /* 0x000fe20000001828 */
[----:B------:R-:W-:Y:S04]  /*3170*/  LDSM.16.M88.4 R12, [R225+0x4000] ;  /* 0x00400000e10c783b */ /* 0x000fe80000000200 */
[----:B------:R-:W3:Y:S03]  /*3180*/  LDSM.16.M88.4 R8, [R216+0x4000] ;  /* 0x00400000d808783b */ /* 0x000ee60000000200 */
[C---:B------:R-:W-:Y:S08]  /*3190*/  HMMA.16816.F32 R16, R80.reuse, R84, R16 ;  /* 0x000000545010723c */ /* 0x040ff00000001810 */
[C---:B------:R-:W-:Y:S08]  /*31a0*/  HMMA.16816.F32 R64, R80.reuse, R86, R64 ;  /* 0x000000565040723c */ /* 0x040ff00000001840 */
[C---:B-1----:R-:W-:Y:S08]  /*31b0*/  HMMA.16816.F32 R52, R80.reuse, R72, R52 ;  /* 0x000000485034723c */ /* 0x042ff00000001834 */
[C---:B------:R-:W-:Y:S01]  /*31c0*/  HMMA.16816.F32 R48, R80.reuse, R74, R48 ;  /* 0x0000004a5030723c */ /* 0x040fe20000001830 */
[----:B------:R-:W1:Y:S07]  /*31d0*/  LDSM.16.M88.4 R72, [R216+0x5000] ;  /* 0x00500000d848783b */ /* 0x000e6e0000000200 */
[C---:B------:R-:W-:Y:S08]  /*31e0*/  HMMA.16816.F32 R44, R80.reuse, R68, R44 ;  /* 0x00000044502c723c */ /* 0x040ff0000000182c */
[C---:B------:R-:W-:Y:S01]  /*31f0*/  HMMA.16816.F32 R40, R80.reuse, R70, R40 ;  /* 0x000000465028723c */ /* 0x040fe20000001828 */
[----:B------:R-:W-:Y:S07]  /*3200*/  LDSM.16.M88.4 R68, [R216+0x5800] ;  /* 0x00580000d844783b */ /* 0x000fee0000000200 */
[C---:B------:R-:W-:Y:S08]  /*3210*/  HMMA.16816.F32 R60, R80.reuse, R76, R60 ;  /* 0x0000004c503c723c */ /* 0x040ff0000000183c */
[----:B------:R-:W-:Y:S01]  /*3220*/  HMMA.16816.F32 R56, R80, R78, R56 ;  /* 0x0000004e5038723c */ /* 0x000fe20000001838 */
[----:B------:R-:W4:Y:S07]  /*3230*/  LDSM.16.M88.4 R76, [R216+0x4800] ;  /* 0x00480000d84c783b */ /* 0x000f2e0000000200 */
[C---:B-----5:R-:W-:Y:S08]  /*3240*/  HMMA.16816.F32 R16, R36.reuse, R32, R16 ;  /* 0x000000202410723c */ /* 0x060ff00000001810 */
[C---:B------:R-:W-:Y:S01]  /*3250*/  HMMA.16816.F32 R64, R36.reuse, R34, R64 ;  /* 0x000000222440723c */ /* 0x040fe20000001840 */
[----:B------:R-:W-:Y:S07]  /*3260*/  LDSM.16.M88.4 R32, [R227+0x6000] ;  /* 0x00600000e320783b */ /* 0x000fee0000000200 */
[C---:B--2---:R-:W-:Y:S08]  /*3270*/  HMMA.16816.F32 R52, R36.reuse, R24, R52 ;  /* 0x000000182434723c */ /* 0x044ff00000001834 */
[C---:B------:R-:W-:Y:S01]  /*3280*/  HMMA.16816.F32 R48, R36.reuse, R26, R48 ;  /* 0x0000001a2430723c */ /* 0x040fe20000001830 */
[----:B------:R-:W-:Y:S07]  /*3290*/  LDSM.16.M88.4 R24, [R230+0x6000] ;  /* 0x00600000e618783b */ /* 0x000fee0000000200 */
[C---:B------:R-:W-:Y:S08]  /*32a0*/  HMMA.16816.F32 R44, R36.reuse, R20, R44 ;  /* 0x00000014242c723c */ /* 0x040ff0000000182c */
[C---:B------:R-:W-:Y:S01]  /*32b0*/  HMMA.16816.F32 R40, R36.reuse, R22, R40 ;  /* 0x000000162428723c */ /* 0x040fe20000001828 */
[----:B------:R-:W2:Y:S07]  /*32c0*/  LDSM.16.M88.4 R20, [R229+0xe000] ;  /* 0x00e00000e514783b */ /* 0x000eae0000000200 */
[C---:B------:R-:W-:Y:S08]  /*32d0*/  HMMA.16816.F32 R60, R36.reuse, R28, R60 ;  /* 0x0000001c243c723c */ /* 0x040ff0000000183c */
[----:B------:R-:W-:Y:S01]  /*32e0*/  HMMA.16816.F32 R56, R36, R30, R56 ;  /* 0x0000001e2438723c */ /* 0x000fe20000001838 */
[----:B------:R-:W-:Y:S04]  /*32f0*/  LDSM.16.M88.4 R28, [R229+0xf000] ;  /* 0x00f00000e51c783b */ /* 0x000fe80000000200 */
        /* <DEDUP_REMOVED lines=8> */
[C---:B------:R-:W-:Y:S08]  /*3380*/  HMMA.16816.F32 R56, R12.reuse, R78, R56 ;  /* 0x0000004e0c38723c */ /* 0x040ff00000001838 */
[C---:B------:R-:W-:Y:S08]  /*3390*/  HMMA.16816.F32 R44, R12.reuse, R68, R44 ;  /* 0x000000440c2c723c */ /* 0x040ff0000000182c */
[----:B------:R-:W-:Y:S01]  /*33a0*/  HMMA.16816.F32 R40, R12, R70, R40 ;  /* 0x000000460c28723c */ /* 0x000fe20000001828 */
[----:B------:R-:W-:Y:S04]  /*33b0*/  LDSM.16.M88.4 R12, [R227+0x6800] ;  /* 0x00680000e30c783b */ /* 0x000fe80000000200 */
[----:B------:R-:W-:Y:S03]  /*33c0*/  LDSM.16.M88.4 R68, [R223+0xf000] ;  /* 0x00f00000df44783b */ /* 0x000fe60000000200 */
[C---:B--2---:R-:W-:Y:S08]  /*33d0*/  HMMA.16816.F32 R16, R24.reuse, R20, R16 ;  /* 0x000000141810723c */ /* 0x044ff00000001810 */
[C---:B------:R-:W-:Y:S01]  /*33e0*/  HMMA.16816.F32 R64, R24.reuse, R22, R64 ;  /* 0x000000161840723c */ /* 0x040fe20000001840 */
[----:B------:R-:W2:Y:S07]  /*33f0*/  LDSM.16.M88.4 R20, [R227+0x7000] ;  /* 0x00700000e314783b */ /* 0x000eae0000000200 */
[C---:B---3--:R-:W-:Y:S08]  /*3400*/  HMMA.16816.F32 R60, R24.reuse, R8, R60 ;  /* 0x00000008183c723c */ /* 0x048ff0000000183c */
[C---:B------:R-:W-:Y:S01]  /*3410*/  HMMA.16816.F32 R56, R24.reuse, R10, R56 ;  /* 0x0000000a1838723c */ /* 0x040fe20000001838 */
[----:B------:R-:W-:Y:S07]  /*3420*/  LDSM.16.M88.4 R8, [R226+0x6000] ;  /* 0x00600000e208783b */ /* 0x000fee0000000200 */
[C---:B------:R-:W-:Y:S08]  /*3430*/  HMMA.16816.F32 R52, R24.reuse, R28, R52 ;  /* 0x0000001c1834723c */ /* 0x040ff00000001834 */
[C---:B------:R-:W-:Y:S01]  /*3440*/  HMMA.16816.F32 R48, R24.reuse, R30, R48 ;  /* 0x0000001e1830723c */ /* 0x040fe20000001830 */
[----:B------:R-:W-:Y:S07]  /*3450*/  LDSM.16.M88.4 R28, [R223+0xe800] ;  /* 0x00e80000df1c783b */ /* 0x000fee0000000200 */
[C---:B-1----:R-:W-:Y:S08]  /*3460*/  HMMA.16816.F32 R44, R24.reuse, R72, R44 ;  /* 0x00000048182c723c */ /* 0x042ff0000000182c */
[----:B------:R-:W-:Y:S01]  /*3470*/  HMMA.16816.F32 R40, R24, R74, R40 ;  /* 0x0000004a1828723c */ /* 0x000fe20000001828 */
[----:B------:R-:W1:Y:S07]  /*3480*/  LDSM.16.M88.4 R24, [R227+0x7800] ;  /* 0x00780000e318783b */ /* 0x000e6e0000000200 */
[C---:B------:R-:W-:Y:S08]  /*3490*/  HMMA.16816.F32 R16, R36.reuse, R32, R16 ;  /* 0x000000202410723c */ /* 0x040ff00000001810 */
[C---:B------:R-:W-:Y:S01]  /*34a0*/  HMMA.16816.F32 R64, R36.reuse, R34, R64 ;  /* 0x000000222440723c */ /* 0x040fe20000001840 */
[----:B------:R-:W3:Y:S07]  /*34b0*/  LDSM.16.M88.4 R32, [R223+0xe000] ;  /* 0x00e00000df20783b */ /* 0x000eee0000000200 */
[C---:B--2---:R-:W-:Y:S01]  /*34c0*/  HMMA.16816.F32 R72, R36.reuse, R20, R52 ;  /* 0x000000142448723c */ /* 0x044fe20000001834 */
[----:B------:R-:W2:Y:S07]  /*34d0*/  LDSM.16.M88.4 R52, [R223+0xf800] ;  /* 0x00f80000df34783b */ /* 0x000eae0000000200 */
[C---:B------:R-:W-:Y:S08]  /*34e0*/  HMMA.16816.F32 R60, R36.reuse, R12, R60 ;  /* 0x0000000c243c723c */ /* 0x040ff0000000183c */
[C---:B------:R-:W-:Y:S01]  /*34f0*/  HMMA.16816.F32 R56, R36.reuse, R14, R56 ;  /* 0x0000000e2438723c */ /* 0x040fe20000001838 */
[----:B------:R-:W-:Y:S07]  /*3500*/  LDSM.16.M88.4 R12, [R225+0x6000] ;  /* 0x00600000e10c783b */ /* 0x000fee0000000200 */
[C---:B------:R-:W-:Y:S01]  /*3510*/  HMMA.16816.F32 R48, R36.reuse, R22, R48 ;  /* 0x000000162430723c */ /* 0x040fe20000001830 */
[----:B------:R-:W4:Y:S07]  /*3520*/  LDSM.16.M88.4 R20, [R216+0x6000] ;  /* 0x00600000d814783b */ /* 0x000f2e0000000200 */
[C---:B-1----:R-:W-:Y:S07]  /*3530*/  HMMA.16816.F32 R44, R36.reuse, R24, R44 ;  /* 0x00000018242c723c */ /* 0x042fee000000182c */
[----:B------:R-:W-:Y:S01]  /*3540*/  LOP3.LUT R25, R88, 0xffffffe0, RZ, 0xc0, !PT ;  /* 0xffffffe058197812 */ /* 0x000fe200078ec0ff */
[----:B------:R-:W-:Y:S04]  /*3550*/  HMMA.16816.F32 R40, R36, R26, R40 ;  /* 0x0000001a2428723c */ /* 0x000fe80000001828 */
[----:B------:R-:W-:-:S02]  /*3560*/  IMAD.IADD R0, R6, 0x1, -R25 ;  /* 0x0000000106007824 */ /* 0x000fc400078e0a19 */
[----:B------:R-:W1:Y:S02]  /*3570*/  LDSM.16.M88.4 R24, [R216+0x6800] ;  /* 0x00680000d818783b */ /* 0x000e640000000200 */
[----:B---3--:R-:W-:Y:S01]  /*3580*/  HMMA.16816.F32 R16, R8, R32, R16 ;  /* 0x000000200810723c */ /* 0x008fe20000001810 */
[----:B------:R-:W-:-:S04]  /*3590*/  SHF.R.S32.HI R243, RZ, 0x1f, R0 ;  /* 0x0000001ffff37819 */ /* 0x000fc80000011400 */
[----:B------:R-:W-:-:S03]  /*35a0*/  LEA.HI R243, R243, R0, RZ, 0x2 ;  /* 0x00000000f3f37211 */ /* 0x000fc600078f10ff */
[----:B------:R-:W-:Y:S01]  /*35b0*/  HMMA.16816.F32 R64, R8, R34, R64 ;  /* 0x000000220840723c */ /* 0x000fe20000001840 */
[----:B------:R-:W-:-:S05]  /*35c0*/  SHF.R.S32.HI R243, RZ, 0x2, R243 ;  /* 0x00000002fff37819 */ /* 0x000fca00000114f3 */
[----:B------:R-:W-:Y:S02]  /*35d0*/  IMAD.IADD R4, R243, 0x1, R4 ;  /* 0x00000001f3047824 */ /* 0x000fe400078e0204 */
[C---:B------:R-:W-:Y:S03]  /*35e0*/  HMMA.16816.F32 R60, R8.reuse, R28, R60 ;  /* 0x0000001c083c723c */ /* 0x040fe6000000183c */
[C---:B------:R-:W-:Y:S02]  /*35f0*/  IADD3 R238, R4.reuse, UR13, RZ ;  /* 0x0000000d04ee7c10 */ /* 0x040fe4000fffe0ff */
[C---:B------:R-:W-:Y:S02]  /*3600*/  IADD3 R0, R4.reuse, 0x8, RZ ;  /* 0x0000000804007810 */ /* 0x040fe40007ffe0ff */
[----:B------:R-:W-:Y:S01]  /*3610*/  IADD3 R239, R4, UR12, RZ ;  /* 0x0000000c04ef7c10 */ /* 0x000fe2000fffe0ff */
[----:B------:R-:W-:Y:S01]  /*3620*/  HMMA.16816.F32 R56, R8, R30, R56 ;  /* 0x0000001e0838723c */ /* 0x000fe20000001838 */
[----:B------:R-:W-:-:S02]  /*3630*/  IMNMX R238, R238, UR14, PT ;  /* 0x0000000eeeee7c17 */ /* 0x000fc4000b800200 */
[C---:B------:R-:W-:Y:S02]  /*3640*/  IADD3 R236, R0.reuse, UR13, RZ ;  /* 0x0000000d00ec7c10 */ /* 0x040fe4000fffe0ff */
[----:B------:R-:W-:Y:S02]  /*3650*/  IMNMX R239, RZ, R239, !PT ;  /* 0x000000efffef7217 */ /* 0x000fe40007800200 */
[----:B------:R-:W-:Y:S01]  /*3660*/  IADD3 R237, R0, UR12, RZ ;  /* 0x0000000c00ed7c10 */ /* 0x000fe2000fffe0ff */
[----:B------:R-:W-:Y:S01]  /*3670*/  HMMA.16816.F32 R72, R8, R68, R72 ;  /* 0x000000440848723c */ /* 0x000fe20000001848 */
[----:B------:R-:W-:Y:S01]  /*3680*/  IMNMX R236, R236, UR14, PT ;  /* 0x0000000eecec7c17 */ /* 0x000fe2000b800200 */
[----:B------:R-:W-:Y:S01]  /*3690*/  IMAD.IADD R0, R89, 0x1, R2 ;  /* 0x0000000159007824 */ /* 0x000fe200078e0202 */
[----:B------:R-:W-:-:S05]  /*36a0*/  IMNMX R237, RZ, R237, !PT ;  /* 0x000000edffed7217 */ /* 0x000fca0007800200 */
[C---:B------:R-:W-:Y:S08]  /*36b0*/  HMMA.16816.F32 R48, R8.reuse, R70, R48 ;  /* 0x000000460830723c */ /* 0x040ff00000001830 */
[C---:B--2---:R-:W-:Y:S08]  /*36c0*/  HMMA.16816.F32 R44, R8.reuse, R52, R44 ;  /* 0x00000034082c723c */ /* 0x044ff0000000182c */
[----:B------:R-:W-:Y:S01]  /*36d0*/  HMMA.16816.F32 R40, R8, R54, R40 ;  /* 0x000000360828723c */ /* 0x000fe20000001828 */
[----:B------:R-:W2:Y:S07]  /*36e0*/  LDSM.16.M88.4 R8, [R216+0x7000] ;  /* 0x00700000d808783b */ /* 0x000eae0000000200 */
[C---:B----4-:R-:W-:Y:S07]  /*36f0*/  HMMA.16816.F32 R16, R12.reuse, R20, R16 ;  /* 0x000000140c10723c */ /* 0x050fee0000001810 */
[----:B------:R-:W-:Y:S01]  /*3700*/  IMAD.U32 R21, RZ, RZ, UR17 ;  /* 0x00000011ff157e24 */ /* 0x000fe2000f8e00ff */
[----:B------:R-:W-:Y:S03]  /*3710*/  HMMA.16816.F32 R64, R12, R22, R64 ;  /* 0x000000160c40723c */ /* 0x000fe60000001840 */
[----:B------:R-:W-:-:S02]  /*3720*/  IMAD R28, R21, 0x40, R242 ;  /* 0x00000040151c7824 */ /* 0x000fc400078e02f2 */
[----:B------:R-:W3:Y:S01]  /*3730*/  LDSM.16.M88.4 R20, [R216+0x7800] ;  /* 0x00780000d814783b */ /* 0x000ee20000000200 */
[----:B------:R-:W-:-:S04]  /*3740*/  DEPBAR.LE SB0, 0x0 ;  /* 0x000080000000791a */ /* 0x000fc80000000000 */
[C---:B-1----:R-:W-:Y:S01]  /*3750*/  HMMA.16816.F32 R60, R12.reuse, R24, R60 ;  /* 0x000000180c3c723c */ /* 0x042fe2000000183c */
[C---:B------:R-:W-:Y:S02]  /*3760*/  ISETP.GE.AND P0, PT, R28.reuse, R238, PT ;  /* 0x000000ee1c00720c */ /* 0x040fe40003f06270 */
[C---:B------:R-:W-:Y:S02]  /*3770*/  IADD3 R6, R28.reuse, 0x1, RZ ;  /* 0x000000011c067810 */ /* 0x040fe40007ffe0ff */
[C---:B------:R-:W-:Y:S02]  /*3780*/  ISETP.LT.OR P0, PT, R28.reuse, R239, P0 ;  /* 0x000000ef1c00720c */ /* 0x040fe40000701670 */
[----:B------:R-:W-:Y:S01]  /*3790*/  IADD3 R2, R28, 0x9, RZ ;  /* 0x000000091c027810 */ /* 0x000fe20007ffe0ff */
[----:B------:R-:W-:Y:S01]  /*37a0*/  HMMA.16816.F32 R56, R12, R26, R56 ;  /* 0x0000001a0c38723c */ /* 0x000fe20000001838 */
[-C--:B------:R-:W-:Y:S02]  /*37b0*/  ISETP.GE.AND P2, PT, R6, R236.reuse, PT ;  /* 0x000000ec0600720c */ /* 0x080fe40003f46270 */
[----:B------:R-:W-:-:S02]  /*37c0*/  ISETP.GE.AND P3, PT, R28, R236, PT ;  /* 0x000000ec1c00720c */ /* 0x000fc40003f66270 */
[----:B------:R-:W-:Y:S02]  /*37d0*/  IADD3 R4, R28, 0x8, RZ ;  /* 0x000000081c047810 */ /* 0x000fe40007ffe0ff */
[----:B------:R-:W-:Y:S01]  /*37e0*/  FSEL R29, R16, -INF , !P0 ;  /* 0xff800000101d7808 */ /* 0x000fe20004000000 */
[C---:B--2---:R-:W-:Y:S01]  /*37f0*/  HMMA.16816.F32 R72, R12.reuse, R8, R72 ;  /* 0x000000080c48723c */ /* 0x044fe20000001848 */
[-C--:B------:R-:W-:Y:S02]  /*3800*/  ISETP.GE.AND P6, PT, R6, R238.reuse, PT ;  /* 0x000000ee0600720c */ /* 0x080fe40003fc6270 */
[C---:B------:R-:W-:Y:S02]  /*3810*/  ISETP.GE.AND P5, PT, R2.reuse, R238, PT ;  /* 0x000000ee0200720c */ /* 0x040fe40003fa6270 */
[----:B------:R-:W-:Y:S02]  /*3820*/  ISETP.GE.AND P0, PT, R2, R236, PT ;  /* 0x000000ec0200720c */ /* 0x000fe40003f06270 */
[-C--:B------:R-:W-:Y:S01]  /*3830*/  ISETP.LT.OR P2, PT, R6, R237.reuse, P2 ;  /* 0x000000ed0600720c */ /* 0x080fe20001741670 */
[----:B------:R-:W-:Y:S01]  /*3840*/  HMMA.16816.F32 R48, R12, R10, R48 ;  /* 0x0000000a0c30723c */ /* 0x000fe20000001830 */
[----:B------:R-:W-:-:S02]  /*3850*/  ISETP.LT.OR P3, PT, R28, R237, P3 ;  /* 0x000000ed1c00720c */ /* 0x000fc40001f61670 */
[----:B------:R-:W-:Y:S02]  /*3860*/  IADD3 R16, R28, 0x10, RZ ;  /* 0x000000101c107810 */ /* 0x000fe40007ffe0ff */
[C---:B------:R-:W-:Y:S02]  /*3870*/  ISETP.GE.AND P1, PT, R4.reuse, R238, PT ;  /* 0x000000ee0400720c */ /* 0x040fe40003f26270 */
[----:B------:R-:W-:Y:S02]  /*3880*/  ISETP.GE.AND P4, PT, R4, R236, PT ;  /* 0x000000ec0400720c */ /* 0x000fe40003f86270 */
[-C--:B------:R-:W-:Y:S02]  /*3890*/  ISETP.LT.OR P6, PT, R6, R239.reuse, P6 ;  /* 0x000000ef0600720c */ /* 0x080fe400037c1670 */
[C---:B------:R-:W-:Y:S01]  /*38a0*/  ISETP.LT.OR P5, PT, R2.reuse, R239, P5 ;  /* 0x000000ef0200720c */ /* 0x040fe20002fa1670 */
[----:B---3--:R-:W-:Y:S01]  /*38b0*/  HMMA.16816.F32 R44, R12, R20, R44 ;  /* 0x000000140c2c723c */ /* 0x008fe2000000182c */
[----:B------:R-:W-:-:S02]  /*38c0*/  ISETP.LT.OR P0, PT, R2, R237, P0 ;  /* 0x000000ed0200720c */ /* 0x000fc40000701670 */
[----:B------:R-:W-:Y:S02]  /*38d0*/  FSEL R6, R18, -INF , !P3 ;  /* 0xff80000012067808 */ /* 0x000fe40005800000 */
[----:B------:R-:W-:Y:S02]  /*38e0*/  FSEL R2, R19, -INF , !P2 ;  /* 0xff80000013027808 */ /* 0x000fe40005000000 */
[C---:B------:R-:W-:Y:S01]  /*38f0*/  ISETP.GE.AND P2, PT, R16.reuse, R238, PT ;  /* 0x000000ee1000720c */ /* 0x040fe20003f46270 */
[----:B------:R-:W-:Y:S01]  /*3900*/  HMMA.16816.F32 R40, R12, R22, R40 ;  /* 0x000000160c28723c */ /* 0x000fe20000001828 */
[----:B------:R-:W-:Y:S02]  /*3910*/  ISETP.GE.AND P3, PT, R16, R236, PT ;  /* 0x000000ec1000720c */ /* 0x000fe40003f66270 */
[C---:B------:R-:W-:Y:S02]  /*3920*/  ISETP.LT.OR P1, PT, R4.reuse, R239, P1 ;  /* 0x000000ef0400720c */ /* 0x040fe40000f21670 */
[----:B------:R-:W-:-:S02]  /*3930*/  ISETP.LT.OR P4, PT, R4, R237, P4 ;  /* 0x000000ed0400720c */ /* 0x000fc40002781670 */
[----:B------:R-:W-:Y:S02]  /*3940*/  IADD3 R4, R28, 0x11, RZ ;  /* 0x000000111c047810 */ /* 0x000fe40007ffe0ff */
[C---:B------:R-:W-:Y:S02]  /*3950*/  ISETP.LT.OR P2, PT, R16.reuse, R239, P2 ;  /* 0x000000ef1000720c */ /* 0x040fe40001741670 */
[----:B------:R-:W-:Y:S02]  /*3960*/  ISETP.LT.OR P3, PT, R16, R237, P3 ;  /* 0x000000ed1000720c */ /* 0x000fe40001f61670 */
[----:B------:R-:W-:Y:S02]  /*3970*/  FSEL R24, R17, -INF , !P6 ;  /* 0xff80000011187808 */ /* 0x000fe40007000000 */
[----:B------:R-:W-:Y:S02]  /*3980*/  FSEL R31, R64, -INF , !P1 ;  /* 0xff800000401f7808 */ /* 0x000fe40004800000 */
[----:B------:R-:W-:-:S02]  /*3990*/  IADD3 R16, R28, 0x19, RZ ;  /* 0x000000191c107810 */ /* 0x000fc40007ffe0ff */
[C---:B------:R-:W-:Y:S02]  /*39a0*/  ISETP.GE.AND P6, PT, R4.reuse, R238, PT ;  /* 0x000000ee0400720c */ /* 0x040fe40003fc6270 */
[----:B------:R-:W-:Y:S02]  /*39b0*/  ISETP.GE.AND P1, PT, R4, R236, PT ;  /* 0x000000ec0400720c */ /* 0x000fe40003f26270 */
[----:B------:R-:W-:Y:S02]  /*39c0*/  IADD3 R17, R28, 0x18, RZ ;  /* 0x000000181c117810 */ /* 0x000fe40007ffe0ff */
[----:B------:R-:W-:Y:S02]  /*39d0*/  FSEL R65, R65, -INF , !P5 ;  /* 0xff80000041417808 */ /* 0x000fe40006800000 */
[----:B------:R-:W-:Y:S02]  /*39e0*/  FSEL R19, R60, -INF , !P2 ;  /* 0xff8000003c137808 */ /* 0x000fe40005000000 */
[----:B------:R-:W-:-:S02]  /*39f0*/  ISETP.GE.AND P5, PT, R16, R238, PT ;  /* 0x000000ee1000720c */ /* 0x000fc40003fa6270 */
[----:B------:R-:W-:Y:S02]  /*3a00*/  ISETP.GE.AND P2, PT, R16, R236, PT ;  /* 0x000000ec1000720c */ /* 0x000fe40003f46270 */
[C---:B------:R-:W-:Y:S02]  /*3a10*/  ISETP.LT.OR P6, PT, R4.reuse, R239, P6 ;  /* 0x000000ef0400720c */ /* 0x040fe400037c1670 */
[----:B------:R-:W-:Y:S02]  /*3a20*/  ISETP.LT.OR P1, PT, R4, R237, P1 ;  /* 0x000000ed0400720c */ /* 0x000fe40000f21670 */
[----:B------:R-:W-:Y:S02]  /*3a30*/  FSEL R4, R67, -INF , !P0 ;  /* 0xff80000043047808 */ /* 0x000fe40004000000 */
[----:B------:R-:W-:Y:S02]  /*3a40*/  ISETP.GE.AND P0, PT, R17, R238, PT ;  /* 0x000000ee1100720c */ /* 0x000fe40003f06270 */
[----:B------:R-:W-:-:S02]  /*3a50*/  ISETP.LT.OR P5, PT, R16, R239, P5 ;  /* 0x000000ef1000720c */ /* 0x000fc40002fa1670 */
[----:B------:R-:W-:Y:S02]  /*3a60*/  ISETP.LT.OR P2, PT, R16, R237, P2 ;  /* 0x000000ed1000720c */ /* 0x000fe40001741670 */
[----:B------:R-:W-:Y:S02]  /*3a70*/  FSEL R66, R66, -INF , !P4 ;  /* 0xff80000042427808 */ /* 0x000fe40006000000 */
[C---:B------:R-:W-:Y:S02]  /*3a80*/  IADD3 R16, R28.reuse, 0x20, RZ ;  /* 0x000000201c107810 */ /* 0x040fe40007ffe0ff */
[C---:B------:R-:W-:Y:S02]  /*3a90*/  ISETP.GE.AND P4, PT, R17.reuse, R236, PT ;  /* 0x000000ec1100720c */ /* 0x040fe40003f86270 */
[----:B------:R-:W-:Y:S02]  /*3aa0*/  ISETP.LT.OR P0, PT, R17, R239, P0 ;  /* 0x000000ef1100720c */ /* 0x000fe40000701670 */
[----:B------:R-:W-:-:S02]  /*3ab0*/  IADD3 R9, R28, 0x21, RZ ;  /* 0x000000211c097810 */ /* 0x000fc40007ffe0ff */
[----:B------:R-:W-:Y:S01]  /*3ac0*/  FSEL R8, R63, -INF , !P1 ;  /* 0xff8000003f087808 */ /* 0x000fe20004800000 */
[----:B------:R-:W-:Y:S01]  /*3ad0*/  BAR.SYNC.DEFER_BLOCKING 0x0 ;  /* 0x0000000000007b1d */ /* 0x000fe20000010000 */
[----:B------:R-:W-:Y:S02]  /*3ae0*/  ISETP.GE.AND P1, PT, R16, R238, PT ;  /* 0x000000ee1000720c */ /* 0x000fe40003f26270 */
[----:B------:R-:W-:Y:S02]  /*3af0*/  ISETP.LT.OR P4, PT, R17, R237, P4 ;  /* 0x000000ed1100720c */ /* 0x000fe40002781670 */
[----:B------:R-:W-:Y:S02]  /*3b00*/  FSEL R18, R62, -INF , !P3 ;  /* 0xff8000003e127808 */ /* 0x000fe40005800000 */
[----:B------:R-:W-:Y:S02]  /*3b10*/  FSEL R25, R61, -INF , !P6 ;  /* 0xff8000003d197808 */ /* 0x000fe40007000000 */
[----:B------:R-:W-:-:S02]  /*3b20*/  FSEL R17, R56, -INF , !P0 ;  /* 0xff80000038117808 */ /* 0x000fc40004000000 */
[C---:B------:R-:W-:Y:S02]  /*3b30*/  ISETP.GE.AND P6, PT, R9.reuse, R238, PT ;  /* 0x000000ee0900720c */ /* 0x040fe40003fc6270 */
[CC--:B------:R-:W-:Y:S02]  /*3b40*/  ISETP.GE.AND P3, PT, R16.reuse, R236.reuse, PT ;  /* 0x000000ec1000720c */ /* 0x0c0fe40003f66270 */
[----:B------:R-:W-:Y:S02]  /*3b50*/  ISETP.GE.AND P0, PT, R9, R236, PT ;  /* 0x000000ec0900720c */ /* 0x000fe40003f06270 */
[----:B------:R-:W-:Y:S02]  /*3b60*/  ISETP.LT.OR P1, PT, R16, R239, P1 ;  /* 0x000000ef1000720c */ /* 0x000fe40000f21670 */
[C---:B------:R-:W-:Y:S02]  /*3b70*/  IADD3 R26, R28.reuse, 0x28, RZ ;  /* 0x000000281c1a7810 */ /* 0x040fe40007ffe0ff */
[----:B------:R-:W-:-:S02]  /*3b80*/  IADD3 R11, R28, 0x29, RZ ;  /* 0x000000291c0b7810 */ /* 0x000fc40007ffe0ff */
[----:B------:R-:W-:Y:S02]  /*3b90*/  ISETP.LT.OR P3, PT, R16, R237, P3 ;  /* 0x000000ed1000720c */ /* 0x000fe40001f61670 */
[C---:B------:R-:W-:Y:S02]  /*3ba0*/  ISETP.LT.OR P6, PT, R9.reuse, R239, P6 ;  /* 0x000000ef0900720c */ /* 0x040fe400037c1670 */
[----:B------:R-:W-:Y:S02]  /*3bb0*/  ISETP.LT.OR P0, PT, R9, R237, P0 ;  /* 0x000000ed0900720c */ /* 0x000fe40000701670 */
[----:B------:R-:W-:Y:S02]  /*3bc0*/  FSEL R9, R57, -INF , !P5 ;  /* 0xff80000039097808 */ /* 0x000fe40006800000 */
[----:B------:R-:W-:Y:S02]  /*3bd0*/  FSEL R16, R59, -INF , !P2 ;  /* 0xff8000003b107808 */ /* 0x000fe40005000000 */
[----:B------:R-:W-:-:S02]  /*3be0*/  FSEL R191, R72, -INF , !P1 ;  /* 0xff80000048bf7808 */ /* 0x000fc40004800000 */
[CC--:B------:R-:W-:Y:S02]  /*3bf0*/  ISETP.GE.AND P2, PT, R26.reuse, R238.reuse, PT ;  /* 0x000000ee1a00720c */ /* 0x0c0fe40003f46270 */
[C---:B------:R-:W-:Y:S02]  /*3c00*/  ISETP.GE.AND P5, PT, R11.reuse, R238, PT ;  /* 0x000000ee0b00720c */ /* 0x040fe40003fa6270 */
[C---:B------:R-:W-:Y:S02]  /*3c10*/  ISETP.GE.AND P1, PT, R11.reuse, R236, PT ;  /* 0x000000ec0b00720c */ /* 0x040fe40003f26270 */
[-C--:B------:R-:W-:Y:S02]  /*3c20*/  ISETP.LT.OR P2, PT, R26, R239.reuse, P2 ;  /* 0x000000ef1a00720c */ /* 0x080fe40001741670 */
[C---:B------:R-:W-:Y:S02]  /*3c30*/  ISETP.LT.OR P5, PT, R11.reuse, R239, P5 ;  /* 0x000000ef0b00720c */ /* 0x040fe40002fa1670 */
[----:B------:R-:W-:-:S02]  /*3c40*/  ISETP.LT.OR P1, PT, R11, R237, P1 ;  /* 0x000000ed0b00720c */ /* 0x000fc40000f21670 */
[C---:B------:R-:W-:Y:S02]  /*3c50*/  IADD3 R11, R28.reuse, 0x31, RZ ;  /* 0x000000311c0b7810 */ /* 0x040fe40007ffe0ff */
[----:B------:R-:W-:Y:S02]  /*3c60*/  IADD3 R20, R28, 0x30, RZ ;  /* 0x000000301c147810 */ /* 0x000fe40007ffe0ff */
[----:B------:R-:W-:Y:S02]  /*3c70*/  FSEL R183, R73, -INF , !P6 ;  /* 0xff80000049b77808 */ /* 0x000fe40007000000 */
[----:B------:R-:W-:Y:S02]  /*3c80*/  FSEL R189, R48, -INF , !P2 ;  /* 0xff80000030bd7808 */ /* 0x000fe40005000000 */
[----:B------:R-:W-:Y:S02]  /*3c90*/  FSEL R190, R75, -INF , !P0 ;  /* 0xff8000004bbe7808 */ /* 0x000fe40004000000 */
[----:B------:R-:W-:-:S02]  /*3ca0*/  ISETP.GE.AND P6, PT, R11, R238, PT ;  /* 0x000000ee0b00720c */ /* 0x000fc40003fc6270 */
[C---:B------:R-:W-:Y:S02]  /*3cb0*/  ISETP.GE.AND P2, PT, R11.reuse, R236, PT ;  /* 0x000000ec0b00720c */ /* 0x040fe40003f46270 */
[C---:B------:R-:W-:Y:S02]  /*3cc0*/  ISETP.GE.AND P0, PT, R20.reuse, R238, PT ;  /* 0x000000ee1400720c */ /* 0x040fe40003f06270 */
[C---:B------:R-:W-:Y:S02]  /*3cd0*/  ISETP.LT.OR P6, PT, R11.reuse, R239, P6 ;  /* 0x000000ef0b00720c */ /* 0x040fe400037c1670 */
[----:B------:R-:W-:Y:S02]  /*3ce0*/  ISETP.LT.OR P2, PT, R11, R237, P2 ;  /* 0x000000ed0b00720c */ /* 0x000fe40001741670 */
[----:B------:R-:W-:Y:S02]  /*3cf0*/  ISETP.LT.OR P0, PT, R20, R239, P0 ;  /* 0x000000ef1400720c */ /* 0x000fe40000701670 */
[----:B------:R-:W-:-:S02]  /*3d00*/  IADD3 R11, R28, 0x38, RZ ;  /* 0x000000381c0b7810 */ /* 0x000fc40007ffe0ff */
[----:B------:R-:W-:Y:S02]  /*3d10*/  IADD3 R28, R28, 0x39, RZ ;  /* 0x000000391c1c7810 */ /* 0x000fe40007ffe0ff */
[----:B------:R-:W-:Y:S02]  /*3d20*/  FSEL R195, R44, -INF , !P0 ;  /* 0xff8000002cc37808 */ /* 0x000fe40004000000 */
[-C--:B------:R-:W-:Y:S02]  /*3d30*/  ISETP.GE.AND P0, PT, R28, R236.reuse, PT ;  /* 0x000000ec1c00720c */ /* 0x080fe40003f06270 */
[----:B------:R-:W-:Y:S02]  /*3d40*/  FSEL R10, R58, -INF , !P4 ;  /* 0xff8000003a0a7808 */ /* 0x000fe40006000000 */
[----:B------:R-:W-:Y:S02]  /*3d50*/  ISETP.LT.OR P0, PT, R28, R237, P0 ;  /* 0x000000ed1c00720c */ /* 0x000fe40000701670 */
[----:B------:R-:W-:-:S02]  /*3d60*/  ISETP.GE.AND P4, PT, R26, R236, PT ;  /* 0x000000ec1a00720c */ /* 0x000fc40003f86270 */
[----:B------:R-:W-:Y:S02]  /*3d70*/  FSEL R184, R43, -INF , !P0 ;  /* 0xff8000002bb87808 */ /* 0x000fe40004000000 */
[----:B------:R-:W-:Y:S02]  /*3d80*/  PLOP3.LUT P0, PT, PT, PT, UP0, 0x80, 0x0 ;  /* 0x000000000000781c */ /* 0x000fe40003f0f008 */
[----:B------:R-:W-:Y:S02]  /*3d90*/  ISETP.LT.OR P4, PT, R26, R237, P4 ;  /* 0x000000ed1a00720c */ /* 0x000fe40002781670 */
[----:B------:R-:W-:Y:S02]  /*3da0*/  FSEL R196, R74, -INF , !P3 ;  /* 0xff8000004ac47808 */ /* 0x000fe40005800000 */
[----:B------:R-:W-:Y:S02]  /*3db0*/  FSEL R194, R50, -INF , !P4 ;  /* 0xff80000032c27808 */ /* 0x000fe40006000000 */
[----:B------:R-:W-:-:S02]  /*3dc0*/  FSEL R185, R49, -INF , !P5 ;  /* 0xff80000031b97808 */ /* 0x000fc40006800000 */
[----:B------:R-:W-:Y:S02]  /*3dd0*/  FSEL R192, R51, -INF , !P1 ;  /* 0xff80000033c07808 */ /* 0x000fe40004800000 */
[----:B------:R-:W-:Y:S02]  /*3de0*/  ISETP.GE.AND P3, PT, R20, R236, PT ;  /* 0x000000ec1400720c */ /* 0x000fe40003f66270 */
[CC--:B------:R-:W-:Y:S02]  /*3df0*/  ISETP.GE.AND P5, PT, R11.reuse, R238.reuse, PT ;  /* 0x000000ee0b00720c */ /* 0x0c0fe40003fa6270 */
[----:B------:R-:W-:Y:S02]  /*3e00*/  ISETP.GE.AND P4, PT, R28, R238, PT ;  /* 0x000000ee1c00720c */ /* 0x000fe40003f86270 */
[----:B------:R-:W-:Y:S02]  /*3e10*/  ISETP.GE.AND P1, PT, R11, R236, PT ;  /* 0x000000ec0b00720c */ /* 0x000fe40003f26270 */
[----:B------:R-:W-:-:S02]  /*3e20*/  ISETP.LT.OR P3, PT, R20, R237, P3 ;  /* 0x000000ed1400720c */ /* 0x000fc40001f61670 */
[C---:B------:R-:W-:Y:S02]  /*3e30*/  ISETP.LT.OR P5, PT, R11.reuse, R239, P5 ;  /* 0x000000ef0b00720c */ /* 0x040fe40002fa1670 */
[----:B------:R-:W-:Y:S02]  /*3e40*/  ISETP.LT.OR P1, PT, R11, R237, P1 ;  /* 0x000000ed0b00720c */ /* 0x000fe40000f21670 */
[----:B------:R-:W-:Y:S02]  /*3e50*/  ISETP.LT.OR P4, PT, R28, R239, P4 ;  /* 0x000000ef1c00720c */ /* 0x000fe40002781670 */
[----:B------:R-:W-:Y:S02]  /*3e60*/  FSEL R32, R46, -INF , !P3 ;  /* 0xff8000002e207808 */ /* 0x000fe40005800000 */
[----:B------:R-:W-:Y:S02]  /*3e70*/  FSEL R193, R45, -INF , !P6 ;  /* 0xff8000002dc17808 */ /* 0x000fe40007000000 */
[----:B------:R-:W-:-:S02]  /*3e80*/  FSEL R188, R47, -INF , !P2 ;  /* 0xff8000002fbc7808 */ /* 0x000fc40005000000 */
[----:B------:R-:W-:Y:S02]  /*3e90*/  FSEL R35, R40, -INF , !P5 ;  /* 0xff80000028237808 */ /* 0x000fe40006800000 */
[----:B------:R-:W-:Y:S02]  /*3ea0*/  FSEL R186, R42, -INF , !P1 ;  /* 0xff8000002aba7808 */ /* 0x000fe40004800000 */
[----:B------:R-:W-:Y:S01]  /*3eb0*/  FSEL R33, R41, -INF , !P4 ;  /* 0xff80000029217808 */ /* 0x000fe20006000000 */
[----:B------:R-:W-:Y:S05]  /*3ec0*/  @!P0 BRA `(.L_x_146) ;  /* 0x0000024000008947 */ /* 0x000fea0003800000 */
[----:B------:R-:W-:-:S04]  /*3ed0*/  UIADD3 UR13, UR8, -0x2, URZ ;  /* 0xfffffffe080d7890 */ /* 0x000fc8000fffe03f */
[----:B------:R-:W-:Y:S02]  /*3ee0*/  USHF.R.S32.HI UR12, URZ, 0x1f, UR13 ;  /* 0x0000001f3f0c7899 */ /* 0x000fe4000801140d */
[----:B------:R-:W-:Y:S01]  /*3ef0*/  UIMAD UR20, UR20, UR13, URZ ;  /* 0x0000000d141472a4 */ /* 0x000fe2000f8e023f */
[----:B------:R-:W-:Y:S01]  /*3f00*/  IMAD.WIDE.U32 R12, R3, UR13, R244 ;  /* 0x0000000d030c7c25 */ /* 0x000fe2000f8e00f4 */
[----:B------:R-:W-:Y:S02]  /*3f10*/  USHF.L.U32 UR13, UR6, 0x5, URZ ;  /* 0x00000005060d7899 */ /* 0x000fe4000800063f */
[----:B------:R-:W-:Y:S02]  /*3f20*/  UIMAD UR12, UR12, UR22, UR20 ;  /* 0x000000160c0c72a4 */ /* 0x000fe4000f8e0214 */
[----:B------:R-:W-:-:S04]  /*3f30*/  LEA R20, P2, R12, c[0x0][0x168], 0x1 ;  /* 0x00005a000c147a11 */ /* 0x000fc800078408ff */
[----:B------:R-:W-:Y:S01]  /*3f40*/  IADD3 R3, R13, UR12, RZ ;  /* 0x0000000c0d037c10 */ /* 0x000fe2000fffe0ff */
[----:B------:R-:W-:Y:S01]  /*3f50*/  USHF.L.U64.HI UR12, UR6, 0x5, UR7 ;  /* 0x00000005060c7899 */ /* 0x000fe20008010207 */
        /* <DEDUP_REMOVED lines=8> */
[----:B------:R-:W-:-:S02]  /*3fe0*/  IADD3 R12, P1, R22, UR13, RZ ;  /* 0x0000000d160c7c10 */ /* 0x000fc4000ff3e0ff */
        /* <DEDUP_REMOVED lines=18> */
.L_x_146:
[----:B-1----:R-:W-:Y:S02]  /*4110*/  FMNMX.FTZ R14, R29, R24, !PT ;  /* 0x000000181d0e7209 */ /* 0x002fe40007810000 */
        /* <DEDUP_REMOVED lines=44> */
[----:B------:R-:W3:Y:S04]  /*43e0*/  LDSM.16.MT88.4 R48, [R222+0x12000] ;  /* 0x01200000de30783b */ /* 0x000ee80000004200 */
[----:B------:R-:W4:Y:S04]  /*43f0*/  LDSM.16.MT88.4 R56, [R221+0x12000] ;  /* 0x01200000dd38783b */ /* 0x000f280000004200 */
        /* <DEDUP_REMOVED lines=29> */
[----:B------:R-:W5:Y:S01]  /*45d0*/  LDSM.16.MT88.4 R4, [R220+0x16000] ;  /* 0x01600000dc04783b */ /* 0x000f620000004200 */
[--C-:B------:R-:W-:Y:S02]  /*45e0*/  FFMA.FTZ R165, R10, c[0x0][0x23c], -R187.reuse ;  /* 0x00008f000aa57a23 */ /* 0x100fe400000108bb */
[--C-:B------:R-:W-:Y:S01]  /*45f0*/  FFMA.FTZ R175, R19, c[0x0][0x23c], -R34.reuse ;  /* 0x00008f0013af7a23 */ /* 0x100fe20000010822 */
[----:B------:R-:W1:Y:S01]  /*4600*/  LDSM.16.MT88.4 R8, [R222+0x10800] ;  /* 0x01080000de08783b */ /* 0x000e620000004200 */
[--C-:B------:R-:W-:Y:S01]  /*4610*/  FFMA.FTZ R170, R25, c[0x0][0x23c], -R34.reuse ;  /* 0x00008f0019aa7a23 */ /* 0x100fe20000010822 */
[----:B------:R-:W-:Y:S01]  /*4620*/  MUFU.EX2 R174, R174 ;  /* 0x000000ae00ae7308 */ /* 0x000fe20000000800 */
[----:B------:R-:W-:Y:S01]  /*4630*/  FFMA.FTZ R169, R17, c[0x0][0x23c], -R34 ;  /* 0x00008f0011a97a23 */ /* 0x000fe20000010822 */
[----:B------:R-:W-:Y:S01]  /*4640*/  LDSM.16.MT88.4 R24, [R221+0x10800] ;  /* 0x01080000dd18783b */ /* 0x000fe20000004200 */
[----:B------:R-:W-:-:S02]  /*4650*/  FFMA.FTZ R173, R18, c[0x0][0x23c], -R187 ;  /* 0x00008f0012ad7a23 */ /* 0x000fc400000108bb */
[--C-:B------:R-:W-:Y:S01]  /*4660*/  FFMA.FTZ R0, R16, c[0x0][0x23c], -R187.reuse ;  /* 0x00008f0010007a23 */ /* 0x100fe200000108bb */
[----:B------:R-:W-:Y:S01]  /*4670*/  LDSM.16.MT88.4 R20, [R224+0x12800] ;  /* 0x01280000e014783b */ /* 0x000fe20000004200 */
[--C-:B------:R-:W-:Y:S01]  /*4680*/  FFMA.FTZ R180, R191, c[0x0][0x23c], -R34.reuse ;  /* 0x00008f00bfb47a23 */ /* 0x100fe20000010822 */
[----:B------:R-:W3:Y:S01]  /*4690*/  MUFU.EX2 R171, R171 ;  /* 0x000000ab00ab7308 */ /* 0x000ee20000000800 */
[----:B--2---:R-:W-:Y:S01]  /*46a0*/  F2FP.PACK_AB R128, R176, R177 ;  /* 0x000000b1b080723e */ /* 0x004fe200000000ff */
[----:B------:R-:W2:Y:S01]  /*46b0*/  LDSM.16.MT88.4 R16, [R220+0x10800] ;  /* 0x01080000dc10783b */ /* 0x000ea20000004200 */
[--C-:B------:R-:W-:Y:S02]  /*46c0*/  FFMA.FTZ R182, R189, c[0x0][0x23c], -R34.reuse ;  /* 0x00008f00bdb67a23 */ /* 0x100fe40000010822 */
[--C-:B------:R-:W-:Y:S01]  /*46d0*/  FFMA.FTZ R183, R183, c[0x0][0x23c], -R34.reuse ;  /* 0x00008f00b7b77a23 */ /* 0x100fe20000010822 */
[----:B------:R-:W-:Y:S01]  /*46e0*/  LDSM.16.MT88.4 R28, [R220+0x12800] ;  /* 0x01280000dc1c783b */ /* 0x000fe20000004200 */
[----:B------:R-:W-:Y:S01]  /*46f0*/  FFMA.FTZ R185, R185, c[0x0][0x23c], -R34 ;  /* 0x00008f00b9b97a23 */ /* 0x000fe20000010822 */
[----:B------:R-:W-:Y:S01]  /*4700*/  MUFU.EX2 R178, R178 ;  /* 0x000000b200b27308 */ /* 0x000fe20000000800 */
[----:B------:R-:W-:-:S02]  /*4710*/  FFMA.FTZ R189, R196, c[0x0][0x23c], -R187 ;  /* 0x00008f00c4bd7a23 */ /* 0x000fc400000108bb */
[--C-:B------:R-:W-:Y:S02]  /*4720*/  FFMA.FTZ R190, R190, c[0x0][0x23c], -R187.reuse ;  /* 0x00008f00bebe7a23 */ /* 0x100fe400000108bb */
[--C-:B------:R-:W-:Y:S02]  /*4730*/  FFMA.FTZ R191, R194, c[0x0][0x23c], -R187.reuse ;  /* 0x00008f00c2bf7a23 */ /* 0x100fe400000108bb */
[----:B------:R-:W-:Y:S01]  /*4740*/  FFMA.FTZ R192, R192, c[0x0][0x23c], -R187 ;  /* 0x00008f00c0c07a23 */ /* 0x000fe200000108bb */
[----:B------:R-:W1:Y:S01]  /*4750*/  MUFU.EX2 R181, R181 ;  /* 0x000000b500b57308 */ /* 0x000e620000000800 */
[----:B---3--:R-:W-:Y:S01]  /*4760*/  F2FP.PACK_AB R130, R171, R174 ;  /* 0x000000aeab82723e */ /* 0x008fe200000000ff */
[--C-:B------:R-:W-:Y:S02]  /*4770*/  FFMA.FTZ R194, R195, c[0x0][0x23c], -R34.reuse ;  /* 0x00008f00c3c27a23 */ /* 0x100fe40000010822 */
[--C-:B------:R-:W-:Y:S02]  /*4780*/  FFMA.FTZ R193, R193, c[0x0][0x23c], -R34.reuse ;  /* 0x00008f00c1c17a23 */ /* 0x100fe40000010822 */
[----:B------:R-:W-:-:S02]  /*4790*/  FFMA.FTZ R195, R35, c[0x0][0x23c], -R34 ;  /* 0x00008f0023c37a23 */ /* 0x000fc40000010822 */
[----:B------:R-:W-:Y:S01]  /*47a0*/  MUFU.EX2 R179, R179 ;  /* 0x000000b300b37308 */ /* 0x000fe20000000800 */
[----:B------:R-:W-:Y:S02]  /*47b0*/  FFMA.FTZ R196, R33, c[0x0][0x23c], -R34 ;  /* 0x00008f0021c47a23 */ /* 0x000fe40000010822 */
[--C-:B------:R-:W-:Y:S02]  /*47c0*/  FFMA.FTZ R197, R32, c[0x0][0x23c], -R187.reuse ;  /* 0x00008f0020c57a23 */ /* 0x100fe400000108bb */
[--C-:B------:R-:W-:Y:S01]  /*47d0*/  FFMA.FTZ R188, R188, c[0x0][0x23c], -R187.reuse ;  /* 0x00008f00bcbc7a23 */ /* 0x100fe200000108bb */
[----:B------:R-:W-:Y:S01]  /*47e0*/  LDSM.16.MT88.4 R32, [R224+0x11800] ;  /* 0x01180000e020783b */ /* 0x000fe20000004200 */
[--C-:B------:R-:W-:Y:S01]  /*47f0*/  FFMA.FTZ R186, R186, c[0x0][0x23c], -R187.reuse ;  /* 0x00008f00baba7a23 */ /* 0x100fe200000108bb */
[----:B------:R-:W3:Y:S01]  /*4800*/  MUFU.EX2 R172, R172 ;  /* 0x000000ac00ac7308 */ /* 0x000ee20000000800 */
[----:B-1----:R-:W-:Y:S01]  /*4810*/  F2FP.PACK_AB R129, R181, R178 ;  /* 0x000000b2b581723e */ /* 0x002fe200000000ff */
[----:B------:R-:W-:-:S02]  /*4820*/  FFMA.FTZ R249, R184, c[0x0][0x23c], -R187 ;  /* 0x00008f00b8f97a23 */ /* 0x000fc400000108bb */
[----:B------:R-:W-:Y:S02]  /*4830*/  FADD.FTZ R177, R177, R176 ;  /* 0x000000b0b1b17221 */ /* 0x000fe40000010000 */
[----:B------:R-:W-:Y:S02]  /*4840*/  FADD.FTZ R178, R178, R181 ;  /* 0x000000b5b2b27221 */ /* 0x000fe40000010000 */
[----:B------:R-:W-:Y:S01]  /*4850*/  MUFU.EX2 R175, R175 ;  /* 0x000000af00af7308 */ /* 0x000fe20000000800 */
[----:B------:R-:W-:-:S04]  /*4860*/  FADD.FTZ R174, R174, R177 ;  /* 0x000000b1aeae7221 */ /* 0x000fc80000010000 */
[----:B------:R-:W-:Y:S01]  /*4870*/  FADD.FTZ R174, R171, R174 ;  /* 0x000000aeabae7221 */ /* 0x000fe20000010000 */
[----:B---3--:R-:W-:Y:S02]  /*4880*/  F2FP.PACK_AB R131, R172, R179 ;  /* 0x000000b3ac83723e */ /* 0x008fe400000000ff */
[----:B------:R-:W1:Y:S01]  /*4890*/  MUFU.EX2 R170, R170 ;  /* 0x000000aa00aa7308 */ /* 0x000e620000000800 */
        /* <DEDUP_REMOVED lines=9> */
[----:B------:R-:W3:Y:S06]  /*4930*/  MUFU.EX2 R168, R168 ;  /* 0x000000a800a87308 */ /* 0x000eec0000000800 */
        /* <DEDUP_REMOVED lines=8> */
[C---:B----4-:R-:W-:Y:S02]  /*49c0*/  HMMA.16816.F32 R52, R128.reuse, R56, RZ ;  /* 0x000000388034723c */ /* 0x050fe400000018ff */
[----:B------:R-:W-:Y:S06]  /*49d0*/  MUFU.EX2 R182, R182 ;  /* 0x000000b600b67308 */ /* 0x000fec0000000800 */
[C---:B------:R-:W-:Y:S02]  /*49e0*/  HMMA.16816.F32 R60, R128.reuse, R64, RZ ;  /* 0x00000040803c723c */ /* 0x040fe400000018ff */
[----:B------:R-:W-:Y:S06]  /*49f0*/  MUFU.EX2 R185, R185 ;  /* 0x000000b900b97308 */ /* 0x000fec0000000800 */
[C---:B------:R-:W-:Y:S02]  /*4a00*/  HMMA.16816.F32 R68, R128.reuse, R72, RZ ;  /* 0x000000488044723c */ /* 0x040fe400000018ff */
[----:B------:R-:W-:Y:S06]  /*4a10*/  MUFU.EX2 R189, R189 ;  /* 0x000000bd00bd7308 */ /* 0x000fec0000000800 */
[C---:B------:R-:W-:Y:S02]  /*4a20*/  HMMA.16816.F32 R76, R128.reuse, R80, RZ ;  /* 0x00000050804c723c */ /* 0x040fe400000018ff */
[----:B------:R-:W4:Y:S06]  /*4a30*/  MUFU.EX2 R190, R190 ;  /* 0x000000be00be7308 */ /* 0x000f2c0000000800 */
        /* <DEDUP_REMOVED lines=28> */
[C---:B-----5:R-:W-:Y:S07]  /*4c00*/  HMMA.16816.F32 R124, R128.reuse, R4, RZ ;  /* 0x00000004807c723c */ /* 0x060fee00000018ff */
[----:B-1----:R-:W-:Y:S01]  /*4c10*/  F2FP.PACK_AB R4, R170, R175 ;  /* 0x000000afaa04723e */ /* 0x002fe200000000ff */
[----:B------:R-:W-:Y:S01]  /*4c20*/  HMMA.16816.F32 R128, R128, R6, RZ ;  /* 0x000000068080723c */ /* 0x000fe200000018ff */
[----:B---3--:R-:W-:Y:S01]  /*4c30*/  F2FP.PACK_AB R5, R168, R173 ;  /* 0x000000ada805723e */ /* 0x008fe200000000ff */
        /* <DEDUP_REMOVED lines=9> */
[----:B------:R-:W-:Y:S01]  /*4cd0*/  HMMA.16816.F32 R160, R4, R12, R160 ;  /* 0x0000000c04a0723c */ /* 0x000fe200000018a0 */
[----:B------:R-:W-:-:S07]  /*4ce0*/  FADD.FTZ R0, R0, R165 ;  /* 0x000000a500007221 */ /* 0x000fce0000010000 */
[C---:B------:R-:W-:Y:S01]  /*4cf0*/  HMMA.16816.F32 R156, R4.reuse, R14, R156 ;  /* 0x0000000e049c723c */ /* 0x040fe2000000189c */
[----:B------:R-:W1:Y:S07]  /*4d00*/  LDSM.16.MT88.4 R12, [R222+0x12800] ;  /* 0x01280000de0c783b */ /* 0x000e6e0000004200 */
[C---:B------:R-:W-:Y:S08]  /*4d10*/  HMMA.16816.F32 R152, R4.reuse, R8, R152 ;  /* 0x000000080498723c */ /* 0x040ff00000001898 */
[C---:B------:R-:W-:Y:S01]  /*4d20*/  HMMA.16816.F32 R148, R4.reuse, R10, R148 ;  /* 0x0000000a0494723c */ /* 0x040fe20000001894 */
[----:B------:R-:W3:Y:S07]  /*4d30*/  LDSM.16.MT88.4 R8, [R221+0x12800] ;  /* 0x01280000dd08783b */ /* 0x000eee0000004200 */
[C---:B--2---:R-:W-:Y:S08]  /*4d40*/  HMMA.16816.F32 R136, R4.reuse, R16, R136 ;  /* 0x000000100488723c */ /* 0x044ff00000001888 */
[C---:B------:R-:W-:Y:S01]  /*4d50*/  HMMA.16816.F32 R132, R4.reuse, R18, R132 ;  /* 0x000000120484723c */ /* 0x040fe20000001884 */
[----:B------:R-:W-:Y:S07]  /*4d60*/  LDSM.16.MT88.4 R16, [R224+0x14800] ;  /* 0x01480000e010783b */ /* 0x000fee0000004200 */
[C---:B------:R-:W-:Y:S08]  /*4d70*/  HMMA.16816.F32 R144, R4.reuse, R24, R144 ;  /* 0x000000180490723c */ /* 0x040ff00000001890 */
[C---:B-1----:R-:W-:Y:S08]  /*4d80*/  HMMA.16816.F32 R44, R4.reuse, R12, R44 ;  /* 0x0000000c042c723c */ /* 0x042ff0000000182c */
[C---:B------:R-:W-:Y:S01]  /*4d90*/  HMMA.16816.F32 R48, R4.reuse, R14, R48 ;  /* 0x0000000e0430723c */ /* 0x040fe20000001830 */
[----:B------:R-:W1:Y:S07]  /*4da0*/  LDSM.16.MT88.4 R12, [R221+0x14800] ;  /* 0x01480000dd0c783b */ /* 0x000e6e0000004200 */
[C---:B---3--:R-:W-:Y:S08]  /*4db0*/  HMMA.16816.F32 R52, R4.reuse, R8, R52 ;  /* 0x000000080434723c */ /* 0x048ff00000001834 */
[C---:B------:R-:W-:Y:S01]  /*4dc0*/  HMMA.16816.F32 R56, R4.reuse, R10, R56 ;  /* 0x0000000a0438723c */ /* 0x040fe20000001838 */
[----:B------:R-:W2:Y:S07]  /*4dd0*/  LDSM.16.MT88.4 R8, [R220+0x14800] ;  /* 0x01480000dc08783b */ /* 0x000eae0000004200 */
[C---:B------:R-:W-:Y:S01]  /*4de0*/  HMMA.16816.F32 R140, R4.reuse, R26, R140 ;  /* 0x0000001a048c723c */ /* 0x040fe2000000188c */
[----:B------:R-:W-:Y:S07]  /*4df0*/  LDSM.16.MT88.4 R24, [R222+0x14800] ;  /* 0x01480000de18783b */ /* 0x000fee0000004200 */
        /* <DEDUP_REMOVED lines=9> */
[C---:B------:R-:W-:Y:S08]  /*4e90*/  HMMA.16816.F32 R68, R4.reuse, R16, R68 ;  /* 0x000000100444723c */ /* 0x040ff00000001844 */
[C---:B------:R-:W-:Y:S01]  /*4ea0*/  HMMA.16816.F32 R72, R4.reuse, R18, R72 ;  /* 0x000000120448723c */ /* 0x040fe20000001848 */
[----:B------:R-:W3:Y:S07]  /*4eb0*/  LDSM.16.MT88.4 R16, [R222+0x16800] ;  /* 0x01680000de10783b */ /* 0x000eee0000004200 */
[C---:B------:R-:W-:Y:S08]  /*4ec0*/  HMMA.16816.F32 R60, R4.reuse, R28, R60 ;  /* 0x0000001c043c723c */ /* 0x040ff0000000183c */
[C---:B-1----:R-:W-:Y:S08]  /*4ed0*/  HMMA.16816.F32 R116, R4.reuse, R12, R116 ;  /* 0x0000000c0474723c */ /* 0x042ff00000001874 */
[C---:B------:R-:W-:Y:S01]  /*4ee0*/  HMMA.16816.F32 R120, R4.reuse, R14, R120 ;  /* 0x0000000e0478723c */ /* 0x040fe20000001878 */
[----:B------:R-:W1:Y:S07]  /*4ef0*/  LDSM.16.MT88.4 R12, [R224+0x13000] ;  /* 0x01300000e00c783b */ /* 0x000e6e0000004200 */
[C---:B--2---:R-:W-:Y:S08]  /*4f00*/  HMMA.16816.F32 R124, R4.reuse, R8, R124 ;  /* 0x00000008047c723c */ /* 0x044ff0000000187c */
[C---:B------:R-:W-:Y:S01]  /*4f10*/  HMMA.16816.F32 R128, R4.reuse, R10, R128 ;  /* 0x0000000a0480723c */ /* 0x040fe20000001880 */
[----:B------:R-:W2:Y:S07]  /*4f20*/  LDSM.16.MT88.4 R8, [R222+0x13000] ;  /* 0x01300000de08783b */ /* 0x000eae0000004200 */
[C---:B------:R-:W-:Y:S01]  /*4f30*/  HMMA.16816.F32 R64, R4.reuse, R30, R64 ;  /* 0x0000001e0440723c */ /* 0x040fe20000001840 */
[----:B------:R-:W-:Y:S07]  /*4f40*/  LDSM.16.MT88.4 R28, [R224+0x11000] ;  /* 0x01100000e01c783b */ /* 0x000fee0000004200 */
[C---:B------:R-:W-:Y:S08]  /*4f50*/  HMMA.16816.F32 R76, R4.reuse, R24, R76 ;  /* 0x00000018044c723c */ /* 0x040ff0000000184c */
[C---:B------:R-:W-:Y:S01]  /*4f60*/  HMMA.16816.F32 R80, R4.reuse, R26, R80 ;  /* 0x0000001a0450723c */ /* 0x040fe20000001850 */
[----:B------:R-:W-:Y:S07]  /*4f70*/  LDSM.16.MT88.4 R24, [R221+0x11000] ;  /* 0x01100000dd18783b */ /* 0x000fee0000004200 */
[C---:B------:R-:W-:Y:S08]  /*4f80*/  HMMA.16816.F32 R100, R4.reuse, R20, R100 ;  /* 0x000000140464723c */ /* 0x040ff00000001864 */
[C---:B------:R-:W-:Y:S01]  /*4f90*/  HMMA.16816.F32 R104, R4.reuse, R22, R104 ;  /* 0x000000160468723c */ /* 0x040fe20000001868 */
[----:B------:R-:W5:Y:S07]  /*4fa0*/  LDSM.16.MT88.4 R20, [R222+0x11000] ;  /* 0x01100000de14783b */ /* 0x000f6e0000004200 */
[C---:B---3--:R-:W-:Y:S08]  /*4fb0*/  HMMA.16816.F32 R108, R4.reuse, R16, R108 ;  /* 0x00000010046c723c */ /* 0x048ff0000000186c */
[----:B------:R-:W-:Y:S01]  /*4fc0*/  HMMA.16816.F32 R112, R4, R18, R112 ;  /* 0x000000120470723c */ /* 0x000fe20000001870 */
[----:B------:R-:W3:Y:S06]  /*4fd0*/  LDSM.16.MT88.4 R16, [R220+0x11000] ;  /* 0x01100000dc10783b */ /* 0x000eec0000004200 */
[----:B------:R-:W-:Y:S01]  /*4fe0*/  F2FP.PACK_AB R4, R183, R180 ;  /* 0x000000b4b704723e */ /* 0x000fe200000000ff */
[----:B------:R-:W-:Y:S01]  /*4ff0*/  FADD.FTZ R180, R180, R169 ;  /* 0x000000a9b4b47221 */ /* 0x000fe20000010000 */
[----:B----4-:R-:W-:Y:S01]  /*5000*/  F2FP.PACK_AB R5, R190, R189 ;  /* 0x000000bdbe05723e */ /* 0x010fe200000000ff */
[----:B------:R-:W-:Y:S01]  /*5010*/  FADD.FTZ R189, R189, R0 ;  /* 0x00000000bdbd7221 */ /* 0x000fe20000010000 */
[----:B------:R-:W-:Y:S01]  /*5020*/  F2FP.PACK_AB R6, R185, R182 ;  /* 0x000000b6b906723e */ /* 0x000fe200000000ff */
[----:B------:R-:W-:Y:S01]  /*5030*/  FADD.FTZ R183, R183, R180 ;  /* 0x000000b4b7b77221 */ /* 0x000fe20000010000 */
[----:B------:R-:W-:Y:S01]  /*5040*/  F2FP.PACK_AB R7, R192, R191 ;  /* 0x000000bfc007723e */ /* 0x000fe200000000ff */
[----:B------:R-:W-:-:S02]  /*5050*/  FADD.FTZ R190, R190, R189 ;  /* 0x000000bdbebe7221 */ /* 0x000fc40000010000 */
[----:B------:R-:W-:Y:S02]  /*5060*/  FADD.FTZ R182, R182, R183 ;  /* 0x000000b7b6b67221 */ /* 0x000fe40000010000 */
[----:B------:R-:W-:Y:S02]  /*5070*/  FADD.FTZ R191, R191, R190 ;  /* 0x000000bebfbf7221 */ /* 0x000fe40000010000 */
[----:B-1----:R-:W-:Y:S01]  /*5080*/  HMMA.16816.F32 R36, R4, R12, R36 ;  /* 0x0000000c0424723c */ /* 0x002fe20000001824 */
[----:B------:R-:W-:Y:S02]  /*5090*/  FADD.FTZ R185, R185, R182 ;  /* 0x000000b6b9b97221 */ /* 0x000fe40000010000 */
[----:B------:R-:W-:-:S05]  /*50a0*/  FADD.FTZ R192, R192, R191 ;  /* 0x000000bfc0c07221 */ /* 0x000fca0000010000 */
[C---:B------:R-:W-:Y:S01]  /*50b0*/  HMMA.16816.F32 R40, R4.reuse, R14, R40 ;  /* 0x0000000e0428723c */ /* 0x040fe20000001828 */
[----:B------:R-:W1:Y:S07]  /*50c0*/  LDSM.16.MT88.4 R12, [R221+0x15000] ;  /* 0x01500000dd0c783b */ /* 0x000e6e0000004200 */
[C---:B--2---:R-:W-:Y:S08]  /*50d0*/  HMMA.16816.F32 R44, R4.reuse, R8, R44 ;  /* 0x00000008042c723c */ /* 0x044ff0000000182c */
[C---:B------:R-:W-:Y:S01]  /*50e0*/  HMMA.16816.F32 R48, R4.reuse, R10, R48 ;  /* 0x0000000a0430723c */ /* 0x040fe20000001830 */
[----:B------:R-:W2:Y:S07]  /*50f0*/  LDSM.16.MT88.4 R8, [R220+0x15000] ;  /* 0x01500000dc08783b */ /* 0x000eae0000004200 */
[C---:B-----5:R-:W-:Y:S08]  /*5100*/  HMMA.16816.F32 R152, R4.reuse, R20, R152 ;  /* 0x000000140498723c */ /* 0x060ff00000001898 */
[C---:B------:R-:W-:Y:S01]  /*5110*/  HMMA.16816.F32 R148, R4.reuse, R22, R148 ;  /* 0x000000160494723c */ /* 0x040fe20000001894 */
[----:B------:R-:W4:Y:S07]  /*5120*/  LDSM.16.MT88.4 R20, [R221+0x13000] ;  /* 0x01300000dd14783b */ /* 0x000f2e0000004200 */
        /* <DEDUP_REMOVED lines=11> */
[----:B------:R-:W5:Y:S07]  /*51e0*/  LDSM.16.MT88.4 R28, [R220+0x13000] ;  /* 0x01300000dc1c783b */ /* 0x000f6e0000004200 */
[C---:B------:R-:W-:Y:S08]  /*51f0*/  HMMA.16816.F32 R144, R4.reuse, R24, R144 ;  /* 0x000000180490723c */ /* 0x040ff00000001890 */
[C---:B------:R-:W-:Y:S01]  /*5200*/  HMMA.16816.F32 R140, R4.reuse, R26, R140 ;  /* 0x0000001a048c723c */ /* 0x040fe2000000188c */
[----:B------:R-:W2:Y:S07]  /*5210*/  LDSM.16.MT88.4 R24, [R222+0x15000] ;  /* 0x01500000de18783b */ /* 0x000eae0000004200 */
[C---:B----4-:R-:W-:Y:S08]  /*5220*/  HMMA.16816.F32 R52, R4.reuse, R20, R52 ;  /* 0x000000140434723c */ /* 0x050ff00000001834 */
        /* <DEDUP_REMOVED lines=11> */
[C---:B-----5:R-:W-:Y:S08]  /*52e0*/  HMMA.16816.F32 R60, R4.reuse, R28, R60 ;  /* 0x0000001c043c723c */ /* 0x060ff0000000183c */
[C---:B------:R-:W-:Y:S01]  /*52f0*/  HMMA.16816.F32 R64, R4.reuse, R30, R64 ;  /* 0x0000001e0440723c */ /* 0x040fe20000001840 */
[----:B------:R-:W5:Y:S07]  /*5300*/  LDSM.16.MT88.4 R28, [R222+0x11800] ;  /* 0x01180000de1c783b */ /* 0x000f6e0000004200 */
[C---:B------:R-:W-:Y:S08]  /*5310*/  HMMA.16816.F32 R76, R4.reuse, R24, R76 ;  /* 0x00000018044c723c */ /* 0x040ff0000000184c */
[C---:B------:R-:W-:Y:S01]  /*5320*/  HMMA.16816.F32 R80, R4.reuse, R26, R80 ;  /* 0x0000001a0450723c */ /* 0x040fe20000001850 */
[----:B------:R-:W1:Y:S07]  /*5330*/  LDSM.16.MT88.4 R24, [R221+0x11800] ;  /* 0x01180000dd18783b */ /* 0x000e6e0000004200 */
[C---:B----4-:R-:W-:Y:S08]  /*5340*/  HMMA.16816.F32 R100, R4.reuse, R20, R100 ;  /* 0x000000140464723c */ /* 0x050ff00000001864 */
[C---:B------:R-:W-:Y:S01]  /*5350*/  HMMA.16816.F32 R104, R4.reuse, R22, R104 ;  /* 0x000000160468723c */ /* 0x040fe20000001868 */
[----:B------:R-:W4:Y:S07]  /*5360*/  LDSM.16.MT88.4 R20, [R220+0x11800] ;  /* 0x01180000dc14783b */ /* 0x000f2e0000004200 */
[C---:B---3--:R-:W-:Y:S08]  /*5370*/  HMMA.16816.F32 R108, R4.reuse, R16, R108 ;  /* 0x00000010046c723c */ /* 0x048ff0000000186c */
[----:B------:R-:W-:Y:S01]  /*5380*/  HMMA.16816.F32 R112, R4, R18, R112 ;  /* 0x000000120470723c */ /* 0x000fe20000001870 */
[----:B------:R-:W3:Y:S06]  /*5390*/  LDSM.16.MT88.4 R16, [R222+0x13800] ;  /* 0x01380000de10783b */ /* 0x000eec0000004200 */
        /* <DEDUP_REMOVED lines=18> */
[C---:B------:R-:W-:Y:S08]  /*54c0*/  HMMA.16816.F32 R160, R4.reuse, R32, R160 ;  /* 0x0000002004a0723c */ /* 0x040ff000000018a0 */
[C---:B------:R-:W-:Y:S01]  /*54d0*/  HMMA.16816.F32 R156, R4.reuse, R34, R156 ;  /* 0x00000022049c723c */ /* 0x040fe2000000189c */
[----:B------:R-:W1:Y:S07]  /*54e0*/  LDSM.16.MT88.4 R32, [R220+0x13800] ;  /* 0x01380000dc20783b */ /* 0x000e6e0000004200 */
[C---:B-----5:R-:W-:Y:S08]  /*54f0*/  HMMA.16816.F32 R152, R4.reuse, R28, R152 ;  /* 0x0000001c0498723c */ /* 0x060ff00000001898 */
        /* <DEDUP_REMOVED lines=18> */
[C---:B------:R-:W-:Y:S08]  /*5620*/  HMMA.16816.F32 R64, R4.reuse, R34, R64 ;  /* 0x000000220440723c */ /* 0x040ff00000001840 */
[C---:B-----5:R-:W-:Y:S08]  /*5630*/  HMMA.16816.F32 R76, R4.reuse, R28, R76 ;  /* 0x0000001c044c723c */ /* 0x060ff0000000184c */
[C---:B------:R-:W-:Y:S08]  /*5640*/  HMMA.16816.F32 R80, R4.reuse, R30, R80 ;  /* 0x0000001e0450723c */ /* 0x040ff00000001850 */
[C---:B------:R-:W-:Y:S08]  /*5650*/  HMMA.16816.F32 R84, R4.reuse, R24, R84 ;  /* 0x000000180454723c */ /* 0x040ff00000001854 */
[C---:B------:R-:W-:Y:S08]  /*5660*/  HMMA.16816.F32 R88, R4.reuse, R26, R88 ;  /* 0x0000001a0458723c */ /* 0x040ff00000001858 */
[C---:B----4-:R-:W-:Y:S08]  /*5670*/  HMMA.16816.F32 R92, R4.reuse, R20, R92 ;  /* 0x00000014045c723c */ /* 0x050ff0000000185c */
[C---:B------:R-:W-:Y:S08]  /*5680*/  HMMA.16816.F32 R96, R4.reuse, R22, R96 ;  /* 0x000000160460723c */ /* 0x040ff00000001860 */
[C---:B---3--:R-:W-:Y:S08]  /*5690*/  HMMA.16816.F32 R108, R4.reuse, R16, R108 ;  /* 0x00000010046c723c */ /* 0x048ff0000000186c */
[C---:B------:R-:W-:Y:S08]  /*56a0*/  HMMA.16816.F32 R112, R4.reuse, R18, R112 ;  /* 0x000000120470723c */ /* 0x040ff00000001870 */
[C---:B-1----:R-:W-:Y:S08]  /*56b0*/  HMMA.16816.F32 R116, R4.reuse, R12, R116 ;  /* 0x0000000c0474723c */ /* 0x042ff00000001874 */
[C---:B------:R-:W-:Y:S08]  /*56c0*/  HMMA.16816.F32 R120, R4.reuse, R14, R120 ;  /* 0x0000000e0478723c */ /* 0x040ff00000001878 */
[C---:B--2---:R-:W-:Y:S08]  /*56d0*/  HMMA.16816.F32 R124, R4.reuse, R8, R124 ;  /* 0x00000008047c723c */ /* 0x044ff0000000187c */
[----:B------:R-:W-:Y:S01]  /*56e0*/  HMMA.16816.F32 R128, R4, R10, R128 ;  /* 0x0000000a0480723c */ /* 0x000fe20000001880 */
[----:B------:R-:W-:Y:S07]  /*56f0*/  @!P0 BRA `(.L_x_147) ;  /* 0x0000384000008947 */ /* 0x000fee0003800000 */
[----:B------:R-:W-:Y:S01]  /*5700*/  UIADD3 UR17, UR8, -0x2, URZ ;  /* 0xfffffffe08117890 */ /* 0x000fe2000fffe03f */
[----:B------:R-:W-:-:S04]  /*5710*/  DEPBAR.LE SB0, 0x0 ;  /* 0x000080000000791a */ /* 0x000fc80000000000 */
[----:B------:R-:W-:Y:S01]  /*5720*/  USHF.R.S32.HI UR14, URZ, 0x1f, UR17 ;  /* 0x0000001f3f0e7899 */ /* 0x000fe20008011411 */
[----:B------:R-:W-:Y:S01]  /*5730*/  IMAD.U32 R165, RZ, RZ, UR17 ;  /* 0x00000011ffa57e24 */ /* 0x000fe2000f8e00ff */
[----:B------:R-:W-:Y:S02]  /*5740*/  ULDC.64 UR12, c[0x0][0x1a0] ;  /* 0x00006800000c7ab9 */ /* 0x000fe40000000a00 */
[----:B------:R-:W-:Y:S02]  /*5750*/  UIMAD UR14, UR14, UR12, URZ ;  /* 0x0000000c0e0e72a4 */ /* 0x000fe4000f8e023f */
[----:B------:R-:W-:Y:S02]  /*5760*/  UIMAD.WIDE.U32 UR20, UR17, UR12, URZ ;  /* 0x0000000c111472a5 */ /* 0x000fe4000f8e003f */
[----:B------:R-:W-:Y:S02]  /*5770*/  UIMAD UR13, UR17, UR13, UR14 ;  /* 0x0000000d110d72a4 */ /* 0x000fe4000f8e020e */
[----:B------:R-:W-:-:S02]  /*5780*/  USHF.L.U64.HI UR12, UR4, 0x5, UR5 ;  /* 0x00000005040c7899 */ /* 0x000fc40008010205 */
[----:B------:R-:W-:Y:S01]  /*5790*/  UIADD3 UR13, UR21, UR13, URZ ;  /* 0x0000000d150d7290 */ /* 0x000fe2000fffe03f */
[----:B------:R-:W-:Y:S01]  /*57a0*/  IMAD.U32 R6, RZ, RZ, UR20 ;  /* 0x00000014ff067e24 */ /* 0x000fe2000f8e00ff */
[----:B------:R-:W-:Y:S01]  /*57b0*/  UISETP.GT.AND UP0, UPT, UR17, UR9, UPT ;  /* 0x000000091100728c */ /* 0x000fe2000bf04270 */
[----:B------:R-:W-:-:S03]  /*57c0*/  IMAD.U32 R7, RZ, RZ, UR21 ;  /* 0x00000015ff077e24 */ /* 0x000fc6000f8e00ff */
[----:B------:R-:W-:Y:S01]  /*57d0*/  IMAD.U32 R5, RZ, RZ, UR13 ;  /* 0x0000000dff057e24 */ /* 0x000fe2000f8e00ff */
[----:B------:R-:W-:Y:S01]  /*57e0*/  BAR.SYNC.DEFER_BLOCKING 0x0 ;  /* 0x0000000000007b1d */ /* 0x000fe20000010000 */
[----:B------:R-:W-:Y:S01]  /*57f0*/  LEA R0, P0, R6, R166, 0x6 ;  /* 0x000000a606007211 */ /* 0x000fe200078030ff */
[----:B------:R-:W-:-:S03]  /*5800*/  USHF.L.U32 UR13, UR4, 0x5, URZ ;  /* 0x00000005040d7899 */ /* 0x000fc6000800063f */
[----:B------:R-:W-:Y:S02]  /*5810*/  LEA R4, P1, R0, c[0x0][0x170], 0x1 ;  /* 0x00005c0000047a11 */ /* 0x000fe400078208ff */
[----:B------:R-:W-:Y:S02]  /*5820*/  LEA.HI.X R5, R6, R241, R5, 0x6, P0 ;  /* 0x000000f106057211 */ /* 0x000fe400000f3405 */
[----:B------:R-:W-:Y:S02]  /*5830*/  IADD3 R6, P0, R4, UR13, RZ ;  /* 0x0000000d04067c10 */ /* 0x000fe4000ff1e0ff */
[----:B------:R-:W-:Y:S01]  /*5840*/  LEA.HI.X R5, R0, c[0x0][0x174], R5, 0x1, P1 ;  /* 0x00005d0000057a11 */ /* 0x000fe200008f0c05 */
[----:B------:R-:W-:Y:S01]  /*5850*/  IMAD R0, R165, 0x40, R242 ;  /* 0x00000040a5007824 */ /* 0x000fe200078e02f2 */
[----:B------:R-:W-:Y:S02]  /*5860*/  IADD3 R18, P1, R6, UR13, RZ ;  /* 0x0000000d06127c10 */ /* 0x000fe4000ff3e0ff */
[----:B------:R-:W-:-:S02]  /*5870*/  IADD3.X R7, R5, UR12, RZ, P0, !PT ;  /* 0x0000000c05077c10 */ /* 0x000fc400087fe4ff */
[----:B------:R-:W-:Y:S02]  /*5880*/  IADD3 R16, P0, R18, UR13, RZ ;  /* 0x0000000d12107c10 */ /* 0x000fe4000ff1e0ff */
[----:B------:R-:W-:Y:S02]  /*5890*/  IADD3.X R19, R7, UR12, RZ, P1, !PT ;  /* 0x0000000c07137c10 */ /* 0x000fe40008ffe4ff */
[----:B------:R-:W-:Y:S02]  /*58a0*/  IADD3 R2, R0, 0x1, RZ ;  /* 0x0000000100027810 */ /* 0x000fe40007ffe0ff */
[----:B------:R-:W-:Y:S01]  /*58b0*/  IADD3.X R17, R19, UR12, RZ, P0, !PT ;  /* 0x0000000c13117c10 */ /* 0x000fe200087fe4ff */
[----:B------:R-:W-:Y:S01]  /*58c0*/  @!PT LDS RZ, [RZ] ;  /* 0x00000000fffff984 */ /* 0x000fe20000000800 */
[----:B------:R-:W-:Y:S01]  /*58d0*/  @!PT LDS RZ, [RZ] ;  /* 0x00000000fffff984 */ /* 0x000fe20000000800 */
[----:B------:R-:W-:Y:S01]  /*58e0*/  @!PT LDS RZ, [RZ] ;  /* 0x00000000fffff984 */ /* 0x000fe20000000800 */
[----:B------:R1:W-:Y:S01]  /*58f0*/  LDGSTS.E.BYPASS.LTC128B.128 [R231+0x10000], [R4.64] ;  /* 0x1000000004e77fae */ /* 0x0003e2000b901d52 */
[C---:B------:R-:W-:Y:S02]  /*5900*/  ISETP.GE.AND P6, PT, R2.reuse, R238, PT ;  /* 0x000000ee0200720c */ /* 0x040fe40003fc6270 */
[----:B------:R-:W-:Y:S01]  /*5910*/  ISETP.GE.AND P2, PT, R2, R236, PT ;  /* 0x000000ec0200720c */ /* 0x000fe20003f46270 */
[----:B------:R1:W-:Y:S01]  /*5920*/  LDGSTS.E.BYPASS.LTC128B.128 [R231+0x12000], [R4.64+0x80] ;  /* 0x1200008004e77fae */ /* 0x0003e2000b901d52 */
[----:B------:R-:W-:-:S02]  /*5930*/  ISETP.GE.AND P0, PT, R0, R238, PT ;  /* 0x000000ee0000720c */ /* 0x000fc40003f06270 */
[C---:B------:R-:W-:Y:S01]  /*5940*/  ISETP.LT.OR P6, PT, R2.reuse, R239, P6 ;  /* 0x000000ef0200720c */ /* 0x040fe200037c1670 */
[----:B------:R1:W-:Y:S01]  /*5950*/  LDGSTS.E.BYPASS.LTC128B.128 [R231+0x14000], [R4.64+0x100] ;  /* 0x1400010004e77fae */ /* 0x0003e2000b901d52 */
[----:B------:R-:W-:Y:S02]  /*5960*/  ISETP.LT.OR P2, PT, R2, R237, P2 ;  /* 0x000000ed0200720c */ /* 0x000fe40001741670 */
[C---:B------:R-:W-:Y:S01]  /*5970*/  ISETP.LT.OR P0, PT, R0.reuse, R239, P0 ;  /* 0x000000ef0000720c */ /* 0x040fe20000701670 */
[----:B------:R1:W-:Y:S01]  /*5980*/  LDGSTS.E.BYPASS.LTC128B.128 [R231+0x16000], [R4.64+0x180] ;  /* 0x1600018004e77fae */ /* 0x0003e2000b901d52 */
[C---:B------:R-:W-:Y:S02]  /*5990*/  IADD3 R2, R0.reuse, 0x9, RZ ;  /* 0x0000000900027810 */ /* 0x040fe40007ffe0ff */
[----:B------:R-:W-:Y:S01]  /*59a0*/  ISETP.GE.AND P3, PT, R0, R236, PT ;  /* 0x000000ec0000720c */ /* 0x000fe20003f66270 */
[----:B------:R1:W-:Y:S01]  /*59b0*/  LDGSTS.E.BYPASS.LTC128B.128 [R231+0x10800], [R6.64] ;  /* 0x1080000006e77fae */ /* 0x0003e2000b901d52 */
[----:B------:R-:W-:-:S02]  /*59c0*/  ISETP.GE.AND P5, PT, R2, R238, PT ;  /* 0x000000ee0200720c */ /* 0x000fc40003fa6270 */
[----:B------:R-:W-:Y:S01]  /*59d0*/  ISETP.LT.OR P3, PT, R0, R237, P3 ;  /* 0x000000ed0000720c */ /* 0x000fe20001f61670 */
[----:B------:R1:W-:Y:S01]  /*59e0*/  LDGSTS.E.BYPASS.LTC128B.128 [R231+0x12800], [R6.64+0x80] ;  /* 0x1280008006e77fae */ /* 0x0003e2000b901d52 */
[----:B------:R-:W-:-:S03]  /*59f0*/  ISETP.LT.OR P5, PT, R2, R239, P5 ;  /* 0x000000ef0200720c */ /* 0x000fc60002fa1670 */
        /* <DEDUP_REMOVED lines=11> */
[----:B------:R-:W3:Y:S04]  /*5ab0*/  LDSM.16.M88.4 R168, [R229+0x8000] ;  /* 0x00800000e5a8783b */ /* 0x000ee80000000200 */
[----:B------:R-:W4:Y:S04]  /*5ac0*/  LDSM.16.M88.4 R28, [R229+0x8800] ;  /* 0x00880000e51c783b */ /* 0x000f280000000200 */
[----:B------:R-:W-:Y:S04]  /*5ad0*/  LDSM.16.M88.4 R176, [R228] ;  /* 0x00000000e4b0783b */ /* 0x000fe80000000200 */
[----:B-1----:R-:W1:Y:S04]  /*5ae0*/  LDSM.16.M88.4 R4, [R227] ;  /* 0x00000000e304783b */ /* 0x002e680000000200 */
[----:B------:R-:W5:Y:S04]  /*5af0*/  LDSM.16.M88.4 R20, [R229+0x9000] ;  /* 0x00900000e514783b */ /* 0x000f680000000200 */
[----:B------:R-:W2:Y:S04]  /*5b00*/  LDSM.16.M88.4 R8, [R229+0x9800] ;  /* 0x00980000e508783b */ /* 0x000ea80000000200 */
[----:B------:R-:W1:Y:S04]  /*5b10*/  LDSM.16.M88.4 R180, [R219] ;  /* 0x00000000dbb4783b */ /* 0x000e680000000200 */
[----:B------:R-:W1:Y:S04]  /*5b20*/  LDSM.16.M88.4 R192, [R218] ;  /* 0x00000000dac0783b */ /* 0x000e680000000200 */
[----:B------:R-:W1:Y:S04]  /*5b30*/  LDSM.16.M88.4 R184, [R217] ;  /* 0x00000000d9b8783b */ /* 0x000e680000000200 */
[----:B------:R-:W-:Y:S01]  /*5b40*/  LDSM.16.M88.4 R188, [R226] ;  /* 0x00000000e2bc783b */ /* 0x000fe20000000200 */
[C---:B---3--:R-:W-:Y:S03]  /*5b50*/  HMMA.16816.F32 R172, R12.reuse, R168, RZ ;  /* 0x000000a80cac723c */ /* 0x048fe600000018ff */
[----:B------:R-:W0:Y:S05]  /*5b60*/  LDGDEPBAR ;  /* 0x00000000000079af */ /* 0x000e2a0000000000 */
[C---:B------:R-:W-:Y:S08]  /*5b70*/  HMMA.16816.F32 R168, R12.reuse, R170, RZ ;  /* 0x000000aa0ca8723c */ /* 0x040ff000000018ff */
[C---:B----4-:R-:W-:Y:S08]  /*5b80*/  HMMA.16816.F32 R32, R12.reuse, R28, RZ ;  /* 0x0000001c0c20723c */ /* 0x050ff000000018ff */
[----:B------:R-:W-:Y:S08]  /*5b90*/  HMMA.16816.F32 R28, R12, R30, RZ ;  /* 0x0000001e0c1c723c */ /* 0x000ff000000018ff */
[C---:B-1----:R-:W-:Y:S08]  /*5ba0*/  HMMA.16816.F32 R172, R176.reuse, R4, R172 ;  /* 0x00000004b0ac723c */ /* 0x042ff000000018ac */
[----:B------:R-:W-:Y:S01]  /*5bb0*/  HMMA.16816.F32 R168, R176, R6, R168 ;  /* 0x00000006b0a8723c */ /* 0x000fe200000018a8 */
[----:B------:R-:W1:Y:S07]  /*5bc0*/  LDSM.16.M88.4 R4, [R223+0x8000] ;  /* 0x00800000df04783b */ /* 0x000e6e0000000200 */
[C---:B-----5:R-:W-:Y:S08]  /*5bd0*/  HMMA.16816.F32 R24, R12.reuse, R20, RZ ;  /* 0x000000140c18723c */ /* 0x060ff000000018ff */
[C---:B------:R-:W-:Y:S08]  /*5be0*/  HMMA.16816.F32 R20, R12.reuse, R22, RZ ;  /* 0x000000160c14723c */ /* 0x040ff000000018ff */
[C---:B--2---:R-:W-:Y:S08]  /*5bf0*/  HMMA.16816.F32 R16, R12.reuse, R8, RZ ;  /* 0x000000080c10723c */ /* 0x044ff000000018ff */
[----:B------:R-:W-:Y:S01]  /*5c00*/  HMMA.16816.F32 R12, R12, R10, RZ ;  /* 0x0000000a0c0c723c */ /* 0x000fe200000018ff */
[----:B------:R-:W2:Y:S07]  /*5c10*/  LDSM.16.M88.4 R8, [R223+0x8800] ;  /* 0x00880000df08783b */ /* 0x000eae0000000200 */
[C---:B------:R-:W-:Y:S08]  /*5c20*/  HMMA.16816.F32 R32, R176.reuse, R180, R32 ;  /* 0x000000b4b020723c */ /* 0x040ff00000001820 */
[C---:B------:R-:W-:Y:S01]  /*5c30*/  HMMA.16816.F32 R28, R176.reuse, R182, R28 ;  /* 0x000000b6b01c723c */ /* 0x040fe2000000181c */
[----:B------:R-:W3:Y:S07]  /*5c40*/  LDSM.16.M88.4 R180, [R223+0x9000] ;  /* 0x00900000dfb4783b */ /* 0x000eee0000000200 */
[C---:B------:R-:W-:Y:S08]  /*5c50*/  HMMA.16816.F32 R24, R176.reuse, R192, R24 ;  /* 0x000000c0b018723c */ /* 0x040ff00000001818 */
[C---:B------:R-:W-:Y:S01]  /*5c60*/  HMMA.16816.F32 R20, R176.reuse, R194, R20 ;  /* 0x000000c2b014723c */ /* 0x040fe20000001814 */
[----:B------:R-:W4:Y:S07]  /*5c70*/  LDSM.16.M88.4 R192, [R223+0x9800] ;  /* 0x00980000dfc0783b */ /* 0x000f2e0000000200 */
[C---:B------:R-:W-:Y:S08]  /*5c80*/  HMMA.16816.F32 R16, R176.reuse, R184, R16 ;  /* 0x000000b8b010723c */ /* 0x040ff00000001810 */
[----:B------:R-:W-:Y:S01]  /*5c90*/  HMMA.16816.F32 R12, R176, R186, R12 ;  /* 0x000000bab00c723c */ /* 0x000fe2000000180c */
[----:B------:R-:W-:Y:S04]  /*5ca0*/  LDSM.16.M88.4 R176, [R225] ;  /* 0x00000000e1b0783b */ /* 0x000fe80000000200 */
[----:B------:R-:W-:Y:S03]  /*5cb0*/  LDSM.16.M88.4 R184, [R216] ;  /* 0x00000000d8b8783b */ /* 0x000fe60000000200 */
[C---:B-1----:R-:W-:Y:S08]  /*5cc0*/  HMMA.16816.F32 R172, R188.reuse, R4, R172 ;  /* 0x00000004bcac723c */ /* 0x042ff000000018ac */
[C---:B------:R-:W-:Y:S01]  /*5cd0*/  HMMA.16816.F32 R168, R188.reuse, R6, R168 ;  /* 0x00000006bca8723c */ /* 0x040fe200000018a8 */
[----:B------:R-:W1:Y:S07]  /*5ce0*/  LDSM.16.M88.4 R4, [R216+0x800] ;  /* 0x00080000d804783b */ /* 0x000e6e0000000200 */
[C---:B--2---:R-:W-:Y:S08]  /*5cf0*/  HMMA.16816.F32 R32, R188.reuse, R8, R32 ;  /* 0x00000008bc20723c */ /* 0x044ff00000001820 */
[C---:B------:R-:W-:Y:S01]  /*5d00*/  HMMA.16816.F32 R28, R188.reuse, R10, R28 ;  /* 0x0000000abc1c723c */ /* 0x040fe2000000181c */
[----:B------:R-:W2:Y:S07]  /*5d10*/  LDSM.16.M88.4 R8, [R216+0x1000] ;  /* 0x00100000d808783b */ /* 0x000eae0000000200 */
[C---:B---3--:R-:W-:Y:S08]  /*5d20*/  HMMA.16816.F32 R24, R188.reuse, R180, R24 ;  /* 0x000000b4bc18723c */ /* 0x048ff00000001818 */
[C---:B------:R-:W-:Y:S01]  /*5d30*/  HMMA.16816.F32 R20, R188.reuse, R182, R20 ;  /* 0x000000b6bc14723c */ /* 0x040fe20000001814 */
[----:B------:R-:W3:Y:S07]  /*5d40*/  LDSM.16.M88.4 R180, [R216+0x1800] ;  /* 0x00180000d8b4783b */ /* 0x000eee0000000200 */
[C---:B----4-:R-:W-:Y:S08]  /*5d50*/  HMMA.16816.F32 R16, R188.reuse, R192, R16 ;  /* 0x000000c0bc10723c */ /* 0x050ff00000001810 */
[----:B------:R-:W-:Y:S01]  /*5d60*/  HMMA.16816.F32 R12, R188, R194, R12 ;  /* 0x000000c2bc0c723c */ /* 0x000fe2000000180c */
[----:B------:R-:W-:Y:S04]  /*5d70*/  LDSM.16.M88.4 R192, [R229+0xa000] ;  /* 0x00a00000e5c0783b */ /* 0x000fe80000000200 */
[----:B------:R-:W-:Y:S03]  /*5d80*/  LDSM.16.M88.4 R188, [R229+0xa800] ;  /* 0x00a80000e5bc783b */ /* 0x000fe60000000200 */
[C---:B-1----:R-:W-:Y:S08]  /*5d90*/  HMMA.16816.F32 R32, R176.reuse, R4, R32 ;  /* 0x00000004b020723c */ /* 0x042ff00000001820 */
[C---:B------:R-:W-:Y:S01]  /*5da0*/  HMMA.16816.F32 R28, R176.reuse, R6, R28 ;  /* 0x00000006b01c723c */ /* 0x040fe2000000181c */
[----:B------:R-:W1:Y:S07]  /*5db0*/  LDSM.16.M88.4 R4, [R230+0x2000] ;  /* 0x00200000e604783b */ /* 0x000e6e0000000200 */
[C---:B------:R-:W-:Y:S08]  /*5dc0*/  HMMA.16816.F32 R172, R176.reuse, R184, R172 ;  /* 0x000000b8b0ac723c */ /* 0x040ff000000018ac */
[C---:B------:R-:W-:Y:S01]  /*5dd0*/  HMMA.16816.F32 R168, R176.reuse, R186, R168 ;  /* 0x000000bab0a8723c */ /* 0x040fe200000018a8 */
[----:B------:R-:W4:Y:S07]  /*5de0*/  LDSM.16.M88.4 R184, [R229+0xb000] ;  /* 0x00b00000e5b8783b */ /* 0x000f2e0000000200 */
[C---:B--2---:R-:W-:Y:S08]  /*5df0*/  HMMA.16816.F32 R24, R176.reuse, R8, R24 ;  /* 0x00000008b018723c */ /* 0x044ff00000001818 */
[C---:B------:R-:W-:Y:S01]  /*5e00*/  HMMA.16816.F32 R20, R176.reuse, R10, R20 ;  /* 0x0000000ab014723c */ /* 0x040fe20000001814 */
[----:B------:R-:W2:Y:S07]  /*5e10*/  LDSM.16.M88.4 R8, [R229+0xb800] ;  /* 0x00b80000e508783b */ /* 0x000eae0000000200 */
[C---:B---3--:R-:W-:Y:S08]  /*5e20*/  HMMA.16816.F32 R16, R176.reuse, R180, R16 ;  /* 0x000000b4b010723c */ /* 0x048ff00000001810 */
[----:B------:R-:W-:Y:S01]  /*5e30*/  HMMA.16816.F32 R12, R176, R182, R12 ;  /* 0x000000b6b00c723c */ /* 0x000fe2000000180c */
[----:B------:R-:W-:Y:S04]  /*5e40*/  LDSM.16.M88.4 R180, [R228+0x2000] ;  /* 0x00200000e4b4783b */ /* 0x000fe80000000200 */
[----:B------:R-:W3:Y:S03]  /*5e50*/  LDSM.16.M88.4 R176, [R215] ;  /* 0x00000000d7b0783b */ /* 0x000ee60000000200 */
[C---:B-1----:R-:W-:Y:S08]  /*5e60*/  HMMA.16816.F32 R172, R4.reuse, R192, R172 ;  /* 0x000000c004ac723c */ /* 0x042ff000000018ac */
[C---:B------:R-:W-:Y:S01]  /*5e70*/  HMMA.16816.F32 R168, R4.reuse, R194, R168 ;  /* 0x000000c204a8723c */ /* 0x040fe200000018a8 */
[----:B------:R-:W1:Y:S07]  /*5e80*/  LDSM.16.M88.4 R192, [R214] ;  /* 0x00000000d6c0783b */ /* 0x000e6e0000000200 */
[C---:B------:R-:W-:Y:S08]  /*5e90*/  HMMA.16816.F32 R32, R4.reuse, R188, R32 ;  /* 0x000000bc0420723c */ /* 0x040ff00000001820 */
[C---:B------:R-:W-:Y:S01]  /*5ea0*/  HMMA.16816.F32 R28, R4.reuse, R190, R28 ;  /* 0x000000be041c723c */ /* 0x040fe2000000181c */
[----:B------:R-:W5:Y:S07]  /*5eb0*/  LDSM.16.M88.4 R188, [R213] ;  /* 0x00000000d5bc783b */ /* 0x000f6e0000000200 */
[C---:B----4-:R-:W-:Y:S08]  /*5ec0*/  HMMA.16816.F32 R24, R4.reuse, R184, R24 ;  /* 0x000000b80418723c */ /* 0x050ff00000001818 */
[C---:B------:R-:W-:Y:S01]  /*5ed0*/  HMMA.16816.F32 R20, R4.reuse, R186, R20 ;  /* 0x000000ba0414723c */ /* 0x040fe20000001814 */
[----:B------:R-:W4:Y:S07]  /*5ee0*/  LDSM.16.M88.4 R184, [R212] ;  /* 0x00000000d4b8783b */ /* 0x000f2e0000000200 */
[C---:B--2---:R-:W-:Y:S08]  /*5ef0*/  HMMA.16816.F32 R16, R4.reuse, R8, R16 ;  /* 0x000000080410723c */ /* 0x044ff00000001810 */
[----:B------:R-:W-:Y:S01]  /*5f00*/  HMMA.16816.F32 R12, R4, R10, R12 ;  /* 0x0000000a040c723c */ /* 0x000fe2000000180c */
[----:B------:R-:W-:Y:S04]  /*5f10*/  LDSM.16.M88.4 R8, [R226+0x2000] ;  /* 0x00200000e208783b */ /* 0x000fe80000000200 */
[----:B------:R-:W2:Y:S03]  /*5f20*/  LDSM.16.M88.4 R4, [R223+0xa000] ;  /* 0x00a00000df04783b */ /* 0x000ea60000000200 */
[C---:B---3--:R-:W-:Y:S08]  /*5f30*/  HMMA.16816.F32 R172, R180.reuse, R176, R172 ;  /* 0x000000b0b4ac723c */ /* 0x048ff000000018ac */
[C---:B------:R-:W-:Y:S01]  /*5f40*/  HMMA.16816.F32 R168, R180.reuse, R178, R168 ;  /* 0x000000b2b4a8723c */ /* 0x040fe200000018a8 */
[----:B------:R-:W3:Y:S07]  /*5f50*/  LDSM.16.M88.4 R176, [R223+0xa800] ;  /* 0x00a80000dfb0783b */ /* 0x000eee0000000200 */
[C---:B-1----:R-:W-:Y:S08]  /*5f60*/  HMMA.16816.F32 R32, R180.reuse, R192, R32 ;  /* 0x000000c0b420723c */ /* 0x042ff00000001820 */
[C---:B------:R-:W-:Y:S01]  /*5f70*/  HMMA.16816.F32 R28, R180.reuse, R194, R28 ;  /* 0x000000c2b41c723c */ /* 0x040fe2000000181c */
[----:B------:R-:W1:Y:S07]  /*5f80*/  LDSM.16.M88.4 R192, [R223+0xb000] ;  /* 0x00b00000dfc0783b */ /* 0x000e6e0000000200 */
[C---:B-----5:R-:W-:Y:S08]  /*5f90*/  HMMA.16816.F32 R24, R180.reuse, R188, R24 ;  /* 0x000000bcb418723c */ /* 0x060ff00000001818 */
[C---:B------:R-:W-:Y:S01]  /*5fa0*/  HMMA.16816.F32 R20, R180.reuse, R190, R20 ;  /* 0x000000beb414723c */ /* 0x040fe20000001814 */
[----:B------:R-:W-:Y:S07]  /*5fb0*/  LDSM.16.M88.4 R188, [R225+0x2000] ;  /* 0x00200000e1bc783b */ /* 0x000fee0000000200 */
[C---:B----4-:R-:W-:Y:S08]  /*5fc0*/  HMMA.16816.F32 R16, R180.reuse, R184, R16 ;  /* 0x000000b8b410723c */ /* 0x050ff00000001810 */
[----:B------:R-:W-:Y:S01]  /*5fd0*/  HMMA.16816.F32 R12, R180, R186, R12 ;  /* 0x000000bab40c723c */ /* 0x000fe2000000180c */
[----:B------:R-:W4:Y:S04]  /*5fe0*/  LDSM.16.M88.4 R184, [R223+0xb800] ;  /* 0x00b80000dfb8783b */ /* 0x000f280000000200 */
[----:B------:R-:W-:Y:S03]  /*5ff0*/  LDSM.16.M88.4 R180, [R216+0x2800] ;  /* 0x00280000d8b4783b */ /* 0x000fe60000000200 */
[C---:B--2---:R-:W-:Y:S08]  /*6000*/  HMMA.16816.F32 R172, R8.reuse, R4, R172 ;  /* 0x0000000408ac723c */ /* 0x044ff000000018ac */
[C---:B------:R-:W-:Y:S01]  /*6010*/  HMMA.16816.F32 R168, R8.reuse, R6, R168 ;  /* 0x0000000608a8723c */ /* 0x040fe200000018a8 */
[----:B------:R-:W2:Y:S07]  /*6020*/  LDSM.16.M88.4 R4, [R216+0x2000] ;  /* 0x00200000d804783b */ /* 0x000eae0000000200 */
[C---:B---3--:R-:W-:Y:S08]  /*6030*/  HMMA.16816.F32 R32, R8.reuse, R176, R32 ;  /* 0x000000b00820723c */ /* 0x048ff00000001820 */
[C---:B------:R-:W-:Y:S01]  /*6040*/  HMMA.16816.F32 R28, R8.reuse, R178, R28 ;  /* 0x000000b2081c723c */ /* 0x040fe2000000181c */
[----:B------:R-:W3:Y:S07]  /*6050*/  LDSM.16.M88.4 R176, [R216+0x3000] ;  /* 0x00300000d8b0783b */ /* 0x000eee0000000200 */
[C---:B-1----:R-:W-:Y:S08]  /*6060*/  HMMA.16816.F32 R24, R8.reuse, R192, R24 ;  /* 0x000000c00818723c */ /* 0x042ff00000001818 */
[C---:B------:R-:W-:Y:S01]  /*6070*/  HMMA.16816.F32 R20, R8.reuse, R194, R20 ;  /* 0x000000c20814723c */ /* 0x040fe20000001814 */
[----:B------:R-:W1:Y:S07]  /*6080*/  LDSM.16.M88.4 R192, [R216+0x3800] ;  /* 0x00380000d8c0783b */ /* 0x000e6e0000000200 */
[C---:B----4-:R-:W-:Y:S08]  /*6090*/  HMMA.16816.F32 R16, R8.reuse, R184, R16 ;  /* 0x000000b80810723c */ /* 0x050ff00000001810 */
[----:B------:R-:W-:Y:S01]  /*60a0*/  HMMA.16816.F32 R12, R8, R186, R12 ;  /* 0x000000ba080c723c */ /* 0x000fe2000000180c */
[----:B------:R-:W-:Y:S04]  /*60b0*/  LDSM.16.M88.4 R8, [R230+0x4000] ;  /* 0x00400000e608783b */ /* 0x000fe80000000200 */
[----:B------:R-:W-:Y:S03]  /*60c0*/  LDSM.16.M88.4 R184, [R229+0xc000] ;  /* 0x00c00000e5b8783b */ /* 0x000fe60000000200 */
[C---:B--2---:R-:W-:Y:S08]  /*60d0*/  HMMA.16816.F32 R172, R188.reuse, R4, R172 ;  /* 0x00000004bcac723c */ /* 0x044ff000000018ac */
[C---:B------:R-:W-:Y:S01]  /*60e0*/  HMMA.16816.F32 R168, R188.reuse, R6, R168 ;  /* 0x00000006bca8723c */ /* 0x040fe200000018a8 */
[----:B------:R-:W2:Y:S07]  /*60f0*/  LDSM.16.M88.4 R4, [R229+0xc800] ;  /* 0x00c80000e504783b */ /* 0x000eae0000000200 */
[C---:B------:R-:W-:Y:S08]  /*6100*/  HMMA.16816.F32 R32, R188.reuse, R180, R32 ;  /* 0x000000b4bc20723c */ /* 0x040ff00000001820 */
[C---:B------:R-:W-:Y:S01]  /*6110*/  HMMA.16816.F32 R28, R188.reuse, R182, R28 ;  /* 0x000000b6bc1c723c */ /* 0x040fe2000000181c */
[----:B------:R-:W4:Y:S07]  /*6120*/  LDSM.16.M88.4 R180, [R229+0xd000] ;  /* 0x00d00000e5b4783b */ /* 0x000f2e0000000200 */
[C---:B---3--:R-:W-:Y:S08]  /*6130*/  HMMA.16816.F32 R24, R188.reuse, R176, R24 ;  /* 0x000000b0bc18723c */ /* 0x048ff00000001818 */
[C---:B------:R-:W-:Y:S01]  /*6140*/  HMMA.16816.F32 R20, R188.reuse, R178, R20 ;  /* 0x000000b2bc14723c */ /* 0x040fe20000001814 */
[----:B------:R-:W3:Y:S07]  /*6150*/  LDSM.16.M88.4 R176, [R229+0xd800] ;  /* 0x00d80000e5b0783b */ /* 0x000eee0000000200 */
[C---:B-1----:R-:W-:Y:S08]  /*6160*/  HMMA.16816.F32 R16, R188.reuse, R192, R16 ;  /* 0x000000c0bc10723c */ /* 0x042ff00000001810 */
[----:B------:R-:W-:Y:S01]  /*6170*/  HMMA.16816.F32 R12, R188, R194, R12 ;  /* 0x000000c2bc0c723c */ /* 0x000fe2000000180c */
[----:B------:R-:W-:Y:S04]  /*6180*/  LDSM.16.M88.4 R192, [R211] ;  /* 0x00000000d3c0783b */ /* 0x000fe80000000200 */
[----:B------:R-:W-:Y:S03]  /*6190*/  LDSM.16.M88.4 R188, [R210] ;  /* 0x00000000d2bc783b */ /* 0x000fe60000000200 */
[C---:B--2---:R-:W-:Y:S08]  /*61a0*/  HMMA.16816.F32 R32, R8.reuse, R4, R32 ;  /* 0x000000040820723c */ /* 0x044ff00000001820 */
[C---:B------:R-:W-:Y:S01]  /*61b0*/  HMMA.16816.F32 R28, R8.reuse, R6, R28 ;  /* 0x00000006081c723c */ /* 0x040fe2000000181c */
[----:B------:R-:W1:Y:S07]  /*61c0*/  LDSM.16.M88.4 R4, [R228+0x4000] ;  /* 0x00400000e404783b */ /* 0x000e6e0000000200 */
[C---:B------:R-:W-:Y:S08]  /*61d0*/  HMMA.16816.F32 R172, R8.reuse, R184, R172 ;  /* 0x000000b808ac723c */ /* 0x040ff000000018ac */
[C---:B------:R-:W-:Y:S01]  /*61e0*/  HMMA.16816.F32 R168, R8.reuse, R186, R168 ;  /* 0x000000ba08a8723c */ /* 0x040fe200000018a8 */
[----:B------:R-:W2:Y:S07]  /*61f0*/  LDSM.16.M88.4 R184, [R209] ;  /* 0x00000000d1b8783b */ /* 0x000eae0000000200 */
[C---:B----4-:R-:W-:Y:S08]  /*6200*/  HMMA.16816.F32 R24, R8.reuse, R180, R24 ;  /* 0x000000b40818723c */ /* 0x050ff00000001818 */
[C---:B------:R-:W-:Y:S01]  /*6210*/  HMMA.16816.F32 R20, R8.reuse, R182, R20 ;  /* 0x000000b60814723c */ /* 0x040fe20000001814 */
[----:B------:R-:W4:Y:S07]  /*6220*/  LDSM.16.M88.4 R180, [R208] ;  /* 0x00000000d0b4783b */ /* 0x000f2e0000000200 */
[C---:B---3--:R-:W-:Y:S08]  /*6230*/  HMMA.16816.F32 R16, R8.reuse, R176, R16 ;  /* 0x000000b00810723c */ /* 0x048ff00000001810 */
[----:B------:R-:W-:Y:S01]  /*6240*/  HMMA.16816.F32 R12, R8, R178, R12 ;  /* 0x000000b2080c723c */ /* 0x000fe2000000180c */
[----:B------:R-:W-:Y:S04]  /*6250*/  LDSM.16.M88.4 R176, [R226+0x4000] ;  /* 0x00400000e2b0783b */ /* 0x000fe80000000200 */
[----:B------:R-:W3:Y:S03]  /*6260*/  LDSM.16.M88.4 R8, [R223+0xc000] ;  /* 0x00c00000df08783b */ /* 0x000ee60000000200 */
[C---:B-1----:R-:W-:Y:S08]  /*6270*/  HMMA.16816.F32 R172, R4.reuse, R192, R172 ;  /* 0x000000c004ac723c */ /* 0x042ff000000018ac */
[C---:B------:R-:W-:Y:S01]  /*6280*/  HMMA.16816.F32 R168, R4.reuse, R194, R168 ;  /* 0x000000c204a8723c */ /* 0x040fe200000018a8 */
[----:B------:R-:W1:Y:S07]  /*6290*/  LDSM.16.M88.4 R192, [R223+0xc800] ;  /* 0x00c80000dfc0783b */ /* 0x000e6e0000000200 */
[C---:B------:R-:W-:Y:S08]  /*62a0*/  HMMA.16816.F32 R32, R4.reuse, R188, R32 ;  /* 0x000000bc0420723c */ /* 0x040ff00000001820 */
[C---:B------:R-:W-:Y:S01]  /*62b0*/  HMMA.16816.F32 R28, R4.reuse, R190, R28 ;  /* 0x000000be041c723c */ /* 0x040fe2000000181c */
[----:B------:R-:W5:Y:S07]  /*62c0*/  LDSM.16.M88.4 R188, [R223+0xd000] ;  /* 0x00d00000dfbc783b */ /* 0x000f6e0000000200 */
[C---:B--2---:R-:W-:Y:S08]  /*62d0*/  HMMA.16816.F32 R24, R4.reuse, R184, R24 ;  /* 0x000000b80418723c */ /* 0x044ff00000001818 */
[C---:B------:R-:W-:Y:S01]  /*62e0*/  HMMA.16816.F32 R20, R4.reuse, R186, R20 ;  /* 0x000000ba0414723c */ /* 0x040fe20000001814 */
[----:B------:R-:W2:Y:S07]  /*62f0*/  LDSM.16.M88.4 R184, [R223+0xd800] ;  /* 0x00d80000dfb8783b */ /* 0x000eae0000000200 */
[C---:B----4-:R-:W-:Y:S08]  /*6300*/  HMMA.16816.F32 R16, R4.reuse, R180, R16 ;  /* 0x000000b40410723c */ /* 0x050ff00000001810 */
[----:B------:R-:W-:Y:S01]  /*6310*/  HMMA.16816.F32 R12, R4, R182, R12 ;  /* 0x000000b6040c723c */ /* 0x000fe2000000180c */
[----:B------:R-:W-:Y:S04]  /*6320*/  LDSM.16.M88.4 R180, [R225+0x4000] ;  /* 0x00400000e1b4783b */ /* 0x000fe80000000200 */
[----:B------:R-:W4:Y:S03]  /*6330*/  LDSM.16.M88.4 R4, [R216+0x4000] ;  /* 0x00400000d804783b */ /* 0x000f260000000200 */
        /* <DEDUP_REMOVED lines=9> */
[C---:B--2---:R-:W-:Y:S08]  /*63d0*/  HMMA.16816.F32 R16, R176.reuse, R184, R16 ;  /* 0x000000b8b010723c */ /* 0x044ff00000001810 */
[----:B------:R-:W-:Y:S01]  /*63e0*/  HMMA.16816.F32 R12, R176, R186, R12 ;  /* 0x000000bab00c723c */ /* 0x000fe2000000180c */
[----:B------:R-:W2:Y:S04]  /*63f0*/  LDSM.16.M88.4 R184, [R216+0x5800] ;  /* 0x00580000d8b8783b */ /* 0x000ea80000000200 */
[----:B------:R-:W-:Y:S03]  /*6400*/  LDSM.16.M88.4 R176, [R229+0xe800] ;  /* 0x00e80000e5b0783b */ /* 0x000fe60000000200 */
[C---:B----4-:R-:W-:Y:S08]  /*6410*/  HMMA.16816.F32 R172, R180.reuse, R4, R172 ;  /* 0x00000004b4ac723c */ /* 0x050ff000000018ac */
[C---:B------:R-:W-:Y:S01]  /*6420*/  HMMA.16816.F32 R168, R180.reuse, R6, R168 ;  /* 0x00000006b4a8723c */ /* 0x040fe200000018a8 */
[----:B------:R-:W4:Y:S07]  /*6430*/  LDSM.16.M88.4 R4, [R229+0xe000] ;  /* 0x00e00000e504783b */ /* 0x000f2e0000000200 */
[C---:B---3--:R-:W-:Y:S08]  /*6440*/  HMMA.16816.F32 R32, R180.reuse, R8, R32 ;  /* 0x00000008b420723c */ /* 0x048ff00000001820 */
[C---:B------:R-:W-:Y:S01]  /*6450*/  HMMA.16816.F32 R28, R180.reuse, R10, R28 ;  /* 0x0000000ab41c723c */ /* 0x040fe2000000181c */
[----:B------:R-:W3:Y:S07]  /*6460*/  LDSM.16.M88.4 R8, [R229+0xf000] ;  /* 0x00f00000e508783b */ /* 0x000eee0000000200 */
[C---:B-1----:R-:W-:Y:S08]  /*6470*/  HMMA.16816.F32 R24, R180.reuse, R192, R24 ;  /* 0x000000c0b418723c */ /* 0x042ff00000001818 */
[C---:B------:R-:W-:Y:S01]  /*6480*/  HMMA.16816.F32 R20, R180.reuse, R194, R20 ;  /* 0x000000c2b414723c */ /* 0x040fe20000001814 */
[----:B------:R-:W1:Y:S07]  /*6490*/  LDSM.16.M88.4 R192, [R229+0xf800] ;  /* 0x00f80000e5c0783b */ /* 0x000e6e0000000200 */
[C---:B--2---:R-:W-:Y:S08]  /*64a0*/  HMMA.16816.F32 R16, R180.reuse, R184, R16 ;  /* 0x000000b8b410723c */ /* 0x044ff00000001810 */
[----:B------:R-:W-:Y:S01]  /*64b0*/  HMMA.16816.F32 R12, R180, R186, R12 ;  /* 0x000000bab40c723c */ /* 0x000fe2000000180c */
[----:B------:R-:W-:Y:S04]  /*64c0*/  LDSM.16.M88.4 R180, [R206] ;  /* 0x00000000ceb4783b */ /* 0x000fe80000000200 */
[----:B------:R-:W-:Y:S03]  /*64d0*/  LDSM.16.M88.4 R184, [R207] ;  /* 0x00000000cfb8783b */ /* 0x000fe60000000200 */
[C---:B----4-:R-:W-:Y:S08]  /*64e0*/  HMMA.16816.F32 R172, R188.reuse, R4, R172 ;  /* 0x00000004bcac723c */ /* 0x050ff000000018ac */
[C---:B------:R-:W-:Y:S01]  /*64f0*/  HMMA.16816.F32 R168, R188.reuse, R6, R168 ;  /* 0x00000006bca8723c */ /* 0x040fe200000018a8 */
[----:B------:R-:W2:Y:S07]  /*6500*/  LDSM.16.M88.4 R4, [R228+0x6000] ;  /* 0x00600000e404783b */ /* 0x000eae0000000200 */
[C---:B------:R-:W-:Y:S08]  /*6510*/  HMMA.16816.F32 R32, R188.reuse, R176, R32 ;  /* 0x000000b0bc20723c */ /* 0x040ff00000001820 */
[C---:B------:R-:W-:Y:S01]  /*6520*/  HMMA.16816.F32 R28, R188.reuse, R178, R28 ;  /* 0x000000b2bc1c723c */ /* 0x040fe2000000181c */
[----:B------:R-:W4:Y:S07]  /*6530*/  LDSM.16.M88.4 R176, [R205] ;  /* 0x00000000cdb0783b */ /* 0x000f2e0000000200 */
[C---:B---3--:R-:W-:Y:S08]  /*6540*/  HMMA.16816.F32 R24, R188.reuse, R8, R24 ;  /* 0x00000008bc18723c */ /* 0x048ff00000001818 */
[C---:B------:R-:W-:Y:S01]  /*6550*/  HMMA.16816.F32 R20, R188.reuse, R10, R20 ;  /* 0x0000000abc14723c */ /* 0x040fe20000001814 */
[----:B------:R-:W3:Y:S07]  /*6560*/  LDSM.16.M88.4 R8, [R204] ;  /* 0x00000000cc08783b */ /* 0x000eee0000000200 */
[C---:B-1----:R-:W-:Y:S08]  /*6570*/  HMMA.16816.F32 R16, R188.reuse, R192, R16 ;  /* 0x000000c0bc10723c */ /* 0x042ff00000001810 */
[----:B------:R-:W-:Y:S01]  /*6580*/  HMMA.16816.F32 R12, R188, R194, R12 ;  /* 0x000000c2bc0c723c */ /* 0x000fe2000000180c */
[----:B------:R-:W-:Y:S04]  /*6590*/  LDSM.16.M88.4 R192, [R226+0x6000] ;  /* 0x00600000e2c0783b */ /* 0x000fe80000000200 */
[----:B------:R-:W1:Y:S03]  /*65a0*/  LDSM.16.M88.4 R188, [R223+0xe000] ;  /* 0x00e00000dfbc783b */ /* 0x000e660000000200 */
[C---:B--2---:R-:W-:Y:S08]  /*65b0*/  HMMA.16816.F32 R32, R4.reuse, R180, R32 ;  /* 0x000000b40420723c */ /* 0x044ff00000001820 */
[C---:B------:R-:W-:Y:S01]  /*65c0*/  HMMA.16816.F32 R28, R4.reuse, R182, R28 ;  /* 0x000000b6041c723c */ /* 0x040fe2000000181c */
[----:B------:R-:W2:Y:S07]  /*65d0*/  LDSM.16.M88.4 R180, [R223+0xf000] ;  /* 0x00f00000dfb4783b */ /* 0x000eae0000000200 */
[C---:B------:R-:W-:Y:S08]  /*65e0*/  HMMA.16816.F32 R172, R4.reuse, R184, R172 ;  /* 0x000000b804ac723c */ /* 0x040ff000000018ac */
[C---:B------:R-:W-:Y:S01]  /*65f0*/  HMMA.16816.F32 R168, R4.reuse, R186, R168 ;  /* 0x000000ba04a8723c */ /* 0x040fe200000018a8 */
[----:B------:R-:W5:Y:S07]  /*6600*/  LDSM.16.M88.4 R184, [R223+0xe800] ;  /* 0x00e80000dfb8783b */ /* 0x000f6e0000000200 */
[C---:B----4-:R-:W-:Y:S08]  /*6610*/  HMMA.16816.F32 R24, R4.reuse, R176, R24 ;  /* 0x000000b00418723c */ /* 0x050ff00000001818 */
[C---:B------:R-:W-:Y:S01]  /*6620*/  HMMA.16816.F32 R20, R4.reuse, R178, R20 ;  /* 0x000000b20414723c */ /* 0x040fe20000001814 */
[----:B------:R-:W-:Y:S07]  /*6630*/  LDSM.16.M88.4 R176, [R223+0xf800] ;  /* 0x00f80000dfb0783b */ /* 0x000fee0000000200 */
[C---:B---3--:R-:W-:Y:S08]  /*6640*/  HMMA.16816.F32 R16, R4.reuse, R8, R16 ;  /* 0x000000080410723c */ /* 0x048ff00000001810 */
[----:B------:R-:W-:Y:S01]  /*6650*/  HMMA.16816.F32 R12, R4, R10, R12 ;  /* 0x0000000a040c723c */ /* 0x000fe2000000180c */
[----:B------:R-:W-:Y:S04]  /*6660*/  LDSM.16.M88.4 R8, [R225+0x6000] ;  /* 0x00600000e108783b */ /* 0x000fe80000000200 */
[----:B------:R-:W3:Y:S03]  /*6670*/  LDSM.16.M88.4 R4, [R216+0x6000] ;  /* 0x00600000d804783b */ /* 0x000ee60000000200 */
[C---:B-1----:R-:W-:Y:S08]  /*6680*/  HMMA.16816.F32 R172, R192.reuse, R188, R172 ;  /* 0x000000bcc0ac723c */ /* 0x042ff000000018ac */
[C---:B------:R-:W-:Y:S08]  /*6690*/  HMMA.16816.F32 R168, R192.reuse, R190, R168 ;  /* 0x000000bec0a8723c */ /* 0x040ff000000018a8 */
[C---:B--2---:R-:W-:Y:S08]  /*66a0*/  HMMA.16816.F32 R24, R192.reuse, R180, R24 ;  /* 0x000000b4c018723c */ /* 0x044ff00000001818 */
[C---:B------:R-:W-:Y:S01]  /*66b0*/  HMMA.16816.F32 R20, R192.reuse, R182, R20 ;  /* 0x000000b6c014723c */ /* 0x040fe20000001814 */
[----:B------:R-:W1:Y:S07]  /*66c0*/  LDSM.16.M88.4 R180, [R216+0x6800] ;  /* 0x00680000d8b4783b */ /* 0x000e6e0000000200 */
[----:B-----5:R-:W-:Y:S08]  /*66d0*/  HMMA.16816.F32 R28, R192, R186, R28 ;  /* 0x000000bac01c723c */ /* 0x020ff0000000181c */
[C---:B---3--:R-:W-:Y:S08]  /*66e0*/  HMMA.16816.F32 R172, R8.reuse, R4, R172 ;  /* 0x0000000408ac723c */ /* 0x048ff000000018ac */
[----:B------:R-:W-:Y:S01]  /*66f0*/  HMMA.16816.F32 R168, R8, R6, R168 ;  /* 0x0000000608a8723c */ /* 0x000fe200000018a8 */
[----:B------:R-:W2:Y:S07]  /*6700*/  LDSM.16.M88.4 R4, [R216+0x7000] ;  /* 0x00700000d804783b */ /* 0x000eae0000000200 */
[C---:B------:R-:W-:Y:S07]  /*6710*/  HMMA.16816.F32 R16, R192.reuse, R176, R16 ;  /* 0x000000b0c010723c */ /* 0x040fee0000001810 */
[----:B------:R-:W-:Y:S01]  /*6720*/  IADD3 R176, R0, 0x8, RZ ;  /* 0x0000000800b07810 */ /* 0x000fe20007ffe0ff */
[----:B------:R-:W-:Y:S01]  /*6730*/  HMMA.16816.F32 R32, R192, R184, R32 ;  /* 0x000000b8c020723c */ /* 0x000fe20000001820 */
[----:B------:R-:W-:-:S02]  /*6740*/  FSEL R165, R172, -INF , !P0 ;  /* 0xff800000aca57808 */ /* 0x000fc40004000000 */
[C---:B------:R-:W-:Y:S02]  /*6750*/  ISETP.GE.AND P1, PT, R176.reuse, R238, PT ;  /* 0x000000eeb000720c */ /* 0x040fe40003f26270 */
[-C--:B------:R-:W-:Y:S02]  /*6760*/  ISETP.GE.AND P4, PT, R176, R236.reuse, PT ;  /* 0x000000ecb000720c */ /* 0x080fe40003f86270 */
[----:B------:R-:W-:Y:S01]  /*6770*/  ISETP.GE.AND P0, PT, R2, R236, PT ;  /* 0x000000ec0200720c */ /* 0x000fe20003f06270 */
[----:B------:R-:W-:Y:S01]  /*6780*/  HMMA.16816.F32 R12, R192, R178, R12 ;  /* 0x000000b2c00c723c */ /* 0x000fe2000000180c */
[C---:B------:R-:W-:Y:S02]  /*6790*/  ISETP.LT.OR P1, PT, R176.reuse, R239, P1 ;  /* 0x000000efb000720c */ /* 0x040fe40000f21670 */
[-C--:B------:R-:W-:Y:S02]  /*67a0*/  ISETP.LT.OR P4, PT, R176, R237.reuse, P4 ;  /* 0x000000edb000720c */ /* 0x080fe40002781670 */
[----:B------:R-:W-:-:S02]  /*67b0*/  ISETP.LT.OR P0, PT, R2, R237, P0 ;  /* 0x000000ed0200720c */ /* 0x000fc40000701670 */
[----:B------:R-:W-:Y:S01]  /*67c0*/  FSEL R195, R168, -INF , !P1 ;  /* 0xff800000a8c37808 */ /* 0x000fe20004800000 */
[C---:B-1----:R-:W-:Y:S01]  /*67d0*/  HMMA.16816.F32 R28, R8.reuse, R182, R28 ;  /* 0x000000b6081c723c */ /* 0x042fe2000000181c */
[----:B------:R-:W-:Y:S02]  /*67e0*/  FSEL R196, R170, -INF , !P4 ;  /* 0xff800000aac47808 */ /* 0x000fe40006000000 */
[----:B------:R-:W-:Y:S02]  /*67f0*/  FSEL R197, R169, -INF , !P5 ;  /* 0xff800000a9c57808 */ /* 0x000fe40006800000 */
[C---:B------:R-:W-:Y:S02]  /*6800*/  IADD3 R172, R0.reuse, 0x11, RZ ;  /* 0x0000001100ac7810 */ /* 0x040fe40007ffe0ff */
[----:B------:R-:W-:Y:S01]  /*6810*/  FSEL R182, R171, -INF , !P0 ;  /* 0xff800000abb67808 */ /* 0x000fe20004000000 */
[----:B------:R-:W-:Y:S01]  /*6820*/  HMMA.16816.F32 R32, R8, R180, R32 ;  /* 0x000000b40820723c */ /* 0x000fe20000001820 */
[----:B------:R-:W1:Y:S01]  /*6830*/  LDSM.16.M88.4 R168, [R216+0x7800] ;  /* 0x00780000d8a8783b */ /* 0x000e620000000200 */
[----:B------:R-:W-:Y:S01]  /*6840*/  IADD3 R176, R0, 0x10, RZ ;  /* 0x0000001000b07810 */ /* 0x000fe20007ffe0ff */
[----:B------:R-:W-:-:S04]  /*6850*/  DEPBAR.LE SB0, 0x0 ;  /* 0x000080000000791a */ /* 0x000fc80000000000 */
[----:B------:R-:W-:Y:S01]  /*6860*/  FSEL R173, R173, -INF , !P6 ;  /* 0xff800000adad7808 */ /* 0x000fe20007000000 */
[C---:B--2---:R-:W-:Y:S01]  /*6870*/  HMMA.16816.F32 R24, R8.reuse, R4, R24 ;  /* 0x000000040818723c */ /* 0x044fe20000001818 */
[C---:B------:R-:W-:Y:S02]  /*6880*/  ISETP.GE.AND P6, PT, R172.reuse, R238, PT ;  /* 0x000000eeac00720c */ /* 0x040fe40003fc6270 */
[----:B------:R-:W-:Y:S02]  /*6890*/  ISETP.GE.AND P1, PT, R172, R236, PT ;  /* 0x000000ecac00720c */ /* 0x000fe40003f26270 */
[----:B------:R-:W-:Y:S02]  /*68a0*/  FSEL R2, R174, -INF , !P3 ;  /* 0xff800000ae027808 */ /* 0x000fe40005800000 */
[----:B------:R-:W-:Y:S01]  /*68b0*/  FSEL R180, R175, -INF , !P2 ;  /* 0xff800000afb47808 */ /* 0x000fe20005000000 */
[----:B------:R-:W-:Y:S01]  /*68c0*/  HMMA.16816.F32 R20, R8, R6, R20 ;  /* 0x000000060814723c */ /* 0x000fe20000001814 */
[----:B------:R-:W-:-:S02]  /*68d0*/  ISETP.GE.AND P3, PT, R176, R238, PT ;  /* 0x000000eeb000720c */ /* 0x000fc40003f66270 */
[----:B------:R-:W-:Y:S02]  /*68e0*/  ISETP.GE.AND P2, PT, R176, R236, PT ;  /* 0x000000ecb000720c */ /* 0x000fe40003f46270 */
[C---:B------:R-:W-:Y:S02]  /*68f0*/  ISETP.LT.OR P6, PT, R172.reuse, R239, P6 ;  /* 0x000000efac00720c */ /* 0x040fe400037c1670 */
[----:B------:R-:W-:Y:S02]  /*6900*/  ISETP.LT.OR P1, PT, R172, R237, P1 ;  /* 0x000000edac00720c */ /* 0x000fe40000f21670 */
[----:B------:R-:W-:Y:S02]  /*6910*/  IADD3 R172, R0, 0x18, RZ ;  /* 0x0000001800ac7810 */ /* 0x000fe40007ffe0ff */
[C---:B------:R-:W-:Y:S02]  /*6920*/  ISETP.LT.OR P3, PT, R176.reuse, R239, P3 ;  /* 0x000000efb000720c */ /* 0x040fe40001f61670 */
[----:B------:R-:W-:-:S02]  /*6930*/  ISETP.LT.OR P2, PT, R176, R237, P2 ;  /* 0x000000edb000720c */ /* 0x000fc40001741670 */
[C---:B------:R-:W-:Y:S02]  /*6940*/  IADD3 R174, R0.reuse, 0x19, RZ ;  /* 0x0000001900ae7810 */ /* 0x040fe40007ffe0ff */
[----:B------:R-:W-:Y:S02]  /*6950*/  IADD3 R5, R0, 0x20, RZ ;  /* 0x0000002000057810 */ /* 0x000fe40007ffe0ff */
[----:B------:R-:W-:Y:S02]  /*6960*/  ISETP.GE.AND P0, PT, R172, R238, PT ;  /* 0x000000eeac00720c */ /* 0x000fe40003f06270 */
[----:B------:R-:W-:Y:S02]  /*6970*/  FSEL R189, R32, -INF , !P3 ;  /* 0xff80000020bd7808 */ /* 0x000fe40005800000 */
[----:B------:R-:W-:Y:S02]  /*6980*/  FSEL R184, R34, -INF , !P2 ;  /* 0xff80000022b87808 */ /* 0x000fe40005000000 */
[----:B------:R-:W-:Y:S01]  /*6990*/  FSEL R194, R35, -INF , !P1 ;  /* 0xff80000023c27808 */ /* 0x000fe20004800000 */
[----:B-1----:R-:W-:Y:S01]  /*69a0*/  HMMA.16816.F32 R16, R8, R168, R16 ;  /* 0x000000a80810723c */ /* 0x002fe20000001810 */
[----:B------:R-:W-:-:S02]  /*69b0*/  ISETP.GE.AND P4, PT, R172, R236, PT ;  /* 0x000000ecac00720c */ /* 0x000fc40003f86270 */
[----:B------:R-:W-:Y:S02]  /*69c0*/  ISETP.GE.AND P3, PT, R174, R236, PT ;  /* 0x000000ecae00720c */ /* 0x000fe40003f66270 */
[C---:B------:R-:W-:Y:S02]  /*69d0*/  ISETP.GE.AND P2, PT, R5.reuse, R238, PT ;  /* 0x000000ee0500720c */ /* 0x040fe40003f46270 */
[----:B------:R-:W-:Y:S01]  /*69e0*/  ISETP.GE.AND P1, PT, R5, R236, PT ;  /* 0x000000ec0500720c */ /* 0x000fe20003f26270 */
[----:B------:R-:W-:Y:S01]  /*69f0*/  HMMA.16816.F32 R12, R8, R170, R12 ;  /* 0x000000aa080c723c */ /* 0x000fe2000000180c */
[----:B------:R-:W-:Y:S02]  /*6a00*/  ISETP.LT.OR P0, PT, R172, R239, P0 ;  /* 0x000000efac00720c */ /* 0x000fe40000701670 */
[----:B------:R-:W-:Y:S01]  /*6a10*/  IADD3 R4, R0, 0x21, RZ ;  /* 0x0000002100047810 */ /* 0x000fe20007ffe0ff */
[----:B------:R-:W-:Y:S01]  /*6a20*/  BAR.SYNC.DEFER_BLOCKING 0x0 ;  /* 0x0000000000007b1d */ /* 0x000fe20000010000 */
[----:B------:R-:W-:-:S02]  /*6a30*/  ISETP.LT.OR P4, PT, R172, R237, P4 ;  /* 0x000000edac00720c */ /* 0x000fc40002781670 */
[----:B------:R-:W-:Y:S02]  /*6a40*/  ISETP.LT.OR P3, PT, R174, R237, P3 ;  /* 0x000000edae00720c */ /* 0x000fe40001f61670 */
[C---:B------:R-:W-:Y:S02]  /*6a50*/  ISETP.LT.OR P2, PT, R5.reuse, R239, P2 ;  /* 0x000000ef0500720c */ /* 0x040fe40001741670 */
[----:B------:R-:W-:Y:S02]  /*6a60*/  ISETP.LT.OR P1, PT, R5, R237, P1 ;  /* 0x000000ed0500720c */ /* 0x000fe40000f21670 */
[----:B------:R-:W-:Y:S02]  /*6a70*/  FSEL R183, R33, -INF , !P6 ;  /* 0xff80000021b77808 */ /* 0x000fe40007000000 */
[----:B------:R-:W-:Y:S02]  /*6a80*/  FSEL R187, R28, -INF , !P0 ;  /* 0xff8000001cbb7808 */ /* 0x000fe40004000000 */
[----:B------:R-:W-:-:S02]  /*6a90*/  IADD3 R5, R0, 0x28, RZ ;  /* 0x0000002800057810 */ /* 0x000fc40007ffe0ff */
[-C--:B------:R-:W-:Y:S02]  /*6aa0*/  ISETP.GE.AND P5, PT, R174, R238.reuse, PT ;  /* 0x000000eeae00720c */ /* 0x080fe40003fa6270 */
[C---:B------:R-:W-:Y:S02]  /*6ab0*/  ISETP.GE.AND P6, PT, R4.reuse, R238, PT ;  /* 0x000000ee0400720c */ /* 0x040fe40003fc6270 */
[----:B------:R-:W-:Y:S02]  /*6ac0*/  ISETP.GE.AND P0, PT, R4, R236, PT ;  /* 0x000000ec0400720c */ /* 0x000fe40003f06270 */
[----:B------:R-:W-:Y:S02]  /*6ad0*/  FSEL R186, R30, -INF , !P4 ;  /* 0xff8000001eba7808 */ /* 0x000fe40006000000 */
[----:B------:R-:W-:Y:S02]  /*6ae0*/  FSEL R192, R31, -INF , !P3 ;  /* 0xff8000001fc07808 */ /* 0x000fe40005800000 */
[----:B------:R-:W-:-:S02]  /*6af0*/  ISETP.GE.AND P3, PT, R5, R238, PT ;  /* 0x000000ee0500720c */ /* 0x000fc40003f66270 */
[C---:B------:R-:W-:Y:S02]  /*6b00*/  ISETP.GE.AND P4, PT, R5.reuse, R236, PT ;  /* 0x000000ec0500720c */ /* 0x040fe40003f86270 */
[-C--:B------:R-:W-:Y:S02]  /*6b10*/  ISETP.LT.OR P5, PT, R174, R239.reuse, P5 ;  /* 0x000000efae00720c */ /* 0x080fe40002fa1670 */
[C---:B------:R-:W-:Y:S02]  /*6b20*/  ISETP.LT.OR P6, PT, R4.reuse, R239, P6 ;  /* 0x000000ef0400720c */ /* 0x040fe400037c1670 */
[----:B------:R-:W-:Y:S02]  /*6b30*/  ISETP.LT.OR P0, PT, R4, R237, P0 ;  /* 0x000000ed0400720c */ /* 0x000fe40000701670 */
[----:B------:R-:W-:Y:S02]  /*6b40*/  IADD3 R4, R0, 0x29, RZ ;  /* 0x0000002900047810 */ /* 0x000fe40007ffe0ff */
[----:B------:R-:W-:-:S02]  /*6b50*/  ISETP.LT.OR P3, PT, R5, R239, P3 ;  /* 0x000000ef0500720c */ /* 0x000fc40001f61670 */
[----:B------:R-:W-:Y:S02]  /*6b60*/  ISETP.LT.OR P4, PT, R5, R237, P4 ;  /* 0x000000ed0500720c */ /* 0x000fe40002781670 */
[----:B------:R-:W-:Y:S02]  /*6b70*/  FSEL R185, R29, -INF , !P5 ;  /* 0xff8000001db97808 */ /* 0x000fe40006800000 */
[----:B------:R-:W-:Y:S02]  /*6b80*/  FSEL R31, R24, -INF , !P2 ;  /* 0xff800000181f7808 */ /* 0x000fe40005000000 */
[----:B------:R-:W-:Y:S02]  /*6b90*/  IADD3 R5, R0, 0x30, RZ ;  /* 0x0000003000057810 */ /* 0x000fe40007ffe0ff */
[C---:B------:R-:W-:Y:S02]  /*6ba0*/  ISETP.GE.AND P5, PT, R4.reuse, R238, PT ;  /* 0x000000ee0400720c */ /* 0x040fe40003fa6270 */
[----:B------:R-:W-:-:S02]  /*6bb0*/  ISETP.GE.AND P2, PT, R4, R236, PT ;  /* 0x000000ec0400720c */ /* 0x000fc40003f46270 */
[----:B------:R-:W-:Y:S02]  /*6bc0*/  FSEL R28, R27, -INF , !P0 ;  /* 0xff8000001b1c7808 */ /* 0x000fe40004000000 */
[C---:B------:R-:W-:Y:S02]  /*6bd0*/  ISETP.GE.AND P0, PT, R5.reuse, R236, PT ;  /* 0x000000ec0500720c */ /* 0x040fe40003f06270 */
[C---:B------:R-:W-:Y:S02]  /*6be0*/  ISETP.LT.OR P5, PT, R4.reuse, R239, P5 ;  /* 0x000000ef0400720c */ /* 0x040fe40002fa1670 */
[-C--:B------:R-:W-:Y:S02]  /*6bf0*/  ISETP.LT.OR P2, PT, R4, R237.reuse, P2 ;  /* 0x000000ed0400720c */ /* 0x080fe40001741670 */
[----:B------:R-:W-:Y:S02]  /*6c00*/  IADD3 R4, R0, 0x31, RZ ;  /* 0x0000003100047810 */ /* 0x000fe40007ffe0ff */
[----:B------:R-:W-:-:S02]  /*6c10*/  ISETP.LT.OR P0, PT, R5, R237, P0 ;  /* 0x000000ed0500720c */ /* 0x000fc40000701670 */
[----:B------:R-:W-:Y:S02]  /*6c20*/  FSEL R191, R25, -INF , !P6 ;  /* 0xff80000019bf7808 */ /* 0x000fe40007000000 */
[----:B------:R-:W-:Y:S02]  /*6c30*/  FSEL R29, R20, -INF , !P3 ;  /* 0xff800000141d7808 */ /* 0x000fe40005800000 */
[----:B------:R-:W-:Y:S02]  /*6c40*/  FSEL R190, R26, -INF , !P1 ;  /* 0xff8000001abe7808 */ /* 0x000fe40004800000 */
[C---:B------:R-:W-:Y:S02]  /*6c50*/  ISETP.GE.AND P6, PT, R4.reuse, R238, PT ;  /* 0x000000ee0400720c */ /* 0x040fe40003fc6270 */
[----:B------:R-:W-:Y:S02]  /*6c60*/  ISETP.GE.AND P3, PT, R4, R236, PT ;  /* 0x000000ec0400720c */ /* 0x000fe40003f66270 */
[----:B------:R-:W-:-:S02]  /*6c70*/  ISETP.GE.AND P1, PT, R5, R238, PT ;  /* 0x000000ee0500720c */ /* 0x000fc40003f26270 */
[----:B------:R-:W-:Y:S02]  /*6c80*/  FSEL R176, R18, -INF , !P0 ;  /* 0xff80000012b07808 */ /* 0x000fe40004000000 */
[----:B------:R-:W-:Y:S02]  /*6c90*/  PLOP3.LUT P0, PT, PT, PT, UP0, 0x80, 0x0 ;  /* 0x000000000000781c */ /* 0x000fe40003f0f008 */
[C---:B------:R-:W-:Y:S02]  /*6ca0*/  ISETP.LT.OR P6, PT, R4.reuse, R239, P6 ;  /* 0x000000ef0400720c */ /* 0x040fe400037c1670 */
[----:B------:R-:W-:Y:S02]  /*6cb0*/  ISETP.LT.OR P3, PT, R4, R237, P3 ;  /* 0x000000ed0400720c */ /* 0x000fe40001f61670 */
[----:B------:R-:W-:Y:S02]  /*6cc0*/  ISETP.LT.OR P1, PT, R5, R239, P1 ;  /* 0x000000ef0500720c */ /* 0x000fe40000f21670 */
[----:B------:R-:W-:-:S02]  /*6cd0*/  IADD3 R4, R0, 0x38, RZ ;  /* 0x0000003800047810 */ /* 0x000fc40007ffe0ff */
[----:B------:R-:W-:Y:S02]  /*6ce0*/  IADD3 R0, R0, 0x39, RZ ;  /* 0x0000003900007810 */ /* 0x000fe40007ffe0ff */
[----:B------:R-:W-:Y:S02]  /*6cf0*/  FSEL R30, R22, -INF , !P4 ;  /* 0xff800000161e7808 */ /* 0x000fe40006000000 */
[----:B------:R-:W-:Y:S02]  /*6d00*/  FSEL R193, R21, -INF , !P5 ;  /* 0xff80000015c17808 */ /* 0x000fe40006800000 */
[----:B------:R-:W-:Y:S02]  /*6d10*/  FSEL R188, R23, -INF , !P2 ;  /* 0xff80000017bc7808 */ /* 0x000fe40005000000 */
[----:B------:R-:W-:Y:S02]  /*6d20*/  FSEL R181, R16, -INF , !P1 ;  /* 0xff80000010b57808 */ /* 0x000fe40004800000 */
[----:B------:R-:W-:-:S02]  /*6d30*/  ISETP.GE.AND P5, PT, R4, R238, PT ;  /* 0x000000ee0400720c */ /* 0x000fc40003fa6270 */
[----:B------:R-:W-:Y:S02]  /*6d40*/  ISETP.GE.AND P2, PT, R4, R236, PT ;  /* 0x000000ec0400720c */ /* 0x000fe40003f46270 */
[C---:B------:R-:W-:Y:S02]  /*6d50*/  ISETP.GE.AND P4, PT, R0.reuse, R238, PT ;  /* 0x000000ee0000720c */ /* 0x040fe40003f86270 */
[----:B------:R-:W-:Y:S02]  /*6d60*/  ISETP.GE.AND P1, PT, R0, R236, PT ;  /* 0x000000ec0000720c */ /* 0x000fe40003f26270 */
[C---:B------:R-:W-:Y:S02]  /*6d70*/  ISETP.LT.OR P5, PT, R4.reuse, R239, P5 ;  /* 0x000000ef0400720c */ /* 0x040fe40002fa1670 */
[----:B------:R-:W-:Y:S02]  /*6d80*/  ISETP.LT.OR P2, PT, R4, R237, P2 ;  /* 0x000000ed0400720c */ /* 0x000fe40001741670 */
[----:B------:R-:W-:-:S02]  /*6d90*/  ISETP.LT.OR P4, PT, R0, R239, P4 ;  /* 0x000000ef0000720c */ /* 0x000fc40002781670 */
[----:B------:R-:W-:Y:S02]  /*6da0*/  ISETP.LT.OR P1, PT, R0, R237, P1 ;  /* 0x000000ed0000720c */ /* 0x000fe40000f21670 */
[----:B------:R-:W-:Y:S02]  /*6db0*/  FSEL R179, R17, -INF , !P6 ;  /* 0xff80000011b37808 */ /* 0x000fe40007000000 */
[----:B------:R-:W-:Y:S02]  /*6dc0*/  FSEL R174, R19, -INF , !P3 ;  /* 0xff80000013ae7808 */ /* 0x000fe40005800000 */
[----:B------:R-:W-:Y:S02]  /*6dd0*/  FSEL R177, R12, -INF , !P5 ;  /* 0xff8000000cb17808 */ /* 0x000fe40006800000 */
[----:B------:R-:W-:Y:S02]  /*6de0*/  FSEL R172, R14, -INF , !P2 ;  /* 0xff8000000eac7808 */ /* 0x000fe40005000000 */
[----:B------:R-:W-:-:S02]  /*6df0*/  FSEL R175, R13, -INF , !P4 ;  /* 0xff8000000daf7808 */ /* 0x000fc40006000000 */
[----:B------:R-:W-:Y:S01]  /*6e00*/  FSEL R170, R15, -INF , !P1 ;  /* 0xff8000000faa7808 */ /* 0x000fe20004800000 */
[----:B------:R-:W-:Y:S05]  /*6e10*/  @!P0 BRA `(.L_x_148) ;  /* 0x000002a000008947 */ /* 0x000fea0003800000 */
[----:B------:R-:W-:Y:S02]  /*6e20*/  UIADD3 UR14, UR8, -0x3, URZ ;  /* 0xfffffffd080e7890 */ /* 0x000fe4000fffe03f */
[----:B------:R-:W-:Y:S02]  /*6e30*/  ULDC.64 UR12, c[0x0][0x198] ;  /* 0x00006600000c7ab9 */ /* 0x000fe40000000a00 */
[----:B------:R-:W-:Y:S02]  /*6e40*/  USHF.R.S32.HI UR8, URZ, 0x1f, UR14 ;  /* 0x0000001f3f087899 */ /* 0x000fe4000801140e */
[----:B------:R-:W-:Y:S02]  /*6e50*/  UIMAD.WIDE.U32 UR20, UR14, UR12, URZ ;  /* 0x0000000c0e1472a5 */ /* 0x000fe4000f8e003f */
[----:B------:R-:W-:Y:S02]  /*6e60*/  UIMAD UR8, UR8, UR12, URZ ;  /* 0x0000000c080872a4 */ /* 0x000fe4000f8e023f */
[----:B------:R-:W-:-:S02]  /*6e70*/  USHF.L.U64.HI UR12, UR6, 0x5, UR7 ;  /* 0x00000005060c7899 */ /* 0x000fc40008010207 */
[----:B------:R-:W-:Y:S01]  /*6e80*/  UIMAD UR8, UR14, UR13, UR8 ;  /* 0x0000000d0e0872a4 */ /* 0x000fe2000f8e0208 */
[----:B------:R-:W-:Y:S02]  /*6e90*/  IMAD.U32 R6, RZ, RZ, UR20 ;  /* 0x00000014ff067e24 */ /* 0x000fe4000f8e00ff */
[----:B------:R-:W-:Y:S01]  /*6ea0*/  IMAD.U32 R7, RZ, RZ, UR21 ;  /* 0x00000015ff077e24 */ /* 0x000fe2000f8e00ff */
[----:B------:R-:W-:Y:S02]  /*6eb0*/  UIADD3 UR8, UR21, UR8, URZ ;  /* 0x0000000815087290 */ /* 0x000fe4000fffe03f */
[----:B------:R-:W-:-:S04]  /*6ec0*/  LEA R0, P0, R6, R234, 0x6 ;  /* 0x000000ea06007211 */ /* 0x000fc800078030ff */
[----:B------:R-:W-:Y:S01]  /*6ed0*/  IMAD.U32 R5, RZ, RZ, UR8 ;  /* 0x00000008ff057e24 */ /* 0x000fe2000f8e00ff */
[----:B------:R-:W-:Y:S01]  /*6ee0*/  USHF.L.U32 UR8, UR6, 0x5, URZ ;  /* 0x0000000506087899 */ /* 0x000fe2000800063f */
[----:B------:R-:W-:-:S03]  /*6ef0*/  LEA R4, P1, R0, c[0x0][0x168], 0x1 ;  /* 0x00005a0000047a11 */ /* 0x000fc600078208ff */
        /* <DEDUP_REMOVED lines=28> */
.L_x_148:
[----:B------:R-:W-:Y:S01]  /*70c0*/  FMNMX.FTZ R0, R164, R165, !PT ;  /* 0x000000a5a4007209 */ /* 0x000fe20007810000 */
[----:B------:R-:W-:Y:S01]  /*70d0*/  LDSM.16.MT88.4 R16, [R224+0x10000] ;  /* 0x01000000e010783b */ /* 0x000fe20000004200 */
[----:B-1----:R-:W-:-:S02]  /*70e0*/  FMNMX.FTZ R5, R3, R2, !PT ;  /* 0x0000000203057209 */ /* 0x002fc40007810000 */
        /* <DEDUP_REMOVED lines=33> */
[----:B------:R-:W-:-:S03]  /*7300*/  FMNMX.FTZ R6, R170, R5, !PT ;  /* 0x00000005aa067209 */ /* 0x000fc60007810000 */
        /* <DEDUP_REMOVED lines=10> */
[--C-:B------:R-:W-:Y:S01]  /*73b0*/  FFMA.FTZ R168, R165, c[0x0][0x23c], -R178.reuse ;  /* 0x00008f00a5a87a23 */ /* 0x100fe200000108b2 */
[----:B--2---:R-:W-:Y:S01]  /*73c0*/  FMNMX.FTZ R165, R5, R0, !PT ;  /* 0x0000000005a57209 */ /* 0x004fe20007810000 */
[--C-:B------:R-:W-:Y:S01]  /*73d0*/  FFMA.FTZ R35, R173, c[0x0][0x23c], -R178.reuse ;  /* 0x00008f00ad237a23 */ /* 0x100fe200000108b2 */
[----:B------:R-:W-:Y:S01]  /*73e0*/  FSEL R5, R169, RZ, P1 ;  /* 0x000000ffa9057208 */ /* 0x000fe20000800000 */
[--C-:B------:R-:W-:Y:S01]  /*73f0*/  FFMA.FTZ R34, R195, c[0x0][0x23c], -R178.reuse ;  /* 0x00008f00c3227a23 */ /* 0x100fe200000108b2 */
[C---:B------:R-:W-:Y:S01]  /*7400*/  FSETP.NEU.FTZ.AND P0, PT, R165.reuse, -INF , PT ;  /* 0xff800000a500780b */ /* 0x040fe20003f1d000 */
[C---:B------:R-:W-:Y:S01]  /*7410*/  FMUL.FTZ R173, R165.reuse, c[0x0][0x23c] ;  /* 0x00008f00a5ad7a20 */ /* 0x040fe20000410000 */
[----:B------:R-:W-:Y:S01]  /*7420*/  MUFU.EX2 R168, R168 ;  /* 0x000000a800a87308 */ /* 0x000fe20000000800 */
[----:B------:R-:W-:Y:S01]  /*7430*/  FADD.FTZ R4, R164, -R5 ;  /* 0x80000005a4047221 */ /* 0x000fe20000010000 */
[----:B------:R-:W-:Y:S01]  /*7440*/  FSEL R6, R165, RZ, P0 ;  /* 0x000000ffa5067208 */ /* 0x000fe20000000000 */
[----:B------:R-:W-:Y:S01]  /*7450*/  FFMA.FTZ R33, R197, c[0x0][0x23c], -R178 ;  /* 0x00008f00c5217a23 */ /* 0x000fe200000108b2 */
[----:B------:R-:W-:Y:S01]  /*7460*/  FSEL R173, R173, RZ, P0 ;  /* 0x000000ffadad7208 */ /* 0x000fe20000000000 */
[----:B------:R-:W-:-:S02]  /*7470*/  FMUL.FTZ R164, R4, c[0x0][0x23c] ;  /* 0x00008f0004a47a20 */ /* 0x000fc40000410000 */
[----:B------:R-:W-:Y:S01]  /*7480*/  FADD.FTZ R6, R3, -R6 ;  /* 0x8000000603067221 */ /* 0x000fe20000010000 */
[----:B------:R-:W1:Y:S01]  /*7490*/  MUFU.EX2 R35, R35 ;  /* 0x0000002300237308 */ /* 0x000e620000000800 */
[--C-:B------:R-:W-:Y:S02]  /*74a0*/  FFMA.FTZ R32, R2, c[0x0][0x23c], -R173.reuse ;  /* 0x00008f0002207a23 */ /* 0x100fe400000108ad */
[--C-:B------:R-:W-:Y:S02]  /*74b0*/  FFMA.FTZ R2, R180, c[0x0][0x23c], -R173.reuse ;  /* 0x00008f00b4027a23 */ /* 0x100fe400000108ad */
[--C-:B------:R-:W-:Y:S02]  /*74c0*/  FFMA.FTZ R0, R196, c[0x0][0x23c], -R173.reuse ;  /* 0x00008f00c4007a23 */ /* 0x100fe400000108ad */
[----:B------:R-:W-:Y:S01]  /*74d0*/  FFMA.FTZ R171, R182, c[0x0][0x23c], -R173 ;  /* 0x00008f00b6ab7a23 */ /* 0x000fe200000108ad */
[----:B------:R-:W-:Y:S01]  /*74e0*/  MUFU.EX2 R34, R34 ;  /* 0x0000002200227308 */ /* 0x000fe20000000800 */
[----:B------:R-:W-:-:S02]  /*74f0*/  FMUL.FTZ R3, R6, c[0x0][0x23c] ;  /* 0x00008f0006037a20 */ /* 0x000fc40000410000 */
[--C-:B------:R-:W-:Y:S02]  /*7500*/  FFMA.FTZ R180, R189, c[0x0][0x23c], -R178.reuse ;  /* 0x00008f00bdb47a23 */ /* 0x100fe400000108b2 */
[--C-:B------:R-:W-:Y:S02]  /*7510*/  FFMA.FTZ R182, R187, c[0x0][0x23c], -R178.reuse ;  /* 0x00008f00bbb67a23 */ /* 0x100fe400000108b2 */
[--C-:B------:R-:W-:Y:S01]  /*7520*/  FFMA.FTZ R183, R183, c[0x0][0x23c], -R178.reuse ;  /* 0x00008f00b7b77a23 */ /* 0x100fe200000108b2 */
[----:B------:R-:W2:Y:S01]  /*7530*/  MUFU.EX2 R33, R33 ;  /* 0x0000002100217308 */ /* 0x000ea20000000800 */
[----:B-1----:R-:W-:Y:S01]  /*7540*/  F2FP.PACK_AB R4, R35, R168 ;  /* 0x000000a82304723e */ /* 0x002fe200000000ff */
[----:B------:R-:W-:Y:S02]  /*7550*/  FFMA.FTZ R185, R185, c[0x0][0x23c], -R178 ;  /* 0x00008f00b9b97a23 */ /* 0x000fe400000108b2 */
[--C-:B------:R-:W-:Y:S02]  /*7560*/  FFMA.FTZ R184, R184, c[0x0][0x23c], -R173.reuse ;  /* 0x00008f00b8b87a23 */ /* 0x100fe400000108ad */
[----:B------:R-:W-:-:S02]  /*7570*/  FFMA.FTZ R187, R194, c[0x0][0x23c], -R173 ;  /* 0x00008f00c2bb7a23 */ /* 0x000fc400000108ad */
[----:B------:R-:W-:Y:S01]  /*7580*/  MUFU.EX2 R32, R32 ;  /* 0x0000002000207308 */ /* 0x000fe20000000800 */
[--C-:B------:R-:W-:Y:S02]  /*7590*/  FFMA.FTZ R186, R186, c[0x0][0x23c], -R173.reuse ;  /* 0x00008f00baba7a23 */ /* 0x100fe400000108ad */
[----:B------:R-:W-:Y:S02]  /*75a0*/  FFMA.FTZ R189, R192, c[0x0][0x23c], -R173 ;  /* 0x00008f00c0bd7a23 */ /* 0x000fe400000108ad */
[--C-:B------:R-:W-:Y:S02]  /*75b0*/  FFMA.FTZ R192, R31, c[0x0][0x23c], -R178.reuse ;  /* 0x00008f001fc07a23 */ /* 0x100fe400000108b2 */
[--C-:B------:R-:W-:Y:S01]  /*75c0*/  FFMA.FTZ R191, R191, c[0x0][0x23c], -R178.reuse ;  /* 0x00008f00bfbf7a23 */ /* 0x100fe200000108b2 */
[----:B------:R-:W1:Y:S01]  /*75d0*/  MUFU.EX2 R2, R2 ;  /* 0x0000000200027308 */ /* 0x000e620000000800 */
[----:B--2---:R-:W-:Y:S01]  /*75e0*/  F2FP.PACK_AB R6, R33, R34 ;  /* 0x000000222106723e */ /* 0x004fe200000000ff */
[----:B------:R-:W-:-:S02]  /*75f0*/  FFMA.FTZ R194, R29, c[0x0][0x23c], -R178 ;  /* 0x00008f001dc27a23 */ /* 0x000fc400000108b2 */
[--C-:B------:R-:W-:Y:S02]  /*7600*/  FFMA.FTZ R193, R193, c[0x0][0x23c], -R178.reuse ;  /* 0x00008f00c1c17a23 */ /* 0x100fe400000108b2 */
[--C-:B------:R-:W-:Y:S02]  /*7610*/  FFMA.FTZ R190, R190, c[0x0][0x23c], -R173.reuse ;  /* 0x00008f00bebe7a23 */ /* 0x100fe400000108ad */
[----:B------:R-:W-:Y:S01]  /*7620*/  MUFU.EX2 R0, R0 ;  /* 0x0000000000007308 */ /* 0x000fe20000000800 */
[--C-:B------:R-:W-:Y:S02]  /*7630*/  FFMA.FTZ R195, R28, c[0x0][0x23c], -R173.reuse ;  /* 0x00008f001cc37a23 */ /* 0x100fe400000108ad */
[--C-:B------:R-:W-:Y:S02]  /*7640*/  FFMA.FTZ R196, R30, c[0x0][0x23c], -R173.reuse ;  /* 0x00008f001ec47a23 */ /* 0x100fe400000108ad */
[----:B------:R-:W-:Y:S01]  /*7650*/  FFMA.FTZ R197, R188, c[0x0][0x23c], -R173 ;  /* 0x00008f00bcc57a23 */ /* 0x000fe200000108ad */
[----:B------:R-:W-:Y:S01]  /*7660*/  LDSM.16.MT88.4 R28, [R220+0x11000] ;  /* 0x01100000dc1c783b */ /* 0x000fe20000004200 */
[--C-:B------:R-:W-:Y:S01]  /*7670*/  FFMA.FTZ R181, R181, c[0x0][0x23c], -R178.reuse ;  /* 0x00008f00b5b57a23 */ /* 0x100fe200000108b2 */
[----:B------:R-:W2:Y:S01]  /*7680*/  MUFU.EX2 R171, R171 ;  /* 0x000000ab00ab7308 */ /* 0x000ea20000000800 */
[----:B-1----:R-:W-:Y:S01]  /*7690*/  F2FP.PACK_AB R5, R2, R32 ;  /* 0x000000200205723e */ /* 0x002fe200000000ff */
[----:B------:R-:W-:-:S02]  /*76a0*/  FFMA.FTZ R188, R179, c[0x0][0x23c], -R178 ;  /* 0x00008f00b3bc7a23 */ /* 0x000fc400000108b2 */
[--C-:B------:R-:W-:Y:S02]  /*76b0*/  FFMA.FTZ R177, R177, c[0x0][0x23c], -R178.reuse ;  /* 0x00008f00b1b17a23 */ /* 0x100fe400000108b2 */
[----:B------:R-:W-:Y:S02]  /*76c0*/  FFMA.FTZ R178, R175, c[0x0][0x23c], -R178 ;  /* 0x00008f00afb27a23 */ /* 0x000fe400000108b2 */
[----:B------:R-:W1:Y:S01]  /*76d0*/  MUFU.EX2 R164, R164 ;  /* 0x000000a400a47308 */ /* 0x000e620000000800 */
[--C-:B------:R-:W-:Y:S02]  /*76e0*/  FFMA.FTZ R175, R176, c[0x0][0x23c], -R173.reuse ;  /* 0x00008f00b0af7a23 */ /* 0x100fe400000108ad */
[--C-:B------:R-:W-:Y:S02]  /*76f0*/  FFMA.FTZ R174, R174, c[0x0][0x23c], -R173.reuse ;  /* 0x00008f00aeae7a23 */ /* 0x100fe400000108ad */
[--C-:B------:R-:W-:Y:S02]  /*7700*/  FFMA.FTZ R172, R172, c[0x0][0x23c], -R173.reuse ;  /* 0x00008f00acac7a23 */ /* 0x100fe400000108ad */
[----:B------:R-:W-:Y:S01]  /*7710*/  FFMA.FTZ R173, R170, c[0x0][0x23c], -R173 ;  /* 0x00008f00aaad7a23 */ /* 0x000fe200000108ad */
[----:B------:R-:W3:Y:S01]  /*7720*/  MUFU.EX2 R3, R3 ;  /* 0x0000000300037308 */ /* 0x000ee20000000800 */
[----:B--2---:R-:W-:Y:S01]  /*7730*/  F2FP.PACK_AB R7, R171, R0 ;  /* 0x00000000ab07723e */ /* 0x004fe200000000ff */
[----:B-1----:R-:W-:-:S06]  /*7740*/  FMUL.FTZ R160, R160, R164 ;  /* 0x000000a4a0a07220 */ /* 0x002fcc0000410000 */
[----:B------:R-:W-:Y:S01]  /*7750*/  MUFU.EX2 R180, R180 ;  /* 0x000000b400b47308 */ /* 0x000fe20000000800 */
[-C--:B------:R-:W-:Y:S02]  /*7760*/  FMUL.FTZ R161, R161, R164.reuse ;  /* 0x000000a4a1a17220 */ /* 0x080fe40000410000 */
[-C--:B------:R-:W-:Y:S02]  /*7770*/  FMUL.FTZ R156, R156, R164.reuse ;  /* 0x000000a49c9c7220 */ /* 0x080fe40000410000 */
[----:B------:R-:W-:Y:S02]  /*7780*/  FMUL.FTZ R157, R157, R164 ;  /* 0x000000a49d9d7220 */ /* 0x000fe40000410000 */
[-C--:B---3--:R-:W-:Y:S01]  /*7790*/  FMUL.FTZ R162, R162, R3.reuse ;  /* 0x00000003a2a27220 */ /* 0x088fe20000410000 */
[----:B------:R-:W1:Y:S01]  /*77a0*/  MUFU.EX2 R183, R183 ;  /* 0x000000b700b77308 */ /* 0x000e620000000800 */
[-C--:B------:R-:W-:Y:S02]  /*77b0*/  FMUL.FTZ R163, R163, R3.reuse ;  /* 0x00000003a3a37220 */ /* 0x080fe40000410000 */
[----:B------:R-:W-:-:S02]  /*77c0*/  FMUL.FTZ R158, R158, R3 ;  /* 0x000000039e9e7220 */ /* 0x000fc40000410000 */
[-C--:B------:R-:W-:Y:S02]  /*77d0*/  FMUL.FTZ R159, R159, R3.reuse ;  /* 0x000000039f9f7220 */ /* 0x080fe40000410000 */
[-C--:B------:R-:W-:Y:S01]  /*77e0*/  FMUL.FTZ R152, R152, R164.reuse ;  /* 0x000000a498987220 */ /* 0x080fe20000410000 */
[C---:B------:R-:W-:Y:S01]  /*77f0*/  HMMA.16816.F32 R160, R4.reuse, R16, R160 ;  /* 0x0000001004a0723c */ /* 0x040fe200000018a0 */
[-C--:B------:R-:W-:Y:S01]  /*7800*/  FMUL.FTZ R153, R153, R164.reuse ;  /* 0x000000a499997220 */ /* 0x080fe20000410000 */
[----:B------:R-:W-:Y:S01]  /*7810*/  MUFU.EX2 R182, R182 ;  /* 0x000000b600b67308 */ /* 0x000fe20000000800 */
[-C--:B------:R-:W-:Y:S02]  /*7820*/  FMUL.FTZ R154, R154, R3.reuse ;  /* 0x000000039a9a7220 */ /* 0x080fe40000410000 */
[-C--:B------:R-:W-:Y:S02]  /*7830*/  FMUL.FTZ R155, R155, R3.reuse ;  /* 0x000000039b9b7220 */ /* 0x080fe40000410000 */
[-C--:B------:R-:W-:Y:S01]  /*7840*/  FMUL.FTZ R148, R148, R164.reuse ;  /* 0x000000a494947220 */ /* 0x080fe20000410000 */
[----:B------:R-:W-:Y:S01]  /*7850*/  HMMA.16816.F32 R156, R4, R18, R156 ;  /* 0x00000012049c723c */ /* 0x000fe2000000189c */
[----:B------:R-:W2:Y:S01]  /*7860*/  LDSM.16.MT88.4 R16, [R220+0x10000] ;  /* 0x01000000dc10783b */ /* 0x000ea20000004200 */
[----:B------:R-:W-:Y:S01]  /*7870*/  FMUL.FTZ R149, R149, R164 ;  /* 0x000000a495957220 */ /* 0x000fe20000410000 */
[----:B------:R-:W-:Y:S01]  /*7880*/  MUFU.EX2 R185, R185 ;  /* 0x000000b900b97308 */ /* 0x000fe20000000800 */
[----:B------:R-:W-:-:S02]  /*7890*/  FMUL.FTZ R150, R150, R3 ;  /* 0x0000000396967220 */ /* 0x000fc40000410000 */
[-C--:B------:R-:W-:Y:S02]  /*78a0*/  FMUL.FTZ R151, R151, R3.reuse ;  /* 0x0000000397977220 */ /* 0x080fe40000410000 */
[C---:B------:R-:W-:Y:S01]  /*78b0*/  HMMA.16816.F32 R152, R4.reuse, R12, R152 ;  /* 0x0000000c0498723c */ /* 0x040fe20000001898 */
[-C--:B------:R-:W-:Y:S02]  /*78c0*/  FMUL.FTZ R144, R144, R164.reuse ;  /* 0x000000a490907220 */ /* 0x080fe40000410000 */
[-C--:B------:R-:W-:Y:S01]  /*78d0*/  FMUL.FTZ R145, R145, R164.reuse ;  /* 0x000000a491917220 */ /* 0x080fe20000410000 */
[----:B------:R-:W-:Y:S01]  /*78e0*/  MUFU.EX2 R184, R184 ;  /* 0x000000b800b87308 */ /* 0x000fe20000000800 */
[-C--:B------:R-:W-:Y:S02]  /*78f0*/  FMUL.FTZ R146, R146, R3.reuse ;  /* 0x0000000392927220 */ /* 0x080fe40000410000 */
[----:B------:R-:W-:Y:S01]  /*7900*/  FMUL.FTZ R147, R147, R3 ;  /* 0x0000000393937220 */ /* 0x000fe20000410000 */
[----:B------:R-:W-:Y:S01]  /*7910*/  HMMA.16816.F32 R148, R4, R14, R148 ;  /* 0x0000000e0494723c */ /* 0x000fe20000001894 */
[----:B------:R-:W3:Y:S01]  /*7920*/  LDSM.16.MT88.4 R12, [R224+0x12000] ;  /* 0x01200000e00c783b */ /* 0x000ee20000004200 */
[----:B------:R-:W-:-:S02]  /*7930*/  FMUL.FTZ R140, R140, R164 ;  /* 0x000000a48c8c7220 */ /* 0x000fc40000410000 */
[-C--:B------:R-:W-:Y:S01]  /*7940*/  FMUL.FTZ R141, R141, R164.reuse ;  /* 0x000000a48d8d7220 */ /* 0x080fe20000410000 */
[----:B------:R-:W4:Y:S01]  /*7950*/  MUFU.EX2 R187, R187 ;  /* 0x000000bb00bb7308 */ /* 0x000f220000000800 */
[-C--:B------:R-:W-:Y:S02]  /*7960*/  FMUL.FTZ R142, R142, R3.reuse ;  /* 0x000000038e8e7220 */ /* 0x080fe40000410000 */
[-C--:B------:R-:W-:Y:S01]  /*7970*/  FMUL.FTZ R143, R143, R3.reuse ;  /* 0x000000038f8f7220 */ /* 0x080fe20000410000 */
[----:B------:R-:W-:Y:S01]  /*7980*/  HMMA.16816.F32 R144, R4, R8, R144 ;  /* 0x000000080490723c */ /* 0x000fe20000001890 */
[-C--:B------:R-:W-:Y:S02]  /*7990*/  FMUL.FTZ R136, R136, R164.reuse ;  /* 0x000000a488887220 */ /* 0x080fe40000410000 */
[----:B------:R-:W-:Y:S01]  /*79a0*/  FMUL.FTZ R137, R137, R164 ;  /* 0x000000a489897220 */ /* 0x000fe20000410000 */
[----:B------:R-:W-:Y:S01]  /*79b0*/  MUFU.EX2 R186, R186 ;  /* 0x000000ba00ba7308 */ /* 0x000fe20000000800 */
[----:B------:R-:W-:-:S02]  /*79c0*/  FMUL.FTZ R138, R138, R3 ;  /* 0x000000038a8a7220 */ /* 0x000fc40000410000 */
[-C--:B------:R-:W-:Y:S01]  /*79d0*/  FMUL.FTZ R139, R139, R3.reuse ;  /* 0x000000038b8b7220 */ /* 0x080fe20000410000 */
[C---:B------:R-:W-:Y:S01]  /*79e0*/  HMMA.16816.F32 R140, R4.reuse, R10, R140 ;  /* 0x0000000a048c723c */ /* 0x040fe2000000188c */
[----:B------:R-:W5:Y:S01]  /*79f0*/  LDSM.16.MT88.4 R8, [R222+0x12000] ;  /* 0x01200000de08783b */ /* 0x000f620000004200 */
[-C--:B------:R-:W-:Y:S02]  /*7a00*/  FMUL.FTZ R132, R132, R164.reuse ;  /* 0x000000a484847220 */ /* 0x080fe40000410000 */
[-C--:B------:R-:W-:Y:S01]  /*7a10*/  FMUL.FTZ R133, R133, R164.reuse ;  /* 0x000000a485857220 */ /* 0x080fe20000410000 */
[----:B------:R-:W1:Y:S01]  /*7a20*/  MUFU.EX2 R189, R189 ;  /* 0x000000bd00bd7308 */ /* 0x000e620000000800 */
[-C--:B------:R-:W-:Y:S02]  /*7a30*/  FMUL.FTZ R134, R134, R3.reuse ;  /* 0x0000000386867220 */ /* 0x080fe40000410000 */
[----:B------:R-:W-:Y:S01]  /*7a40*/  FMUL.FTZ R135, R135, R3 ;  /* 0x0000000387877220 */ /* 0x000fe20000410000 */
[----:B--2---:R-:W-:Y:S01]  /*7a50*/  HMMA.16816.F32 R136, R4, R16, R136 ;  /* 0x000000100488723c */ /* 0x004fe20000001888 */
[----:B------:R-:W-:-:S02]  /*7a60*/  FMUL.FTZ R36, R36, R164 ;  /* 0x000000a424247220 */ /* 0x000fc40000410000 */
[-C--:B------:R-:W-:Y:S01]  /*7a70*/  FMUL.FTZ R37, R37, R164.reuse ;  /* 0x000000a425257220 */ /* 0x080fe20000410000 */
[----:B------:R-:W-:Y:S01]  /*7a80*/  MUFU.EX2 R192, R192 ;  /* 0x000000c000c07308 */ /* 0x000fe20000000800 */
[-C--:B------:R-:W-:Y:S02]  /*7a90*/  FMUL.FTZ R38, R38, R3.reuse ;  /* 0x0000000326267220 */ /* 0x080fe40000410000 */
[-C--:B------:R-:W-:Y:S01]  /*7aa0*/  FMUL.FTZ R39, R39, R3.reuse ;  /* 0x0000000327277220 */ /* 0x080fe20000410000 */
[----:B------:R-:W-:Y:S01]  /*7ab0*/  HMMA.16816.F32 R132, R4, R18, R132 ;  /* 0x000000120484723c */ /* 0x000fe20000001884 */
[-C--:B------:R-:W-:Y:S01]  /*7ac0*/  FMUL.FTZ R40, R40, R164.reuse ;  /* 0x000000a428287220 */ /* 0x080fe20000410000 */
[----:B------:R-:W2:Y:S01]  /*7ad0*/  LDSM.16.MT88.4 R16, [R221+0x12000] ;  /* 0x01200000dd10783b */ /* 0x000ea20000004200 */
[----:B------:R-:W-:Y:S01]  /*7ae0*/  FMUL.FTZ R41, R41, R164 ;  /* 0x000000a429297220 */ /* 0x000fe20000410000 */
[----:B------:R-:W1:Y:S01]  /*7af0*/  MUFU.EX2 R191, R191 ;  /* 0x000000bf00bf7308 */ /* 0x000e620000000800 */
[----:B------:R-:W-:-:S02]  /*7b00*/  FMUL.FTZ R42, R42, R3 ;  /* 0x000000032a2a7220 */ /* 0x000fc40000410000 */
[-C--:B------:R-:W-:Y:S01]  /*7b10*/  FMUL.FTZ R43, R43, R3.reuse ;  /* 0x000000032b2b7220 */ /* 0x080fe20000410000 */
[C---:B---3--:R-:W-:Y:S01]  /*7b20*/  HMMA.16816.F32 R36, R4.reuse, R12, R36 ;  /* 0x0000000c0424723c */ /* 0x048fe20000001824 */
        /* <DEDUP_REMOVED lines=9> */
[----:B------:R-:W-:Y:S01]  /*7bc0*/  MUFU.EX2 R193, R193 ;  /* 0x000000c100c17308 */ /* 0x000fe20000000800 */
[-C--:B------:R-:W-:Y:S02]  /*7bd0*/  FMUL.FTZ R50, R50, R3.reuse ;  /* 0x0000000332327220 */ /* 0x080fe40000410000 */
[-C--:B------:R-:W-:Y:S01]  /*7be0*/  FMUL.FTZ R51, R51, R3.reuse ;  /* 0x0000000333337220 */ /* 0x080fe20000410000 */
[----:B-----5:R-:W-:Y:S01]  /*7bf0*/  HMMA.16816.F32 R44, R4, R8, R44 ;  /* 0x00000008042c723c */ /* 0x020fe2000000182c */
[-C--:B------:R-:W-:Y:S02]  /*7c00*/  FMUL.FTZ R52, R52, R164.reuse ;  /* 0x000000a434347220 */ /* 0x080fe40000410000 */
[----:B------:R-:W-:Y:S01]  /*7c10*/  FMUL.FTZ R53, R53, R164 ;  /* 0x000000a435357220 */ /* 0x000fe20000410000 */
[----:B------:R-:W-:Y:S01]  /*7c20*/  MUFU.EX2 R190, R190 ;  /* 0x000000be00be7308 */ /* 0x000fe20000000800 */
[----:B------:R-:W-:-:S02]  /*7c30*/  FMUL.FTZ R54, R54, R3 ;  /* 0x0000000336367220 */ /* 0x000fc40000410000 */
[-C--:B------:R-:W-:Y:S01]  /*7c40*/  FMUL.FTZ R55, R55, R3.reuse ;  /* 0x0000000337377220 */ /* 0x080fe20000410000 */
[C---:B------:R-:W-:Y:S01]  /*7c50*/  HMMA.16816.F32 R48, R4.reuse, R10, R48 ;  /* 0x0000000a0430723c */ /* 0x040fe20000001830 */
[-C--:B------:R-:W-:Y:S01]  /*7c60*/  FMUL.FTZ R56, R56, R164.reuse ;  /* 0x000000a438387220 */ /* 0x080fe20000410000 */
[----:B------:R-:W5:Y:S01]  /*7c70*/  LDSM.16.MT88.4 R8, [R224+0x14000] ;  /* 0x01400000e008783b */ /* 0x000f620000004200 */
        /* <DEDUP_REMOVED lines=11> */
[----:B------:R-:W2:Y:S01]  /*7d30*/  LDSM.16.MT88.4 R16, [R222+0x14000] ;  /* 0x01400000de10783b */ /* 0x000ea20000004200 */
[-C--:B------:R-:W-:Y:S02]  /*7d40*/  FMUL.FTZ R64, R64, R164.reuse ;  /* 0x000000a440407220 */ /* 0x080fe40000410000 */
        /* <DEDUP_REMOVED lines=14> */
[----:B------:R-:W1:Y:S01]  /*7e30*/  MUFU.EX2 R188, R188 ;  /* 0x000000bc00bc7308 */ /* 0x000e620000000800 */
        /* <DEDUP_REMOVED lines=12> */
[----:B------:R-:W-:Y:S01]  /*7f00*/  MUFU.EX2 R178, R178 ;  /* 0x000000b200b27308 */ /* 0x000fe20000000800 */
        /* <DEDUP_REMOVED lines=30> */
[----:B------:R-:W-:Y:S02]  /*80f0*/  FMUL.FTZ R101, R101, R164 ;  /* 0x000000a465657220 */ /* 0x000fe40000410000 */
[----:B------:R-:W-:-:S02]  /*8100*/  FMUL.FTZ R102, R102, R3 ;  /* 0x0000000366667220 */ /* 0x000fc40000410000 */
[-C--:B------:R-:W-:Y:S01]  /*8110*/  FMUL.FTZ R103, R103, R3.reuse ;  /* 0x0000000367677220 */ /* 0x080fe20000410000 */
[C---:B------:R-:W-:Y:S01]  /*8120*/  HMMA.16816.F32 R96, R4.reuse, R10, R96 ;  /* 0x0000000a0460723c */ /* 0x040fe20000001860 */
[-C--:B------:R-:W-:Y:S01]  /*8130*/  FMUL.FTZ R104, R104, R164.reuse ;  /* 0x000000a468687220 */ /* 0x080fe20000410000 */
[----:B------:R-:W5:Y:S01]  /*8140*/  LDSM.16.MT88.4 R8, [R221+0x16000] ;  /* 0x01600000dd08783b */ /* 0x000f620000004200 */
[-C--:B------:R-:W-:Y:S02]  /*8150*/  FMUL.FTZ R105, R105, R164.reuse ;  /* 0x000000a469697220 */ /* 0x080fe40000410000 */
[-C--:B------:R-:W-:Y:S02]  /*8160*/  FMUL.FTZ R106, R106, R3.reuse ;  /* 0x000000036a6a7220 */ /* 0x080fe40000410000 */
[----:B------:R-:W-:Y:S01]  /*8170*/  FMUL.FTZ R107, R107, R3 ;  /* 0x000000036b6b7220 */ /* 0x000fe20000410000 */
[----:B--2---:R-:W-:Y:S01]  /*8180*/  HMMA.16816.F32 R100, R4, R16, R100 ;  /* 0x000000100464723c */ /* 0x004fe20000001864 */
[----:B------:R-:W-:-:S02]  /*8190*/  FMUL.FTZ R108, R108, R164 ;  /* 0x000000a46c6c7220 */ /* 0x000fc40000410000 */
[-C--:B------:R-:W-:Y:S02]  /*81a0*/  FMUL.FTZ R109, R109, R164.reuse ;  /* 0x000000a46d6d7220 */ /* 0x080fe40000410000 */
[-C--:B------:R-:W-:Y:S02]  /*81b0*/  FMUL.FTZ R110, R110, R3.reuse ;  /* 0x000000036e6e7220 */ /* 0x080fe40000410000 */
[-C--:B------:R-:W-:Y:S01]  /*81c0*/  FMUL.FTZ R111, R111, R3.reuse ;  /* 0x000000036f6f7220 */ /* 0x080fe20000410000 */
[----:B------:R-:W-:Y:S01]  /*81d0*/  HMMA.16816.F32 R104, R4, R18, R104 ;  /* 0x000000120468723c */ /* 0x000fe20000001868 */
[-C--:B------:R-:W-:Y:S01]  /*81e0*/  FMUL.FTZ R112, R112, R164.reuse ;  /* 0x000000a470707220 */ /* 0x080fe20000410000 */
[----:B------:R-:W2:Y:S01]  /*81f0*/  LDSM.16.MT88.4 R16, [R222+0x10800] ;  /* 0x01080000de10783b */ /* 0x000ea20000004200 */
[----:B------:R-:W-:Y:S02]  /*8200*/  FMUL.FTZ R113, R113, R164 ;  /* 0x000000a471717220 */ /* 0x000fe40000410000 */
[----:B------:R-:W-:-:S02]  /*8210*/  FMUL.FTZ R114, R114, R3 ;  /* 0x0000000372727220 */ /* 0x000fc40000410000 */
[-C--:B------:R-:W-:Y:S01]  /*8220*/  FMUL.FTZ R115, R115, R3.reuse ;  /* 0x0000000373737220 */ /* 0x080fe20000410000 */
[C---:B---3--:R-:W-:Y:S01]  /*8230*/  HMMA.16816.F32 R108, R4.reuse, R12, R108 ;  /* 0x0000000c046c723c */ /* 0x048fe2000000186c */
[-C--:B------:R-:W-:Y:S02]  /*8240*/  FMUL.FTZ R116, R116, R164.reuse ;  /* 0x000000a474747220 */ /* 0x080fe40000410000 */
[-C--:B------:R-:W-:Y:S02]  /*8250*/  FMUL.FTZ R117, R117, R164.reuse ;  /* 0x000000a475757220 */ /* 0x080fe40000410000 */
[-C--:B------:R-:W-:Y:S02]  /*8260*/  FMUL.FTZ R118, R118, R3.reuse ;  /* 0x0000000376767220 */ /* 0x080fe40000410000 */
[----:B------:R-:W-:Y:S01]  /*8270*/  FMUL.FTZ R119, R119, R3 ;  /* 0x0000000377777220 */ /* 0x000fe20000410000 */
[----:B------:R-:W-:Y:S01]  /*8280*/  HMMA.16816.F32 R112, R4, R14, R112 ;  /* 0x0000000e0470723c */ /* 0x000fe20000001870 */
[----:B------:R-:W3:Y:S01]  /*8290*/  LDSM.16.MT88.4 R12, [R221+0x10800] ;  /* 0x01080000dd0c783b */ /* 0x000ee20000004200 */
[----:B------:R-:W-:-:S02]  /*82a0*/  FMUL.FTZ R120, R120, R164 ;  /* 0x000000a478787220 */ /* 0x000fc40000410000 */
[-C--:B------:R-:W-:Y:S02]  /*82b0*/  FMUL.FTZ R121, R121, R164.reuse ;  /* 0x000000a479797220 */ /* 0x080fe40000410000 */
        /* <DEDUP_REMOVED lines=13> */
[----:B------:R-:W-:Y:S01]  /*8390*/  HMMA.16816.F32 R124, R4, R20, R124 ;  /* 0x00000014047c723c */ /* 0x000fe2000000187c */
[----:B------:R-:W-:-:S02]  /*83a0*/  FFMA.FTZ R164, R251, R164, R168 ;  /* 0x000000a4fba47223 */ /* 0x000fc400000100a8 */
[----:B------:R-:W-:Y:S02]  /*83b0*/  FFMA.FTZ R3, R249, R3, R32 ;  /* 0x00000003f9037223 */ /* 0x000fe40000010020 */
[----:B------:R-:W-:Y:S01]  /*83c0*/  FADD.FTZ R35, R35, R164 ;  /* 0x000000a423237221 */ /* 0x000fe20000010000 */
[----:B------:R-:W-:Y:S01]  /*83d0*/  MOV R164, R169 ;  /* 0x000000a900a47202 */ /* 0x000fe20000000f00 */
[----:B------:R-:W-:Y:S01]  /*83e0*/  FADD.FTZ R3, R2, R3 ;  /* 0x0000000302037221 */ /* 0x000fe20000010000 */
[----:B------:R-:W-:Y:S01]  /*83f0*/  HMMA.16816.F32 R128, R4, R22, R128 ;  /* 0x000000160480723c */ /* 0x000fe20000001880 */
[----:B------:R-:W5:Y:S01]  /*8400*/  LDSM.16.MT88.4 R20, [R224+0x12800] ;  /* 0x01280000e014783b */ /* 0x000f620000004200 */
[----:B------:R-:W-:Y:S02]  /*8410*/  FADD.FTZ R34, R34, R35 ;  /* 0x0000002322227221 */ /* 0x000fe40000010000 */
[----:B------:R-:W-:Y:S01]  /*8420*/  FADD.FTZ R0, R0, R3 ;  /* 0x0000000300007221 */ /* 0x000fe20000010000 */
[----:B------:R-:W-:Y:S01]  /*8430*/  MOV R3, R165 ;  /* 0x000000a500037202 */ /* 0x000fe20000000f00 */
[----:B------:R-:W-:Y:S01]  /*8440*/  FADD.FTZ R33, R33, R34 ;  /* 0x0000002221217221 */ /* 0x000fe20000010000 */
[----:B-1----:R-:W-:Y:S01]  /*8450*/  F2FP.PACK_AB R4, R183, R180 ;  /* 0x000000b4b704723e */ /* 0x002fe200000000ff */
        /* <DEDUP_REMOVED lines=11> */
[----:B------:R-:W-:Y:S02]  /*8510*/  FADD.FTZ R185, R185, R182 ;  /* 0x000000b6b9b97221 */ /* 0x000fe40000010000 */
[----:B------:R-:W-:-:S03]  /*8520*/  FADD.FTZ R189, R189, R186 ;  /* 0x000000babdbd7221 */ /* 0x000fc60000010000 */
[C---:B------:R-:W-:Y:S01]  /*8530*/  HMMA.16816.F32 R148, R4.reuse, R18, R148 ;  /* 0x000000120494723c */ /* 0x040fe20000001894 */
[----:B------:R-:W1:Y:S07]  /*8540*/  LDSM.16.MT88.4 R16, [R221+0x12800] ;  /* 0x01280000dd10783b */ /* 0x000e6e0000004200 */
[C---:B---3--:R-:W-:Y:S08]  /*8550*/  HMMA.16816.F32 R144, R4.reuse, R12, R144 ;  /* 0x0000000c0490723c */ /* 0x048ff00000001890 */
[C---:B------:R-:W-:Y:S01]  /*8560*/  HMMA.16816.F32 R140, R4.reuse, R14, R140 ;  /* 0x0000000e048c723c */ /* 0x040fe2000000188c */
[----:B------:R-:W2:Y:S07]  /*8570*/  LDSM.16.MT88.4 R12, [R220+0x12800] ;  /* 0x01280000dc0c783b */ /* 0x000eae0000004200 */
[C---:B------:R-:W-:Y:S08]  /*8580*/  HMMA.16816.F32 R160, R4.reuse, R24, R160 ;  /* 0x0000001804a0723c */ /* 0x040ff000000018a0 */
[C---:B------:R-:W-:Y:S01]  /*8590*/  HMMA.16816.F32 R156, R4.reuse, R26, R156 ;  /* 0x0000001a049c723c */ /* 0x040fe2000000189c */
[----:B------:R-:W3:Y:S07]  /*85a0*/  LDSM.16.MT88.4 R24, [R222+0x12800] ;  /* 0x01280000de18783b */ /* 0x000eee0000004200 */
[C---:B-----5:R-:W-:Y:S08]  /*85b0*/  HMMA.16816.F32 R136, R4.reuse, R8, R136 ;  /* 0x000000080488723c */ /* 0x060ff00000001888 */
[C---:B------:R-:W-:Y:S01]  /*85c0*/  HMMA.16816.F32 R132, R4.reuse, R10, R132 ;  /* 0x0000000a0484723c */ /* 0x040fe20000001884 */
[----:B------:R-:W4:Y:S07]  /*85d0*/  LDSM.16.MT88.4 R8, [R224+0x14800] ;  /* 0x01480000e008783b */ /* 0x000f2e0000004200 */
[C---:B------:R-:W-:Y:S08]  /*85e0*/  HMMA.16816.F32 R36, R4.reuse, R20, R36 ;  /* 0x000000140424723c */ /* 0x040ff00000001824 */
        /* <DEDUP_REMOVED lines=25> */
[----:B------:R-:W-:Y:S07]  /*8780*/  LDSM.16.MT88.4 R24, [R224+0x13000] ;  /* 0x01300000e018783b */ /* 0x000fee0000004200 */
[C---:B----4-:R-:W-:Y:S08]  /*8790*/  HMMA.16816.F32 R108, R4.reuse, R8, R108 ;  /* 0x00000008046c723c */ /* 0x050ff0000000186c */
[C---:B------:R-:W-:Y:S01]  /*87a0*/  HMMA.16816.F32 R112, R4.reuse, R10, R112 ;  /* 0x0000000a0470723c */ /* 0x040fe20000001870 */
[----:B------:R-:W3:Y:S07]  /*87b0*/  LDSM.16.MT88.4 R8, [R222+0x11000] ;  /* 0x01100000de08783b */ /* 0x000eee0000004200 */
[C---:B-----5:R-:W-:Y:S08]  /*87c0*/  HMMA.16816.F32 R116, R4.reuse, R20, R116 ;  /* 0x000000140474723c */ /* 0x060ff00000001874 */
[C---:B------:R-:W-:Y:S01]  /*87d0*/  HMMA.16816.F32 R120, R4.reuse, R22, R120 ;  /* 0x000000160478723c */ /* 0x040fe20000001878 */
[----:B------:R-:W-:Y:S07]  /*87e0*/  LDSM.16.MT88.4 R20, [R221+0x11000] ;  /* 0x01100000dd14783b */ /* 0x000fee0000004200 */
[C---:B-1----:R-:W-:Y:S08]  /*87f0*/  HMMA.16816.F32 R124, R4.reuse, R16, R124 ;  /* 0x00000010047c723c */ /* 0x042ff0000000187c */
[----:B------:R-:W-:Y:S01]  /*8800*/  HMMA.16816.F32 R128, R4, R18, R128 ;  /* 0x000000120480723c */ /* 0x000fe20000001880 */
[----:B------:R-:W1:Y:S06]  /*8810*/  LDSM.16.MT88.4 R16, [R221+0x13000] ;  /* 0x01300000dd10783b */ /* 0x000e6c0000004200 */
        /* <DEDUP_REMOVED lines=20> */
[----:B------:R-:W4:Y:S07]  /*8960*/  LDSM.16.MT88.4 R24, [R224+0x15000] ;  /* 0x01500000e018783b */ /* 0x000f2e0000004200 */
[C---:B-1----:R-:W-:Y:S08]  /*8970*/  HMMA.16816.F32 R52, R4.reuse, R16, R52 ;  /* 0x000000100434723c */ /* 0x042ff00000001834 */
[C---:B--2---:R-:W-:Y:S08]  /*8980*/  HMMA.16816.F32 R44, R4.reuse, R12, R44 ;  /* 0x0000000c042c723c */ /* 0x044ff0000000182c */
[C---:B------:R-:W-:Y:S01]  /*8990*/  HMMA.16816.F32 R48, R4.reuse, R14, R48 ;  /* 0x0000000e0430723c */ /* 0x040fe20000001830 */
[----:B------:R-:W1:Y:S07]  /*89a0*/  LDSM.16.MT88.4 R12, [R221+0x15000] ;  /* 0x01500000dd0c783b */ /* 0x000e6e0000004200 */
[C---:B------:R-:W-:Y:S01]  /*89b0*/  HMMA.16816.F32 R56, R4.reuse, R18, R56 ;  /* 0x000000120438723c */ /* 0x040fe20000001838 */
[----:B------:R-:W2:Y:S07]  /*89c0*/  LDSM.16.MT88.4 R16, [R220+0x15000] ;  /* 0x01500000dc10783b */ /* 0x000eae0000004200 */
[C---:B------:R-:W-:Y:S08]  /*89d0*/  HMMA.16816.F32 R144, R4.reuse, R20, R144 ;  /* 0x000000140490723c */ /* 0x040ff00000001890 */
[C---:B------:R-:W-:Y:S01]  /*89e0*/  HMMA.16816.F32 R140, R4.reuse, R22, R140 ;  /* 0x00000016048c723c */ /* 0x040fe2000000188c */
[----:B------:R-:W5:Y:S07]  /*89f0*/  LDSM.16.MT88.4 R20, [R222+0x15000] ;  /* 0x01500000de14783b */ /* 0x000f6e0000004200 */
[C---:B------:R-:W-:Y:S08]  /*8a00*/  HMMA.16816.F32 R136, R4.reuse, R28, R136 ;  /* 0x0000001c0488723c */ /* 0x040ff00000001888 */
[C---:B------:R-:W-:Y:S01]  /*8a10*/  HMMA.16816.F32 R132, R4.reuse, R30, R132 ;  /* 0x0000001e0484723c */ /* 0x040fe20000001884 */
[----:B------:R-:W-:Y:S07]  /*8a20*/  LDSM.16.MT88.4 R28, [R222+0x17000] ;  /* 0x01700000de1c783b */ /* 0x000fee0000004200 */
[C---:B---3--:R-:W-:Y:S08]  /*8a30*/  HMMA.16816.F32 R60, R4.reuse, R8, R60 ;  /* 0x00000008043c723c */ /* 0x048ff0000000183c */
[C---:B------:R-:W-:Y:S01]  /*8a40*/  HMMA.16816.F32 R64, R4.reuse, R10, R64 ;  /* 0x0000000a0440723c */ /* 0x040fe20000001840 */
[----:B------:R-:W3:Y:S07]  /*8a50*/  LDSM.16.MT88.4 R8, [R224+0x17000] ;  /* 0x01700000e008783b */ /* 0x000eee0000004200 */
[C---:B----4-:R-:W-:Y:S08]  /*8a60*/  HMMA.16816.F32 R68, R4.reuse, R24, R68 ;  /* 0x000000180444723c */ /* 0x050ff00000001844 */
        /* <DEDUP_REMOVED lines=14> */
[C---:B------:R-:W-:Y:S08]  /*8b50*/  HMMA.16816.F32 R108, R4.reuse, R28, R108 ;  /* 0x0000001c046c723c */ /* 0x040ff0000000186c */
[C---:B------:R-:W-:Y:S01]  /*8b60*/  HMMA.16816.F32 R112, R4.reuse, R30, R112 ;  /* 0x0000001e0470723c */ /* 0x040fe20000001870 */
[----:B------:R-:W-:Y:S07]  /*8b70*/  LDSM.16.MT88.4 R28, [R221+0x15800] ;  /* 0x01580000dd1c783b */ /* 0x000fee0000004200 */
        /* <DEDUP_REMOVED lines=59> */
[----:B------:R-:W-:Y:S08]  /*8f30*/  HMMA.16816.F32 R128, R4, R18, R128 ;  /* 0x000000120480723c */ /* 0x000ff00000001880 */
.L_x_147:
[----:B------:R-:W-:-:S06]  /*8f40*/  UISETP.GT.AND UP0, UPT, UR17, UR9, UPT ;  /* 0x000000091100728c */ /* 0x000fcc000bf04270 */
[----:B------:R-:W-:-:S13]  /*8f50*/  PLOP3.LUT P0, PT, PT, PT, UP0, 0x80, 0x0 ;  /* 0x000000000000781c */ /* 0x000fda0003f0f008 */
[----:B------:R-:W-:Y:S05]  /*8f60*/  @!P0 BRA `(.L_x_149) ;  /* 0x000038e000008947 */ /* 0x000fea0003800000 */
[----:B------:R-:W-:Y:S01]  /*8f70*/  MOV R0, R3 ;  /* 0x0000000300007202 */ /* 0x000fe20000000f00 */
[----:B------:R-:W-:Y:S01]  /*8f80*/  USHF.L.U64.HI UR7, UR6, 0x5, UR7 ;  /* 0x0000000506077899 */ /* 0x000fe20008010207 */
[----:B------:R-:W-:Y:S01]  /*8f90*/  MOV R2, R164 ;  /* 0x000000a400027202 */ /* 0x000fe20000000f00 */
[----:B------:R-:W-:Y:S01]  /*8fa0*/  USHF.L.U32 UR6, UR6, 0x5, URZ ;  /* 0x0000000506067899 */ /* 0x000fe2000800063f */
[----:B------:R-:W-:Y:S01]  /*8fb0*/  MOV R240, R166 ;  /* 0x000000a600f07202 */ /* 0x000fe20000000f00 */
[----:B------:R-:W-:Y:S02]  /*8fc0*/  USHF.L.U64.HI UR12, UR4, 0x5, UR5 ;  /* 0x00000005040c7899 */ /* 0x000fe40008010205 */
[----:B------:R-:W-:Y:S02]  /*8fd0*/  USHF.L.U32 UR8, UR4, 0x5, URZ ;  /* 0x0000000504087899 */ /* 0x000fe4000800063f */
[----:B------:R-:W-:Y:S02]  /*8fe0*/  USHF.L.U64.HI UR13, UR4, 0x6, UR5 ;  /* 0x00000006040d7899 */ /* 0x000fe40008010205 */
[----:B------:R-:W-:Y:S01]  /*8ff0*/  USHF.L.U32 UR15, UR4, 0x6, URZ ;  /* 0x00000006040f7899 */ /* 0x000fe2000800063f */
[----:B------:R-:W-:Y:S05]  /*9000*/  BRA `(.L_x_150) ;  /* 0x0000029000007947 */ /* 0x000fea0003800000 */
.L_x_152:
        /* <DEDUP_REMOVED lines=11> */
[----:B------:R-:W-:Y:S04]  /*90c0*/  LEA R166, P1, R164, c[0x0][0x168], 0x1 ;  /* 0x00005a00a4a67a11 */ /* 0x000fe800078208ff */
        /* <DEDUP_REMOVED lines=29> */
.L_x_150:
[----:B------:R-:W-:Y:S04]  /*92a0*/  DEPBAR.LE SB0, 0x0 ;  /* 0x000080000000791a */ /* 0x000fe80000000000 */
[----:B------:R-:W-:Y:S01]  /*92b0*/  BAR.SYNC.DEFER_BLOCKING 0x0 ;  /* 0x0000000000007b1d */ /* 0x000fe20000010000 */
[----:B------:R-:W-:Y:S04]  /*92c0*/  UIADD3 UR14, UR17, -0x1, URZ ;  /* 0xffffffff110e7890 */ /* 0x000fe8000fffe03f */
[----:B------:R-:W-:Y:S02]  /*92d0*/  USHF.R.S32.HI UR5, URZ, 0x1f, UR14 ;  /* 0x0000001f3f057899 */ /* 0x000fe4000801140e */
[----:B------:R-:W-:Y:S01]  /*92e0*/  UIMAD UR4, UR13, UR14, URZ ;  /* 0x0000000e0d0472a4 */ /* 0x000fe2000f8e023f */
[----:B------:R-:W-:Y:S01]  /*92f0*/  IMAD.U32 R3, RZ, RZ, UR14 ;  /* 0x0000000eff037e24 */ /* 0x000fe2000f8e00ff */
[----:B------:R-:W-:Y:S02]  /*9300*/  UISETP.GT.AND UP0, UPT, UR14, UR9, UPT ;  /* 0x000000090e00728c */ /* 0x000fe4000bf04270 */
[----:B------:R-:W-:Y:S01]  /*9310*/  UIMAD UR4, UR5, UR15, UR4 ;  /* 0x0000000f050472a4 */ /* 0x000fe2000f8e0204 */
[----:B------:R-:W-:Y:S05]  /*9320*/  IMAD.WIDE.U32 R26, R3, UR15, R240 ;  /* 0x0000000f031a7c25 */ /* 0x000fea000f8e00f0 */
[C---:B------:R-:W-:Y:S02]  /*9330*/  LEA R22, P0, R26.reuse, c[0x0][0x170], 0x1 ;  /* 0x00005c001a167a11 */ /* 0x040fe400078008ff */
[----:B------:R-:W-:Y:S04]  /*9340*/  IADD3 R3, R27, UR4, RZ ;  /* 0x000000041b037c10 */ /* 0x000fe8000fffe0ff */
[----:B------:R-:W-:Y:S02]  /*9350*/  LEA.HI.X R23, R26, c[0x0][0x174], R3, 0x1, P0 ;  /* 0x00005d001a177a11 */ /* 0x000fe400000f0c03 */
[----:B------:R-:W-:Y:S03]  /*9360*/  IADD3 R34, P0, R22, UR8, RZ ;  /* 0x0000000816227c10 */ /* 0x000fe6000ff1e0ff */
[----:B------:R-:W-:Y:S01]  /*9370*/  @!PT LDS RZ, [RZ] ;  /* 0x00000000fffff984 */ /* 0x000fe20000000800 */
[----:B------:R-:W-:Y:S01]  /*9380*/  @!PT LDS RZ, [RZ] ;  /* 0x00000000fffff984 */ /* 0x000fe20000000800 */
[----:B------:R-:W-:Y:S01]  /*9390*/  @!PT LDS RZ, [RZ] ;  /* 0x00000000fffff984 */ /* 0x000fe20000000800 */
[----:B------:R1:W-:Y:S01]  /*93a0*/  LDGSTS.E.BYPASS.LTC128B.128 [R231+0x10000], [R22.64] ;  /* 0x1000000016e77fae */ /* 0x0003e2000b901d52 */
[----:B------:R-:W-:Y:S02]  /*93b0*/  IADD3.X R35, R23, UR12, RZ, P0, !PT ;  /* 0x0000000c17237c10 */ /* 0x000fe400087fe4ff */
[----:B------:R-:W-:Y:S01]  /*93c0*/  IADD3 R30, P0, R34, UR8, RZ ;  /* 0x00000008221e7c10 */ /* 0x000fe2000ff1e0ff */
[----:B------:R1:W-:Y:S03]  /*93d0*/  LDGSTS.E.BYPASS.LTC128B.128 [R231+0x12000], [R22.64+0x80] ;  /* 0x1200008016e77fae */ /* 0x0003e6000b901d52 */
[----:B------:R-:W-:Y:S01]  /*93e0*/  IADD3.X R31, R35, UR12, RZ, P0, !PT ;  /* 0x0000000c231f7c10 */ /* 0x000fe200087fe4ff */
[----:B------:R1:W-:Y:S01]  /*93f0*/  LDGSTS.E.BYPASS.LTC128B.128 [R231+0x14000], [R22.64+0x100] ;  /* 0x1400010016e77fae */ /* 0x0003e2000b901d52 */
[----:B------:R-:W-:Y:S03]  /*9400*/  IADD3 R26, P0, R30, UR8, RZ ;  /* 0x000000081e1a7c10 */ /* 0x000fe6000ff1e0ff */
[----:B------:R1:W-:Y:S01]  /*9410*/  LDGSTS.E.BYPASS.LTC128B.128 [R231+0x16000], [R22.64+0x180] ;  /* 0x1600018016e77fae */ /* 0x0003e2000b901d52 */
[----:B------:R-:W-:Y:S02]  /*9420*/  IADD3.X R27, R31, UR12, RZ, P0, !PT ;  /* 0x0000000c1f1b7c10 */ /* 0x000fe400087fe4ff */
[----:B------:R-:W-:Y:S01]  /*9430*/  PLOP3.LUT P0, PT, PT, PT, UP0, 0x80, 0x0 ;  /* 0x000000000000781c */ /* 0x000fe20003f0f008 */
        /* <DEDUP_REMOVED lines=13> */
[----:B------:R-:W5:Y:S04]  /*9510*/  LDSM.16.M88.4 R168, [R229+0x8000] ;  /* 0x00800000e5a8783b */ /* 0x000f680000000200 */
[----:B------:R-:W1:Y:S04]  /*9520*/  LDSM.16.M88.4 R172, [R229+0x8800] ;  /* 0x00880000e5ac783b */ /* 0x000e680000000200 */
[----:B------:R-:W1:Y:S04]  /*9530*/  LDSM.16.M88.4 R176, [R229+0x9000] ;  /* 0x00900000e5b0783b */ /* 0x000e680000000200 */
[----:B------:R-:W0:Y:S04]  /*9540*/  LDGDEPBAR ;  /* 0x00000000000079af */ /* 0x000e280000000000 */
[----:B------:R-:W3:Y:S04]  /*9550*/  LDSM.16.M88.4 R180, [R229+0x9800] ;  /* 0x00980000e5b4783b */ /* 0x000ee80000000200 */
[----:B------:R-:W-:Y:S04]  /*9560*/  LDSM.16.M88.4 R184, [R228] ;  /* 0x00000000e4b8783b */ /* 0x000fe80000000200 */
[----:B------:R-:W2:Y:S04]  /*9570*/  LDSM.16.M88.4 R188, [R227] ;  /* 0x00000000e3bc783b */ /* 0x000ea80000000200 */
[----:B------:R-:W2:Y:S04]  /*9580*/  LDSM.16.M88.4 R192, [R219] ;  /* 0x00000000dbc0783b */ /* 0x000ea80000000200 */
[----:B------:R-:W2:Y:S04]  /*9590*/  LDSM.16.M88.4 R196, [R218] ;  /* 0x00000000dac4783b */ /* 0x000ea80000000200 */
[----:B------:R-:W2:Y:S01]  /*95a0*/  LDSM.16.M88.4 R200, [R217] ;  /* 0x00000000d9c8783b */ /* 0x000ea20000000200 */
[C---:B-----5:R-:W-:Y:S08]  /*95b0*/  HMMA.16816.F32 R4, R164.reuse, R168, RZ ;  /* 0x000000a8a404723c */ /* 0x060ff000000018ff */
[C---:B------:R-:W-:Y:S01]  /*95c0*/  HMMA.16816.F32 R8, R164.reuse, R170, RZ ;  /* 0x000000aaa408723c */ /* 0x040fe200000018ff */
[----:B------:R-:W-:Y:S07]  /*95d0*/  LDSM.16.M88.4 R168, [R226] ;  /* 0x00000000e2a8783b */ /* 0x000fee0000000200 */
[C---:B-1----:R-:W-:Y:S08]  /*95e0*/  HMMA.16816.F32 R12, R164.reuse, R172, RZ ;  /* 0x000000aca40c723c */ /* 0x042ff000000018ff */
[C---:B------:R-:W-:Y:S01]  /*95f0*/  HMMA.16816.F32 R16, R164.reuse, R174, RZ ;  /* 0x000000aea410723c */ /* 0x040fe200000018ff */
[----:B------:R-:W1:Y:S07]  /*9600*/  LDSM.16.M88.4 R172, [R223+0x8000] ;  /* 0x00800000dfac783b */ /* 0x000e6e0000000200 */
[C---:B------:R-:W-:Y:S08]  /*9610*/  HMMA.16816.F32 R20, R164.reuse, R176, RZ ;  /* 0x000000b0a414723c */ /* 0x040ff000000018ff */
[C---:B----4-:R-:W-:Y:S01]  /*9620*/  HMMA.16816.F32 R24, R164.reuse, R178, RZ ;  /* 0x000000b2a418723c */ /* 0x050fe200000018ff */
[----:B------:R-:W4:Y:S07]  /*9630*/  LDSM.16.M88.4 R176, [R223+0x8800] ;  /* 0x00880000dfb0783b */ /* 0x000f2e0000000200 */
[C---:B---3--:R-:W-:Y:S08]  /*9640*/  HMMA.16816.F32 R28, R164.reuse, R180, RZ ;  /* 0x000000b4a41c723c */ /* 0x048ff000000018ff */
[----:B--2---:R-:W-:Y:S01]  /*9650*/  HMMA.16816.F32 R32, R164, R182, RZ ;  /* 0x000000b6a420723c */ /* 0x004fe200000018ff */
[----:B------:R-:W2:Y:S04]  /*9660*/  LDSM.16.M88.4 R164, [R223+0x9000] ;  /* 0x00900000dfa4783b */ /* 0x000ea80000000200 */
        /* <DEDUP_REMOVED lines=9> */
[----:B------:R-:W2:Y:S07]  /*9700*/  LDSM.16.M88.4 R196, [R216+0x800] ;  /* 0x00080000d8c4783b */ /* 0x000eae0000000200 */
[C---:B------:R-:W-:Y:S08]  /*9710*/  HMMA.16816.F32 R28, R184.reuse, R200, R28 ;  /* 0x000000c8b81c723c */ /* 0x040ff0000000181c */
[----:B------:R-:W-:Y:S01]  /*9720*/  HMMA.16816.F32 R32, R184, R202, R32 ;  /* 0x000000cab820723c */ /* 0x000fe20000001820 */
[----:B------:R-:W3:Y:S04]  /*9730*/  LDSM.16.M88.4 R184, [R216+0x1000] ;  /* 0x00100000d8b8783b */ /* 0x000ee80000000200 */
[----:B------:R-:W3:Y:S03]  /*9740*/  LDSM.16.M88.4 R200, [R216+0x1800] ;  /* 0x00180000d8c8783b */ /* 0x000ee60000000200 */
[C---:B-1----:R-:W-:Y:S08]  /*9750*/  HMMA.16816.F32 R4, R168.reuse, R172, R4 ;  /* 0x000000aca804723c */ /* 0x042ff00000001804 */
[C---:B------:R-:W-:Y:S01]  /*9760*/  HMMA.16816.F32 R8, R168.reuse, R174, R8 ;  /* 0x000000aea808723c */ /* 0x040fe20000001808 */
[----:B------:R-:W-:Y:S07]  /*9770*/  LDSM.16.M88.4 R172, [R229+0xa000] ;  /* 0x00a00000e5ac783b */ /* 0x000fee0000000200 */
[C---:B----4-:R-:W-:Y:S08]  /*9780*/  HMMA.16816.F32 R12, R168.reuse, R176, R12 ;  /* 0x000000b0a80c723c */ /* 0x050ff0000000180c */
        /* <DEDUP_REMOVED lines=171> */
.L_x_151:
[----:B------:R-:W-:Y:S01]  /*a240*/  MOV R3, UR14 ;  /* 0x0000000e00037c02 */ /* 0x000fe20008000f00 */
[----:B------:R-:W-:Y:S02]  /*a250*/  UISETP.GT.AND UP0, UPT, UR14, UR9, UPT ;  /* 0x000000090e00728c */ /* 0x000fe4000bf04270 */
[----:B------:R-:W-:Y:S01]  /*a260*/  UMOV UR17, UR14 ;  /* 0x0000000e00117c82 */ /* 0x000fe20008000000 */
[----:B------:R-:W-:Y:S04]  /*a270*/  LEA R3, R3, R242, 0x6 ;  /* 0x000000f203037211 */ /* 0x000fe800078e30ff */
[C---:B-1----:R-:W-:Y:S02]  /*a280*/  IADD3 R164, R3.reuse, 0x1, RZ ;  /* 0x0000000103a47810 */ /* 0x042fe40007ffe0ff */
[C---:B------:R-:W-:Y:S02]  /*a290*/  ISETP.GE.AND P2, PT, R3.reuse, R239, PT ;  /* 0x000000ef0300720c */ /* 0x040fe40003f46270 */
[C---:B------:R-:W-:Y:S02]  /*a2a0*/  ISETP.GE.AND P1, PT, R164.reuse, R237, PT ;  /* 0x000000eda400720c */ /* 0x040fe40003f26270 */
[CC--:B------:R-:W-:Y:S02]  /*a2b0*/  ISETP.GE.AND P6, PT, R164.reuse, R239.reuse, PT ;  /* 0x000000efa400720c */ /* 0x0c0fe40003fc6270 */
[C---:B------:R-:W-:Y:S02]  /*a2c0*/  ISETP.GE.OR P1, PT, R164.reuse, R236, !P1 ;  /* 0x000000eca400720c */ /* 0x040fe40004f26670 */
[-C--:B------:R-:W-:Y:S02]  /*a2d0*/  ISETP.GE.OR P6, PT, R164, R238.reuse, !P6 ;  /* 0x000000eea400720c */ /* 0x080fe400077c6670 */
[C---:B------:R-:W-:Y:S02]  /*a2e0*/  IADD3 R164, R3.reuse, 0x9, RZ ;  /* 0x0000000903a47810 */ /* 0x040fe40007ffe0ff */
[C---:B------:R-:W-:Y:S02]  /*a2f0*/  IADD3 R165, R3.reuse, 0x8, RZ ;  /* 0x0000000803a57810 */ /* 0x040fe40007ffe0ff */
[-C--:B------:R-:W-:Y:S02]  /*a300*/  ISETP.GE.OR P2, PT, R3, R238.reuse, !P2 ;  /* 0x000000ee0300720c */ /* 0x080fe40005746670 */
[-C--:B------:R-:W-:Y:S02]  /*a310*/  ISETP.GE.AND P4, PT, R164, R239.reuse, PT ;  /* 0x000000efa400720c */ /* 0x080fe40003f86270 */
[----:B------:R-:W-:Y:S02]  /*a320*/  ISETP.GE.AND P0, PT, R165, R239, PT ;  /* 0x000000efa500720c */ /* 0x000fe40003f06270 */
[----:B------:R-:W-:Y:S02]  /*a330*/  FSEL R166, R4, -INF , !P2 ;  /* 0xff80000004a67808 */ /* 0x000fe40005000000 */
[CC--:B------:R-:W-:Y:S02]  /*a340*/  ISETP.GE.OR P4, PT, R164.reuse, R238.reuse, !P4 ;  /* 0x000000eea400720c */ /* 0x0c0fe40006786670 */
[CC--:B------:R-:W-:Y:S02]  /*a350*/  ISETP.GE.AND P2, PT, R164.reuse, R237.reuse, PT ;  /* 0x000000eda400720c */ /* 0x0c0fe40003f46270 */
[----:B------:R-:W-:Y:S02]  /*a360*/  FSEL R168, R9, -INF , !P4 ;  /* 0xff80000009a87808 */ /* 0x000fe40006000000 */
[----:B------:R-:W-:Y:S02]  /*a370*/  ISETP.GE.OR P0, PT, R165, R238, !P0 ;  /* 0x000000eea500720c */ /* 0x000fe40004706670 */
[----:B------:R-:W-:Y:S02]  /*a380*/  ISETP.GE.OR P2, PT, R164, R236, !P2 ;  /* 0x000000eca400720c */ /* 0x000fe40005746670 */
[C---:B------:R-:W-:Y:S02]  /*a390*/  IADD3 R164, R3.reuse, 0x10, RZ ;  /* 0x0000001003a47810 */ /* 0x040fe40007ffe0ff */
[----:B------:R-:W-:Y:S02]  /*a3a0*/  IADD3 R4, R3, 0x11, RZ ;  /* 0x0000001103047810 */ /* 0x000fe40007ffe0ff */
[----:B------:R-:W-:Y:S02]  /*a3b0*/  FSEL R176, R5, -INF , !P6 ;  /* 0xff80000005b07808 */ /* 0x000fe40007000000 */
[----:B------:R-:W-:Y:S02]  /*a3c0*/  FMNMX.FTZ R9, R166, R2, !PT ;  /* 0x00000002a6097209 */ /* 0x000fe40007810000 */
[-C--:B------:R-:W-:Y:S02]  /*a3d0*/  ISETP.GE.AND P5, PT, R3, R237.reuse, PT ;  /* 0x000000ed0300720c */ /* 0x080fe40003fa6270 */
[----:B------:R-:W-:Y:S02]  /*a3e0*/  FSEL R7, R7, -INF , !P1 ;  /* 0xff80000007077808 */ /* 0x000fe40004800000 */
[----:B------:R-:W-:Y:S02]  /*a3f0*/  FSEL R170, R8, -INF , !P0 ;  /* 0xff80000008aa7808 */ /* 0x000fe40004000000 */
[----:B------:R-:W-:Y:S02]  /*a400*/  ISETP.GE.AND P3, PT, R165, R237, PT ;  /* 0x000000eda500720c */ /* 0x000fe40003f66270 */
[----:B------:R-:W-:Y:S02]  /*a410*/  ISETP.GE.AND P1, PT, R164, R239, PT ;  /* 0x000000efa400720c */ /* 0x000fe40003f26270 */
[----:B------:R-:W-:Y:S02]  /*a420*/  ISETP.GE.AND P0, PT, R4, R237, PT ;  /* 0x000000ed0400720c */ /* 0x000fe40003f06270 */
[----:B------:R-:W-:Y:S02]  /*a430*/  FMNMX.FTZ R9, R176, R9, !PT ;  /* 0x00000009b0097209 */ /* 0x000fe40007810000 */
[----:B------:R-:W-:Y:S02]  /*a440*/  ISETP.GE.OR P5, PT, R3, R236, !P5 ;  /* 0x000000ec0300720c */ /* 0x000fe40006fa6670 */
[----:B------:R-:W-:Y:S02]  /*a450*/  ISETP.GE.AND P6, PT, R4, R239, PT ;  /* 0x000000ef0400720c */ /* 0x000fe40003fc6270 */
[----:B------:R-:W-:Y:S02]  /*a460*/  ISETP.GE.OR P1, PT, R164, R238, !P1 ;  /* 0x000000eea400720c */ /* 0x000fe40004f26670 */
[-C--:B------:R-:W-:Y:S02]  /*a470*/  ISETP.GE.OR P0, PT, R4, R236.reuse, !P0 ;  /* 0x000000ec0400720c */ /* 0x080fe40004706670 */
[----:B------:R-:W-:Y:S02]  /*a480*/  FMNMX.FTZ R9, R170, R9, !PT ;  /* 0x00000009aa097209 */ /* 0x000fe40007810000 */
[----:B------:R-:W-:Y:S02]  /*a490*/  ISETP.GE.OR P3, PT, R165, R236, !P3 ;  /* 0x000000eca500720c */ /* 0x000fe40005f66670 */
[----:B------:R-:W-:Y:S02]  /*a4a0*/  FSEL R167, R6, -INF , !P5 ;  /* 0xff80000006a77808 */ /* 0x000fe40006800000 */
[C---:B------:R-:W-:Y:S02]  /*a4b0*/  IADD3 R6, R3.reuse, 0x18, RZ ;  /* 0x0000001803067810 */ /* 0x040fe40007ffe0ff */
[-C--:B------:R-:W-:Y:S02]  /*a4c0*/  ISETP.GE.OR P6, PT, R4, R238.reuse, !P6 ;  /* 0x000000ee0400720c */ /* 0x080fe400077c6670 */
[----:B------:R-:W-:Y:S02]  /*a4d0*/  IADD3 R4, R3, 0x19, RZ ;  /* 0x0000001903047810 */ /* 0x000fe40007ffe0ff */
[----:B------:R-:W-:Y:S02]  /*a4e0*/  FSEL R194, R12, -INF , !P1 ;  /* 0xff8000000cc27808 */ /* 0x000fe40004800000 */
[----:B------:R-:W-:Y:S02]  /*a4f0*/  FSEL R11, R11, -INF , !P2 ;  /* 0xff8000000b0b7808 */ /* 0x000fe40005000000 */
[----:B------:R-:W-:Y:S02]  /*a500*/  FMNMX.FTZ R9, R168, R9, !PT ;  /* 0x00000009a8097209 */ /* 0x000fe40007810000 */
[----:B------:R-:W-:Y:S02]  /*a510*/  FSEL R5, R10, -INF , !P3 ;  /* 0xff8000000a057808 */ /* 0x000fe40005800000 */
[C---:B------:R-:W-:Y:S02]  /*a520*/  ISETP.GE.AND P4, PT, R6.reuse, R239, PT ;  /* 0x000000ef0600720c */ /* 0x040fe40003f86270 */
[----:B------:R-:W-:Y:S02]  /*a530*/  ISETP.GE.AND P2, PT, R6, R237, PT ;  /* 0x000000ed0600720c */ /* 0x000fe40003f46270 */
[C---:B------:R-:W-:Y:S02]  /*a540*/  ISETP.GE.AND P3, PT, R4.reuse, R239, PT ;  /* 0x000000ef0400720c */ /* 0x040fe40003f66270 */
[----:B------:R-:W-:Y:S02]  /*a550*/  ISETP.GE.AND P1, PT, R4, R237, PT ;  /* 0x000000ed0400720c */ /* 0x000fe40003f26270 */
[C---:B------:R-:W-:Y:S02]  /*a560*/  ISETP.GE.OR P4, PT, R6.reuse, R238, !P4 ;  /* 0x000000ee0600720c */ /* 0x040fe40006786670 */
[----:B------:R-:W-:Y:S02]  /*a570*/  ISETP.GE.OR P2, PT, R6, R236, !P2 ;  /* 0x000000ec0600720c */ /* 0x000fe40005746670 */
[C---:B------:R-:W-:Y:S02]  /*a580*/  ISETP.GE.OR P3, PT, R4.reuse, R238, !P3 ;  /* 0x000000ee0400720c */ /* 0x040fe40005f66670 */
[----:B------:R-:W-:Y:S02]  /*a590*/  ISETP.GE.OR P1, PT, R4, R236, !P1 ;  /* 0x000000ec0400720c */ /* 0x000fe40004f26670 */
[----:B------:R-:W-:Y:S02]  /*a5a0*/  FMNMX.FTZ R9, R194, R9, !PT ;  /* 0x00000009c2097209 */ /* 0x000fe40007810000 */
[----:B------:R-:W-:Y:S02]  /*a5b0*/  ISETP.GE.AND P5, PT, R164, R237, PT ;  /* 0x000000eda400720c */ /* 0x000fe40003fa6270 */
[C---:B------:R-:W-:Y:S02]  /*a5c0*/  IADD3 R6, R3.reuse, 0x20, RZ ;  /* 0x0000002003067810 */ /* 0x040fe40007ffe0ff */
[----:B------:R-:W-:Y:S02]  /*a5d0*/  IADD3 R4, R3, 0x21, RZ ;  /* 0x0000002103047810 */ /* 0x000fe40007ffe0ff */
[----:B------:R-:W-:Y:S02]  /*a5e0*/  FSEL R192, R13, -INF , !P6 ;  /* 0xff8000000dc07808 */ /* 0x000fe40007000000 */
[----:B------:R-:W-:Y:S02]  /*a5f0*/  FMNMX.FTZ R10, R167, R0, !PT ;  /* 0x00000000a70a7209 */ /* 0x000fe40007810000 */
[----:B------:R-:W-:Y:S02]  /*a600*/  FSEL R197, R15, -INF , !P0 ;  /* 0xff8000000fc57808 */ /* 0x000fe40004000000 */
[----:B------:R-:W-:Y:S02]  /*a610*/  FSEL R174, R16, -INF , !P4 ;  /* 0xff80000010ae7808 */ /* 0x000fe40006000000 */
[----:B------:R-:W-:Y:S02]  /*a620*/  ISETP.GE.OR P5, PT, R164, R236, !P5 ;  /* 0x000000eca400720c */ /* 0x000fe40006fa6670 */
[----:B------:R-:W-:Y:S02]  /*a630*/  FMNMX.FTZ R9, R192, R9, !PT ;  /* 0x00000009c0097209 */ /* 0x000fe40007810000 */
[----:B------:R-:W-:Y:S02]  /*a640*/  FMNMX.FTZ R10, R7, R10, !PT ;  /* 0x0000000a070a7209 */ /* 0x000fe40007810000 */
[-C--:B------:R-:W-:Y:S02]  /*a650*/  ISETP.GE.AND P0, PT, R6, R239.reuse, PT ;  /* 0x000000ef0600720c */ /* 0x080fe40003f06270 */
[C---:B------:R-:W-:Y:S02]  /*a660*/  ISETP.GE.AND P6, PT, R4.reuse, R239, PT ;  /* 0x000000ef0400720c */ /* 0x040fe40003fc6270 */
[----:B------:R-:W-:Y:S02]  /*a670*/  ISETP.GE.AND P4, PT, R4, R237, PT ;  /* 0x000000ed0400720c */ /* 0x000fe40003f86270 */
[----:B------:R-:W-:Y:S02]  /*a680*/  FSEL R195, R14, -INF , !P5 ;  /* 0xff8000000ec37808 */ /* 0x000fe40006800000 */
[----:B------:R-:W-:Y:S02]  /*a690*/  FSEL R172, R17, -INF , !P3 ;  /* 0xff80000011ac7808 */ /* 0x000fe40005800000 */
[----:B------:R-:W-:Y:S02]  /*a6a0*/  FMNMX.FTZ R9, R174, R9, !PT ;  /* 0x00000009ae097209 */ /* 0x000fe40007810000 */
[-C--:B------:R-:W-:Y:S02]  /*a6b0*/  ISETP.GE.OR P0, PT, R6, R238.reuse, !P0 ;  /* 0x000000ee0600720c */ /* 0x080fe40004706670 */
[C---:B------:R-:W-:Y:S02]  /*a6c0*/  ISETP.GE.OR P6, PT, R4.reuse, R238, !P6 ;  /* 0x000000ee0400720c */ /* 0x040fe400077c6670 */
[----:B------:R-:W-:Y:S02]  /*a6d0*/  ISETP.GE.OR P4, PT, R4, R236, !P4 ;  /* 0x000000ec0400720c */ /* 0x000fe40006786670 */
[----:B------:R-:W-:Y:S02]  /*a6e0*/  ISETP.GE.AND P5, PT, R6, R237, PT ;  /* 0x000000ed0600720c */ /* 0x000fe40003fa6270 */
[----:B------:R-:W-:Y:S02]  /*a6f0*/  FMNMX.FTZ R10, R5, R10, !PT ;  /* 0x0000000a050a7209 */ /* 0x000fe40007810000 */
[----:B------:R-:W-:Y:S02]  /*a700*/  IADD3 R4, R3, 0x28, RZ ;  /* 0x0000002803047810 */ /* 0x000fe40007ffe0ff */
[----:B------:R-:W-:Y:S02]  /*a710*/  FSEL R252, R20, -INF , !P0 ;  /* 0xff80000014fc7808 */ /* 0x000fe40004000000 */
[----:B------:R-:W-:Y:S02]  /*a720*/  FMNMX.FTZ R9, R172, R9, !PT ;  /* 0x00000009ac097209 */ /* 0x000fe40007810000 */
[----:B------:R-:W-:Y:S02]  /*a730*/  ISETP.GE.OR P5, PT, R6, R236, !P5 ;  /* 0x000000ec0600720c */ /* 0x000fe40006fa6670 */
[----:B------:R-:W-:Y:S02]  /*a740*/  FMNMX.FTZ R10, R11, R10, !PT ;  /* 0x0000000a0b0a7209 */ /* 0x000fe40007810000 */
[----:B------:R-:W-:Y:S02]  /*a750*/  IADD3 R6, R3, 0x29, RZ ;  /* 0x0000002903067810 */ /* 0x000fe40007ffe0ff */
[----:B------:R-:W-:Y:S02]  /*a760*/  ISETP.GE.AND P3, PT, R4, R239, PT ;  /* 0x000000ef0400720c */ /* 0x000fe40003f66270 */
[----:B------:R-:W-:Y:S02]  /*a770*/  FSEL R175, R18, -INF , !P2 ;  /* 0xff80000012af7808 */ /* 0x000fe40005000000 */
[----:B------:R-:W-:Y:S02]  /*a780*/  FSEL R250, R21, -INF , !P6 ;  /* 0xff80000015fa7808 */ /* 0x000fe40007000000 */
[----:B------:R-:W-:Y:S02]  /*a790*/  ISETP.GE.OR P3, PT, R4, R238, !P3 ;  /* 0x000000ee0400720c */ /* 0x000fe40005f66670 */
[----:B------:R-:W-:Y:S02]  /*a7a0*/  FMNMX.FTZ R9, R252, R9, !PT ;  /* 0x00000009fc097209 */ /* 0x000fe40007810000 */
[----:B------:R-:W-:Y:S02]  /*a7b0*/  FMNMX.FTZ R10, R195, R10, !PT ;  /* 0x0000000ac30a7209 */ /* 0x000fe40007810000 */
[----:B------:R-:W-:Y:S02]  /*a7c0*/  ISETP.GE.AND P2, PT, R6, R239, PT ;  /* 0x000000ef0600720c */ /* 0x000fe40003f46270 */
[----:B------:R-:W-:Y:S02]  /*a7d0*/  FSEL R173, R19, -INF , !P1 ;  /* 0xff80000013ad7808 */ /* 0x000fe40004800000 */
[----:B------:R-:W-:Y:S02]  /*a7e0*/  FSEL R248, R24, -INF , !P3 ;  /* 0xff80000018f87808 */ /* 0x000fe40005800000 */
[----:B------:R-:W-:Y:S02]  /*a7f0*/  FMNMX.FTZ R10, R197, R10, !PT ;  /* 0x0000000ac50a7209 */ /* 0x000fe40007810000 */
[----:B------:R-:W-:Y:S02]  /*a800*/  ISETP.GE.OR P2, PT, R6, R238, !P2 ;  /* 0x000000ee0600720c */ /* 0x000fe40005746670 */
[----:B------:R-:W-:Y:S02]  /*a810*/  FMNMX.FTZ R9, R250, R9, !PT ;  /* 0x00000009fa097209 */ /* 0x000fe40007810000 */
[-C--:B------:R-:W-:Y:S02]  /*a820*/  ISETP.GE.AND P1, PT, R4, R237.reuse, PT ;  /* 0x000000ed0400720c */ /* 0x080fe40003f26270 */
[----:B------:R-:W-:Y:S02]  /*a830*/  IADD3 R8, R3, 0x30, RZ ;  /* 0x0000003003087810 */ /* 0x000fe40007ffe0ff */
[----:B------:R-:W-:Y:S02]  /*a840*/  ISETP.GE.AND P0, PT, R6, R237, PT ;  /* 0x000000ed0600720c */ /* 0x000fe40003f06270 */
[----:B------:R-:W-:Y:S02]  /*a850*/  FMNMX.FTZ R10, R175, R10, !PT ;  /* 0x0000000aaf0a7209 */ /* 0x000fe40007810000 */
[----:B------:R-:W-:Y:S02]  /*a860*/  FSEL R202, R25, -INF , !P2 ;  /* 0xff80000019ca7808 */ /* 0x000fe40005000000 */
[----:B------:R-:W-:Y:S02]  /*a870*/  FMNMX.FTZ R9, R248, R9, !PT ;  /* 0x00000009f8097209 */ /* 0x000fe40007810000 */
[-C--:B------:R-:W-:Y:S02]  /*a880*/  ISETP.GE.OR P1, PT, R4, R236.reuse, !P1 ;  /* 0x000000ec0400720c */ /* 0x080fe40004f26670 */
[C---:B------:R-:W-:Y:S02]  /*a890*/  IADD3 R4, R3.reuse, 0x38, RZ ;  /* 0x0000003803047810 */ /* 0x040fe40007ffe0ff */
[----:B------:R-:W-:Y:S02]  /*a8a0*/  ISETP.GE.OR P0, PT, R6, R236, !P0 ;  /* 0x000000ec0600720c */ /* 0x000fe40004706670 */
[----:B------:R-:W-:Y:S02]  /*a8b0*/  IADD3 R6, R3, 0x31, RZ ;  /* 0x0000003103067810 */ /* 0x000fe40007ffe0ff */
[----:B------:R-:W-:Y:S02]  /*a8c0*/  ISETP.GE.AND P6, PT, R8, R239, PT ;  /* 0x000000ef0800720c */ /* 0x000fe40003fc6270 */
[----:B------:R-:W-:Y:S02]  /*a8d0*/  FSEL R200, R22, -INF , !P5 ;  /* 0xff80000016c87808 */ /* 0x000fe40006800000 */
[----:B------:R-:W-:Y:S02]  /*a8e0*/  FMNMX.FTZ R13, R202, R9, !PT ;  /* 0x00000009ca0d7209 */ /* 0x000fe40007810000 */
[----:B------:R-:W-:Y:S02]  /*a8f0*/  FMNMX.FTZ R9, R173, R10, !PT ;  /* 0x0000000aad097209 */ /* 0x000fe40007810000 */
[-C--:B------:R-:W-:Y:S02]  /*a900*/  ISETP.GE.AND P2, PT, R4, R239.reuse, PT ;  /* 0x000000ef0400720c */ /* 0x080fe40003f46270 */
[-C--:B------:R-:W-:Y:S02]  /*a910*/  ISETP.GE.OR P6, PT, R8, R238.reuse, !P6 ;  /* 0x000000ee0800720c */ /* 0x080fe400077c6670 */
[----:B------:R-:W-:Y:S02]  /*a920*/  ISETP.GE.AND P3, PT, R6, R239, PT ;  /* 0x000000ef0600720c */ /* 0x000fe40003f66270 */
[----:B------:R-:W-:Y:S02]  /*a930*/  FSEL R203, R23, -INF , !P4 ;  /* 0xff80000017cb7808 */ /* 0x000fe40006000000 */
[----:B------:R-:W-:Y:S01]  /*a940*/  FMNMX.FTZ R10, R200, R9, !PT ;  /* 0x00000009c80a7209 */ /* 0x000fe20007810000 */
[----:B------:R-:W-:Y:S01]  /*a950*/  LDSM.16.MT88.4 R20, [R222+0x10000] ;  /* 0x01000000de14783b */ /* 0x000fe20000004200 */
[-C--:B------:R-:W-:Y:S02]  /*a960*/  ISETP.GE.OR P2, PT, R4, R238.reuse, !P2 ;  /* 0x000000ee0400720c */ /* 0x080fe40005746670 */
[----:B------:R-:W-:Y:S02]  /*a970*/  FSEL R190, R28, -INF , !P6 ;  /* 0xff8000001cbe7808 */ /* 0x000fe40007000000 */
[----:B------:R-:W-:Y:S02]  /*a980*/  ISETP.GE.OR P3, PT, R6, R238, !P3 ;  /* 0x000000ee0600720c */ /* 0x000fe40005f66670 */
[----:B------:R-:W-:Y:S02]  /*a990*/  IADD3 R3, R3, 0x39, RZ ;  /* 0x0000003903037810 */ /* 0x000fe40007ffe0ff */
[----:B------:R-:W-:Y:S02]  /*a9a0*/  FSEL R186, R32, -INF , !P2 ;  /* 0xff80000020ba7808 */ /* 0x000fe40005000000 */
[----:B------:R-:W-:Y:S02]  /*a9b0*/  FSEL R201, R26, -INF , !P1 ;  /* 0xff8000001ac97808 */ /* 0x000fe40004800000 */
[----:B------:R-:W-:Y:S02]  /*a9c0*/  ISETP.GE.AND P2, PT, R8, R237, PT ;  /* 0x000000ed0800720c */ /* 0x000fe40003f46270 */
[----:B------:R-:W-:Y:S02]  /*a9d0*/  FMNMX.FTZ R10, R203, R10, !PT ;  /* 0x0000000acb0a7209 */ /* 0x000fe40007810000 */
[----:B------:R-:W-:Y:S02]  /*a9e0*/  FSEL R188, R29, -INF , !P3 ;  /* 0xff8000001dbc7808 */ /* 0x000fe40005800000 */
[----:B------:R-:W-:Y:S02]  /*a9f0*/  ISETP.GE.AND P6, PT, R3, R239, PT ;  /* 0x000000ef0300720c */ /* 0x000fe40003fc6270 */
[----:B------:R-:W-:Y:S02]  /*aa00*/  FMNMX.FTZ R13, R190, R13, !PT ;  /* 0x0000000dbe0d7209 */ /* 0x000fe40007810000 */
[----:B------:R-:W-:Y:S02]  /*aa10*/  ISETP.GE.OR P1, PT, R8, R236, !P2 ;  /* 0x000000ec0800720c */ /* 0x000fe40005726670 */
[----:B------:R-:W-:Y:S02]  /*aa20*/  FSEL R199, R27, -INF , !P0 ;  /* 0xff8000001bc77808 */ /* 0x000fe40004000000 */
[----:B------:R-:W-:Y:S02]  /*aa30*/  ISETP.GE.AND P2, PT, R6, R237, PT ;  /* 0x000000ed0600720c */ /* 0x000fe40003f46270 */
[----:B------:R-:W-:Y:S02]  /*aa40*/  FMNMX.FTZ R8, R201, R10, !PT ;  /* 0x0000000ac9087209 */ /* 0x000fe40007810000 */
[----:B------:R-:W-:Y:S02]  /*aa50*/  ISETP.GE.OR P6, PT, R3, R238, !P6 ;  /* 0x000000ee0300720c */ /* 0x000fe400077c6670 */
[----:B------:R-:W-:Y:S02]  /*aa60*/  FMNMX.FTZ R13, R188, R13, !PT ;  /* 0x0000000dbc0d7209 */ /* 0x000fe40007810000 */
[----:B------:R-:W-:Y:S02]  /*aa70*/  FSEL R187, R30, -INF , !P1 ;  /* 0xff8000001ebb7808 */ /* 0x000fe40004800000 */
[----:B------:R-:W-:Y:S02]  /*aa80*/  ISETP.GE.OR P2, PT, R6, R236, !P2 ;  /* 0x000000ec0600720c */ /* 0x000fe40005746670 */
[----:B------:R-:W-:Y:S02]  /*aa90*/  ISETP.GE.AND P0, PT, R4, R237, PT ;  /* 0x000000ed0400720c */ /* 0x000fe40003f06270 */
[----:B------:R-:W-:Y:S02]  /*aaa0*/  FMNMX.FTZ R8, R199, R8, !PT ;  /* 0x00000008c7087209 */ /* 0x000fe40007810000 */
[----:B------:R-:W-:Y:S02]  /*aab0*/  FSEL R178, R33, -INF , !P6 ;  /* 0xff80000021b27808 */ /* 0x000fe40007000000 */
[----:B------:R-:W-:Y:S02]  /*aac0*/  FMNMX.FTZ R13, R186, R13, !PT ;  /* 0x0000000dba0d7209 */ /* 0x000fe40007810000 */
[----:B------:R-:W-:Y:S02]  /*aad0*/  FSEL R179, R31, -INF , !P2 ;  /* 0xff8000001fb37808 */ /* 0x000fe40005000000 */
[----:B------:R-:W-:Y:S01]  /*aae0*/  ISETP.GE.OR P1, PT, R4, R236, !P0 ;  /* 0x000000ec0400720c */ /* 0x000fe20004726670 */
[----:B------:R-:W-:Y:S01]  /*aaf0*/  LDSM.16.MT88.4 R28, [R221+0x10000] ;  /* 0x01000000dd1c783b */ /* 0x000fe20000004200 */
[----:B------:R-:W-:Y:S02]  /*ab00*/  ISETP.GE.AND P0, PT, R3, R237, PT ;  /* 0x000000ed0300720c */ /* 0x000fe40003f06270 */
[----:B------:R-:W-:Y:S02]  /*ab10*/  FMNMX.FTZ R8, R187, R8, !PT ;  /* 0x00000008bb087209 */ /* 0x000fe40007810000 */
[----:B------:R-:W-:Y:S02]  /*ab20*/  FMNMX.FTZ R9, R178, R13, !PT ;  /* 0x0000000db2097209 */ /* 0x000fe40007810000 */
[----:B------:R-:W-:Y:S01]  /*ab30*/  FSEL R177, R34, -INF , !P1 ;  /* 0xff80000022b17808 */ /* 0x000fe20004800000 */
[----:B------:R-:W-:Y:S01]  /*ab40*/  LDSM.16.MT88.4 R12, [R224+0x10000] ;  /* 0x01000000e00c783b */ /* 0x000fe20000004200 */
[----:B------:R-:W-:Y:S02]  /*ab50*/  FMNMX.FTZ R8, R179, R8, !PT ;  /* 0x00000008b3087209 */ /* 0x000fe40007810000 */
[----:B------:R-:W-:Y:S02]  /*ab60*/  ISETP.GE.OR P0, PT, R3, R236, !P0 ;  /* 0x000000ec0300720c */ /* 0x000fe40004706670 */
[----:B------:R-:W-:Y:S02]  /*ab70*/  FMNMX.FTZ R8, R177, R8, !PT ;  /* 0x00000008b1087209 */ /* 0x000fe40007810000 */
[----:B------:R-:W-:Y:S01]  /*ab80*/  FSEL R165, R35, -INF , !P0 ;  /* 0xff80000023a57808 */ /* 0x000fe20004000000 */
[----:B------:R-:W-:Y:S03]  /*ab90*/  SHFL.BFLY PT, R10, R9, 0x2, 0x1f ;  /* 0x0c401f00090a7f89 */ /* 0x000fe600000e0000 */
[----:B------:R-:W-:Y:S05]  /*aba0*/  FMNMX.FTZ R6, R165, R8, !PT ;  /* 0x00000008a5067209 */ /* 0x000fea0007810000 */
[----:B------:R-:W1:Y:S02]  /*abb0*/  SHFL.BFLY PT, R3, R6, 0x2, 0x1f ;  /* 0x0c401f0006037f89 */ /* 0x000e6400000e0000 */
[----:B-1----:R-:W-:Y:S02]  /*abc0*/  FMNMX.FTZ R4, R6, R3, !PT ;  /* 0x0000000306047209 */ /* 0x002fe40007810000 */
[----:B------:R-:W-:Y:S04]  /*abd0*/  FMNMX.FTZ R9, R9, R10, !PT ;  /* 0x0000000a09097209 */ /* 0x000fe80007810000 */
[----:B------:R-:W1:Y:S08]  /*abe0*/  SHFL.BFLY PT, R3, R4, 0x1, 0x1f ;  /* 0x0c201f0004037f89 */ /* 0x000e7000000e0000 */
[----:B------:R-:W2:Y:S01]  /*abf0*/  SHFL.BFLY PT, R164, R9, 0x1, 0x1f ;  /* 0x0c201f0009a47f89 */ /* 0x000ea200000e0000 */
[----:B-1----:R-:W-:Y:S04]  /*ac00*/  FMNMX.FTZ R3, R4, R3, !PT ;  /* 0x0000000304037209 */ /* 0x002fe80007810000 */
[----:B------:R-:W-:Y:S02]  /*ac10*/  FSETP.NEU.FTZ.AND P0, PT, R3, -INF , PT ;  /* 0xff8000000300780b */ /* 0x000fe40003f1d000 */
[----:B--2---:R-:W-:Y:S04]  /*ac20*/  FMNMX.FTZ R164, R9, R164, !PT ;  /* 0x000000a409a47209 */ /* 0x004fe80007810000 */
[C---:B------:R-:W-:Y:S01]  /*ac30*/  FSETP.NEU.FTZ.AND P1, PT, R164.reuse, -INF , PT ;  /* 0xff800000a400780b */ /* 0x040fe20003f3d000 */
[----:B------:R-:W-:Y:S05]  /*ac40*/  FMUL.FTZ R189, R164, c[0x0][0x23c] ;  /* 0x00008f00a4bd7a20 */ /* 0x000fea0000410000 */
[----:B------:R-:W-:Y:S05]  /*ac50*/  FSEL R189, R189, RZ, P1 ;  /* 0x000000ffbdbd7208 */ /* 0x000fea0000800000 */
[--C-:B------:R-:W-:Y:S02]  /*ac60*/  FFMA.FTZ R185, R166, c[0x0][0x23c], -R189.reuse ;  /* 0x00008f00a6b97a23 */ /* 0x100fe400000108bd */
[--C-:B------:R-:W-:Y:S02]  /*ac70*/  FFMA.FTZ R166, R176, c[0x0][0x23c], -R189.reuse ;  /* 0x00008f00b0a67a23 */ /* 0x100fe400000108bd */
[----:B------:R-:W-:Y:S02]  /*ac80*/  FMUL.FTZ R176, R3, c[0x0][0x23c] ;  /* 0x00008f0003b07a20 */ /* 0x000fe40000410000 */
[--C-:B------:R-:W-:Y:S01]  /*ac90*/  FFMA.FTZ R184, R170, c[0x0][0x23c], -R189.reuse ;  /* 0x00008f00aab87a23 */ /* 0x100fe200000108bd */
[----:B------:R-:W-:Y:S01]  /*aca0*/  MUFU.EX2 R185, R185 ;  /* 0x000000b900b97308 */ /* 0x000fe20000000800 */
[--C-:B------:R-:W-:Y:S01]  /*acb0*/  FFMA.FTZ R183, R168, c[0x0][0x23c], -R189.reuse ;  /* 0x00008f00a8b77a23 */ /* 0x100fe200000108bd */
[----:B------:R-:W-:Y:S01]  /*acc0*/  FSEL R176, R176, RZ, P0 ;  /* 0x000000ffb0b07208 */ /* 0x000fe20000000000 */
[--C-:B------:R-:W-:Y:S02]  /*acd0*/  FFMA.FTZ R193, R174, c[0x0][0x23c], -R189.reuse ;  /* 0x00008f00aec17a23 */ /* 0x100fe400000108bd */
[--C-:B------:R-:W-:Y:S02]  /*ace0*/  FFMA.FTZ R191, R194, c[0x0][0x23c], -R189.reuse ;  /* 0x00008f00c2bf7a23 */ /* 0x100fe400000108bd */
[--C-:B------:R-:W-:Y:S01]  /*acf0*/  FFMA.FTZ R180, R5, c[0x0][0x23c], -R176.reuse ;  /* 0x00008f0005b47a23 */ /* 0x100fe200000108b0 */
[----:B------:R-:W-:Y:S01]  /*ad00*/  FSEL R5, R164, RZ, P1 ;  /* 0x000000ffa4057208 */ /* 0x000fe20000800000 */
[--C-:B------:R-:W-:Y:S01]  /*ad10*/  FFMA.FTZ R182, R167, c[0x0][0x23c], -R176.reuse ;  /* 0x00008f00a7b67a23 */ /* 0x100fe200000108b0 */
[----:B------:R-:W1:Y:S01]  /*ad20*/  MUFU.EX2 R166, R166 ;  /* 0x000000a600a67308 */ /* 0x000e620000000800 */
[----:B------:R-:W-:Y:S02]  /*ad30*/  FFMA.FTZ R181, R7, c[0x0][0x23c], -R176 ;  /* 0x00008f0007b57a23 */ /* 0x000fe400000108b0 */
[----:B------:R-:W-:Y:S01]  /*ad40*/  FADD.FTZ R4, -R5, R2 ;  /* 0x0000000205047221 */ /* 0x000fe20000010100 */
[----:B------:R-:W-:Y:S01]  /*ad50*/  FSEL R5, R3, RZ, P0 ;  /* 0x000000ff03057208 */ /* 0x000fe20000000000 */
[----:B------:R-:W-:Y:S01]  /*ad60*/  FFMA.FTZ R167, R11, c[0x0][0x23c], -R176 ;  /* 0x00008f000ba77a23 */ /* 0x000fe200000108b0 */
[----:B------:R-:W-:Y:S01]  /*ad70*/  PLOP3.LUT P0, PT, PT, PT, UP0, 0x80, 0x0 ;  /* 0x000000000000781c */ /* 0x000fe20003f0f008 */
[----:B------:R-:W-:Y:S02]  /*ad80*/  FMUL.FTZ R2, R4, c[0x0][0x23c] ;  /* 0x00008f0004027a20 */ /* 0x000fe40000410000 */
[----:B------:R-:W-:Y:S01]  /*ad90*/  FADD.FTZ R5, -R5, R0 ;  /* 0x0000000005057221 */ /* 0x000fe20000010100 */
[----:B------:R-:W-:Y:S01]  /*ada0*/  MUFU.EX2 R184, R184 ;  /* 0x000000b800b87308 */ /* 0x000fe20000000800 */
[--C-:B------:R-:W-:Y:S02]  /*adb0*/  FFMA.FTZ R194, R172, c[0x0][0x23c], -R189.reuse ;  /* 0x00008f00acc27a23 */ /* 0x100fe400000108bd */
[----:B------:R-:W-:Y:S02]  /*adc0*/  FMUL.FTZ R0, R5, c[0x0][0x23c] ;  /* 0x00008f0005007a20 */ /* 0x000fe40000410000 */
[--C-:B------:R-:W-:Y:S02]  /*add0*/  FFMA.FTZ R198, R173, c[0x0][0x23c], -R176.reuse ;  /* 0x00008f00adc67a23 */ /* 0x100fe400000108b0 */
[--C-:B------:R-:W-:Y:S02]  /*ade0*/  FFMA.FTZ R179, R179, c[0x0][0x23c], -R176.reuse ;  /* 0x00008f00b3b37a23 */ /* 0x100fe400000108b0 */
[--C-:B------:R-:W-:Y:S01]  /*adf0*/  FFMA.FTZ R177, R177, c[0x0][0x23c], -R176.reuse ;  /* 0x00008f00b1b17a23 */ /* 0x100fe200000108b0 */
[----:B------:R-:W2:Y:S01]  /*ae00*/  MUFU.EX2 R183, R183 ;  /* 0x000000b700b77308 */ /* 0x000ea20000000800 */
[--C-:B------:R-:W-:Y:S02]  /*ae10*/  FFMA.FTZ R192, R192, c[0x0][0x23c], -R189.reuse ;  /* 0x00008f00c0c07a23 */ /* 0x100fe400000108bd */
[--C-:B------:R-:W-:Y:S01]  /*ae20*/  FFMA.FTZ R195, R195, c[0x0][0x23c], -R176.reuse ;  /* 0x00008f00c3c37a23 */ /* 0x100fe200000108b0 */
[----:B-1----:R-:W-:Y:S01]  /*ae30*/  F2FP.PACK_AB R168, R166, R185 ;  /* 0x000000b9a6a8723e */ /* 0x002fe200000000ff */
[--C-:B------:R-:W-:Y:S02]  /*ae40*/  FFMA.FTZ R196, R197, c[0x0][0x23c], -R176.reuse ;  /* 0x00008f00c5c47a23 */ /* 0x100fe400000108b0 */
[--C-:B------:R-:W-:Y:S02]  /*ae50*/  FFMA.FTZ R197, R175, c[0x0][0x23c], -R176.reuse ;  /* 0x00008f00afc57a23 */ /* 0x100fe400000108b0 */
[----:B------:R-:W-:Y:S01]  /*ae60*/  LDSM.16.MT88.4 R172, [R222+0x14800] ;  /* 0x01480000deac783b */ /* 0x000fe20000004200 */
[----:B------:R-:W-:Y:S01]  /*ae70*/  MUFU.EX2 R182, R182 ;  /* 0x000000b600b67308 */ /* 0x000fe20000000800 */
[--C-:B------:R-:W-:Y:S02]  /*ae80*/  FFMA.FTZ R252, R252, c[0x0][0x23c], -R189.reuse ;  /* 0x00008f00fcfc7a23 */ /* 0x100fe400000108bd */
[--C-:B------:R-:W-:Y:S02]  /*ae90*/  FFMA.FTZ R250, R250, c[0x0][0x23c], -R189.reuse ;  /* 0x00008f00fafa7a23 */ /* 0x100fe400000108bd */
[--C-:B------:R-:W-:Y:S02]  /*aea0*/  FFMA.FTZ R248, R248, c[0x0][0x23c], -R189.reuse ;  /* 0x00008f00f8f87a23 */ /* 0x100fe400000108bd */
[--C-:B------:R-:W-:Y:S02]  /*aeb0*/  FFMA.FTZ R202, R202, c[0x0][0x23c], -R189.reuse ;  /* 0x00008f00caca7a23 */ /* 0x100fe400000108bd */
[--C-:B------:R-:W-:Y:S01]  /*aec0*/  FFMA.FTZ R200, R200, c[0x0][0x23c], -R176.reuse ;  /* 0x00008f00c8c87a23 */ /* 0x100fe200000108b0 */
[----:B------:R-:W1:Y:S01]  /*aed0*/  MUFU.EX2 R181, R181 ;  /* 0x000000b500b57308 */ /* 0x000e620000000800 */
[--C-:B------:R-:W-:Y:S02]  /*aee0*/  FFMA.FTZ R203, R203, c[0x0][0x23c], -R176.reuse ;  /* 0x00008f00cbcb7a23 */ /* 0x100fe400000108b0 */
[--C-:B------:R-:W-:Y:S01]  /*aef0*/  FFMA.FTZ R201, R201, c[0x0][0x23c], -R176.reuse ;  /* 0x00008f00c9c97a23 */ /* 0x100fe200000108b0 */
[----:B--2---:R-:W-:Y:S01]  /*af00*/  F2FP.PACK_AB R170, R183, R184 ;  /* 0x000000b8b7aa723e */ /* 0x004fe200000000ff */
[--C-:B------:R-:W-:Y:S02]  /*af10*/  FFMA.FTZ R199, R199, c[0x0][0x23c], -R176.reuse ;  /* 0x00008f00c7c77a23 */ /* 0x100fe400000108b0 */
[--C-:B------:R-:W-:Y:S02]  /*af20*/  FFMA.FTZ R190, R190, c[0x0][0x23c], -R189.reuse ;  /* 0x00008f00bebe7a23 */ /* 0x100fe400000108bd */
[--C-:B------:R-:W-:Y:S01]  /*af30*/  FFMA.FTZ R188, R188, c[0x0][0x23c], -R189.reuse ;  /* 0x00008f00bcbc7a23 */ /* 0x100fe200000108bd */
[----:B------:R-:W-:Y:S01]  /*af40*/  MUFU.EX2 R180, R180 ;  /* 0x000000b400b47308 */ /* 0x000fe20000000800 */
[--C-:B------:R-:W-:Y:S02]  /*af50*/  FFMA.FTZ R186, R186, c[0x0][0x23c], -R189.reuse ;  /* 0x00008f00baba7a23 */ /* 0x100fe400000108bd */
[----:B------:R-:W-:Y:S02]  /*af60*/  FFMA.FTZ R189, R178, c[0x0][0x23c], -R189 ;  /* 0x00008f00b2bd7a23 */ /* 0x000fe400000108bd */
[--C-:B------:R-:W-:Y:S02]  /*af70*/  FFMA.FTZ R187, R187, c[0x0][0x23c], -R176.reuse ;  /* 0x00008f00bbbb7a23 */ /* 0x100fe400000108b0 */
[----:B------:R-:W-:Y:S03]  /*af80*/  FFMA.FTZ R176, R165, c[0x0][0x23c], -R176 ;  /* 0x00008f00a5b07a23 */ /* 0x000fe600000108b0 */
[----:B------:R-:W2:Y:S01]  /*af90*/  MUFU.EX2 R167, R167 ;  /* 0x000000a700a77308 */ /* 0x000ea20000000800 */
[----:B-1----:R-:W-:Y:S09]  /*afa0*/  F2FP.PACK_AB R169, R181, R182 ;  /* 0x000000b6b5a9723e */ /* 0x002ff200000000ff */
[----:B------:R-:W1:Y:S10]  /*afb0*/  MUFU.EX2 R2, R2 ;  /* 0x0000000200027308 */ /* 0x000e740000000800 */
[----:B------:R-:W3:Y:S01]  /*afc0*/  MUFU.EX2 R0, R0 ;  /* 0x0000000000007308 */ /* 0x000ee20000000800 */
[----:B--2---:R-:W-:Y:S09]  /*afd0*/  F2FP.PACK_AB R171, R167, R180 ;  /* 0x000000b4a7ab723e */ /* 0x004ff200000000ff */
[----:B------:R-:W-:Y:S01]  /*afe0*/  MUFU.EX2 R165, R176 ;  /* 0x000000b000a57308 */ /* 0x000fe20000000800 */
[C---:B-1----:R-:W-:Y:S02]  /*aff0*/  FMUL.FTZ R4, R2.reuse, R160 ;  /* 0x000000a002047220 */ /* 0x042fe40000410000 */
[C---:B------:R-:W-:Y:S02]  /*b000*/  FMUL.FTZ R5, R2.reuse, R161 ;  /* 0x000000a102057220 */ /* 0x040fe40000410000 */
[C---:B------:R-:W-:Y:S02]  /*b010*/  FMUL.FTZ R8, R2.reuse, R156 ;  /* 0x0000009c02087220 */ /* 0x040fe40000410000 */
[C---:B------:R-:W-:Y:S03]  /*b020*/  FMUL.FTZ R9, R2.reuse, R157 ;  /* 0x0000009d02097220 */ /* 0x040fe60000410000 */
[----:B------:R-:W-:Y:S01]  /*b030*/  MUFU.EX2 R191, R191 ;  /* 0x000000bf00bf7308 */ /* 0x000fe20000000800 */
[----:B------:R-:W-:Y:S02]  /*b040*/  FMUL.FTZ R16, R2, R148 ;  /* 0x0000009402107220 */ /* 0x000fe40000410000 */
[C---:B---3--:R-:W-:Y:S02]  /*b050*/  FMUL.FTZ R6, R0.reuse, R162 ;  /* 0x000000a200067220 */ /* 0x048fe40000410000 */
[C---:B------:R-:W-:Y:S02]  /*b060*/  FMUL.FTZ R7, R0.reuse, R163 ;  /* 0x000000a300077220 */ /* 0x040fe40000410000 */
[----:B------:R-:W-:Y:S01]  /*b070*/  LDSM.16.MT88.4 R160, [R221+0x12800] ;  /* 0x01280000dda0783b */ /* 0x000fe20000004200 */
[C---:B------:R-:W-:Y:S02]  /*b080*/  FMUL.FTZ R10, R0.reuse, R158 ;  /* 0x0000009e000a7220 */ /* 0x040fe40000410000 */
[----:B------:R-:W-:Y:S01]  /*b090*/  FMUL.FTZ R11, R0, R159 ;  /* 0x0000009f000b7220 */ /* 0x000fe20000410000 */
[----:B------:R-:W1:Y:S01]  /*b0a0*/  MUFU.EX2 R192, R192 ;  /* 0x000000c000c07308 */ /* 0x000e620000000800 */
[C---:B------:R-:W-:Y:S03]  /*b0b0*/  HMMA.16816.F32 R4, R168.reuse, R12, R4 ;  /* 0x0000000ca804723c */ /* 0x040fe60000001804 */
[----:B------:R-:W-:Y:S02]  /*b0c0*/  LDSM.16.MT88.4 R156, [R222+0x12800] ;  /* 0x01280000de9c783b */ /* 0x000fe40000004200 */
[C---:B------:R-:W-:Y:S02]  /*b0d0*/  FMUL.FTZ R17, R2.reuse, R149 ;  /* 0x0000009502117220 */ /* 0x040fe40000410000 */
[C---:B------:R-:W-:Y:S01]  /*b0e0*/  FMUL.FTZ R12, R2.reuse, R152 ;  /* 0x00000098020c7220 */ /* 0x040fe20000410000 */
[C---:B------:R-:W-:Y:S01]  /*b0f0*/  HMMA.16816.F32 R8, R168.reuse, R14, R8 ;  /* 0x0000000ea808723c */ /* 0x040fe20000001808 */
[----:B------:R-:W-:Y:S03]  /*b100*/  MUFU.EX2 R193, R193 ;  /* 0x000000c100c17308 */ /* 0x000fe60000000800 */
[----:B------:R-:W-:Y:S02]  /*b110*/  FMUL.FTZ R13, R2, R153 ;  /* 0x00000099020d7220 */ /* 0x000fe40000410000 */
[C---:B------:R-:W-:Y:S02]  /*b120*/  FMUL.FTZ R18, R0.reuse, R150 ;  /* 0x0000009600127220 */ /* 0x040fe40000410000 */
[C---:B------:R-:W-:Y:S03]  /*b130*/  FMUL.FTZ R14, R0.reuse, R154 ;  /* 0x0000009a000e7220 */ /* 0x040fe60000410000 */
[----:B------:R-:W-:Y:S01]  /*b140*/  MUFU.EX2 R194, R194 ;  /* 0x000000c200c27308 */ /* 0x000fe20000000800 */
[C---:B------:R-:W-:Y:S02]  /*b150*/  FMUL.FTZ R15, R0.reuse, R155 ;  /* 0x0000009b000f7220 */ /* 0x040fe40000410000 */
[----:B------:R-:W2:Y:S01]  /*b160*/  LDSM.16.MT88.4 R152, [R220+0x10000] ;  /* 0x01000000dc98783b */ /* 0x000ea20000004200 */
[----:B------:R-:W-:Y:S02]  /*b170*/  FMUL.FTZ R19, R0, R151 ;  /* 0x0000009700137220 */ /* 0x000fe40000410000 */
[C---:B------:R-:W-:Y:S02]  /*b180*/  FMUL.FTZ R24, R2.reuse, R140 ;  /* 0x0000008c02187220 */ /* 0x040fe40000410000 */
[C---:B------:R-:W-:Y:S02]  /*b190*/  HMMA.16816.F32 R12, R168.reuse, R20, R12 ;  /* 0x00000014a80c723c */ /* 0x040fe4000000180c */
[----:B------:R-:W-:Y:S01]  /*b1a0*/  MUFU.EX2 R195, R195 ;  /* 0x000000c300c37308 */ /* 0x000fe20000000800 */
[----:B------:R-:W-:Y:S01]  /*b1b0*/  LDSM.16.MT88.4 R148, [R220+0x10800] ;  /* 0x01080000dc94783b */ /* 0x000fe20000004200 */
[----:B------:R-:W-:Y:S02]  /*b1c0*/  FMUL.FTZ R25, R2, R141 ;  /* 0x0000008d02197220 */ /* 0x000fe40000410000 */
[----:B------:R-:W-:Y:S02]  /*b1d0*/  FMUL.FTZ R26, R0, R142 ;  /* 0x0000008e001a7220 */ /* 0x000fe40000410000 */
[C---:B------:R-:W-:Y:S04]  /*b1e0*/  HMMA.16816.F32 R16, R168.reuse, R22, R16 ;  /* 0x00000016a810723c */ /* 0x040fe80000001810 */
[C---:B------:R-:W-:Y:S01]  /*b1f0*/  FMUL.FTZ R20, R2.reuse, R144 ;  /* 0x0000009002147220 */ /* 0x040fe20000410000 */
[----:B------:R-:W3:Y:S01]  /*b200*/  MUFU.EX2 R196, R196 ;  /* 0x000000c400c47308 */ /* 0x000ee20000000800 */
[----:B------:R-:W-:Y:S02]  /*b210*/  FMUL.FTZ R21, R2, R145 ;  /* 0x0000009102157220 */ /* 0x000fe40000410000 */
[C---:B------:R-:W-:Y:S04]  /*b220*/  FMUL.FTZ R22, R0.reuse, R146 ;  /* 0x0000009200167220 */ /* 0x040fe80000410000 */
[C---:B------:R-:W-:Y:S02]  /*b230*/  FMUL.FTZ R23, R0.reuse, R147 ;  /* 0x0000009300177220 */ /* 0x040fe40000410000 */
[----:B------:R-:W4:Y:S01]  /*b240*/  LDSM.16.MT88.4 R144, [R224+0x12000] ;  /* 0x01200000e090783b */ /* 0x000f220000004200 */
[----:B------:R-:W-:Y:S01]  /*b250*/  FMUL.FTZ R27, R0, R143 ;  /* 0x0000008f001b7220 */ /* 0x000fe20000410000 */
[----:B------:R-:W-:Y:S01]  /*b260*/  MUFU.EX2 R197, R197 ;  /* 0x000000c500c57308 */ /* 0x000fe20000000800 */
[C---:B------:R-:W-:Y:S02]  /*b270*/  FMUL.FTZ R32, R2.reuse, R132 ;  /* 0x0000008402207220 */ /* 0x040fe40000410000 */
[C---:B------:R-:W-:Y:S03]  /*b280*/  HMMA.16816.F32 R20, R168.reuse, R28, R20 ;  /* 0x0000001ca814723c */ /* 0x040fe60000001814 */
[----:B------:R-:W-:Y:S01]  /*b290*/  LDSM.16.MT88.4 R140, [R220+0x12000] ;  /* 0x01200000dc8c783b */ /* 0x000fe20000004200 */
[----:B------:R-:W-:Y:S02]  /*b2a0*/  FMUL.FTZ R33, R2, R133 ;  /* 0x0000008502217220 */ /* 0x000fe40000410000 */
[----:B------:R-:W-:Y:S01]  /*b2b0*/  FMUL.FTZ R34, R0, R134 ;  /* 0x0000008600227220 */ /* 0x000fe20000410000 */
[----:B------:R-:W5:Y:S01]  /*b2c0*/  MUFU.EX2 R198, R198 ;  /* 0x000000c600c67308 */ /* 0x000f620000000800 */
[C---:B------:R-:W-:Y:S04]  /*b2d0*/  HMMA.16816.F32 R24, R168.reuse, R30, R24 ;  /* 0x0000001ea818723c */ /* 0x040fe80000001818 */
[C---:B------:R-:W-:Y:S02]  /*b2e0*/  FMUL.FTZ R28, R2.reuse, R136 ;  /* 0x00000088021c7220 */ /* 0x040fe40000410000 */
[----:B------:R-:W-:Y:S02]  /*b2f0*/  FMUL.FTZ R29, R2, R137 ;  /* 0x00000089021d7220 */ /* 0x000fe40000410000 */
[C---:B------:R-:W-:Y:S01]  /*b300*/  FMUL.FTZ R30, R0.reuse, R138 ;  /* 0x0000008a001e7220 */ /* 0x040fe20000410000 */
[----:B------:R-:W-:Y:S03]  /*b310*/  MUFU.EX2 R252, R252 ;  /* 0x000000fc00fc7308 */ /* 0x000fe60000000800 */
[C---:B------:R-:W-:Y:S02]  /*b320*/  FMUL.FTZ R31, R0.reuse, R139 ;  /* 0x0000008b001f7220 */ /* 0x040fe40000410000 */
[----:B------:R-:W1:Y:S01]  /*b330*/  LDSM.16.MT88.4 R136, [R222+0x12000] ;  /* 0x01200000de88783b */ /* 0x000e620000004200 */
[----:B------:R-:W-:Y:S02]  /*b340*/  FMUL.FTZ R35, R0, R135 ;  /* 0x0000008700237220 */ /* 0x000fe40000410000 */
[C---:B------:R-:W-:Y:S02]  /*b350*/  FMUL.FTZ R36, R2.reuse, R36 ;  /* 0x0000002402247220 */ /* 0x040fe40000410000 */
[C---:B--2---:R-:W-:Y:S01]  /*b360*/  HMMA.16816.F32 R28, R168.reuse, R152, R28 ;  /* 0x00000098a81c723c */ /* 0x044fe2000000181c */
[----:B------:R-:W-:Y:S02]  /*b370*/  MUFU.EX2 R250, R250 ;  /* 0x000000fa00fa7308 */ /* 0x000fe40000000800 */
[----:B------:R-:W2:Y:S01]  /*b380*/  LDSM.16.MT88.4 R132, [R221+0x12000] ;  /* 0x01200000dd84783b */ /* 0x000ea20000004200 */
[----:B------:R-:W-:Y:S02]  /*b390*/  FMUL.FTZ R37, R2, R37 ;  /* 0x0000002502257220 */ /* 0x000fe40000410000 */
[C---:B------:R-:W-:Y:S02]  /*b3a0*/  FMUL.FTZ R38, R0.reuse, R38 ;  /* 0x0000002600267220 */ /* 0x040fe40000410000 */
[C---:B------:R-:W-:Y:S03]  /*b3b0*/  HMMA.16816.F32 R32, R168.reuse, R154, R32 ;  /* 0x0000009aa820723c */ /* 0x040fe60000001820 */
[----:B------:R-:W-:Y:S01]  /*b3c0*/  LDSM.16.MT88.4 R152, [R224+0x12800] ;  /* 0x01280000e098783b */ /* 0x000fe20000004200 */
[----:B------:R-:W-:Y:S01]  /*b3d0*/  FMUL.FTZ R39, R0, R39 ;  /* 0x0000002700277220 */ /* 0x000fe20000410000 */
[----:B------:R-:W-:Y:S01]  /*b3e0*/  MUFU.EX2 R248, R248 ;  /* 0x000000f800f87308 */ /* 0x000fe20000000800 */
[C---:B------:R-:W-:Y:S02]  /*b3f0*/  FMUL.FTZ R40, R2.reuse, R40 ;  /* 0x0000002802287220 */ /* 0x040fe40000410000 */
[----:B------:R-:W-:Y:S03]  /*b400*/  FMUL.FTZ R41, R2, R41 ;  /* 0x0000002902297220 */ /* 0x000fe60000410000 */
[C---:B----4-:R-:W-:Y:S03]  /*b410*/  HMMA.16816.F32 R36, R168.reuse, R144, R36 ;  /* 0x00000090a824723c */ /* 0x050fe60000001824 */
[C---:B------:R-:W-:Y:S01]  /*b420*/  FMUL.FTZ R42, R0.reuse, R42 ;  /* 0x0000002a002a7220 */ /* 0x040fe20000410000 */
[----:B------:R-:W-:Y:S01]  /*b430*/  MUFU.EX2 R202, R202 ;  /* 0x000000ca00ca7308 */ /* 0x000fe20000000800 */
[----:B------:R-:W-:Y:S02]  /*b440*/  FMUL.FTZ R43, R0, R43 ;  /* 0x0000002b002b7220 */ /* 0x000fe40000410000 */
[C---:B------:R-:W-:Y:S02]  /*b450*/  FMUL.FTZ R44, R2.reuse, R44 ;  /* 0x0000002c022c7220 */ /* 0x040fe40000410000 */
[----:B------:R-:W-:Y:S03]  /*b460*/  FMUL.FTZ R45, R2, R45 ;  /* 0x0000002d022d7220 */ /* 0x000fe60000410000 */
[C---:B------:R-:W-:Y:S01]  /*b470*/  HMMA.16816.F32 R40, R168.reuse, R146, R40 ;  /* 0x00000092a828723c */ /* 0x040fe20000001828 */
[----:B------:R-:W-:Y:S01]  /*b480*/  LDSM.16.MT88.4 R144, [R221+0x10800] ;  /* 0x01080000dd90783b */ /* 0x000fe20000004200 */
[----:B------:R-:W-:Y:S01]  /*b490*/  MUFU.EX2 R200, R200 ;  /* 0x000000c800c87308 */ /* 0x000fe20000000800 */
[C---:B------:R-:W-:Y:S02]  /*b4a0*/  FMUL.FTZ R46, R0.reuse, R46 ;  /* 0x0000002e002e7220 */ /* 0x040fe40000410000 */
[----:B------:R-:W-:Y:S02]  /*b4b0*/  FMUL.FTZ R47, R0, R47 ;  /* 0x0000002f002f7220 */ /* 0x000fe40000410000 */
[C---:B------:R-:W-:Y:S02]  /*b4c0*/  FMUL.FTZ R48, R2.reuse, R48 ;  /* 0x0000003002307220 */ /* 0x040fe40000410000 */
[----:B------:R-:W-:Y:S03]  /*b4d0*/  FMUL.FTZ R49, R2, R49 ;  /* 0x0000003102317220 */ /* 0x000fe60000410000 */
[C---:B-1----:R-:W-:Y:S01]  /*b4e0*/  HMMA.16816.F32 R44, R168.reuse, R136, R44 ;  /* 0x00000088a82c723c */ /* 0x042fe2000000182c */
[----:B------:R-:W-:Y:S02]  /*b4f0*/  MUFU.EX2 R203, R203 ;  /* 0x000000cb00cb7308 */ /* 0x000fe40000000800 */
[C---:B------:R-:W-:Y:S02]  /*b500*/  FMUL.FTZ R50, R0.reuse, R50 ;  /* 0x0000003200327220 */ /* 0x040fe40000410000 */
[----:B------:R-:W-:Y:S02]  /*b510*/  FMUL.FTZ R51, R0, R51 ;  /* 0x0000003300337220 */ /* 0x000fe40000410000 */
[C---:B------:R-:W-:Y:S02]  /*b520*/  FMUL.FTZ R52, R2.reuse, R52 ;  /* 0x0000003402347220 */ /* 0x040fe40000410000 */
[----:B------:R-:W-:Y:S02]  /*b530*/  FMUL.FTZ R53, R2, R53 ;  /* 0x0000003502357220 */ /* 0x000fe40000410000 */
[----:B------:R-:W-:Y:S01]  /*b540*/  MUFU.EX2 R201, R201 ;  /* 0x000000c900c97308 */ /* 0x000fe20000000800 */
[C---:B------:R-:W-:Y:S01]  /*b550*/  HMMA.16816.F32 R48, R168.reuse, R138, R48 ;  /* 0x0000008aa830723c */ /* 0x040fe20000001830 */
[----:B------:R-:W1:Y:S02]  /*b560*/  LDSM.16.MT88.4 R136, [R224+0x14000] ;  /* 0x01400000e088783b */ /* 0x000e640000004200 */
[C---:B------:R-:W-:Y:S02]  /*b570*/  FMUL.FTZ R54, R0.reuse, R54 ;  /* 0x0000003600367220 */ /* 0x040fe40000410000 */
[----:B------:R-:W-:Y:S02]  /*b580*/  FMUL.FTZ R55, R0, R55 ;  /* 0x0000003700377220 */ /* 0x000fe40000410000 */
[C---:B------:R-:W-:Y:S02]  /*b590*/  FMUL.FTZ R56, R2.reuse, R56 ;  /* 0x0000003802387220 */ /* 0x040fe40000410000 */
[----:B------:R-:W-:Y:S01]  /*b5a0*/  FMUL.FTZ R57, R2, R57 ;  /* 0x0000003902397220 */ /* 0x000fe20000410000 */
[----:B------:R-:W-:Y:S02]  /*b5b0*/  MUFU.EX2 R199, R199 ;  /* 0x000000c700c77308 */ /* 0x000fe40000000800 */
[C---:B--2---:R-:W-:Y:S03]  /*b5c0*/  HMMA.16816.F32 R52, R168.reuse, R132, R52 ;  /* 0x00000084a834723c */ /* 0x044fe60000001834 */
[C---:B------:R-:W-:Y:S02]  /*b5d0*/  FMUL.FTZ R58, R0.reuse, R58 ;  /* 0x0000003a003a7220 */ /* 0x040fe40000410000 */
[----:B------:R-:W-:Y:S02]  /*b5e0*/  FMUL.FTZ R59, R0, R59 ;  /* 0x0000003b003b7220 */ /* 0x000fe40000410000 */
[C---:B------:R-:W-:Y:S01]  /*b5f0*/  FMUL.FTZ R60, R2.reuse, R60 ;  /* 0x0000003c023c7220 */ /* 0x040fe20000410000 */
[----:B------:R-:W-:Y:S01]  /*b600*/  MUFU.EX2 R190, R190 ;  /* 0x000000be00be7308 */ /* 0x000fe20000000800 */
[----:B------:R-:W-:Y:S03]  /*b610*/  FMUL.FTZ R61, R2, R61 ;  /* 0x0000003d023d7220 */ /* 0x000fe60000410000 */
[C---:B------:R-:W-:Y:S01]  /*b620*/  HMMA.16816.F32 R56, R168.reuse, R134, R56 ;  /* 0x00000086a838723c */ /* 0x040fe20000001838 */
[----:B------:R-:W2:Y:S02]  /*b630*/  LDSM.16.MT88.4 R132, [R222+0x14000] ;  /* 0x01400000de84783b */ /* 0x000ea40000004200 */
[C---:B------:R-:W-:Y:S02]  /*b640*/  FMUL.FTZ R62, R0.reuse, R62 ;  /* 0x0000003e003e7220 */ /* 0x040fe40000410000 */
[----:B------:R-:W-:Y:S01]  /*b650*/  FMUL.FTZ R63, R0, R63 ;  /* 0x0000003f003f7220 */ /* 0x000fe20000410000 */
[----:B------:R-:W-:Y:S01]  /*b660*/  MUFU.EX2 R188, R188 ;  /* 0x000000bc00bc7308 */ /* 0x000fe20000000800 */
[C---:B------:R-:W-:Y:S02]  /*b670*/  FMUL.FTZ R64, R2.reuse, R64 ;  /* 0x0000004002407220 */ /* 0x040fe40000410000 */
[----:B------:R-:W-:Y:S03]  /*b680*/  FMUL.FTZ R65, R2, R65 ;  /* 0x0000004102417220 */ /* 0x000fe60000410000 */
[C---:B------:R-:W-:Y:S03]  /*b690*/  HMMA.16816.F32 R60, R168.reuse, R140, R60 ;  /* 0x0000008ca83c723c */ /* 0x040fe6000000183c */
[C---:B------:R-:W-:Y:S01]  /*b6a0*/  FMUL.FTZ R66, R0.reuse, R66 ;  /* 0x0000004200427220 */ /* 0x040fe20000410000 */
[----:B------:R-:W-:Y:S01]  /*b6b0*/  MUFU.EX2 R186, R186 ;  /* 0x000000ba00ba7308 */ /* 0x000fe20000000800 */
[----:B------:R-:W-:Y:S02]  /*b6c0*/  FMUL.FTZ R67, R0, R67 ;  /* 0x0000004300437220 */ /* 0x000fe40000410000 */
[C---:B------:R-:W-:Y:S02]  /*b6d0*/  FMUL.FTZ R68, R2.reuse, R68 ;  /* 0x0000004402447220 */ /* 0x040fe40000410000 */
[----:B------:R-:W-:Y:S03]  /*b6e0*/  FMUL.FTZ R69, R2, R69 ;  /* 0x0000004502457220 */ /* 0x000fe60000410000 */
[C---:B------:R-:W-:Y:S01]  /*b6f0*/  HMMA.16816.F32 R64, R168.reuse, R142, R64 ;  /* 0x0000008ea840723c */ /* 0x040fe20000001840 */
[----:B------:R-:W4:Y:S01]  /*b700*/  LDSM.16.MT88.4 R140, [R221+0x14000] ;  /* 0x01400000dd8c783b */ /* 0x000f220000004200 */
[----:B------:R-:W2:Y:S01]  /*b710*/  MUFU.EX2 R189, R189 ;  /* 0x000000bd00bd7308 */ /* 0x000ea20000000800 */
        /* <DEDUP_REMOVED lines=27> */
[C---:B----4-:R-:W-:Y:S03]  /*b8d0*/  HMMA.16816.F32 R84, R168.reuse, R140, R84 ;  /* 0x0000008ca854723c */ /* 0x050fe60000001854 */
[C---:B------:R-:W-:Y:S02]  /*b8e0*/  FMUL.FTZ R90, R0.reuse, R90 ;  /* 0x0000005a005a7220 */ /* 0x040fe40000410000 */
[----:B------:R-:W-:Y:S02]  /*b8f0*/  FMUL.FTZ R91, R0, R91 ;  /* 0x0000005b005b7220 */ /* 0x000fe40000410000 */
[C---:B------:R-:W-:Y:S02]  /*b900*/  FMUL.FTZ R92, R2.reuse, R92 ;  /* 0x0000005c025c7220 */ /* 0x040fe40000410000 */
[----:B------:R-:W-:Y:S03]  /*b910*/  FMUL.FTZ R93, R2, R93 ;  /* 0x0000005d025d7220 */ /* 0x000fe60000410000 */
[C---:B------:R-:W-:Y:S01]  /*b920*/  HMMA.16816.F32 R88, R168.reuse, R142, R88 ;  /* 0x0000008ea858723c */ /* 0x040fe20000001858 */
[----:B------:R-:W4:Y:S02]  /*b930*/  LDSM.16.MT88.4 R140, [R222+0x16000] ;  /* 0x01600000de8c783b */ /* 0x000f240000004200 */
        /* <DEDUP_REMOVED lines=32> */
[----:B------:R-:W-:Y:S02]  /*bb40*/  LDSM.16.MT88.4 R140, [R222+0x10800] ;  /* 0x01080000de8c783b */ /* 0x000fe40000004200 */
        /* <DEDUP_REMOVED lines=18> */
[----:B------:R-:W-:Y:S01]  /*bc70*/  F2FP.PACK_AB R132, R192, R191 ;  /* 0x000000bfc084723e */ /* 0x000fe200000000ff */
[----:B------:R-:W-:Y:S01]  /*bc80*/  FFMA.FTZ R185, R2, R251, R185 ;  /* 0x000000fb02b97223 */ /* 0x000fe200000100b9 */
[----:B---3--:R-:W-:Y:S03]  /*bc90*/  F2FP.PACK_AB R133, R196, R195 ;  /* 0x000000c3c485723e */ /* 0x008fe600000000ff */
[----:B------:R-:W-:Y:S01]  /*bca0*/  HMMA.16816.F32 R128, R168, R134, R128 ;  /* 0x00000086a880723c */ /* 0x000fe20000001880 */
[----:B------:R-:W-:Y:S02]  /*bcb0*/  LDSM.16.MT88.4 R168, [R224+0x14800] ;  /* 0x01480000e0a8783b */ /* 0x000fe40000004200 */
[----:B------:R-:W-:Y:S01]  /*bcc0*/  MOV R2, R164 ;  /* 0x000000a400027202 */ /* 0x000fe20000000f00 */
[----:B------:R-:W-:Y:S02]  /*bcd0*/  FFMA.FTZ R182, R0, R249, R182 ;  /* 0x000000f900b67223 */ /* 0x000fe400000100b6 */
[----:B------:R-:W-:Y:S01]  /*bce0*/  FADD.FTZ R185, R166, R185 ;  /* 0x000000b9a6b97221 */ /* 0x000fe20000010000 */
[----:B------:R-:W-:Y:S01]  /*bcf0*/  F2FP.PACK_AB R134, R194, R193 ;  /* 0x000000c1c286723e */ /* 0x000fe200000000ff */
[----:B------:R-:W-:Y:S01]  /*bd00*/  FADD.FTZ R181, R181, R182 ;  /* 0x000000b6b5b57221 */ /* 0x000fe20000010000 */
[----:B-----5:R-:W-:Y:S03]  /*bd10*/  F2FP.PACK_AB R135, R198, R197 ;  /* 0x000000c5c687723e */ /* 0x020fe600000000ff */
[----:B------:R-:W-:Y:S02]  /*bd20*/  FADD.FTZ R184, R184, R185 ;  /* 0x000000b9b8b87221 */ /* 0x000fe40000010000 */
[----:B------:R-:W-:Y:S02]  /*bd30*/  FADD.FTZ R0, R180, R181 ;  /* 0x000000b5b4007221 */ /* 0x000fe40000010000 */
[----:B------:R-:W-:Y:S01]  /*bd40*/  FADD.FTZ R184, R183, R184 ;  /* 0x000000b8b7b87221 */ /* 0x000fe20000010000 */
[C---:B-1----:R-:W-:Y:S05]  /*bd50*/  HMMA.16816.F32 R4, R132.reuse, R136, R4 ;  /* 0x000000888404723c */ /* 0x042fea0000001804 */
        /* <DEDUP_REMOVED lines=10> */
[----:B------:R-:W2:Y:S07]  /*be00*/  LDSM.16.MT88.4 R140, [R221+0x14800] ;  /* 0x01480000dd8c783b */ /* 0x000eae0000004200 */
[C---:B------:R-:W-:Y:S08]  /*be10*/  HMMA.16816.F32 R20, R132.reuse, R144, R20 ;  /* 0x000000908414723c */ /* 0x040ff00000001814 */
[C---:B------:R-:W-:Y:S01]  /*be20*/  HMMA.16816.F32 R24, R132.reuse, R146, R24 ;  /* 0x000000928418723c */ /* 0x040fe20000001818 */
[----:B------:R-:W3:Y:S07]  /*be30*/  LDSM.16.MT88.4 R144, [R220+0x14800] ;  /* 0x01480000dc90783b */ /* 0x000eee0000004200 */
[C---:B------:R-:W-:Y:S08]  /*be40*/  HMMA.16816.F32 R28, R132.reuse, R148, R28 ;  /* 0x00000094841c723c */ /* 0x040ff0000000181c */
[C---:B------:R-:W-:Y:S01]  /*be50*/  HMMA.16816.F32 R32, R132.reuse, R150, R32 ;  /* 0x000000968420723c */ /* 0x040fe20000001820 */
[----:B------:R-:W-:Y:S07]  /*be60*/  LDSM.16.MT88.4 R148, [R222+0x16800] ;  /* 0x01680000de94783b */ /* 0x000fee0000004200 */
        /* <DEDUP_REMOVED lines=12> */
[C---:B------:R-:W-:Y:S01]  /*bf30*/  HMMA.16816.F32 R68, R132.reuse, R168, R68 ;  /* 0x000000a88444723c */ /* 0x040fe20000001844 */
[----:B------:R-:W-:Y:S07]  /*bf40*/  MUFU.EX2 R169, R179 ;  /* 0x000000b300a97308 */ /* 0x000fee0000000800 */
[C---:B------:R-:W-:Y:S03]  /*bf50*/  HMMA.16816.F32 R72, R132.reuse, R170, R72 ;  /* 0x000000aa8448723c */ /* 0x040fe60000001848 */
[----:B------:R4:W5:Y:S04]  /*bf60*/  MUFU.EX2 R168, R177 ;  /* 0x000000b100a87308 */ /* 0x0009680000000800 */
[----:B------:R-:W-:Y:S01]  /*bf70*/  F2FP.PACK_AB R170, R189, R186 ;  /* 0x000000babdaa723e */ /* 0x000fe200000000ff */
[C---:B------:R-:W-:Y:S08]  /*bf80*/  HMMA.16816.F32 R76, R132.reuse, R172, R76 ;  /* 0x000000ac844c723c */ /* 0x040ff0000000184c */
[C---:B------:R-:W-:Y:S01]  /*bf90*/  HMMA.16816.F32 R80, R132.reuse, R174, R80 ;  /* 0x000000ae8450723c */ /* 0x040fe20000001850 */
[----:B------:R-:W-:Y:S07]  /*bfa0*/  LDSM.16.MT88.4 R172, [R220+0x11800] ;  /* 0x01180000dcac783b */ /* 0x000fee0000004200 */
[C---:B--2---:R-:W-:Y:S01]  /*bfb0*/  HMMA.16816.F32 R84, R132.reuse, R140, R84 ;  /* 0x0000008c8454723c */ /* 0x044fe20000001854 */
[----:B----4-:R-:W-:Y:S07]  /*bfc0*/  LDSM.16.MT88.4 R176, [R224+0x15800] ;  /* 0x01580000e0b0783b */ /* 0x010fee0000004200 */
        /* <DEDUP_REMOVED lines=9> */
[C---:B------:R-:W-:Y:S01]  /*c060*/  HMMA.16816.F32 R112, R132.reuse, R150, R112 ;  /* 0x000000968470723c */ /* 0x040fe20000001870 */
[----:B------:R-:W4:Y:S07]  /*c070*/  LDSM.16.MT88.4 R148, [R222+0x11000] ;  /* 0x01100000de94783b */ /* 0x000f2e0000004200 */
[C---:B--2---:R-:W-:Y:S08]  /*c080*/  HMMA.16816.F32 R116, R132.reuse, R140, R116 ;  /* 0x0000008c8474723c */ /* 0x044ff00000001874 */
[C---:B------:R-:W-:Y:S01]  /*c090*/  HMMA.16816.F32 R120, R132.reuse, R142, R120 ;  /* 0x0000008e8478723c */ /* 0x040fe20000001878 */
[----:B------:R-:W2:Y:S07]  /*c0a0*/  LDSM.16.MT88.4 R140, [R221+0x11000] ;  /* 0x01100000dd8c783b */ /* 0x000eae0000004200 */
[C---:B---3--:R-:W-:Y:S08]  /*c0b0*/  HMMA.16816.F32 R124, R132.reuse, R144, R124 ;  /* 0x00000090847c723c */ /* 0x048ff0000000187c */
[----:B------:R-:W-:Y:S01]  /*c0c0*/  HMMA.16816.F32 R128, R132, R146, R128 ;  /* 0x000000928480723c */ /* 0x000fe20000001880 */
[----:B------:R-:W3:Y:S06]  /*c0d0*/  LDSM.16.MT88.4 R144, [R220+0x11000] ;  /* 0x01100000dc90783b */ /* 0x000eec0000004200 */
[----:B------:R-:W-:Y:S02]  /*c0e0*/  F2FP.PACK_AB R132, R250, R252 ;  /* 0x000000fcfa84723e */ /* 0x000fe400000000ff */
[----:B------:R-:W-:Y:S03]  /*c0f0*/  F2FP.PACK_AB R134, R202, R248 ;  /* 0x000000f8ca86723e */ /* 0x000fe600000000ff */
[----:B------:R-:W-:Y:S02]  /*c100*/  F2FP.PACK_AB R133, R203, R200 ;  /* 0x000000c8cb85723e */ /* 0x000fe400000000ff */
[----:B------:R-:W-:Y:S07]  /*c110*/  F2FP.PACK_AB R135, R199, R201 ;  /* 0x000000c9c787723e */ /* 0x000fee00000000ff */
[C---:B-1----:R-:W-:Y:S08]  /*c120*/  HMMA.16816.F32 R4, R132.reuse, R136, R4 ;  /* 0x000000888404723c */ /* 0x042ff00000001804 */
        /* <DEDUP_REMOVED lines=14> */
[C---:B------:R-:W-:Y:S01]  /*c210*/  HMMA.16816.F32 R48, R132.reuse, R158, R48 ;  /* 0x0000009e8430723c */ /* 0x040fe20000001830 */
[----:B------:R-:W-:Y:S07]  /*c220*/  LDSM.16.MT88.4 R156, [R224+0x11800] ;  /* 0x01180000e09c783b */ /* 0x000fee0000004200 */
[C---:B-1----:R-:W-:Y:S08]  /*c230*/  HMMA.16816.F32 R52, R132.reuse, R136, R52 ;  /* 0x000000888434723c */ /* 0x042ff00000001834 */
[C---:B------:R-:W-:Y:S01]  /*c240*/  HMMA.16816.F32 R56, R132.reuse, R138, R56 ;  /* 0x0000008a8438723c */ /* 0x040fe20000001838 */
[----:B------:R-:W1:Y:S07]  /*c250*/  LDSM.16.MT88.4 R136, [R220+0x15000] ;  /* 0x01500000dc88783b */ /* 0x000e6e0000004200 */
[C---:B----4-:R-:W-:Y:S08]  /*c260*/  HMMA.16816.F32 R60, R132.reuse, R148, R60 ;  /* 0x00000094843c723c */ /* 0x050ff0000000183c */
[C---:B------:R-:W-:Y:S01]  /*c270*/  HMMA.16816.F32 R64, R132.reuse, R150, R64 ;  /* 0x000000968440723c */ /* 0x040fe20000001840 */
[----:B------:R-:W-:Y:S07]  /*c280*/  LDSM.16.MT88.4 R148, [R222+0x17000] ;  /* 0x01700000de94783b */ /* 0x000fee0000004200 */
[C---:B--2---:R-:W-:Y:S08]  /*c290*/  HMMA.16816.F32 R68, R132.reuse, R140, R68 ;  /* 0x0000008c8444723c */ /* 0x044ff00000001844 */
[C---:B------:R-:W-:Y:S01]  /*c2a0*/  HMMA.16816.F32 R72, R132.reuse, R142, R72 ;  /* 0x0000008e8448723c */ /* 0x040fe20000001848 */
[----:B------:R-:W2:Y:S07]  /*c2b0*/  LDSM.16.MT88.4 R140, [R224+0x17000] ;  /* 0x01700000e08c783b */ /* 0x000eae0000004200 */
[C---:B------:R-:W-:Y:S08]  /*c2c0*/  HMMA.16816.F32 R76, R132.reuse, R160, R76 ;  /* 0x000000a0844c723c */ /* 0x040ff0000000184c */
[C---:B------:R-:W-:Y:S08]  /*c2d0*/  HMMA.16816.F32 R80, R132.reuse, R162, R80 ;  /* 0x000000a28450723c */ /* 0x040ff00000001850 */
        /* <DEDUP_REMOVED lines=8> */
[----:B------:R-:W-:Y:S07]  /*c360*/  LDSM.16.MT88.4 R140, [R221+0x11800] ;  /* 0x01180000dd8c783b */ /* 0x000fee0000004200 */
[C---:B------:R-:W-:Y:S08]  /*c370*/  HMMA.16816.F32 R108, R132.reuse, R148, R108 ;  /* 0x00000094846c723c */ /* 0x040ff0000000186c */
[C---:B------:R-:W-:Y:S01]  /*c380*/  HMMA.16816.F32 R112, R132.reuse, R150, R112 ;  /* 0x000000968470723c */ /* 0x040fe20000001870 */
[----:B------:R-:W2:Y:S07]  /*c390*/  LDSM.16.MT88.4 R148, [R222+0x11800] ;  /* 0x01180000de94783b */ /* 0x000eae0000004200 */
[C---:B---3--:R-:W-:Y:S08]  /*c3a0*/  HMMA.16816.F32 R116, R132.reuse, R144, R116 ;  /* 0x000000908474723c */ /* 0x048ff00000001874 */
[C---:B------:R-:W-:Y:S08]  /*c3b0*/  HMMA.16816.F32 R120, R132.reuse, R146, R120 ;  /* 0x000000928478723c */ /* 0x040ff00000001878 */
[C---:B-1----:R-:W-:Y:S08]  /*c3c0*/  HMMA.16816.F32 R124, R132.reuse, R136, R124 ;  /* 0x00000088847c723c */ /* 0x042ff0000000187c */
[----:B------:R-:W-:Y:S07]  /*c3d0*/  HMMA.16816.F32 R128, R132, R138, R128 ;  /* 0x0000008a8480723c */ /* 0x000fee0000001880 */
[----:B-----5:R-:W-:Y:S02]  /*c3e0*/  MOV R134, R168 ;  /* 0x000000a800867202 */ /* 0x020fe40000000f00 */
[----:B------:R-:W-:Y:S03]  /*c3f0*/  MOV R135, R169 ;  /* 0x000000a900877202 */ /* 0x000fe60000000f00 */
[----:B------:R-:W-:Y:S02]  /*c400*/  F2FP.PACK_AB R168, R188, R190 ;  /* 0x000000bebca8723e */ /* 0x000fe400000000ff */
[----:B------:R-:W-:Y:S02]  /*c410*/  F2FP.PACK_AB R169, R135, R187 ;  /* 0x000000bb87a9723e */ /* 0x000fe400000000ff */
[-C--:B------:R-:W-:Y:S07]  /*c420*/  F2FP.PACK_AB R171, R165, R134.reuse ;  /* 0x00000086a5ab723e */ /* 0x080fee00000000ff */
[C---:B------:R-:W-:Y:S01]  /*c430*/  HMMA.16816.F32 R160, R168.reuse, R156, R4 ;  /* 0x0000009ca8a0723c */ /* 0x040fe20000001804 */
[----:B------:R-:W1:Y:S07]  /*c440*/  LDSM.16.MT88.4 R4, [R224+0x13800] ;  /* 0x01380000e004783b */ /* 0x000e6e0000004200 */
[C---:B------:R-:W-:Y:S01]  /*c450*/  HMMA.16816.F32 R156, R168.reuse, R158, R8 ;  /* 0x0000009ea89c723c */ /* 0x040fe20000001808 */
[----:B------:R-:W3:Y:S07]  /*c460*/  LDSM.16.MT88.4 R8, [R222+0x13800] ;  /* 0x01380000de08783b */ /* 0x000eee0000004200 */
[C---:B--2---:R-:W-:Y:S01]  /*c470*/  HMMA.16816.F32 R152, R168.reuse, R148, R12 ;  /* 0x00000094a898723c */ /* 0x044fe2000000180c */
[----:B------:R-:W2:Y:S07]  /*c480*/  LDSM.16.MT88.4 R12, [R221+0x13800] ;  /* 0x01380000dd0c783b */ /* 0x000eae0000004200 */
[C---:B------:R-:W-:Y:S01]  /*c490*/  HMMA.16816.F32 R148, R168.reuse, R150, R16 ;  /* 0x00000096a894723c */ /* 0x040fe20000001810 */
[----:B------:R-:W4:Y:S07]  /*c4a0*/  LDSM.16.MT88.4 R16, [R220+0x13800] ;  /* 0x01380000dc10783b */ /* 0x000f2e0000004200 */
[C---:B------:R-:W-:Y:S01]  /*c4b0*/  HMMA.16816.F32 R144, R168.reuse, R140, R20 ;  /* 0x0000008ca890723c */ /* 0x040fe20000001814 */
[----:B------:R-:W5:Y:S07]  /*c4c0*/  LDSM.16.MT88.4 R20, [R222+0x15800] ;  /* 0x01580000de14783b */ /* 0x000f6e0000004200 */
[C---:B------:R-:W-:Y:S01]  /*c4d0*/  HMMA.16816.F32 R140, R168.reuse, R142, R24 ;  /* 0x0000008ea88c723c */ /* 0x040fe20000001818 */
[----:B------:R-:W2:Y:S07]  /*c4e0*/  LDSM.16.MT88.4 R24, [R221+0x15800] ;  /* 0x01580000dd18783b */ /* 0x000eae0000004200 */
[C---:B------:R-:W-:Y:S01]  /*c4f0*/  HMMA.16816.F32 R136, R168.reuse, R172, R28 ;  /* 0x000000aca888723c */ /* 0x040fe2000000181c */
[----:B------:R-:W2:Y:S06]  /*c500*/  LDSM.16.MT88.4 R28, [R220+0x15800] ;  /* 0x01580000dc1c783b */ /* 0x000eac0000004200 */
[----:B------:R-:W-:Y:S02]  /*c510*/  MOV R173, R134 ;  /* 0x0000008600ad7202 */ /* 0x000fe40000000f00 */
[----:B------:R-:W-:Y:S02]  /*c520*/  MOV R172, R135 ;  /* 0x0000008700ac7202 */ /* 0x000fe40000000f00 */
[C---:B------:R-:W-:Y:S01]  /*c530*/  HMMA.16816.F32 R132, R168.reuse, R174, R32 ;  /* 0x000000aea884723c */ /* 0x040fe20000001820 */
[----:B------:R-:W4:Y:S07]  /*c540*/  LDSM.16.MT88.4 R32, [R224+0x17800] ;  /* 0x01780000e020783b */ /* 0x000f2e0000004200 */
[C---:B-1----:R-:W-:Y:S08]  /*c550*/  HMMA.16816.F32 R36, R168.reuse, R4, R36 ;  /* 0x00000004a824723c */ /* 0x042ff00000001824 */
[C---:B------:R-:W-:Y:S01]  /*c560*/  HMMA.16816.F32 R40, R168.reuse, R6, R40 ;  /* 0x00000006a828723c */ /* 0x040fe20000001828 */
[----:B------:R-:W1:Y:S07]  /*c570*/  LDSM.16.MT88.4 R4, [R222+0x17800] ;  /* 0x01780000de04783b */ /* 0x000e6e0000004200 */
[C---:B---3--:R-:W-:Y:S08]  /*c580*/  HMMA.16816.F32 R44, R168.reuse, R8, R44 ;  /* 0x00000008a82c723c */ /* 0x048ff0000000182c */
[C---:B------:R-:W-:Y:S01]  /*c590*/  HMMA.16816.F32 R48, R168.reuse, R10, R48 ;  /* 0x0000000aa830723c */ /* 0x040fe20000001830 */
[----:B------:R-:W3:Y:S07]  /*c5a0*/  LDSM.16.MT88.4 R8, [R221+0x17800] ;  /* 0x01780000dd08783b */ /* 0x000eee0000004200 */
[C---:B--2---:R-:W-:Y:S08]  /*c5b0*/  HMMA.16816.F32 R52, R168.reuse, R12, R52 ;  /* 0x0000000ca834723c */ /* 0x044ff00000001834 */
[C---:B------:R-:W-:Y:S01]  /*c5c0*/  HMMA.16816.F32 R56, R168.reuse, R14, R56 ;  /* 0x0000000ea838723c */ /* 0x040fe20000001838 */
[----:B------:R-:W2:Y:S07]  /*c5d0*/  LDSM.16.MT88.4 R12, [R220+0x17800] ;  /* 0x01780000dc0c783b */ /* 0x000eae0000004200 */
[C---:B----4-:R-:W-:Y:S08]  /*c5e0*/  HMMA.16816.F32 R60, R168.reuse, R16, R60 ;  /* 0x00000010a83c723c */ /* 0x050ff0000000183c */
        /* <DEDUP_REMOVED lines=9> */
[C---:B------:R-:W-:Y:S08]  /*c680*/  HMMA.16816.F32 R100, R168.reuse, R32, R100 ;  /* 0x00000020a864723c */ /* 0x040ff00000001864 */
[C---:B------:R-:W-:Y:S08]  /*c690*/  HMMA.16816.F32 R104, R168.reuse, R34, R104 ;  /* 0x00000022a868723c */ /* 0x040ff00000001868 */
[C---:B-1----:R-:W-:Y:S07]  /*c6a0*/  HMMA.16816.F32 R108, R168.reuse, R4, R108 ;  /* 0x00000004a86c723c */ /* 0x042fee000000186c */
[----:B------:R-:W-:Y:S01]  /*c6b0*/  FADD.FTZ R5, R197, R196 ;  /* 0x000000c4c5057221 */ /* 0x000fe20000010000 */
[C---:B------:R-:W-:Y:S04]  /*c6c0*/  HMMA.16816.F32 R112, R168.reuse, R6, R112 ;  /* 0x00000006a870723c */ /* 0x040fe80000001870 */
[----:B------:R-:W-:Y:S03]  /*c6d0*/  FADD.FTZ R5, R198, R5 ;  /* 0x00000005c6057221 */ /* 0x000fe60000010000 */
[----:B------:R-:W-:Y:S01]  /*c6e0*/  FADD.FTZ R7, R194, R193 ;  /* 0x000000c1c2077221 */ /* 0x000fe20000010000 */
[C---:B---3--:R-:W-:Y:S04]  /*c6f0*/  HMMA.16816.F32 R116, R168.reuse, R8, R116 ;  /* 0x00000008a874723c */ /* 0x048fe80000001874 */
[----:B------:R-:W-:Y:S02]  /*c700*/  FADD.FTZ R7, R252, R7 ;  /* 0x00000007fc077221 */ /* 0x000fe40000010000 */
[----:B------:R-:W-:Y:S02]  /*c710*/  FADD.FTZ R0, R200, R5 ;  /* 0x00000005c8007221 */ /* 0x000fe40000010000 */
[----:B------:R-:W-:Y:S01]  /*c720*/  FADD.FTZ R5, R250, R7 ;  /* 0x00000007fa057221 */ /* 0x000fe20000010000 */
[C---:B------:R-:W-:Y:S03]  /*c730*/  HMMA.16816.F32 R120, R168.reuse, R10, R120 ;  /* 0x0000000aa878723c */ /* 0x040fe60000001878 */
[----:B------:R-:W-:Y:S02]  /*c740*/  FADD.FTZ R0, R203, R0 ;  /* 0x00000000cb007221 */ /* 0x000fe40000010000 */
[----:B------:R-:W-:Y:S02]  /*c750*/  FADD.FTZ R5, R248, R5 ;  /* 0x00000005f8057221 */ /* 0x000fe40000010000 */
[----:B------:R-:W-:Y:S01]  /*c760*/  FADD.FTZ R0, R201, R0 ;  /* 0x00000000c9007221 */ /* 0x000fe20000010000 */
[C---:B--2---:R-:W-:Y:S04]  /*c770*/  HMMA.16816.F32 R124, R168.reuse, R12, R124 ;  /* 0x0000000ca87c723c */ /* 0x044fe8000000187c */
[----:B------:R-:W-:Y:S02]  /*c780*/  FADD.FTZ R5, R202, R5 ;  /* 0x00000005ca057221 */ /* 0x000fe40000010000 */
[----:B------:R-:W-:Y:S02]  /*c790*/  FADD.FTZ R0, R199, R0 ;  /* 0x00000000c7007221 */ /* 0x000fe40000010000 */
[----:B------:R-:W-:Y:S01]  /*c7a0*/  FADD.FTZ R5, R190, R5 ;  /* 0x00000005be057221 */ /* 0x000fe20000010000 */
[----:B------:R-:W-:Y:S03]  /*c7b0*/  HMMA.16816.F32 R128, R168, R14, R128 ;  /* 0x0000000ea880723c */ /* 0x000fe60000001880 */
[----:B------:R-:W-:Y:S02]  /*c7c0*/  FADD.FTZ R0, R187, R0 ;  /* 0x00000000bb007221 */ /* 0x000fe40000010000 */
[----:B------:R-:W-:Y:S02]  /*c7d0*/  FADD.FTZ R5, R188, R5 ;  /* 0x00000005bc057221 */ /* 0x000fe40000010000 */
[----:B------:R-:W-:Y:S02]  /*c7e0*/  FADD.FTZ R0, R172, R0 ;  /* 0x00000000ac007221 */ /* 0x000fe40000010000 */
[----:B------:R-:W-:Y:S03]  /*c7f0*/  FADD.FTZ R186, R186, R5 ;  /* 0x00000005baba7221 */ /* 0x000fe60000010000 */
[----:B------:R-:W-:Y:S02]  /*c800*/  FADD.FTZ R0, R173, R0 ;  /* 0x00000000ad007221 */ /* 0x000fe40000010000 */
[----:B------:R-:W-:Y:S02]  /*c810*/  FADD.FTZ R251, R189, R186 ;  /* 0x000000babdfb7221 */ /* 0x000fe40000010000 */
[----:B------:R-:W-:Y:S01]  /*c820*/  FADD.FTZ R249, R165, R0 ;  /* 0x00000000a5f97221 */ /* 0x000fe20000010000 */
[----:B------:R-:W-:Y:S01]  /*c830*/  MOV R0, R3 ;  /* 0x0000000300007202 */ /* 0x000fe20000000f00 */
[----:B------:R-:W-:-:S05]  /*c840*/  @P0 BRA `(.L_x_150) ;  /* 0xffffca5000000947 */ /* 0x000fca000383ffff */
.L_x_149:
        /* <DEDUP_REMOVED lines=8> */
[----:B------:R-:W-:Y:S01]  /*c8d0*/  ULDC.U8 UR9, c[0x0][0x329] ;  /* 0x0000ca4000097ab9 */ /* 0x000fe20000000000 */
[----:B------:R-:W4:Y:S01]  /*c8e0*/  S2UR UR12, SR_CTAID.Z ;  /* 0x00000000000c79c3 */ /* 0x000f220000002700 */
[----:B------:R-:W-:Y:S02]  /*c8f0*/  UISETP.NE.AND UP1, UPT, UR9, URZ, UPT ;  /* 0x0000003f0900728c */ /* 0x000fe4000bf25270 */
[----:B------:R-:W-:Y:S02]  /*c900*/  ULDC UR8, c[0x0][0x214] ;  /* 0x0000850000087ab9 */ /* 0x000fe40000000800 */
[----:B------:R-:W-:Y:S02]  /*c910*/  UMOV UR24, URZ ;  /* 0x0000003f00187c82 */ /* 0x000fe40008000000 */
[----:B------:R-:W-:Y:S02]  /*c920*/  @UP4 UIMAD.WIDE.U32 UR14, UR10, UR4, URZ ;  /* 0x000000040a0e42a5 */ /* 0x000fe4000f8e003f */
[----:B------:R-:W-:-:S02]  /*c930*/  UMOV UR25, URZ ;  /* 0x0000003f00197c82 */ /* 0x000fc40008000000 */
[----:B------:R-:W-:Y:S02]  /*c940*/  @UP4 UIMAD UR7, UR10, UR5, UR15 ;  /* 0x000000050a0742a4 */ /* 0x000fe4000f8e020f */
[----:B------:R-:W-:Y:S01]  /*c950*/  @UP1 UMOV UR17, 0x1 ;  /* 0x0000000100111882 */ /* 0x000fe20000000000 */
[----:B-1----:R-:W-:Y:S01]  /*c960*/  FADD.FTZ R9, R2, R251 ;  /* 0x000000fb02097221 */ /* 0x002fe20000010000 */
[----:B------:R-:W-:Y:S02]  /*c970*/  ULDC.64 UR4, c[0x0][0x1e0] ;  /* 0x0000780000047ab9 */ /* 0x000fe40000000a00 */
[----:B--2---:R-:W-:Y:S01]  /*c980*/  @!UP4 USHF.R.S32.HI UR13, URZ, 0x1f, UR6 ;  /* 0x0000001f3f0dc899 */ /* 0x004fe20008011406 */
[----:B---3--:R-:W-:Y:S01]  /*c990*/  FADD.FTZ R7, R0, R249 ;  /* 0x000000f900077221 */ /* 0x008fe20000010000 */
[----:B------:R-:W1:Y:S01]  /*c9a0*/  SHFL.BFLY PT, R2, R9, 0x1, 0x1f ;  /* 0x0c201f0009027f89 */ /* 0x000e6200000e0000 */
[----:B------:R-:W-:Y:S02]  /*c9b0*/  @!UP4 UIMAD.WIDE.U32 UR22, UR6, UR4, URZ ;  /* 0x000000040616c2a5 */ /* 0x000fe4000f8e003f */
[----:B------:R-:W-:Y:S01]  /*c9c0*/  @!UP4 UIMAD UR13, UR13, UR4, URZ ;  /* 0x000000040d0dc2a4 */ /* 0x000fe2000f8e023f */
[----:B------:R-:W2:Y:S01]  /*c9d0*/  SHFL.BFLY PT, R0, R7, 0x1, 0x1f ;  /* 0x0c201f0007007f89 */ /* 0x000ea200000e0000 */
[----:B------:R-:W-:-:S02]  /*c9e0*/  @UP1 ULDC UR15, c[0x0][0x210] ;  /* 0x00008400000f1ab9 */ /* 0x000fc40000000800 */
[----:B------:R-:W-:Y:S02]  /*c9f0*/  ULDC.U8 UR4, c[0x0][0x328] ;  /* 0x0000ca0000047ab9 */ /* 0x000fe40000000000 */
[----:B------:R-:W-:Y:S02]  /*ca00*/  UISETP.NE.AND UP3, UPT, UR4, URZ, UPT ;  /* 0x0000003f0400728c */ /* 0x000fe4000bf65270 */
[----:B------:R-:W-:Y:S02]  /*ca10*/  @!UP4 UIMAD UR13, UR6, UR5, UR13 ;  /* 0x00000005060dc2a4 */ /* 0x000fe4000f8e020d */
[----:B------:R-:W-:Y:S01]  /*ca20*/  UISETP.NE.OR UP2, UPT, UR9, URZ, !UP3 ;  /* 0x0000003f0900728c */ /* 0x000fe2000df45670 */
[----:B------:R-:W3:Y:S01]  /*ca30*/  S2UR UR9, SR_CTAID.X ;  /* 0x00000000000979c3 */ /* 0x000ee20000002500 */
[----:B------:R-:W-:Y:S02]  /*ca40*/  ULDC UR5, c[0x0][0x234] ;  /* 0x00008d0000057ab9 */ /* 0x000fe40000000800 */
[----:B------:R-:W-:-:S02]  /*ca50*/  @UP1 UIMAD UR15, UR15, UR8, URZ ;  /* 0x000000080f0f12a4 */ /* 0x000fc4000f8e023f */
[----:B------:R-:W-:Y:S02]  /*ca60*/  UISETP.NE.OR UP0, UPT, UR10, -0x1, UP2 ;  /* 0xffffffff0a00788c */ /* 0x000fe40009705670 */
[----:B------:R-:W-:Y:S02]  /*ca70*/  @!UP1 USEL UR15, UR8, UR5, !UP3 ;  /* 0x00000005080f9287 */ /* 0x000fe4000d800000 */
[----:B------:R-:W-:Y:S01]  /*ca80*/  ULDC UR4, c[0x0][0x1c0] ;  /* 0x0000700000047ab9 */ /* 0x000fe20000000800 */
[----:B-1----:R-:W-:Y:S01]  /*ca90*/  FADD.FTZ R2, R9, R2 ;  /* 0x0000000209027221 */ /* 0x002fe20000010000 */
[----:B------:R-:W-:Y:S02]  /*caa0*/  @!UP1 UIMAD UR17, UR15, UR4, URZ ;  /* 0x000000040f1192a4 */ /* 0x000fe4000f8e023f */
[----:B------:R-:W-:Y:S01]  /*cab0*/  @UP1 ULDC UR20, c[0x0][0x210] ;  /* 0x0000840000141ab9 */ /* 0x000fe20000000800 */
[----:B--2---:R-:W-:Y:S01]  /*cac0*/  FADD.FTZ R0, R7, R0 ;  /* 0x0000000007007221 */ /* 0x004fe20000010000 */
[----:B------:R-:W-:Y:S01]  /*cad0*/  FSETP.NE.FTZ.AND P4, PT, R2, RZ, PT ;  /* 0x000000ff0200720b */ /* 0x000fe20003f95000 */
[----:B------:R-:W-:-:S02]  /*cae0*/  UIMAD UR5, UR6, UR17, URZ ;  /* 0x00000011060572a4 */ /* 0x000fc4000f8e023f */
[----:B------:R-:W-:Y:S01]  /*caf0*/  @!UP1 UMOV UR20, 0x1 ;  /* 0x0000000100149882 */ /* 0x000fe20000000000 */
[----:B------:R-:W-:Y:S01]  /*cb00*/  FSETP.NE.FTZ.AND P3, PT, R0, RZ, PT ;  /* 0x000000ff0000720b */ /* 0x000fe20003f75000 */
[----:B------:R-:W-:Y:S02]  /*cb10*/  @!UP0 UIMAD UR10, UR6, UR8, URZ ;  /* 0x00000008060a82a4 */ /* 0x000fe4000f8e023f */
[----:B------:R-:W-:Y:S02]  /*cb20*/  USEL UR5, UR5, URZ, UP2 ;  /* 0x0000003f05057287 */ /* 0x000fe40009000000 */
[----:B---3--:R-:W-:Y:S02]  /*cb30*/  UIMAD UR4, UR9, UR20, URZ ;  /* 0x00000014090472a4 */ /* 0x008fe4000f8e023f */
[----:B----4-:R-:W-:Y:S02]  /*cb40*/  UIMAD UR15, UR12, UR15, UR5 ;  /* 0x0000000f0c0f72a4 */ /* 0x010fe4000f8e0205 */
[----:B------:R-:W1:Y:S01]  /*cb50*/  @P4 MUFU.RCP R4, R2 ;  /* 0x0000000200044308 */ /* 0x000e620000001000 */
[----:B------:R-:W-:-:S02]  /*cb60*/  USHF.L.U32 UR4, UR4, 0x6, URZ ;  /* 0x0000000604047899 */ /* 0x000fc4000800063f */
[----:B------:R-:W-:Y:S02]  /*cb70*/  @!UP2 UMOV UR24, UR10 ;  /* 0x0000000a0018ac82 */ /* 0x000fe40008000000 */
[----:B------:R-:W-:Y:S02]  /*cb80*/  USHF.R.S32.HI UR5, URZ, 0x1f, UR4 ;  /* 0x0000001f3f057899 */ /* 0x000fe40008011404 */
[----:B------:R-:W-:Y:S01]  /*cb90*/  @!UP2 USHF.R.S32.HI UR25, URZ, 0x1f, UR10 ;  /* 0x0000001f3f19a899 */ /* 0x000fe2000801140a */
[----:B------:R-:W2:Y:S01]  /*cba0*/  @P3 MUFU.RCP R5, R0 ;  /* 0x0000000000053308 */ /* 0x000ea20000001000 */
[----:B------:R-:W-:Y:S02]  /*cbb0*/  USHF.R.S32.HI UR6, URZ, 0x1f, UR15 ;  /* 0x0000001f3f067899 */ /* 0x000fe4000801140f */
[----:B------:R-:W-:Y:S02]  /*cbc0*/  UIADD3 UR4, UP1, UP0, UR4, UR24, UR15 ;  /* 0x0000001804047290 */ /* 0x000fe4000f83e00f */
[----:B------:R-:W-:-:S02]  /*cbd0*/  @!UP4 UIADD3 UR7, UR23, UR13, URZ ;  /* 0x0000000d1707c290 */ /* 0x000fc4000fffe03f */
[----:B------:R-:W-:Y:S01]  /*cbe0*/  UIADD3.X UR5, UR5, UR25, UR6, UP1, UP0 ;  /* 0x0000001905057290 */ /* 0x000fe20008fe0406 */
[C---:B-1----:R-:W-:Y:S01]  /*cbf0*/  FMUL.FTZ R160, R4.reuse, R160 ;  /* 0x000000a004a07220 */ /* 0x042fe20000410000 */
[----:B------:R-:W-:Y:S01]  /*cc00*/  @P4 MUFU.LG2 R2, R2 ;  /* 0x0000000200024308 */ /* 0x000fe20000000c00 */
[C---:B------:R-:W-:Y:S01]  /*cc10*/  FMUL.FTZ R161, R4.reuse, R161 ;  /* 0x000000a104a17220 */ /* 0x040fe20000410000 */
[----:B------:R-:W-:Y:S01]  /*cc20*/  @!UP4 UMOV UR14, UR22 ;  /* 0x00000016000ecc82 */ /* 0x000fe20008000000 */
[C---:B------:R-:W-:Y:S02]  /*cc30*/  FMUL.FTZ R156, R4.reuse, R156 ;  /* 0x0000009c049c7220 */ /* 0x040fe40000410000 */
[C---:B------:R-:W-:Y:S01]  /*cc40*/  FMUL.FTZ R157, R4.reuse, R157 ;  /* 0x0000009d049d7220 */ /* 0x040fe20000410000 */
[----:B------:R-:W-:Y:S01]  /*cc50*/  F2FP.PACK_AB R160, R161, R160 ;  /* 0x000000a0a1a0723e */ /* 0x000fe200000000ff */
[C---:B------:R-:W-:Y:S01]  /*cc60*/  FMUL.FTZ R152, R4.reuse, R152 ;  /* 0x0000009804987220 */ /* 0x040fe20000410000 */
[----:B------:R-:W1:Y:S01]  /*cc70*/  @P3 MUFU.LG2 R0, R0 ;  /* 0x0000000000003308 */ /* 0x000e620000000c00 */
        /* <DEDUP_REMOVED lines=87> */
[----:B------:R-:W-:Y:S01]  /*d1f0*/  FMUL.FTZ R129, R4, R129 ;  /* 0x0000008104817220 */ /* 0x000fe20000410000 */
[----:B------:R-:W-:Y:S01]  /*d200*/  F2FP.PACK_AB R124, R125, R124 ;  /* 0x0000007c7d7c723e */ /* 0x000fe200000000ff */
[----:B------:R-:W3:Y:S01]  /*d210*/  S2R R4, SR_TID.X ;  /* 0x0000000000047919 */ /* 0x000ee20000002100 */
[C---:B--2---:R-:W-:Y:S02]  /*d220*/  FMUL.FTZ R163, R5.reuse, R163 ;  /* 0x000000a305a37220 */ /* 0x044fe40000410000 */
        /* <DEDUP_REMOVED lines=15> */
[C---:B------:R-:W-:Y:S01]  /*d320*/  FMUL.FTZ R142, R5.reuse, R142 ;  /* 0x0000008e058e7220 */ /* 0x040fe20000410000 */
[----:B---3--:R-:W-:Y:S01]  /*d330*/  SHF.R.S32.HI R7, RZ, 0x1f, R4 ;  /* 0x0000001fff077819 */ /* 0x008fe20000011404 */
        /* <DEDUP_REMOVED lines=97> */
[----:B------:R-:W-:Y:S02]  /*d950*/  SHF.R.S32.HI R6, RZ, 0x5, R7 ;  /* 0x00000005ff067819 */ /* 0x000fe40000011407 */
[----:B------:R-:W-:Y:S02]  /*d960*/  IADD3 R5, -R5, R4, RZ ;  /* 0x0000000405057210 */ /* 0x000fe40007ffe1ff */
[----:B------:R-:W-:-:S02]  /*d970*/  F2FP.PACK_AB R126, R127, R126 ;  /* 0x0000007e7f7e723e */ /* 0x000fc400000000ff */
[----:B------:R-:W-:Y:S02]  /*d980*/  LEA R5, R6, R5, 0x9 ;  /* 0x0000000506057211 */ /* 0x000fe400078e48ff */
[----:B------:R-:W-:Y:S02]  /*d990*/  F2FP.PACK_AB R130, R131, R130 ;  /* 0x000000828382723e */ /* 0x000fe400000000ff */
[----:B------:R-:W-:Y:S02]  /*d9a0*/  LEA R5, R5, R12, 0x1 ;  /* 0x0000000c05057211 */ /* 0x000fe400078e08ff */
[----:B------:R-:W-:Y:S02]  /*d9b0*/  LOP3.LUT R7, R7, 0xffffffe0, RZ, 0xc0, !PT ;  /* 0xffffffe007077812 */ /* 0x000fe400078ec0ff */
[----:B------:R-:W-:Y:S02]  /*d9c0*/  SHF.L.U32 R5, R5, 0x1, RZ ;  /* 0x0000000105057819 */ /* 0x000fe400000006ff */
[----:B------:R-:W-:-:S02]  /*d9d0*/  IADD3 R7, R4, -R7, RZ ;  /* 0x8000000704077210 */ /* 0x000fc40007ffe0ff */
        /* <DEDUP_REMOVED lines=14> */
[----:B------:R-:W-:Y:S01]  /*dac0*/  @P4 FMUL.FTZ R7, R2, 0.69314718246459960938 ;  /* 0x3f31721802074820 */ /* 0x000fe20000410000 */
[----:B------:R-:W-:Y:S02]  /*dad0*/  MOV R4, 0x7f800000 ;  /* 0x7f80000000047802 */ /* 0x000fe40000000f00 */
[----:B------:R-:W-:Y:S01]  /*dae0*/  STS [R11+0x400], R154 ;  /* 0x0004009a0b007388 */ /* 0x000fe20000000800 */
[----:B------:R-:W-:-:S03]  /*daf0*/  @P4 FFMA.FTZ R4, R164, c[0x0][0x238], R7 ;  /* 0x00008e00a4044a23 */ /* 0x000fc60000010007 */
        /* <DEDUP_REMOVED lines=56> */
[----:B------:R-:W-:Y:S02]  /*de80*/  IADD3 R6, R6, -R5, RZ ;  /* 0x8000000506067210 */ /* 0x000fe40007ffe0ff */
        /* <DEDUP_REMOVED lines=42> */
.L_x_154:
[----:B---34-:R-:W-:Y:S05]  /*e130*/  BSYNC B0 ;  /* 0x0000000000007941 */ /* 0x018fea0003800000 */
.L_x_153:
        /* <DEDUP_REMOVED lines=27> */
.L_x_156:
[----:B------:R-:W-:Y:S05]  /*e2f0*/  BSYNC B0 ;  /* 0x0000000000007941 */ /* 0x000fea0003800000 */
.L_x_155:
        /* <DEDUP_REMOVED lines=18> */
.L_x_158:
[----:B------:R-:W-:Y:S05]  /*e420*/  BSYNC B0 ;  /* 0x0000000000007941 */ /* 0x000fea0003800000 */
.L_x_157:
        /* <DEDUP_REMOVED lines=18> */
.L_x_160:
[----:B------:R-:W-:Y:S05]  /*e550*/  BSYNC B0 ;  /* 0x0000000000007941 */ /* 0x000fea0003800000 */
.L_x_159:
[----:B------:R-:W-:-:S04]  /*e560*/  IADD3 R2, R2, 0x30, RZ ;  /* 0x0000003002027810 */ /* 0x000fc80007ffe0ff */
[----:B------:R-:W-:-:S13]  /*e570*/  ISETP.GE.AND P0, PT, R2, UR11, PT ;  /* 0x0000000b02007c0c */ /* 0x000fda000bf06270 */
[----:B------:R-:W-:Y:S05]  /*e580*/  @P0 EXIT ;  /* 0x000000000000094d */ /* 0x000fea0003800000 */
        /* <DEDUP_REMOVED lines=9> */
[----:B-1----:R-:W-:Y:S04]  /*e620*/  STG.E.128 [R2.64], R52 ;  /* 0x0000003402007986 */ /* 0x002fe8000c101d12 */
[----:B------:R-:W-:Y:S04]  /*e630*/  STG.E.128 [R2.64+0x80], R36 ;  /* 0x0000802402007986 */ /* 0x000fe8000c101d12 */
[----:B------:R-:W-:Y:S04]  /*e640*/  STG.E.128 [R2.64+0x100], R20 ;  /* 0x0001001402007986 */ /* 0x000fe8000c101d12 */
[----:B------:R-:W-:Y:S01]  /*e650*/  STG.E.128 [R2.64+0x180], R68 ;  /* 0x0001804402007986 */ /* 0x000fe2000c101d12 */
[----:B------:R-:W-:Y:S05]  /*e660*/  EXIT ;  /* 0x000000000000794d */ /* 0x000fea0003800000 */
.L_x_161:
        /* <DEDUP_REMOVED lines=9> */
.L_x_2025:


//--------------------- .text._ZN5flash16flash_fwd_kernelI23Flash_fwd_kernel_traitsILi256ELi64ELi64ELi4ELb0ELb0EN7cutlass6half_tE19Flash_kernel_traitsILi256ELi64ELi64ELi4ES3_EELb0ELb0ELb1ELb0ELb0ELb0ELb0ELb0EEEvNS_16Flash_fwd_paramsE --------------------------
	.section	.text._ZN5flash16flash_fwd_kernelI23Flash_fwd_kernel_traitsILi256ELi64ELi64ELi4ELb0ELb0EN7cutlass6half_tE19Flash_kernel_traitsILi256ELi64ELi64ELi4ES3_EELb0ELb0ELb1ELb0ELb0ELb0ELb0ELb0EEEvNS_16Flash_fwd_paramsE,"ax",@progbits
	.sectioninfo	@"SHI_REGISTERS=255"
	.align	128
        .global         _ZN5flash16flash_fwd_kernelI23Flash_fwd_kernel_traitsILi256ELi64ELi64ELi4ELb0ELb0EN7cutlass6half_tE19Flash_kernel_traitsILi256ELi64ELi64ELi4ES3_EELb0ELb0ELb1ELb0ELb0ELb0ELb0ELb0EEEvNS_16Flash_fwd_paramsE
        .type           _ZN5flash16flash_fwd_kernelI23Flash_fwd_kernel_traitsILi256ELi64ELi64ELi4ELb0ELb0EN7cutlass6half_tE19Flash_kernel_traitsILi256ELi64ELi64ELi4ES3_EELb0ELb0ELb1ELb0ELb0ELb0ELb0ELb0EEEvNS_16Flash_fwd_paramsE,@function
        .size           _ZN5flash16flash_fwd_kernelI23Flash_fwd_kernel_traitsILi256ELi64ELi64ELi4ELb0ELb0EN7cutlass6half_tE19Flash_kernel_traitsILi256ELi64ELi64ELi4ES3_EELb0ELb0ELb1ELb0ELb0ELb0ELb0ELb0EEEvNS_16Flash_fwd_paramsE,(.L_x_2026 - _ZN5flash16flash_fwd_kernelI23Flash_fwd_kernel_traitsILi256ELi64ELi64ELi4ELb0ELb0EN7cutlass6half_tE19Flash_kernel_traitsILi256ELi64ELi64ELi4ES3_EELb0ELb0ELb1ELb0ELb0ELb0ELb0ELb0EEEvNS_16Flash_fwd_paramsE)
        .other          _ZN5flash16flash_fwd_kernelI23Flash_fwd_kernel_traitsILi256ELi64ELi64ELi4ELb0ELb0EN7cutlass6half_tE19Flash_kernel_traitsILi256ELi64ELi64ELi4ES3_EELb0ELb0ELb1ELb0ELb0ELb0ELb0ELb0EEEvNS_16Flash_fwd_paramsE,@"STO_CUDA_ENTRY STV_DEFAULT"
_ZN5flash16flash_fwd_kernelI23Flash_fwd_kernel_traitsILi256ELi64ELi64ELi4ELb0ELb0EN7cutlass6half_tE19Flash_kernel_traitsILi256ELi64ELi64ELi4ES3_EELb0ELb0ELb1ELb0ELb0ELb0ELb0ELb0EEEvNS_16Flash_fwd_paramsE:
.text._ZN5flash16flash_fwd_kernelI23Flash_fwd_kernel_traitsILi256ELi64ELi64ELi4ELb0ELb0EN7cutlass6half_tE19Flash_kernel_traitsILi256ELi64ELi64ELi4ES3_EELb0ELb0ELb1ELb0ELb0ELb0ELb0ELb0EEEvNS_16Flash_fwd_paramsE:
        /* <DEDUP_REMOVED lines=27> */
[----:B------:R-:W-:Y:S02]  /*01b0*/  IMAD.U32 R5, RZ, RZ, UR5 ;  /* 0x00000005ff057e24 */ /* 0x000fe4000f8e00ff */
[----:B------:R-:W-:Y:S01]  /*01c0*/  IMAD.U32 R4, RZ, RZ, UR4 ;  /* 0x00000004ff047e24 */ /* 0x000fe2000f8e00ff */
[----:B------:R-:W-:-:S04]  /*01d0*/  PLOP3.LUT P1, PT, PT, PT, UP1, 0x80, 0x0 ;  /* 0x000000000000781c */ /* 0x000fc80003f2f018 */
[----:B------:R1:W4:Y:S01]  /*01e0*/  @P0 LDG.E R5, [R4.64] ;  /* 0x0000001204050981 */ /* 0x000322000c1e1900 */
[----:B------:R-:W-:-:S06]  /*01f0*/  UIMAD.WIDE UR6, UR17, UR10, UR6 ;  /* 0x0000000a110672a5 */ /* 0x000fcc000f8e0206 */
[----:B------:R-:W-:Y:S02]  /*0200*/  IMAD.U32 R2, RZ, RZ, UR6 ;  /* 0x00000006ff027e24 */ /* 0x000fe4000f8e00ff */
[----:B------:R-:W-:-:S05]  /*0210*/  IMAD.U32 R3, RZ, RZ, UR7 ;  /* 0x00000007ff037e24 */ /* 0x000fca000f8e00ff */
[----:B------:R-:W5:Y:S01]  /*0220*/  @!P1 LDG.E R6, [R2.64] ;  /* 0x0000001202069981 */ /* 0x000f62000c1e1900 */
[----:B------:R-:W-:Y:S02]  /*0230*/  UMOV UR11, 0xffffffff ;  /* 0xffffffff000b7882 */ /* 0x000fe40000000000 */
[----:B------:R-:W-:Y:S01]  /*0240*/  UMOV UR21, URZ ;  /* 0x0000003f00157c82 */ /* 0x000fe20008000000 */
[----:B-1----:R-:W1:Y:S01]  /*0250*/  S2R R4, SR_TID.X ;  /* 0x0000000000047919 */ /* 0x002e620000002100 */
        /* <DEDUP_REMOVED lines=19> */
.L_x_162:
[----:B------:R-:W-:Y:S02]  /*0390*/  ULDC UR6, c[0x0][0x218] ;  /* 0x0000860000067ab9 */ /* 0x000fe40000000800 */
.L_x_163:
        /* <DEDUP_REMOVED lines=52> */
[----:B------:R-:W-:Y:S01]  /*06e0*/  ULDC.U8 UR20, c[0x0][0x328] ;  /* 0x0000ca0000147ab9 */ /* 0x000fe20000000000 */
[----:B------:R-:W-:Y:S01]  /*06f0*/  LOP3.LUT R3, R16, 0xfffffff8, RZ, 0xc0, !PT ;  /* 0xfffffff810037812 */ /* 0x000fe200078ec0ff */
[----:B------:R-:W-:Y:S01]  /*0700*/  UISETP.NE.AND UP2, UPT, UR20, URZ, UPT ;  /* 0x0000003f1400728c */ /* 0x000fe2000bf45270 */
[----:B------:R-:W-:Y:S01]  /*0710*/  SHF.R.S32.HI R16, RZ, 0x3, R16 ;  /* 0x00000003ff107819 */ /* 0x000fe20000011410 */
[----:B------:R-:W-:Y:S01]  /*0720*/  @UP0 UIMAD.WIDE.U32 UR8, UR11, UR6, URZ ;  /* 0x000000060b0802a5 */ /* 0x000fe2000f8e003f */
[----:B------:R-:W-:Y:S01]  /*0730*/  BSSY B0, `(.L_x_165) ;  /* 0x0000043000007945 */ /* 0x000fe20003800000 */
[----:B------:R-:W-:Y:S01]  /*0740*/  @!UP0 USHF.R.S32.HI UR21, URZ, 0x1f, UR17 ;  /* 0x0000001f3f158899 */ /* 0x000fe20008011411 */
[----:B------:R-:W-:Y:S01]  /*0750*/  IMAD.IADD R10, R4, 0x1, -R3 ;  /* 0x00000001040a7824 */ /* 0x000fe200078e0a03 */
[----:B------:R-:W-:Y:S01]  /*0760*/  ULDC.64 UR4, c[0x0][0x1e0] ;  /* 0x0000780000047ab9 */ /* 0x000fe20000000a00 */
[----:B------:R-:W-:Y:S01]  /*0770*/  SHF.R.S32.HI R17, RZ, 0x1f, R16 ;  /* 0x0000001fff117819 */ /* 0x000fe20000011410 */
[----:B------:R-:W-:Y:S01]  /*0780*/  UISETP.NE.OR UP3, UPT, UR15, URZ, !UP2 ;  /* 0x0000003f0f00728c */ /* 0x000fe2000d765670 */
[----:B------:R-:W-:Y:S01]  /*0790*/  IMAD.SHL.U32 R9, R10, 0x8, RZ ;  /* 0x000000080a097824 */ /* 0x000fe200078e00ff */
[----:B------:R-:W-:-:S02]  /*07a0*/  @!UP0 UIMAD UR21, UR21, UR4, URZ ;  /* 0x00000004151582a4 */ /* 0x000fc4000f8e023f */
[----:B------:R-:W-:Y:S01]  /*07b0*/  @UP0 UIMAD UR7, UR11, UR7, UR9 ;  /* 0x000000070b0702a4 */ /* 0x000fe2000f8e0209 */
[----:B------:R-:W-:Y:S01]  /*07c0*/  IMAD.WIDE R18, R19, 0x40, R16 ;  /* 0x0000004013127825 */ /* 0x000fe200078e0210 */
[----:B------:R-:W-:Y:S01]  /*07d0*/  ULDC UR10, c[0x0][0x214] ;  /* 0x00008500000a7ab9 */ /* 0x000fe20000000800 */
[C---:B------:R-:W-:Y:S01]  /*07e0*/  IADD3 R8, R9.reuse, 0x40, RZ ;  /* 0x0000004009087810 */ /* 0x040fe20007ffe0ff */
[----:B------:R-:W-:Y:S01]  /*07f0*/  @UP1 ULDC UR15, c[0x0][0x210] ;  /* 0x00008400000f1ab9 */ /* 0x000fe20000000800 */
[C---:B------:R-:W-:Y:S01]  /*0800*/  IADD3 R7, R9.reuse, 0x80, RZ ;  /* 0x0000008009077810 */ /* 0x040fe20007ffe0ff */
[----:B------:R-:W-:Y:S01]  /*0810*/  @!UP0 UIMAD.WIDE.U32 UR24, UR17, UR4, URZ ;  /* 0x00000004111882a5 */ /* 0x000fe2000f8e003f */
[----:B------:R-:W-:Y:S01]  /*0820*/  IADD3 R6, R9, 0xc0, RZ ;  /* 0x000000c009067810 */ /* 0x000fe20007ffe0ff */
[----:B------:R-:W-:Y:S02]  /*0830*/  ULDC UR9, c[0x0][0x234] ;  /* 0x00008d0000097ab9 */ /* 0x000fe40000000800 */
[----:B------:R-:W-:-:S02]  /*0840*/  @UP1 UIMAD UR15, UR15, UR10, URZ ;  /* 0x0000000a0f0f12a4 */ /* 0x000fc4000f8e023f */
[----:B------:R-:W-:Y:S02]  /*0850*/  @!UP1 USEL UR15, UR10, UR9, !UP2 ;  /* 0x000000090a0f9287 */ /* 0x000fe4000d000000 */
[----:B------:R-:W-:Y:S02]  /*0860*/  @!UP0 UIMAD UR21, UR17, UR5, UR21 ;  /* 0x00000005111582a4 */ /* 0x000fe4000f8e0215 */
[----:B------:R-:W-:Y:S02]  /*0870*/  ULDC UR6, c[0x0][0x1c0] ;  /* 0x0000700000067ab9 */ /* 0x000fe40000000800 */
[----:B------:R-:W-:Y:S02]  /*0880*/  @UP1 UMOV UR20, 0x1 ;  /* 0x0000000100141882 */ /* 0x000fe40000000000 */
[----:B------:R-:W-:Y:S02]  /*0890*/  @!UP1 UIMAD UR20, UR15, UR6, URZ ;  /* 0x000000060f1492a4 */ /* 0x000fe4000f8e023f */
[----:B------:R-:W-:-:S02]  /*08a0*/  USHF.R.S32.HI UR22, URZ, 0x1f, UR12 ;  /* 0x0000001f3f167899 */ /* 0x000fc4000801140c */
[----:B------:R-:W-:Y:S02]  /*08b0*/  @!UP0 UMOV UR8, UR24 ;  /* 0x0000001800088c82 */ /* 0x000fe40008000000 */
[----:B------:R-:W-:Y:S01]  /*08c0*/  @!UP0 UIADD3 UR7, UR25, UR21, URZ ;  /* 0x0000001519078290 */ /* 0x000fe2000fffe03f */
[C---:B------:R-:W-:Y:S01]  /*08d0*/  IADD3 R2, P0, R9.reuse, UR8, RZ ;  /* 0x0000000809027c10 */ /* 0x040fe2000ff1e0ff */
[----:B------:R-:W-:Y:S02]  /*08e0*/  UIADD3 UR16, -UR14, UR16, URZ ;  /* 0x000000100e107290 */ /* 0x000fe4000fffe13f */
[----:B------:R-:W-:Y:S02]  /*08f0*/  @!UP3 UIMAD UR23, UR17, UR10, URZ ;  /* 0x0000000a1117b2a4 */ /* 0x000fe4000f8e023f */
[----:B------:R-:W-:Y:S01]  /*0900*/  UIMAD UR20, UR17, UR20, URZ ;  /* 0x00000014111472a4 */ /* 0x000fe2000f8e023f */
[----:B------:R-:W-:Y:S01]  /*0910*/  LEA.HI.X.SX32 R3, R9, UR7, 0x1, P0 ;  /* 0x0000000709037c11 */ /* 0x000fe200080f0eff */
[----:B------:R-:W-:Y:S01]  /*0920*/  ULDC.64 UR4, c[0x0][0x1f0] ;  /* 0x00007c0000047ab9 */ /* 0x000fe20000000a00 */
[----:B------:R-:W-:Y:S01]  /*0930*/  ISETP.GE.AND P0, PT, R16, UR16, PT ;  /* 0x0000001010007c0c */ /* 0x000fe2000bf06270 */
[----:B------:R-:W-:-:S02]  /*0940*/  UIMAD UR4, UR22, UR4, URZ ;  /* 0x00000004160472a4 */ /* 0x000fc4000f8e023f */
[----:B------:R-:W-:Y:S01]  /*0950*/  @!UP3 USEL UR23, UR23, UR11, !UP0 ;  /* 0x0000000b1717b287 */ /* 0x000fe2000c000000 */
[----:B-1----:R-:W-:Y:S01]  /*0960*/  IMAD.WIDE.U32 R12, R12, c[0x0][0x1f0], R2 ;  /* 0x00007c000c0c7a25 */ /* 0x002fe200078e0002 */
[----:B------:R-:W-:Y:S02]  /*0970*/  @UP1 ULDC UR22, c[0x0][0x210] ;  /* 0x0000840000161ab9 */ /* 0x000fe40000000800 */
[----:B------:R-:W-:Y:S02]  /*0980*/  USEL UR20, UR20, URZ, UP3 ;  /* 0x0000003f14147287 */ /* 0x000fe40009800000 */
[----:B------:R-:W-:Y:S02]  /*0990*/  @!UP1 UMOV UR22, 0x1 ;  /* 0x0000000100169882 */ /* 0x000fe40000000000 */
[----:B------:R-:W-:Y:S02]  /*09a0*/  UIMAD UR14, UR14, UR22, URZ ;  /* 0x000000160e0e72a4 */ /* 0x000fe4000f8e023f */
[----:B------:R-:W-:-:S02]  /*09b0*/  UIMAD UR15, UR12, UR15, UR20 ;  /* 0x0000000f0c0f72a4 */ /* 0x000fc4000f8e0214 */
[----:B------:R-:W-:Y:S02]  /*09c0*/  UMOV UR26, URZ ;  /* 0x0000003f001a7c82 */ /* 0x000fe40008000000 */
[----:B------:R-:W-:Y:S02]  /*09d0*/  @!UP3 UMOV UR26, UR23 ;  /* 0x00000017001abc82 */ /* 0x000fe40008000000 */
[----:B------:R-:W-:Y:S02]  /*09e0*/  UIMAD UR4, UR12, UR5, UR4 ;  /* 0x000000050c0472a4 */ /* 0x000fe4000f8e0204 */
[----:B------:R-:W-:Y:S02]  /*09f0*/  UMOV UR27, URZ ;  /* 0x0000003f001b7c82 */ /* 0x000fe40008000000 */
[----:B------:R-:W-:Y:S02]  /*0a00*/  USHF.R.S32.HI UR6, URZ, 0x1f, UR14 ;  /* 0x0000001f3f067899 */ /* 0x000fe4000801140e */
[----:B------:R-:W-:Y:S01]  /*0a10*/  @!UP3 USHF.R.S32.HI UR27, URZ, 0x1f, UR23 ;  /* 0x0000001f3f1bb899 */ /* 0x000fe20008011417 */
[----:B------:R-:W-:Y:S01]  /*0a20*/  IADD3 R15, R13, UR4, RZ ;  /* 0x000000040d0f7c10 */ /* 0x000fe2000fffe0ff */
[----:B------:R-:W-:-:S02]  /*0a30*/  USHF.R.S32.HI UR7, URZ, 0x1f, UR15 ;  /* 0x0000001f3f077899 */ /* 0x000fc4000801140f */
[----:B------:R-:W-:-:S04]  /*0a40*/  UIADD3 UR14, UP1, UP0, UR14, UR26, UR15 ;  /* 0x0000001a0e0e7290 */ /* 0x000fc8000f83e00f */
[----:B------:R-:W-:Y:S01]  /*0a50*/  UIADD3.X UR6, UR6, UR27, UR7, UP1, UP0 ;  /* 0x0000001b06067290 */ /* 0x000fe20008fe0407 */
[----:B------:R-:W-:Y:S06]  /*0a60*/  @P0 BRA `(.L_x_166) ;  /* 0x000000f000000947 */ /* 0x000fec0003800000 */
        /* <DEDUP_REMOVED lines=15> */
.L_x_166:
[----:B------:R-:W-:Y:S05]  /*0b60*/  BSYNC B0 ;  /* 0x0000000000007941 */ /* 0x000fea0003800000 */
.L_x_165:
        /* <DEDUP_REMOVED lines=18> */
[----:B------:R1:W-:Y:S04]  /*0c90*/  @!P3 STG.E.128 [R2.64], RZ ;  /* 0x000000ff0200b986 */ /* 0x0003e8000c101d12 */
[----:B------:R1:W-:Y:S04]  /*0ca0*/  @!P2 STG.E.128 [R2.64+0x80], RZ ;  /* 0x000080ff0200a986 */ /* 0x0003e8000c101d12 */
[----:B------:R1:W-:Y:S04]  /*0cb0*/  @!P1 STG.E.128 [R2.64+0x100], RZ ;  /* 0x000100ff02009986 */ /* 0x0003e8000c101d12 */
[----:B------:R1:W-:Y:S02]  /*0cc0*/  @!P0 STG.E.128 [R2.64+0x180], RZ ;  /* 0x000180ff02008986 */ /* 0x0003e4000c101d12 */
.L_x_168:
[----:B------:R-:W-:Y:S05]  /*0cd0*/  BSYNC B0 ;  /* 0x0000000000007941 */ /* 0x000fea0003800000 */
.L_x_167:
        /* <DEDUP_REMOVED lines=22> */
.L_x_170:
[----:B------:R-:W-:Y:S05]  /*0e40*/  BSYNC B0 ;  /* 0x0000000000007941 */ /* 0x000fea0003800000 */
.L_x_169:
[----:B-1----:R-:W-:Y:S01]  /*0e50*/  IADD3 R2, R16, 0x30, RZ ;  /* 0x0000003010027810 */ /* 0x002fe20007ffe0ff */
[----:B------:R-:W-:Y:S03]  /*0e60*/  BSSY B0, `(.L_x_171) ;  /* 0x0000014000007945 */ /* 0x000fe60003800000 */
[----:B------:R-:W-:-:S13]  /*0e70*/  ISETP.GE.AND P0, PT, R2, UR16, PT ;  /* 0x0000001002007c0c */ /* 0x000fda000bf06270 */
[----:B------:R-:W-:Y:S05]  /*0e80*/  @P0 BRA `(.L_x_172) ;  /* 0x0000011000000947 */ /* 0x000fea0003800000 */
[----:B------:R-:W-:Y:S01]  /*0e90*/  IADD3 R3, P0, R18, 0x30, RZ ;  /* 0x0000003012037810 */ /* 0x000fe20007f1e0ff */
[----:B------:R-:W-:Y:S01]  /*0ea0*/  IMAD.MOV.U32 R13, RZ, RZ, R15 ;  /* 0x000000ffff0d7224 */ /* 0x000fe200078e000f */
[----:B------:R-:W-:Y:S02]  /*0eb0*/  ISETP.GE.AND P3, PT, R9, c[0x0][0x220], PT ;  /* 0x0000880009007a0c */ /* 0x000fe40003f66270 */
        /* <DEDUP_REMOVED lines=14> */
.L_x_172:
[----:B------:R-:W-:Y:S05]  /*0fa0*/  BSYNC B0 ;  /* 0x0000000000007941 */ /* 0x000fea0003800000 */
.L_x_171:
[----:B------:R-:W-:-:S04]  /*0fb0*/  ISETP.NE.AND P6, PT, R10, RZ, PT ;  /* 0x000000ff0a00720c */ /* 0x000fc80003fc5270 */
[----:B------:R-:W-:Y:S02]  /*0fc0*/  ISETP.GE.OR P5, PT, R16, UR16, P6 ;  /* 0x0000001010007c0c */ /* 0x000fe4000b7a6670 */
[----:B------:R-:W-:Y:S02]  /*0fd0*/  ISETP.GE.OR P4, PT, R5, UR16, P6 ;  /* 0x0000001005007c0c */ /* 0x000fe4000b786670 */
[----:B------:R-:W-:Y:S02]  /*0fe0*/  ISETP.GE.OR P3, PT, R4, UR16, P6 ;  /* 0x0000001004007c0c */ /* 0x000fe4000b766670 */
[----:B------:R-:W-:-:S07]  /*0ff0*/  ISETP.GE.OR P6, PT, R2, UR16, P6 ;  /* 0x0000001002007c0c */ /* 0x000fce000b7c6670 */
[----:B-1----:R-:W-:Y:S02]  /*1000*/  @!P5 IMAD R7, R16, UR22, RZ ;  /* 0x000000161007dc24 */ /* 0x002fe4000f8e02ff */
[----:B------:R-:W-:Y:S02]  /*1010*/  @!P4 IMAD R0, R5, UR22, RZ ;  /* 0x000000160500cc24 */ /* 0x000fe4000f8e02ff */
        /* <DEDUP_REMOVED lines=28> */
.L_x_164:
        /* <DEDUP_REMOVED lines=32> */
.L_x_173:
[----:B------:R-:W-:Y:S01]  /*13e0*/  IABS R0, c[0x0][0x1c8] ;  /* 0x0000720000007a13 */ /* 0x000fe20000000000 */
[----:B------:R-:W1:Y:S01]  /*13f0*/  S2R R2, SR_CTAID.Z ;  /* 0x0000000000027919 */ /* 0x000e620000002700 */
[----:B------:R-:W-:Y:S02]  /*1400*/  UMOV UR26, URZ ;  /* 0x0000003f001a7c82 */ /* 0x000fe40008000000 */
[----:B------:R-:W2:Y:S01]  /*1410*/  R2UR UR7, R0 ;  /* 0x00000000000773c2 */ /* 0x000ea200000e0000 */
[----:B-1----:R-:W-:Y:S01]  /*1420*/  IABS R2, R2 ;  /* 0x0000000200027213 */ /* 0x002fe20000000000 */
[----:B--2---:R-:W1:Y:S06]  /*1430*/  I2F.RP R5, UR7 ;  /* 0x0000000700057d06 */ /* 0x004e6c0008209400 */
[----:B------:R-:W2:Y:S02]  /*1440*/  R2UR UR5, R2 ;  /* 0x00000000020573c2 */ /* 0x000ea400000e0000 */
[----:B-1----:R-:W1:Y:S02]  /*1450*/  MUFU.RCP R3, R5 ;  /* 0x0000000500037308 */ /* 0x002e640000001000 */
[----:B-1----:R-:W-:-:S06]  /*1460*/  IADD3 R3, R3, 0xffffffe, RZ ;  /* 0x0ffffffe03037810 */ /* 0x002fcc0007ffe0ff */
[----:B------:R-:W1:Y:S02]  /*1470*/  F2I.FTZ.U32.TRUNC.NTZ R0, R3 ;  /* 0x0000000300007305 */ /* 0x000e64000021f000 */
[----:B-1----:R-:W1:Y:S02]  /*1480*/  R2UR UR27, R0 ;  /* 0x00000000001b73c2 */ /* 0x002e6400000e0000 */
[----:B-1----:R-:W-:-:S04]  /*1490*/  UIADD3 UR4, URZ, -UR27, URZ ;  /* 0x8000001b3f047290 */ /* 0x002fc8000fffe03f */
[----:B------:R-:W-:-:S04]  /*14a0*/  UIMAD UR4, UR4, UR7, URZ ;  /* 0x00000007040472a4 */ /* 0x000fc8000f8e023f */
[----:B------:R-:W-:-:S07]  /*14b0*/  UIMAD.WIDE.U32 UR26, UR27, UR4, UR26 ;  /* 0x000000041b1a72a5 */ /* 0x000fce000f8e001a */
[----:B------:R-:W-:Y:S02]  /*14c0*/  UMOV UR25, UR27 ;  /* 0x0000001b00197c82 */ /* 0x000fe40008000000 */
[----:B--2---:R-:W-:Y:S02]  /*14d0*/  UIMAD.WIDE.U32 UR26, UR25, UR5, URZ ;  /* 0x00000005191a72a5 */ /* 0x004fe4000f8e003f */
        /* <DEDUP_REMOVED lines=34> */
.L_x_174:
[----:B------:R-:W-:Y:S01]  /*1700*/  SHF.R.S32.HI R3, RZ, 0x1f, R4 ;  /* 0x0000001fff037819 */ /* 0x000fe20000011404 */
[----:B------:R-:W1:Y:S01]  /*1710*/  S2R R16, SR_CTAID.Z ;  /* 0x0000000000107919 */ /* 0x000e620000002700 */
[----:B------:R-:W-:Y:S01]  /*1720*/  ULDC.64 UR4, c[0x0][0x1b8] ;  /* 0x00006e0000047ab9 */ /* 0x000fe20000000a00 */
[----:B------:R-:W-:Y:S01]  /*1730*/  IMAD.U32 R232, RZ, RZ, UR22 ;  /* 0x00000016ffe87e24 */ /* 0x000fe2000f8e00ff */
[CC--:B------:R-:W-:Y:S01]  /*1740*/  LEA.HI R5, R3.reuse, R4.reuse, RZ, 0x3 ;  /* 0x0000000403057211 */ /* 0x0c0fe200078f18ff */
[----:B------:R-:W-:Y:S01]  /*1750*/  UIMAD UR4, UR27, UR4, URZ ;  /* 0x000000041b0472a4 */ /* 0x000fe2000f8e023f */
[----:B------:R-:W-:Y:S01]  /*1760*/  LEA.HI R11, R3, R4, RZ, 0x4 ;  /* 0x00000004030b7211 */ /* 0x000fe200078f20ff */
[----:B------:R-:W-:Y:S01]  /*1770*/  IMAD.U32 R166, RZ, RZ, UR22 ;  /* 0x00000016ffa67e24 */ /* 0x000fe2000f8e00ff */
[----:B------:R-:W-:Y:S01]  /*1780*/  SHF.R.S32.HI R14, RZ, 0x3, R5 ;  /* 0x00000003ff0e7819 */ /* 0x000fe20000011405 */
[----:B------:R-:W-:Y:S01]  /*1790*/  IMAD.U32 R19, RZ, RZ, UR13 ;  /* 0x0000000dff137e24 */ /* 0x000fe2000f8e00ff */
[----:B------:R-:W-:Y:S01]  /*17a0*/  SHF.R.S32.HI R0, RZ, 0x4, R11 ;  /* 0x00000004ff007819 */ /* 0x000fe2000001140b */
[----:B------:R-:W-:Y:S01]  /*17b0*/  BSSY B0, `(.L_x_175) ;  /* 0x000006e000007945 */ /* 0x000fe20003800000 */
[----:B------:R-:W-:Y:S01]  /*17c0*/  LOP3.LUT R5, R5, 0xfffffff8, RZ, 0xc0, !PT ;  /* 0xfffffff805057812 */ /* 0x000fe200078ec0ff */
[----:B------:R-:W-:Y:S01]  /*17d0*/  IMAD.SHL.U32 R7, R14, 0x40, RZ ;  /* 0x000000400e077824 */ /* 0x000fe200078e00ff */
[----:B------:R-:W-:-:S02]  /*17e0*/  LEA.HI R225, R11, R0, RZ, 0x1 ;  /* 0x000000000be17211 */ /* 0x000fc400078f08ff */
[----:B------:R-:W-:Y:S01]  /*17f0*/  LOP3.LUT R11, R11, 0xfffffff0, RZ, 0xc0, !PT ;  /* 0xfffffff00b0b7812 */ /* 0x000fe200078ec0ff */
[----:B------:R-:W-:Y:S01]  /*1800*/  IMAD.IADD R2, R4, 0x1, -R5 ;  /* 0x0000000104027824 */ /* 0x000fe200078e0a05 */
[----:B------:R-:W-:Y:S02]  /*1810*/  LOP3.LUT R225, R225, 0xfffffffe, RZ, 0xc0, !PT ;  /* 0xfffffffee1e17812 */ /* 0x000fe400078ec0ff */
[----:B------:R-:W-:Y:S01]  /*1820*/  LOP3.LUT R7, R7, 0x1c0, RZ, 0xc0, !PT ;  /* 0x000001c007077812 */ /* 0x000fe200078ec0ff */
[----:B------:R-:W-:Y:S01]  /*1830*/  IMAD.SHL.U32 R240, R2, 0x8, RZ ;  /* 0x0000000802f07824 */ /* 0x000fe200078e00ff */
[----:B------:R-:W-:Y:S01]  /*1840*/  SHF.R.S32.HI R15, RZ, 0x1f, R14 ;  /* 0x0000001fff0f7819 */ /* 0x000fe2000001140e */
[----:B------:R-:W-:Y:S01]  /*1850*/  IMAD.IADD R11, R4, 0x1, -R11 ;  /* 0x00000001040b7824 */ /* 0x000fe200078e0a0b */
[----:B------:R-:W-:Y:S01]  /*1860*/  SHF.R.U32.HI R230, RZ, 0x3, R7 ;  /* 0x00000003ffe67819 */ /* 0x000fe20000011607 */
[----:B------:R-:W-:Y:S01]  /*1870*/  IMAD.IADD R225, R0, 0x1, -R225 ;  /* 0x0000000100e17824 */ /* 0x000fe200078e0ae1 */
[----:B------:R-:W-:Y:S01]  /*1880*/  LOP3.LUT R5, R7, 0x38, R240, 0xf8, !PT ;  /* 0x0000003807057812 */ /* 0x000fe200078ef8f0 */
[----:B------:R-:W-:Y:S01]  /*1890*/  IMAD R7, R15, c[0x0][0x198], RZ ;  /* 0x000066000f077a24 */ /* 0x000fe200078e02ff */
[----:B------:R-:W-:Y:S01]  /*18a0*/  SHF.R.S32.HI R0, RZ, 0x1f, R11 ;  /* 0x0000001fff007819 */ /* 0x000fe2000001140b */
[----:B------:R-:W-:Y:S01]  /*18b0*/  IMAD.WIDE R18, R19, 0x40, R14 ;  /* 0x0000004013127825 */ /* 0x000fe200078e020e */
[----:B------:R-:W-:-:S02]  /*18c0*/  LOP3.LUT R230, R5, R230, RZ, 0x3c, !PT ;  /* 0x000000e605e67212 */ /* 0x000fc400078e3cff */
[----:B------:R-:W-:Y:S01]  /*18d0*/  LEA.HI R5, R0, R11, RZ, 0x3 ;  /* 0x0000000b00057211 */ /* 0x000fe200078f18ff */
[----:B------:R-:W-:Y:S01]  /*18e0*/  IMAD R6, R14, c[0x0][0x19c], R7 ;  /* 0x000067000e067a24 */ /* 0x000fe200078e0207 */
[-C--:B------:R-:W-:Y:S01]  /*18f0*/  LEA.HI R9, R3, R4.reuse, RZ, 0x6 ;  /* 0x0000000403097211 */ /* 0x080fe200078f30ff */
[----:B------:R-:W-:Y:S01]  /*1900*/  IMAD.SHL.U32 R7, R225, 0x8, RZ ;  /* 0x00000008e1077824 */ /* 0x000fe200078e00ff */
[--C-:B------:R-:W-:Y:S02]  /*1910*/  SHF.R.S32.HI R241, RZ, 0x1f, R240.reuse ;  /* 0x0000001ffff17819 */ /* 0x100fe400000114f0 */
[----:B------:R-:W-:Y:S01]  /*1920*/  IADD3 R12, P0, R240, UR6, RZ ;  /* 0x00000006f00c7c10 */ /* 0x000fe2000ff1e0ff */
[----:B------:R-:W-:Y:S01]  /*1930*/  IMAD.SHL.U32 R9, R9, 0x8, RZ ;  /* 0x0000000809097824 */ /* 0x000fe200078e00ff */
[----:B------:R-:W-:Y:S01]  /*1940*/  LOP3.LUT R0, R5, 0xfffffff8, RZ, 0xc0, !PT ;  /* 0xfffffff805007812 */ /* 0x000fe200078ec0ff */
[----:B------:R-:W-:Y:S01]  /*1950*/  IMAD.WIDE.U32 R20, R14, c[0x0][0x198], R240 ;  /* 0x000066000e147a25 */ /* 0x000fe200078e00f0 */
[----:B------:R-:W-:Y:S01]  /*1960*/  IADD3.X R13, R241, UR20, RZ, P0, !PT ;  /* 0x00000014f10d7c10 */ /* 0x000fe200087fe4ff */
[----:B------:R-:W-:Y:S01]  /*1970*/  ULDC.64 UR6, c[0x0][0x1b0] ;  /* 0x00006c0000067ab9 */ /* 0x000fe20000000a00 */
[----:B------:R-:W-:Y:S01]  /*1980*/  LOP3.LUT R230, R230, 0xfffffe00, R9, 0xf8, !PT ;  /* 0xfffffe00e6e67812 */ /* 0x000fe200078ef809 */
[----:B------:R-:W-:Y:S01]  /*1990*/  IMAD.IADD R0, R11, 0x1, -R0 ;  /* 0x000000010b007824 */ /* 0x000fe200078e0a00 */
[----:B------:R-:W-:Y:S01]  /*19a0*/  IADD3 R10, P0, R20, UR24, RZ ;  /* 0x00000018140a7c10 */ /* 0x000fe2000ff1e0ff */
[----:B-1----:R-:W-:Y:S01]  /*19b0*/  IMAD.WIDE.U32 R16, R16, c[0x0][0x1a8], R12 ;  /* 0x00006a0010107a25 */ /* 0x002fe200078e000c */
[----:B------:R-:W-:Y:S01]  /*19c0*/  UIMAD UR6, UR27, UR6, URZ ;  /* 0x000000061b0672a4 */ /* 0x000fe2000f8e023f */
[----:B------:R-:W-:Y:S01]  /*19d0*/  IADD3 R229, R240, 0x40, RZ ;  /* 0x00000040f0e57810 */ /* 0x000fe20007ffe0ff */
[----:B------:R-:W-:Y:S01]  /*19e0*/  UIADD3 UR20, -UR14, UR16, URZ ;  /* 0x000000100e147290 */ /* 0x000fe2000fffe13f */
[----:B------:R-:W-:Y:S01]  /*19f0*/  IMAD R9, R15, c[0x0][0x1a0], RZ ;  /* 0x000068000f097a24 */ /* 0x000fe200078e02ff */
[----:B------:R-:W-:Y:S01]  /*1a00*/  LOP3.LUT P2, RZ, R0, 0x4, RZ, 0xc0, !PT ;  /* 0x0000000400ff7812 */ /* 0x000fe2000784c0ff */
[----:B------:R-:W-:Y:S01]  /*1a10*/  IMAD.WIDE.U32 R12, R14, c[0x0][0x1a0], R240 ;  /* 0x000068000e0c7a25 */ /* 0x000fe200078e00f0 */
[C---:B------:R-:W-:Y:S01]  /*1a20*/  LOP3.LUT P1, RZ, R0.reuse, 0x2, RZ, 0xc0, !PT ;  /* 0x0000000200ff7812 */ /* 0x040fe2000782c0ff */
[----:B------:R-:W-:Y:S01]  /*1a30*/  UIMAD UR7, UR22, UR7, UR6 ;  /* 0x00000007160772a4 */ /* 0x000fe2000f8e0206 */
[----:B------:R-:W-:Y:S01]  /*1a40*/  IADD3.X R11, R21, UR23, R6, P0, !PT ;  /* 0x00000017150b7c10 */ /* 0x000fe200087fe406 */
[----:B------:R-:W-:Y:S01]  /*1a50*/  IMAD.SHL.U32 R0, R0, 0x40, RZ ;  /* 0x0000004000007824 */ /* 0x000fe200078e00ff */
[----:B------:R-:W-:Y:S01]  /*1a60*/  IADD3 R8, P0, R12, UR28, RZ ;  /* 0x0000001c0c087c10 */ /* 0x000fe2000ff1e0ff */
[----:B------:R-:W-:Y:S01]  /*1a70*/  IMAD R6, R14, c[0x0][0x1a4], R9 ;  /* 0x000069000e067a24 */ /* 0x000fe200078e0209 */
[----:B------:R-:W-:Y:S01]  /*1a80*/  UIMAD UR6, UR22, UR5, UR4 ;  /* 0x00000005160672a4 */ /* 0x000fe2000f8e0204 */
[----:B------:R-:W-:Y:S01]  /*1a90*/  IMAD.SHL.U32 R5, R5, 0x40, RZ ;  /* 0x0000004005057824 */ /* 0x000fe200078e00ff */
[----:B------:R-:W-:Y:S01]  /*1aa0*/  LOP3.LUT R0, R0, 0x1c0, RZ, 0xc0, !PT ;  /* 0x000001c000007812 */ /* 0x000fe200078ec0ff */
[----:B------:R-:W-:Y:S01]  /*1ab0*/  ULDC.64 UR4, c[0x0][0x1a8] ;  /* 0x00006a0000047ab9 */ /* 0x000fe20000000a00 */
[----:B------:R-:W-:Y:S01]  /*1ac0*/  IADD3.X R9, R13, UR26, R6, P0, !PT ;  /* 0x0000001a0d097c10 */ /* 0x000fe200087fe406 */
[----:B------:R-:W-:Y:S01]  /*1ad0*/  UIMAD UR4, UR25, UR4, URZ ;  /* 0x00000004190472a4 */ /* 0x000fe2000f8e023f */
[----:B------:R-:W-:Y:S01]  /*1ae0*/  LOP3.LUT R7, R0, 0x8, R7, 0xf8, !PT ;  /* 0x0000000800077812 */ /* 0x000fe200078ef807 */
[----:B------:R-:W-:Y:S01]  /*1af0*/  IMAD.WIDE.U32 R232, R232, c[0x0][0x1b0], R10 ;  /* 0x00006c00e8e87a25 */ /* 0x000fe200078e000a */
[----:B------:R-:W-:Y:S01]  /*1b00*/  ISETP.GE.AND P0, PT, R14, UR20, PT ;  /* 0x000000140e007c0c */ /* 0x000fe2000bf06270 */
[----:B------:R-:W-:Y:S01]  /*1b10*/  UIMAD UR4, UR12, UR5, UR4 ;  /* 0x000000050c0472a4 */ /* 0x000fe2000f8e0204 */
[----:B------:R-:W-:Y:S01]  /*1b20*/  SHF.R.U32.HI R0, RZ, 0x3, R0 ;  /* 0x00000003ff007819 */ /* 0x000fe20000011600 */
[----:B------:R-:W-:Y:S01]  /*1b30*/  IMAD.WIDE.U32 R166, R166, c[0x0][0x1b8], R8 ;  /* 0x00006e00a6a67a25 */ /* 0x000fe200078e0008 */
[----:B------:R-:W-:-:S02]  /*1b40*/  LEA.HI R6, R3, R4, RZ, 0x5 ;  /* 0x0000000403067211 */ /* 0x000fc400078f28ff */
[----:B------:R-:W-:Y:S01]  /*1b50*/  LOP3.LUT R0, R7, R0, RZ, 0x3c, !PT ;  /* 0x0000000007007212 */ /* 0x000fe200078e3cff */
[----:B------:R-:W-:Y:S01]  /*1b60*/  IMAD.MOV.U32 R7, RZ, RZ, 0x10 ;  /* 0x00000010ff077424 */ /* 0x000fe200078e00ff */
[----:B------:R-:W-:Y:S01]  /*1b70*/  IADD3 R13, R17, UR4, RZ ;  /* 0x00000004110d7c10 */ /* 0x000fe2000fffe0ff */
[----:B------:R-:W-:Y:S01]  /*1b80*/  IMAD.SHL.U32 R230, R230, 0x2, RZ ;  /* 0x00000002e6e67824 */ /* 0x000fe200078e00ff */
[----:B------:R-:W-:Y:S01]  /*1b90*/  LOP3.LUT R0, R0, 0xfffffe00, R5, 0xf8, !PT ;  /* 0xfffffe0000007812 */ /* 0x000fe200078ef805 */
[----:B------:R-:W-:Y:S01]  /*1ba0*/  IMAD.MOV.U32 R5, RZ, RZ, 0x20 ;  /* 0x00000020ff057424 */ /* 0x000fe200078e00ff */
[----:B------:R-:W-:Y:S02]  /*1bb0*/  SHF.R.S32.HI R89, RZ, 0x5, R6 ;  /* 0x00000005ff597819 */ /* 0x000fe40000011406 */
[C---:B------:R-:W-:Y:S02]  /*1bc0*/  IADD3 R228, R240.reuse, 0x80, RZ ;  /* 0x00000080f0e47810 */ /* 0x040fe40007ffe0ff */
[----:B------:R-:W-:-:S02]  /*1bd0*/  IADD3 R227, R240, 0xc0, RZ ;  /* 0x000000c0f0e37810 */ /* 0x000fc40007ffe0ff */
[----:B------:R-:W-:Y:S02]  /*1be0*/  SEL R7, R7, 0xfffffff0, !P1 ;  /* 0xfffffff007077807 */ /* 0x000fe40004800000 */
[----:B------:R-:W-:Y:S02]  /*1bf0*/  SEL R5, R5, 0xffffffe0, !P2 ;  /* 0xffffffe005057807 */ /* 0x000fe40005000000 */
[----:B------:R-:W-:Y:S02]  /*1c00*/  IADD3 R235, R233, UR7, RZ ;  /* 0x00000007e9eb7c10 */ /* 0x000fe4000fffe0ff */
[----:B------:R-:W-:Y:S01]  /*1c10*/  IADD3 R197, R167, UR6, RZ ;  /* 0x00000006a7c57c10 */ /* 0x000fe2000fffe0ff */
        /* <DEDUP_REMOVED lines=39> */
.L_x_176:
[----:B------:R-:W-:Y:S05]  /*1e90*/  BSYNC B0 ;  /* 0x0000000000007941 */ /* 0x000fea0003800000 */
.L_x_175:
[----:B-1----:R-:W-:Y:S01]  /*1ea0*/  IADD3 R10, R14, 0x10, RZ ;  /* 0x000000100e0a7810 */ /* 0x002fe20007ffe0ff */
[----:B------:R-:W-:Y:S03]  /*1eb0*/  BSSY B0, `(.L_x_177) ;  /* 0x000002c000007945 */ /* 0x000fe60003800000 */
[----:B------:R-:W-:-:S13]  /*1ec0*/  ISETP.GE.AND P0, PT, R10, UR20, PT ;  /* 0x000000140a007c0c */ /* 0x000fda000bf06270 */
[----:B------:R-:W-:Y:S05]  /*1ed0*/  @P0 BRA `(.L_x_178) ;  /* 0x0000029000000947 */ /* 0x000fea0003800000 */
[----:B------:R-:W-:Y:S01]  /*1ee0*/  IADD3 R8, P0, R18, 0x10, RZ ;  /* 0x0000001012087810 */ /* 0x000fe20007f1e0ff */
        /* <DEDUP_REMOVED lines=40> */
.L_x_178:
[----:B------:R-:W-:Y:S05]  /*2170*/  BSYNC B0 ;  /* 0x0000000000007941 */ /* 0x000fea0003800000 */
.L_x_177:
        /* <DEDUP_REMOVED lines=45> */
.L_x_180:
[----:B------:R-:W-:Y:S05]  /*2450*/  BSYNC B0 ;  /* 0x0000000000007941 */ /* 0x000fea0003800000 */
.L_x_179:
        /* <DEDUP_REMOVED lines=48> */
.L_x_182:
[----:B------:R-:W-:Y:S05]  /*2760*/  BSYNC B0 ;  /* 0x0000000000007941 */ /* 0x000fea0003800000 */
.L_x_181:
[----:B------:R-:W-:Y:S01]  /*2770*/  UIADD3 UR27, UR8, -0x1, URZ ;  /* 0xffffffff081b7890 */ /* 0x000fe2000fffe03f */
        /* <DEDUP_REMOVED lines=15> */
[C---:B-1----:R-:W-:Y:S01]  /*2870*/  @!P5 LEA R22, P6, R18.reuse, c[0x0][0x168], 0x1 ;  /* 0x00005a001216da11 */ /* 0x042fe200078c08ff */
        /* <DEDUP_REMOVED lines=28> */
.L_x_184:
[----:B------:R-:W-:Y:S05]  /*2a40*/  BSYNC B0 ;  /* 0x0000000000007941 */ /* 0x000fea0003800000 */
.L_x_183:
        /* <DEDUP_REMOVED lines=9> */
[----:B-1----:R-:W-:-:S04]  /*2ae0*/  IADD3 R12, P0, R18, UR12, RZ ;  /* 0x0000000c120c7c10 */ /* 0x002fc8000ff1e0ff */
        /* <DEDUP_REMOVED lines=31> */
.L_x_186:
[----:B------:R-:W-:Y:S05]  /*2ce0*/  BSYNC B0 ;  /* 0x0000000000007941 */ /* 0x000fea0003800000 */
.L_x_185:
[----:B------:R-:W-:Y:S01]  /*2cf0*/  ISETP.GE.AND P0, PT, R9, UR21, PT ;  /* 0x0000001509007c0c */ /* 0x000fe2000bf06270 */
[----:B------:R-:W-:-:S12]  /*2d00*/  BSSY B0, `(.L_x_187) ;  /* 0x0000027000007945 */ /* 0x000fd80003800000 */
[----:B------:R-:W-:Y:S05]  /*2d10*/  @P0 BRA `(.L_x_188) ;  /* 0x0000025000000947 */ /* 0x000fea0003800000 */
[----:B------:R-:W-:Y:S01]  /*2d20*/  ISETP.GE.AND P5, PT, R240, c[0x0][0x220], PT ;  /* 0x00008800f0007a0c */ /* 0x000fe20003fa6270 */
[----:B------:R-:W-:Y:S01]  /*2d30*/  IMAD.MOV.U32 R11, RZ, RZ, c[0x0][0x198] ;  /* 0x00006600ff0b7624 */ /* 0x000fe200078e00ff */
[----:B------:R-:W-:Y:S01]  /*2d40*/  ISETP.GE.AND P4, PT, R229, c[0x0][0x220], PT ;  /* 0x00008800e5007a0c */ /* 0x000fe20003f86270 */
[----:B-1----:R-:W-:Y:S01]  /*2d50*/  IMAD.MOV.U32 R16, RZ, RZ, c[0x0][0x19c] ;  /* 0x00006700ff107624 */ /* 0x002fe200078e00ff */
        /* <DEDUP_REMOVED lines=33> */
.L_x_188:
[----:B------:R-:W-:Y:S05]  /*2f70*/  BSYNC B0 ;  /* 0x0000000000007941 */ /* 0x000fea0003800000 */
.L_x_187:
[----:B------:R-:W-:Y:S01]  /*2f80*/  ISETP.GE.AND P0, PT, R8, UR21, PT ;  /* 0x0000001508007c0c */ /* 0x000fe2000bf06270 */
[----:B------:R-:W-:Y:S01]  /*2f90*/  ULDC.64 UR4, c[0x0][0x1a0] ;  /* 0x0000680000047ab9 */ /* 0x000fe20000000a00 */
[----:B------:R-:W-:Y:S01]  /*2fa0*/  LOP3.LUT R11, R6, 0xffffffe0, RZ, 0xc0, !PT ;  /* 0xffffffe0060b7812 */ /* 0x000fe200078ec0ff */
[----:B------:R-:W-:Y:S01]  /*2fb0*/  USHF.L.U64.HI UR17, UR4, UR17, UR5 ;  /* 0x0000001104117299 */ /* 0x000fe20008010205 */
[----:B------:R-:W-:Y:S01]  /*2fc0*/  BSSY B0, `(.L_x_189) ;  /* 0x000002b000007945 */ /* 0x000fe20003800000 */
[----:B------:R-:W-:Y:S02]  /*2fd0*/  USHF.L.U32 UR31, UR4, 0x6, URZ ;  /* 0x00000006041f7899 */ /* 0x000fe4000800063f */
[----:B------:R-:W-:-:S06]  /*2fe0*/  IMAD.IADD R11, R4, 0x1, -R11 ;  /* 0x00000001040b7824 */ /* 0x000fcc00078e0a0b */
[----:B------:R-:W-:Y:S05]  /*2ff0*/  @P0 BRA `(.L_x_190) ;  /* 0x0000027000000947 */ /* 0x000fea0003800000 */
[----:B------:R-:W-:Y:S01]  /*3000*/  ISETP.GE.AND P5, PT, R240, c[0x0][0x220], PT ;  /* 0x00008800f0007a0c */ /* 0x000fe20003fa6270 */
[----:B------:R-:W-:Y:S01]  /*3010*/  IMAD.MOV.U32 R6, RZ, RZ, c[0x0][0x198] ;  /* 0x00006600ff067624 */ /* 0x000fe200078e00ff */
        /* <DEDUP_REMOVED lines=10> */
[C---:B-1----:R-:W-:Y:S02]  /*30c0*/  @!P4 LEA R16, P3, R20.reuse, c[0x0][0x168], 0x1 ;  /* 0x00005a001410ca11 */ /* 0x042fe400078608ff */
        /* <DEDUP_REMOVED lines=26> */
.L_x_190:
[----:B------:R-:W-:Y:S05]  /*3270*/  BSYNC B0 ;  /* 0x0000000000007941 */ /* 0x000fea0003800000 */
.L_x_189:
[----:B------:R-:W0:Y:S01]  /*3280*/  LDGDEPBAR ;  /* 0x00000000000079af */ /* 0x000e220000000000 */
[----:B------:R-:W-:Y:S01]  /*3290*/  ISETP.GE.AND P0, PT, R14, UR21, PT ;  /* 0x000000150e007c0c */ /* 0x000fe2000bf06270 */
[----:B------:R-:W-:Y:S01]  /*32a0*/  UIMAD UR5, UR17, UR27, URZ ;  /* 0x0000001b110572a4 */ /* 0x000fe2000f8e023f */
[----:B-12---:R-:W-:Y:S01]  /*32b0*/  IMAD.U32 R17, RZ, RZ, UR27 ;  /* 0x0000001bff117e24 */ /* 0x006fe2000f8e00ff */
[----:B------:R-:W-:Y:S01]  /*32c0*/  SHF.R.S32.HI R6, RZ, 0x1f, R11 ;  /* 0x0000001fff067819 */ /* 0x000fe2000001140b */
[----:B------:R-:W-:Y:S01]  /*32d0*/  IMAD.MOV.U32 R196, RZ, RZ, R166 ;  /* 0x000000ffffc47224 */ /* 0x000fe200078e00a6 */
[----:B------:R-:W-:Y:S01]  /*32e0*/  UIMAD UR5, UR25, UR31, UR5 ;  /* 0x0000001f190572a4 */ /* 0x000fe2000f8e0205 */
[----:B------:R-:W-:Y:S01]  /*32f0*/  BSSY B0, `(.L_x_191) ;  /* 0x000002d000007945 */ /* 0x000fe20003800000 */
[----:B------:R-:W-:Y:S01]  /*3300*/  LEA.HI R6, R6, R11, RZ, 0x2 ;  /* 0x0000000b06067211 */ /* 0x000fe200078f10ff */
[----:B------:R-:W-:-:S03]  /*3310*/  IMAD.WIDE.U32 R16, R17, UR31, R196 ;  /* 0x0000001f11107c25 */ /* 0x000fc6000f8e00c4 */
[----:B------:R-:W-:Y:S02]  /*3320*/  SHF.R.S32.HI R6, RZ, 0x2, R6 ;  /* 0x00000002ff067819 */ /* 0x000fe40000011406 */
[----:B------:R-:W-:Y:S01]  /*3330*/  IADD3 R19, R17, UR5, RZ ;  /* 0x0000000511137c10 */ /* 0x000fe2000fffe0ff */
[----:B------:R-:W-:-:S04]  /*3340*/  DEPBAR.LE SB0, 0x0 ;  /* 0x000080000000791a */ /* 0x000fc80000000000 */
[----:B------:R-:W-:Y:S06]  /*3350*/  BAR.SYNC.DEFER_BLOCKING 0x0 ;  /* 0x0000000000007b1d */ /* 0x000fec0000010000 */
        /* <DEDUP_REMOVED lines=38> */
.L_x_192:
[----:B------:R-:W-:Y:S05]  /*35c0*/  BSYNC B0 ;  /* 0x0000000000007941 */ /* 0x000fea0003800000 */
.L_x_191:
[----:B------:R-:W-:Y:S01]  /*35d0*/  ISETP.GE.AND P0, PT, R10, UR21, PT ;  /* 0x000000150a007c0c */ /* 0x000fe2000bf06270 */
[----:B------:R-:W-:Y:S01]  /*35e0*/  ULDC UR5, c[0x0][0x1a4] ;  /* 0x0000690000057ab9 */ /* 0x000fe20000000800 */
[----:B------:R-:W-:Y:S01]  /*35f0*/  BSSY B0, `(.L_x_193) ;  /* 0x000002b000007945 */ /* 0x000fe20003800000 */
[----:B------:R-:W-:Y:S02]  /*3600*/  USHF.L.U32 UR25, UR4, 0x4, URZ ;  /* 0x0000000404197899 */ /* 0x000fe4000800063f */
[----:B------:R-:W-:-:S08]  /*3610*/  USHF.L.U64.HI UR10, UR4, UR10, UR5 ;  /* 0x0000000a040a7299 */ /* 0x000fd00008010205 */
        /* <DEDUP_REMOVED lines=8> */
[----:B------:R-:W-:-:S04]  /*36a0*/  IADD3 R11, P0, R16, UR25, RZ ;  /* 0x00000019100b7c10 */ /* 0x000fc8000ff1e0ff */
[----:B------:R-:W-:Y:S02]  /*36b0*/  IADD3.X R10, R19, UR10, RZ, P0, !PT ;  /* 0x0000000a130a7c10 */ /* 0x000fe400087fe4ff */
[----:B------:R-:W-:Y:S01]  /*36c0*/  ISETP.GE.AND P0, PT, R227, c[0x0][0x220], PT ;  /* 0x00008800e3007a0c */ /* 0x000fe20003f06270 */
[----:B------:R4:W-:Y:S01]  /*36d0*/  @P5 STS.128 [R230+0x10800], RZ ;  /* 0x010800ffe6005388 */ /* 0x0009e20000000c00 */
[C---:B--2---:R-:W-:Y:S02]  /*36e0*/  @!P5 LEA R22, P6, R11.reuse, c[0x0][0x170], 0x1 ;  /* 0x00005c000b16da11 */ /* 0x044fe400078c08ff */
        /* <DEDUP_REMOVED lines=21> */
[----:B----4-:R-:W-:-:S04]  /*3840*/  LEA R12, P0, R11, c[0x0][0x170], 0x1 ;  /* 0x00005c000b0c7a11 */ /* 0x010fc800078008ff */
[----:B------:R-:W-:-:S05]  /*3850*/  LEA.HI.X R13, R11, c[0x0][0x174], R10, 0x1, P0 ;  /* 0x00005d000b0d7a11 */ /* 0x000fca00000f0c0a */
[----:B------:R-:W-:Y:S01]  /*3860*/  @!PT LDS RZ, [RZ] ;  /* 0x00000000fffff984 */ /* 0x000fe20000000800 */
[----:B------:R-:W-:Y:S01]  /*3870*/  @!PT LDS RZ, [RZ] ;  /* 0x00000000fffff984 */ /* 0x000fe20000000800 */
[----:B------:R-:W-:Y:S01]  /*3880*/  @!PT LDS RZ, [RZ] ;  /* 0x00000000fffff984 */ /* 0x000fe20000000800 */
[----:B------:R2:W-:Y:S04]  /*3890*/  LDGSTS.E.BYPASS.LTC128B.128 [R230+0x16800], [R12.64+0x180] ;  /* 0x168001800ce67fae */ /* 0x0005e8000b901d52 */
.L_x_194:
[----:B------:R-:W-:Y:S05]  /*38a0*/  BSYNC B0 ;  /* 0x0000000000007941 */ /* 0x000fea0003800000 */
.L_x_193:
        /* <DEDUP_REMOVED lines=10> */
[----:B--2-4-:R-:W-:Y:S01]  /*3950*/  IMAD.MOV.U32 R12, RZ, RZ, c[0x0][0x1a4] ;  /* 0x00006900ff0c7624 */ /* 0x014fe200078e00ff */
        /* <DEDUP_REMOVED lines=33> */
.L_x_196:
[----:B------:R-:W-:Y:S05]  /*3b70*/  BSYNC B0 ;  /* 0x0000000000007941 */ /* 0x000fea0003800000 */
.L_x_195:
        /* <DEDUP_REMOVED lines=19> */
[C---:B--2-4-:R-:W-:Y:S02]  /*3cb0*/  @!P4 LEA R12, P3, R18.reuse, c[0x0][0x170], 0x1 ;  /* 0x00005c00120cca11 */ /* 0x054fe400078608ff */
        /* <DEDUP_REMOVED lines=26> */
.L_x_198:
[----:B------:R-:W-:Y:S05]  /*3e60*/  BSYNC B0 ;  /* 0x0000000000007941 */ /* 0x000fea0003800000 */
.L_x_197:
[C---:B------:R-:W-:Y:S01]  /*3e70*/  IMAD.SHL.U32 R8, R2.reuse, 0x40, RZ ;  /* 0x0000004002087824 */ /* 0x040fe200078e00ff */
[----:B------:R-:W-:Y:S01]  /*3e80*/  R2P PR, R2, 0x6 ;  /* 0x0000000602007804 */ /* 0x000fe20000000000 */
[----:B------:R-:W-:Y:S01]  /*3e90*/  IMAD.SHL.U32 R14, R14, 0x8, RZ ;  /* 0x000000080e0e7824 */ /* 0x000fe200078e00ff */
[----:B------:R-:W-:Y:S01]  /*3ea0*/  ULDC UR5, c[0x0][0x2e8] ;  /* 0x0000ba0000057ab9 */ /* 0x000fe20000000800 */
[C---:B------:R-:W-:Y:S01]  /*3eb0*/  IMAD R226, R89.reuse, 0x400, R0 ;  /* 0x0000040059e27824 */ /* 0x040fe200078e0200 */
[----:B------:R-:W-:Y:S01]  /*3ec0*/  LOP3.LUT R9, R8, 0x1c0, RZ, 0xc0, !PT ;  /* 0x000001c008097812 */ /* 0x000fe200078ec0ff */
[----:B------:R-:W-:Y:S01]  /*3ed0*/  IMAD.SHL.U32 R239, R4, 0x2, RZ ;  /* 0x0000000204ef7824 */ /* 0x000fe200078e00ff */
[----:B------:R-:W-:Y:S01]  /*3ee0*/  LEA R89, R89, UR14, 0x4 ;  /* 0x0000000e59597c11 */ /* 0x000fe2000f8e20ff */
[----:B------:R-:W-:Y:S01]  /*3ef0*/  IMAD.SHL.U32 R226, R226, 0x2, RZ ;  /* 0x00000002e2e27824 */ /* 0x000fe200078e00ff */
[----:B------:R-:W-:Y:S01]  /*3f00*/  LOP3.LUT R8, R9, 0x8, R14, 0xf8, !PT ;  /* 0x0000000809087812 */ /* 0x000fe200078ef80e */
[----:B------:R-:W-:Y:S01]  /*3f10*/  UIADD3 UR14, UR15, 0x1, -UR16 ;  /* 0x000000010f0e7890 */ /* 0x000fe2000fffe810 */
[----:B------:R-:W-:Y:S01]  /*3f20*/  SHF.R.U32.HI R9, RZ, 0x3, R9 ;  /* 0x00000003ff097819 */ /* 0x000fe20000011609 */
[--C-:B------:R-:W-:Y:S01]  /*3f30*/  IMAD R224, R7, 0x2, R226.reuse ;  /* 0x0000000207e07824 */ /* 0x100fe200078e02e2 */
[----:B-12-4-:R-:W-:Y:S01]  /*3f40*/  LDSM.16.M88.4 R12, [R226] ;  /* 0x00000000e20c783b */ /* 0x016fe20000000200 */
[C---:B------:R-:W-:Y:S01]  /*3f50*/  IMAD R222, R5.reuse, 0x2, R226 ;  /* 0x0000000205de7824 */ /* 0x040fe200078e02e2 */
[----:B------:R-:W-:Y:S01]  /*3f60*/  LOP3.LUT R8, R8, R9, RZ, 0x3c, !PT ;  /* 0x0000000908087212 */ /* 0x000fe200078e3cff */
[----:B------:R-:W-:Y:S01]  /*3f70*/  IMAD R221, R5, 0x2, R224 ;  /* 0x0000000205dd7824 */ /* 0x000fe200078e02e0 */
[----:B------:R-:W-:Y:S01]  /*3f80*/  LDSM.16.M88.4 R16, [R224] ;  /* 0x00000000e010783b */ /* 0x000fe20000000200 */
[----:B------:R-:W-:Y:S01]  /*3f90*/  IMAD.IADD R6, R6, 0x1, R89 ;  /* 0x0000000106067824 */ /* 0x000fe200078e0259 */
[----:B------:R-:W-:Y:S01]  /*3fa0*/  UIADD3 UR5, UR14, UR5, URZ ;  /* 0x000000050e057290 */ /* 0x000fe2000fffe03f */
[----:B------:R-:W-:Y:S01]  /*3fb0*/  IMAD R225, R225, 0x200, R8 ;  /* 0x00000200e1e17824 */ /* 0x000fe200078e0208 */
[----:B------:R-:W-:Y:S01]  /*3fc0*/  LDSM.16.M88.4 R40, [R222] ;  /* 0x00000000de28783b */ /* 0x000fe20000000200 */
[----:B------:R-:W-:Y:S01]  /*3fd0*/  LOP3.LUT R239, R239, 0x6, RZ, 0xc0, !PT ;  /* 0x00000006efef7812 */ /* 0x000fe200078ec0ff */
[----:B------:R-:W-:Y:S01]  /*3fe0*/  ULDC UR4, c[0x0][0x2e4] ;  /* 0x0000b90000047ab9 */ /* 0x000fe20000000800 */
[----:B------:R-:W-:Y:S01]  /*3ff0*/  IMAD.SHL.U32 R225, R225, 0x2, RZ ;  /* 0x00000002e1e17824 */ /* 0x000fe200078e00ff */
[C---:B------:R-:W-:Y:S01]  /*4000*/  IADD3 R236, R6.reuse, 0x8, RZ ;  /* 0x0000000806ec7810 */ /* 0x040fe20007ffe0ff */
[----:B------:R-:W-:Y:S01]  /*4010*/  UIADD3 UR4, UR15, -UR4, -UR16 ;  /* 0x800000040f047290 */ /* 0x000fe2000fffe810 */
[----:B------:R-:W-:Y:S01]  /*4020*/  IADD3 R237, R6, UR5, RZ ;  /* 0x0000000506ed7c10 */ /* 0x000fe2000fffe0ff */
[----:B------:R-:W0:Y:S01]  /*4030*/  LDGDEPBAR ;  /* 0x00000000000079af */ /* 0x000e220000000000 */
[C---:B------:R-:W-:Y:S01]  /*4040*/  IADD3 R2, R225.reuse, 0x8000, RZ ;  /* 0x00008000e1027810 */ /* 0x040fe20007ffe0ff */
[----:B------:R-:W-:Y:S01]  /*4050*/  UISETP.GT.AND UP0, UPT, UR27, UR9, UPT ;  /* 0x000000091b00728c */ /* 0x000fe2000bf04270 */
[----:B------:R-:W-:Y:S01]  /*4060*/  IADD3 R223, R225, 0x8020, RZ ;  /* 0x00008020e1df7810 */ /* 0x000fe20007ffe0ff */
[----:B------:R-:W1:Y:S01]  /*4070*/  LDSM.16.M88.4 R64, [R225+0x8000] ;  /* 0x00800000e140783b */ /* 0x000e620000000200 */
[----:B------:R-:W-:Y:S01]  /*4080*/  @P1 IADD3 R223, R2, -0x20, RZ ;  /* 0xffffffe002df1810 */ /* 0x000fe20007ffe0ff */
[----:B------:R-:W-:Y:S01]  /*4090*/  IMAD.MOV.U32 R2, RZ, RZ, 0x40 ;  /* 0x00000040ff027424 */ /* 0x000fe200078e00ff */
[----:B------:R-:W-:Y:S01]  /*40a0*/  IADD3 R231, R236, UR5, RZ ;  /* 0x00000005ece77c10 */ /* 0x000fe2000fffe0ff */
[----:B------:R-:W2:Y:S01]  /*40b0*/  LDSM.16.M88.4 R48, [R225+0x9000] ;  /* 0x00900000e130783b */ /* 0x000ea20000000200 */
[----:B------:R-:W-:-:S02]  /*40c0*/  IADD3 R238, R6, UR4, RZ ;  /* 0x0000000406ee7c10 */ /* 0x000fc4000fffe0ff */
[----:B------:R-:W-:Y:S01]  /*40d0*/  SEL R2, R2, 0xffffffc0, !P2 ;  /* 0xffffffc002027807 */ /* 0x000fe20005000000 */
[----:B------:R-:W4:Y:S01]  /*40e0*/  LDSM.16.M88.4 R84, [R223] ;  /* 0x00000000df54783b */ /* 0x000f220000000200 */
[----:B------:R-:W-:Y:S02]  /*40f0*/  IMNMX R237, R237, UR15, PT ;  /* 0x0000000feded7c17 */ /* 0x000fe4000b800200 */
[----:B------:R-:W-:Y:S01]  /*4100*/  IADD3 R236, R236, UR4, RZ ;  /* 0x00000004ecec7c10 */ /* 0x000fe2000fffe0ff */
[----:B------:R-:W5:Y:S01]  /*4110*/  LDSM.16.M88.4 R56, [R225+0x8800] ;  /* 0x00880000e138783b */ /* 0x000f620000000200 */
[----:B------:R-:W-:Y:S01]  /*4120*/  IMAD.IADD R219, R225, 0x1, R2 ;  /* 0x00000001e1db7824 */ /* 0x000fe200078e0202 */
[----:B------:R-:W-:Y:S01]  /*4130*/  IMNMX R231, R231, UR15, PT ;  /* 0x0000000fe7e77c17 */ /* 0x000fe2000b800200 */
[----:B------:R-:W-:Y:S01]  /*4140*/  IMAD.IADD R212, R2, 0x1, R223 ;  /* 0x0000000102d47824 */ /* 0x000fe200078e02df */
[----:B------:R-:W3:Y:S01]  /*4150*/  LDSM.16.M88.4 R8, [R225+0x9800] ;  /* 0x00980000e108783b */ /* 0x000ee20000000200 */
[----:B------:R-:W-:-:S02]  /*4160*/  IMNMX R238, RZ, R238, !PT ;  /* 0x000000eeffee7217 */ /* 0x000fc40007800200 */
[----:B------:R-:W-:Y:S01]  /*4170*/  IMNMX R236, RZ, R236, !PT ;  /* 0x000000ecffec7217 */ /* 0x000fe20007800200 */
[----:B------:R-:W3:Y:S01]  /*4180*/  LDSM.16.M88.4 R36, [R223+0x1000] ;  /* 0x00100000df24783b */ /* 0x000ee20000000200 */
[C---:B------:R-:W-:Y:S02]  /*4190*/  IADD3 R215, R223.reuse, 0x800, RZ ;  /* 0x00000800dfd77810 */ /* 0x040fe40007ffe0ff */
[C---:B------:R-:W-:Y:S01]  /*41a0*/  IADD3 R214, R223.reuse, 0x1000, RZ ;  /* 0x00001000dfd67810 */ /* 0x040fe20007ffe0ff */
[----:B------:R-:W3:Y:S01]  /*41b0*/  LDSM.16.M88.4 R80, [R219+0x8000] ;  /* 0x00800000db50783b */ /* 0x000ee20000000200 */
[C---:B------:R-:W-:Y:S02]  /*41c0*/  IADD3 R213, R223.reuse, 0x1800, RZ ;  /* 0x00001800dfd57810 */ /* 0x040fe40007ffe0ff */
[C---:B------:R-:W-:Y:S01]  /*41d0*/  IADD3 R211, R223.reuse, 0x2000, RZ ;  /* 0x00002000dfd37810 */ /* 0x040fe20007ffe0ff */
[----:B------:R-:W3:Y:S01]  /*41e0*/  LDSM.16.M88.4 R68, [R223+0x800] ;  /* 0x00080000df44783b */ /* 0x000ee20000000200 */
[----:B------:R-:W-:-:S02]  /*41f0*/  IADD3 R210, R223, 0x2800, RZ ;  /* 0x00002800dfd27810 */ /* 0x000fc40007ffe0ff */
[C---:B------:R-:W-:Y:S01]  /*4200*/  IADD3 R209, R223.reuse, 0x3000, RZ ;  /* 0x00003000dfd17810 */ /* 0x040fe20007ffe0ff */
[----:B------:R-:W3:Y:S01]  /*4210*/  LDSM.16.M88.4 R32, [R223+0x1800] ;  /* 0x00180000df20783b */ /* 0x000ee20000000200 */
[C---:B------:R-:W-:Y:S02]  /*4220*/  IADD3 R208, R223.reuse, 0x3800, RZ ;  /* 0x00003800dfd07810 */ /* 0x040fe40007ffe0ff */
[C---:B------:R-:W-:Y:S01]  /*4230*/  IADD3 R207, R223.reuse, 0x4000, RZ ;  /* 0x00004000dfcf7810 */ /* 0x040fe20007ffe0ff */
[----:B------:R-:W3:Y:S01]  /*4240*/  LDSM.16.M88.4 R28, [R219+0x9000] ;  /* 0x00900000db1c783b */ /* 0x000ee20000000200 */
[C---:B------:R-:W-:Y:S02]  /*4250*/  IADD3 R206, R223.reuse, 0x4800, RZ ;  /* 0x00004800dfce7810 */ /* 0x040fe40007ffe0ff */
[C---:B------:R-:W-:Y:S01]  /*4260*/  IADD3 R205, R223.reuse, 0x5000, RZ ;  /* 0x00005000dfcd7810 */ /* 0x040fe20007ffe0ff */
[----:B-1----:R-:W-:Y:S01]  /*4270*/  HMMA.16816.F32 R24, R12, R64, RZ ;  /* 0x000000400c18723c */ /* 0x002fe200000018ff */
[----:B------:R-:W-:Y:S01]  /*4280*/  LDSM.16.M88.4 R76, [R212] ;  /* 0x00000000d44c783b */ /* 0x000fe20000000200 */
[----:B------:R-:W-:-:S02]  /*4290*/  IADD3 R204, R223, 0x5800, RZ ;  /* 0x00005800dfcc7810 */ /* 0x000fc40007ffe0ff */
[C---:B------:R-:W-:Y:S01]  /*42a0*/  IADD3 R203, R223.reuse, 0x6000, RZ ;  /* 0x00006000dfcb7810 */ /* 0x040fe20007ffe0ff */
[----:B------:R-:W-:Y:S01]  /*42b0*/  LDSM.16.M88.4 R72, [R219+0x8800] ;  /* 0x00880000db48783b */ /* 0x000fe20000000200 */
[C---:B------:R-:W-:Y:S02]  /*42c0*/  IADD3 R202, R223.reuse, 0x6800, RZ ;  /* 0x00006800dfca7810 */ /* 0x040fe40007ffe0ff */
[----:B--2---:R-:W-:Y:S01]  /*42d0*/  HMMA.16816.F32 R52, R12, R48, RZ ;  /* 0x000000300c34723c */ /* 0x004fe200000018ff */
[----:B------:R-:W-:Y:S01]  /*42e0*/  LDSM.16.M88.4 R20, [R219+0x9800] ;  /* 0x00980000db14783b */ /* 0x000fe20000000200 */
[C---:B------:R-:W-:Y:S02]  /*42f0*/  IADD3 R201, R223.reuse, 0x7000, RZ ;  /* 0x00007000dfc97810 */ /* 0x040fe40007ffe0ff */
[----:B------:R-:W-:-:S04]  /*4300*/  IADD3 R200, R223, 0x7800, RZ ;  /* 0x00007800dfc87810 */ /* 0x000fc80007ffe0ff */
[C---:B------:R-:W-:Y:S08]  /*4310*/  HMMA.16816.F32 R48, R12.reuse, R50, RZ ;  /* 0x000000320c30723c */ /* 0x040ff000000018ff */
[----:B------:R-:W-:Y:S08]  /*4320*/  HMMA.16816.F32 R64, R12, R66, RZ ;  /* 0x000000420c40723c */ /* 0x000ff000000018ff */
[----:B----4-:R-:W-:Y:S08]  /*4330*/  HMMA.16816.F32 R24, R16, R84, R24 ;  /* 0x000000541018723c */ /* 0x010ff00000001818 */
[C---:B-----5:R-:W-:Y:S08]  /*4340*/  HMMA.16816.F32 R60, R12.reuse, R56, RZ ;  /* 0x000000380c3c723c */ /* 0x060ff000000018ff */
[C---:B------:R-:W-:Y:S08]  /*4350*/  HMMA.16816.F32 R56, R12.reuse, R58, RZ ;  /* 0x0000003a0c38723c */ /* 0x040ff000000018ff */
[C---:B---3--:R-:W-:Y:S08]  /*4360*/  HMMA.16816.F32 R44, R12.reuse, R8, RZ ;  /* 0x000000080c2c723c */ /* 0x048ff000000018ff */
[----:B------:R-:W-:Y:S01]  /*4370*/  HMMA.16816.F32 R12, R12, R10, RZ ;  /* 0x0000000a0c0c723c */ /* 0x000fe200000018ff */
[----:B------:R-:W1:Y:S07]  /*4380*/  LDSM.16.M88.4 R8, [R221] ;  /* 0x00000000dd08783b */ /* 0x000e6e0000000200 */
[C---:B------:R-:W-:Y:S08]  /*4390*/  HMMA.16816.F32 R52, R16.reuse, R36, R52 ;  /* 0x000000241034723c */ /* 0x040ff00000001834 */
[C---:B------:R-:W-:Y:S01]  /*43a0*/  HMMA.16816.F32 R48, R16.reuse, R38, R48 ;  /* 0x000000261030723c */ /* 0x040fe20000001830 */
[----:B------:R-:W2:Y:S07]  /*43b0*/  LDSM.16.M88.4 R36, [R212+0x1000] ;  /* 0x00100000d424783b */ /* 0x000eae0000000200 */
[----:B------:R-:W-:Y:S01]  /*43c0*/  HMMA.16816.F32 R64, R16, R86, R64 ;  /* 0x000000561040723c */ /* 0x000fe20000001840 */
[----:B------:R-:W-:Y:S07]  /*43d0*/  LDSM.16.M88.4 R84, [R225+0xa000] ;  /* 0x00a00000e154783b */ /* 0x000fee0000000200 */
[----:B------:R-:W-:Y:S08]  /*43e0*/  HMMA.16816.F32 R24, R40, R80, R24 ;  /* 0x000000502818723c */ /* 0x000ff00000001818 */
[C---:B------:R-:W-:Y:S08]  /*43f0*/  HMMA.16816.F32 R60, R16.reuse, R68, R60 ;  /* 0x00000044103c723c */ /* 0x040ff0000000183c */
[C---:B------:R-:W-:Y:S01]  /*4400*/  HMMA.16816.F32 R56, R16.reuse, R70, R56 ;  /* 0x000000461038723c */ /* 0x040fe20000001838 */
[----:B------:R-:W-:Y:S07]  /*4410*/  LDSM.16.M88.4 R68, [R212+0x800] ;  /* 0x00080000d444783b */ /* 0x000fee0000000200 */
[C---:B------:R-:W-:Y:S08]  /*4420*/  HMMA.16816.F32 R44, R16.reuse, R32, R44 ;  /* 0x00000020102c723c */ /* 0x040ff0000000182c */
[----:B------:R-:W-:Y:S01]  /*4430*/  HMMA.16816.F32 R12, R16, R34, R12 ;  /* 0x00000022100c723c */ /* 0x000fe2000000180c */
[----:B------:R-:W3:Y:S04]  /*4440*/  LDSM.16.M88.4 R16, [R226+0x2000] ;  /* 0x00200000e210783b */ /* 0x000ee80000000200 */
[----:B------:R-:W4:Y:S03]  /*4450*/  LDSM.16.M88.4 R32, [R212+0x1800] ;  /* 0x00180000d420783b */ /* 0x000f260000000200 */
[C---:B------:R-:W-:Y:S08]  /*4460*/  HMMA.16816.F32 R52, R40.reuse, R28, R52 ;  /* 0x0000001c2834723c */ /* 0x040ff00000001834 */
[C---:B------:R-:W-:Y:S01]  /*4470*/  HMMA.16816.F32 R48, R40.reuse, R30, R48 ;  /* 0x0000001e2830723c */ /* 0x040fe20000001830 */
[----:B------:R-:W5:Y:S07]  /*4480*/  LDSM.16.M88.4 R28, [R225+0xb000] ;  /* 0x00b00000e11c783b */ /* 0x000f6e0000000200 */
[----:B------:R-:W-:Y:S01]  /*4490*/  HMMA.16816.F32 R64, R40, R82, R64 ;  /* 0x000000522840723c */ /* 0x000fe20000001840 */
[----:B------:R-:W-:Y:S07]  /*44a0*/  LDSM.16.M88.4 R80, [R223+0x2000] ;  /* 0x00200000df50783b */ /* 0x000fee0000000200 */
[----:B-1----:R-:W-:Y:S08]  /*44b0*/  HMMA.16816.F32 R24, R8, R76, R24 ;  /* 0x0000004c0818723c */ /* 0x002ff00000001818 */
[C---:B------:R-:W-:Y:S08]  /*44c0*/  HMMA.16816.F32 R60, R40.reuse, R72, R60 ;  /* 0x00000048283c723c */ /* 0x040ff0000000183c */
[C---:B------:R-:W-:Y:S01]  /*44d0*/  HMMA.16816.F32 R56, R40.reuse, R74, R56 ;  /* 0x0000004a2838723c */ /* 0x040fe20000001838 */
[----:B------:R-:W-:Y:S07]  /*44e0*/  LDSM.16.M88.4 R72, [R225+0xa800] ;  /* 0x00a80000e148783b */ /* 0x000fee0000000200 */
[C---:B------:R-:W-:Y:S08]  /*44f0*/  HMMA.16816.F32 R44, R40.reuse, R20, R44 ;  /* 0x00000014282c723c */ /* 0x040ff0000000182c */
[----:B------:R-:W-:Y:S01]  /*4500*/  HMMA.16816.F32 R40, R40, R22, R12 ;  /* 0x000000162828723c */ /* 0x000fe2000000180c */
[----:B------:R-:W1:Y:S04]  /*4510*/  LDSM.16.M88.4 R12, [R224+0x2000] ;  /* 0x00200000e00c783b */ /* 0x000e680000000200 */
[----:B------:R-:W1:Y:S03]  /*4520*/  LDSM.16.M88.4 R20, [R225+0xb800] ;  /* 0x00b80000e114783b */ /* 0x000e660000000200 */
[C---:B--2---:R-:W-:Y:S08]  /*4530*/  HMMA.16816.F32 R52, R8.reuse, R36, R52 ;  /* 0x000000240834723c */ /* 0x044ff00000001834 */
[C---:B------:R-:W-:Y:S01]  /*4540*/  HMMA.16816.F32 R48, R8.reuse, R38, R48 ;  /* 0x000000260830723c */ /* 0x040fe20000001830 */
[----:B------:R-:W2:Y:S07]  /*4550*/  LDSM.16.M88.4 R36, [R223+0x3000] ;  /* 0x00300000df24783b */ /* 0x000eae0000000200 */
[----:B------:R-:W-:Y:S01]  /*4560*/  HMMA.16816.F32 R64, R8, R78, R64 ;  /* 0x0000004e0840723c */ /* 0x000fe20000001840 */
[----:B------:R-:W-:Y:S07]  /*4570*/  LDSM.16.M88.4 R76, [R219+0xa000] ;  /* 0x00a00000db4c783b */ /* 0x000fee0000000200 */
[----:B---3--:R-:W-:Y:S08]  /*4580*/  HMMA.16816.F32 R24, R16, R84, R24 ;  /* 0x000000541018723c */ /* 0x008ff00000001818 */
        /* <DEDUP_REMOVED lines=74> */
[----:B------:R-:W-:Y:S07]  /*4a30*/  LDSM.16.M88.4 R36, [R212+0x5800] ;  /* 0x00580000d424783b */ /* 0x000fee0000000200 */
[----:B------:R-:W-:Y:S01]  /*4a40*/  HMMA.16816.F32 R64, R8, R74, R64 ;  /* 0x0000004a0840723c */ /* 0x000fe20000001840 */
[----:B------:R-:W-:Y:S07]  /*4a50*/  LDSM.16.M88.4 R72, [R212+0x4800] ;  /* 0x00480000d448783b */ /* 0x000fee0000000200 */
[----:B---3--:R-:W-:Y:S08]  /*4a60*/  HMMA.16816.F32 R24, R16, R84, R24 ;  /* 0x000000541018723c */ /* 0x008ff00000001818 */
[C---:B------:R-:W-:Y:S08]  /*4a70*/  HMMA.16816.F32 R60, R8.reuse, R68, R60 ;  /* 0x00000044083c723c */ /* 0x040ff0000000183c */
[C---:B------:R-:W-:Y:S01]  /*4a80*/  HMMA.16816.F32 R56, R8.reuse, R70, R56 ;  /* 0x000000460838723c */ /* 0x040fe20000001838 */
[----:B------:R-:W2:Y:S07]  /*4a90*/  LDSM.16.M88.4 R68, [R212+0x5000] ;  /* 0x00500000d444783b */ /* 0x000eae0000000200 */
[C---:B----4-:R-:W-:Y:S08]  /*4aa0*/  HMMA.16816.F32 R44, R8.reuse, R32, R44 ;  /* 0x00000020082c723c */ /* 0x050ff0000000182c */
[----:B------:R-:W-:Y:S01]  /*4ab0*/  HMMA.16816.F32 R40, R8, R34, R40 ;  /* 0x000000220828723c */ /* 0x000fe20000001828 */
[----:B------:R-:W-:Y:S04]  /*4ac0*/  LDSM.16.M88.4 R8, [R226+0x6000] ;  /* 0x00600000e208783b */ /* 0x000fe80000000200 */
[----:B------:R-:W3:Y:S03]  /*4ad0*/  LDSM.16.M88.4 R32, [R225+0xe000] ;  /* 0x00e00000e120783b */ /* 0x000ee60000000200 */
[C---:B-----5:R-:W-:Y:S08]  /*4ae0*/  HMMA.16816.F32 R52, R16.reuse, R28, R52 ;  /* 0x0000001c1034723c */ /* 0x060ff00000001834 */
[C---:B------:R-:W-:Y:S01]  /*4af0*/  HMMA.16816.F32 R48, R16.reuse, R30, R48 ;  /* 0x0000001e1030723c */ /* 0x040fe20000001830 */
[----:B------:R-:W-:Y:S07]  /*4b00*/  LDSM.16.M88.4 R28, [R225+0xe800] ;  /* 0x00e80000e11c783b */ /* 0x000fee0000000200 */
        /* <DEDUP_REMOVED lines=9> */
[----:B------:R-:W4:Y:S03]  /*4ba0*/  LDSM.16.M88.4 R16, [R225+0xf800] ;  /* 0x00f80000e110783b */ /* 0x000f260000000200 */
        /* <DEDUP_REMOVED lines=9> */
[C---:B------:R-:W-:Y:S08]  /*4c40*/  HMMA.16816.F32 R44, R12.reuse, R36, R44 ;  /* 0x000000240c2c723c */ /* 0x040ff0000000182c */
[----:B------:R-:W-:Y:S01]  /*4c50*/  HMMA.16816.F32 R40, R12, R38, R40 ;  /* 0x000000260c28723c */ /* 0x000fe20000001828 */
[----:B------:R-:W-:Y:S04]  /*4c60*/  LDSM.16.M88.4 R12, [R222+0x6000] ;  /* 0x00600000de0c783b */ /* 0x000fe80000000200 */
[----:B------:R-:W3:Y:S03]  /*4c70*/  LDSM.16.M88.4 R36, [R219+0xe000] ;  /* 0x00e00000db24783b */ /* 0x000ee60000000200 */
[C---:B-1----:R-:W-:Y:S08]  /*4c80*/  HMMA.16816.F32 R52, R8.reuse, R20, R52 ;  /* 0x000000140834723c */ /* 0x042ff00000001834 */
[C---:B------:R-:W-:Y:S01]  /*4c90*/  HMMA.16816.F32 R48, R8.reuse, R22, R48 ;  /* 0x000000160830723c */ /* 0x040fe20000001830 */
[----:B------:R-:W-:Y:S07]  /*4ca0*/  LDSM.16.M88.4 R20, [R212+0x6000] ;  /* 0x00600000d414783b */ /* 0x000fee0000000200 */
[----:B------:R-:W-:Y:S01]  /*4cb0*/  HMMA.16816.F32 R64, R8, R34, R64 ;  /* 0x000000220840723c */ /* 0x000fe20000001840 */
[----:B------:R-:W-:Y:S07]  /*4cc0*/  LDSM.16.M88.4 R32, [R219+0xe800] ;  /* 0x00e80000db20783b */ /* 0x000fee0000000200 */
[----:B------:R-:W-:Y:S08]  /*4cd0*/  HMMA.16816.F32 R24, R80, R84, R24 ;  /* 0x000000545018723c */ /* 0x000ff00000001818 */
[C---:B------:R-:W-:Y:S08]  /*4ce0*/  HMMA.16816.F32 R60, R8.reuse, R28, R60 ;  /* 0x0000001c083c723c */ /* 0x040ff0000000183c */
[C---:B------:R-:W-:Y:S01]  /*4cf0*/  HMMA.16816.F32 R56, R8.reuse, R30, R56 ;  /* 0x0000001e0838723c */ /* 0x040fe20000001838 */
[----:B------:R-:W1:Y:S07]  /*4d00*/  LDSM.16.M88.4 R28, [R219+0xf000] ;  /* 0x00f00000db1c783b */ /* 0x000e6e0000000200 */
[C---:B----4-:R-:W-:Y:S08]  /*4d10*/  HMMA.16816.F32 R44, R8.reuse, R16, R44 ;  /* 0x00000010082c723c */ /* 0x050ff0000000182c */
[----:B------:R-:W-:Y:S01]  /*4d20*/  HMMA.16816.F32 R40, R8, R18, R40 ;  /* 0x000000120828723c */ /* 0x000fe20000001828 */
[----:B------:R-:W4:Y:S04]  /*4d30*/  LDSM.16.M88.4 R8, [R221+0x6000] ;  /* 0x00600000dd08783b */ /* 0x000f280000000200 */
[----:B------:R-:W5:Y:S03]  /*4d40*/  LDSM.16.M88.4 R16, [R219+0xf800] ;  /* 0x00f80000db10783b */ /* 0x000f660000000200 */
[C---:B--2---:R-:W-:Y:S08]  /*4d50*/  HMMA.16816.F32 R52, R80.reuse, R72, R52 ;  /* 0x000000485034723c */ /* 0x044ff00000001834 */
[C---:B------:R-:W-:Y:S08]  /*4d60*/  HMMA.16816.F32 R48, R80.reuse, R74, R48 ;  /* 0x0000004a5030723c */ /* 0x040ff00000001830 */
[----:B------:R-:W-:Y:S08]  /*4d70*/  HMMA.16816.F32 R64, R80, R86, R64 ;  /* 0x000000565040723c */ /* 0x000ff00000001840 */
[----:B---3--:R-:W-:Y:S08]  /*4d80*/  HMMA.16816.F32 R24, R12, R36, R24 ;  /* 0x000000240c18723c */ /* 0x008ff00000001818 */
[C---:B------:R-:W-:Y:S08]  /*4d90*/  HMMA.16816.F32 R60, R80.reuse, R76, R60 ;  /* 0x0000004c503c723c */ /* 0x040ff0000000183c */
[C---:B------:R-:W-:Y:S08]  /*4da0*/  HMMA.16816.F32 R56, R80.reuse, R78, R56 ;  /* 0x0000004e5038723c */ /* 0x040ff00000001838 */
[C---:B------:R-:W-:Y:S08]  /*4db0*/  HMMA.16816.F32 R44, R80.reuse, R68, R44 ;  /* 0x00000044502c723c */ /* 0x040ff0000000182c */
[----:B------:R-:W-:Y:S08]  /*4dc0*/  HMMA.16816.F32 R40, R80, R70, R40 ;  /* 0x000000465028723c */ /* 0x000ff00000001828 */
[C---:B-1----:R-:W-:Y:S08]  /*4dd0*/  HMMA.16816.F32 R52, R12.reuse, R28, R52 ;  /* 0x0000001c0c34723c */ /* 0x042ff00000001834 */
[C---:B------:R-:W-:Y:S01]  /*4de0*/  HMMA.16816.F32 R48, R12.reuse, R30, R48 ;  /* 0x0000001e0c30723c */ /* 0x040fe20000001830 */
[----:B------:R-:W1:Y:S07]  /*4df0*/  LDSM.16.M88.4 R28, [R212+0x6800] ;  /* 0x00680000d41c783b */ /* 0x000e6e0000000200 */
[----:B------:R-:W-:Y:S08]  /*4e00*/  HMMA.16816.F32 R64, R12, R38, R64 ;  /* 0x000000260c40723c */ /* 0x000ff00000001840 */
[----:B----4-:R-:W-:Y:S08]  /*4e10*/  HMMA.16816.F32 R24, R8, R20, R24 ;  /* 0x000000140818723c */ /* 0x010ff00000001818 */
[C---:B------:R-:W-:Y:S07]  /*4e20*/  HMMA.16816.F32 R60, R12.reuse, R32, R60 ;  /* 0x000000200c3c723c */ /* 0x040fee000000183c */
[----:B------:R-:W-:Y:S01]  /*4e30*/  IMAD.U32 R32, RZ, RZ, UR27 ;  /* 0x0000001bff207e24 */ /* 0x000fe2000f8e00ff */
[----:B------:R-:W-:Y:S03]  /*4e40*/  HMMA.16816.F32 R56, R12, R34, R56 ;  /* 0x000000220c38723c */ /* 0x000fe60000001838 */
[----:B------:R-:W-:-:S05]  /*4e50*/  IMAD R32, R32, 0x40, R239 ;  /* 0x0000004020207824 */ /* 0x000fca00078e02ef */
[C---:B-----5:R-:W-:Y:S01]  /*4e60*/  HMMA.16816.F32 R44, R12.reuse, R16, R44 ;  /* 0x000000100c2c723c */ /* 0x060fe2000000182c */
[C---:B------:R-:W-:Y:S02]  /*4e70*/  IADD3 R2, R32.reuse, 0x1, RZ ;  /* 0x0000000120027810 */ /* 0x040fe40007ffe0ff */
[----:B------:R-:W-:Y:S02]  /*4e80*/  IADD3 R4, R32, 0x8, RZ ;  /* 0x0000000820047810 */ /* 0x000fe40007ffe0ff */
[C---:B------:R-:W-:Y:S02]  /*4e90*/  ISETP.GE.AND P6, PT, R2.reuse, R237, PT ;  /* 0x000000ed0200720c */ /* 0x040fe40003fc6270 */
[----:B------:R-:W-:Y:S01]  /*4ea0*/  ISETP.GE.AND P1, PT, R2, R231, PT ;  /* 0x000000e70200720c */ /* 0x000fe20003f26270 */
[----:B------:R-:W-:Y:S01]  /*4eb0*/  HMMA.16816.F32 R40, R12, R18, R40 ;  /* 0x000000120c28723c */ /* 0x000fe20000001828 */
[----:B------:R-:W2:Y:S01]  /*4ec0*/  LDSM.16.M88.4 R12, [R212+0x7000] ;  /* 0x00700000d40c783b */ /* 0x000ea20000000200 */
[----:B------:R-:W-:-:S02]  /*4ed0*/  ISETP.GE.AND P3, PT, R32, R237, PT ;  /* 0x000000ed2000720c */ /* 0x000fc40003f66270 */
[----:B------:R-:W-:Y:S02]  /*4ee0*/  ISETP.GE.AND P2, PT, R32, R231, PT ;  /* 0x000000e72000720c */ /* 0x000fe40003f46270 */
[C---:B------:R-:W-:Y:S02]  /*4ef0*/  ISETP.GE.AND P0, PT, R4.reuse, R237, PT ;  /* 0x000000ed0400720c */ /* 0x040fe40003f06270 */
[----:B------:R-:W-:Y:S01]  /*4f00*/  ISETP.GE.AND P4, PT, R4, R231, PT ;  /* 0x000000e70400720c */ /* 0x000fe20003f86270 */
[----:B------:R-:W-:Y:S01]  /*4f10*/  HMMA.16816.F32 R64, R8, R22, R64 ;  /* 0x000000160840723c */ /* 0x000fe20000001840 */
[C---:B------:R-:W-:Y:S02]  /*4f20*/  ISETP.LT.OR P6, PT, R2.reuse, R238, P6 ;  /* 0x000000ee0200720c */ /* 0x040fe400037c1670 */
[----:B------:R-:W-:Y:S02]  /*4f30*/  ISETP.LT.OR P1, PT, R2, R236, P1 ;  /* 0x000000ec0200720c */ /* 0x000fe40000f21670 */
[----:B------:R-:W-:-:S02]  /*4f40*/  ISETP.LT.OR P3, PT, R32, R238, P3 ;  /* 0x000000ee2000720c */ /* 0x000fc40001f61670 */
[----:B------:R-:W-:Y:S01]  /*4f50*/  ISETP.LT.OR P2, PT, R32, R236, P2 ;  /* 0x000000ec2000720c */ /* 0x000fe20001741670 */
[C---:B-1----:R-:W-:Y:S01]  /*4f60*/  HMMA.16816.F32 R60, R8.reuse, R28, R60 ;  /* 0x0000001c083c723c */ /* 0x042fe2000000183c */
[C---:B------:R-:W-:Y:S02]  /*4f70*/  ISETP.LT.OR P0, PT, R4.reuse, R238, P0 ;  /* 0x000000ee0400720c */ /* 0x040fe40000701670 */
[----:B------:R-:W-:Y:S02]  /*4f80*/  ISETP.LT.OR P4, PT, R4, R236, P4 ;  /* 0x000000ec0400720c */ /* 0x000fe40002781670 */
[----:B------:R-:W-:Y:S02]  /*4f90*/  FSEL R21, R24, -INF , !P3 ;  /* 0xff80000018157808 */ /* 0x000fe40005800000 */
[----:B------:R-:W-:Y:S01]  /*4fa0*/  FSEL R6, R26, -INF , !P2 ;  /* 0xff8000001a067808 */ /* 0x000fe20005000000 */
[----:B------:R-:W-:Y:S01]  /*4fb0*/  HMMA.16816.F32 R56, R8, R30, R56 ;  /* 0x0000001e0838723c */ /* 0x000fe20000001838 */
[----:B------:R-:W-:-:S02]  /*4fc0*/  FSEL R22, R25, -INF , !P6 ;  /* 0xff80000019167808 */ /* 0x000fc40007000000 */
[----:B------:R-:W-:Y:S02]  /*4fd0*/  FSEL R4, R27, -INF , !P1 ;  /* 0xff8000001b047808 */ /* 0x000fe40004800000 */
[----:B------:R-:W1:Y:S01]  /*4fe0*/  LDSM.16.M88.4 R24, [R212+0x7800] ;  /* 0x00780000d418783b */ /* 0x000e620000000200 */
[----:B------:R-:W-:Y:S01]  /*4ff0*/  IADD3 R2, R32, 0x9, RZ ;  /* 0x0000000920027810 */ /* 0x000fe20007ffe0ff */
[----:B------:R-:W-:-:S04]  /*5000*/  DEPBAR.LE SB0, 0x0 ;  /* 0x000080000000791a */ /* 0x000fc80000000000 */
[----:B------:R-:W-:Y:S02]  /*5010*/  IADD3 R16, R32, 0x10, RZ ;  /* 0x0000001020107810 */ /* 0x000fe40007ffe0ff */
[C---:B------:R-:W-:Y:S02]  /*5020*/  ISETP.GE.AND P5, PT, R2.reuse, R237, PT ;  /* 0x000000ed0200720c */ /* 0x040fe40003fa6270 */
[----:B------:R-:W-:Y:S01]  /*5030*/  ISETP.GE.AND P3, PT, R2, R231, PT ;  /* 0x000000e70200720c */ /* 0x000fe20003f66270 */
[----:B--2---:R-:W-:Y:S01]  /*5040*/  HMMA.16816.F32 R52, R8, R12, R52 ;  /* 0x0000000c0834723c */ /* 0x004fe20000001834 */
[C---:B------:R-:W-:Y:S02]  /*5050*/  ISETP.GE.AND P2, PT, R16.reuse, R237, PT ;  /* 0x000000ed1000720c */ /* 0x040fe40003f46270 */
[----:B------:R-:W-:Y:S02]  /*5060*/  ISETP.GE.AND P1, PT, R16, R231, PT ;  /* 0x000000e71000720c */ /* 0x000fe40003f26270 */
[----:B------:R-:W-:-:S02]  /*5070*/  ISETP.LT.OR P5, PT, R2, R238, P5 ;  /* 0x000000ee0200720c */ /* 0x000fc40002fa1670 */
[----:B------:R-:W-:Y:S01]  /*5080*/  ISETP.LT.OR P3, PT, R2, R236, P3 ;  /* 0x000000ec0200720c */ /* 0x000fe20001f61670 */
[----:B------:R-:W-:Y:S01]  /*5090*/  HMMA.16816.F32 R48, R8, R14, R48 ;  /* 0x0000000e0830723c */ /* 0x000fe20000001830 */
[----:B------:R-:W-:Y:S02]  /*50a0*/  IADD3 R2, R32, 0x11, RZ ;  /* 0x0000001120027810 */ /* 0x000fe40007ffe0ff */
[C---:B------:R-:W-:Y:S02]  /*50b0*/  ISETP.LT.OR P2, PT, R16.reuse, R238, P2 ;  /* 0x000000ee1000720c */ /* 0x040fe40001741670 */
[----:B------:R-:W-:Y:S02]  /*50c0*/  ISETP.LT.OR P1, PT, R16, R236, P1 ;  /* 0x000000ec1000720c */ /* 0x000fe40000f21670 */
[----:B------:R-:W-:Y:S02]  /*50d0*/  FSEL R23, R64, -INF , !P0 ;  /* 0xff80000040177808 */ /* 0x000fe40004000000 */
[----:B------:R-:W-:-:S02]  /*50e0*/  IADD3 R16, R32, 0x19, RZ ;  /* 0x0000001920107810 */ /* 0x000fc40007ffe0ff */
[----:B------:R-:W-:Y:S02]  /*50f0*/  IADD3 R20, R32, 0x20, RZ ;  /* 0x0000002020147810 */ /* 0x000fe40007ffe0ff */
[C---:B------:R-:W-:Y:S02]  /*5100*/  ISETP.GE.AND P6, PT, R2.reuse, R237, PT ;  /* 0x000000ed0200720c */ /* 0x040fe40003fc6270 */
[----:B------:R-:W-:Y:S02]  /*5110*/  ISETP.GE.AND P0, PT, R2, R231, PT ;  /* 0x000000e70200720c */ /* 0x000fe40003f06270 */
[----:B------:R-:W-:Y:S02]  /*5120*/  IADD3 R18, R32, 0x18, RZ ;  /* 0x0000001820127810 */ /* 0x000fe40007ffe0ff */
[----:B------:R-:W-:Y:S02]  /*5130*/  FSEL R65, R65, -INF , !P5 ;  /* 0xff80000041417808 */ /* 0x000fe40006800000 */
[----:B------:R-:W-:Y:S01]  /*5140*/  FSEL R12, R62, -INF , !P1 ;  /* 0xff8000003e0c7808 */ /* 0x000fe20004800000 */
[----:B-1----:R-:W-:Y:S01]  /*5150*/  HMMA.16816.F32 R44, R8, R24, R44 ;  /* 0x00000018082c723c */ /* 0x002fe2000000182c */
[----:B------:R-:W-:-:S02]  /*5160*/  ISETP.GE.AND P5, PT, R16, R237, PT ;  /* 0x000000ed1000720c */ /* 0x000fc40003fa6270 */
[-C--:B------:R-:W-:Y:S02]  /*5170*/  ISETP.GE.AND P1, PT, R20, R237.reuse, PT ;  /* 0x000000ed1400720c */ /* 0x080fe40003f26270 */
[C---:B------:R-:W-:Y:S02]  /*5180*/  ISETP.LT.OR P6, PT, R2.reuse, R238, P6 ;  /* 0x000000ee0200720c */ /* 0x040fe400037c1670 */
[----:B------:R-:W-:Y:S01]  /*5190*/  ISETP.LT.OR P0, PT, R2, R236, P0 ;  /* 0x000000ec0200720c */ /* 0x000fe20000701670 */
[----:B------:R-:W-:Y:S01]  /*51a0*/  HMMA.16816.F32 R40, R8, R26, R40 ;  /* 0x0000001a0828723c */ /* 0x000fe20000001828 */
[----:B------:R-:W-:Y:S02]  /*51b0*/  FSEL R66, R66, -INF , !P4 ;  /* 0xff80000042427808 */ /* 0x000fe40006000000 */
[----:B------:R-:W-:Y:S02]  /*51c0*/  FSEL R2, R67, -INF , !P3 ;  /* 0xff80000043027808 */ /* 0x000fe40005800000 */
[----:B------:R-:W-:-:S02]  /*51d0*/  ISETP.GE.AND P3, PT, R18, R237, PT ;  /* 0x000000ed1200720c */ /* 0x000fc40003f66270 */
[----:B------:R-:W-:Y:S02]  /*51e0*/  ISETP.GE.AND P4, PT, R18, R231, PT ;  /* 0x000000e71200720c */ /* 0x000fe40003f86270 */
[-C--:B------:R-:W-:Y:S02]  /*51f0*/  ISETP.LT.OR P5, PT, R16, R238.reuse, P5 ;  /* 0x000000ee1000720c */ /* 0x080fe40002fa1670 */
[-C--:B------:R-:W-:Y:S02]  /*5200*/  ISETP.LT.OR P1, PT, R20, R238.reuse, P1 ;  /* 0x000000ee1400720c */ /* 0x080fe40000f21670 */
[----:B------:R-:W-:Y:S02]  /*5210*/  IADD3 R14, R32, 0x29, RZ ;  /* 0x00000029200e7810 */ /* 0x000fe40007ffe0ff */
[C---:B------:R-:W-:Y:S02]  /*5220*/  ISETP.LT.OR P3, PT, R18.reuse, R238, P3 ;  /* 0x000000ee1200720c */ /* 0x040fe40001f61670 */
[----:B------:R-:W-:-:S02]  /*5230*/  ISETP.LT.OR P4, PT, R18, R236, P4 ;  /* 0x000000ec1200720c */ /* 0x000fc40002781670 */
[----:B------:R-:W-:Y:S02]  /*5240*/  FSEL R18, R63, -INF , !P0 ;  /* 0xff8000003f127808 */ /* 0x000fe40004000000 */
[----:B------:R-:W-:Y:S02]  /*5250*/  FSEL R15, R57, -INF , !P5 ;  /* 0xff800000390f7808 */ /* 0x000fe40006800000 */
[----:B------:R-:W-:Y:S02]  /*5260*/  FSEL R185, R52, -INF , !P1 ;  /* 0xff80000034b97808 */ /* 0x000fe40004800000 */
[----:B------:R-:W-:Y:S02]  /*5270*/  ISETP.GE.AND P0, PT, R20, R231, PT ;  /* 0x000000e71400720c */ /* 0x000fe40003f06270 */
[C---:B------:R-:W-:Y:S02]  /*5280*/  ISETP.GE.AND P5, PT, R14.reuse, R237, PT ;  /* 0x000000ed0e00720c */ /* 0x040fe40003fa6270 */
[----:B------:R-:W-:-:S02]  /*5290*/  ISETP.GE.AND P1, PT, R14, R231, PT ;  /* 0x000000e70e00720c */ /* 0x000fc40003f26270 */
[----:B------:R-:W-:Y:S02]  /*52a0*/  ISETP.LT.OR P0, PT, R20, R236, P0 ;  /* 0x000000ec1400720c */ /* 0x000fe40000701670 */
[C---:B------:R-:W-:Y:S02]  /*52b0*/  ISETP.LT.OR P5, PT, R14.reuse, R238, P5 ;  /* 0x000000ee0e00720c */ /* 0x040fe40002fa1670 */
[----:B------:R-:W-:Y:S02]  /*52c0*/  ISETP.LT.OR P1, PT, R14, R236, P1 ;  /* 0x000000ec0e00720c */ /* 0x000fe40000f21670 */
[----:B------:R-:W-:Y:S02]  /*52d0*/  FSEL R17, R60, -INF , !P2 ;  /* 0xff8000003c117808 */ /* 0x000fe40005000000 */
[----:B------:R-:W-:Y:S02]  /*52e0*/  IADD3 R14, R32, 0x30, RZ ;  /* 0x00000030200e7810 */ /* 0x000fe40007ffe0ff */
[----:B------:R-:W-:-:S02]  /*52f0*/  ISETP.GE.AND P2, PT, R16, R231, PT ;  /* 0x000000e71000720c */ /* 0x000fc40003f46270 */
[----:B------:R-:W-:Y:S02]  /*5300*/  FSEL R180, R54, -INF , !P0 ;  /* 0xff80000036b47808 */ /* 0x000fe40004000000 */
[----:B------:R-:W-:Y:S02]  /*5310*/  ISETP.GE.AND P0, PT, R14, R237, PT ;  /* 0x000000ed0e00720c */ /* 0x000fe40003f06270 */
[----:B------:R-:W-:Y:S02]  /*5320*/  ISETP.LT.OR P2, PT, R16, R236, P2 ;  /* 0x000000ec1000720c */ /* 0x000fe40001741670 */
[C---:B------:R-:W-:Y:S02]  /*5330*/  IADD3 R16, R32.reuse, 0x21, RZ ;  /* 0x0000002120107810 */ /* 0x040fe40007ffe0ff */
[C---:B------:R-:W-:Y:S02]  /*5340*/  IADD3 R28, R32.reuse, 0x28, RZ ;  /* 0x00000028201c7810 */ /* 0x040fe40007ffe0ff */
[----:B------:R-:W-:Y:S01]  /*5350*/  IADD3 R24, R32, 0x31, RZ ;  /* 0x0000003120187810 */ /* 0x000fe20007ffe0ff */
[----:B------:R-:W-:Y:S01]  /*5360*/  BAR.SYNC.DEFER_BLOCKING 0x0 ;  /* 0x0000000000007b1d */ /* 0x000fe20000010000 */
[----:B------:R-:W-:-:S02]  /*5370*/  ISETP.LT.OR P0, PT, R14, R238, P0 ;  /* 0x000000ee0e00720c */ /* 0x000fc40000701670 */
[----:B------:R-:W-:Y:S02]  /*5380*/  IADD3 R8, R32, 0x38, RZ ;  /* 0x0000003820087810 */ /* 0x000fe40007ffe0ff */
[----:B------:R-:W-:Y:S02]  /*5390*/  FSEL R19, R61, -INF , !P6 ;  /* 0xff8000003d137808 */ /* 0x000fe40007000000 */
[----:B------:R-:W-:Y:S02]  /*53a0*/  FSEL R13, R56, -INF , !P3 ;  /* 0xff800000380d7808 */ /* 0x000fe40005800000 */
[----:B------:R-:W-:Y:S02]  /*53b0*/  IADD3 R32, R32, 0x39, RZ ;  /* 0x0000003920207810 */ /* 0x000fe40007ffe0ff */
[C---:B------:R-:W-:Y:S02]  /*53c0*/  ISETP.GE.AND P6, PT, R16.reuse, R237, PT ;  /* 0x000000ed1000720c */ /* 0x040fe40003fc6270 */
[----:B------:R-:W-:-:S02]  /*53d0*/  ISETP.GE.AND P3, PT, R16, R231, PT ;  /* 0x000000e71000720c */ /* 0x000fc40003f66270 */
[----:B------:R-:W-:Y:S02]  /*53e0*/  FSEL R191, R44, -INF , !P0 ;  /* 0xff8000002cbf7808 */ /* 0x000fe40004000000 */
[----:B------:R-:W-:Y:S02]  /*53f0*/  ISETP.GE.AND P0, PT, R32, R231, PT ;  /* 0x000000e72000720c */ /* 0x000fe40003f06270 */
[C---:B------:R-:W-:Y:S02]  /*5400*/  ISETP.LT.OR P6, PT, R16.reuse, R238, P6 ;  /* 0x000000ee1000720c */ /* 0x040fe400037c1670 */
[----:B------:R-:W-:Y:S02]  /*5410*/  ISETP.LT.OR P3, PT, R16, R236, P3 ;  /* 0x000000ec1000720c */ /* 0x000fe40001f61670 */
[----:B------:R-:W-:Y:S02]  /*5420*/  FSEL R20, R58, -INF , !P4 ;  /* 0xff8000003a147808 */ /* 0x000fe40006000000 */
[----:B------:R-:W-:-:S02]  /*5430*/  FSEL R16, R59, -INF , !P2 ;  /* 0xff8000003b107808 */ /* 0x000fc40005000000 */
[C---:B------:R-:W-:Y:S02]  /*5440*/  ISETP.GE.AND P2, PT, R28.reuse, R237, PT ;  /* 0x000000ed1c00720c */ /* 0x040fe40003f46270 */
[----:B------:R-:W-:Y:S02]  /*5450*/  ISETP.GE.AND P4, PT, R28, R231, PT ;  /* 0x000000e71c00720c */ /* 0x000fe40003f86270 */
[----:B------:R-:W-:Y:S02]  /*5460*/  ISETP.LT.OR P0, PT, R32, R236, P0 ;  /* 0x000000ec2000720c */ /* 0x000fe40000701670 */
[C---:B------:R-:W-:Y:S02]  /*5470*/  ISETP.LT.OR P2, PT, R28.reuse, R238, P2 ;  /* 0x000000ee1c00720c */ /* 0x040fe40001741670 */
[----:B------:R-:W-:Y:S02]  /*5480*/  ISETP.LT.OR P4, PT, R28, R236, P4 ;  /* 0x000000ec1c00720c */ /* 0x000fe40002781670 */
[----:B------:R-:W-:-:S02]  /*5490*/  FSEL R28, R43, -INF , !P0 ;  /* 0xff8000002b1c7808 */ /* 0x000fc40004000000 */
[----:B------:R-:W-:Y:S02]  /*54a0*/  PLOP3.LUT P0, PT, PT, PT, UP0, 0x80, 0x0 ;  /* 0x000000000000781c */ /* 0x000fe40003f0f008 */
[----:B------:R-:W-:Y:S02]  /*54b0*/  FSEL R179, R53, -INF , !P6 ;  /* 0xff80000035b37808 */ /* 0x000fe40007000000 */
[----:B------:R-:W-:Y:S02]  /*54c0*/  FSEL R192, R55, -INF , !P3 ;  /* 0xff80000037c07808 */ /* 0x000fe40005800000 */
[----:B------:R-:W-:Y:S02]  /*54d0*/  FSEL R183, R48, -INF , !P2 ;  /* 0xff80000030b77808 */ /* 0x000fe40005000000 */
[----:B------:R-:W-:Y:S02]  /*54e0*/  FSEL R182, R50, -INF , !P4 ;  /* 0xff80000032b67808 */ /* 0x000fe40006000000 */
[----:B------:R-:W-:-:S02]  /*54f0*/  FSEL R181, R49, -INF , !P5 ;  /* 0xff80000031b57808 */ /* 0x000fc40006800000 */
[----:B------:R-:W-:Y:S02]  /*5500*/  FSEL R190, R51, -INF , !P1 ;  /* 0xff80000033be7808 */ /* 0x000fe40004800000 */
[----:B------:R-:W-:Y:S02]  /*5510*/  ISETP.GE.AND P6, PT, R24, R237, PT ;  /* 0x000000ed1800720c */ /* 0x000fe40003fc6270 */
[-C--:B------:R-:W-:Y:S02]  /*5520*/  ISETP.GE.AND P3, PT, R14, R231.reuse, PT ;  /* 0x000000e70e00720c */ /* 0x080fe40003f66270 */
[----:B------:R-:W-:Y:S02]  /*5530*/  ISETP.GE.AND P2, PT, R24, R231, PT ;  /* 0x000000e71800720c */ /* 0x000fe40003f46270 */
[-C--:B------:R-:W-:Y:S02]  /*5540*/  ISETP.GE.AND P5, PT, R8, R237.reuse, PT ;  /* 0x000000ed0800720c */ /* 0x080fe40003fa6270 */
[----:B------:R-:W-:-:S02]  /*5550*/  ISETP.GE.AND P4, PT, R32, R237, PT ;  /* 0x000000ed2000720c */ /* 0x000fc40003f86270 */
[----:B------:R-:W-:Y:S02]  /*5560*/  ISETP.GE.AND P1, PT, R8, R231, PT ;  /* 0x000000e70800720c */ /* 0x000fe40003f26270 */
[----:B------:R-:W-:Y:S02]  /*5570*/  ISETP.LT.OR P3, PT, R14, R236, P3 ;  /* 0x000000ec0e00720c */ /* 0x000fe40001f61670 */
[C---:B------:R-:W-:Y:S02]  /*5580*/  ISETP.LT.OR P6, PT, R24.reuse, R238, P6 ;  /* 0x000000ee1800720c */ /* 0x040fe400037c1670 */
[----:B------:R-:W-:Y:S02]  /*5590*/  ISETP.LT.OR P2, PT, R24, R236, P2 ;  /* 0x000000ec1800720c */ /* 0x000fe40001741670 */
[C---:B------:R-:W-:Y:S02]  /*55a0*/  ISETP.LT.OR P5, PT, R8.reuse, R238, P5 ;  /* 0x000000ee0800720c */ /* 0x040fe40002fa1670 */
        /* <DEDUP_REMOVED lines=9> */
[----:B------:R-:W-:Y:S01]  /*5640*/  UIADD3 UR5, UR8, -0x2, URZ ;  /* 0xfffffffe08057890 */ /* 0x000fe2000fffe03f */
[----:B------:R-:W-:Y:S01]  /*5650*/  ISETP.GE.AND P6, PT, R240, c[0x0][0x220], PT ;  /* 0x00008800f0007a0c */ /* 0x000fe20003fc6270 */
[----:B------:R-:W-:Y:S01]  /*5660*/  BSSY B0, `(.L_x_200) ;  /* 0x0000080000007945 */ /* 0x000fe20003800000 */
[----:B------:R-:W-:Y:S01]  /*5670*/  ISETP.GE.AND P5, PT, R229, c[0x0][0x220], PT ;  /* 0x00008800e5007a0c */ /* 0x000fe20003fa6270 */
[----:B------:R-:W-:Y:S01]  /*5680*/  USHF.R.S32.HI UR4, URZ, 0x1f, UR5 ;  /* 0x0000001f3f047899 */ /* 0x000fe20008011405 */
[----:B------:R-:W-:Y:S01]  /*5690*/  ISETP.GE.AND P4, PT, R228, c[0x0][0x220], PT ;  /* 0x00008800e4007a0c */ /* 0x000fe20003f86270 */
[----:B------:R-:W-:Y:S01]  /*56a0*/  UIMAD UR29, UR29, UR5, URZ ;  /* 0x000000051d1d72a4 */ /* 0x000fe2000f8e023f */
[----:B------:R-:W-:Y:S01]  /*56b0*/  IMAD.WIDE.U32 R10, R3, UR5, R234 ;  /* 0x00000005030a7c25 */ /* 0x000fe2000f8e00ea */
[----:B------:R-:W-:Y:S02]  /*56c0*/  ISETP.GE.AND P3, PT, R227, c[0x0][0x220], PT ;  /* 0x00008800e3007a0c */ /* 0x000fe40003f66270 */
        /* <DEDUP_REMOVED lines=21> */
[C---:B------:R-:W-:Y:S02]  /*5820*/  @!P6 LEA R24, P1, R3.reuse, c[0x0][0x168], 0x1 ;  /* 0x00005a000318ea11 */ /* 0x040fe400078208ff */
[----:B------:R-:W-:Y:S01]  /*5830*/  IADD3.X R8, R8, UR20, RZ, P2, !PT ;  /* 0x0000001408087c10 */ /* 0x000fe200097fe4ff */
[----:B------:R1:W-:Y:S01]  /*5840*/  @P4 STS.128 [R230+0xc000], RZ ;  /* 0x00c000ffe6004388 */ /* 0x0003e20000000c00 */
[----:B------:R-:W-:-:S02]  /*5850*/  @!P5 LEA R10, P2, R3, c[0x0][0x168], 0x1 ;  /* 0x00005a00030ada11 */ /* 0x000fc400078408ff */
[C-C-:B------:R-:W-:Y:S01]  /*5860*/  @!P6 LEA.HI.X R25, R3.reuse, c[0x0][0x16c], R8.reuse, 0x1, P1 ;  /* 0x00005b000319ea11 */ /* 0x140fe200008f0c08 */
[----:B------:R-:W-:Y:S01]  /*5870*/  @!PT LDS RZ, [RZ] ;  /* 0x00000000fffff984 */ /* 0x000fe20000000800 */
[----:B------:R-:W-:Y:S01]  /*5880*/  @!PT LDS RZ, [RZ] ;  /* 0x00000000fffff984 */ /* 0x000fe20000000800 */
[----:B------:R-:W-:Y:S01]  /*5890*/  @!PT LDS RZ, [RZ] ;  /* 0x00000000fffff984 */ /* 0x000fe20000000800 */
[----:B------:R4:W-:Y:S01]  /*58a0*/  @!P4 LDGSTS.E.BYPASS.LTC128B.128 [R230+0xc000], [R32.64+0x100] ;  /* 0x0c00010020e6cfae */ /* 0x0009e2000b901d52 */
[----:B------:R-:W-:-:S03]  /*58b0*/  @!P5 LEA.HI.X R11, R3, c[0x0][0x16c], R8, 0x1, P2 ;  /* 0x00005b00030bda11 */ /* 0x000fc600010f0c08 */
[----:B------:R1:W-:Y:S04]  /*58c0*/  @P3 STS.128 [R230+0xe000], RZ ;  /* 0x00e000ffe6003388 */ /* 0x0003e80000000c00 */
[----:B------:R-:W-:Y:S01]  /*58d0*/  @!PT LDS RZ, [RZ] ;  /* 0x00000000fffff984 */ /* 0x000fe20000000800 */
[----:B------:R-:W-:Y:S01]  /*58e0*/  @!PT LDS RZ, [RZ] ;  /* 0x00000000fffff984 */ /* 0x000fe20000000800 */
[----:B------:R-:W-:Y:S01]  /*58f0*/  @!PT LDS RZ, [RZ] ;  /* 0x00000000fffff984 */ /* 0x000fe20000000800 */
[----:B------:R5:W-:Y:S01]  /*5900*/  @!P3 LDGSTS.E.BYPASS.LTC128B.128 [R230+0xe000], [R26.64+0x180] ;  /* 0x0e0001801ae6bfae */ /* 0x000be2000b901d52 */
[----:B--2---:R-:W-:-:S03]  /*5910*/  @!P4 LEA R36, P1, R3, c[0x0][0x168], 0x1 ;  /* 0x00005a000324ca11 */ /* 0x004fc600078208ff */
[----:B------:R1:W-:Y:S01]  /*5920*/  @P6 STS.128 [R230+0x8800], RZ ;  /* 0x008800ffe6006388 */ /* 0x0003e20000000c00 */
[----:B------:R-:W-:-:S03]  /*5930*/  @!P4 LEA.HI.X R37, R3, c[0x0][0x16c], R8, 0x1, P1 ;  /* 0x00005b000325ca11 */ /* 0x000fc600008f0c08 */
[----:B------:R-:W-:Y:S01]  /*5940*/  @!PT LDS RZ, [RZ] ;  /* 0x00000000fffff984 */ /* 0x000fe20000000800 */
[----:B------:R-:W-:Y:S01]  /*5950*/  @!PT LDS RZ, [RZ] ;  /* 0x00000000fffff984 */ /* 0x000fe20000000800 */
[----:B------:R-:W-:Y:S01]  /*5960*/  @!PT LDS RZ, [RZ] ;  /* 0x00000000fffff984 */ /* 0x000fe20000000800 */
[----:B------:R2:W-:Y:S01]  /*5970*/  @!P6 LDGSTS.E.BYPASS.LTC128B.128 [R230+0x8800], [R24.64] ;  /* 0x0880000018e6efae */ /* 0x0005e2000b901d52 */
[C---:B------:R-:W-:Y:S02]  /*5980*/  IADD3 R9, P1, R3.reuse, UR12, RZ ;  /* 0x0000000c03097c10 */ /* 0x040fe4000ff3e0ff */
[C---:B---3--:R-:W-:Y:S01]  /*5990*/  @!P3 LEA R34, P2, R3.reuse, c[0x0][0x168], 0x1 ;  /* 0x00005a000322ba11 */ /* 0x048fe200078408ff */
[----:B------:R1:W-:Y:S03]  /*59a0*/  @P5 STS.128 [R230+0xa800], RZ ;  /* 0x00a800ffe6005388 */ /* 0x0003e60000000c00 */
[----:B------:R-:W-:Y:S01]  /*59b0*/  @!P3 LEA.HI.X R35, R3, c[0x0][0x16c], R8, 0x1, P2 ;  /* 0x00005b000323ba11 */ /* 0x000fe200010f0c08 */
[----:B------:R-:W-:Y:S01]  /*59c0*/  @!PT LDS RZ, [RZ] ;  /* 0x00000000fffff984 */ /* 0x000fe20000000800 */
[----:B------:R-:W-:Y:S01]  /*59d0*/  @!PT LDS RZ, [RZ] ;  /* 0x00000000fffff984 */ /* 0x000fe20000000800 */
[----:B------:R-:W-:Y:S01]  /*59e0*/  @!PT LDS RZ, [RZ] ;  /* 0x00000000fffff984 */ /* 0x000fe20000000800 */
[----:B------:R3:W-:Y:S01]  /*59f0*/  @!P5 LDGSTS.E.BYPASS.LTC128B.128 [R230+0xa800], [R10.64+0x80] ;  /* 0x0a8000800ae6dfae */ /* 0x0007e2000b901d52 */
[----:B------:R-:W-:Y:S02]  /*5a00*/  IADD3.X R8, R8, UR20, RZ, P1, !PT ;  /* 0x0000001408087c10 */ /* 0x000fe40008ffe4ff */
[C---:B----4-:R-:W-:Y:S01]  /*5a10*/  @!P6 LEA R32, P2, R9.reuse, c[0x0][0x168], 0x1 ;  /* 0x00005a000920ea11 */ /* 0x050fe200078408ff */
[----:B------:R1:W-:Y:S03]  /*5a20*/  @P4 STS.128 [R230+0xc800], RZ ;  /* 0x00c800ffe6004388 */ /* 0x0003e60000000c00 */
[C---:B------:R-:W-:Y:S01]  /*5a30*/  @!P6 LEA.HI.X R33, R9.reuse, c[0x0][0x16c], R8, 0x1, P2 ;  /* 0x00005b000921ea11 */ /* 0x040fe200010f0c08 */
[----:B------:R-:W-:Y:S01]  /*5a40*/  @!PT LDS RZ, [RZ] ;  /* 0x00000000fffff984 */ /* 0x000fe20000000800 */
[----:B------:R-:W-:Y:S01]  /*5a50*/  @!PT LDS RZ, [RZ] ;  /* 0x00000000fffff984 */ /* 0x000fe20000000800 */
[----:B------:R-:W-:Y:S01]  /*5a60*/  @!PT LDS RZ, [RZ] ;  /* 0x00000000fffff984 */ /* 0x000fe20000000800 */
[----:B------:R4:W-:Y:S01]  /*5a70*/  @!P4 LDGSTS.E.BYPASS.LTC128B.128 [R230+0xc800], [R36.64+0x100] ;  /* 0x0c80010024e6cfae */ /* 0x0009e2000b901d52 */
[----:B-----5:R-:W-:-:S03]  /*5a80*/  @!P5 LEA R26, P1, R9, c[0x0][0x168], 0x1 ;  /* 0x00005a00091ada11 */ /* 0x020fc600078208ff */
[----:B------:R1:W-:Y:S01]  /*5a90*/  @P3 STS.128 [R230+0xe800], RZ ;  /* 0x00e800ffe6003388 */ /* 0x0003e20000000c00 */
[----:B------:R-:W-:-:S03]  /*5aa0*/  @!P5 LEA.HI.X R27, R9, c[0x0][0x16c], R8, 0x1, P1 ;  /* 0x00005b00091bda11 */ /* 0x000fc600008f0c08 */
        /* <DEDUP_REMOVED lines=21> */
[----:B------:R1:W-:Y:S01]  /*5c00*/  @P4 STS.128 [R230+0xd000], RZ ;  /* 0x00d000ffe6004388 */ /* 0x0003e20000000c00 */
[----:B------:R-:W-:-:S02]  /*5c10*/  @!P5 LEA R38, P2, R3, c[0x0][0x168], 0x1 ;  /* 0x00005a000326da11 */ /* 0x000fc400078408ff */
[C-C-:B------:R-:W-:Y:S01]  /*5c20*/  @!P6 LEA.HI.X R37, R3.reuse, c[0x0][0x16c], R8.reuse, 0x1, P1 ;  /* 0x00005b000325ea11 */ /* 0x140fe200008f0c08 */
[----:B------:R-:W-:Y:S01]  /*5c30*/  @!PT LDS RZ, [RZ] ;  /* 0x00000000fffff984 */ /* 0x000fe20000000800 */
[----:B------:R-:W-:Y:S01]  /*5c40*/  @!PT LDS RZ, [RZ] ;  /* 0x00000000fffff984 */ /* 0x000fe20000000800 */
[----:B------:R-:W-:Y:S01]  /*5c50*/  @!PT LDS RZ, [RZ] ;  /* 0x00000000fffff984 */ /* 0x000fe20000000800 */
[----:B------:R1:W-:Y:S01]  /*5c60*/  @!P4 LDGSTS.E.BYPASS.LTC128B.128 [R230+0xd000], [R24.64+0x100] ;  /* 0x0d00010018e6cfae */ /* 0x0003e2000b901d52 */
[C-C-:B------:R-:W-:Y:S02]  /*5c70*/  @!P5 LEA.HI.X R39, R3.reuse, c[0x0][0x16c], R8.reuse, 0x1, P2 ;  /* 0x00005b000327da11 */ /* 0x140fe400010f0c08 */
[C---:B-----5:R-:W-:Y:S01]  /*5c80*/  @!P4 LEA R34, P1, R3.reuse, c[0x0][0x168], 0x1 ;  /* 0x00005a000322ca11 */ /* 0x060fe200078208ff */
[----:B------:R1:W-:Y:S03]  /*5c90*/  @P3 STS.128 [R230+0xf000], RZ ;  /* 0x00f000ffe6003388 */ /* 0x0003e60000000c00 */
[----:B------:R-:W-:Y:S01]  /*5ca0*/  @!P4 LEA.HI.X R35, R3, c[0x0][0x16c], R8, 0x1, P1 ;  /* 0x00005b000323ca11 */ /* 0x000fe200008f0c08 */
        /* <DEDUP_REMOVED lines=27> */
.L_x_201:
[----:B------:R-:W-:Y:S05]  /*5e60*/  BSYNC B0 ;  /* 0x0000000000007941 */ /* 0x000fea0003800000 */
.L_x_200:
[----:B------:R-:W0:Y:S02]  /*5e70*/  LDGDEPBAR ;  /* 0x00000000000079af */ /* 0x000e240000000000 */
.L_x_199:
[----:B-1----:R-:W-:Y:S02]  /*5e80*/  FMNMX.FTZ R10, R21, R22, !PT ;  /* 0x00000016150a7209 */ /* 0x002fe40007810000 */
        /* <DEDUP_REMOVED lines=29> */
[----:B------:R-:W-:Y:S01]  /*6060*/  SHF.L.U32 R220, R0, 0x1, RZ ;  /* 0x0000000100dc7819 */ /* 0x000fe200000006ff */
[----:B------:R-:W1:Y:S03]  /*6070*/  SHFL.BFLY PT, R9, R10, 0x2, 0x1f ;  /* 0x0c401f000a097f89 */ /* 0x000e6600000e0000 */
[-C--:B------:R-:W-:Y:S01]  /*6080*/  LEA R218, R7, R220.reuse, 0x1 ;  /* 0x000000dc07da7211 */ /* 0x080fe200078e08ff */
[----:B------:R-:W2:Y:S01]  /*6090*/  SHFL.BFLY PT, R8, R11, 0x2, 0x1f ;  /* 0x0c401f000b087f89 */ /* 0x000ea200000e0000 */
[C---:B------:R-:W-:Y:S02]  /*60a0*/  LEA R217, R5.reuse, R220, 0x1 ;  /* 0x000000dc05d97211 */ /* 0x040fe400078e08ff */
        /* <DEDUP_REMOVED lines=45> */
[----:B------:R-:W-:Y:S01]  /*6380*/  FFMA.FTZ R34, R19, c[0x0][0x23c], -R188 ;  /* 0x00008f0013227a23 */ /* 0x000fe200000108bc */
[----:B------:R-:W-:Y:S01]  /*6390*/  MUFU.EX2 R170, R170 ;  /* 0x000000aa00aa7308 */ /* 0x000fe20000000800 */
[--C-:B------:R-:W-:Y:S01]  /*63a0*/  FFMA.FTZ R32, R18, c[0x0][0x23c], -R29.reuse ;  /* 0x00008f0012207a23 */ /* 0x100fe2000001081d */
[----:B------:R-:W-:Y:S01]  /*63b0*/  LDSM.16.MT88.4 R24, [R220+0x12800] ;  /* 0x01280000dc18783b */ /* 0x000fe20000004200 */
[----:B------:R-:W-:-:S02]  /*63c0*/  FFMA.FTZ R33, R20, c[0x0][0x23c], -R29 ;  /* 0x00008f0014217a23 */ /* 0x000fc4000001081d */
[--C-:B------:R-:W-:Y:S01]  /*63d0*/  FFMA.FTZ R0, R16, c[0x0][0x23c], -R29.reuse ;  /* 0x00008f0010007a23 */ /* 0x100fe2000001081d */
[----:B------:R-:W1:Y:S01]  /*63e0*/  LDSM.16.MT88.4 R20, [R217+0x10800] ;  /* 0x01080000d914783b */ /* 0x000e620000004200 */
[--C-:B------:R-:W-:Y:S01]  /*63f0*/  FFMA.FTZ R176, R185, c[0x0][0x23c], -R188.reuse ;  /* 0x00008f00b9b07a23 */ /* 0x100fe200000108bc */
[----:B------:R-:W3:Y:S01]  /*6400*/  MUFU.EX2 R165, R165 ;  /* 0x000000a500a57308 */ /* 0x000ee20000000800 */
[----:B--2---:R-:W-:Y:S01]  /*6410*/  F2FP.PACK_AB R128, R172, R173 ;  /* 0x000000adac80723e */ /* 0x004fe200000000ff */
[----:B------:R-:W2:Y:S01]  /*6420*/  LDSM.16.MT88.4 R16, [R216+0x10800] ;  /* 0x01080000d810783b */ /* 0x000ea20000004200 */
[--C-:B------:R-:W-:Y:S02]  /*6430*/  FFMA.FTZ R178, R183, c[0x0][0x23c], -R188.reuse ;  /* 0x00008f00b7b27a23 */ /* 0x100fe400000108bc */
[--C-:B------:R-:W-:Y:S02]  /*6440*/  FFMA.FTZ R179, R179, c[0x0][0x23c], -R188.reuse ;  /* 0x00008f00b3b37a23 */ /* 0x100fe400000108bc */
[----:B------:R-:W-:Y:S01]  /*6450*/  FFMA.FTZ R181, R181, c[0x0][0x23c], -R188 ;  /* 0x00008f00b5b57a23 */ /* 0x000fe200000108bc */
[----:B------:R-:W-:Y:S01]  /*6460*/  MUFU.EX2 R175, R175 ;  /* 0x000000af00af7308 */ /* 0x000fe20000000800 */
[----:B------:R-:W-:-:S02]  /*6470*/  FFMA.FTZ R180, R180, c[0x0][0x23c], -R29 ;  /* 0x00008f00b4b47a23 */ /* 0x000fc4000001081d */
[--C-:B------:R-:W-:Y:S02]  /*6480*/  FFMA.FTZ R183, R192, c[0x0][0x23c], -R29.reuse ;  /* 0x00008f00c0b77a23 */ /* 0x100fe4000001081d */
[--C-:B------:R-:W-:Y:S02]  /*6490*/  FFMA.FTZ R182, R182, c[0x0][0x23c], -R29.reuse ;  /* 0x00008f00b6b67a23 */ /* 0x100fe4000001081d */
[----:B------:R-:W-:Y:S01]  /*64a0*/  FFMA.FTZ R185, R190, c[0x0][0x23c], -R29 ;  /* 0x00008f00beb97a23 */ /* 0x000fe2000001081d */
[----:B------:R-:W4:Y:S01]  /*64b0*/  MUFU.EX2 R174, R174 ;  /* 0x000000ae00ae7308 */ /* 0x000f220000000800 */
[----:B---3--:R-:W-:Y:S01]  /*64c0*/  F2FP.PACK_AB R130, R165, R170 ;  /* 0x000000aaa582723e */ /* 0x008fe200000000ff */
[--C-:B------:R-:W-:Y:S02]  /*64d0*/  FFMA.FTZ R190, R191, c[0x0][0x23c], -R188.reuse ;  /* 0x00008f00bfbe7a23 */ /* 0x100fe400000108bc */
[--C-:B------:R-:W-:Y:S02]  /*64e0*/  FFMA.FTZ R189, R189, c[0x0][0x23c], -R188.reuse ;  /* 0x00008f00bdbd7a23 */ /* 0x100fe400000108bc */
[----:B------:R-:W-:-:S02]  /*64f0*/  FFMA.FTZ R187, R187, c[0x0][0x23c], -R188 ;  /* 0x00008f00bbbb7a23 */ /* 0x000fc400000108bc */
[----:B------:R-:W-:Y:S01]  /*6500*/  MUFU.EX2 R177, R177 ;  /* 0x000000b100b17308 */ /* 0x000fe20000000800 */
[--C-:B------:R-:W-:Y:S02]  /*6510*/  FFMA.FTZ R191, R184, c[0x0][0x23c], -R29.reuse ;  /* 0x00008f00b8bf7a23 */ /* 0x100fe4000001081d */
[----:B------:R-:W-:Y:S02]  /*6520*/  FFMA.FTZ R188, R31, c[0x0][0x23c], -R188 ;  /* 0x00008f001fbc7a23 */ /* 0x000fe400000108bc */
[--C-:B------:R-:W-:Y:S02]  /*6530*/  FFMA.FTZ R186, R186, c[0x0][0x23c], -R29.reuse ;  /* 0x00008f00baba7a23 */ /* 0x100fe4000001081d */
[--C-:B------:R-:W-:Y:S01]  /*6540*/  FFMA.FTZ R184, R30, c[0x0][0x23c], -R29.reuse ;  /* 0x00008f001eb87a23 */ /* 0x100fe2000001081d */
[----:B------:R-:W3:Y:S01]  /*6550*/  MUFU.EX2 R168, R168 ;  /* 0x000000a800a87308 */ /* 0x000ee20000000800 */
[----:B----4-:R-:W-:Y:S01]  /*6560*/  F2FP.PACK_AB R129, R174, R175 ;  /* 0x000000afae81723e */ /* 0x010fe200000000ff */
[----:B------:R-:W-:-:S02]  /*6570*/  FFMA.FTZ R247, R28, c[0x0][0x23c], -R29 ;  /* 0x00008f001cf77a23 */ /* 0x000fc4000001081d */
[----:B------:R-:W-:Y:S01]  /*6580*/  LDSM.16.MT88.4 R28, [R217+0x11800] ;  /* 0x01180000d91c783b */ /* 0x000fe20000004200 */
[----:B------:R-:W-:Y:S02]  /*6590*/  FADD.FTZ R173, R173, R172 ;  /* 0x000000acadad7221 */ /* 0x000fe40000010000 */
[----:B------:R-:W-:Y:S01]  /*65a0*/  FADD.FTZ R174, R175, R174 ;  /* 0x000000aeafae7221 */ /* 0x000fe20000010000 */
[----:B------:R-:W-:Y:S01]  /*65b0*/  MUFU.EX2 R171, R171 ;  /* 0x000000ab00ab7308 */ /* 0x000fe20000000800 */
[----:B------:R-:W-:-:S04]  /*65c0*/  FADD.FTZ R170, R170, R173 ;  /* 0x000000adaaaa7221 */ /* 0x000fc80000010000 */
[----:B------:R-:W-:Y:S01]  /*65d0*/  FADD.FTZ R170, R165, R170 ;  /* 0x000000aaa5aa7221 */ /* 0x000fe20000010000 */
[----:B---3--:R-:W-:Y:S02]  /*65e0*/  F2FP.PACK_AB R131, R168, R177 ;  /* 0x000000b1a883723e */ /* 0x008fe400000000ff */
[----:B------:R-:W3:Y:S01]  /*65f0*/  MUFU.EX2 R34, R34 ;  /* 0x0000002200227308 */ /* 0x000ee20000000800 */
        /* <DEDUP_REMOVED lines=17> */
[----:B------:R-:W2:Y:S06]  /*6710*/  MUFU.EX2 R179, R179 ;  /* 0x000000b300b37308 */ /* 0x000eac0000000800 */
[C---:B------:R-:W-:Y:S02]  /*6720*/  HMMA.16816.F32 R52, R128.reuse, R56, RZ ;  /* 0x000000388034723c */ /* 0x040fe400000018ff */
[----:B------:R-:W-:Y:S06]  /*6730*/  MUFU.EX2 R178, R178 ;  /* 0x000000b200b27308 */ /* 0x000fec0000000800 */
[C---:B-1----:R-:W-:Y:S02]  /*6740*/  HMMA.16816.F32 R60, R128.reuse, R64, RZ ;  /* 0x00000040803c723c */ /* 0x042fe400000018ff */
        /* <DEDUP_REMOVED lines=34> */
[----:B---3--:R-:W-:Y:S01]  /*6970*/  F2FP.PACK_AB R4, R34, R171 ;  /* 0x000000ab2204723e */ /* 0x008fe200000000ff */
[----:B------:R-:W-:Y:S01]  /*6980*/  HMMA.16816.F32 R128, R128, R6, RZ ;  /* 0x000000068080723c */ /* 0x000fe200000018ff */
[----:B----4-:R-:W-:Y:S01]  /*6990*/  F2FP.PACK_AB R5, R32, R169 ;  /* 0x000000a92005723e */ /* 0x010fe200000000ff */
        /* <DEDUP_REMOVED lines=12> */
[----:B------:R-:W3:Y:S07]  /*6a60*/  LDSM.16.MT88.4 R12, [R218+0x12800] ;  /* 0x01280000da0c783b */ /* 0x000eee0000004200 */
[C---:B------:R-:W-:Y:S08]  /*6a70*/  HMMA.16816.F32 R152, R4.reuse, R8, R152 ;  /* 0x000000080498723c */ /* 0x040ff00000001898 */
[C---:B------:R-:W-:Y:S01]  /*6a80*/  HMMA.16816.F32 R148, R4.reuse, R10, R148 ;  /* 0x0000000a0494723c */ /* 0x040fe20000001894 */
[----:B------:R-:W4:Y:S07]  /*6a90*/  LDSM.16.MT88.4 R8, [R217+0x12800] ;  /* 0x01280000d908783b */ /* 0x000f2e0000004200 */
[C---:B------:R-:W-:Y:S08]  /*6aa0*/  HMMA.16816.F32 R144, R4.reuse, R20, R144 ;  /* 0x000000140490723c */ /* 0x040ff00000001890 */
[C---:B------:R-:W-:Y:S01]  /*6ab0*/  HMMA.16816.F32 R140, R4.reuse, R22, R140 ;  /* 0x00000016048c723c */ /* 0x040fe2000000188c */
[----:B------:R-:W-:Y:S07]  /*6ac0*/  LDSM.16.MT88.4 R20, [R216+0x12800] ;  /* 0x01280000d814783b */ /* 0x000fee0000004200 */
[C---:B--2---:R-:W-:Y:S08]  /*6ad0*/  HMMA.16816.F32 R136, R4.reuse, R16, R136 ;  /* 0x000000100488723c */ /* 0x044ff00000001888 */
[C---:B---3--:R-:W-:Y:S08]  /*6ae0*/  HMMA.16816.F32 R44, R4.reuse, R12, R44 ;  /* 0x0000000c042c723c */ /* 0x048ff0000000182c */
[C---:B------:R-:W-:Y:S01]  /*6af0*/  HMMA.16816.F32 R48, R4.reuse, R14, R48 ;  /* 0x0000000e0430723c */ /* 0x040fe20000001830 */
[----:B------:R-:W2:Y:S07]  /*6b00*/  LDSM.16.MT88.4 R12, [R217+0x14800] ;  /* 0x01480000d90c783b */ /* 0x000eae0000004200 */
[C---:B----4-:R-:W-:Y:S08]  /*6b10*/  HMMA.16816.F32 R52, R4.reuse, R8, R52 ;  /* 0x000000080434723c */ /* 0x050ff00000001834 */
[C---:B------:R-:W-:Y:S01]  /*6b20*/  HMMA.16816.F32 R56, R4.reuse, R10, R56 ;  /* 0x0000000a0438723c */ /* 0x040fe20000001838 */
[----:B------:R-:W3:Y:S07]  /*6b30*/  LDSM.16.MT88.4 R8, [R216+0x14800] ;  /* 0x01480000d808783b */ /* 0x000eee0000004200 */
[C---:B------:R-:W-:Y:S01]  /*6b40*/  HMMA.16816.F32 R132, R4.reuse, R18, R132 ;  /* 0x000000120484723c */ /* 0x040fe20000001884 */
[----:B------:R-:W4:Y:S07]  /*6b50*/  LDSM.16.MT88.4 R16, [R220+0x14800] ;  /* 0x01480000dc10783b */ /* 0x000f2e0000004200 */
[C---:B------:R-:W-:Y:S08]  /*6b60*/  HMMA.16816.F32 R36, R4.reuse, R24, R36 ;  /* 0x000000180424723c */ /* 0x040ff00000001824 */
[C---:B------:R-:W-:Y:S01]  /*6b70*/  HMMA.16816.F32 R40, R4.reuse, R26, R40 ;  /* 0x0000001a0428723c */ /* 0x040fe20000001828 */
[----:B------:R-:W-:Y:S07]  /*6b80*/  LDSM.16.MT88.4 R24, [R218+0x14800] ;  /* 0x01480000da18783b */ /* 0x000fee0000004200 */
        /* <DEDUP_REMOVED lines=24> */
[C---:B----4-:R-:W-:Y:S08]  /*6d10*/  HMMA.16816.F32 R108, R4.reuse, R16, R108 ;  /* 0x00000010046c723c */ /* 0x050ff0000000186c */
[----:B------:R-:W-:Y:S01]  /*6d20*/  HMMA.16816.F32 R112, R4, R18, R112 ;  /* 0x000000120470723c */ /* 0x000fe20000001870 */
[----:B------:R-:W4:Y:S06]  /*6d30*/  LDSM.16.MT88.4 R16, [R220+0x11000] ;  /* 0x01100000dc10783b */ /* 0x000f2c0000004200 */
[----:B------:R-:W-:Y:S01]  /*6d40*/  F2FP.PACK_AB R4, R179, R176 ;  /* 0x000000b0b304723e */ /* 0x000fe200000000ff */
[----:B------:R-:W-:Y:S01]  /*6d50*/  FADD.FTZ R176, R176, R35 ;  /* 0x00000023b0b07221 */ /* 0x000fe20000010000 */
[----:B-1----:R-:W-:Y:S01]  /*6d60*/  F2FP.PACK_AB R5, R183, R180 ;  /* 0x000000b4b705723e */ /* 0x002fe200000000ff */
        /* <DEDUP_REMOVED lines=11> */
[----:B------:R-:W1:Y:S07]  /*6e20*/  LDSM.16.MT88.4 R12, [R217+0x13000] ;  /* 0x01300000d90c783b */ /* 0x000e6e0000004200 */
[C---:B---3--:R-:W-:Y:S08]  /*6e30*/  HMMA.16816.F32 R136, R4.reuse, R8, R136 ;  /* 0x000000080488723c */ /* 0x048ff00000001888 */
        /* <DEDUP_REMOVED lines=69> */
[C---:B------:R-:W-:Y:S01]  /*7290*/  HMMA.16816.F32 R140, R4.reuse, R30, R140 ;  /* 0x0000001e048c723c */ /* 0x040fe2000000188c */
[----:B------:R-:W4:Y:S07]  /*72a0*/  LDSM.16.MT88.4 R28, [R220+0x15800] ;  /* 0x01580000dc1c783b */ /* 0x000f2e0000004200 */
[C---:B------:R-:W-:Y:S08]  /*72b0*/  HMMA.16816.F32 R136, R4.reuse, R24, R136 ;  /* 0x000000180488723c */ /* 0x040ff00000001888 */
[C---:B------:R-:W-:Y:S01]  /*72c0*/  HMMA.16816.F32 R132, R4.reuse, R26, R132 ;  /* 0x0000001a0484723c */ /* 0x040fe20000001884 */
[----:B------:R-:W5:Y:S07]  /*72d0*/  LDSM.16.MT88.4 R24, [R217+0x15800] ;  /* 0x01580000d918783b */ /* 0x000f6e0000004200 */
[C---:B------:R-:W-:Y:S08]  /*72e0*/  HMMA.16816.F32 R44, R4.reuse, R20, R44 ;  /* 0x00000014042c723c */ /* 0x040ff0000000182c */
        /* <DEDUP_REMOVED lines=13> */
[C---:B-----5:R-:W-:Y:S08]  /*73c0*/  HMMA.16816.F32 R84, R4.reuse, R24, R84 ;  /* 0x000000180454723c */ /* 0x060ff00000001854 */
[C---:B------:R-:W-:Y:S08]  /*73d0*/  HMMA.16816.F32 R88, R4.reuse, R26, R88 ;  /* 0x0000001a0458723c */ /* 0x040ff00000001858 */
[C---:B------:R-:W-:Y:S08]  /*73e0*/  HMMA.16816.F32 R92, R4.reuse, R20, R92 ;  /* 0x00000014045c723c */ /* 0x040ff0000000185c */
        /* <DEDUP_REMOVED lines=9> */
[----:B------:R-:W-:Y:S01]  /*7480*/  ISETP.GE.AND P5, PT, R240, c[0x0][0x220], PT ;  /* 0x00008800f0007a0c */ /* 0x000fe20003fa6270 */
[----:B------:R-:W-:-:S04]  /*7490*/  DEPBAR.LE SB0, 0x0 ;  /* 0x000080000000791a */ /* 0x000fc80000000000 */
[----:B------:R-:W-:Y:S01]  /*74a0*/  BAR.SYNC.DEFER_BLOCKING 0x0 ;  /* 0x0000000000007b1d */ /* 0x000fe20000010000 */
[----:B------:R-:W-:Y:S01]  /*74b0*/  USHF.R.S32.HI UR5, URZ, 0x1f, UR27 ;  /* 0x0000001f3f057899 */ /* 0x000fe2000801141b */
[----:B------:R-:W-:Y:S01]  /*74c0*/  ISETP.GE.AND P4, PT, R229, c[0x0][0x220], PT ;  /* 0x00008800e5007a0c */ /* 0x000fe20003f86270 */
[----:B------:R-:W-:Y:S01]  /*74d0*/  UIMAD UR4, UR17, UR27, URZ ;  /* 0x0000001b110472a4 */ /* 0x000fe2000f8e023f */
[----:B------:R-:W-:Y:S01]  /*74e0*/  IMAD.U32 R5, RZ, RZ, UR27 ;  /* 0x0000001bff057e24 */ /* 0x000fe2000f8e00ff */
[----:B------:R-:W-:Y:S01]  /*74f0*/  ISETP.GE.AND P3, PT, R228, c[0x0][0x220], PT ;  /* 0x00008800e4007a0c */ /* 0x000fe20003f66270 */
[----:B------:R-:W-:Y:S01]  /*7500*/  UISETP.GT.AND UP0, UPT, UR27, UR9, UPT ;  /* 0x000000091b00728c */ /* 0x000fe2000bf04270 */
[----:B------:R-:W-:Y:S01]  /*7510*/  ISETP.GE.AND P2, PT, R227, c[0x0][0x220], PT ;  /* 0x00008800e3007a0c */ /* 0x000fe20003f46270 */
[----:B------:R-:W-:Y:S01]  /*7520*/  UIMAD UR4, UR5, UR31, UR4 ;  /* 0x0000001f050472a4 */ /* 0x000fe2000f8e0204 */
[----:B------:R-:W-:-:S05]  /*7530*/  IMAD.WIDE.U32 R4, R5, UR31, R196 ;  /* 0x0000001f05047c25 */ /* 0x000fca000f8e00c4 */
[----:B------:R-:W-:Y:S02]  /*7540*/  IADD3 R0, R5, UR4, RZ ;  /* 0x0000000405007c10 */ /* 0x000fe4000fffe0ff */
[C---:B------:R-:W-:Y:S02]  /*7550*/  @!P5 LEA R16, P6, R4.reuse, c[0x0][0x170], 0x1 ;  /* 0x00005c000410da11 */ /* 0x040fe400078c08ff */
[C---:B------:R-:W-:Y:S02]  /*7560*/  @!P4 LEA R12, P1, R4.reuse, c[0x0][0x170], 0x1 ;  /* 0x00005c00040cca11 */ /* 0x040fe400078208ff */
[C---:B------:R-:W-:Y:S02]  /*7570*/  @!P3 LEA R10, P0, R4.reuse, c[0x0][0x170], 0x1 ;  /* 0x00005c00040aba11 */ /* 0x040fe400078008ff */
[C-C-:B------:R-:W-:Y:S02]  /*7580*/  @!P5 LEA.HI.X R17, R4.reuse, c[0x0][0x174], R0.reuse, 0x1, P6 ;  /* 0x00005d000411da11 */ /* 0x140fe400030f0c00 */
[C---:B------:R-:W-:Y:S01]  /*7590*/  IADD3 R7, P6, R4.reuse, UR25, RZ ;  /* 0x0000001904077c10 */ /* 0x040fe2000ffde0ff */
[----:B------:R-:W-:Y:S01]  /*75a0*/  @P5 STS.128 [R230+0x10000], RZ ;  /* 0x010000ffe6005388 */ /* 0x000fe20000000c00 */
[----:B------:R-:W-:-:S02]  /*75b0*/  @!P4 LEA.HI.X R13, R4, c[0x0][0x174], R0, 0x1, P1 ;  /* 0x00005d00040dca11 */ /* 0x000fc400008f0c00 */
[C---:B------:R-:W-:Y:S01]  /*75c0*/  @!P2 LEA R8, P1, R4.reuse, c[0x0][0x170], 0x1 ;  /* 0x00005c000408aa11 */ /* 0x040fe200078208ff */
[----:B------:R-:W-:Y:S01]  /*75d0*/  @!PT LDS RZ, [RZ] ;  /* 0x00000000fffff984 */ /* 0x000fe20000000800 */
[----:B------:R-:W-:Y:S01]  /*75e0*/  @!PT LDS RZ, [RZ] ;  /* 0x00000000fffff984 */ /* 0x000fe20000000800 */
[----:B------:R-:W-:Y:S01]  /*75f0*/  @!PT LDS RZ, [RZ] ;  /* 0x00000000fffff984 */ /* 0x000fe20000000800 */
[----:B------:R1:W-:Y:S01]  /*7600*/  @!P5 LDGSTS.E.BYPASS.LTC128B.128 [R230+0x10000], [R16.64] ;  /* 0x1000000010e6dfae */ /* 0x0003e2000b901d52 */
[--C-:B------:R-:W-:Y:S02]  /*7610*/  @!P3 LEA.HI.X R11, R4, c[0x0][0x174], R0.reuse, 0x1, P0 ;  /* 0x00005d00040bba11 */ /* 0x100fe400000f0c00 */
[----:B------:R-:W-:Y:S01]  /*7620*/  IADD3.X R2, R0, UR10, RZ, P6, !PT ;  /* 0x0000000a00027c10 */ /* 0x000fe2000b7fe4ff */
[----:B------:R-:W-:Y:S01]  /*7630*/  @P4 STS.128 [R230+0x12000], RZ ;  /* 0x012000ffe6004388 */ /* 0x000fe20000000c00 */
[C---:B------:R-:W-:Y:S02]  /*7640*/  @!P5 LEA R14, P0, R7.reuse, c[0x0][0x170], 0x1 ;  /* 0x00005c00070eda11 */ /* 0x040fe400078008ff */
[----:B------:R-:W-:Y:S01]  /*7650*/  @!P4 LEA R20, P6, R7, c[0x0][0x170], 0x1 ;  /* 0x00005c000714ca11 */ /* 0x000fe200078c08ff */
[----:B------:R-:W-:Y:S01]  /*7660*/  @!PT LDS RZ, [RZ] ;  /* 0x00000000fffff984 */ /* 0x000fe20000000800 */
[----:B------:R-:W-:Y:S01]  /*7670*/  @!PT LDS RZ, [RZ] ;  /* 0x00000000fffff984 */ /* 0x000fe20000000800 */
[----:B------:R-:W-:Y:S01]  /*7680*/  @!PT LDS RZ, [RZ] ;  /* 0x00000000fffff984 */ /* 0x000fe20000000800 */
[----:B------:R2:W-:Y:S01]  /*7690*/  @!P4 LDGSTS.E.BYPASS.LTC128B.128 [R230+0x12000], [R12.64+0x80] ;  /* 0x120000800ce6cfae */ /* 0x0005e2000b901d52 */
[----:B------:R-:W-:-:S02]  /*76a0*/  @!P2 LEA.HI.X R9, R4, c[0x0][0x174], R0, 0x1, P1 ;  /* 0x00005d000409aa11 */ /* 0x000fc400008f0c00 */
[C---:B------:R-:W-:Y:S01]  /*76b0*/  @!P3 LEA R18, P1, R7.reuse, c[0x0][0x170], 0x1 ;  /* 0x00005c000712ba11 */ /* 0x040fe200078208ff */
[----:B------:R-:W-:Y:S01]  /*76c0*/  @P3 STS.128 [R230+0x14000], RZ ;  /* 0x014000ffe6003388 */ /* 0x000fe20000000c00 */
[C-C-:B------:R-:W-:Y:S02]  /*76d0*/  @!P5 LEA.HI.X R15, R7.reuse, c[0x0][0x174], R2.reuse, 0x1, P0 ;  /* 0x00005d00070fda11 */ /* 0x140fe400000f0c02 */
[C---:B------:R-:W-:Y:S01]  /*76e0*/  @!P2 LEA R6, P0, R7.reuse, c[0x0][0x170], 0x1 ;  /* 0x00005c000706aa11 */ /* 0x040fe200078008ff */
[----:B------:R-:W-:Y:S01]  /*76f0*/  @!PT LDS RZ, [RZ] ;  /* 0x00000000fffff984 */ /* 0x000fe20000000800 */
[----:B------:R-:W-:Y:S01]  /*7700*/  @!PT LDS RZ, [RZ] ;  /* 0x00000000fffff984 */ /* 0x000fe20000000800 */
[----:B------:R-:W-:Y:S01]  /*7710*/  @!PT LDS RZ, [RZ] ;  /* 0x00000000fffff984 */ /* 0x000fe20000000800 */
[----:B------:R3:W-:Y:S01]  /*7720*/  @!P3 LDGSTS.E.BYPASS.LTC128B.128 [R230+0x14000], [R10.64+0x100] ;  /* 0x140001000ae6bfae */ /* 0x0007e2000b901d52 */
[C-C-:B------:R-:W-:Y:S02]  /*7730*/  @!P4 LEA.HI.X R21, R7.reuse, c[0x0][0x174], R2.reuse, 0x1, P6 ;  /* 0x00005d000715ca11 */ /* 0x140fe400030f0c02 */
[C---:B------:R-:W-:Y:S01]  /*7740*/  IADD3 R5, P6, R7.reuse, UR25, RZ ;  /* 0x0000001907057c10 */ /* 0x040fe2000ffde0ff */
[----:B------:R-:W-:Y:S01]  /*7750*/  @P2 STS.128 [R230+0x16000], RZ ;  /* 0x016000ffe6002388 */ /* 0x000fe20000000c00 */
[----:B------:R-:W-:-:S02]  /*7760*/  @!P3 LEA.HI.X R19, R7, c[0x0][0x174], R2, 0x1, P1 ;  /* 0x00005d000713ba11 */ /* 0x000fc400008f0c02 */
[----:B------:R-:W-:Y:S01]  /*7770*/  @!P2 LEA.HI.X R7, R7, c[0x0][0x174], R2, 0x1, P0 ;  /* 0x00005d000707aa11 */ /* 0x000fe200000f0c02 */
[----:B------:R-:W-:Y:S01]  /*7780*/  @!PT LDS RZ, [RZ] ;  /* 0x00000000fffff984 */ /* 0x000fe20000000800 */
[----:B------:R-:W-:Y:S01]  /*7790*/  @!PT LDS RZ, [RZ] ;  /* 0x00000000fffff984 */ /* 0x000fe20000000800 */
[----:B------:R-:W-:Y:S01]  /*77a0*/  @!PT LDS RZ, [RZ] ;  /* 0x00000000fffff984 */ /* 0x000fe20000000800 */
[----:B------:R3:W-:Y:S01]  /*77b0*/  @!P2 LDGSTS.E.BYPASS.LTC128B.128 [R230+0x16000], [R8.64+0x180] ;  /* 0x1600018008e6afae */ /* 0x0007e2000b901d52 */
[----:B------:R-:W-:Y:S02]  /*77c0*/  IADD3.X R2, R2, UR10, RZ, P6, !PT ;  /* 0x0000000a02027c10 */ /* 0x000fe4000b7fe4ff */
[C---:B------:R-:W-:Y:S01]  /*77d0*/  @!P5 LEA R28, P0, R5.reuse, c[0x0][0x170], 0x1 ;  /* 0x00005c00051cda11 */ /* 0x040fe200078008ff */
[----:B------:R-:W-:Y:S01]  /*77e0*/  @P5 STS.128 [R230+0x10800], RZ ;  /* 0x010800ffe6005388 */ /* 0x000fe20000000c00 */
[C---:B------:R-:W-:Y:S02]  /*77f0*/  @!P4 LEA R26, P6, R5.reuse, c[0x0][0x170], 0x1 ;  /* 0x00005c00051aca11 */ /* 0x040fe400078c08ff */
[C---:B------:R-:W-:Y:S01]  /*7800*/  @!P5 LEA.HI.X R29, R5.reuse, c[0x0][0x174], R2, 0x1, P0 ;  /* 0x00005d00051dda11 */ /* 0x040fe200000f0c02 */
[----:B------:R-:W-:Y:S01]  /*7810*/  @!PT LDS RZ, [RZ] ;  /* 0x00000000fffff984 */ /* 0x000fe20000000800 */
[----:B------:R-:W-:Y:S01]  /*7820*/  @!PT LDS RZ, [RZ] ;  /* 0x00000000fffff984 */ /* 0x000fe20000000800 */
[----:B------:R-:W-:Y:S01]  /*7830*/  @!PT LDS RZ, [RZ] ;  /* 0x00000000fffff984 */ /* 0x000fe20000000800 */
[----:B------:R2:W-:Y:S01]  /*7840*/  @!P5 LDGSTS.E.BYPASS.LTC128B.128 [R230+0x10800], [R14.64] ;  /* 0x108000000ee6dfae */ /* 0x0005e2000b901d52 */
[----:B------:R-:W-:-:S02]  /*7850*/  @!P3 LEA R22, P1, R5, c[0x0][0x170], 0x1 ;  /* 0x00005c000516ba11 */ /* 0x000fc400078208ff */
[C---:B------:R-:W-:Y:S01]  /*7860*/  @!P2 LEA R24, P0, R5.reuse, c[0x0][0x170], 0x1 ;  /* 0x00005c000518aa11 */ /* 0x040fe200078008ff */
[----:B------:R-:W-:Y:S01]  /*7870*/  @P4 STS.128 [R230+0x12800], RZ ;  /* 0x012800ffe6004388 */ /* 0x000fe20000000c00 */
[C-C-:B------:R-:W-:Y:S02]  /*7880*/  @!P4 LEA.HI.X R27, R5.reuse, c[0x0][0x174], R2.reuse, 0x1, P6 ;  /* 0x00005d00051bca11 */ /* 0x140fe400030f0c02 */
[C---:B------:R-:W-:Y:S01]  /*7890*/  IADD3 R0, P6, R5.reuse, UR25, RZ ;  /* 0x0000001905007c10 */ /* 0x040fe2000ffde0ff */
[----:B------:R-:W-:Y:S01]  /*78a0*/  @!PT LDS RZ, [RZ] ;  /* 0x00000000fffff984 */ /* 0x000fe20000000800 */
[----:B------:R-:W-:Y:S01]  /*78b0*/  @!PT LDS RZ, [RZ] ;  /* 0x00000000fffff984 */ /* 0x000fe20000000800 */
[----:B------:R-:W-:Y:S01]  /*78c0*/  @!PT LDS RZ, [RZ] ;  /* 0x00000000fffff984 */ /* 0x000fe20000000800 */
[----:B------:R4:W-:Y:S01]  /*78d0*/  @!P4 LDGSTS.E.BYPASS.LTC128B.128 [R230+0x12800], [R20.64+0x80] ;  /* 0x1280008014e6cfae */ /* 0x0009e2000b901d52 */
[C-C-:B------:R-:W-:Y:S02]  /*78e0*/  @!P3 LEA.HI.X R23, R5.reuse, c[0x0][0x174], R2.reuse, 0x1, P1 ;  /* 0x00005d000517ba11 */ /* 0x140fe400008f0c02 */
[----:B------:R-:W-:Y:S01]  /*78f0*/  @!P2 LEA.HI.X R25, R5, c[0x0][0x174], R2, 0x1, P0 ;  /* 0x00005d000519aa11 */ /* 0x000fe200000f0c02 */
[----:B------:R-:W-:Y:S01]  /*7900*/  @P3 STS.128 [R230+0x14800], RZ ;  /* 0x014800ffe6003388 */ /* 0x000fe20000000c00 */
[----:B------:R-:W-:-:S02]  /*7910*/  IADD3.X R5, R2, UR10, RZ, P6, !PT ;  /* 0x0000000a02057c10 */ /* 0x000fc4000b7fe4ff */
[C---:B------:R-:W-:Y:S01]  /*7920*/  @!P5 LEA R30, P0, R0.reuse, c[0x0][0x170], 0x1 ;  /* 0x00005c00001eda11 */ /* 0x040fe200078008ff */
[----:B------:R-:W-:Y:S01]  /*7930*/  @!PT LDS RZ, [RZ] ;  /* 0x00000000fffff984 */ /* 0x000fe20000000800 */
[----:B------:R-:W-:Y:S01]  /*7940*/  @!PT LDS RZ, [RZ] ;  /* 0x00000000fffff984 */ /* 0x000fe20000000800 */
[----:B------:R-:W-:Y:S01]  /*7950*/  @!PT LDS RZ, [RZ] ;  /* 0x00000000fffff984 */ /* 0x000fe20000000800 */
[----:B------:R1:W-:Y:S01]  /*7960*/  @!P3 LDGSTS.E.BYPASS.LTC128B.128 [R230+0x14800], [R18.64+0x100] ;  /* 0x1480010012e6bfae */ /* 0x0003e2000b901d52 */
[C---:B------:R-:W-:Y:S02]  /*7970*/  @!P4 LEA R172, P6, R0.reuse, c[0x0][0x170], 0x1 ;  /* 0x00005c0000acca11 */ /* 0x040fe400078c08ff */
        /* <DEDUP_REMOVED lines=8> */
[----:B------:R-:W-:-:S02]  /*7a00*/  @!P4 LEA.HI.X R173, R0, c[0x0][0x174], R5, 0x1, P6 ;  /* 0x00005d0000adca11 */ /* 0x000fc400030f0c05 */
[C-C-:B------:R-:W-:Y:S01]  /*7a10*/  @!P3 LEA.HI.X R171, R0.reuse, c[0x0][0x174], R5.reuse, 0x1, P1 ;  /* 0x00005d0000abba11 */ /* 0x140fe200008f0c05 */
[----:B------:R-:W-:Y:S01]  /*7a20*/  @P5 STS.128 [R230+0x11000], RZ ;  /* 0x011000ffe6005388 */ /* 0x000fe20000000c00 */
[----:B------:R-:W-:Y:S02]  /*7a30*/  @!P2 LEA.HI.X R169, R0, c[0x0][0x174], R5, 0x1, P0 ;  /* 0x00005d0000a9aa11 */ /* 0x000fe400000f0c05 */
[----:B------:R-:W-:Y:S01]  /*7a40*/  PLOP3.LUT P0, PT, PT, PT, UP0, 0x80, 0x0 ;  /* 0x000000000000781c */ /* 0x000fe20003f0f008 */
        /* <DEDUP_REMOVED lines=40> */
[----:B----4-:R-:W4:Y:S04]  /*7cd0*/  LDSM.16.M88.4 R20, [R225+0x8000] ;  /* 0x00800000e114783b */ /* 0x010f280000000200 */
[----:B--2---:R-:W2:Y:S04]  /*7ce0*/  LDSM.16.M88.4 R12, [R225+0x8800] ;  /* 0x00880000e10c783b */ /* 0x004ea80000000200 */
[----:B-----5:R-:W5:Y:S04]  /*7cf0*/  LDSM.16.M88.4 R4, [R225+0x9000] ;  /* 0x00900000e104783b */ /* 0x020f680000000200 */
[----:B------:R-:W2:Y:S04]  /*7d00*/  LDSM.16.M88.4 R32, [R225+0x9800] ;  /* 0x00980000e120783b */ /* 0x000ea80000000200 */
[----:B-1----:R-:W-:Y:S04]  /*7d10*/  LDSM.16.M88.4 R28, [R224] ;  /* 0x00000000e01c783b */ /* 0x002fe80000000200 */
[----:B------:R-:W1:Y:S04]  /*7d20*/  LDSM.16.M88.4 R192, [R223] ;  /* 0x00000000dfc0783b */ /* 0x000e680000000200 */
[----:B------:R-:W1:Y:S04]  /*7d30*/  LDSM.16.M88.4 R188, [R215] ;  /* 0x00000000d7bc783b */ /* 0x000e680000000200 */
[----:B------:R-:W1:Y:S04]  /*7d40*/  LDSM.16.M88.4 R176, [R214] ;  /* 0x00000000d6b0783b */ /* 0x000e680000000200 */
[----:B------:R-:W1:Y:S04]  /*7d50*/  LDSM.16.M88.4 R172, [R213] ;  /* 0x00000000d5ac783b */ /* 0x000e680000000200 */
[----:B---3--:R-:W-:Y:S01]  /*7d60*/  LDSM.16.M88.4 R168, [R219+0x8000] ;  /* 0x00800000dba8783b */ /* 0x008fe20000000200 */
[C---:B----4-:R-:W-:Y:S03]  /*7d70*/  HMMA.16816.F32 R24, R180.reuse, R20, RZ ;  /* 0x00000014b418723c */ /* 0x050fe600000018ff */
[----:B------:R-:W0:Y:S05]  /*7d80*/  LDGDEPBAR ;  /* 0x00000000000079af */ /* 0x000e2a0000000000 */
[C---:B------:R-:W-:Y:S08]  /*7d90*/  HMMA.16816.F32 R20, R180.reuse, R22, RZ ;  /* 0x00000016b414723c */ /* 0x040ff000000018ff */
[C---:B--2---:R-:W-:Y:S08]  /*7da0*/  HMMA.16816.F32 R16, R180.reuse, R12, RZ ;  /* 0x0000000cb410723c */ /* 0x044ff000000018ff */
[C---:B-----5:R-:W-:Y:S08]  /*7db0*/  HMMA.16816.F32 R8, R180.reuse, R4, RZ ;  /* 0x00000004b408723c */ /* 0x060ff000000018ff */
[C---:B------:R-:W-:Y:S08]  /*7dc0*/  HMMA.16816.F32 R12, R180.reuse, R14, RZ ;  /* 0x0000000eb40c723c */ /* 0x040ff000000018ff */
[C---:B------:R-:W-:Y:S08]  /*7dd0*/  HMMA.16816.F32 R4, R180.reuse, R6, RZ ;  /* 0x00000006b404723c */ /* 0x040ff000000018ff */
[C---:B------:R-:W-:Y:S08]  /*7de0*/  HMMA.16816.F32 R184, R180.reuse, R32, RZ ;  /* 0x00000020b4b8723c */ /* 0x040ff000000018ff */
[----:B------:R-:W-:Y:S01]  /*7df0*/  HMMA.16816.F32 R180, R180, R34, RZ ;  /* 0x00000022b4b4723c */ /* 0x000fe200000018ff */
[----:B------:R-:W2:Y:S07]  /*7e00*/  LDSM.16.M88.4 R32, [R222] ;  /* 0x00000000de20783b */ /* 0x000eae0000000200 */
[C---:B-1----:R-:W-:Y:S08]  /*7e10*/  HMMA.16816.F32 R24, R28.reuse, R192, R24 ;  /* 0x000000c01c18723c */ /* 0x042ff00000001818 */
[C---:B------:R-:W-:Y:S01]  /*7e20*/  HMMA.16816.F32 R20, R28.reuse, R194, R20 ;  /* 0x000000c21c14723c */ /* 0x040fe20000001814 */
[----:B------:R-:W1:Y:S07]  /*7e30*/  LDSM.16.M88.4 R192, [R219+0x8800] ;  /* 0x00880000dbc0783b */ /* 0x000e6e0000000200 */
        /* <DEDUP_REMOVED lines=9> */
[----:B------:R-:W5:Y:S03]  /*7ed0*/  LDSM.16.M88.4 R28, [R212] ;  /* 0x00000000d41c783b */ /* 0x000f660000000200 */
[C---:B--2---:R-:W-:Y:S08]  /*7ee0*/  HMMA.16816.F32 R24, R32.reuse, R168, R24 ;  /* 0x000000a82018723c */ /* 0x044ff00000001818 */
[C---:B------:R-:W-:Y:S01]  /*7ef0*/  HMMA.16816.F32 R20, R32.reuse, R170, R20 ;  /* 0x000000aa2014723c */ /* 0x040fe20000001814 */
[----:B------:R-:W2:Y:S07]  /*7f00*/  LDSM.16.M88.4 R168, [R212+0x800] ;  /* 0x00080000d4a8783b */ /* 0x000eae0000000200 */
[C---:B-1----:R-:W-:Y:S08]  /*7f10*/  HMMA.16816.F32 R16, R32.reuse, R192, R16 ;  /* 0x000000c02010723c */ /* 0x042ff00000001810 */
[C---:B------:R-:W-:Y:S01]  /*7f20*/  HMMA.16816.F32 R12, R32.reuse, R194, R12 ;  /* 0x000000c2200c723c */ /* 0x040fe2000000180c */
[----:B------:R-:W1:Y:S07]  /*7f30*/  LDSM.16.M88.4 R192, [R212+0x1000] ;  /* 0x00100000d4c0783b */ /* 0x000e6e0000000200 */
[C---:B---3--:R-:W-:Y:S08]  /*7f40*/  HMMA.16816.F32 R8, R32.reuse, R188, R8 ;  /* 0x000000bc2008723c */ /* 0x048ff00000001808 */
[C---:B------:R-:W-:Y:S01]  /*7f50*/  HMMA.16816.F32 R4, R32.reuse, R190, R4 ;  /* 0x000000be2004723c */ /* 0x040fe20000001804 */
[----:B------:R-:W-:Y:S07]  /*7f60*/  LDSM.16.M88.4 R188, [R226+0x2000] ;  /* 0x00200000e2bc783b */ /* 0x000fee0000000200 */
[C---:B----4-:R-:W-:Y:S08]  /*7f70*/  HMMA.16816.F32 R184, R32.reuse, R176, R184 ;  /* 0x000000b020b8723c */ /* 0x050ff000000018b8 */
[----:B------:R-:W-:Y:S01]  /*7f80*/  HMMA.16816.F32 R180, R32, R178, R180 ;  /* 0x000000b220b4723c */ /* 0x000fe200000018b4 */
[----:B------:R-:W3:Y:S04]  /*7f90*/  LDSM.16.M88.4 R32, [R225+0xa000] ;  /* 0x00a00000e120783b */ /* 0x000ee80000000200 */
[----:B------:R-:W-:Y:S03]  /*7fa0*/  LDSM.16.M88.4 R176, [R212+0x1800] ;  /* 0x00180000d4b0783b */ /* 0x000fe60000000200 */
[C---:B-----5:R-:W-:Y:S08]  /*7fb0*/  HMMA.16816.F32 R24, R172.reuse, R28, R24 ;  /* 0x0000001cac18723c */ /* 0x060ff00000001818 */
[C---:B------:R-:W-:Y:S01]  /*7fc0*/  HMMA.16816.F32 R20, R172.reuse, R30, R20 ;  /* 0x0000001eac14723c */ /* 0x040fe20000001814 */
[----:B------:R-:W4:Y:S07]  /*7fd0*/  LDSM.16.M88.4 R28, [R225+0xa800] ;  /* 0x00a80000e11c783b */ /* 0x000f2e0000000200 */
[C---:B--2---:R-:W-:Y:S08]  /*7fe0*/  HMMA.16816.F32 R16, R172.reuse, R168, R16 ;  /* 0x000000a8ac10723c */ /* 0x044ff00000001810 */
[C---:B------:R-:W-:Y:S01]  /*7ff0*/  HMMA.16816.F32 R12, R172.reuse, R170, R12 ;  /* 0x000000aaac0c723c */ /* 0x040fe2000000180c */
[----:B------:R-:W2:Y:S07]  /*8000*/  LDSM.16.M88.4 R168, [R225+0xb000] ;  /* 0x00b00000e1a8783b */ /* 0x000eae0000000200 */
[C---:B-1----:R-:W-:Y:S08]  /*8010*/  HMMA.16816.F32 R8, R172.reuse, R192, R8 ;  /* 0x000000c0ac08723c */ /* 0x042ff00000001808 */
[----:B------:R-:W-:Y:S01]  /*8020*/  HMMA.16816.F32 R4, R172, R194, R4 ;  /* 0x000000c2ac04723c */ /* 0x000fe20000001804 */
[----:B------:R-:W1:Y:S07]  /*8030*/  LDSM.16.M88.4 R192, [R225+0xb800] ;  /* 0x00b80000e1c0783b */ /* 0x000e6e0000000200 */
[C---:B---3--:R-:W-:Y:S08]  /*8040*/  HMMA.16816.F32 R24, R188.reuse, R32, R24 ;  /* 0x00000020bc18723c */ /* 0x048ff00000001818 */
[C---:B------:R-:W-:Y:S01]  /*8050*/  HMMA.16816.F32 R20, R188.reuse, R34, R20 ;  /* 0x00000022bc14723c */ /* 0x040fe20000001814 */
[----:B------:R-:W-:Y:S07]  /*8060*/  LDSM.16.M88.4 R32, [R224+0x2000] ;  /* 0x00200000e020783b */ /* 0x000fee0000000200 */
[C---:B----4-:R-:W-:Y:S08]  /*8070*/  HMMA.16816.F32 R16, R188.reuse, R28, R16 ;  /* 0x0000001cbc10723c */ /* 0x050ff00000001810 */
[----:B------:R-:W-:Y:S01]  /*8080*/  HMMA.16816.F32 R12, R188, R30, R12 ;  /* 0x0000001ebc0c723c */ /* 0x000fe2000000180c */
[----:B------:R-:W3:Y:S07]  /*8090*/  LDSM.16.M88.4 R28, [R210] ;  /* 0x00000000d21c783b */ /* 0x000eee0000000200 */
[C---:B------:R-:W-:Y:S08]  /*80a0*/  HMMA.16816.F32 R184, R172.reuse, R176, R184 ;  /* 0x000000b0acb8723c */ /* 0x040ff000000018b8 */
[----:B------:R-:W-:Y:S01]  /*80b0*/  HMMA.16816.F32 R180, R172, R178, R180 ;  /* 0x000000b2acb4723c */ /* 0x000fe200000018b4 */
[----:B------:R-:W4:Y:S04]  /*80c0*/  LDSM.16.M88.4 R176, [R211] ;  /* 0x00000000d3b0783b */ /* 0x000f280000000200 */
[----:B------:R-:W5:Y:S03]  /*80d0*/  LDSM.16.M88.4 R172, [R209] ;  /* 0x00000000d1ac783b */ /* 0x000f660000000200 */
[C---:B--2---:R-:W-:Y:S08]  /*80e0*/  HMMA.16816.F32 R8, R188.reuse, R168, R8 ;  /* 0x000000a8bc08723c */ /* 0x044ff00000001808 */
[C---:B------:R-:W-:Y:S01]  /*80f0*/  HMMA.16816.F32 R4, R188.reuse, R170, R4 ;  /* 0x000000aabc04723c */ /* 0x040fe20000001804 */
[----:B------:R-:W2:Y:S07]  /*8100*/  LDSM.16.M88.4 R168, [R208] ;  /* 0x00000000d0a8783b */ /* 0x000eae0000000200 */
[C---:B-1----:R-:W-:Y:S08]  /*8110*/  HMMA.16816.F32 R184, R188.reuse, R192, R184 ;  /* 0x000000c0bcb8723c */ /* 0x042ff000000018b8 */
[----:B------:R-:W-:Y:S01]  /*8120*/  HMMA.16816.F32 R180, R188, R194, R180 ;  /* 0x000000c2bcb4723c */ /* 0x000fe200000018b4 */
[----:B------:R-:W-:Y:S04]  /*8130*/  LDSM.16.M88.4 R192, [R219+0xa000] ;  /* 0x00a00000dbc0783b */ /* 0x000fe80000000200 */
[----:B------:R-:W-:Y:S03]  /*8140*/  LDSM.16.M88.4 R188, [R219+0xa800] ;  /* 0x00a80000dbbc783b */ /* 0x000fe60000000200 */
[C---:B---3--:R-:W-:Y:S08]  /*8150*/  HMMA.16816.F32 R16, R32.reuse, R28, R16 ;  /* 0x0000001c2010723c */ /* 0x048ff00000001810 */
[C---:B------:R-:W-:Y:S01]  /*8160*/  HMMA.16816.F32 R12, R32.reuse, R30, R12 ;  /* 0x0000001e200c723c */ /* 0x040fe2000000180c */
[----:B------:R-:W1:Y:S07]  /*8170*/  LDSM.16.M88.4 R28, [R222+0x2000] ;  /* 0x00200000de1c783b */ /* 0x000e6e0000000200 */
[C---:B----4-:R-:W-:Y:S08]  /*8180*/  HMMA.16816.F32 R24, R32.reuse, R176, R24 ;  /* 0x000000b02018723c */ /* 0x050ff00000001818 */
[C---:B------:R-:W-:Y:S01]  /*8190*/  HMMA.16816.F32 R20, R32.reuse, R178, R20 ;  /* 0x000000b22014723c */ /* 0x040fe20000001814 */
[----:B------:R-:W3:Y:S07]  /*81a0*/  LDSM.16.M88.4 R176, [R219+0xb000] ;  /* 0x00b00000dbb0783b */ /* 0x000eee0000000200 */
[C---:B-----5:R-:W-:Y:S08]  /*81b0*/  HMMA.16816.F32 R8, R32.reuse, R172, R8 ;  /* 0x000000ac2008723c */ /* 0x060ff00000001808 */
[C---:B------:R-:W-:Y:S01]  /*81c0*/  HMMA.16816.F32 R4, R32.reuse, R174, R4 ;  /* 0x000000ae2004723c */ /* 0x040fe20000001804 */
[----:B------:R-:W4:Y:S07]  /*81d0*/  LDSM.16.M88.4 R172, [R219+0xb800] ;  /* 0x00b80000dbac783b */ /* 0x000f2e0000000200 */
[C---:B--2---:R-:W-:Y:S08]  /*81e0*/  HMMA.16816.F32 R184, R32.reuse, R168, R184 ;  /* 0x000000a820b8723c */ /* 0x044ff000000018b8 */
[----:B------:R-:W-:Y:S01]  /*81f0*/  HMMA.16816.F32 R180, R32, R170, R180 ;  /* 0x000000aa20b4723c */ /* 0x000fe200000018b4 */
[----:B------:R-:W-:Y:S04]  /*8200*/  LDSM.16.M88.4 R32, [R221+0x2000] ;  /* 0x00200000dd20783b */ /* 0x000fe80000000200 */
[----:B------:R-:W2:Y:S03]  /*8210*/  LDSM.16.M88.4 R168, [R212+0x2000] ;  /* 0x00200000d4a8783b */ /* 0x000ea60000000200 */
[C---:B-1----:R-:W-:Y:S08]  /*8220*/  HMMA.16816.F32 R24, R28.reuse, R192, R24 ;  /* 0x000000c01c18723c */ /* 0x042ff00000001818 */
[C---:B------:R-:W-:Y:S01]  /*8230*/  HMMA.16816.F32 R20, R28.reuse, R194, R20 ;  /* 0x000000c21c14723c */ /* 0x040fe20000001814 */
[----:B------:R-:W1:Y:S07]  /*8240*/  LDSM.16.M88.4 R192, [R212+0x2800] ;  /* 0x00280000d4c0783b */ /* 0x000e6e0000000200 */
[C---:B------:R-:W-:Y:S08]  /*8250*/  HMMA.16816.F32 R16, R28.reuse, R188, R16 ;  /* 0x000000bc1c10723c */ /* 0x040ff00000001810 */
[C---:B------:R-:W-:Y:S01]  /*8260*/  HMMA.16816.F32 R12, R28.reuse, R190, R12 ;  /* 0x000000be1c0c723c */ /* 0x040fe2000000180c */
[----:B------:R-:W5:Y:S07]  /*8270*/  LDSM.16.M88.4 R188, [R212+0x3000] ;  /* 0x00300000d4bc783b */ /* 0x000f6e0000000200 */
[C---:B---3--:R-:W-:Y:S08]  /*8280*/  HMMA.16816.F32 R8, R28.reuse, R176, R8 ;  /* 0x000000b01c08723c */ /* 0x048ff00000001808 */
[C---:B------:R-:W-:Y:S01]  /*8290*/  HMMA.16816.F32 R4, R28.reuse, R178, R4 ;  /* 0x000000b21c04723c */ /* 0x040fe20000001804 */
[----:B------:R-:W3:Y:S07]  /*82a0*/  LDSM.16.M88.4 R176, [R212+0x3800] ;  /* 0x00380000d4b0783b */ /* 0x000eee0000000200 */
[C---:B----4-:R-:W-:Y:S08]  /*82b0*/  HMMA.16816.F32 R184, R28.reuse, R172, R184 ;  /* 0x000000ac1cb8723c */ /* 0x050ff000000018b8 */
[----:B------:R-:W-:Y:S01]  /*82c0*/  HMMA.16816.F32 R180, R28, R174, R180 ;  /* 0x000000ae1cb4723c */ /* 0x000fe200000018b4 */
[----:B------:R-:W-:Y:S04]  /*82d0*/  LDSM.16.M88.4 R172, [R226+0x4000] ;  /* 0x00400000e2ac783b */ /* 0x000fe80000000200 */
[----:B------:R-:W4:Y:S03]  /*82e0*/  LDSM.16.M88.4 R28, [R225+0xc000] ;  /* 0x00c00000e11c783b */ /* 0x000f260000000200 */
[C---:B--2---:R-:W-:Y:S08]  /*82f0*/  HMMA.16816.F32 R24, R32.reuse, R168, R24 ;  /* 0x000000a82018723c */ /* 0x044ff00000001818 */
[C---:B------:R-:W-:Y:S01]  /*8300*/  HMMA.16816.F32 R20, R32.reuse, R170, R20 ;  /* 0x000000aa2014723c */ /* 0x040fe20000001814 */
[----:B------:R-:W2:Y:S07]  /*8310*/  LDSM.16.M88.4 R168, [R225+0xc800] ;  /* 0x00c80000e1a8783b */ /* 0x000eae0000000200 */
[C---:B-1----:R-:W-:Y:S08]  /*8320*/  HMMA.16816.F32 R16, R32.reuse, R192, R16 ;  /* 0x000000c02010723c */ /* 0x042ff00000001810 */
[C---:B------:R-:W-:Y:S01]  /*8330*/  HMMA.16816.F32 R12, R32.reuse, R194, R12 ;  /* 0x000000c2200c723c */ /* 0x040fe2000000180c */
[----:B------:R-:W1:Y:S07]  /*8340*/  LDSM.16.M88.4 R192, [R225+0xd000] ;  /* 0x00d00000e1c0783b */ /* 0x000e6e0000000200 */
[C---:B-----5:R-:W-:Y:S08]  /*8350*/  HMMA.16816.F32 R8, R32.reuse, R188, R8 ;  /* 0x000000bc2008723c */ /* 0x060ff00000001808 */
[C---:B------:R-:W-:Y:S01]  /*8360*/  HMMA.16816.F32 R4, R32.reuse, R190, R4 ;  /* 0x000000be2004723c */ /* 0x040fe20000001804 */
[----:B------:R-:W-:Y:S07]  /*8370*/  LDSM.16.M88.4 R188, [R224+0x4000] ;  /* 0x00400000e0bc783b */ /* 0x000fee0000000200 */
[C---:B---3--:R-:W-:Y:S08]  /*8380*/  HMMA.16816.F32 R184, R32.reuse, R176, R184 ;  /* 0x000000b020b8723c */ /* 0x048ff000000018b8 */
[----:B------:R-:W-:Y:S01]  /*8390*/  HMMA.16816.F32 R180, R32, R178, R180 ;  /* 0x000000b220b4723c */ /* 0x000fe200000018b4 */
[----:B------:R-:W3:Y:S04]  /*83a0*/  LDSM.16.M88.4 R32, [R207] ;  /* 0x00000000cf20783b */ /* 0x000ee80000000200 */
[----:B------:R-:W-:Y:S03]  /*83b0*/  LDSM.16.M88.4 R176, [R225+0xd800] ;  /* 0x00d80000e1b0783b */ /* 0x000fe60000000200 */
[C---:B----4-:R-:W-:Y:S08]  /*83c0*/  HMMA.16816.F32 R24, R172.reuse, R28, R24 ;  /* 0x0000001cac18723c */ /* 0x050ff00000001818 */
[C---:B------:R-:W-:Y:S01]  /*83d0*/  HMMA.16816.F32 R20, R172.reuse, R30, R20 ;  /* 0x0000001eac14723c */ /* 0x040fe20000001814 */
[----:B------:R-:W4:Y:S07]  /*83e0*/  LDSM.16.M88.4 R28, [R206] ;  /* 0x00000000ce1c783b */ /* 0x000f2e0000000200 */
[C---:B--2---:R-:W-:Y:S08]  /*83f0*/  HMMA.16816.F32 R16, R172.reuse, R168, R16 ;  /* 0x000000a8ac10723c */ /* 0x044ff00000001810 */
[C---:B------:R-:W-:Y:S01]  /*8400*/  HMMA.16816.F32 R12, R172.reuse, R170, R12 ;  /* 0x000000aaac0c723c */ /* 0x040fe2000000180c */
[----:B------:R-:W2:Y:S07]  /*8410*/  LDSM.16.M88.4 R168, [R205] ;  /* 0x00000000cda8783b */ /* 0x000eae0000000200 */
[C---:B-1----:R-:W-:Y:S08]  /*8420*/  HMMA.16816.F32 R8, R172.reuse, R192, R8 ;  /* 0x000000c0ac08723c */ /* 0x042ff00000001808 */
[----:B------:R-:W-:Y:S01]  /*8430*/  HMMA.16816.F32 R4, R172, R194, R4 ;  /* 0x000000c2ac04723c */ /* 0x000fe20000001804 */
[----:B------:R-:W1:Y:S07]  /*8440*/  LDSM.16.M88.4 R192, [R204] ;  /* 0x00000000ccc0783b */ /* 0x000e6e0000000200 */
[C---:B---3--:R-:W-:Y:S08]  /*8450*/  HMMA.16816.F32 R24, R188.reuse, R32, R24 ;  /* 0x00000020bc18723c */ /* 0x048ff00000001818 */
[C---:B------:R-:W-:Y:S01]  /*8460*/  HMMA.16816.F32 R20, R188.reuse, R34, R20 ;  /* 0x00000022bc14723c */ /* 0x040fe20000001814 */
[----:B------:R-:W-:Y:S07]  /*8470*/  LDSM.16.M88.4 R32, [R219+0xc800] ;  /* 0x00c80000db20783b */ /* 0x000fee0000000200 */
[C---:B----4-:R-:W-:Y:S08]  /*8480*/  HMMA.16816.F32 R16, R188.reuse, R28, R16 ;  /* 0x0000001cbc10723c */ /* 0x050ff00000001810 */
[----:B------:R-:W-:Y:S01]  /*8490*/  HMMA.16816.F32 R12, R188, R30, R12 ;  /* 0x0000001ebc0c723c */ /* 0x000fe2000000180c */
[----:B------:R-:W3:Y:S07]  /*84a0*/  LDSM.16.M88.4 R28, [R222+0x4000] ;  /* 0x00400000de1c783b */ /* 0x000eee0000000200 */
[C---:B------:R-:W-:Y:S08]  /*84b0*/  HMMA.16816.F32 R184, R172.reuse, R176, R184 ;  /* 0x000000b0acb8723c */ /* 0x040ff000000018b8 */
[----:B------:R-:W-:Y:S01]  /*84c0*/  HMMA.16816.F32 R180, R172, R178, R180 ;  /* 0x000000b2acb4723c */ /* 0x000fe200000018b4 */
[----:B------:R-:W4:Y:S04]  /*84d0*/  LDSM.16.M88.4 R176, [R219+0xc000] ;  /* 0x00c00000dbb0783b */ /* 0x000f280000000200 */
[----:B------:R-:W5:Y:S03]  /*84e0*/  LDSM.16.M88.4 R172, [R219+0xd000] ;  /* 0x00d00000dbac783b */ /* 0x000f660000000200 */
[C---:B--2---:R-:W-:Y:S08]  /*84f0*/  HMMA.16816.F32 R8, R188.reuse, R168, R8 ;  /* 0x000000a8bc08723c */ /* 0x044ff00000001808 */
[C---:B------:R-:W-:Y:S01]  /*8500*/  HMMA.16816.F32 R4, R188.reuse, R170, R4 ;  /* 0x000000aabc04723c */ /* 0x040fe20000001804 */
[----:B------:R-:W2:Y:S07]  /*8510*/  LDSM.16.M88.4 R168, [R219+0xd800] ;  /* 0x00d80000dba8783b */ /* 0x000eae0000000200 */
        /* <DEDUP_REMOVED lines=29> */
[----:B------:R-:W4:Y:S03]  /*86f0*/  LDSM.16.M88.4 R32, [R203] ;  /* 0x00000000cb20783b */ /* 0x000f260000000200 */
[C---:B--2---:R-:W-:Y:S08]  /*8700*/  HMMA.16816.F32 R24, R168.reuse, R28, R24 ;  /* 0x0000001ca818723c */ /* 0x044ff00000001818 */
[C---:B------:R-:W-:Y:S01]  /*8710*/  HMMA.16816.F32 R20, R168.reuse, R30, R20 ;  /* 0x0000001ea814723c */ /* 0x040fe20000001814 */
[----:B------:R-:W2:Y:S07]  /*8720*/  LDSM.16.M88.4 R28, [R202] ;  /* 0x00000000ca1c783b */ /* 0x000eae0000000200 */
[C---:B-1----:R-:W-:Y:S08]  /*8730*/  HMMA.16816.F32 R16, R168.reuse, R192, R16 ;  /* 0x000000c0a810723c */ /* 0x042ff00000001810 */
[C---:B------:R-:W-:Y:S01]  /*8740*/  HMMA.16816.F32 R12, R168.reuse, R194, R12 ;  /* 0x000000c2a80c723c */ /* 0x040fe2000000180c */
[----:B------:R-:W-:Y:S07]  /*8750*/  LDSM.16.M88.4 R192, [R222+0x6000] ;  /* 0x00600000dec0783b */ /* 0x000fee0000000200 */
[C---:B-----5:R-:W-:Y:S08]  /*8760*/  HMMA.16816.F32 R8, R168.reuse, R188, R8 ;  /* 0x000000bca808723c */ /* 0x060ff00000001808 */
[C---:B------:R-:W-:Y:S01]  /*8770*/  HMMA.16816.F32 R4, R168.reuse, R190, R4 ;  /* 0x000000bea804723c */ /* 0x040fe20000001804 */
[----:B------:R-:W1:Y:S07]  /*8780*/  LDSM.16.M88.4 R188, [R201] ;  /* 0x00000000c9bc783b */ /* 0x000e6e0000000200 */
[C---:B---3--:R-:W-:Y:S08]  /*8790*/  HMMA.16816.F32 R184, R168.reuse, R176, R184 ;  /* 0x000000b0a8b8723c */ /* 0x048ff000000018b8 */
[----:B------:R-:W-:Y:S01]  /*87a0*/  HMMA.16816.F32 R180, R168, R178, R180 ;  /* 0x000000b2a8b4723c */ /* 0x000fe200000018b4 */
[----:B------:R-:W3:Y:S04]  /*87b0*/  LDSM.16.M88.4 R176, [R200] ;  /* 0x00000000c8b0783b */ /* 0x000ee80000000200 */
[----:B------:R-:W5:Y:S03]  /*87c0*/  LDSM.16.M88.4 R168, [R219+0xe000] ;  /* 0x00e00000dba8783b */ /* 0x000f660000000200 */
[C---:B----4-:R-:W-:Y:S08]  /*87d0*/  HMMA.16816.F32 R24, R172.reuse, R32, R24 ;  /* 0x00000020ac18723c */ /* 0x050ff00000001818 */
[C---:B------:R-:W-:Y:S01]  /*87e0*/  HMMA.16816.F32 R20, R172.reuse, R34, R20 ;  /* 0x00000022ac14723c */ /* 0x040fe20000001814 */
[----:B------:R-:W4:Y:S07]  /*87f0*/  LDSM.16.M88.4 R32, [R219+0xe800] ;  /* 0x00e80000db20783b */ /* 0x000f2e0000000200 */
[C---:B--2---:R-:W-:Y:S08]  /*8800*/  HMMA.16816.F32 R16, R172.reuse, R28, R16 ;  /* 0x0000001cac10723c */ /* 0x044ff00000001810 */
[C---:B------:R-:W-:Y:S01]  /*8810*/  HMMA.16816.F32 R12, R172.reuse, R30, R12 ;  /* 0x0000001eac0c723c */ /* 0x040fe2000000180c */
[----:B------:R-:W2:Y:S07]  /*8820*/  LDSM.16.M88.4 R28, [R219+0xf000] ;  /* 0x00f00000db1c783b */ /* 0x000eae0000000200 */
[C---:B-1----:R-:W-:Y:S08]  /*8830*/  HMMA.16816.F32 R8, R172.reuse, R188, R8 ;  /* 0x000000bcac08723c */ /* 0x042ff00000001808 */
[C---:B------:R-:W-:Y:S01]  /*8840*/  HMMA.16816.F32 R4, R172.reuse, R190, R4 ;  /* 0x000000beac04723c */ /* 0x040fe20000001804 */
[----:B------:R-:W1:Y:S07]  /*8850*/  LDSM.16.M88.4 R188, [R219+0xf800] ;  /* 0x00f80000dbbc783b */ /* 0x000e6e0000000200 */
[C---:B---3--:R-:W-:Y:S08]  /*8860*/  HMMA.16816.F32 R184, R172.reuse, R176, R184 ;  /* 0x000000b0acb8723c */ /* 0x048ff000000018b8 */
[----:B------:R-:W-:Y:S01]  /*8870*/  HMMA.16816.F32 R180, R172, R178, R180 ;  /* 0x000000b2acb4723c */ /* 0x000fe200000018b4 */
[----:B------:R-:W-:Y:S04]  /*8880*/  LDSM.16.M88.4 R176, [R221+0x6000] ;  /* 0x00600000ddb0783b */ /* 0x000fe80000000200 */
[----:B------:R-:W3:Y:S03]  /*8890*/  LDSM.16.M88.4 R172, [R212+0x6000] ;  /* 0x00600000d4ac783b */ /* 0x000ee60000000200 */
[C---:B-----5:R-:W-:Y:S08]  /*88a0*/  HMMA.16816.F32 R24, R192.reuse, R168, R24 ;  /* 0x000000a8c018723c */ /* 0x060ff00000001818 */
[C---:B------:R-:W-:Y:S01]  /*88b0*/  HMMA.16816.F32 R20, R192.reuse, R170, R20 ;  /* 0x000000aac014723c */ /* 0x040fe20000001814 */
[----:B------:R-:W5:Y:S07]  /*88c0*/  LDSM.16.M88.4 R168, [R212+0x6800] ;  /* 0x00680000d4a8783b */ /* 0x000f6e0000000200 */
[C---:B----4-:R-:W-:Y:S08]  /*88d0*/  HMMA.16816.F32 R16, R192.reuse, R32, R16 ;  /* 0x00000020c010723c */ /* 0x050ff00000001810 */
[C---:B------:R-:W-:Y:S01]  /*88e0*/  HMMA.16816.F32 R12, R192.reuse, R34, R12 ;  /* 0x00000022c00c723c */ /* 0x040fe2000000180c */
[----:B------:R-:W4:Y:S07]  /*88f0*/  LDSM.16.M88.4 R32, [R212+0x7000] ;  /* 0x00700000d420783b */ /* 0x000f2e0000000200 */
[C---:B--2---:R-:W-:Y:S08]  /*8900*/  HMMA.16816.F32 R8, R192.reuse, R28, R8 ;  /* 0x0000001cc008723c */ /* 0x044ff00000001808 */
[----:B------:R-:W-:Y:S01]  /*8910*/  HMMA.16816.F32 R4, R192, R30, R4 ;  /* 0x0000001ec004723c */ /* 0x000fe20000001804 */
[----:B------:R-:W2:Y:S01]  /*8920*/  LDSM.16.M88.4 R28, [R212+0x7800] ;  /* 0x00780000d41c783b */ /* 0x000ea20000000200 */
[----:B------:R-:W-:-:S06]  /*8930*/  DEPBAR.LE SB0, 0x0 ;  /* 0x000080000000791a */ /* 0x000fcc0000000000 */
[C---:B-1----:R-:W-:Y:S08]  /*8940*/  HMMA.16816.F32 R184, R192.reuse, R188, R184 ;  /* 0x000000bcc0b8723c */ /* 0x042ff000000018b8 */
[----:B------:R-:W-:Y:S08]  /*8950*/  HMMA.16816.F32 R180, R192, R190, R180 ;  /* 0x000000bec0b4723c */ /* 0x000ff000000018b4 */
[C---:B---3--:R-:W-:Y:S08]  /*8960*/  HMMA.16816.F32 R24, R176.reuse, R172, R24 ;  /* 0x000000acb018723c */ /* 0x048ff00000001818 */
[C---:B------:R-:W-:Y:S08]  /*8970*/  HMMA.16816.F32 R20, R176.reuse, R174, R20 ;  /* 0x000000aeb014723c */ /* 0x040ff00000001814 */
[C---:B-----5:R-:W-:Y:S08]  /*8980*/  HMMA.16816.F32 R16, R176.reuse, R168, R16 ;  /* 0x000000a8b010723c */ /* 0x060ff00000001810 */
[C---:B------:R-:W-:Y:S08]  /*8990*/  HMMA.16816.F32 R12, R176.reuse, R170, R12 ;  /* 0x000000aab00c723c */ /* 0x040ff0000000180c */
[C---:B----4-:R-:W-:Y:S08]  /*89a0*/  HMMA.16816.F32 R8, R176.reuse, R32, R8 ;  /* 0x00000020b008723c */ /* 0x050ff00000001808 */
[C---:B------:R-:W-:Y:S08]  /*89b0*/  HMMA.16816.F32 R4, R176.reuse, R34, R4 ;  /* 0x00000022b004723c */ /* 0x040ff00000001804 */
[C---:B--2---:R-:W-:Y:S08]  /*89c0*/  HMMA.16816.F32 R184, R176.reuse, R28, R184 ;  /* 0x0000001cb0b8723c */ /* 0x044ff000000018b8 */
[----:B------:R-:W-:Y:S01]  /*89d0*/  HMMA.16816.F32 R180, R176, R30, R180 ;  /* 0x0000001eb0b4723c */ /* 0x000fe200000018b4 */
[----:B------:R-:W-:Y:S06]  /*89e0*/  BAR.SYNC.DEFER_BLOCKING 0x0 ;  /* 0x0000000000007b1d */ /* 0x000fec0000010000 */
[----:B------:R-:W-:Y:S05]  /*89f0*/  @!P0 BRA `(.L_x_203) ;  /* 0x0000086000008947 */ /* 0x000fea0003800000 */
[----:B------:R-:W-:Y:S01]  /*8a00*/  UIADD3 UR14, UR8, -0x3, URZ ;  /* 0xfffffffd080e7890 */ /* 0x000fe2000fffe03f */
[----:B------:R1:W-:Y:S01]  /*8a10*/  @P5 STS.128 [R230+0x8000], RZ ;  /* 0x008000ffe6005388 */ /* 0x0003e20000000c00 */
[----:B------:R-:W-:Y:S01]  /*8a20*/  ULDC.64 UR4, c[0x0][0x198] ;  /* 0x0000660000047ab9 */ /* 0x000fe20000000a00 */
[----:B------:R-:W-:Y:S01]  /*8a30*/  BSSY B0, `(.L_x_204) ;  /* 0x0000081000007945 */ /* 0x000fe20003800000 */
[----:B------:R-:W-:-:S02]  /*8a40*/  USHF.R.S32.HI UR8, URZ, 0x1f, UR14 ;  /* 0x0000001f3f087899 */ /* 0x000fc4000801140e */
[----:B------:R-:W-:Y:S02]  /*8a50*/  UIMAD.WIDE.U32 UR32, UR14, UR4, URZ ;  /* 0x000000040e2072a5 */ /* 0x000fe4000f8e003f */
[----:B------:R-:W-:-:S04]  /*8a60*/  UIMAD UR8, UR8, UR4, URZ ;  /* 0x00000004080872a4 */ /* 0x000fc8000f8e023f */
[----:B------:R-:W-:Y:S01]  /*8a70*/  UIMAD UR5, UR14, UR5, UR8 ;  /* 0x000000050e0572a4 */ /* 0x000fe2000f8e0208 */
[----:B------:R-:W-:Y:S02]  /*8a80*/  IMAD.U32 R28, RZ, RZ, UR32 ;  /* 0x00000020ff1c7e24 */ /* 0x000fe4000f8e00ff */
[----:B------:R-:W-:Y:S01]  /*8a90*/  IMAD.U32 R29, RZ, RZ, UR33 ;  /* 0x00000021ff1d7e24 */ /* 0x000fe2000f8e00ff */
[----:B------:R-:W-:Y:S02]  /*8aa0*/  UIADD3 UR5, UR33, UR5, URZ ;  /* 0x0000000521057290 */ /* 0x000fe4000fffe03f */
[----:B------:R-:W-:-:S04]  /*8ab0*/  LEA R29, P0, R28, R232, 0x6 ;  /* 0x000000e81c1d7211 */ /* 0x000fc800078030ff */
[----:B------:R-:W-:Y:S01]  /*8ac0*/  IMAD.U32 R31, RZ, RZ, UR5 ;  /* 0x00000005ff1f7e24 */ /* 0x000fe2000f8e00ff */
[----:B------:R-:W-:-:S04]  /*8ad0*/  @!P5 LEA R172, P1, R29, c[0x0][0x168], 0x1 ;  /* 0x00005a001dacda11 */ /* 0x000fc800078208ff */
[----:B------:R-:W-:Y:S02]  /*8ae0*/  LEA.HI.X R2, R28, R235, R31, 0x6, P0 ;  /* 0x000000eb1c027211 */ /* 0x000fe400000f341f */
[C---:B------:R-:W-:Y:S02]  /*8af0*/  @!P4 LEA R170, P0, R29.reuse, c[0x0][0x168], 0x1 ;  /* 0x00005a001daaca11 */ /* 0x040fe400078008ff */
[C-C-:B------:R-:W-:Y:S02]  /*8b00*/  @!P5 LEA.HI.X R173, R29.reuse, c[0x0][0x16c], R2.reuse, 0x1, P1 ;  /* 0x00005b001dadda11 */ /* 0x140fe400008f0c02 */
[C---:B------:R-:W-:Y:S02]  /*8b10*/  @!P4 LEA.HI.X R171, R29.reuse, c[0x0][0x16c], R2, 0x1, P0 ;  /* 0x00005b001dabca11 */ /* 0x040fe400000f0c02 */
[C---:B------:R-:W-:Y:S01]  /*8b20*/  @!P3 LEA R168, P1, R29.reuse, c[0x0][0x168], 0x1 ;  /* 0x00005a001da8ba11 */ /* 0x040fe200078208ff */
[----:B------:R-:W-:Y:S01]  /*8b30*/  @!PT LDS RZ, [RZ] ;  /* 0x00000000fffff984 */ /* 0x000fe20000000800 */
[----:B------:R-:W-:Y:S01]  /*8b40*/  @!PT LDS RZ, [RZ] ;  /* 0x00000000fffff984 */ /* 0x000fe20000000800 */
[----:B------:R-:W-:Y:S01]  /*8b50*/  @!PT LDS RZ, [RZ] ;  /* 0x00000000fffff984 */ /* 0x000fe20000000800 */
[----:B------:R2:W-:Y:S01]  /*8b60*/  @!P5 LDGSTS.E.BYPASS.LTC128B.128 [R230+0x8000], [R172.64] ;  /* 0x08000000ace6dfae */ /* 0x0005e2000b901d52 */
[----:B------:R-:W-:-:S02]  /*8b70*/  @!P2 LEA R34, P0, R29, c[0x0][0x168], 0x1 ;  /* 0x00005a001d22aa11 */ /* 0x000fc400078008ff */
[C---:B------:R-:W-:Y:S01]  /*8b80*/  IADD3 R31, P6, R29.reuse, UR12, RZ ;  /* 0x0000000c1d1f7c10 */ /* 0x040fe2000ffde0ff */
[----:B------:R1:W-:Y:S01]  /*8b90*/  @P4 STS.128 [R230+0xa000], RZ ;  /* 0x00a000ffe6004388 */ /* 0x0003e20000000c00 */
[C-C-:B------:R-:W-:Y:S02]  /*8ba0*/  @!P3 LEA.HI.X R169, R29.reuse, c[0x0][0x16c], R2.reuse, 0x1, P1 ;  /* 0x00005b001da9ba11 */ /* 0x140fe400008f0c02 */
        /* <DEDUP_REMOVED lines=14> */
[C---:B------:R-:W-:Y:S02]  /*8c90*/  @!P4 LEA.HI.X R175, R31.reuse, c[0x0][0x16c], R2, 0x1, P0 ;  /* 0x00005b001fafca11 */ /* 0x040fe400000f0c02 */
[C---:B------:R-:W-:Y:S01]  /*8ca0*/  IADD3 R29, P6, R31.reuse, UR12, RZ ;  /* 0x0000000c1f1d7c10 */ /* 0x040fe2000ffde0ff */
        /* <DEDUP_REMOVED lines=12> */
[----:B---3--:R-:W-:-:S03]  /*8d70*/  @!P2 LEA R170, P0, R31, c[0x0][0x168], 0x1 ;  /* 0x00005a001faaaa11 */ /* 0x008fc600078008ff */
[----:B------:R1:W-:Y:S01]  /*8d80*/  @P4 STS.128 [R230+0xa800], RZ ;  /* 0x00a800ffe6004388 */ /* 0x0003e20000000c00 */
[----:B------:R-:W-:-:S03]  /*8d90*/  @!P2 LEA.HI.X R171, R31, c[0x0][0x16c], R2, 0x1, P0 ;  /* 0x00005b001fabaa11 */ /* 0x000fc600000f0c02 */
[----:B------:R-:W-:Y:S01]  /*8da0*/  @!PT LDS RZ, [RZ] ;  /* 0x00000000fffff984 */ /* 0x000fe20000000800 */
[----:B------:R-:W-:Y:S01]  /*8db0*/  @!PT LDS RZ, [RZ] ;  /* 0x00000000fffff984 */ /* 0x000fe20000000800 */
[----:B------:R-:W-:Y:S01]  /*8dc0*/  @!PT LDS RZ, [RZ] ;  /* 0x00000000fffff984 */ /* 0x000fe20000000800 */
[----:B------:R1:W-:Y:S01]  /*8dd0*/  @!P4 LDGSTS.E.BYPASS.LTC128B.128 [R230+0xa800], [R174.64+0x80] ;  /* 0x0a800080aee6cfae */ /* 0x0003e2000b901d52 */
[----:B------:R-:W-:Y:S02]  /*8de0*/  IADD3.X R2, R2, UR20, RZ, P6, !PT ;  /* 0x0000001402027c10 */ /* 0x000fe4000b7fe4ff */
[C---:B----4-:R-:W-:Y:S01]  /*8df0*/  @!P5 LEA R168, P1, R29.reuse, c[0x0][0x168], 0x1 ;  /* 0x00005a001da8da11 */ /* 0x050fe200078208ff */
[----:B------:R1:W-:Y:S03]  /*8e00*/  @P3 STS.128 [R230+0xc800], RZ ;  /* 0x00c800ffe6003388 */ /* 0x0003e60000000c00 */
[C-C-:B------:R-:W-:Y:S01]  /*8e10*/  @!P5 LEA.HI.X R169, R29.reuse, c[0x0][0x16c], R2.reuse, 0x1, P1 ;  /* 0x00005b001da9da11 */ /* 0x140fe200008f0c02 */
[----:B------:R-:W-:Y:S01]  /*8e20*/  @!PT LDS RZ, [RZ] ;  /* 0x00000000fffff984 */ /* 0x000fe20000000800 */
[----:B------:R-:W-:Y:S01]  /*8e30*/  @!PT LDS RZ, [RZ] ;  /* 0x00000000fffff984 */ /* 0x000fe20000000800 */
[----:B------:R-:W-:Y:S01]  /*8e40*/  @!PT LDS RZ, [RZ] ;  /* 0x00000000fffff984 */ /* 0x000fe20000000800 */
[----:B------:R3:W-:Y:S01]  /*8e50*/  @!P3 LDGSTS.E.BYPASS.LTC128B.128 [R230+0xc800], [R172.64+0x100] ;  /* 0x0c800100ace6bfae */ /* 0x0007e2000b901d52 */
[C---:B------:R-:W-:Y:S02]  /*8e60*/  IADD3 R0, P1, R29.reuse, UR12, RZ ;  /* 0x0000000c1d007c10 */ /* 0x040fe4000ff3e0ff */
[C---:B-----5:R-:W-:Y:S01]  /*8e70*/  @!P4 LEA R34, P0, R29.reuse, c[0x0][0x168], 0x1 ;  /* 0x00005a001d22ca11 */ /* 0x060fe200078008ff */
[----:B------:R1:W-:Y:S03]  /*8e80*/  @P2 STS.128 [R230+0xe800], RZ ;  /* 0x00e800ffe6002388 */ /* 0x0003e60000000c00 */
[C---:B------:R-:W-:Y:S01]  /*8e90*/  @!P4 LEA.HI.X R35, R29.reuse, c[0x0][0x16c], R2, 0x1, P0 ;  /* 0x00005b001d23ca11 */ /* 0x040fe200000f0c02 */
[----:B------:R-:W-:Y:S01]  /*8ea0*/  @!PT LDS RZ, [RZ] ;  /* 0x00000000fffff984 */ /* 0x000fe20000000800 */
[----:B------:R-:W-:Y:S01]  /*8eb0*/  @!PT LDS RZ, [RZ] ;  /* 0x00000000fffff984 */ /* 0x000fe20000000800 */
[----:B------:R-:W-:Y:S01]  /*8ec0*/  @!PT LDS RZ, [RZ] ;  /* 0x00000000fffff984 */ /* 0x000fe20000000800 */
[----:B------:R4:W-:Y:S01]  /*8ed0*/  @!P2 LDGSTS.E.BYPASS.LTC128B.128 [R230+0xe800], [R170.64+0x180] ;  /* 0x0e800180aae6afae */ /* 0x0009e2000b901d52 */
[----:B------:R-:W-:-:S02]  /*8ee0*/  @!P2 LEA R30, P0, R29, c[0x0][0x168], 0x1 ;  /* 0x00005a001d1eaa11 */ /* 0x000fc400078008ff */
[C---:B--2---:R-:W-:Y:S01]  /*8ef0*/  @!P3 LEA R32, P6, R29.reuse, c[0x0][0x168], 0x1 ;  /* 0x00005a001d20ba11 */ /* 0x044fe200078c08ff */
[----:B------:R1:W-:Y:S01]  /*8f00*/  @P5 STS.128 [R230+0x9000], RZ ;  /* 0x009000ffe6005388 */ /* 0x0003e20000000c00 */
[C-C-:B------:R-:W-:Y:S02]  /*8f10*/  @!P2 LEA.HI.X R31, R29.reuse, c[0x0][0x16c], R2.reuse, 0x1, P0 ;  /* 0x00005b001d1faa11 */ /* 0x140fe400000f0c02 */
[----:B------:R-:W-:Y:S01]  /*8f20*/  @!P3 LEA.HI.X R33, R29, c[0x0][0x16c], R2, 0x1, P6 ;  /* 0x00005b001d21ba11 */ /* 0x000fe200030f0c02 */
[----:B------:R-:W-:Y:S01]  /*8f30*/  @!PT LDS RZ, [RZ] ;  /* 0x00000000fffff984 */ /* 0x000fe20000000800 */
[----:B------:R-:W-:Y:S01]  /*8f40*/  @!PT LDS RZ, [RZ] ;  /* 0x00000000fffff984 */ /* 0x000fe20000000800 */
[----:B------:R-:W-:Y:S01]  /*8f50*/  @!PT LDS RZ, [RZ] ;  /* 0x00000000fffff984 */ /* 0x000fe20000000800 */
[----:B------:R2:W-:Y:S01]  /*8f60*/  @!P5 LDGSTS.E.BYPASS.LTC128B.128 [R230+0x9000], [R168.64] ;  /* 0x09000000a8e6dfae */ /* 0x0005e2000b901d52 */
[----:B------:R-:W-:-:S03]  /*8f70*/  IADD3.X R29, R2, UR20, RZ, P1, !PT ;  /* 0x00000014021d7c10 */ /* 0x000fc60008ffe4ff */
[----:B------:R1:W-:Y:S04]  /*8f80*/  @P4 STS.128 [R230+0xb000], RZ ;  /* 0x00b000ffe6004388 */ /* 0x0003e80000000c00 */
        /* <DEDUP_REMOVED lines=43> */
.L_x_205:
[----:B------:R-:W-:Y:S05]  /*9240*/  BSYNC B0 ;  /* 0x0000000000007941 */ /* 0x000fea0003800000 */
.L_x_204:
[----:B------:R-:W0:Y:S02]  /*9250*/  LDGDEPBAR ;  /* 0x00000000000079af */ /* 0x000e240000000000 */
.L_x_203:
[----:B--2---:R-:W-:-:S04]  /*9260*/  MOV R28, UR27 ;  /* 0x0000001b001c7c02 */ /* 0x004fc80008000f00 */
[----:B------:R-:W-:-:S04]  /*9270*/  LEA R28, R28, R239, 0x6 ;  /* 0x000000ef1c1c7211 */ /* 0x000fc800078e30ff */
[C---:B------:R-:W-:Y:S02]  /*9280*/  IADD3 R2, R28.reuse, 0x1, RZ ;  /* 0x000000011c027810 */ /* 0x040fe40007ffe0ff */
[----:B------:R-:W-:Y:S02]  /*9290*/  IADD3 R0, R28, 0x8, RZ ;  /* 0x000000081c007810 */ /* 0x000fe40007ffe0ff */
[C---:B------:R-:W-:Y:S02]  /*92a0*/  ISETP.GE.AND P1, PT, R2.reuse, R237, PT ;  /* 0x000000ed0200720c */ /* 0x040fe40003f26270 */
[-C--:B------:R-:W-:Y:S02]  /*92b0*/  ISETP.GE.AND P4, PT, R2, R231.reuse, PT ;  /* 0x000000e70200720c */ /* 0x080fe40003f86270 */
[C---:B------:R-:W-:Y:S02]  /*92c0*/  ISETP.GE.AND P5, PT, R28.reuse, R231, PT ;  /* 0x000000e71c00720c */ /* 0x040fe40003fa6270 */
[----:B------:R-:W-:-:S02]  /*92d0*/  ISETP.GE.AND P2, PT, R28, R237, PT ;  /* 0x000000ed1c00720c */ /* 0x000fc40003f46270 */
[C---:B------:R-:W-:Y:S02]  /*92e0*/  ISETP.GE.AND P0, PT, R0.reuse, R237, PT ;  /* 0x000000ed0000720c */ /* 0x040fe40003f06270 */
[----:B------:R-:W-:Y:S02]  /*92f0*/  ISETP.GE.AND P3, PT, R0, R231, PT ;  /* 0x000000e70000720c */ /* 0x000fe40003f66270 */
[C---:B------:R-:W-:Y:S02]  /*9300*/  ISETP.LT.OR P1, PT, R2.reuse, R238, P1 ;  /* 0x000000ee0200720c */ /* 0x040fe40000f21670 */
[-C--:B------:R-:W-:Y:S02]  /*9310*/  ISETP.LT.OR P4, PT, R2, R236.reuse, P4 ;  /* 0x000000ec0200720c */ /* 0x080fe40002781670 */
[C---:B------:R-:W-:Y:S02]  /*9320*/  ISETP.LT.OR P5, PT, R28.reuse, R236, P5 ;  /* 0x000000ec1c00720c */ /* 0x040fe40002fa1670 */
[----:B------:R-:W-:-:S02]  /*9330*/  IADD3 R2, R28, 0x10, RZ ;  /* 0x000000101c027810 */ /* 0x000fc40007ffe0ff */
[-C--:B------:R-:W-:Y:S02]  /*9340*/  ISETP.LT.OR P2, PT, R28, R238.reuse, P2 ;  /* 0x000000ee1c00720c */ /* 0x080fe40001741670 */
[C---:B------:R-:W-:Y:S02]  /*9350*/  ISETP.LT.OR P0, PT, R0.reuse, R238, P0 ;  /* 0x000000ee0000720c */ /* 0x040fe40000701670 */
[----:B------:R-:W-:Y:S02]  /*9360*/  ISETP.LT.OR P3, PT, R0, R236, P3 ;  /* 0x000000ec0000720c */ /* 0x000fe40001f61670 */
[----:B-1----:R-:W-:Y:S02]  /*9370*/  IADD3 R30, R28, 0x9, RZ ;  /* 0x000000091c1e7810 */ /* 0x002fe40007ffe0ff */
[----:B------:R-:W-:Y:S02]  /*9380*/  FSEL R0, R26, -INF , !P5 ;  /* 0xff8000001a007808 */ /* 0x000fe40006800000 */
[----:B------:R-:W-:-:S02]  /*9390*/  FSEL R29, R25, -INF , !P1 ;  /* 0xff800000191d7808 */ /* 0x000fc40004800000 */
[C---:B------:R-:W-:Y:S02]  /*93a0*/  ISETP.GE.AND P5, PT, R2.reuse, R237, PT ;  /* 0x000000ed0200720c */ /* 0x040fe40003fa6270 */
[----:B------:R-:W-:Y:S02]  /*93b0*/  ISETP.GE.AND P1, PT, R2, R231, PT ;  /* 0x000000e70200720c */ /* 0x000fe40003f26270 */
[----:B------:R-:W-:Y:S02]  /*93c0*/  FSEL R33, R24, -INF , !P2 ;  /* 0xff80000018217808 */ /* 0x000fe40005000000 */
[----:B------:R-:W-:Y:S02]  /*93d0*/  IADD3 R24, R28, 0x11, RZ ;  /* 0x000000111c187810 */ /* 0x000fe40007ffe0ff */
[----:B------:R-:W-:Y:S02]  /*93e0*/  ISETP.GE.AND P6, PT, R30, R237, PT ;  /* 0x000000ed1e00720c */ /* 0x000fe40003fc6270 */
[----:B------:R-:W-:-:S02]  /*93f0*/  ISETP.LT.OR P5, PT, R2, R238, P5 ;  /* 0x000000ee0200720c */ /* 0x000fc40002fa1670 */
[----:B------:R-:W-:Y:S02]  /*9400*/  ISETP.LT.OR P1, PT, R2, R236, P1 ;  /* 0x000000ec0200720c */ /* 0x000fe40000f21670 */
[----:B------:R-:W-:Y:S02]  /*9410*/  FSEL R2, R27, -INF , !P4 ;  /* 0xff8000001b027808 */ /* 0x000fe40006000000 */
[----:B------:R-:W-:Y:S02]  /*9420*/  FSEL R179, R20, -INF , !P0 ;  /* 0xff80000014b37808 */ /* 0x000fe40004000000 */
[----:B------:R-:W-:Y:S02]  /*9430*/  ISETP.GE.AND P2, PT, R30, R231, PT ;  /* 0x000000e71e00720c */ /* 0x000fe40003f46270 */
[C---:B------:R-:W-:Y:S02]  /*9440*/  ISETP.GE.AND P4, PT, R24.reuse, R237, PT ;  /* 0x000000ed1800720c */ /* 0x040fe40003f86270 */
[----:B------:R-:W-:-:S02]  /*9450*/  ISETP.GE.AND P0, PT, R24, R231, PT ;  /* 0x000000e71800720c */ /* 0x000fc40003f06270 */
[----:B------:R-:W-:Y:S02]  /*9460*/  ISETP.LT.OR P6, PT, R30, R238, P6 ;  /* 0x000000ee1e00720c */ /* 0x000fe400037c1670 */
[----:B------:R-:W-:Y:S02]  /*9470*/  IADD3 R25, R28, 0x18, RZ ;  /* 0x000000181c197810 */ /* 0x000fe40007ffe0ff */
[----:B------:R-:W-:Y:S02]  /*9480*/  ISETP.LT.OR P2, PT, R30, R236, P2 ;  /* 0x000000ec1e00720c */ /* 0x000fe40001741670 */
[C---:B------:R-:W-:Y:S02]  /*9490*/  ISETP.LT.OR P4, PT, R24.reuse, R238, P4 ;  /* 0x000000ee1800720c */ /* 0x040fe40002781670 */
[----:B------:R-:W-:Y:S02]  /*94a0*/  ISETP.LT.OR P0, PT, R24, R236, P0 ;  /* 0x000000ec1800720c */ /* 0x000fe40000701670 */
[----:B------:R-:W-:-:S02]  /*94b0*/  FSEL R22, R22, -INF , !P3 ;  /* 0xff80000016167808 */ /* 0x000fc40005800000 */
[----:B------:R-:W-:Y:S02]  /*94c0*/  FSEL R171, R21, -INF , !P6 ;  /* 0xff80000015ab7808 */ /* 0x000fe40007000000 */
[C---:B------:R-:W-:Y:S02]  /*94d0*/  IADD3 R24, R28.reuse, 0x19, RZ ;  /* 0x000000191c187810 */ /* 0x040fe40007ffe0ff */
[C---:B------:R-:W-:Y:S02]  /*94e0*/  ISETP.GE.AND P3, PT, R25.reuse, R237, PT ;  /* 0x000000ed1900720c */ /* 0x040fe40003f66270 */
[----:B------:R-:W-:Y:S02]  /*94f0*/  ISETP.GE.AND P6, PT, R25, R231, PT ;  /* 0x000000e71900720c */ /* 0x000fe40003fc6270 */
[----:B------:R-:W-:Y:S02]  /*9500*/  FSEL R20, R23, -INF , !P2 ;  /* 0xff80000017147808 */ /* 0x000fe40005000000 */
[----:B------:R-:W-:-:S02]  /*9510*/  IADD3 R21, R28, 0x20, RZ ;  /* 0x000000201c157810 */ /* 0x000fc40007ffe0ff */
[----:B------:R-:W-:Y:S02]  /*9520*/  FSEL R27, R16, -INF , !P5 ;  /* 0xff800000101b7808 */ /* 0x000fe40006800000 */
[----:B------:R-:W-:Y:S02]  /*9530*/  ISETP.GE.AND P2, PT, R24, R237, PT ;  /* 0x000000ed1800720c */ /* 0x000fe40003f46270 */
[----:B------:R-:W-:Y:S02]  /*9540*/  IADD3 R16, R28, 0x21, RZ ;  /* 0x000000211c107810 */ /* 0x000fe40007ffe0ff */
[C---:B------:R-:W-:Y:S02]  /*9550*/  ISETP.LT.OR P3, PT, R25.reuse, R238, P3 ;  /* 0x000000ee1900720c */ /* 0x040fe40001f61670 */
[----:B------:R-:W-:Y:S02]  /*9560*/  ISETP.LT.OR P6, PT, R25, R236, P6 ;  /* 0x000000ec1900720c */ /* 0x000fe400037c1670 */
[----:B------:R-:W-:-:S02]  /*9570*/  FSEL R198, R18, -INF , !P1 ;  /* 0xff80000012c67808 */ /* 0x000fc40004800000 */
[----:B------:R-:W-:Y:S02]  /*9580*/  FSEL R25, R17, -INF , !P4 ;  /* 0xff80000011197808 */ /* 0x000fe40006000000 */
[C---:B------:R-:W-:Y:S02]  /*9590*/  ISETP.GE.AND P1, PT, R21.reuse, R237, PT ;  /* 0x000000ed1500720c */ /* 0x040fe40003f26270 */
[----:B------:R-:W-:Y:S02]  /*95a0*/  ISETP.GE.AND P4, PT, R21, R231, PT ;  /* 0x000000e71500720c */ /* 0x000fe40003f86270 */
[----:B------:R-:W-:Y:S02]  /*95b0*/  FSEL R194, R19, -INF , !P0 ;  /* 0xff80000013c27808 */ /* 0x000fe40004000000 */
[----:B------:R-:W-:Y:S02]  /*95c0*/  ISETP.LT.OR P2, PT, R24, R238, P2 ;  /* 0x000000ee1800720c */ /* 0x000fe40001741670 */
[----:B------:R-:W-:-:S02]  /*95d0*/  ISETP.GE.AND P0, PT, R16, R237, PT ;  /* 0x000000ed1000720c */ /* 0x000fc40003f06270 */
[C---:B------:R-:W-:Y:S02]  /*95e0*/  ISETP.LT.OR P1, PT, R21.reuse, R238, P1 ;  /* 0x000000ee1500720c */ /* 0x040fe40000f21670 */
[----:B------:R-:W-:Y:S02]  /*95f0*/  ISETP.LT.OR P4, PT, R21, R236, P4 ;  /* 0x000000ec1500720c */ /* 0x000fe40002781670 */
[----:B------:R-:W-:Y:S02]  /*9600*/  FSEL R26, R14, -INF , !P6 ;  /* 0xff8000000e1a7808 */ /* 0x000fe40007000000 */
[----:B------:R-:W-:Y:S02]  /*9610*/  FSEL R21, R13, -INF , !P2 ;  /* 0xff8000000d157808 */ /* 0x000fe40005000000 */
[----:B------:R-:W-:Y:S02]  /*9620*/  ISETP.LT.OR P0, PT, R16, R238, P0 ;  /* 0x000000ee1000720c */ /* 0x000fe40000701670 */
[----:B------:R-:W-:-:S02]  /*9630*/  FMNMX.FTZ R14, R164, R33, !PT ;  /* 0x00000021a40e7209 */ /* 0x000fc40007810000 */
[----:B------:R-:W-:Y:S02]  /*9640*/  IADD3 R13, R28, 0x30, RZ ;  /* 0x000000301c0d7810 */ /* 0x000fe40007ffe0ff */
[----:B------:R-:W-:Y:S02]  /*9650*/  FSEL R23, R12, -INF , !P3 ;  /* 0xff8000000c177808 */ /* 0x000fe40005800000 */
[----:B------:R-:W-:Y:S02]  /*9660*/  FMNMX.FTZ R14, R29, R14, !PT ;  /* 0x0000000e1d0e7209 */ /* 0x000fe40007810000 */
[----:B------:R-:W-:Y:S02]  /*9670*/  FSEL R192, R10, -INF , !P4 ;  /* 0xff8000000ac07808 */ /* 0x000fe40006000000 */
[----:B------:R-:W-:Y:S02]  /*9680*/  FSEL R193, R9, -INF , !P0 ;  /* 0xff80000009c17808 */ /* 0x000fe40004000000 */
[----:B------:R-:W-:-:S02]  /*9690*/  ISETP.GE.AND P3, PT, R16, R231, PT ;  /* 0x000000e71000720c */ /* 0x000fc40003f66270 */
[C---:B------:R-:W-:Y:S02]  /*96a0*/  ISETP.GE.AND P4, PT, R13.reuse, R237, PT ;  /* 0x000000ed0d00720c */ /* 0x040fe40003f86270 */
[-C--:B------:R-:W-:Y:S02]  /*96b0*/  ISETP.GE.AND P0, PT, R13, R231.reuse, PT ;  /* 0x000000e70d00720c */ /* 0x080fe40003f06270 */
[----:B------:R-:W-:Y:S02]  /*96c0*/  FSEL R195, R8, -INF , !P1 ;  /* 0xff80000008c37808 */ /* 0x000fe40004800000 */
[----:B------:R-:W-:Y:S02]  /*96d0*/  ISETP.GE.AND P5, PT, R24, R231, PT ;  /* 0x000000e71800720c */ /* 0x000fe40003fa6270 */
[----:B------:R-:W-:Y:S02]  /*96e0*/  FMNMX.FTZ R8, R179, R14, !PT ;  /* 0x0000000eb3087209 */ /* 0x000fe40007810000 */
[----:B------:R-:W-:-:S02]  /*96f0*/  ISETP.LT.OR P3, PT, R16, R236, P3 ;  /* 0x000000ec1000720c */ /* 0x000fc40001f61670 */
[C---:B------:R-:W-:Y:S02]  /*9700*/  ISETP.LT.OR P4, PT, R13.reuse, R238, P4 ;  /* 0x000000ee0d00720c */ /* 0x040fe40002781670 */
[----:B------:R-:W-:Y:S02]  /*9710*/  ISETP.LT.OR P0, PT, R13, R236, P0 ;  /* 0x000000ec0d00720c */ /* 0x000fe40000701670 */
[----:B------:R-:W-:Y:S02]  /*9720*/  FMNMX.FTZ R13, R3, R0, !PT ;  /* 0x00000000030d7209 */ /* 0x000fe40007810000 */
[----:B------:R-:W-:Y:S02]  /*9730*/  ISETP.LT.OR P5, PT, R24, R236, P5 ;  /* 0x000000ec1800720c */ /* 0x000fe40002fa1670 */
[----:B------:R-:W-:Y:S02]  /*9740*/  FMNMX.FTZ R8, R171, R8, !PT ;  /* 0x00000008ab087209 */ /* 0x000fe40007810000 */
[----:B------:R-:W-:-:S02]  /*9750*/  IADD3 R12, R28, 0x29, RZ ;  /* 0x000000291c0c7810 */ /* 0x000fc40007ffe0ff */
[----:B------:R-:W-:Y:S02]  /*9760*/  FSEL R188, R11, -INF , !P3 ;  /* 0xff8000000bbc7808 */ /* 0x000fe40005800000 */
[----:B------:R-:W-:Y:S02]  /*9770*/  FMNMX.FTZ R11, R2, R13, !PT ;  /* 0x0000000d020b7209 */ /* 0x000fe40007810000 */
[----:B------:R-:W-:Y:S02]  /*9780*/  FSEL R24, R15, -INF , !P5 ;  /* 0xff8000000f187808 */ /* 0x000fe40006800000 */
[----:B------:R-:W-:Y:S02]  /*9790*/  FMNMX.FTZ R10, R27, R8, !PT ;  /* 0x000000081b0a7209 */ /* 0x000fe40007810000 */
[----:B------:R-:W-:Y:S02]  /*97a0*/  ISETP.GE.AND P5, PT, R12, R237, PT ;  /* 0x000000ed0c00720c */ /* 0x000fe40003fa6270 */
[----:B------:R-:W-:-:S02]  /*97b0*/  FMNMX.FTZ R11, R22, R11, !PT ;  /* 0x0000000b160b7209 */ /* 0x000fc40007810000 */
[----:B------:R-:W-:Y:S02]  /*97c0*/  FMNMX.FTZ R10, R25, R10, !PT ;  /* 0x0000000a190a7209 */ /* 0x000fe40007810000 */
[----:B------:R-:W-:Y:S02]  /*97d0*/  ISETP.LT.OR P5, PT, R12, R238, P5 ;  /* 0x000000ee0c00720c */ /* 0x000fe40002fa1670 */
[----:B------:R-:W-:Y:S02]  /*97e0*/  FMNMX.FTZ R11, R20, R11, !PT ;  /* 0x0000000b140b7209 */ /* 0x000fe40007810000 */
[----:B------:R-:W-:Y:S02]  /*97f0*/  IADD3 R17, R28, 0x28, RZ ;  /* 0x000000281c117810 */ /* 0x000fe40007ffe0ff */
[----:B------:R-:W-:Y:S02]  /*9800*/  FMNMX.FTZ R10, R23, R10, !PT ;  /* 0x0000000a170a7209 */ /* 0x000fe40007810000 */
[----:B------:R-:W-:-:S02]  /*9810*/  FSEL R189, R5, -INF , !P5 ;  /* 0xff80000005bd7808 */ /* 0x000fc40006800000 */
[----:B------:R-:W-:Y:S02]  /*9820*/  FMNMX.FTZ R5, R198, R11, !PT ;  /* 0x0000000bc6057209 */ /* 0x000fe40007810000 */
[----:B------:R-:W-:Y:S02]  /*9830*/  ISETP.GE.AND P6, PT, R17, R237, PT ;  /* 0x000000ed1100720c */ /* 0x000fe40003fc6270 */
[----:B------:R-:W-:Y:S02]  /*9840*/  FMNMX.FTZ R10, R21, R10, !PT ;  /* 0x0000000a150a7209 */ /* 0x000fe40007810000 */
[----:B------:R-:W-:Y:S02]  /*9850*/  FMNMX.FTZ R5, R194, R5, !PT ;  /* 0x00000005c2057209 */ /* 0x000fe40007810000 */
[----:B------:R-:W-:Y:S02]  /*9860*/  ISETP.LT.OR P6, PT, R17, R238, P6 ;  /* 0x000000ee1100720c */ /* 0x000fe400037c1670 */
[----:B------:R-:W-:-:S02]  /*9870*/  FMNMX.FTZ R10, R195, R10, !PT ;  /* 0x0000000ac30a7209 */ /* 0x000fc40007810000 */
[----:B------:R-:W-:Y:S02]  /*9880*/  FMNMX.FTZ R5, R26, R5, !PT ;  /* 0x000000051a057209 */ /* 0x000fe40007810000 */
[----:B------:R-:W-:Y:S02]  /*9890*/  FSEL R191, R4, -INF , !P6 ;  /* 0xff80000004bf7808 */ /* 0x000fe40007000000 */
[----:B------:R-:W-:Y:S02]  /*98a0*/  IADD3 R9, R28, 0x31, RZ ;  /* 0x000000311c097810 */ /* 0x000fe40007ffe0ff */
[----:B------:R-:W-:Y:S02]  /*98b0*/  FMNMX.FTZ R4, R193, R10, !PT ;  /* 0x0000000ac1047209 */ /* 0x000fe40007810000 */
[----:B------:R-:W-:Y:S02]  /*98c0*/  ISETP.GE.AND P2, PT, R17, R231, PT ;  /* 0x000000e71100720c */ /* 0x000fe40003f46270 */
[----:B------:R-:W-:-:S02]  /*98d0*/  FMNMX.FTZ R5, R24, R5, !PT ;  /* 0x0000000518057209 */ /* 0x000fc40007810000 */
[----:B------:R-:W-:Y:S02]  /*98e0*/  IADD3 R8, R28, 0x38, RZ ;  /* 0x000000381c087810 */ /* 0x000fe40007ffe0ff */
[----:B------:R-:W-:Y:S02]  /*98f0*/  ISETP.GE.AND P3, PT, R9, R237, PT ;  /* 0x000000ed0900720c */ /* 0x000fe40003f66270 */
[----:B------:R-:W-:Y:S02]  /*9900*/  FMNMX.FTZ R4, R191, R4, !PT ;  /* 0x00000004bf047209 */ /* 0x000fe40007810000 */
[----:B------:R-:W-:Y:S02]  /*9910*/  ISETP.LT.OR P2, PT, R17, R236, P2 ;  /* 0x000000ec1100720c */ /* 0x000fe40001741670 */
[----:B------:R-:W-:Y:S01]  /*9920*/  ISETP.GE.AND P1, PT, R12, R231, PT ;  /* 0x000000e70c00720c */ /* 0x000fe20003f26270 */
[----:B------:R-:W-:Y:S01]  /*9930*/  LDSM.16.MT88.4 R16, [R220+0x10000] ;  /* 0x01000000dc10783b */ /* 0x000fe20000004200 */
[----:B------:R-:W-:-:S02]  /*9940*/  FMNMX.FTZ R5, R192, R5, !PT ;  /* 0x00000005c0057209 */ /* 0x000fc40007810000 */
[----:B------:R-:W-:Y:S02]  /*9950*/  IADD3 R28, R28, 0x39, RZ ;  /* 0x000000391c1c7810 */ /* 0x000fe40007ffe0ff */
[----:B------:R-:W-:Y:S02]  /*9960*/  ISETP.GE.AND P6, PT, R8, R237, PT ;  /* 0x000000ed0800720c */ /* 0x000fe40003fc6270 */
[----:B------:R-:W-:Y:S02]  /*9970*/  ISETP.LT.OR P3, PT, R9, R238, P3 ;  /* 0x000000ee0900720c */ /* 0x000fe40001f61670 */
[----:B------:R-:W-:Y:S02]  /*9980*/  FSEL R177, R184, -INF , !P4 ;  /* 0xff800000b8b17808 */ /* 0x000fe40006000000 */
[----:B------:R-:W-:Y:S02]  /*9990*/  FMNMX.FTZ R4, R189, R4, !PT ;  /* 0x00000004bd047209 */ /* 0x000fe40007810000 */
[----:B------:R-:W-:-:S02]  /*99a0*/  ISETP.LT.OR P1, PT, R12, R236, P1 ;  /* 0x000000ec0c00720c */ /* 0x000fc40000f21670 */
[----:B------:R-:W-:Y:S01]  /*99b0*/  FSEL R190, R6, -INF , !P2 ;  /* 0xff80000006be7808 */ /* 0x000fe20005000000 */
[----:B------:R-:W-:Y:S01]  /*99c0*/  LDSM.16.MT88.4 R12, [R217+0x10000] ;  /* 0x01000000d90c783b */ /* 0x000fe20000004200 */
[----:B------:R-:W-:Y:S02]  /*99d0*/  FMNMX.FTZ R5, R188, R5, !PT ;  /* 0x00000005bc057209 */ /* 0x000fe40007810000 */
[----:B------:R-:W-:Y:S02]  /*99e0*/  ISETP.GE.AND P5, PT, R28, R237, PT ;  /* 0x000000ed1c00720c */ /* 0x000fe40003fa6270 */
[----:B------:R-:W-:Y:S02]  /*99f0*/  ISETP.LT.OR P6, PT, R8, R238, P6 ;  /* 0x000000ee0800720c */ /* 0x000fe400037c1670 */
[----:B------:R-:W-:Y:S02]  /*9a00*/  FSEL R173, R185, -INF , !P3 ;  /* 0xff800000b9ad7808 */ /* 0x000fe40005800000 */
[----:B------:R-:W-:-:S02]  /*9a10*/  FMNMX.FTZ R4, R177, R4, !PT ;  /* 0x00000004b1047209 */ /* 0x000fc40007810000 */
[----:B------:R-:W-:Y:S02]  /*9a20*/  FSEL R184, R7, -INF , !P1 ;  /* 0xff80000007b87808 */ /* 0x000fe40004800000 */
[----:B------:R-:W-:Y:S02]  /*9a30*/  ISETP.GE.AND P2, PT, R9, R231, PT ;  /* 0x000000e70900720c */ /* 0x000fe40003f46270 */
[----:B------:R-:W-:Y:S02]  /*9a40*/  FMNMX.FTZ R5, R190, R5, !PT ;  /* 0x00000005be057209 */ /* 0x000fe40007810000 */
[----:B------:R-:W-:Y:S02]  /*9a50*/  ISETP.LT.OR P5, PT, R28, R238, P5 ;  /* 0x000000ee1c00720c */ /* 0x000fe40002fa1670 */
[----:B------:R-:W-:Y:S02]  /*9a60*/  FSEL R175, R180, -INF , !P6 ;  /* 0xff800000b4af7808 */ /* 0x000fe40007000000 */
[----:B------:R-:W-:-:S02]  /*9a70*/  FMNMX.FTZ R4, R173, R4, !PT ;  /* 0x00000004ad047209 */ /* 0x000fc40007810000 */
[----:B------:R-:W-:Y:S02]  /*9a80*/  ISETP.GE.AND P1, PT, R8, R231, PT ;  /* 0x000000e70800720c */ /* 0x000fe40003f26270 */
[----:B------:R-:W-:Y:S02]  /*9a90*/  ISETP.LT.OR P2, PT, R9, R236, P2 ;  /* 0x000000ec0900720c */ /* 0x000fe40001741670 */
[----:B------:R-:W-:Y:S02]  /*9aa0*/  FSEL R172, R186, -INF , !P0 ;  /* 0xff800000baac7808 */ /* 0x000fe40004000000 */
[----:B------:R-:W-:Y:S02]  /*9ab0*/  FMNMX.FTZ R7, R184, R5, !PT ;  /* 0x00000005b8077209 */ /* 0x000fe40007810000 */
[----:B------:R-:W-:Y:S02]  /*9ac0*/  FSEL R31, R181, -INF , !P5 ;  /* 0xff800000b51f7808 */ /* 0x000fe40006800000 */
[----:B------:R-:W-:-:S02]  /*9ad0*/  FMNMX.FTZ R4, R175, R4, !PT ;  /* 0x00000004af047209 */ /* 0x000fc40007810000 */
[----:B------:R-:W-:Y:S02]  /*9ae0*/  ISETP.GE.AND P0, PT, R28, R231, PT ;  /* 0x000000e71c00720c */ /* 0x000fe40003f06270 */
[----:B------:R-:W-:Y:S02]  /*9af0*/  ISETP.LT.OR P1, PT, R8, R236, P1 ;  /* 0x000000ec0800720c */ /* 0x000fe40000f21670 */
[----:B------:R-:W-:Y:S02]  /*9b00*/  FSEL R170, R187, -INF , !P2 ;  /* 0xff800000bbaa7808 */ /* 0x000fe40005000000 */
[----:B------:R-:W-:Y:S02]  /*9b10*/  FMNMX.FTZ R7, R172, R7, !PT ;  /* 0x00000007ac077209 */ /* 0x000fe40007810000 */
[----:B------:R-:W-:Y:S02]  /*9b20*/  FMNMX.FTZ R4, R31, R4, !PT ;  /* 0x000000041f047209 */ /* 0x000fe40007810000 */
[----:B------:R-:W-:-:S02]  /*9b30*/  ISETP.LT.OR P0, PT, R28, R236, P0 ;  /* 0x000000ec1c00720c */ /* 0x000fc40000701670 */
[----:B------:R-:W-:Y:S01]  /*9b40*/  FSEL R28, R182, -INF , !P1 ;  /* 0xff800000b61c7808 */ /* 0x000fe20004800000 */
[----:B------:R-:W1:Y:S01]  /*9b50*/  SHFL.BFLY PT, R5, R4, 0x2, 0x1f ;  /* 0x0c401f0004057f89 */ /* 0x000e6200000e0000 */
[----:B------:R-:W-:Y:S02]  /*9b60*/  FMNMX.FTZ R7, R170, R7, !PT ;  /* 0x00000007aa077209 */ /* 0x000fe40007810000 */
[----:B------:R-:W-:Y:S02]  /*9b70*/  FSEL R30, R183, -INF , !P0 ;  /* 0xff800000b71e7808 */ /* 0x000fe40004000000 */
[----:B------:R-:W-:-:S04]  /*9b80*/  FMNMX.FTZ R7, R28, R7, !PT ;  /* 0x000000071c077209 */ /* 0x000fc80007810000 */
[----:B------:R-:W-:-:S05]  /*9b90*/  FMNMX.FTZ R7, R30, R7, !PT ;  /* 0x000000071e077209 */ /* 0x000fca0007810000 */
[----:B------:R-:W2:Y:S01]  /*9ba0*/  SHFL.BFLY PT, R6, R7, 0x2, 0x1f ;  /* 0x0c401f0007067f89 */ /* 0x000ea200000e0000 */
[----:B-1----:R-:W-:-:S05]  /*9bb0*/  FMNMX.FTZ R8, R4, R5, !PT ;  /* 0x0000000504087209 */ /* 0x002fca0007810000 */
[----:B------:R-:W1:Y:S01]  /*9bc0*/  SHFL.BFLY PT, R169, R8, 0x1, 0x1f ;  /* 0x0c201f0008a97f89 */ /* 0x000e6200000e0000 */
[----:B--2---:R-:W-:-:S05]  /*9bd0*/  FMNMX.FTZ R4, R7, R6, !PT ;  /* 0x0000000607047209 */ /* 0x004fca0007810000 */
[----:B------:R-:W2:Y:S01]  /*9be0*/  SHFL.BFLY PT, R165, R4, 0x1, 0x1f ;  /* 0x0c201f0004a57f89 */ /* 0x000ea200000e0000 */
[----:B-1----:R-:W-:-:S03]  /*9bf0*/  FMNMX.FTZ R169, R8, R169, !PT ;  /* 0x000000a908a97209 */ /* 0x002fc60007810000 */
[----:B------:R-:W1:Y:S01]  /*9c00*/  LDSM.16.MT88.4 R8, [R218+0x10000] ;  /* 0x01000000da08783b */ /* 0x000e620000004200 */
[C---:B------:R-:W-:Y:S01]  /*9c10*/  FSETP.NEU.FTZ.AND P1, PT, R169.reuse, -INF , PT ;  /* 0xff800000a900780b */ /* 0x040fe20003f3d000 */
[----:B------:R-:W-:-:S03]  /*9c20*/  FMUL.FTZ R174, R169, c[0x0][0x23c] ;  /* 0x00008f00a9ae7a20 */ /* 0x000fc60000410000 */
[----:B------:R-:W-:Y:S02]  /*9c30*/  FSEL R5, R169, RZ, P1 ;  /* 0x000000ffa9057208 */ /* 0x000fe40000800000 */
[----:B------:R-:W-:Y:S02]  /*9c40*/  FSEL R174, R174, RZ, P1 ;  /* 0x000000ffaeae7208 */ /* 0x000fe40000800000 */
[----:B--2---:R-:W-:-:S03]  /*9c50*/  FMNMX.FTZ R165, R4, R165, !PT ;  /* 0x000000a504a57209 */ /* 0x004fc60007810000 */
[--C-:B------:R-:W-:Y:S02]  /*9c60*/  FFMA.FTZ R35, R29, c[0x0][0x23c], -R174.reuse ;  /* 0x00008f001d237a23 */ /* 0x100fe400000108ae */
[----:B------:R-:W-:Y:S01]  /*9c70*/  FADD.FTZ R4, R164, -R5 ;  /* 0x80000005a4047221 */ /* 0x000fe20000010000 */
[C---:B------:R-:W-:Y:S01]  /*9c80*/  FSETP.NEU.FTZ.AND P0, PT, R165.reuse, -INF , PT ;  /* 0xff800000a500780b */ /* 0x040fe20003f1d000 */
[----:B------:R-:W-:Y:S02]  /*9c90*/  FMUL.FTZ R29, R165, c[0x0][0x23c] ;  /* 0x00008f00a51d7a20 */ /* 0x000fe40000410000 */
[--C-:B------:R-:W-:Y:S01]  /*9ca0*/  FFMA.FTZ R168, R33, c[0x0][0x23c], -R174.reuse ;  /* 0x00008f0021a87a23 */ /* 0x100fe200000108ae */
[----:B------:R-:W-:Y:S01]  /*9cb0*/  FSEL R6, R165, RZ, P0 ;  /* 0x000000ffa5067208 */ /* 0x000fe20000000000 */
[--C-:B------:R-:W-:Y:S01]  /*9cc0*/  FFMA.FTZ R33, R171, c[0x0][0x23c], -R174.reuse ;  /* 0x00008f00ab217a23 */ /* 0x100fe200000108ae */
[----:B------:R-:W-:Y:S01]  /*9cd0*/  FSEL R29, R29, RZ, P0 ;  /* 0x000000ff1d1d7208 */ /* 0x000fe20000000000 */
[----:B------:R-:W-:Y:S01]  /*9ce0*/  FFMA.FTZ R34, R179, c[0x0][0x23c], -R174 ;  /* 0x00008f00b3227a23 */ /* 0x000fe200000108ae */
[----:B------:R-:W-:Y:S01]  /*9cf0*/  MUFU.EX2 R35, R35 ;  /* 0x0000002300237308 */ /* 0x000fe20000000800 */
[----:B------:R-:W-:-:S02]  /*9d00*/  FADD.FTZ R6, R3, -R6 ;  /* 0x8000000603067221 */ /* 0x000fc40000010000 */
[--C-:B------:R-:W-:Y:S02]  /*9d10*/  FFMA.FTZ R32, R0, c[0x0][0x23c], -R29.reuse ;  /* 0x00008f0000207a23 */ /* 0x100fe4000001081d */
[--C-:B------:R-:W-:Y:S02]  /*9d20*/  FFMA.FTZ R2, R2, c[0x0][0x23c], -R29.reuse ;  /* 0x00008f0002027a23 */ /* 0x100fe4000001081d */
[--C-:B------:R-:W-:Y:S01]  /*9d30*/  FFMA.FTZ R0, R22, c[0x0][0x23c], -R29.reuse ;  /* 0x00008f0016007a23 */ /* 0x100fe2000001081d */
[----:B------:R-:W2:Y:S01]  /*9d40*/  MUFU.EX2 R168, R168 ;  /* 0x000000a800a87308 */ /* 0x000ea20000000800 */
[----:B------:R-:W-:Y:S02]  /*9d50*/  FFMA.FTZ R171, R20, c[0x0][0x23c], -R29 ;  /* 0x00008f0014ab7a23 */ /* 0x000fe4000001081d */
[----:B------:R-:W-:Y:S02]  /*9d60*/  FMUL.FTZ R164, R4, c[0x0][0x23c] ;  /* 0x00008f0004a47a20 */ /* 0x000fe40000410000 */
[----:B------:R-:W-:-:S02]  /*9d70*/  FMUL.FTZ R3, R6, c[0x0][0x23c] ;  /* 0x00008f0006037a20 */ /* 0x000fc40000410000 */
[--C-:B------:R-:W-:Y:S01]  /*9d80*/  FFMA.FTZ R178, R23, c[0x0][0x23c], -R174.reuse ;  /* 0x00008f0017b27a23 */ /* 0x100fe200000108ae */
[----:B------:R-:W-:Y:S01]  /*9d90*/  MUFU.EX2 R34, R34 ;  /* 0x0000002200227308 */ /* 0x000fe20000000800 */
[--C-:B------:R-:W-:Y:S02]  /*9da0*/  FFMA.FTZ R181, R21, c[0x0][0x23c], -R174.reuse ;  /* 0x00008f0015b57a23 */ /* 0x100fe400000108ae */
[----:B------:R-:W-:Y:S01]  /*9db0*/  LDSM.16.MT88.4 R20, [R216+0x16000] ;  /* 0x01600000d814783b */ /* 0x000fe20000004200 */
[--C-:B------:R-:W-:Y:S02]  /*9dc0*/  FFMA.FTZ R176, R27, c[0x0][0x23c], -R174.reuse ;  /* 0x00008f001bb07a23 */ /* 0x100fe400000108ae */
[----:B------:R-:W-:Y:S02]  /*9dd0*/  FFMA.FTZ R179, R25, c[0x0][0x23c], -R174 ;  /* 0x00008f0019b37a23 */ /* 0x000fe400000108ae */
[----:B------:R-:W3:Y:S01]  /*9de0*/  MUFU.EX2 R33, R33 ;  /* 0x0000002100217308 */ /* 0x000ee20000000800 */
[----:B--2---:R-:W-:Y:S01]  /*9df0*/  F2FP.PACK_AB R4, R35, R168 ;  /* 0x000000a82304723e */ /* 0x004fe200000000ff */
[----:B------:R-:W-:-:S02]  /*9e00*/  FFMA.FTZ R180, R198, c[0x0][0x23c], -R29 ;  /* 0x00008f00c6b47a23 */ /* 0x000fc4000001081d */
[--C-:B------:R-:W-:Y:S02]  /*9e10*/  FFMA.FTZ R183, R194, c[0x0][0x23c], -R29.reuse ;  /* 0x00008f00c2b77a23 */ /* 0x100fe4000001081d */
[--C-:B------:R-:W-:Y:S02]  /*9e20*/  FFMA.FTZ R182, R26, c[0x0][0x23c], -R29.reuse ;  /* 0x00008f001ab67a23 */ /* 0x100fe4000001081d */
[----:B------:R-:W-:Y:S01]  /*9e30*/  MUFU.EX2 R32, R32 ;  /* 0x0000002000207308 */ /* 0x000fe20000000800 */
[----:B------:R-:W-:Y:S02]  /*9e40*/  FFMA.FTZ R185, R24, c[0x0][0x23c], -R29 ;  /* 0x00008f0018b97a23 */ /* 0x000fe4000001081d */
[----:B------:R-:W-:Y:S01]  /*9e50*/  LDSM.16.MT88.4 R24, [R216+0x10800] ;  /* 0x01080000d818783b */ /* 0x000fe20000004200 */
[--C-:B------:R-:W-:Y:S02]  /*9e60*/  FFMA.FTZ R187, R193, c[0x0][0x23c], -R174.reuse ;  /* 0x00008f00c1bb7a23 */ /* 0x100fe400000108ae */
[----:B------:R-:W-:-:S02]  /*9e70*/  FFMA.FTZ R194, R189, c[0x0][0x23c], -R174 ;  /* 0x00008f00bdc27a23 */ /* 0x000fc400000108ae */
[----:B------:R-:W2:Y:S01]  /*9e80*/  MUFU.EX2 R2, R2 ;  /* 0x0000000200027308 */ /* 0x000ea20000000800 */
[----:B---3--:R-:W-:Y:S01]  /*9e90*/  F2FP.PACK_AB R6, R33, R34 ;  /* 0x000000222106723e */ /* 0x008fe200000000ff */
[--C-:B------:R-:W-:Y:S02]  /*9ea0*/  FFMA.FTZ R186, R195, c[0x0][0x23c], -R174.reuse ;  /* 0x00008f00c3ba7a23 */ /* 0x100fe400000108ae */
[----:B------:R-:W-:Y:S02]  /*9eb0*/  FFMA.FTZ R191, R191, c[0x0][0x23c], -R174 ;  /* 0x00008f00bfbf7a23 */ /* 0x000fe400000108ae */
[--C-:B------:R-:W-:Y:S02]  /*9ec0*/  FFMA.FTZ R189, R192, c[0x0][0x23c], -R29.reuse ;  /* 0x00008f00c0bd7a23 */ /* 0x100fe4000001081d */
[----:B------:R-:W-:Y:S01]  /*9ed0*/  MUFU.EX2 R0, R0 ;  /* 0x0000000000007308 */ /* 0x000fe20000000800 */
[--C-:B------:R-:W-:Y:S02]  /*9ee0*/  FFMA.FTZ R188, R188, c[0x0][0x23c], -R29.reuse ;  /* 0x00008f00bcbc7a23 */ /* 0x100fe4000001081d */
[----:B------:R-:W-:-:S02]  /*9ef0*/  FFMA.FTZ R190, R190, c[0x0][0x23c], -R29 ;  /* 0x00008f00bebe7a23 */ /* 0x000fc4000001081d */
[--C-:B------:R-:W-:Y:S02]  /*9f00*/  FFMA.FTZ R193, R184, c[0x0][0x23c], -R29.reuse ;  /* 0x00008f00b8c17a23 */ /* 0x100fe4000001081d */
[--C-:B------:R-:W-:Y:S01]  /*9f10*/  FFMA.FTZ R184, R173, c[0x0][0x23c], -R174.reuse ;  /* 0x00008f00adb87a23 */ /* 0x100fe200000108ae */
[----:B------:R-:W3:Y:S01]  /*9f20*/  MUFU.EX2 R171, R171 ;  /* 0x000000ab00ab7308 */ /* 0x000ee20000000800 */
[----:B--2---:R-:W-:Y:S01]  /*9f30*/  F2FP.PACK_AB R5, R2, R32 ;  /* 0x000000200205723e */ /* 0x004fe200000000ff */
[--C-:B------:R-:W-:Y:S02]  /*9f40*/  FFMA.FTZ R173, R175, c[0x0][0x23c], -R174.reuse ;  /* 0x00008f00afad7a23 */ /* 0x100fe400000108ae */
[--C-:B------:R-:W-:Y:S02]  /*9f50*/  FFMA.FTZ R177, R177, c[0x0][0x23c], -R174.reuse ;  /* 0x00008f00b1b17a23 */ /* 0x100fe400000108ae */
[----:B------:R-:W-:Y:S02]  /*9f60*/  FFMA.FTZ R175, R170, c[0x0][0x23c], -R29 ;  /* 0x00008f00aaaf7a23 */ /* 0x000fe4000001081d */
[----:B------:R-:W2:Y:S01]  /*9f70*/  MUFU.EX2 R164, R164 ;  /* 0x000000a400a47308 */ /* 0x000ea20000000800 */
[----:B------:R-:W-:-:S02]  /*9f80*/  FFMA.FTZ R174, R31, c[0x0][0x23c], -R174 ;  /* 0x00008f001fae7a23 */ /* 0x000fc400000108ae */
[--C-:B------:R-:W-:Y:S02]  /*9f90*/  FFMA.FTZ R172, R172, c[0x0][0x23c], -R29.reuse ;  /* 0x00008f00acac7a23 */ /* 0x100fe4000001081d */
[--C-:B------:R-:W-:Y:S02]  /*9fa0*/  FFMA.FTZ R170, R28, c[0x0][0x23c], -R29.reuse ;  /* 0x00008f001caa7a23 */ /* 0x100fe4000001081d */
[----:B------:R-:W-:Y:S01]  /*9fb0*/  FFMA.FTZ R195, R30, c[0x0][0x23c], -R29 ;  /* 0x00008f001ec37a23 */ /* 0x000fe2000001081d */
[----:B------:R-:W4:Y:S01]  /*9fc0*/  MUFU.EX2 R3, R3 ;  /* 0x0000000300037308 */ /* 0x000f220000000800 */
[----:B---3--:R-:W-:Y:S01]  /*9fd0*/  F2FP.PACK_AB R7, R171, R0 ;  /* 0x00000000ab07723e */ /* 0x008fe200000000ff */
[----:B------:R-:W-:Y:S01]  /*9fe0*/  LDSM.16.MT88.4 R28, [R216+0x11800] ;  /* 0x01180000d81c783b */ /* 0x000fe20000004200 */
[----:B--2---:R-:W-:-:S05]  /*9ff0*/  FMUL.FTZ R152, R152, R164 ;  /* 0x000000a498987220 */ /* 0x004fca0000410000 */
[----:B------:R-:W-:Y:S01]  /*a000*/  MUFU.EX2 R176, R176 ;  /* 0x000000b000b07308 */ /* 0x000fe20000000800 */
[-C--:B------:R-:W-:Y:S02]  /*a010*/  FMUL.FTZ R153, R153, R164.reuse ;  /* 0x000000a499997220 */ /* 0x080fe40000410000 */
[-C--:B------:R-:W-:Y:S02]  /*a020*/  FMUL.FTZ R148, R148, R164.reuse ;  /* 0x000000a494947220 */ /* 0x080fe40000410000 */
[----:B------:R-:W-:Y:S02]  /*a030*/  FMUL.FTZ R149, R149, R164 ;  /* 0x000000a495957220 */ /* 0x000fe40000410000 */
[-C--:B----4-:R-:W-:Y:S01]  /*a040*/  FMUL.FTZ R154, R154, R3.reuse ;  /* 0x000000039a9a7220 */ /* 0x090fe20000410000 */
[----:B------:R-:W2:Y:S01]  /*a050*/  MUFU.EX2 R179, R179 ;  /* 0x000000b300b37308 */ /* 0x000ea20000000800 */
[-C--:B------:R-:W-:Y:S02]  /*a060*/  FMUL.FTZ R155, R155, R3.reuse ;  /* 0x000000039b9b7220 */ /* 0x080fe40000410000 */
[----:B------:R-:W-:-:S02]  /*a070*/  FMUL.FTZ R150, R150, R3 ;  /* 0x0000000396967220 */ /* 0x000fc40000410000 */
[-C--:B------:R-:W-:Y:S02]  /*a080*/  FMUL.FTZ R151, R151, R3.reuse ;  /* 0x0000000397977220 */ /* 0x080fe40000410000 */
[-C--:B------:R-:W-:Y:S01]  /*a090*/  FMUL.FTZ R144, R144, R164.reuse ;  /* 0x000000a490907220 */ /* 0x080fe20000410000 */
[C---:B-1----:R-:W-:Y:S01]  /*a0a0*/  HMMA.16816.F32 R152, R4.reuse, R8, R152 ;  /* 0x000000080498723c */ /* 0x042fe20000001898 */
[-C--:B------:R-:W-:Y:S01]  /*a0b0*/  FMUL.FTZ R145, R145, R164.reuse ;  /* 0x000000a491917220 */ /* 0x080fe20000410000 */
[----:B------:R-:W-:Y:S01]  /*a0c0*/  MUFU.EX2 R178, R178 ;  /* 0x000000b200b27308 */ /* 0x000fe20000000800 */
[-C--:B------:R-:W-:Y:S02]  /*a0d0*/  FMUL.FTZ R146, R146, R3.reuse ;  /* 0x0000000392927220 */ /* 0x080fe40000410000 */
[-C--:B------:R-:W-:Y:S02]  /*a0e0*/  FMUL.FTZ R147, R147, R3.reuse ;  /* 0x0000000393937220 */ /* 0x080fe40000410000 */
[-C--:B------:R-:W-:Y:S01]  /*a0f0*/  FMUL.FTZ R140, R140, R164.reuse ;  /* 0x000000a48c8c7220 */ /* 0x080fe20000410000 */
[----:B------:R-:W-:Y:S01]  /*a100*/  HMMA.16816.F32 R148, R4, R10, R148 ;  /* 0x0000000a0494723c */ /* 0x000fe20000001894 */
[----:B------:R-:W-:Y:S01]  /*a110*/  FMUL.FTZ R141, R141, R164 ;  /* 0x000000a48d8d7220 */ /* 0x000fe20000410000 */
[----:B------:R-:W1:Y:S01]  /*a120*/  LDSM.16.MT88.4 R8, [R220+0x12000] ;  /* 0x01200000dc08783b */ /* 0x000e620000004200 */
[-C--:B------:R-:W-:Y:S01]  /*a130*/  FMUL.FTZ R142, R142, R3.reuse ;  /* 0x000000038e8e7220 */ /* 0x080fe20000410000 */
[----:B------:R-:W3:Y:S01]  /*a140*/  MUFU.EX2 R181, R181 ;  /* 0x000000b500b57308 */ /* 0x000ee20000000800 */
[----:B------:R-:W-:-:S02]  /*a150*/  FMUL.FTZ R143, R143, R3 ;  /* 0x000000038f8f7220 */ /* 0x000fc40000410000 */
[-C--:B------:R-:W-:Y:S01]  /*a160*/  FMUL.FTZ R160, R160, R164.reuse ;  /* 0x000000a4a0a07220 */ /* 0x080fe20000410000 */
[C---:B------:R-:W-:Y:S01]  /*a170*/  HMMA.16816.F32 R144, R4.reuse, R12, R144 ;  /* 0x0000000c0490723c */ /* 0x040fe20000001890 */
[-C--:B------:R-:W-:Y:S02]  /*a180*/  FMUL.FTZ R161, R161, R164.reuse ;  /* 0x000000a4a1a17220 */ /* 0x080fe40000410000 */
[-C--:B------:R-:W-:Y:S01]  /*a190*/  FMUL.FTZ R162, R162, R3.reuse ;  /* 0x00000003a2a27220 */ /* 0x080fe20000410000 */
[----:B------:R-:W-:Y:S01]  /*a1a0*/  MUFU.EX2 R180, R180 ;  /* 0x000000b400b47308 */ /* 0x000fe20000000800 */
[-C--:B------:R-:W-:Y:S02]  /*a1b0*/  FMUL.FTZ R163, R163, R3.reuse ;  /* 0x00000003a3a37220 */ /* 0x080fe40000410000 */
[-C--:B------:R-:W-:Y:S01]  /*a1c0*/  FMUL.FTZ R156, R156, R164.reuse ;  /* 0x000000a49c9c7220 */ /* 0x080fe20000410000 */
[----:B------:R-:W-:Y:S01]  /*a1d0*/  HMMA.16816.F32 R140, R4, R14, R140 ;  /* 0x0000000e048c723c */ /* 0x000fe2000000188c */
[----:B------:R-:W-:Y:S01]  /*a1e0*/  FMUL.FTZ R157, R157, R164 ;  /* 0x000000a49d9d7220 */ /* 0x000fe20000410000 */
[----:B------:R-:W4:Y:S01]  /*a1f0*/  LDSM.16.MT88.4 R12, [R218+0x12000] ;  /* 0x01200000da0c783b */ /* 0x000f220000004200 */
[-C--:B------:R-:W-:Y:S01]  /*a200*/  FMUL.FTZ R158, R158, R3.reuse ;  /* 0x000000039e9e7220 */ /* 0x080fe20000410000 */
[----:B------:R-:W5:Y:S01]  /*a210*/  MUFU.EX2 R183, R183 ;  /* 0x000000b700b77308 */ /* 0x000f620000000800 */
[----:B------:R-:W-:-:S02]  /*a220*/  FMUL.FTZ R159, R159, R3 ;  /* 0x000000039f9f7220 */ /* 0x000fc40000410000 */
[-C--:B------:R-:W-:Y:S01]  /*a230*/  FMUL.FTZ R36, R36, R164.reuse ;  /* 0x000000a424247220 */ /* 0x080fe20000410000 */
[C---:B------:R-:W-:Y:S01]  /*a240*/  HMMA.16816.F32 R160, R4.reuse, R16, R160 ;  /* 0x0000001004a0723c */ /* 0x040fe200000018a0 */
[-C--:B------:R-:W-:Y:S02]  /*a250*/  FMUL.FTZ R37, R37, R164.reuse ;  /* 0x000000a425257220 */ /* 0x080fe40000410000 */
[-C--:B------:R-:W-:Y:S01]  /*a260*/  FMUL.FTZ R38, R38, R3.reuse ;  /* 0x0000000326267220 */ /* 0x080fe20000410000 */
[----:B------:R-:W-:Y:S01]  /*a270*/  MUFU.EX2 R182, R182 ;  /* 0x000000b600b67308 */ /* 0x000fe20000000800 */
[----:B------:R-:W-:Y:S02]  /*a280*/  FMUL.FTZ R39, R39, R3 ;  /* 0x0000000327277220 */ /* 0x000fe40000410000 */
[-C--:B------:R-:W-:Y:S01]  /*a290*/  FMUL.FTZ R40, R40, R164.reuse ;  /* 0x000000a428287220 */ /* 0x080fe20000410000 */
[----:B------:R-:W-:Y:S01]  /*a2a0*/  HMMA.16816.F32 R156, R4, R18, R156 ;  /* 0x00000012049c723c */ /* 0x000fe2000000189c */
[----:B------:R-:W2:Y:S01]  /*a2b0*/  LDSM.16.MT88.4 R16, [R216+0x10000] ;  /* 0x01000000d810783b */ /* 0x000ea20000004200 */
[----:B------:R-:W-:-:S02]  /*a2c0*/  FMUL.FTZ R41, R41, R164 ;  /* 0x000000a429297220 */ /* 0x000fc40000410000 */
[-C--:B------:R-:W-:Y:S01]  /*a2d0*/  FMUL.FTZ R42, R42, R3.reuse ;  /* 0x000000032a2a7220 */ /* 0x080fe20000410000 */
[----:B------:R-:W2:Y:S01]  /*a2e0*/  MUFU.EX2 R185, R185 ;  /* 0x000000b900b97308 */ /* 0x000ea20000000800 */
[-C--:B------:R-:W-:Y:S02]  /*a2f0*/  FMUL.FTZ R43, R43, R3.reuse ;  /* 0x000000032b2b7220 */ /* 0x080fe40000410000 */
[-C--:B------:R-:W-:Y:S01]  /*a300*/  FMUL.FTZ R44, R44, R164.reuse ;  /* 0x000000a42c2c7220 */ /* 0x080fe20000410000 */
[----:B-1----:R-:W-:Y:S01]  /*a310*/  HMMA.16816.F32 R36, R4, R8, R36 ;  /* 0x000000080424723c */ /* 0x002fe20000001824 */
[----:B------:R-:W-:Y:S02]  /*a320*/  FMUL.FTZ R45, R45, R164 ;  /* 0x000000a42d2d7220 */ /* 0x000fe40000410000 */
[-C--:B------:R-:W-:Y:S01]  /*a330*/  FMUL.FTZ R46, R46, R3.reuse ;  /* 0x000000032e2e7220 */ /* 0x080fe20000410000 */
[----:B------:R-:W-:Y:S01]  /*a340*/  MUFU.EX2 R186, R186 ;  /* 0x000000ba00ba7308 */ /* 0x000fe20000000800 */
[----:B------:R-:W-:-:S02]  /*a350*/  FMUL.FTZ R47, R47, R3 ;  /* 0x000000032f2f7220 */ /* 0x000fc40000410000 */
[-C--:B------:R-:W-:Y:S01]  /*a360*/  FMUL.FTZ R48, R48, R164.reuse ;  /* 0x000000a430307220 */ /* 0x080fe20000410000 */
[C---:B------:R-:W-:Y:S01]  /*a370*/  HMMA.16816.F32 R40, R4.reuse, R10, R40 ;  /* 0x0000000a0428723c */ /* 0x040fe20000001828 */
[----:B------:R-:W1:Y:S01]  /*a380*/  LDSM.16.MT88.4 R8, [R216+0x12000] ;  /* 0x01200000d808783b */ /* 0x000e620000004200 */
[-C--:B------:R-:W-:Y:S02]  /*a390*/  FMUL.FTZ R49, R49, R164.reuse ;  /* 0x000000a431317220 */ /* 0x080fe40000410000 */
[-C--:B------:R-:W-:Y:S01]  /*a3a0*/  FMUL.FTZ R50, R50, R3.reuse ;  /* 0x0000000332327220 */ /* 0x080fe20000410000 */
[----:B------:R-:W-:Y:S01]  /*a3b0*/  MUFU.EX2 R187, R187 ;  /* 0x000000bb00bb7308 */ /* 0x000fe20000000800 */
[----:B------:R-:W-:Y:S02]  /*a3c0*/  FMUL.FTZ R51, R51, R3 ;  /* 0x0000000333337220 */ /* 0x000fe40000410000 */
[----:B----4-:R-:W-:Y:S01]  /*a3d0*/  HMMA.16816.F32 R44, R4, R12, R44 ;  /* 0x0000000c042c723c */ /* 0x010fe2000000182c */
[----:B------:R-:W-:-:S02]  /*a3e0*/  FMUL.FTZ R136, R136, R164 ;  /* 0x000000a488887220 */ /* 0x000fc40000410000 */
[-C--:B------:R-:W-:Y:S02]  /*a3f0*/  FMUL.FTZ R137, R137, R164.reuse ;  /* 0x000000a489897220 */ /* 0x080fe40000410000 */
[-C--:B------:R-:W-:Y:S01]  /*a400*/  FMUL.FTZ R138, R138, R3.reuse ;  /* 0x000000038a8a7220 */ /* 0x080fe20000410000 */
[----:B------:R-:W-:Y:S01]  /*a410*/  MUFU.EX2 R191, R191 ;  /* 0x000000bf00bf7308 */ /* 0x000fe20000000800 */
[-C--:B------:R-:W-:Y:S01]  /*a420*/  FMUL.FTZ R139, R139, R3.reuse ;  /* 0x000000038b8b7220 */ /* 0x080fe20000410000 */
[C---:B------:R-:W-:Y:S01]  /*a430*/  HMMA.16816.F32 R48, R4.reuse, R14, R48 ;  /* 0x0000000e0430723c */ /* 0x040fe20000001830 */
[-C--:B------:R-:W-:Y:S01]  /*a440*/  FMUL.FTZ R132, R132, R164.reuse ;  /* 0x000000a484847220 */ /* 0x080fe20000410000 */
[----:B------:R-:W4:Y:S01]  /*a450*/  LDSM.16.MT88.4 R12, [R220+0x14000] ;  /* 0x01400000dc0c783b */ /* 0x000f220000004200 */
[-C--:B------:R-:W-:Y:S02]  /*a460*/  FMUL.FTZ R133, R133, R164.reuse ;  /* 0x000000a485857220 */ /* 0x080fe40000410000 */
[-C--:B------:R-:W-:Y:S01]  /*a470*/  FMUL.FTZ R134, R134, R3.reuse ;  /* 0x0000000386867220 */ /* 0x080fe20000410000 */
[----:B------:R-:W-:Y:S01]  /*a480*/  MUFU.EX2 R194, R194 ;  /* 0x000000c200c27308 */ /* 0x000fe20000000800 */
[----:B------:R-:W-:Y:S01]  /*a490*/  FMUL.FTZ R135, R135, R3 ;  /* 0x0000000387877220 */ /* 0x000fe20000410000 */
[----:B--2---:R-:W-:Y:S01]  /*a4a0*/  HMMA.16816.F32 R136, R4, R16, R136 ;  /* 0x000000100488723c */ /* 0x004fe20000001888 */
[----:B------:R-:W-:-:S02]  /*a4b0*/  FMUL.FTZ R60, R60, R164 ;  /* 0x000000a43c3c7220 */ /* 0x000fc40000410000 */
[-C--:B------:R-:W-:Y:S02]  /*a4c0*/  FMUL.FTZ R61, R61, R164.reuse ;  /* 0x000000a43d3d7220 */ /* 0x080fe40000410000 */
[-C--:B------:R-:W-:Y:S01]  /*a4d0*/  FMUL.FTZ R62, R62, R3.reuse ;  /* 0x000000033e3e7220 */ /* 0x080fe20000410000 */
[----:B------:R-:W2:Y:S01]  /*a4e0*/  MUFU.EX2 R189, R189 ;  /* 0x000000bd00bd7308 */ /* 0x000ea20000000800 */
[-C--:B------:R-:W-:Y:S01]  /*a4f0*/  FMUL.FTZ R63, R63, R3.reuse ;  /* 0x000000033f3f7220 */ /* 0x080fe20000410000 */
[C---:B------:R-:W-:Y:S01]  /*a500*/  HMMA.16816.F32 R132, R4.reuse, R18, R132 ;  /* 0x000000120484723c */ /* 0x040fe20000001884 */
[----:B------:R-:W2:Y:S01]  /*a510*/  LDSM.16.MT88.4 R16, [R217+0x12000] ;  /* 0x01200000d910783b */ /* 0x000ea20000004200 */
[-C--:B------:R-:W-:Y:S02]  /*a520*/  FMUL.FTZ R64, R64, R164.reuse ;  /* 0x000000a440407220 */ /* 0x080fe40000410000 */
[-C--:B------:R-:W-:Y:S02]  /*a530*/  FMUL.FTZ R65, R65, R164.reuse ;  /* 0x000000a441417220 */ /* 0x080fe40000410000 */
[-C--:B------:R-:W-:Y:S01]  /*a540*/  FMUL.FTZ R66, R66, R3.reuse ;  /* 0x0000000342427220 */ /* 0x080fe20000410000 */
[----:B------:R-:W2:Y:S01]  /*a550*/  MUFU.EX2 R188, R188 ;  /* 0x000000bc00bc7308 */ /* 0x000ea20000000800 */
[----:B------:R-:W-:Y:S01]  /*a560*/  FMUL.FTZ R67, R67, R3 ;  /* 0x0000000343437220 */ /* 0x000fe20000410000 */
[----:B-1----:R-:W-:Y:S01]  /*a570*/  HMMA.16816.F32 R60, R4, R8, R60 ;  /* 0x00000008043c723c */ /* 0x002fe2000000183c */
[----:B------:R-:W-:-:S02]  /*a580*/  FMUL.FTZ R68, R68, R164 ;  /* 0x000000a444447220 */ /* 0x000fc40000410000 */
[-C--:B------:R-:W-:Y:S02]  /*a590*/  FMUL.FTZ R69, R69, R164.reuse ;  /* 0x000000a445457220 */ /* 0x080fe40000410000 */
[-C--:B------:R-:W-:Y:S01]  /*a5a0*/  FMUL.FTZ R70, R70, R3.reuse ;  /* 0x0000000346467220 */ /* 0x080fe20000410000 */
[----:B------:R-:W-:Y:S01]  /*a5b0*/  MUFU.EX2 R190, R190 ;  /* 0x000000be00be7308 */ /* 0x000fe20000000800 */
[-C--:B------:R-:W-:Y:S01]  /*a5c0*/  FMUL.FTZ R71, R71, R3.reuse ;  /* 0x0000000347477220 */ /* 0x080fe20000410000 */
[C---:B------:R-:W-:Y:S01]  /*a5d0*/  HMMA.16816.F32 R64, R4.reuse, R10, R64 ;  /* 0x0000000a0440723c */ /* 0x040fe20000001840 */
[-C--:B------:R-:W-:Y:S01]  /*a5e0*/  FMUL.FTZ R72, R72, R164.reuse ;  /* 0x000000a448487220 */ /* 0x080fe20000410000 */
[----:B------:R-:W1:Y:S01]  /*a5f0*/  LDSM.16.MT88.4 R8, [R217+0x14000] ;  /* 0x01400000d908783b */ /* 0x000e620000004200 */
[-C--:B------:R-:W-:Y:S02]  /*a600*/  FMUL.FTZ R73, R73, R164.reuse ;  /* 0x000000a449497220 */ /* 0x080fe40000410000 */
[-C--:B------:R-:W-:Y:S01]  /*a610*/  FMUL.FTZ R74, R74, R3.reuse ;  /* 0x000000034a4a7220 */ /* 0x080fe20000410000 */
[----:B------:R-:W1:Y:S01]  /*a620*/  MUFU.EX2 R193, R193 ;  /* 0x000000c100c17308 */ /* 0x000e620000000800 */
[----:B------:R-:W-:Y:S01]  /*a630*/  FMUL.FTZ R75, R75, R3 ;  /* 0x000000034b4b7220 */ /* 0x000fe20000410000 */
        /* <DEDUP_REMOVED lines=11> */
[----:B------:R-:W1:Y:S01]  /*a6f0*/  MUFU.EX2 R184, R184 ;  /* 0x000000b800b87308 */ /* 0x000e620000000800 */
[----:B------:R-:W-:Y:S01]  /*a700*/  FMUL.FTZ R59, R59, R3 ;  /* 0x000000033b3b7220 */ /* 0x000fe20000410000 */
[----:B--2---:R-:W-:Y:S01]  /*a710*/  HMMA.16816.F32 R52, R4, R16, R52 ;  /* 0x000000100434723c */ /* 0x004fe20000001834 */
[----:B------:R-:W-:-:S02]  /*a720*/  FMUL.FTZ R84, R84, R164 ;  /* 0x000000a454547220 */ /* 0x000fc40000410000 */
[-C--:B------:R-:W-:Y:S02]  /*a730*/  FMUL.FTZ R85, R85, R164.reuse ;  /* 0x000000a455557220 */ /* 0x080fe40000410000 */
[-C--:B------:R-:W-:Y:S01]  /*a740*/  FMUL.FTZ R86, R86, R3.reuse ;  /* 0x0000000356567220 */ /* 0x080fe20000410000 */
[----:B------:R-:W-:Y:S01]  /*a750*/  MUFU.EX2 R173, R173 ;  /* 0x000000ad00ad7308 */ /* 0x000fe20000000800 */
        /* <DEDUP_REMOVED lines=37> */
[-C--:B------:R-:W-:Y:S02]  /*a9b0*/  FMUL.FTZ R110, R110, R3.reuse ;  /* 0x000000036e6e7220 */ /* 0x080fe40000410000 */
[-C--:B------:R-:W-:Y:S01]  /*a9c0*/  FMUL.FTZ R111, R111, R3.reuse ;  /* 0x000000036f6f7220 */ /* 0x080fe20000410000 */
[----:B------:R-:W-:Y:S01]  /*a9d0*/  HMMA.16816.F32 R80, R4, R18, R80 ;  /* 0x000000120450723c */ /* 0x000fe20000001850 */
[----:B------:R-:W2:Y:S01]  /*a9e0*/  LDSM.16.MT88.4 R16, [R220+0x16000] ;  /* 0x01600000dc10783b */ /* 0x000ea20000004200 */
[-C--:B------:R-:W-:Y:S02]  /*a9f0*/  FMUL.FTZ R112, R112, R164.reuse ;  /* 0x000000a470707220 */ /* 0x080fe40000410000 */
[----:B------:R-:W-:Y:S02]  /*aa00*/  FMUL.FTZ R113, R113, R164 ;  /* 0x000000a471717220 */ /* 0x000fe40000410000 */
[----:B------:R-:W-:-:S02]  /*aa10*/  FMUL.FTZ R114, R114, R3 ;  /* 0x0000000372727220 */ /* 0x000fc40000410000 */
[-C--:B------:R-:W-:Y:S01]  /*aa20*/  FMUL.FTZ R115, R115, R3.reuse ;  /* 0x0000000373737220 */ /* 0x080fe20000410000 */
[C---:B-1----:R-:W-:Y:S01]  /*aa30*/  HMMA.16816.F32 R108, R4.reuse, R8, R108 ;  /* 0x00000008046c723c */ /* 0x042fe2000000186c */
[-C--:B------:R-:W-:Y:S02]  /*aa40*/  FMUL.FTZ R116, R116, R164.reuse ;  /* 0x000000a474747220 */ /* 0x080fe40000410000 */
[-C--:B------:R-:W-:Y:S02]  /*aa50*/  FMUL.FTZ R117, R117, R164.reuse ;  /* 0x000000a475757220 */ /* 0x080fe40000410000 */
[-C--:B------:R-:W-:Y:S02]  /*aa60*/  FMUL.FTZ R118, R118, R3.reuse ;  /* 0x0000000376767220 */ /* 0x080fe40000410000 */
[----:B------:R-:W-:Y:S01]  /*aa70*/  FMUL.FTZ R119, R119, R3 ;  /* 0x0000000377777220 */ /* 0x000fe20000410000 */
[----:B------:R-:W-:Y:S01]  /*aa80*/  HMMA.16816.F32 R112, R4, R10, R112 ;  /* 0x0000000a0470723c */ /* 0x000fe20000001870 */
[-C--:B------:R-:W-:Y:S01]  /*aa90*/  FMUL.FTZ R120, R120, R164.reuse ;  /* 0x000000a478787220 */ /* 0x080fe20000410000 */
[----:B------:R-:W1:Y:S01]  /*aaa0*/  LDSM.16.MT88.4 R8, [R220+0x10800] ;  /* 0x01080000dc08783b */ /* 0x000e620000004200 */
[----:B------:R-:W-:-:S02]  /*aab0*/  FMUL.FTZ R121, R121, R164 ;  /* 0x000000a479797220 */ /* 0x000fc40000410000 */
[-C--:B------:R-:W-:Y:S02]  /*aac0*/  FMUL.FTZ R122, R122, R3.reuse ;  /* 0x000000037a7a7220 */ /* 0x080fe40000410000 */
[-C--:B------:R-:W-:Y:S01]  /*aad0*/  FMUL.FTZ R123, R123, R3.reuse ;  /* 0x000000037b7b7220 */ /* 0x080fe20000410000 */
[C---:B----4-:R-:W-:Y:S01]  /*aae0*/  HMMA.16816.F32 R116, R4.reuse, R12, R116 ;  /* 0x0000000c0474723c */ /* 0x050fe20000001874 */
[-C--:B------:R-:W-:Y:S02]  /*aaf0*/  FMUL.FTZ R100, R100, R164.reuse ;  /* 0x000000a464647220 */ /* 0x080fe40000410000 */
[-C--:B------:R-:W-:Y:S02]  /*ab00*/  FMUL.FTZ R101, R101, R164.reuse ;  /* 0x000000a465657220 */ /* 0x080fe40000410000 */
[-C--:B------:R-:W-:Y:S02]  /*ab10*/  FMUL.FTZ R102, R102, R3.reuse ;  /* 0x0000000366667220 */ /* 0x080fe40000410000 */
[----:B------:R-:W-:Y:S01]  /*ab20*/  FMUL.FTZ R103, R103, R3 ;  /* 0x0000000367677220 */ /* 0x000fe20000410000 */
[----:B------:R-:W-:Y:S01]  /*ab30*/  HMMA.16816.F32 R120, R4, R14, R120 ;  /* 0x0000000e0478723c */ /* 0x000fe20000001878 */
[-C--:B------:R-:W-:Y:S01]  /*ab40*/  FMUL.FTZ R104, R104, R164.reuse ;  /* 0x000000a468687220 */ /* 0x080fe20000410000 */
[----:B------:R-:W4:Y:S01]  /*ab50*/  LDSM.16.MT88.4 R12, [R217+0x10800] ;  /* 0x01080000d90c783b */ /* 0x000f220000004200 */
[----:B------:R-:W-:-:S02]  /*ab60*/  FMUL.FTZ R105, R105, R164 ;  /* 0x000000a469697220 */ /* 0x000fc40000410000 */
[-C--:B------:R-:W-:Y:S02]  /*ab70*/  FMUL.FTZ R106, R106, R3.reuse ;  /* 0x000000036a6a7220 */ /* 0x080fe40000410000 */
[-C--:B------:R-:W-:Y:S01]  /*ab80*/  FMUL.FTZ R107, R107, R3.reuse ;  /* 0x000000036b6b7220 */ /* 0x080fe20000410000 */
[C---:B--2---:R-:W-:Y:S01]  /*ab90*/  HMMA.16816.F32 R100, R4.reuse, R16, R100 ;  /* 0x000000100464723c */ /* 0x044fe20000001864 */
[-C--:B------:R-:W-:Y:S02]  /*aba0*/  FMUL.FTZ R124, R124, R164.reuse ;  /* 0x000000a47c7c7220 */ /* 0x080fe40000410000 */
[-C--:B------:R-:W-:Y:S02]  /*abb0*/  FMUL.FTZ R125, R125, R164.reuse ;  /* 0x000000a47d7d7220 */ /* 0x080fe40000410000 */
[-C--:B------:R-:W-:Y:S02]  /*abc0*/  FMUL.FTZ R126, R126, R3.reuse ;  /* 0x000000037e7e7220 */ /* 0x080fe40000410000 */
[----:B------:R-:W-:Y:S01]  /*abd0*/  FMUL.FTZ R127, R127, R3 ;  /* 0x000000037f7f7220 */ /* 0x000fe20000410000 */
[----:B------:R-:W-:Y:S01]  /*abe0*/  HMMA.16816.F32 R104, R4, R18, R104 ;  /* 0x000000120468723c */ /* 0x000fe20000001868 */
[----:B------:R-:W2:Y:S01]  /*abf0*/  LDSM.16.MT88.4 R16, [R218+0x10800] ;  /* 0x01080000da10783b */ /* 0x000ea20000004200 */
[----:B------:R-:W-:-:S02]  /*ac00*/  FMUL.FTZ R128, R128, R164 ;  /* 0x000000a480807220 */ /* 0x000fc40000410000 */
[-C--:B------:R-:W-:Y:S02]  /*ac10*/  FMUL.FTZ R129, R129, R164.reuse ;  /* 0x000000a481817220 */ /* 0x080fe40000410000 */
[-C--:B------:R-:W-:Y:S02]  /*ac20*/  FMUL.FTZ R130, R130, R3.reuse ;  /* 0x0000000382827220 */ /* 0x080fe40000410000 */
[-C--:B------:R-:W-:Y:S01]  /*ac30*/  FMUL.FTZ R131, R131, R3.reuse ;  /* 0x0000000383837220 */ /* 0x080fe20000410000 */
[C---:B------:R-:W-:Y:S01]  /*ac40*/  HMMA.16816.F32 R124, R4.reuse, R20, R124 ;  /* 0x00000014047c723c */ /* 0x040fe2000000187c */
[----:B------:R-:W-:Y:S02]  /*ac50*/  FFMA.FTZ R164, R251, R164, R168 ;  /* 0x000000a4fba47223 */ /* 0x000fe400000100a8 */
[----:B------:R-:W-:Y:S02]  /*ac60*/  FFMA.FTZ R3, R247, R3, R32 ;  /* 0x00000003f7037223 */ /* 0x000fe40000010020 */
[----:B------:R-:W-:Y:S01]  /*ac70*/  FADD.FTZ R35, R35, R164 ;  /* 0x000000a423237221 */ /* 0x000fe20000010000 */
[----:B------:R-:W-:Y:S01]  /*ac80*/  MOV R164, R169 ;  /* 0x000000a900a47202 */ /* 0x000fe20000000f00 */
[----:B------:R-:W-:Y:S01]  /*ac90*/  FADD.FTZ R3, R2, R3 ;  /* 0x0000000302037221 */ /* 0x000fe20000010000 */
[----:B------:R-:W-:Y:S01]  /*aca0*/  HMMA.16816.F32 R128, R4, R22, R128 ;  /* 0x000000160480723c */ /* 0x000fe20000001880 */
[----:B------:R-:W-:Y:S01]  /*acb0*/  LDSM.16.MT88.4 R20, [R218+0x12800] ;  /* 0x01280000da14783b */ /* 0x000fe20000004200 */
[----:B------:R-:W-:-:S02]  /*acc0*/  FADD.FTZ R34, R34, R35 ;  /* 0x0000002322227221 */ /* 0x000fc40000010000 */
[----:B------:R-:W-:Y:S02]  /*acd0*/  FADD.FTZ R0, R0, R3 ;  /* 0x0000000300007221 */ /* 0x000fe40000010000 */
[----:B------:R-:W-:Y:S01]  /*ace0*/  FADD.FTZ R33, R33, R34 ;  /* 0x0000002221217221 */ /* 0x000fe20000010000 */
[----:B------:R-:W-:Y:S01]  /*acf0*/  F2FP.PACK_AB R4, R179, R176 ;  /* 0x000000b0b304723e */ /* 0x000fe200000000ff */
[----:B------:R-:W-:Y:S01]  /*ad00*/  FADD.FTZ R171, R171, R0 ;  /* 0x00000000abab7221 */ /* 0x000fe20000010000 */
[----:B---3--:R-:W-:Y:S01]  /*ad10*/  F2FP.PACK_AB R6, R181, R178 ;  /* 0x000000b2b506723e */ /* 0x008fe200000000ff */
[----:B------:R-:W-:Y:S01]  /*ad20*/  FADD.FTZ R176, R176, R33 ;  /* 0x00000021b0b07221 */ /* 0x000fe20000010000 */
[----:B-----5:R-:W-:Y:S01]  /*ad30*/  F2FP.PACK_AB R5, R183, R180 ;  /* 0x000000b4b705723e */ /* 0x020fe200000000ff */
[----:B------:R-:W-:Y:S01]  /*ad40*/  FADD.FTZ R180, R180, R171 ;  /* 0x000000abb4b47221 */ /* 0x000fe20000010000 */
[----:B------:R-:W-:Y:S01]  /*ad50*/  F2FP.PACK_AB R7, R185, R182 ;  /* 0x000000b6b907723e */ /* 0x000fe200000000ff */
[----:B------:R-:W-:-:S02]  /*ad60*/  FADD.FTZ R179, R179, R176 ;  /* 0x000000b0b3b37221 */ /* 0x000fc40000010000 */
[----:B------:R-:W-:Y:S02]  /*ad70*/  FADD.FTZ R183, R183, R180 ;  /* 0x000000b4b7b77221 */ /* 0x000fe40000010000 */
[----:B------:R-:W-:Y:S02]  /*ad80*/  FADD.FTZ R178, R178, R179 ;  /* 0x000000b3b2b27221 */ /* 0x000fe40000010000 */
[----:B-1----:R-:W-:Y:S01]  /*ad90*/  HMMA.16816.F32 R160, R4, R8, R160 ;  /* 0x0000000804a0723c */ /* 0x002fe200000018a0 */
[----:B------:R-:W-:Y:S02]  /*ada0*/  FADD.FTZ R0, R182, R183 ;  /* 0x000000b7b6007221 */ /* 0x000fe40000010000 */
[----:B------:R-:W-:Y:S02]  /*adb0*/  FADD.FTZ R181, R181, R178 ;  /* 0x000000b2b5b57221 */ /* 0x000fe40000010000 */
[----:B------:R-:W-:-:S03]  /*adc0*/  FADD.FTZ R0, R185, R0 ;  /* 0x00000000b9007221 */ /* 0x000fc60000010000 */
[----:B------:R-:W-:Y:S01]  /*add0*/  HMMA.16816.F32 R156, R4, R10, R156 ;  /* 0x0000000a049c723c */ /* 0x000fe2000000189c */
[----:B------:R-:W1:Y:S01]  /*ade0*/  LDSM.16.MT88.4 R8, [R220+0x12800] ;  /* 0x01280000dc08783b */ /* 0x000e620000004200 */
[----:B------:R-:W-:-:S04]  /*adf0*/  FADD.FTZ R3, R189, R0 ;  /* 0x00000000bd037221 */ /* 0x000fc80000010000 */
[----:B------:R-:W-:Y:S02]  /*ae00*/  FADD.FTZ R3, R188, R3 ;  /* 0x00000003bc037221 */ /* 0x000fe40000010000 */
[C---:B----4-:R-:W-:Y:S08]  /*ae10*/  HMMA.16816.F32 R144, R4.reuse, R12, R144 ;  /* 0x0000000c0490723c */ /* 0x050ff00000001890 */
[C---:B------:R-:W-:Y:S01]  /*ae20*/  HMMA.16816.F32 R140, R4.reuse, R14, R140 ;  /* 0x0000000e048c723c */ /* 0x040fe2000000188c */
[----:B------:R-:W3:Y:S07]  /*ae30*/  LDSM.16.MT88.4 R12, [R216+0x12800] ;  /* 0x01280000d80c783b */ /* 0x000eee0000004200 */
[C---:B--2---:R-:W-:Y:S08]  /*ae40*/  HMMA.16816.F32 R152, R4.reuse, R16, R152 ;  /* 0x000000100498723c */ /* 0x044ff00000001898 */
[C---:B------:R-:W-:Y:S01]  /*ae50*/  HMMA.16816.F32 R148, R4.reuse, R18, R148 ;  /* 0x000000120494723c */ /* 0x040fe20000001894 */
[----:B------:R-:W2:Y:S07]  /*ae60*/  LDSM.16.MT88.4 R16, [R217+0x12800] ;  /* 0x01280000d910783b */ /* 0x000eae0000004200 */
[C---:B------:R-:W-:Y:S08]  /*ae70*/  HMMA.16816.F32 R136, R4.reuse, R24, R136 ;  /* 0x000000180488723c */ /* 0x040ff00000001888 */
[C---:B------:R-:W-:Y:S01]  /*ae80*/  HMMA.16816.F32 R132, R4.reuse, R26, R132 ;  /* 0x0000001a0484723c */ /* 0x040fe20000001884 */
[----:B------:R-:W-:Y:S07]  /*ae90*/  LDSM.16.MT88.4 R24, [R217+0x14800] ;  /* 0x01480000d918783b */ /* 0x000fee0000004200 */
        /* <DEDUP_REMOVED lines=9> */
[C---:B--2---:R-:W-:Y:S08]  /*af30*/  HMMA.16816.F32 R52, R4.reuse, R16, R52 ;  /* 0x000000100434723c */ /* 0x044ff00000001834 */
[C---:B------:R-:W-:Y:S01]  /*af40*/  HMMA.16816.F32 R56, R4.reuse, R18, R56 ;  /* 0x000000120438723c */ /* 0x040fe20000001838 */
[----:B------:R-:W2:Y:S07]  /*af50*/  LDSM.16.MT88.4 R16, [R216+0x14800] ;  /* 0x01480000d810783b */ /* 0x000eae0000004200 */
        /* <DEDUP_REMOVED lines=20> */
[----:B------:R-:W4:Y:S07]  /*b0a0*/  LDSM.16.MT88.4 R24, [R216+0x11000] ;  /* 0x01100000d818783b */ /* 0x000f2e0000004200 */
[C---:B------:R-:W-:Y:S08]  /*b0b0*/  HMMA.16816.F32 R124, R4.reuse, R20, R124 ;  /* 0x00000014047c723c */ /* 0x040ff0000000187c */
[----:B------:R-:W-:Y:S01]  /*b0c0*/  HMMA.16816.F32 R128, R4, R22, R128 ;  /* 0x000000160480723c */ /* 0x000fe20000001880 */
[----:B------:R-:W-:Y:S06]  /*b0d0*/  LDSM.16.MT88.4 R20, [R218+0x13000] ;  /* 0x01300000da14783b */ /* 0x000fec0000004200 */
[----:B------:R-:W-:Y:S01]  /*b0e0*/  F2FP.PACK_AB R4, R187, R186 ;  /* 0x000000babb04723e */ /* 0x000fe200000000ff */
[----:B------:R-:W-:Y:S01]  /*b0f0*/  FADD.FTZ R186, R186, R181 ;  /* 0x000000b5baba7221 */ /* 0x000fe20000010000 */
[----:B------:R-:W-:-:S02]  /*b100*/  F2FP.PACK_AB R6, R194, R191 ;  /* 0x000000bfc206723e */ /* 0x000fc400000000ff */
[----:B------:R-:W-:Y:S01]  /*b110*/  F2FP.PACK_AB R5, R188, R189 ;  /* 0x000000bdbc05723e */ /* 0x000fe200000000ff */
[----:B------:R-:W-:Y:S01]  /*b120*/  FADD.FTZ R0, R187, R186 ;  /* 0x000000babb007221 */ /* 0x000fe20000010000 */
[----:B------:R-:W-:Y:S01]  /*b130*/  F2FP.PACK_AB R7, R193, R190 ;  /* 0x000000bec107723e */ /* 0x000fe200000000ff */
[----:B------:R-:W-:Y:S01]  /*b140*/  FADD.FTZ R190, R190, R3 ;  /* 0x00000003bebe7221 */ /* 0x000fe20000010000 */
[----:B------:R-:W-:Y:S01]  /*b150*/  MOV R3, R165 ;  /* 0x000000a500037202 */ /* 0x000fe20000000f00 */
[----:B------:R-:W-:Y:S02]  /*b160*/  FADD.FTZ R191, R191, R0 ;  /* 0x00000000bfbf7221 */ /* 0x000fe40000010000 */
[----:B------:R-:W-:Y:S02]  /*b170*/  FADD.FTZ R193, R193, R190 ;  /* 0x000000bec1c17221 */ /* 0x000fe40000010000 */
[----:B---3--:R-:W-:Y:S01]  /*b180*/  HMMA.16816.F32 R160, R4, R12, R160 ;  /* 0x0000000c04a0723c */ /* 0x008fe200000018a0 */
[----:B------:R-:W-:-:S07]  /*b190*/  FADD.FTZ R194, R194, R191 ;  /* 0x000000bfc2c27221 */ /* 0x000fce0000010000 */
        /* <DEDUP_REMOVED lines=11> */
[C---:B---3--:R-:W-:Y:S08]  /*b250*/  HMMA.16816.F32 R36, R4.reuse, R12, R36 ;  /* 0x0000000c0424723c */ /* 0x048ff00000001824 */
[C---:B------:R-:W-:Y:S01]  /*b260*/  HMMA.16816.F32 R40, R4.reuse, R14, R40 ;  /* 0x0000000e0428723c */ /* 0x040fe20000001828 */
[----:B------:R-:W3:Y:S07]  /*b270*/  LDSM.16.MT88.4 R12, [R220+0x15000] ;  /* 0x01500000dc0c783b */ /* 0x000eee0000004200 */
        /* <DEDUP_REMOVED lines=8> */
[----:B------:R-:W-:Y:S07]  /*b300*/  LDSM.16.MT88.4 R8, [R218+0x17000] ;  /* 0x01700000da08783b */ /* 0x000fee0000004200 */
[C---:B---3--:R-:W-:Y:S08]  /*b310*/  HMMA.16816.F32 R68, R4.reuse, R12, R68 ;  /* 0x0000000c0444723c */ /* 0x048ff00000001844 */
[C---:B------:R-:W-:Y:S01]  /*b320*/  HMMA.16816.F32 R72, R4.reuse, R14, R72 ;  /* 0x0000000e0448723c */ /* 0x040fe20000001848 */
[----:B------:R-:W1:Y:S07]  /*b330*/  LDSM.16.MT88.4 R12, [R220+0x17000] ;  /* 0x01700000dc0c783b */ /* 0x000e6e0000004200 */
[C---:B------:R-:W-:Y:S08]  /*b340*/  HMMA.16816.F32 R76, R4.reuse, R24, R76 ;  /* 0x00000018044c723c */ /* 0x040ff0000000184c */
[C---:B------:R-:W-:Y:S01]  /*b350*/  HMMA.16816.F32 R80, R4.reuse, R26, R80 ;  /* 0x0000001a0450723c */ /* 0x040fe20000001850 */
[----:B------:R-:W3:Y:S07]  /*b360*/  LDSM.16.MT88.4 R24, [R217+0x17000] ;  /* 0x01700000d918783b */ /* 0x000eee0000004200 */
[C---:B----4-:R-:W-:Y:S08]  /*b370*/  HMMA.16816.F32 R84, R4.reuse, R20, R84 ;  /* 0x000000140454723c */ /* 0x050ff00000001854 */
        /* <DEDUP_REMOVED lines=8> */
[C---:B------:R-:W-:Y:S08]  /*b400*/  HMMA.16816.F32 R108, R4.reuse, R8, R108 ;  /* 0x00000008046c723c */ /* 0x040ff0000000186c */
[C---:B------:R-:W-:Y:S01]  /*b410*/  HMMA.16816.F32 R112, R4.reuse, R10, R112 ;  /* 0x0000000a0470723c */ /* 0x040fe20000001870 */
[----:B------:R-:W5:Y:S07]  /*b420*/  LDSM.16.MT88.4 R8, [R217+0x11800] ;  /* 0x01180000d908783b */ /* 0x000f6e0000004200 */
[C---:B---3--:R-:W-:Y:S08]  /*b430*/  HMMA.16816.F32 R116, R4.reuse, R24, R116 ;  /* 0x000000180474723c */ /* 0x048ff00000001874 */
[C---:B------:R-:W-:Y:S01]  /*b440*/  HMMA.16816.F32 R120, R4.reuse, R26, R120 ;  /* 0x0000001a0478723c */ /* 0x040fe20000001878 */
[----:B------:R-:W-:Y:S07]  /*b450*/  LDSM.16.MT88.4 R24, [R220+0x13800] ;  /* 0x01380000dc18783b */ /* 0x000fee0000004200 */
[C---:B----4-:R-:W-:Y:S08]  /*b460*/  HMMA.16816.F32 R124, R4.reuse, R20, R124 ;  /* 0x00000014047c723c */ /* 0x050ff0000000187c */
        /* <DEDUP_REMOVED lines=8> */
[----:B------:R-:W-:Y:S02]  /*b4f0*/  FADD.FTZ R184, R184, R177 ;  /* 0x000000b1b8b87221 */ /* 0x000fe40000010000 */
[----:B------:R-:W-:Y:S02]  /*b500*/  FADD.FTZ R175, R175, R172 ;  /* 0x000000acafaf7221 */ /* 0x000fe40000010000 */
[----:B------:R-:W-:Y:S02]  /*b510*/  FADD.FTZ R173, R173, R184 ;  /* 0x000000b8adad7221 */ /* 0x000fe40000010000 */
[----:B--2---:R-:W-:Y:S01]  /*b520*/  HMMA.16816.F32 R160, R4, R16, R160 ;  /* 0x0000001004a0723c */ /* 0x004fe200000018a0 */
[----:B------:R-:W-:-:S02]  /*b530*/  FADD.FTZ R170, R170, R175 ;  /* 0x000000afaaaa7221 */ /* 0x000fc40000010000 */
[----:B------:R-:W-:Y:S02]  /*b540*/  FADD.FTZ R251, R174, R173 ;  /* 0x000000adaefb7221 */ /* 0x000fe40000010000 */
[----:B------:R-:W-:-:S03]  /*b550*/  FADD.FTZ R247, R195, R170 ;  /* 0x000000aac3f77221 */ /* 0x000fc60000010000 */
[C---:B------:R-:W-:Y:S01]  /*b560*/  HMMA.16816.F32 R156, R4.reuse, R18, R156 ;  /* 0x00000012049c723c */ /* 0x040fe2000000189c */
[----:B------:R-:W2:Y:S07]  /*b570*/  LDSM.16.MT88.4 R16, [R217+0x13800] ;  /* 0x01380000d910783b */ /* 0x000eae0000004200 */
[C---:B-1----:R-:W-:Y:S08]  /*b580*/  HMMA.16816.F32 R152, R4.reuse, R12, R152 ;  /* 0x0000000c0498723c */ /* 0x042ff00000001898 */
[C---:B------:R-:W-:Y:S01]  /*b590*/  HMMA.16816.F32 R148, R4.reuse, R14, R148 ;  /* 0x0000000e0494723c */ /* 0x040fe20000001894 */
[----:B------:R-:W1:Y:S07]  /*b5a0*/  LDSM.16.MT88.4 R12, [R216+0x13800] ;  /* 0x01380000d80c783b */ /* 0x000e6e0000004200 */
[C---:B-----5:R-:W-:Y:S08]  /*b5b0*/  HMMA.16816.F32 R144, R4.reuse, R8, R144 ;  /* 0x000000080490723c */ /* 0x060ff00000001890 */
[C---:B------:R-:W-:Y:S01]  /*b5c0*/  HMMA.16816.F32 R140, R4.reuse, R10, R140 ;  /* 0x0000000a048c723c */ /* 0x040fe2000000188c */
[----:B------:R-:W3:Y:S07]  /*b5d0*/  LDSM.16.MT88.4 R8, [R220+0x15800] ;  /* 0x01580000dc08783b */ /* 0x000eee0000004200 */
[C---:B------:R-:W-:Y:S08]  /*b5e0*/  HMMA.16816.F32 R136, R4.reuse, R28, R136 ;  /* 0x0000001c0488723c */ /* 0x040ff00000001888 */
[C---:B--2---:R-:W-:Y:S08]  /*b5f0*/  HMMA.16816.F32 R52, R4.reuse, R16, R52 ;  /* 0x000000100434723c */ /* 0x044ff00000001834 */
[C---:B------:R-:W-:Y:S01]  /*b600*/  HMMA.16816.F32 R56, R4.reuse, R18, R56 ;  /* 0x000000120438723c */ /* 0x040fe20000001838 */
[----:B------:R-:W2:Y:S07]  /*b610*/  LDSM.16.MT88.4 R16, [R220+0x17800] ;  /* 0x01780000dc10783b */ /* 0x000eae0000004200 */
[C---:B------:R-:W-:Y:S01]  /*b620*/  HMMA.16816.F32 R132, R4.reuse, R30, R132 ;  /* 0x0000001e0484723c */ /* 0x040fe20000001884 */
[----:B------:R-:W-:Y:S07]  /*b630*/  LDSM.16.MT88.4 R28, [R217+0x15800] ;  /* 0x01580000d91c783b */ /* 0x000fee0000004200 */
        /* <DEDUP_REMOVED lines=21> */
[C---:B-1----:R-:W-:Y:S08]  /*b790*/  HMMA.16816.F32 R108, R4.reuse, R12, R108 ;  /* 0x0000000c046c723c */ /* 0x042ff0000000186c */
[C---:B------:R-:W-:Y:S08]  /*b7a0*/  HMMA.16816.F32 R112, R4.reuse, R14, R112 ;  /* 0x0000000e0470723c */ /* 0x040ff00000001870 */
[C---:B---3--:R-:W-:Y:S08]  /*b7b0*/  HMMA.16816.F32 R116, R4.reuse, R8, R116 ;  /* 0x000000080474723c */ /* 0x048ff00000001874 */
[C---:B------:R-:W-:Y:S08]  /*b7c0*/  HMMA.16816.F32 R120, R4.reuse, R10, R120 ;  /* 0x0000000a0478723c */ /* 0x040ff00000001878 */
[C---:B--2---:R-:W-:Y:S08]  /*b7d0*/  HMMA.16816.F32 R124, R4.reuse, R16, R124 ;  /* 0x00000010047c723c */ /* 0x044ff0000000187c */
[----:B------:R-:W-:Y:S08]  /*b7e0*/  HMMA.16816.F32 R128, R4, R18, R128 ;  /* 0x000000120480723c */ /* 0x000ff00000001880 */
.L_x_202:
[----:B------:R-:W-:-:S06]  /*b7f0*/  UISETP.GT.AND UP0, UPT, UR27, UR9, UPT ;  /* 0x000000091b00728c */ /* 0x000fcc000bf04270 */
[----:B------:R-:W-:-:S13]  /*b800*/  PLOP3.LUT P0, PT, PT, PT, UP0, 0x80, 0x0 ;  /* 0x000000000000781c */ /* 0x000fda0003f0f008 */
[----:B------:R-:W-:Y:S05]  /*b810*/  @!P0 BRA `(.L_x_206) ;  /* 0x0000496000008947 */ /* 0x000fea0003800000 */
[----:B------:R-:W1:Y:S01]  /*b820*/  S2R R9, SR_TID.X ;  /* 0x0000000000097919 */ /* 0x000e620000002100 */
[----:B------:R-:W-:Y:S01]  /*b830*/  IMAD.U32 R11, RZ, RZ, UR22 ;  /* 0x00000016ff0b7e24 */ /* 0x000fe2000f8e00ff */
[----:B------:R-:W-:Y:S01]  /*b840*/  ISETP.GE.AND P5, PT, R240, c[0x0][0x220], PT ;  /* 0x00008800f0007a0c */ /* 0x000fe20003fa6270 */
[----:B------:R-:W-:Y:S01]  /*b850*/  IMAD.U32 R13, RZ, RZ, UR22 ;  /* 0x00000016ff0d7e24 */ /* 0x000fe2000f8e00ff */
[----:B------:R-:W-:Y:S01]  /*b860*/  ISETP.GE.AND P4, PT, R229, c[0x0][0x220], PT ;  /* 0x00008800e5007a0c */ /* 0x000fe20003f86270 */
[--C-:B------:R-:W-:Y:S01]  /*b870*/  IMAD.WIDE.U32 R10, R11, c[0x0][0x1b8], R240.reuse ;  /* 0x00006e000b0a7a25 */ /* 0x100fe200078e00f0 */
[----:B------:R-:W-:Y:S01]  /*b880*/  ISETP.GE.AND P3, PT, R228, c[0x0][0x220], PT ;  /* 0x00008800e4007a0c */ /* 0x000fe20003f66270 */
[----:B------:R-:W-:Y:S02]  /*b890*/  UIADD3 UR8, UR27, -0x2, URZ ;  /* 0xfffffffe1b087890 */ /* 0x000fe4000fffe03f */
[----:B------:R-:W-:Y:S01]  /*b8a0*/  IMAD.WIDE.U32 R12, R13, c[0x0][0x1b0], R240 ;  /* 0x00006c000d0c7a25 */ /* 0x000fe200078e00f0 */
[----:B------:R-:W-:Y:S01]  /*b8b0*/  IADD3 R5, P0, R10, UR28, RZ ;  /* 0x0000001c0a057c10 */ /* 0x000fe2000ff1e0ff */
[----:B------:R-:W-:-:S02]  /*b8c0*/  UMOV UR14, URZ ;  /* 0x0000003f000e7c82 */ /* 0x000fc40008000000 */
[----:B------:R-:W-:Y:S01]  /*b8d0*/  IMAD.U32 R242, RZ, RZ, UR26 ;  /* 0x0000001afff27e24 */ /* 0x000fe2000f8e00ff */
[----:B------:R-:W-:Y:S01]  /*b8e0*/  IADD3 R7, P1, R12, UR24, RZ ;  /* 0x000000180c077c10 */ /* 0x000fe2000ff3e0ff */
[----:B------:R-:W-:Y:S02]  /*b8f0*/  IMAD.U32 R244, RZ, RZ, UR23 ;  /* 0x00000017fff47e24 */ /* 0x000fe4000f8e00ff */
[----:B------:R-:W-:Y:S01]  /*b900*/  IMAD.MOV.U32 R2, RZ, RZ, R164 ;  /* 0x000000ffff027224 */ /* 0x000fe200078e00a4 */
[----:B------:R-:W-:Y:S01]  /*b910*/  IADD3.X R242, R242, UR6, R11, P0, !PT ;  /* 0x00000006f2f27c10 */ /* 0x000fe200087fe40b */
[----:B------:R-:W-:Y:S01]  /*b920*/  IMAD.MOV.U32 R248, RZ, RZ, R166 ;  /* 0x000000fffff87224 */ /* 0x000fe200078e00a6 */
[----:B------:R-:W-:Y:S01]  /*b930*/  IADD3.X R244, R244, UR7, R13, P1, !PT ;  /* 0x00000007f4f47c10 */ /* 0x000fe20008ffe40d */
[----:B------:R-:W-:Y:S01]  /*b940*/  IMAD.MOV.U32 R249, RZ, RZ, R197 ;  /* 0x000000fffff97224 */ /* 0x000fe200078e00c5 */
[----:B------:R-:W-:Y:S01]  /*b950*/  LEA R243, P0, R5, c[0x0][0x170], 0x1 ;  /* 0x00005c0005f37a11 */ /* 0x000fe200078008ff */
[----:B------:R-:W-:Y:S01]  /*b960*/  UIADD3 UR7, UR27, -0x1, URZ ;  /* 0xffffffff1b077890 */ /* 0x000fe2000fffe03f */
[----:B-1----:R-:W-:-:S02]  /*b970*/  SHF.R.S32.HI R0, RZ, 0x1f, R9 ;  /* 0x0000001fff007819 */ /* 0x002fc40000011409 */
[----:B------:R-:W-:Y:S02]  /*b980*/  LEA R245, P1, R7, c[0x0][0x168], 0x1 ;  /* 0x00005a0007f57a11 */ /* 0x000fe400078208ff */
[----:B------:R-:W-:Y:S02]  /*b990*/  LEA.HI R0, R0, R9, RZ, 0x3 ;  /* 0x0000000900007211 */ /* 0x000fe400078f18ff */
[----:B------:R-:W-:Y:S02]  /*b9a0*/  LEA.HI.X R242, R5, c[0x0][0x174], R242, 0x1, P0 ;  /* 0x00005d0005f27a11 */ /* 0x000fe400000f0cf2 */
[----:B------:R-:W-:Y:S01]  /*b9b0*/  SHF.R.S32.HI R16, RZ, 0x3, R0 ;  /* 0x00000003ff107819 */ /* 0x000fe20000011400 */
[----:B------:R-:W-:Y:S01]  /*b9c0*/  IMAD.MOV.U32 R0, RZ, RZ, R3 ;  /* 0x000000ffff007224 */ /* 0x000fe200078e0003 */
[----:B------:R-:W-:Y:S02]  /*b9d0*/  LEA.HI.X R244, R7, c[0x0][0x16c], R244, 0x1, P1 ;  /* 0x00005b0007f47a11 */ /* 0x000fe400008f0cf4 */
[----:B------:R-:W-:-:S02]  /*b9e0*/  SHF.R.S32.HI R17, RZ, 0x1f, R16 ;  /* 0x0000001fff117819 */ /* 0x000fc40000011410 */
[C---:B------:R-:W-:Y:S02]  /*b9f0*/  IADD3 R20, P2, R16.reuse, 0x10, RZ ;  /* 0x0000001010147810 */ /* 0x040fe40007f5e0ff */
[C---:B------:R-:W-:Y:S01]  /*ba00*/  IADD3 R14, P0, R16.reuse, 0x30, RZ ;  /* 0x00000030100e7810 */ /* 0x040fe20007f1e0ff */
[----:B------:R1:W-:Y:S01]  /*ba10*/  STL.64 [R1], R16 ;  /* 0x0000001001007387 */ /* 0x0003e20000100a00 */
[----:B------:R-:W-:Y:S01]  /*ba20*/  IADD3 R18, P1, R16, 0x20, RZ ;  /* 0x0000002010127810 */ /* 0x000fe20007f3e0ff */
[--C-:B------:R-:W-:Y:S01]  /*ba30*/  IMAD.X R21, RZ, RZ, R17.reuse, P2 ;  /* 0x000000ffff157224 */ /* 0x100fe200010e0611 */
[----:B------:R-:W-:Y:S01]  /*ba40*/  ISETP.GE.AND P2, PT, R227, c[0x0][0x220], PT ;  /* 0x00008800e3007a0c */ /* 0x000fe20003f46270 */
[--C-:B------:R-:W-:Y:S02]  /*ba50*/  IMAD.X R15, RZ, RZ, R17.reuse, P0 ;  /* 0x000000ffff0f7224 */ /* 0x100fe400000e0611 */
[----:B------:R-:W-:Y:S01]  /*ba60*/  IMAD.X R19, RZ, RZ, R17, P1 ;  /* 0x000000ffff137224 */ /* 0x000fe200008e0611 */
[----:B------:R1:W-:Y:S04]  /*ba70*/  STL.64 [R1+0x18], R20 ;  /* 0x0000181401007387 */ /* 0x0003e80000100a00 */
[----:B------:R1:W-:Y:S04]  /*ba80*/  STL.64 [R1+0x8], R14 ;  /* 0x0000080e01007387 */ /* 0x0003e80000100a00 */
[----:B------:R1:W-:Y:S01]  /*ba90*/  STL.64 [R1+0x10], R18 ;  /* 0x0000101201007387 */ /* 0x0003e20000100a00 */
[----:B------:R-:W-:Y:S05]  /*baa0*/  BRA `(.L_x_207) ;  /* 0x000006c000007947 */ /* 0x000fea0003800000 */
.L_x_209:
[----:B------:R1:W-:Y:S01]  /*bab0*/  @P5 STS.128 [R230+0x8000], RZ ;  /* 0x008000ffe6005388 */ /* 0x0003e20000000c00 */
        /* <DEDUP_REMOVED lines=9> */
[C---:B------:R-:W-:Y:S04]  /*bb50*/  LEA R167, P0, R166.reuse, R232, 0x6 ;  /* 0x000000e8a6a77211 */ /* 0x040fe800078030ff */
[----:B------:R-:W-:Y:S01]  /*bb60*/  IMAD.U32 R3, RZ, RZ, UR15 ;  /* 0x0000000fff037e24 */ /* 0x000fe2000f8e00ff */
[C---:B------:R-:W-:Y:S02]  /*bb70*/  @!P5 LEA R170, P1, R167.reuse, c[0x0][0x168], 0x1 ;  /* 0x00005a00a7aada11 */ /* 0x040fe400078208ff */
[----:B------:R-:W-:Y:S02]  /*bb80*/  IADD3 R165, P6, R167, UR12, RZ ;  /* 0x0000000ca7a57c10 */ /* 0x000fe4000ffde0ff */
[----:B------:R-:W-:Y:S02]  /*bb90*/  LEA.HI.X R166, R166, R235, R3, 0x6, P0 ;  /* 0x000000eba6a67211 */ /* 0x000fe400000f3403 */
[----:B------:R-:W-:Y:S02]  /*bba0*/  IADD3 R3, P0, R165, UR12, RZ ;  /* 0x0000000ca5037c10 */ /* 0x000fe4000ff1e0ff */
[----:B------:R-:W-:Y:S02]  /*bbb0*/  @!P5 LEA.HI.X R171, R167, c[0x0][0x16c], R166, 0x1, P1 ;  /* 0x00005b00a7abda11 */ /* 0x000fe400008f0ca6 */
[----:B------:R-:W-:Y:S02]  /*bbc0*/  IADD3.X R164, R166, UR20, RZ, P6, !PT ;  /* 0x00000014a6a47c10 */ /* 0x000fe4000b7fe4ff */
[----:B------:R-:W-:Y:S01]  /*bbd0*/  @!P5 LEA R168, P6, R165, c[0x0][0x168], 0x1 ;  /* 0x00005a00a5a8da11 */ /* 0x000fe200078c08ff */
[----:B------:R-:W-:Y:S01]  /*bbe0*/  @!PT LDS RZ, [RZ] ;  /* 0x00000000fffff984 */ /* 0x000fe20000000800 */
[----:B------:R-:W-:Y:S01]  /*bbf0*/  @!PT LDS RZ, [RZ] ;  /* 0x00000000fffff984 */ /* 0x000fe20000000800 */
[----:B------:R-:W-:Y:S01]  /*bc00*/  @!PT LDS RZ, [RZ] ;  /* 0x00000000fffff984 */ /* 0x000fe20000000800 */
[----:B------:R1:W-:Y:S01]  /*bc10*/  @!P5 LDGSTS.E.BYPASS.LTC128B.128 [R230+0x8000], [R170.64] ;  /* 0x08000000aae6dfae */ /* 0x0003e2000b901d52 */
[----:B------:R-:W-:Y:S02]  /*bc20*/  IADD3 R166, P1, R3, UR12, RZ ;  /* 0x0000000c03a67c10 */ /* 0x000fe4000ff3e0ff */
        /* <DEDUP_REMOVED lines=8> */
[----:B------:R-:W-:Y:S02]  /*bcb0*/  @!P5 LEA R172, P0, R166, c[0x0][0x168], 0x1 ;  /* 0x00005a00a6acda11 */ /* 0x000fe400078008ff */
[----:B------:R-:W-:Y:S01]  /*bcc0*/  @!P5 LEA.HI.X R175, R3, c[0x0][0x16c], R164, 0x1, P6 ;  /* 0x00005b0003afda11 */ /* 0x000fe200030f0ca4 */
[----:B------:R1:W-:Y:S01]  /*bcd0*/  @P3 STS.128 [R230+0xc000], RZ ;  /* 0x00c000ffe6003388 */ /* 0x0003e20000000c00 */
[----:B------:R-:W-:Y:S03]  /*bce0*/  IADD3.X R165, R164, UR20, RZ, P1, !PT ;  /* 0x00000014a4a57c10 */ /* 0x000fe60008ffe4ff */
[----:B------:R-:W-:Y:S01]  /*bcf0*/  @!PT LDS RZ, [RZ] ;  /* 0x00000000fffff984 */ /* 0x000fe20000000800 */
[----:B------:R-:W-:Y:S01]  /*bd00*/  @!PT LDS RZ, [RZ] ;  /* 0x00000000fffff984 */ /* 0x000fe20000000800 */
[----:B------:R-:W-:Y:S01]  /*bd10*/  @!PT LDS RZ, [RZ] ;  /* 0x00000000fffff984 */ /* 0x000fe20000000800 */
[----:B------:R1:W-:Y:S01]  /*bd20*/  @!P3 LDGSTS.E.BYPASS.LTC128B.128 [R230+0xc000], [R194.64+0x100] ;  /* 0x0c000100c2e6bfae */ /* 0x0003e2000b901d52 */
[----:B------:R-:W-:Y:S03]  /*bd30*/  @!P5 LEA.HI.X R173, R166, c[0x0][0x16c], R165, 0x1, P0 ;  /* 0x00005b00a6adda11 */ /* 0x000fe600000f0ca5 */
        /* <DEDUP_REMOVED lines=67> */
.L_x_207:
[----:B------:R-:W2:Y:S01]  /*c170*/  LDL.64 R32, [R1] ;  /* 0x0000000001207983 */ /* 0x000ea20000100a00 */
[----:B------:R-:W-:Y:S01]  /*c180*/  UIADD3 UR6, UR27, -0x1, URZ ;  /* 0xffffffff1b067890 */ /* 0x000fe2000fffe03f */
[----:B------:R-:W-:Y:S04]  /*c190*/  DEPBAR.LE SB0, 0x0 ;  /* 0x000080000000791a */ /* 0x000fe80000000000 */
[----:B------:R3:W-:Y:S01]  /*c1a0*/  STL.64 [R1+0x30], R40 ;  /* 0x0000302801007387 */ /* 0x0007e20000100a00 */
[----:B------:R-:W-:Y:S01]  /*c1b0*/  UIADD3 UR15, UR7, -UR14, URZ ;  /* 0x8000000e070f7290 */ /* 0x000fe2000fffe03f */
[----:B------:R-:W-:Y:S01]  /*c1c0*/  IMAD.U32 R246, RZ, RZ, UR6 ;  /* 0x00000006fff67e24 */ /* 0x000fe2000f8e00ff */
[----:B------:R-:W-:Y:S01]  /*c1d0*/  USHF.R.S32.HI UR5, URZ, 0x1f, UR6 ;  /* 0x0000001f3f057899 */ /* 0x000fe20008011406 */
[----:B------:R-:W-:Y:S01]  /*c1e0*/  BAR.SYNC.DEFER_BLOCKING 0x0 ;  /* 0x0000000000007b1d */ /* 0x000fe20000010000 */
[----:B------:R-:W-:Y:S01]  /*c1f0*/  UIMAD UR4, UR17, UR6, URZ ;  /* 0x00000006110472a4 */ /* 0x000fe2000f8e023f */
[----:B-1----:R-:W-:Y:S01]  /*c200*/  IMAD.WIDE.U32 R14, R246, UR31, R248 ;  /* 0x0000001ff60e7c25 */ /* 0x002fe2000f8e00f8 */
[----:B------:R-:W-:Y:S02]  /*c210*/  UISETP.GT.AND UP0, UPT, UR6, UR9, UPT ;  /* 0x000000090600728c */ /* 0x000fe4000bf04270 */
[----:B------:R-:W-:Y:S01]  /*c220*/  UIMAD UR4, UR5, UR31, UR4 ;  /* 0x0000001f050472a4 */ /* 0x000fe2000f8e0204 */
[----:B------:R-:W-:Y:S01]  /*c230*/  IMAD.U32 R3, RZ, RZ, UR15 ;  /* 0x0000000fff037e24 */ /* 0x000fe2000f8e00ff */
[C---:B------:R-:W-:Y:S02]  /*c240*/  IADD3 R252, P1, R14.reuse, UR25, RZ ;  /* 0x000000190efc7c10 */ /* 0x040fe4000ff3e0ff */
[----:B------:R-:W-:Y:S02]  /*c250*/  @!P5 LEA R30, P6, R14, c[0x0][0x170], 0x1 ;  /* 0x00005c000e1eda11 */ /* 0x000fe400078c08ff */
[----:B------:R-:W-:Y:S01]  /*c260*/  IADD3 R13, R15, UR4, RZ ;  /* 0x000000040f0d7c10 */ /* 0x000fe2000fffe0ff */
[----:B------:R-:W-:Y:S03]  /*c270*/  UIADD3 UR4, UR8, -UR14, URZ ;  /* 0x8000000e08047290 */ /* 0x000fe6000fffe03f */
[----:B------:R-:W-:Y:S02]  /*c280*/  IADD3.X R246, R13, UR10, RZ, P1, !PT ;  /* 0x0000000a0df67c10 */ /* 0x000fe40008ffe4ff */
[----:B------:R-:W-:Y:S02]  /*c290*/  @!P5 LEA R26, P1, R252, c[0x0][0x170], 0x1 ;  /* 0x00005c00fc1ada11 */ /* 0x000fe400078208ff */
[----:B------:R-:W-:Y:S02]  /*c2a0*/  @!P5 LEA.HI.X R31, R14, c[0x0][0x174], R13, 0x1, P6 ;  /* 0x00005d000e1fda11 */ /* 0x000fe400030f0c0d */
[----:B------:R-:W-:Y:S01]  /*c2b0*/  @!P5 LEA.HI.X R27, R252, c[0x0][0x174], R246, 0x1, P1 ;  /* 0x00005d00fc1bda11 */ /* 0x000fe200008f0cf6 */
[----:B------:R-:W-:Y:S04]  /*c2c0*/  @P5 STS.128 [R230+0x10000], RZ ;  /* 0x010000ffe6005388 */ /* 0x000fe80000000c00 */
[----:B---3--:R-:W3:Y:S04]  /*c2d0*/  LDL.64 R40, [R1+0x18] ;  /* 0x0000180001287983 */ /* 0x008ee80000100a00 */
[----:B------:R1:W-:Y:S04]  /*c2e0*/  STL.64 [R1+0x28], R38 ;  /* 0x0000282601007387 */ /* 0x0003e80000100a00 */
[----:B------:R-:W-:Y:S01]  /*c2f0*/  @!PT LDS RZ, [RZ] ;  /* 0x00000000fffff984 */ /* 0x000fe20000000800 */
[----:B------:R-:W-:Y:S01]  /*c300*/  @!PT LDS RZ, [RZ] ;  /* 0x00000000fffff984 */ /* 0x000fe20000000800 */
[----:B------:R-:W-:Y:S01]  /*c310*/  @!PT LDS RZ, [RZ] ;  /* 0x00000000fffff984 */ /* 0x000fe20000000800 */
[----:B------:R4:W-:Y:S04]  /*c320*/  @!P5 LDGSTS.E.BYPASS.LTC128B.128 [R230+0x10000], [R30.64] ;  /* 0x100000001ee6dfae */ /* 0x0009e8000b901d52 */
[----:B------:R-:W-:Y:S04]  /*c330*/  @P4 STS.128 [R230+0x12000], RZ ;  /* 0x012000ffe6004388 */ /* 0x000fe80000000c00 */
[----:B-1----:R-:W4:Y:S04]  /*c340*/  LDL.64 R38, [R1+0x10] ;  /* 0x0000100001267983 */ /* 0x002f280000100a00 */
[----:B------:R1:W-:Y:S04]  /*c350*/  STL.64 [R1+0x20], R36 ;  /* 0x0000202401007387 */ /* 0x0003e80000100a00 */
[----:B-1----:R-:W4:Y:S01]  /*c360*/  LDL.64 R36, [R1+0x8] ;  /* 0x0000080001247983 */ /* 0x002f220000100a00 */
[C---:B--2---:R-:W-:Y:S04]  /*c370*/  LEA R18, P0, R3.reuse, R32, 0x6 ;  /* 0x0000002003127211 */ /* 0x044fe800078030ff */
[----:B------:R-:W-:Y:S01]  /*c380*/  LEA.HI.X.SX32 R19, R3, R33, 0x6, P0 ;  /* 0x0000002103137211 */ /* 0x000fe200000f36ff */
[----:B------:R-:W-:Y:S01]  /*c390*/  IMAD.WIDE.U32 R198, R18, c[0x0][0x1a0], RZ ;  /* 0x0000680012c67a25 */ /* 0x000fe200078e00ff */
[----:B------:R-:W-:Y:S03]  /*c3a0*/  IADD3 R250, P0, R252, UR25, RZ ;  /* 0x00000019fcfa7c10 */ /* 0x000fe6000ff1e0ff */
[----:B------:R-:W-:Y:S01]  /*c3b0*/  IMAD R252, R19, c[0x0][0x1a0], RZ ;  /* 0x0000680013fc7a24 */ /* 0x000fe200078e02ff */
[----:B------:R-:W-:Y:S02]  /*c3c0*/  IADD3.X R246, R246, UR10, RZ, P0, !PT ;  /* 0x0000000af6f67c10 */ /* 0x000fe400087fe4ff */
[----:B------:R-:W-:Y:S01]  /*c3d0*/  @!P5 LEA R22, P0, R250, c[0x0][0x170], 0x1 ;  /* 0x00005c00fa16da11 */ /* 0x000fe200078008ff */
[----:B------:R-:W-:Y:S01]  /*c3e0*/  IMAD R252, R18, c[0x0][0x1a4], R252 ;  /* 0x0000690012fc7a24 */ /* 0x000fe200078e02fc */
[C---:B------:R-:W-:Y:S02]  /*c3f0*/  @!P5 IADD3 R14, P1, R250.reuse, UR25, RZ ;  /* 0x00000019fa0edc10 */ /* 0x040fe4000ff3e0ff */
[----:B------:R-:W-:Y:S01]  /*c400*/  @!P5 LEA.HI.X R23, R250, c[0x0][0x174], R246, 0x1, P0 ;  /* 0x00005d00fa17da11 */ /* 0x000fe200000f0cf6 */
[----:B------:R-:W-:Y:S01]  /*c410*/  IMAD.IADD R252, R199, 0x1, R252 ;  /* 0x00000001c7fc7824 */ /* 0x000fe200078e02fc */
[----:B------:R-:W-:Y:S02]  /*c420*/  LEA R34, P0, R198, R243, 0x1 ;  /* 0x000000f3c6227211 */ /* 0x000fe400078008ff */
[----:B------:R-:W-:Y:S02]  /*c430*/  @!P5 IADD3.X R13, R246, UR10, RZ, P1, !PT ;  /* 0x0000000af60ddc10 */ /* 0x000fe40008ffe4ff */
[----:B------:R-:W-:Y:S02]  /*c440*/  LEA.HI.X R35, R198, R242, R252, 0x1, P0 ;  /* 0x000000f2c6237211 */ /* 0x000fe400000f0cfc */
[C---:B------:R-:W-:Y:S03]  /*c450*/  @!P5 LEA R18, P1, R14.reuse, c[0x0][0x170], 0x1 ;  /* 0x00005c000e12da11 */ /* 0x040fe600078208ff */
[----:B------:R-:W-:Y:S01]  /*c460*/  @!PT LDS RZ, [RZ] ;  /* 0x00000000fffff984 */ /* 0x000fe20000000800 */
[----:B------:R-:W-:Y:S01]  /*c470*/  @!PT LDS RZ, [RZ] ;  /* 0x00000000fffff984 */ /* 0x000fe20000000800 */
[----:B------:R-:W-:Y:S01]  /*c480*/  @!PT LDS RZ, [RZ] ;  /* 0x00000000fffff984 */ /* 0x000fe20000000800 */
[----:B------:R1:W-:Y:S01]  /*c490*/  @!P4 LDGSTS.E.BYPASS.LTC128B.128 [R230+0x12000], [R34.64+0x80] ;  /* 0x1200008022e6cfae */ /* 0x0003e2000b901d52 */
[----:B------:R-:W-:Y:S03]  /*c4a0*/  @!P5 LEA.HI.X R19, R14, c[0x0][0x174], R13, 0x1, P1 ;  /* 0x00005d000e13da11 */ /* 0x000fe600008f0c0d */
[----:B------:R-:W-:Y:S04]  /*c4b0*/  @P3 STS.128 [R230+0x14000], RZ ;  /* 0x014000ffe6003388 */ /* 0x000fe80000000c00 */
[----:B------:R-:W-:Y:S01]  /*c4c0*/  @!PT LDS RZ, [RZ] ;  /* 0x00000000fffff984 */ /* 0x000fe20000000800 */
[----:B------:R-:W-:Y:S01]  /*c4d0*/  @!PT LDS RZ, [RZ] ;  /* 0x00000000fffff984 */ /* 0x000fe20000000800 */
[----:B------:R-:W-:Y:S01]  /*c4e0*/  @!PT LDS RZ, [RZ] ;  /* 0x00000000fffff984 */ /* 0x000fe20000000800 */
[----:B------:R1:W-:Y:S01]  /*c4f0*/  @!P3 LDGSTS.E.BYPASS.LTC128B.128 [R230+0x14000], [R34.64+0x100] ;  /* 0x1400010022e6bfae */ /* 0x0003e2000b901d52 */
[C---:B---3--:R-:W-:Y:S03]  /*c500*/  LEA R14, P6, R3.reuse, R40, 0x6 ;  /* 0x00000028030e7211 */ /* 0x048fe600078c30ff */
[----:B------:R-:W-:Y:S01]  /*c510*/  @P2 STS.128 [R230+0x16000], RZ ;  /* 0x016000ffe6002388 */ /* 0x000fe20000000c00 */
[----:B------:R-:W-:Y:S03]  /*c520*/  LEA.HI.X.SX32 R15, R3, R41, 0x6, P6 ;  /* 0x00000029030f7211 */ /* 0x000fe600030f36ff */
[----:B------:R-:W-:Y:S01]  /*c530*/  @!PT LDS RZ, [RZ] ;  /* 0x00000000fffff984 */ /* 0x000fe20000000800 */
[----:B------:R-:W-:Y:S01]  /*c540*/  @!PT LDS RZ, [RZ] ;  /* 0x00000000fffff984 */ /* 0x000fe20000000800 */
[----:B------:R-:W-:Y:S01]  /*c550*/  @!PT LDS RZ, [RZ] ;  /* 0x00000000fffff984 */ /* 0x000fe20000000800 */
[----:B------:R1:W-:Y:S02]  /*c560*/  @!P2 LDGSTS.E.BYPASS.LTC128B.128 [R230+0x16000], [R34.64+0x180] ;  /* 0x1600018022e6afae */ /* 0x0003e4000b901d52 */
[----:B------:R-:W-:Y:S02]  /*c570*/  IMAD R250, R15, c[0x0][0x1a0], RZ ;  /* 0x000068000ffa7a24 */ /* 0x000fe400078e02ff */
[----:B------:R-:W-:Y:S02]  /*c580*/  @P5 STS.128 [R230+0x10800], RZ ;  /* 0x010800ffe6005388 */ /* 0x000fe40000000c00 */
[C---:B------:R-:W-:Y:S02]  /*c590*/  IMAD R250, R14.reuse, c[0x0][0x1a4], R250 ;  /* 0x000069000efa7a24 */ /* 0x040fe400078e02fa */
[----:B------:R-:W-:Y:S01]  /*c5a0*/  @!PT LDS RZ, [RZ] ;  /* 0x00000000fffff984 */ /* 0x000fe20000000800 */
[----:B------:R-:W-:Y:S01]  /*c5b0*/  @!PT LDS RZ, [RZ] ;  /* 0x00000000fffff984 */ /* 0x000fe20000000800 */
[----:B------:R-:W-:Y:S01]  /*c5c0*/  @!PT LDS RZ, [RZ] ;  /* 0x00000000fffff984 */ /* 0x000fe20000000800 */
[----:B------:R2:W-:Y:S01]  /*c5d0*/  @!P5 LDGSTS.E.BYPASS.LTC128B.128 [R230+0x10800], [R26.64] ;  /* 0x108000001ae6dfae */ /* 0x0005e2000b901d52 */
[----:B------:R-:W-:Y:S03]  /*c5e0*/  IMAD.WIDE.U32 R14, R14, c[0x0][0x1a0], RZ ;  /* 0x000068000e0e7a25 */ /* 0x000fe600078e00ff */
[----:B------:R-:W-:Y:S01]  /*c5f0*/  @P4 STS.128 [R230+0x12800], RZ ;  /* 0x012800ffe6004388 */ /* 0x000fe20000000c00 */
[----:B------:R-:W-:Y:S01]  /*c600*/  IMAD.IADD R250, R15, 0x1, R250 ;  /* 0x000000010ffa7824 */ /* 0x000fe200078e02fa */
[C---:B------:R-:W-:Y:S04]  /*c610*/  LEA R190, P6, R14.reuse, R243, 0x1 ;  /* 0x000000f30ebe7211 */ /* 0x040fe800078c08ff */
[----:B------:R-:W-:Y:S05]  /*c620*/  LEA.HI.X R191, R14, R242, R250, 0x1, P6 ;  /* 0x000000f20ebf7211 */ /* 0x000fea00030f0cfa */
[----:B------:R-:W-:Y:S01]  /*c630*/  @!PT LDS RZ, [RZ] ;  /* 0x00000000fffff984 */ /* 0x000fe20000000800 */
[----:B------:R-:W-:Y:S01]  /*c640*/  @!PT LDS RZ, [RZ] ;  /* 0x00000000fffff984 */ /* 0x000fe20000000800 */
[----:B------:R-:W-:Y:S01]  /*c650*/  @!PT LDS RZ, [RZ] ;  /* 0x00000000fffff984 */ /* 0x000fe20000000800 */
[----:B------:R3:W-:Y:S01]  /*c660*/  @!P4 LDGSTS.E.BYPASS.LTC128B.128 [R230+0x12800], [R190.64+0x80] ;  /* 0x12800080bee6cfae */ /* 0x0007e2000b901d52 */
[C---:B----4-:R-:W-:Y:S03]  /*c670*/  LEA R194, P1, R3.reuse, R38, 0x6 ;  /* 0x0000002603c27211 */ /* 0x050fe600078230ff */
        /* <DEDUP_REMOVED lines=12> */
[----:B------:R3:W-:Y:S01]  /*c740*/  @!P2 LDGSTS.E.BYPASS.LTC128B.128 [R230+0x16800], [R190.64+0x180] ;  /* 0x16800180bee6afae */ /* 0x0007e2000b901d52 */
[----:B------:R-:W-:Y:S03]  /*c750*/  IMAD.WIDE.U32 R194, R194, c[0x0][0x1a0], RZ ;  /* 0x00006800c2c27a25 */ /* 0x000fe600078e00ff */
[----:B------:R-:W-:Y:S01]  /*c760*/  @P5 STS.128 [R230+0x11000], RZ ;  /* 0x011000ffe6005388 */ /* 0x000fe20000000c00 */
[----:B------:R-:W-:Y:S01]  /*c770*/  IMAD.IADD R246, R195, 0x1, R246 ;  /* 0x00000001c3f67824 */ /* 0x000fe200078e02f6 */
[C---:B------:R-:W-:Y:S02]  /*c780*/  LEA R182, P1, R194.reuse, R243, 0x1 ;  /* 0x000000f3c2b67211 */ /* 0x040fe400078208ff */
[----:B------:R-:W-:Y:S01]  /*c790*/  @!PT LDS RZ, [RZ] ;  /* 0x00000000fffff984 */ /* 0x000fe20000000800 */
[----:B------:R-:W-:Y:S01]  /*c7a0*/  @!PT LDS RZ, [RZ] ;  /* 0x00000000fffff984 */ /* 0x000fe20000000800 */
[----:B------:R-:W-:Y:S01]  /*c7b0*/  @!PT LDS RZ, [RZ] ;  /* 0x00000000fffff984 */ /* 0x000fe20000000800 */
[----:B------:R4:W-:Y:S02]  /*c7c0*/  @!P5 LDGSTS.E.BYPASS.LTC128B.128 [R230+0x11000], [R22.64] ;  /* 0x1100000016e6dfae */ /* 0x0009e4000b901d52 */
[----:B------:R-:W-:Y:S02]  /*c7d0*/  LEA.HI.X R183, R194, R242, R246, 0x1, P1 ;  /* 0x000000f2c2b77211 */ /* 0x000fe400008f0cf6 */
[----:B------:R-:W-:Y:S04]  /*c7e0*/  @P4 STS.128 [R230+0x13000], RZ ;  /* 0x013000ffe6004388 */ /* 0x000fe80000000c00 */
[----:B------:R-:W-:Y:S01]  /*c7f0*/  @!PT LDS RZ, [RZ] ;  /* 0x00000000fffff984 */ /* 0x000fe20000000800 */
[----:B------:R-:W-:Y:S01]  /*c800*/  @!PT LDS RZ, [RZ] ;  /* 0x00000000fffff984 */ /* 0x000fe20000000800 */
[----:B------:R-:W-:Y:S01]  /*c810*/  @!PT LDS RZ, [RZ] ;  /* 0x00000000fffff984 */ /* 0x000fe20000000800 */
[----:B------:R1:W-:Y:S01]  /*c820*/  @!P4 LDGSTS.E.BYPASS.LTC128B.128 [R230+0x13000], [R182.64+0x80] ;  /* 0x13000080b6e6cfae */ /* 0x0003e2000b901d52 */
[C---:B------:R-:W-:Y:S03]  /*c830*/  LEA R198, P0, R3.reuse, R36, 0x6 ;  /* 0x0000002403c67211 */ /* 0x040fe600078030ff */
[----:B------:R-:W-:Y:S01]  /*c840*/  @P3 STS.128 [R230+0x15000], RZ ;  /* 0x015000ffe6003388 */ /* 0x000fe20000000c00 */
[----:B------:R-:W-:Y:S01]  /*c850*/  LEA.HI.X.SX32 R199, R3, R37, 0x6, P0 ;  /* 0x0000002503c77211 */ /* 0x000fe200000f36ff */
[C---:B------:R-:W-:Y:S02]  /*c860*/  IMAD.WIDE.U32 R12, R198.reuse, c[0x0][0x1a0], RZ ;  /* 0x00006800c60c7a25 */ /* 0x040fe400078e00ff */
[----:B------:R-:W-:Y:S01]  /*c870*/  @!PT LDS RZ, [RZ] ;  /* 0x00000000fffff984 */ /* 0x000fe20000000800 */
[----:B------:R-:W-:Y:S01]  /*c880*/  @!PT LDS RZ, [RZ] ;  /* 0x00000000fffff984 */ /* 0x000fe20000000800 */
[----:B------:R-:W-:Y:S01]  /*c890*/  @!PT LDS RZ, [RZ] ;  /* 0x00000000fffff984 */ /* 0x000fe20000000800 */
[----:B------:R1:W-:Y:S02]  /*c8a0*/  @!P3 LDGSTS.E.BYPASS.LTC128B.128 [R230+0x15000], [R182.64+0x100] ;  /* 0x15000100b6e6bfae */ /* 0x0003e4000b901d52 */
[----:B------:R-:W-:Y:S02]  /*c8b0*/  IMAD R3, R199, c[0x0][0x1a0], RZ ;  /* 0x00006800c7037a24 */ /* 0x000fe400078e02ff */
[----:B------:R-:W-:Y:S02]  /*c8c0*/  @P2 STS.128 [R230+0x17000], RZ ;  /* 0x017000ffe6002388 */ /* 0x000fe40000000c00 */
[----:B------:R-:W-:Y:S01]  /*c8d0*/  IMAD R3, R198, c[0x0][0x1a4], R3 ;  /* 0x00006900c6037a24 */ /* 0x000fe200078e0203 */
[C---:B------:R-:W-:Y:S01]  /*c8e0*/  LEA R198, P0, R12.reuse, R243, 0x1 ;  /* 0x000000f30cc67211 */ /* 0x040fe200078008ff */
[----:B------:R-:W-:Y:S01]  /*c8f0*/  @!PT LDS RZ, [RZ] ;  /* 0x00000000fffff984 */ /* 0x000fe20000000800 */
[----:B------:R-:W-:Y:S01]  /*c900*/  @!PT LDS RZ, [RZ] ;  /* 0x00000000fffff984 */ /* 0x000fe20000000800 */
[----:B------:R-:W-:Y:S01]  /*c910*/  @!PT LDS RZ, [RZ] ;  /* 0x00000000fffff984 */ /* 0x000fe20000000800 */
[----:B------:R1:W-:Y:S02]  /*c920*/  @!P2 LDGSTS.E.BYPASS.LTC128B.128 [R230+0x17000], [R182.64+0x180] ;  /* 0x17000180b6e6afae */ /* 0x0003e4000b901d52 */
[----:B------:R-:W-:Y:S02]  /*c930*/  IMAD.IADD R3, R13, 0x1, R3 ;  /* 0x000000010d037824 */ /* 0x000fe400078e0203 */
[----:B------:R-:W-:Y:S03]  /*c940*/  @P5 STS.128 [R230+0x11800], RZ ;  /* 0x011800ffe6005388 */ /* 0x000fe60000000c00 */
[----:B------:R-:W-:Y:S01]  /*c950*/  LEA.HI.X R199, R12, R242, R3, 0x1, P0 ;  /* 0x000000f20cc77211 */ /* 0x000fe200000f0c03 */
[----:B------:R-:W-:Y:S01]  /*c960*/  @!PT LDS RZ, [RZ] ;  /* 0x00000000fffff984 */ /* 0x000fe20000000800 */
[----:B------:R-:W-:Y:S01]  /*c970*/  @!PT LDS RZ, [RZ] ;  /* 0x00000000fffff984 */ /* 0x000fe20000000800 */
[----:B------:R-:W-:Y:S01]  /*c980*/  @!PT LDS RZ, [RZ] ;  /* 0x00000000fffff984 */ /* 0x000fe20000000800 */
[----:B------:R1:W-:Y:S01]  /*c990*/  @!P5 LDGSTS.E.BYPASS.LTC128B.128 [R230+0x11800], [R18.64] ;  /* 0x1180000012e6dfae */ /* 0x0003e2000b901d52 */
[----:B------:R-:W-:Y:S03]  /*c9a0*/  IMAD.U32 R3, RZ, RZ, UR4 ;  /* 0x00000004ff037e24 */ /* 0x000fe6000f8e00ff */
        /* <DEDUP_REMOVED lines=16> */
[----:B------:R-:W4:Y:S04]  /*cab0*/  LDSM.16.M88.4 R168, [R225+0x8000] ;  /* 0x00800000e1a8783b */ /* 0x000f280000000200 */
[----:B------:R-:W4:Y:S04]  /*cac0*/  LDSM.16.M88.4 R172, [R225+0x8800] ;  /* 0x00880000e1ac783b */ /* 0x000f280000000200 */
[----:B------:R-:W4:Y:S04]  /*cad0*/  LDSM.16.M88.4 R176, [R225+0x9000] ;  /* 0x00900000e1b0783b */ /* 0x000f280000000200 */
[----:B------:R-:W0:Y:S04]  /*cae0*/  LDGDEPBAR ;  /* 0x00000000000079af */ /* 0x000e280000000000 */
[----:B-1----:R-:W1:Y:S04]  /*caf0*/  LDSM.16.M88.4 R180, [R225+0x9800] ;  /* 0x00980000e1b4783b */ /* 0x002e680000000200 */
[----:B------:R-:W-:Y:S04]  /*cb00*/  LDSM.16.M88.4 R184, [R224] ;  /* 0x00000000e0b8783b */ /* 0x000fe80000000200 */
[----:B---3--:R-:W3:Y:S04]  /*cb10*/  LDSM.16.M88.4 R188, [R223] ;  /* 0x00000000dfbc783b */ /* 0x008ee80000000200 */
[----:B------:R-:W1:Y:S04]  /*cb20*/  LDSM.16.M88.4 R192, [R215] ;  /* 0x00000000d7c0783b */ /* 0x000e680000000200 */
[----:B--2---:R-:W-:Y:S01]  /*cb30*/  LDSM.16.M88.4 R196, [R219+0x8000] ;  /* 0x00800000dbc4783b */ /* 0x004fe20000000200 */
[C---:B----4-:R-:W-:Y:S08]  /*cb40*/  HMMA.16816.F32 R4, R164.reuse, R168, RZ ;  /* 0x000000a8a404723c */ /* 0x050ff000000018ff */
[C---:B------:R-:W-:Y:S01]  /*cb50*/  HMMA.16816.F32 R8, R164.reuse, R170, RZ ;  /* 0x000000aaa408723c */ /* 0x040fe200000018ff */
[----:B------:R-:W2:Y:S07]  /*cb60*/  LDSM.16.M88.4 R168, [R214] ;  /* 0x00000000d6a8783b */ /* 0x000eae0000000200 */
[C---:B------:R-:W-:Y:S08]  /*cb70*/  HMMA.16816.F32 R12, R164.reuse, R172, RZ ;  /* 0x000000aca40c723c */ /* 0x040ff000000018ff */
[C---:B------:R-:W-:Y:S01]  /*cb80*/  HMMA.16816.F32 R16, R164.reuse, R174, RZ ;  /* 0x000000aea410723c */ /* 0x040fe200000018ff */
[----:B------:R-:W4:Y:S07]  /*cb90*/  LDSM.16.M88.4 R172, [R213] ;  /* 0x00000000d5ac783b */ /* 0x000f2e0000000200 */
[C---:B------:R-:W-:Y:S08]  /*cba0*/  HMMA.16816.F32 R20, R164.reuse, R176, RZ ;  /* 0x000000b0a414723c */ /* 0x040ff000000018ff */
[C---:B------:R-:W-:Y:S01]  /*cbb0*/  HMMA.16816.F32 R24, R164.reuse, R178, RZ ;  /* 0x000000b2a418723c */ /* 0x040fe200000018ff */
[----:B------:R-:W2:Y:S07]  /*cbc0*/  LDSM.16.M88.4 R176, [R222] ;  /* 0x00000000deb0783b */ /* 0x000eae0000000200 */
[C---:B-1----:R-:W-:Y:S07]  /*cbd0*/  HMMA.16816.F32 R28, R164.reuse, R180, RZ ;  /* 0x000000b4a41c723c */ /* 0x042fee00000018ff */
[----:B------:R-:W-:Y:S02]  /*cbe0*/  IMAD.MOV.U32 R180, RZ, RZ, R32 ;  /* 0x000000ffffb47224 */ /* 0x000fe400078e0020 */
[----:B------:R-:W-:Y:S02]  /*cbf0*/  IMAD.MOV.U32 R181, RZ, RZ, R33 ;  /* 0x000000ffffb57224 */ /* 0x000fe400078e0021 */
[----:B------:R-:W-:Y:S01]  /*cc00*/  HMMA.16816.F32 R32, R164, R182, RZ ;  /* 0x000000b6a420723c */ /* 0x000fe200000018ff */
[----:B------:R-:W1:Y:S07]  /*cc10*/  LDSM.16.M88.4 R164, [R219+0x8800] ;  /* 0x00880000dba4783b */ /* 0x000e6e0000000200 */
[C---:B---3--:R-:W-:Y:S07]  /*cc20*/  HMMA.16816.F32 R4, R184.reuse, R188, R4 ;  /* 0x000000bcb804723c */ /* 0x048fee0000001804 */
[----:B------:R-:W-:Y:S01]  /*cc30*/  IMAD.MOV.U32 R188, RZ, RZ, R180 ;  /* 0x000000ffffbc7224 */ /* 0x000fe200078e00b4 */
[C---:B------:R-:W-:Y:S04]  /*cc40*/  HMMA.16816.F32 R8, R184.reuse, R190, R8 ;  /* 0x000000beb808723c */ /* 0x040fe80000001808 */
[----:B------:R-:W-:Y:S02]  /*cc50*/  IMAD.MOV.U32 R189, RZ, RZ, R181 ;  /* 0x000000ffffbd7224 */ /* 0x000fe400078e00b5 */
[----:B------:R-:W3:Y:S02]  /*cc60*/  LDSM.16.M88.4 R180, [R219+0x9000] ;  /* 0x00900000dbb4783b */ /* 0x000ee40000000200 */
[C---:B------:R-:W-:Y:S08]  /*cc70*/  HMMA.16816.F32 R12, R184.reuse, R192, R12 ;  /* 0x000000c0b80c723c */ /* 0x040ff0000000180c */
[C---:B------:R-:W-:Y:S01]  /*cc80*/  HMMA.16816.F32 R16, R184.reuse, R194, R16 ;  /* 0x000000c2b810723c */ /* 0x040fe20000001810 */
[----:B------:R-:W-:Y:S07]  /*cc90*/  LDSM.16.M88.4 R192, [R212+0x1800] ;  /* 0x00180000d4c0783b */ /* 0x000fee0000000200 */
[C---:B--2---:R-:W-:Y:S08]  /*cca0*/  HMMA.16816.F32 R20, R184.reuse, R168, R20 ;  /* 0x000000a8b814723c */ /* 0x044ff00000001814 */
[C---:B------:R-:W-:Y:S01]  /*ccb0*/  HMMA.16816.F32 R24, R184.reuse, R170, R24 ;  /* 0x000000aab818723c */ /* 0x040fe20000001818 */
[----:B------:R-:W2:Y:S07]  /*ccc0*/  LDSM.16.M88.4 R168, [R219+0x9800] ;  /* 0x00980000dba8783b */ /* 0x000eae0000000200 */
[C---:B----4-:R-:W-:Y:S08]  /*ccd0*/  HMMA.16816.F32 R28, R184.reuse, R172, R28 ;  /* 0x000000acb81c723c */ /* 0x050ff0000000181c */
[----:B------:R-:W-:Y:S01]  /*cce0*/  HMMA.16816.F32 R32, R184, R174, R32 ;  /* 0x000000aeb820723c */ /* 0x000fe20000001820 */
[----:B------:R-:W-:Y:S04]  /*ccf0*/  LDSM.16.M88.4 R172, [R221] ;  /* 0x00000000ddac783b */ /* 0x000fe80000000200 */
[----:B------:R-:W4:Y:S03]  /*cd00*/  LDSM.16.M88.4 R184, [R212] ;  /* 0x00000000d4b8783b */ /* 0x000f260000000200 */
[C---:B------:R-:W-:Y:S07]  /*cd10*/  HMMA.16816.F32 R4, R176.reuse, R196, R4 ;  /* 0x000000c4b004723c */ /* 0x040fee0000001804 */
[----:B------:R-:W-:Y:S01]  /*cd20*/  IMAD.MOV.U32 R196, RZ, RZ, R188 ;  /* 0x000000ffffc47224 */ /* 0x000fe200078e00bc */
[C---:B------:R-:W-:Y:S04]  /*cd30*/  HMMA.16816.F32 R8, R176.reuse, R198, R8 ;  /* 0x000000c6b008723c */ /* 0x040fe80000001808 */
[----:B------:R-:W-:Y:S02]  /*cd40*/  IMAD.MOV.U32 R197, RZ, RZ, R189 ;  /* 0x000000ffffc57224 */ /* 0x000fe400078e00bd */
[----:B------:R-:W4:Y:S01]  /*cd50*/  LDSM.16.M88.4 R188, [R212+0x800] ;  /* 0x00080000d4bc783b */ /* 0x000f220000000200 */
[C---:B------:R-:W-:Y:S01]  /*cd60*/  LEA R198, P0, R3.reuse, R196, 0x6 ;  /* 0x000000c403c67211 */ /* 0x040fe200078030ff */
[C---:B-1----:R-:W-:Y:S04]  /*cd70*/  HMMA.16816.F32 R12, R176.reuse, R164, R12 ;  /* 0x000000a4b00c723c */ /* 0x042fe8000000180c */
[----:B------:R-:W-:Y:S01]  /*cd80*/  LEA.HI.X.SX32 R199, R3, R197, 0x6, P0 ;  /* 0x000000c503c77211 */ /* 0x000fe200000f36ff */
[C---:B------:R-:W-:Y:S03]  /*cd90*/  IMAD.WIDE.U32 R196, R198.reuse, c[0x0][0x198], RZ ;  /* 0x00006600c6c47a25 */ /* 0x040fe600078e00ff */
[C---:B------:R-:W-:Y:S01]  /*cda0*/  HMMA.16816.F32 R16, R176.reuse, R166, R16 ;  /* 0x000000a6b010723c */ /* 0x040fe20000001810 */
[----:B------:R-:W1:Y:S03]  /*cdb0*/  LDSM.16.M88.4 R164, [R212+0x1000] ;  /* 0x00100000d4a4783b */ /* 0x000e660000000200 */
[----:B------:R-:W-:Y:S04]  /*cdc0*/  IMAD R246, R199, c[0x0][0x198], RZ ;  /* 0x00006600c7f67a24 */ /* 0x000fe800078e02ff */
[C---:B---3--:R-:W-:Y:S04]  /*cdd0*/  HMMA.16816.F32 R20, R176.reuse, R180, R20 ;  /* 0x000000b4b014723c */ /* 0x048fe80000001814 */
[----:B------:R-:W-:Y:S04]  /*cde0*/  IMAD R246, R198, c[0x0][0x19c], R246 ;  /* 0x00006700c6f67a24 */ /* 0x000fe800078e02f6 */
[C---:B------:R-:W-:Y:S01]  /*cdf0*/  HMMA.16816.F32 R24, R176.reuse, R182, R24 ;  /* 0x000000b6b018723c */ /* 0x040fe20000001818 */
[----:B------:R-:W-:Y:S03]  /*ce00*/  LDSM.16.M88.4 R180, [R225+0xa800] ;  /* 0x00a80000e1b4783b */ /* 0x000fe60000000200 */
[----:B------:R-:W-:Y:S04]  /*ce10*/  IMAD.IADD R246, R197, 0x1, R246 ;  /* 0x00000001c5f67824 */ /* 0x000fe800078e02f6 */
[C---:B--2---:R-:W-:Y:S08]  /*ce20*/  HMMA.16816.F32 R28, R176.reuse, R168, R28 ;  /* 0x000000a8b01c723c */ /* 0x044ff0000000181c */
[----:B------:R-:W-:Y:S01]  /*ce30*/  HMMA.16816.F32 R32, R176, R170, R32 ;  /* 0x000000aab020723c */ /* 0x000fe20000001820 */
[----:B------:R-:W-:Y:S04]  /*ce40*/  LDSM.16.M88.4 R168, [R226+0x2000] ;  /* 0x00200000e2a8783b */ /* 0x000fe80000000200 */
[----:B------:R-:W2:Y:S03]  /*ce50*/  LDSM.16.M88.4 R176, [R225+0xa000] ;  /* 0x00a00000e1b0783b */ /* 0x000ea60000000200 */
[C---:B----4-:R-:W-:Y:S08]  /*ce60*/  HMMA.16816.F32 R4, R172.reuse, R184, R4 ;  /* 0x000000b8ac04723c */ /* 0x050ff00000001804 */
[C---:B------:R-:W-:Y:S01]  /*ce70*/  HMMA.16816.F32 R8, R172.reuse, R186, R8 ;  /* 0x000000baac08723c */ /* 0x040fe20000001808 */
[----:B------:R-:W3:Y:S07]  /*ce80*/  LDSM.16.M88.4 R184, [R225+0xb000] ;  /* 0x00b00000e1b8783b */ /* 0x000eee0000000200 */
[C---:B------:R-:W-:Y:S08]  /*ce90*/  HMMA.16816.F32 R12, R172.reuse, R188, R12 ;  /* 0x000000bcac0c723c */ /* 0x040ff0000000180c */
[C---:B------:R-:W-:Y:S01]  /*cea0*/  HMMA.16816.F32 R16, R172.reuse, R190, R16 ;  /* 0x000000beac10723c */ /* 0x040fe20000001810 */
[----:B------:R-:W-:Y:S07]  /*ceb0*/  LDSM.16.M88.4 R188, [R211] ;  /* 0x00000000d3bc783b */ /* 0x000fee0000000200 */
[C---:B-1----:R-:W-:Y:S08]  /*cec0*/  HMMA.16816.F32 R20, R172.reuse, R164, R20 ;  /* 0x000000a4ac14723c */ /* 0x042ff00000001814 */
[C---:B------:R-:W-:Y:S01]  /*ced0*/  HMMA.16816.F32 R24, R172.reuse, R166, R24 ;  /* 0x000000a6ac18723c */ /* 0x040fe20000001818 */
[----:B------:R-:W1:Y:S07]  /*cee0*/  LDSM.16.M88.4 R164, [R225+0xb800] ;  /* 0x00b80000e1a4783b */ /* 0x000e6e0000000200 */
[C---:B------:R-:W-:Y:S08]  /*cef0*/  HMMA.16816.F32 R28, R172.reuse, R192, R28 ;  /* 0x000000c0ac1c723c */ /* 0x040ff0000000181c */
[----:B------:R-:W-:Y:S01]  /*cf00*/  HMMA.16816.F32 R32, R172, R194, R32 ;  /* 0x000000c2ac20723c */ /* 0x000fe20000001820 */
[----:B------:R-:W4:Y:S04]  /*cf10*/  LDSM.16.M88.4 R172, [R224+0x2000] ;  /* 0x00200000e0ac783b */ /* 0x000f280000000200 */
[----:B------:R-:W-:Y:S03]  /*cf20*/  LDSM.16.M88.4 R192, [R208] ;  /* 0x00000000d0c0783b */ /* 0x000fe60000000200 */
[C---:B--2---:R-:W-:Y:S08]  /*cf30*/  HMMA.16816.F32 R4, R168.reuse, R176, R4 ;  /* 0x000000b0a804723c */ /* 0x044ff00000001804 */
[C---:B------:R-:W-:Y:S01]  /*cf40*/  HMMA.16816.F32 R8, R168.reuse, R178, R8 ;  /* 0x000000b2a808723c */ /* 0x040fe20000001808 */
[----:B------:R-:W2:Y:S07]  /*cf50*/  LDSM.16.M88.4 R176, [R210] ;  /* 0x00000000d2b0783b */ /* 0x000eae0000000200 */
[C---:B------:R-:W-:Y:S08]  /*cf60*/  HMMA.16816.F32 R12, R168.reuse, R180, R12 ;  /* 0x000000b4a80c723c */ /* 0x040ff0000000180c */
[C---:B------:R-:W-:Y:S01]  /*cf70*/  HMMA.16816.F32 R16, R168.reuse, R182, R16 ;  /* 0x000000b6a810723c */ /* 0x040fe20000001810 */
[----:B------:R-:W2:Y:S07]  /*cf80*/  LDSM.16.M88.4 R180, [R209] ;  /* 0x00000000d1b4783b */ /* 0x000eae0000000200 */
[C---:B---3--:R-:W-:Y:S08]  /*cf90*/  HMMA.16816.F32 R20, R168.reuse, R184, R20 ;  /* 0x000000b8a814723c */ /* 0x048ff00000001814 */
[C---:B------:R-:W-:Y:S01]  /*cfa0*/  HMMA.16816.F32 R24, R168.reuse, R186, R24 ;  /* 0x000000baa818723c */ /* 0x040fe20000001818 */
[----:B------:R-:W-:Y:S07]  /*cfb0*/  LDSM.16.M88.4 R184, [R219+0xa800] ;  /* 0x00a80000dbb8783b */ /* 0x000fee0000000200 */
[C---:B-1----:R-:W-:Y:S08]  /*cfc0*/  HMMA.16816.F32 R28, R168.reuse, R164, R28 ;  /* 0x000000a4a81c723c */ /* 0x042ff0000000181c */
[----:B------:R-:W-:Y:S01]  /*cfd0*/  HMMA.16816.F32 R32, R168, R166, R32 ;  /* 0x000000a6a820723c */ /* 0x000fe20000001820 */
[----:B------:R-:W-:Y:S04]  /*cfe0*/  LDSM.16.M88.4 R164, [R222+0x2000] ;  /* 0x00200000dea4783b */ /* 0x000fe80000000200 */
[----:B------:R-:W1:Y:S03]  /*cff0*/  LDSM.16.M88.4 R168, [R219+0xa000] ;  /* 0x00a00000dba8783b */ /* 0x000e660000000200 */
[C---:B----4-:R-:W-:Y:S08]  /*d000*/  HMMA.16816.F32 R4, R172.reuse, R188, R4 ;  /* 0x000000bcac04723c */ /* 0x050ff00000001804 */
[C---:B------:R-:W-:Y:S01]  /*d010*/  HMMA.16816.F32 R8, R172.reuse, R190, R8 ;  /* 0x000000beac08723c */ /* 0x040fe20000001808 */
[----:B------:R-:W-:Y:S07]  /*d020*/  LDSM.16.M88.4 R188, [R212+0x2000] ;  /* 0x00200000d4bc783b */ /* 0x000fee0000000200 */
[C---:B--2---:R-:W-:Y:S08]  /*d030*/  HMMA.16816.F32 R12, R172.reuse, R176, R12 ;  /* 0x000000b0ac0c723c */ /* 0x044ff0000000180c */
[C---:B------:R-:W-:Y:S01]  /*d040*/  HMMA.16816.F32 R16, R172.reuse, R178, R16 ;  /* 0x000000b2ac10723c */ /* 0x040fe20000001810 */
[----:B------:R-:W2:Y:S07]  /*d050*/  LDSM.16.M88.4 R176, [R219+0xb000] ;  /* 0x00b00000dbb0783b */ /* 0x000eae0000000200 */
[C---:B------:R-:W-:Y:S08]  /*d060*/  HMMA.16816.F32 R20, R172.reuse, R180, R20 ;  /* 0x000000b4ac14723c */ /* 0x040ff00000001814 */
[C---:B------:R-:W-:Y:S01]  /*d070*/  HMMA.16816.F32 R24, R172.reuse, R182, R24 ;  /* 0x000000b6ac18723c */ /* 0x040fe20000001818 */
[----:B------:R-:W-:Y:S07]  /*d080*/  LDSM.16.M88.4 R180, [R221+0x2000] ;  /* 0x00200000ddb4783b */ /* 0x000fee0000000200 */
[C---:B------:R-:W-:Y:S08]  /*d090*/  HMMA.16816.F32 R28, R172.reuse, R192, R28 ;  /* 0x000000c0ac1c723c */ /* 0x040ff0000000181c */
[----:B------:R-:W-:Y:S01]  /*d0a0*/  HMMA.16816.F32 R32, R172, R194, R32 ;  /* 0x000000c2ac20723c */ /* 0x000fe20000001820 */
[----:B------:R-:W3:Y:S04]  /*d0b0*/  LDSM.16.M88.4 R172, [R219+0xb800] ;  /* 0x00b80000dbac783b */ /* 0x000ee80000000200 */
        /* <DEDUP_REMOVED lines=9> */
[----:B------:R-:W-:Y:S07]  /*d150*/  LDSM.16.M88.4 R176, [R225+0xc800] ;  /* 0x00c80000e1b0783b */ /* 0x000fee0000000200 */
[C---:B---3--:R-:W-:Y:S08]  /*d160*/  HMMA.16816.F32 R28, R164.reuse, R172, R28 ;  /* 0x000000aca41c723c */ /* 0x048ff0000000181c */
[----:B------:R-:W-:Y:S01]  /*d170*/  HMMA.16816.F32 R32, R164, R174, R32 ;  /* 0x000000aea420723c */ /* 0x000fe20000001820 */
[----:B------:R-:W-:Y:S04]  /*d180*/  LDSM.16.M88.4 R164, [R226+0x4000] ;  /* 0x00400000e2a4783b */ /* 0x000fe80000000200 */
[----:B------:R-:W2:Y:S03]  /*d190*/  LDSM.16.M88.4 R172, [R225+0xc000] ;  /* 0x00c00000e1ac783b */ /* 0x000ea60000000200 */
[C---:B------:R-:W-:Y:S08]  /*d1a0*/  HMMA.16816.F32 R4, R180.reuse, R188, R4 ;  /* 0x000000bcb404723c */ /* 0x040ff00000001804 */
[C---:B------:R-:W-:Y:S01]  /*d1b0*/  HMMA.16816.F32 R8, R180.reuse, R190, R8 ;  /* 0x000000beb408723c */ /* 0x040fe20000001808 */
[----:B------:R-:W-:Y:S07]  /*d1c0*/  LDSM.16.M88.4 R188, [R225+0xd800] ;  /* 0x00d80000e1bc783b */ /* 0x000fee0000000200 */
[C---:B-1----:R-:W-:Y:S08]  /*d1d0*/  HMMA.16816.F32 R12, R180.reuse, R168, R12 ;  /* 0x000000a8b40c723c */ /* 0x042ff0000000180c */
[C---:B------:R-:W-:Y:S01]  /*d1e0*/  HMMA.16816.F32 R16, R180.reuse, R170, R16 ;  /* 0x000000aab410723c */ /* 0x040fe20000001810 */
[----:B------:R-:W1:Y:S07]  /*d1f0*/  LDSM.16.M88.4 R168, [R225+0xd000] ;  /* 0x00d00000e1a8783b */ /* 0x000e6e0000000200 */
[C---:B------:R-:W-:Y:S08]  /*d200*/  HMMA.16816.F32 R20, R180.reuse, R192, R20 ;  /* 0x000000c0b414723c */ /* 0x040ff00000001814 */
[C---:B------:R-:W-:Y:S01]  /*d210*/  HMMA.16816.F32 R24, R180.reuse, R194, R24 ;  /* 0x000000c2b418723c */ /* 0x040fe20000001818 */
[----:B------:R-:W-:Y:S07]  /*d220*/  LDSM.16.M88.4 R192, [R205] ;  /* 0x00000000cdc0783b */ /* 0x000fee0000000200 */
[C---:B----4-:R-:W-:Y:S08]  /*d230*/  HMMA.16816.F32 R28, R180.reuse, R184, R28 ;  /* 0x000000b8b41c723c */ /* 0x050ff0000000181c */
[----:B------:R-:W-:Y:S01]  /*d240*/  HMMA.16816.F32 R32, R180, R186, R32 ;  /* 0x000000bab420723c */ /* 0x000fe20000001820 */
[----:B------:R-:W-:Y:S04]  /*d250*/  LDSM.16.M88.4 R180, [R224+0x4000] ;  /* 0x00400000e0b4783b */ /* 0x000fe80000000200 */
[----:B------:R-:W3:Y:S03]  /*d260*/  LDSM.16.M88.4 R184, [R207] ;  /* 0x00000000cfb8783b */ /* 0x000ee60000000200 */
[C---:B--2---:R-:W-:Y:S08]  /*d270*/  HMMA.16816.F32 R4, R164.reuse, R172, R4 ;  /* 0x000000aca404723c */ /* 0x044ff00000001804 */
[C---:B------:R-:W-:Y:S01]  /*d280*/  HMMA.16816.F32 R8, R164.reuse, R174, R8 ;  /* 0x000000aea408723c */ /* 0x040fe20000001808 */
[----:B------:R-:W2:Y:S07]  /*d290*/  LDSM.16.M88.4 R172, [R206] ;  /* 0x00000000ceac783b */ /* 0x000eae0000000200 */
        /* <DEDUP_REMOVED lines=8> */
[----:B------:R-:W1:Y:S04]  /*d320*/  LDSM.16.M88.4 R164, [R204] ;  /* 0x00000000cca4783b */ /* 0x000e680000000200 */
[----:B------:R-:W4:Y:S03]  /*d330*/  LDSM.16.M88.4 R188, [R219+0xc800] ;  /* 0x00c80000dbbc783b */ /* 0x000f260000000200 */
[C---:B---3--:R-:W-:Y:S08]  /*d340*/  HMMA.16816.F32 R4, R180.reuse, R184, R4 ;  /* 0x000000b8b404723c */ /* 0x048ff00000001804 */
        /* <DEDUP_REMOVED lines=8> */
[C---:B-1----:R-:W-:Y:S08]  /*d3d0*/  HMMA.16816.F32 R28, R180.reuse, R164, R28 ;  /* 0x000000a4b41c723c */ /* 0x042ff0000000181c */
[----:B------:R-:W-:Y:S01]  /*d3e0*/  HMMA.16816.F32 R32, R180, R166, R32 ;  /* 0x000000a6b420723c */ /* 0x000fe20000001820 */
[----:B------:R-:W-:Y:S04]  /*d3f0*/  LDSM.16.M88.4 R164, [R221+0x4000] ;  /* 0x00400000dda4783b */ /* 0x000fe80000000200 */
[----:B------:R-:W-:Y:S03]  /*d400*/  LDSM.16.M88.4 R180, [R212+0x4800] ;  /* 0x00480000d4b4783b */ /* 0x000fe60000000200 */
[C---:B------:R-:W-:Y:S08]  /*d410*/  HMMA.16816.F32 R4, R168.reuse, R176, R4 ;  /* 0x000000b0a804723c */ /* 0x040ff00000001804 */
[C---:B------:R-:W-:Y:S01]  /*d420*/  HMMA.16816.F32 R8, R168.reuse, R178, R8 ;  /* 0x000000b2a808723c */ /* 0x040fe20000001808 */
[----:B------:R-:W1:Y:S07]  /*d430*/  LDSM.16.M88.4 R176, [R212+0x4000] ;  /* 0x00400000d4b0783b */ /* 0x000e6e0000000200 */
[C---:B----4-:R-:W-:Y:S08]  /*d440*/  HMMA.16816.F32 R12, R168.reuse, R188, R12 ;  /* 0x000000bca80c723c */ /* 0x050ff0000000180c */
[C---:B------:R-:W-:Y:S01]  /*d450*/  HMMA.16816.F32 R16, R168.reuse, R190, R16 ;  /* 0x000000bea810723c */ /* 0x040fe20000001810 */
[----:B------:R-:W-:Y:S07]  /*d460*/  LDSM.16.M88.4 R188, [R225+0xf800] ;  /* 0x00f80000e1bc783b */ /* 0x000fee0000000200 */
[C---:B--2---:R-:W-:Y:S08]  /*d470*/  HMMA.16816.F32 R20, R168.reuse, R172, R20 ;  /* 0x000000aca814723c */ /* 0x044ff00000001814 */
        /* <DEDUP_REMOVED lines=11> */
[----:B------:R-:W4:Y:S07]  /*d530*/  LDSM.16.M88.4 R180, [R225+0xf000] ;  /* 0x00f00000e1b4783b */ /* 0x000f2e0000000200 */
[C---:B------:R-:W-:Y:S08]  /*d540*/  HMMA.16816.F32 R20, R164.reuse, R192, R20 ;  /* 0x000000c0a414723c */ /* 0x040ff00000001814 */
[C---:B------:R-:W-:Y:S01]  /*d550*/  HMMA.16816.F32 R24, R164.reuse, R194, R24 ;  /* 0x000000c2a418723c */ /* 0x040fe20000001818 */
[----:B------:R-:W-:Y:S07]  /*d560*/  LDSM.16.M88.4 R192, [R219+0xe800] ;  /* 0x00e80000dbc0783b */ /* 0x000fee0000000200 */
[C---:B--2---:R-:W-:Y:S08]  /*d570*/  HMMA.16816.F32 R28, R164.reuse, R172, R28 ;  /* 0x000000aca41c723c */ /* 0x044ff0000000181c */
[----:B------:R-:W-:Y:S01]  /*d580*/  HMMA.16816.F32 R32, R164, R174, R32 ;  /* 0x000000aea420723c */ /* 0x000fe20000001820 */
[----:B------:R-:W-:Y:S04]  /*d590*/  LDSM.16.M88.4 R164, [R224+0x6000] ;  /* 0x00600000e0a4783b */ /* 0x000fe80000000200 */
[----:B------:R-:W2:Y:S03]  /*d5a0*/  LDSM.16.M88.4 R172, [R203] ;  /* 0x00000000cbac783b */ /* 0x000ea60000000200 */
[C---:B---3--:R-:W-:Y:S08]  /*d5b0*/  HMMA.16816.F32 R4, R168.reuse, R184, R4 ;  /* 0x000000b8a804723c */ /* 0x048ff00000001804 */
[C---:B------:R-:W-:Y:S01]  /*d5c0*/  HMMA.16816.F32 R8, R168.reuse, R186, R8 ;  /* 0x000000baa808723c */ /* 0x040fe20000001808 */
[----:B------:R-:W3:Y:S07]  /*d5d0*/  LDSM.16.M88.4 R184, [R202] ;  /* 0x00000000cab8783b */ /* 0x000eee0000000200 */
[C---:B-1----:R-:W-:Y:S08]  /*d5e0*/  HMMA.16816.F32 R12, R168.reuse, R176, R12 ;  /* 0x000000b0a80c723c */ /* 0x042ff0000000180c */
[C---:B------:R-:W-:Y:S01]  /*d5f0*/  HMMA.16816.F32 R16, R168.reuse, R178, R16 ;  /* 0x000000b2a810723c */ /* 0x040fe20000001810 */
[----:B------:R-:W1:Y:S07]  /*d600*/  LDSM.16.M88.4 R176, [R201] ;  /* 0x00000000c9b0783b */ /* 0x000e6e0000000200 */
[C---:B----4-:R-:W-:Y:S08]  /*d610*/  HMMA.16816.F32 R20, R168.reuse, R180, R20 ;  /* 0x000000b4a814723c */ /* 0x050ff00000001814 */
[C---:B------:R-:W-:Y:S01]  /*d620*/  HMMA.16816.F32 R24, R168.reuse, R182, R24 ;  /* 0x000000b6a818723c */ /* 0x040fe20000001818 */
[----:B------:R-:W-:Y:S07]  /*d630*/  LDSM.16.M88.4 R180, [R222+0x6000] ;  /* 0x00600000deb4783b */ /* 0x000fee0000000200 */
[C---:B------:R-:W-:Y:S08]  /*d640*/  HMMA.16816.F32 R28, R168.reuse, R188, R28 ;  /* 0x000000bca81c723c */ /* 0x040ff0000000181c */
[----:B------:R-:W-:Y:S01]  /*d650*/  HMMA.16816.F32 R32, R168, R190, R32 ;  /* 0x000000bea820723c */ /* 0x000fe20000001820 */
[----:B------:R-:W4:Y:S04]  /*d660*/  LDSM.16.M88.4 R168, [R200] ;  /* 0x00000000c8a8783b */ /* 0x000f280000000200 */
[----:B------:R-:W4:Y:S03]  /*d670*/  LDSM.16.M88.4 R188, [R219+0xe000] ;  /* 0x00e00000dbbc783b */ /* 0x000f260000000200 */
[C---:B--2---:R-:W-:Y:S08]  /*d680*/  HMMA.16816.F32 R4, R164.reuse, R172, R4 ;  /* 0x000000aca404723c */ /* 0x044ff00000001804 */
[C---:B------:R-:W-:Y:S01]  /*d690*/  HMMA.16816.F32 R8, R164.reuse, R174, R8 ;  /* 0x000000aea408723c */ /* 0x040fe20000001808 */
[----:B------:R-:W2:Y:S07]  /*d6a0*/  LDSM.16.M88.4 R172, [R219+0xf000] ;  /* 0x00f00000dbac783b */ /* 0x000eae0000000200 */
[C---:B---3--:R-:W-:Y:S08]  /*d6b0*/  HMMA.16816.F32 R12, R164.reuse, R184, R12 ;  /* 0x000000b8a40c723c */ /* 0x048ff0000000180c */
[C---:B------:R-:W-:Y:S01]  /*d6c0*/  HMMA.16816.F32 R16, R164.reuse, R186, R16 ;  /* 0x000000baa410723c */ /* 0x040fe20000001810 */
[----:B------:R-:W-:Y:S07]  /*d6d0*/  LDSM.16.M88.4 R184, [R212+0x6800] ;  /* 0x00680000d4b8783b */ /* 0x000fee0000000200 */
[C---:B-1----:R-:W-:Y:S08]  /*d6e0*/  HMMA.16816.F32 R20, R164.reuse, R176, R20 ;  /* 0x000000b0a414723c */ /* 0x042ff00000001814 */
[C---:B------:R-:W-:Y:S01]  /*d6f0*/  HMMA.16816.F32 R24, R164.reuse, R178, R24 ;  /* 0x000000b2a418723c */ /* 0x040fe20000001818 */
[----:B------:R-:W-:Y:S07]  /*d700*/  LDSM.16.M88.4 R176, [R212+0x6000] ;  /* 0x00600000d4b0783b */ /* 0x000fee0000000200 */
[C---:B----4-:R-:W-:Y:S08]  /*d710*/  HMMA.16816.F32 R28, R164.reuse, R168, R28 ;  /* 0x000000a8a41c723c */ /* 0x050ff0000000181c */
[----:B------:R-:W-:Y:S01]  /*d720*/  HMMA.16816.F32 R32, R164, R170, R32 ;  /* 0x000000aaa420723c */ /* 0x000fe20000001820 */
[----:B------:R-:W1:Y:S04]  /*d730*/  LDSM.16.M88.4 R164, [R219+0xf800] ;  /* 0x00f80000dba4783b */ /* 0x000e680000000200 */
[----:B------:R-:W3:Y:S03]  /*d740*/  LDSM.16.M88.4 R168, [R221+0x6000] ;  /* 0x00600000dda8783b */ /* 0x000ee60000000200 */
[C---:B------:R-:W-:Y:S08]  /*d750*/  HMMA.16816.F32 R4, R180.reuse, R188, R4 ;  /* 0x000000bcb404723c */ /* 0x040ff00000001804 */
[C---:B------:R-:W-:Y:S01]  /*d760*/  HMMA.16816.F32 R8, R180.reuse, R190, R8 ;  /* 0x000000beb408723c */ /* 0x040fe20000001808 */
[----:B------:R-:W4:Y:S07]  /*d770*/  LDSM.16.M88.4 R188, [R212+0x7000] ;  /* 0x00700000d4bc783b */ /* 0x000f2e0000000200 */
[C---:B------:R-:W-:Y:S08]  /*d780*/  HMMA.16816.F32 R12, R180.reuse, R192, R12 ;  /* 0x000000c0b40c723c */ /* 0x040ff0000000180c */
[C---:B------:R-:W-:Y:S01]  /*d790*/  HMMA.16816.F32 R16, R180.reuse, R194, R16 ;  /* 0x000000c2b410723c */ /* 0x040fe20000001810 */
[----:B------:R-:W4:Y:S01]  /*d7a0*/  LDSM.16.M88.4 R192, [R212+0x7800] ;  /* 0x00780000d4c0783b */ /* 0x000f220000000200 */
[----:B------:R-:W-:Y:S04]  /*d7b0*/  DEPBAR.LE SB0, 0x0 ;  /* 0x000080000000791a */ /* 0x000fe80000000000 */
[----:B------:R-:W-:Y:S02]  /*d7c0*/  BAR.SYNC.DEFER_BLOCKING 0x0 ;  /* 0x0000000000007b1d */ /* 0x000fe40000010000 */
[C---:B--2---:R-:W-:Y:S08]  /*d7d0*/  HMMA.16816.F32 R20, R180.reuse, R172, R20 ;  /* 0x000000acb414723c */ /* 0x044ff00000001814 */
[C---:B------:R-:W-:Y:S08]  /*d7e0*/  HMMA.16816.F32 R24, R180.reuse, R174, R24 ;  /* 0x000000aeb418723c */ /* 0x040ff00000001818 */
[C---:B-1----:R-:W-:Y:S08]  /*d7f0*/  HMMA.16816.F32 R28, R180.reuse, R164, R28 ;  /* 0x000000a4b41c723c */ /* 0x042ff0000000181c */
[----:B------:R-:W-:Y:S07]  /*d800*/  HMMA.16816.F32 R32, R180, R166, R32 ;  /* 0x000000a6b420723c */ /* 0x000fee0000001820 */
[C---:B------:R-:W-:Y:S01]  /*d810*/  LEA R182, P0, R3.reuse, R36, 0x6 ;  /* 0x0000002403b67211 */ /* 0x040fe200078030ff */
[C---:B---3--:R-:W-:Y:S05]  /*d820*/  HMMA.16816.F32 R4, R168.reuse, R176, R4 ;  /* 0x000000b0a804723c */ /* 0x048fea0000001804 */
[----:B------:R-:W-:Y:S01]  /*d830*/  LEA.HI.X.SX32 R183, R3, R37, 0x6, P0 ;  /* 0x0000002503b77211 */ /* 0x000fe200000f36ff */
[C---:B------:R-:W-:Y:S02]  /*d840*/  IMAD.WIDE.U32 R174, R182.reuse, c[0x0][0x198], RZ ;  /* 0x00006600b6ae7a25 */ /* 0x040fe400078e00ff */
[C---:B------:R-:W-:Y:S04]  /*d850*/  HMMA.16816.F32 R8, R168.reuse, R178, R8 ;  /* 0x000000b2a808723c */ /* 0x040fe80000001808 */
[----:B------:R-:W-:Y:S04]  /*d860*/  IMAD R250, R183, c[0x0][0x198], RZ ;  /* 0x00006600b7fa7a24 */ /* 0x000fe800078e02ff */
[C---:B------:R-:W-:Y:S04]  /*d870*/  HMMA.16816.F32 R12, R168.reuse, R184, R12 ;  /* 0x000000b8a80c723c */ /* 0x040fe8000000180c */
[----:B------:R-:W-:Y:S04]  /*d880*/  IMAD R250, R182, c[0x0][0x19c], R250 ;  /* 0x00006700b6fa7a24 */ /* 0x000fe800078e02fa */
[C---:B------:R-:W-:Y:S04]  /*d890*/  HMMA.16816.F32 R16, R168.reuse, R186, R16 ;  /* 0x000000baa810723c */ /* 0x040fe80000001810 */
[----:B------:R-:W-:Y:S04]  /*d8a0*/  IMAD.IADD R250, R175, 0x1, R250 ;  /* 0x00000001affa7824 */ /* 0x000fe800078e02fa */
[C---:B----4-:R-:W-:Y:S08]  /*d8b0*/  HMMA.16816.F32 R20, R168.reuse, R188, R20 ;  /* 0x000000bca814723c */ /* 0x050ff00000001814 */
[C---:B------:R-:W-:Y:S07]  /*d8c0*/  HMMA.16816.F32 R24, R168.reuse, R190, R24 ;  /* 0x000000bea818723c */ /* 0x040fee0000001818 */
[C---:B------:R-:W-:Y:S01]  /*d8d0*/  LEA R190, P1, R3.reuse, R38, 0x6 ;  /* 0x0000002603be7211 */ /* 0x040fe200078230ff */
[C---:B------:R-:W-:Y:S04]  /*d8e0*/  HMMA.16816.F32 R28, R168.reuse, R192, R28 ;  /* 0x000000c0a81c723c */ /* 0x040fe8000000181c */
[C---:B------:R-:W-:Y:S03]  /*d8f0*/  LEA.HI.X.SX32 R191, R3.reuse, R39, 0x6, P1 ;  /* 0x0000002703bf7211 */ /* 0x040fe600008f36ff */
[C---:B------:R-:W-:Y:S01]  /*d900*/  LEA R192, P6, R3.reuse, R40, 0x6 ;  /* 0x0000002803c07211 */ /* 0x040fe200078c30ff */
[----:B------:R-:W-:Y:S04]  /*d910*/  HMMA.16816.F32 R32, R168, R194, R32 ;  /* 0x000000c2a820723c */ /* 0x000fe80000001820 */
[----:B------:R-:W-:Y:S01]  /*d920*/  LEA.HI.X.SX32 R193, R3, R41, 0x6, P6 ;  /* 0x0000002903c17211 */ /* 0x000fe200030f36ff */
[----:B------:R-:W-:Y:S01]  /*d930*/  IMAD R252, R191, c[0x0][0x198], RZ ;  /* 0x00006600bffc7a24 */ /* 0x000fe200078e02ff */
[----:B------:R1:W5:Y:S01]  /*d940*/  LDL.LU.64 R40, [R1+0x30] ;  /* 0x0000300001287983 */ /* 0x0003620000300a00 */
[-C--:B------:R-:W-:Y:S01]  /*d950*/  LEA R194, P1, R196, R245.reuse, 0x1 ;  /* 0x000000f5c4c27211 */ /* 0x080fe200078208ff */
[----:B------:R-:W-:Y:S02]  /*d960*/  IMAD.WIDE.U32 R170, R192, c[0x0][0x198], RZ ;  /* 0x00006600c0aa7a25 */ /* 0x000fe400078e00ff */
[----:B------:R1:W5:Y:S02]  /*d970*/  LDL.LU.64 R38, [R1+0x28] ;  /* 0x0000280001267983 */ /* 0x0003640000300a00 */
[-C--:B------:R-:W-:Y:S01]  /*d980*/  LEA.HI.X R195, R196, R244.reuse, R246, 0x1, P1 ;  /* 0x000000f4c4c37211 */ /* 0x080fe200008f0cf6 */
[----:B------:R-:W-:Y:S01]  /*d990*/  IMAD R3, R193, c[0x0][0x198], RZ ;  /* 0x00006600c1037a24 */ /* 0x000fe200078e02ff */
[-C--:B------:R-:W-:Y:S01]  /*d9a0*/  LEA R198, P0, R170, R245.reuse, 0x1 ;  /* 0x000000f5aac67211 */ /* 0x080fe200078008ff */
[----:B------:R1:W5:Y:S01]  /*d9b0*/  LDL.LU.64 R36, [R1+0x20] ;  /* 0x0000200001247983 */ /* 0x0003620000300a00 */
[-C--:B------:R-:W-:Y:S01]  /*d9c0*/  LEA R182, P1, R174, R245.reuse, 0x1 ;  /* 0x000000f5aeb67211 */ /* 0x080fe200078208ff */
[----:B------:R-:W-:Y:S02]  /*d9d0*/  IMAD R3, R192, c[0x0][0x19c], R3 ;  /* 0x00006700c0037a24 */ /* 0x000fe400078e0203 */
[----:B------:R-:W-:Y:S01]  /*d9e0*/  IMAD R252, R190, c[0x0][0x19c], R252 ;  /* 0x00006700befc7a24 */ /* 0x000fe200078e02fc */
[-C--:B------:R-:W-:Y:S01]  /*d9f0*/  LEA.HI.X R183, R174, R244.reuse, R250, 0x1, P1 ;  /* 0x000000f4aeb77211 */ /* 0x080fe200008f0cfa */
[----:B------:R-:W-:Y:S02]  /*da00*/  IMAD.IADD R3, R171, 0x1, R3 ;  /* 0x00000001ab037824 */ /* 0x000fe400078e0203 */
[----:B------:R-:W-:Y:S03]  /*da10*/  IMAD.WIDE.U32 R192, R190, c[0x0][0x198], RZ ;  /* 0x00006600bec07a25 */ /* 0x000fe600078e00ff */
[-C--:B------:R-:W-:Y:S01]  /*da20*/  LEA.HI.X R199, R170, R244.reuse, R3, 0x1, P0 ;  /* 0x000000f4aac77211 */ /* 0x080fe200000f0c03 */
[----:B------:R-:W-:Y:S01]  /*da30*/  IMAD.IADD R3, R193, 0x1, R252 ;  /* 0x00000001c1037824 */ /* 0x000fe200078e02fc */
[----:B------:R-:W-:Y:S02]  /*da40*/  PLOP3.LUT P0, PT, PT, PT, UP0, 0x80, 0x0 ;  /* 0x000000000000781c */ /* 0x000fe40003f0f008 */
[C---:B------:R-:W-:Y:S04]  /*da50*/  LEA R190, P6, R192.reuse, R245, 0x1 ;  /* 0x000000f5c0be7211 */ /* 0x040fe800078c08ff */
[----:B------:R-:W-:Y:S07]  /*da60*/  LEA.HI.X R191, R192, R244, R3, 0x1, P6 ;  /* 0x000000f4c0bf7211 */ /* 0x000fee00030f0c03 */
[----:B-1---5:R-:W-:-:S05]  /*da70*/  @P0 BRA `(.L_x_209) ;  /* 0xffffe03000000947 */ /* 0x022fca000383ffff */
.L_x_208:
[----:B------:R-:W-:Y:S01]  /*da80*/  MOV R164, UR6 ;  /* 0x0000000600a47c02 */ /* 0x000fe20008000f00 */
[----:B------:R-:W-:Y:S02]  /*da90*/  UISETP.GT.AND UP0, UPT, UR6, UR9, UPT ;  /* 0x000000090600728c */ /* 0x000fe4000bf04270 */
[----:B------:R-:W-:Y:S01]  /*daa0*/  UIADD3 UR14, UR14, 0x1, URZ ;  /* 0x000000010e0e7890 */ /* 0x000fe2000fffe03f */
[----:B------:R-:W-:Y:S01]  /*dab0*/  LEA R3, R164, R239, 0x6 ;  /* 0x000000efa4037211 */ /* 0x000fe200078e30ff */
[----:B------:R-:W-:Y:S03]  /*dac0*/  UMOV UR27, UR6 ;  /* 0x00000006001b7c82 */ /* 0x000fe60008000000 */
[C---:B------:R-:W-:Y:S02]  /*dad0*/  ISETP.GE.AND P0, PT, R3.reuse, R238, PT ;  /* 0x000000ee0300720c */ /* 0x040fe40003f06270 */
[C---:B------:R-:W-:Y:S02]  /*dae0*/  ISETP.GE.AND P6, PT, R3.reuse, R236, PT ;  /* 0x000000ec0300720c */ /* 0x040fe40003fc6270 */
[C---:B------:R-:W-:Y:S02]  /*daf0*/  IADD3 R165, R3.reuse, 0x1, RZ ;  /* 0x0000000103a57810 */ /* 0x040fe40007ffe0ff */
[C---:B------:R-:W-:Y:S02]  /*db00*/  IADD3 R164, R3.reuse, 0x8, RZ ;  /* 0x0000000803a47810 */ /* 0x040fe40007ffe0ff */
[C---:B------:R-:W-:Y:S02]  /*db10*/  ISETP.GE.OR P0, PT, R3.reuse, R237, !P0 ;  /* 0x000000ed0300720c */ /* 0x040fe40004706670 */
[----:B------:R-:W-:Y:S02]  /*db20*/  ISETP.GE.OR P6, PT, R3, R231, !P6 ;  /* 0x000000e70300720c */ /* 0x000fe400077c6670 */
[C---:B------:R-:W-:Y:S02]  /*db30*/  ISETP.GE.AND P1, PT, R165.reuse, R238, PT ;  /* 0x000000eea500720c */ /* 0x040fe40003f26270 */
[----:B------:R-:W-:Y:S02]  /*db40*/  FSEL R166, R4, -INF , !P0 ;  /* 0xff80000004a67808 */ /* 0x000fe40004000000 */
[C---:B------:R-:W-:Y:S02]  /*db50*/  ISETP.GE.AND P0, PT, R165.reuse, R236, PT ;  /* 0x000000eca500720c */ /* 0x040fe40003f06270 */
[----:B------:R-:W-:Y:S02]  /*db60*/  FSEL R167, R6, -INF , !P6 ;  /* 0xff80000006a77808 */ /* 0x000fe40007000000 */
[C---:B------:R-:W-:Y:S02]  /*db70*/  ISETP.GE.AND P6, PT, R164.reuse, R238, PT ;  /* 0x000000eea400720c */ /* 0x040fe40003fc6270 */
[C---:B------:R-:W-:Y:S02]  /*db80*/  ISETP.GE.OR P1, PT, R165.reuse, R237, !P1 ;  /* 0x000000eda500720c */ /* 0x040fe40004f26670 */
[----:B------:R-:W-:Y:S02]  /*db90*/  ISETP.GE.OR P0, PT, R165, R231, !P0 ;  /* 0x000000e7a500720c */ /* 0x000fe40004706670 */
[C---:B------:R-:W-:Y:S02]  /*dba0*/  ISETP.GE.OR P6, PT, R164.reuse, R237, !P6 ;  /* 0x000000eda400720c */ /* 0x040fe400077c6670 */
[----:B------:R-:W-:Y:S02]  /*dbb0*/  IADD3 R4, R3, 0x9, RZ ;  /* 0x0000000903047810 */ /* 0x000fe40007ffe0ff */
[----:B-1----:R-:W-:Y:S02]  /*dbc0*/  FSEL R172, R5, -INF , !P1 ;  /* 0xff80000005ac7808 */ /* 0x002fe40004800000 */
[----:B------:R-:W-:Y:S02]  /*dbd0*/  FSEL R7, R7, -INF , !P0 ;  /* 0xff80000007077808 */ /* 0x000fe40004000000 */
[-C--:B------:R-:W-:Y:S02]  /*dbe0*/  ISETP.GE.AND P0, PT, R164, R236.reuse, PT ;  /* 0x000000eca400720c */ /* 0x080fe40003f06270 */
[----:B------:R-:W-:Y:S02]  /*dbf0*/  FSEL R170, R8, -INF , !P6 ;  /* 0xff80000008aa7808 */ /* 0x000fe40007000000 */
[C---:B------:R-:W-:Y:S02]  /*dc00*/  ISETP.GE.AND P6, PT, R4.reuse, R236, PT ;  /* 0x000000ec0400720c */ /* 0x040fe40003fc6270 */
[----:B------:R-:W-:Y:S02]  /*dc10*/  ISETP.GE.AND P1, PT, R4, R238, PT ;  /* 0x000000ee0400720c */ /* 0x000fe40003f26270 */
[-C--:B------:R-:W-:Y:S02]  /*dc20*/  ISETP.GE.OR P0, PT, R164, R231.reuse, !P0 ;  /* 0x000000e7a400720c */ /* 0x080fe40004706670 */
[C---:B------:R-:W-:Y:S02]  /*dc30*/  IADD3 R8, R3.reuse, 0x10, RZ ;  /* 0x0000001003087810 */ /* 0x040fe40007ffe0ff */
[C---:B------:R-:W-:Y:S02]  /*dc40*/  ISETP.GE.OR P6, PT, R4.reuse, R231, !P6 ;  /* 0x000000e70400720c */ /* 0x040fe400077c6670 */
[----:B------:R-:W-:Y:S02]  /*dc50*/  ISETP.GE.OR P1, PT, R4, R237, !P1 ;  /* 0x000000ed0400720c */ /* 0x000fe40004f26670 */
[----:B------:R-:W-:Y:S02]  /*dc60*/  IADD3 R6, R3, 0x11, RZ ;  /* 0x0000001103067810 */ /* 0x000fe40007ffe0ff */
[----:B------:R-:W-:Y:S02]  /*dc70*/  FSEL R11, R11, -INF , !P6 ;  /* 0xff8000000b0b7808 */ /* 0x000fe40007000000 */
[----:B------:R-:W-:Y:S02]  /*dc80*/  FSEL R168, R9, -INF , !P1 ;  /* 0xff80000009a87808 */ /* 0x000fe40004800000 */
[----:B------:R-:W-:Y:S02]  /*dc90*/  FSEL R5, R10, -INF , !P0 ;  /* 0xff8000000a057808 */ /* 0x000fe40004000000 */
[C---:B------:R-:W-:Y:S02]  /*dca0*/  ISETP.GE.AND P6, PT, R8.reuse, R236, PT ;  /* 0x000000ec0800720c */ /* 0x040fe40003fc6270 */
[-C--:B------:R-:W-:Y:S02]  /*dcb0*/  ISETP.GE.AND P1, PT, R8, R238.reuse, PT ;  /* 0x000000ee0800720c */ /* 0x080fe40003f26270 */
[----:B------:R-:W-:Y:S02]  /*dcc0*/  ISETP.GE.AND P0, PT, R6, R238, PT ;  /* 0x000000ee0600720c */ /* 0x000fe40003f06270 */
[C---:B------:R-:W-:Y:S02]  /*dcd0*/  ISETP.GE.OR P6, PT, R8.reuse, R231, !P6 ;  /* 0x000000e70800720c */ /* 0x040fe400077c6670 */
[-C--:B------:R-:W-:Y:S02]  /*dce0*/  ISETP.GE.OR P1, PT, R8, R237.reuse, !P1 ;  /* 0x000000ed0800720c */ /* 0x080fe40004f26670 */
[-C--:B------:R-:W-:Y:S02]  /*dcf0*/  ISETP.GE.OR P0, PT, R6, R237.reuse, !P0 ;  /* 0x000000ed0600720c */ /* 0x080fe40004706670 */
[C---:B------:R-:W-:Y:S02]  /*dd00*/  IADD3 R4, R3.reuse, 0x18, RZ ;  /* 0x0000001803047810 */ /* 0x040fe40007ffe0ff */
[----:B------:R-:W-:Y:S02]  /*dd10*/  IADD3 R8, R3, 0x19, RZ ;  /* 0x0000001903087810 */ /* 0x000fe40007ffe0ff */
[----:B------:R-:W-:Y:S02]  /*dd20*/  FSEL R191, R14, -INF , !P6 ;  /* 0xff8000000ebf7808 */ /* 0x000fe40007000000 */
[----:B------:R-:W-:Y:S02]  /*dd30*/  FSEL R187, R12, -INF , !P1 ;  /* 0xff8000000cbb7808 */ /* 0x000fe40004800000 */
[----:B------:R-:W-:Y:S02]  /*dd40*/  FSEL R188, R13, -INF , !P0 ;  /* 0xff8000000dbc7808 */ /* 0x000fe40004000000 */
[----:B------:R-:W-:Y:S02]  /*dd50*/  ISETP.GE.AND P1, PT, R6, R236, PT ;  /* 0x000000ec0600720c */ /* 0x000fe40003f26270 */
[-C--:B------:R-:W-:Y:S02]  /*dd60*/  ISETP.GE.AND P0, PT, R4, R238.reuse, PT ;  /* 0x000000ee0400720c */ /* 0x080fe40003f06270 */
[-C--:B------:R-:W-:Y:S02]  /*dd70*/  ISETP.GE.AND P6, PT, R8, R238.reuse, PT ;  /* 0x000000ee0800720c */ /* 0x080fe40003fc6270 */
[----:B------:R-:W-:Y:S02]  /*dd80*/  ISETP.GE.OR P0, PT, R4, R237, !P0 ;  /* 0x000000ed0400720c */ /* 0x000fe40004706670 */
[----:B------:R-:W-:Y:S02]  /*dd90*/  ISETP.GE.OR P1, PT, R6, R231, !P1 ;  /* 0x000000e70600720c */ /* 0x000fe40004f26670 */
[----:B------:R-:W-:Y:S02]  /*dda0*/  IADD3 R6, R3, 0x20, RZ ;  /* 0x0000002003067810 */ /* 0x000fe40007ffe0ff */
[-C--:B------:R-:W-:Y:S02]  /*ddb0*/  ISETP.GE.OR P6, PT, R8, R237.reuse, !P6 ;  /* 0x000000ed0800720c */ /* 0x080fe400077c6670 */
[----:B------:R-:W-:Y:S02]  /*ddc0*/  FSEL R189, R16, -INF , !P0 ;  /* 0xff80000010bd7808 */ /* 0x000fe40004000000 */
[----:B------:R-:W-:Y:S02]  /*ddd0*/  FSEL R192, R15, -INF , !P1 ;  /* 0xff8000000fc07808 */ /* 0x000fe40004800000 */
[----:B------:R-:W-:Y:S02]  /*dde0*/  FSEL R190, R17, -INF , !P6 ;  /* 0xff80000011be7808 */ /* 0x000fe40007000000 */
[----:B------:R-:W-:Y:S02]  /*ddf0*/  ISETP.GE.AND P6, PT, R6, R238, PT ;  /* 0x000000ee0600720c */ /* 0x000fe40003fc6270 */
[----:B------:R-:W-:Y:S02]  /*de00*/  FMNMX.FTZ R9, R166, R2, !PT ;  /* 0x00000002a6097209 */ /* 0x000fe40007810000 */
[-C--:B------:R-:W-:Y:S02]  /*de10*/  ISETP.GE.AND P1, PT, R4, R236.reuse, PT ;  /* 0x000000ec0400720c */ /* 0x080fe40003f26270 */
[----:B------:R-:W-:Y:S02]  /*de20*/  ISETP.GE.AND P0, PT, R8, R236, PT ;  /* 0x000000ec0800720c */ /* 0x000fe40003f06270 */
[----:B------:R-:W-:Y:S02]  /*de30*/  ISETP.GE.OR P6, PT, R6, R237, !P6 ;  /* 0x000000ed0600720c */ /* 0x000fe400077c6670 */
[-C--:B------:R-:W-:Y:S02]  /*de40*/  ISETP.GE.OR P1, PT, R4, R231.reuse, !P1 ;  /* 0x000000e70400720c */ /* 0x080fe40004f26670 */
[----:B------:R-:W-:Y:S02]  /*de50*/  ISETP.GE.OR P0, PT, R8, R231, !P0 ;  /* 0x000000e70800720c */ /* 0x000fe40004706670 */
[----:B------:R-:W-:Y:S02]  /*de60*/  IADD3 R4, R3, 0x21, RZ ;  /* 0x0000002103047810 */ /* 0x000fe40007ffe0ff */
[----:B------:R-:W-:Y:S02]  /*de70*/  FMNMX.FTZ R9, R172, R9, !PT ;  /* 0x00000009ac097209 */ /* 0x000fe40007810000 */
[----:B------:R-:W-:Y:S02]  /*de80*/  FSEL R252, R20, -INF , !P6 ;  /* 0xff80000014fc7808 */ /* 0x000fe40007000000 */
[----:B------:R-:W-:Y:S02]  /*de90*/  FSEL R194, R19, -INF , !P0 ;  /* 0xff80000013c27808 */ /* 0x000fe40004000000 */
[C---:B------:R-:W-:Y:S02]  /*dea0*/  ISETP.GE.AND P0, PT, R4.reuse, R238, PT ;  /* 0x000000ee0400720c */ /* 0x040fe40003f06270 */
[----:B------:R-:W-:Y:S02]  /*deb0*/  ISETP.GE.AND P6, PT, R4, R236, PT ;  /* 0x000000ec0400720c */ /* 0x000fe40003fc6270 */
[----:B------:R-:W-:Y:S02]  /*dec0*/  FMNMX.FTZ R9, R170, R9, !PT ;  /* 0x00000009aa097209 */ /* 0x000fe40007810000 */
[C---:B------:R-:W-:Y:S02]  /*ded0*/  ISETP.GE.OR P0, PT, R4.reuse, R237, !P0 ;  /* 0x000000ed0400720c */ /* 0x040fe40004706670 */
[----:B------:R-:W-:Y:S02]  /*dee0*/  ISETP.GE.OR P6, PT, R4, R231, !P6 ;  /* 0x000000e70400720c */ /* 0x000fe400077c6670 */
[----:B------:R-:W-:Y:S02]  /*def0*/  FMNMX.FTZ R4, R168, R9, !PT ;  /* 0x00000009a8047209 */ /* 0x000fe40007810000 */
[----:B------:R-:W-:Y:S02]  /*df00*/  FSEL R193, R18, -INF , !P1 ;  /* 0xff80000012c17808 */ /* 0x000fe40004800000 */
[----:B------:R-:W-:Y:S02]  /*df10*/  FMNMX.FTZ R13, R187, R4, !PT ;  /* 0x00000004bb0d7209 */ /* 0x000fe40007810000 */
[----:B------:R-:W-:Y:S02]  /*df20*/  ISETP.GE.AND P1, PT, R6, R236, PT ;  /* 0x000000ec0600720c */ /* 0x000fe40003f26270 */
[----:B------:R-:W-:Y:S02]  /*df30*/  FMNMX.FTZ R12, R188, R13, !PT ;  /* 0x0000000dbc0c7209 */ /* 0x000fe40007810000 */
[----:B------:R-:W-:Y:S02]  /*df40*/  FMNMX.FTZ R10, R167, R0, !PT ;  /* 0x00000000a70a7209 */ /* 0x000fe40007810000 */
[----:B------:R-:W-:Y:S02]  /*df50*/  FMNMX.FTZ R13, R189, R12, !PT ;  /* 0x0000000cbd0d7209 */ /* 0x000fe40007810000 */
[----:B------:R-:W-:Y:S02]  /*df60*/  ISETP.GE.OR P1, PT, R6, R231, !P1 ;  /* 0x000000e70600720c */ /* 0x000fe40004f26670 */
[----:B------:R-:W-:Y:S02]  /*df70*/  FMNMX.FTZ R10, R7, R10, !PT ;  /* 0x0000000a070a7209 */ /* 0x000fe40007810000 */
[----:B------:R-:W-:Y:S02]  /*df80*/  IADD3 R6, R3, 0x28, RZ ;  /* 0x0000002803067810 */ /* 0x000fe40007ffe0ff */
[----:B------:R-:W-:Y:S02]  /*df90*/  FSEL R250, R21, -INF , !P0 ;  /* 0xff80000015fa7808 */ /* 0x000fe40004000000 */
[----:B------:R-:W-:Y:S02]  /*dfa0*/  IADD3 R9, R3, 0x29, RZ ;  /* 0x0000002903097810 */ /* 0x000fe40007ffe0ff */
[----:B------:R-:W-:Y:S02]  /*dfb0*/  FMNMX.FTZ R13, R190, R13, !PT ;  /* 0x0000000dbe0d7209 */ /* 0x000fe40007810000 */
[----:B------:R-:W-:Y:S02]  /*dfc0*/  FMNMX.FTZ R10, R5, R10, !PT ;  /* 0x0000000a050a7209 */ /* 0x000fe40007810000 */
[-C--:B------:R-:W-:Y:S02]  /*dfd0*/  ISETP.GE.AND P0, PT, R6, R238.reuse, PT ;  /* 0x000000ee0600720c */ /* 0x080fe40003f06270 */
[----:B------:R-:W-:Y:S02]  /*dfe0*/  FSEL R196, R22, -INF , !P1 ;  /* 0xff80000016c47808 */ /* 0x000fe40004800000 */
[----:B------:R-:W-:Y:S02]  /*dff0*/  FSEL R197, R23, -INF , !P6 ;  /* 0xff80000017c57808 */ /* 0x000fe40007000000 */
[----:B------:R-:W-:Y:S01]  /*e000*/  ISETP.GE.AND P6, PT, R9, R238, PT ;  /* 0x000000ee0900720c */ /* 0x000fe20003fc6270 */
[----:B------:R-:W-:Y:S01]  /*e010*/  LDSM.16.MT88.4 R20, [R218+0x10000] ;  /* 0x01000000da14783b */ /* 0x000fe20000004200 */
[----:B------:R-:W-:Y:S02]  /*e020*/  FMNMX.FTZ R10, R11, R10, !PT ;  /* 0x0000000a0b0a7209 */ /* 0x000fe40007810000 */
[----:B------:R-:W-:Y:S02]  /*e030*/  ISETP.GE.OR P0, PT, R6, R237, !P0 ;  /* 0x000000ed0600720c */ /* 0x000fe40004706670 */
[----:B------:R-:W-:Y:S02]  /*e040*/  IADD3 R8, R3, 0x30, RZ ;  /* 0x0000003003087810 */ /* 0x000fe40007ffe0ff */
[----:B------:R-:W-:Y:S02]  /*e050*/  FMNMX.FTZ R13, R252, R13, !PT ;  /* 0x0000000dfc0d7209 */ /* 0x000fe40007810000 */
[----:B------:R-:W-:Y:S02]  /*e060*/  ISETP.GE.AND P1, PT, R6, R236, PT ;  /* 0x000000ec0600720c */ /* 0x000fe40003f26270 */
[----:B------:R-:W-:Y:S02]  /*e070*/  FSEL R246, R24, -INF , !P0 ;  /* 0xff80000018f67808 */ /* 0x000fe40004000000 */
[----:B------:R-:W-:Y:S02]  /*e080*/  ISETP.GE.OR P6, PT, R9, R237, !P6 ;  /* 0x000000ed0900720c */ /* 0x000fe400077c6670 */
[----:B------:R-:W-:Y:S02]  /*e090*/  ISETP.GE.OR P1, PT, R6, R231, !P1 ;  /* 0x000000e70600720c */ /* 0x000fe40004f26670 */
[----:B------:R-:W-:Y:S02]  /*e0a0*/  IADD3 R6, R3, 0x31, RZ ;  /* 0x0000003103067810 */ /* 0x000fe40007ffe0ff */
[----:B------:R-:W-:Y:S02]  /*e0b0*/  ISETP.GE.AND P0, PT, R8, R238, PT ;  /* 0x000000ee0800720c */ /* 0x000fe40003f06270 */
[----:B------:R-:W-:Y:S02]  /*e0c0*/  FMNMX.FTZ R13, R250, R13, !PT ;  /* 0x0000000dfa0d7209 */ /* 0x000fe40007810000 */
[----:B------:R-:W-:Y:S02]  /*e0d0*/  FMNMX.FTZ R15, R191, R10, !PT ;  /* 0x0000000abf0f7209 */ /* 0x000fe40007810000 */
[----:B------:R-:W-:Y:S02]  /*e0e0*/  ISETP.GE.OR P0, PT, R8, R237, !P0 ;  /* 0x000000ed0800720c */ /* 0x000fe40004706670 */
[----:B------:R-:W-:Y:S02]  /*e0f0*/  FSEL R198, R25, -INF , !P6 ;  /* 0xff80000019c67808 */ /* 0x000fe40007000000 */
[----:B------:R-:W-:Y:S02]  /*e100*/  FMNMX.FTZ R10, R192, R15, !PT ;  /* 0x0000000fc00a7209 */ /* 0x000fe40007810000 */
[----:B------:R-:W-:Y:S02]  /*e110*/  ISETP.GE.AND P6, PT, R6, R238, PT ;  /* 0x000000ee0600720c */ /* 0x000fe40003fc6270 */
[----:B------:R-:W-:Y:S02]  /*e120*/  FMNMX.FTZ R13, R246, R13, !PT ;  /* 0x0000000df60d7209 */ /* 0x000fe40007810000 */
[----:B------:R-:W-:Y:S02]  /*e130*/  IADD3 R4, R3, 0x38, RZ ;  /* 0x0000003803047810 */ /* 0x000fe40007ffe0ff */
[----:B------:R-:W-:Y:S02]  /*e140*/  FSEL R186, R28, -INF , !P0 ;  /* 0xff8000001cba7808 */ /* 0x000fe40004000000 */
[----:B------:R-:W-:Y:S02]  /*e150*/  ISETP.GE.OR P6, PT, R6, R237, !P6 ;  /* 0x000000ed0600720c */ /* 0x000fe400077c6670 */
[----:B------:R-:W-:Y:S02]  /*e160*/  FMNMX.FTZ R13, R198, R13, !PT ;  /* 0x0000000dc60d7209 */ /* 0x000fe40007810000 */
[----:B------:R-:W-:Y:S02]  /*e170*/  FMNMX.FTZ R15, R193, R10, !PT ;  /* 0x0000000ac10f7209 */ /* 0x000fe40007810000 */
[----:B------:R-:W-:Y:S02]  /*e180*/  IADD3 R3, R3, 0x39, RZ ;  /* 0x0000003903037810 */ /* 0x000fe40007ffe0ff */
[-C--:B------:R-:W-:Y:S02]  /*e190*/  ISETP.GE.AND P0, PT, R4, R238.reuse, PT ;  /* 0x000000ee0400720c */ /* 0x080fe40003f06270 */
[----:B------:R-:W-:Y:S02]  /*e1a0*/  FSEL R178, R29, -INF , !P6 ;  /* 0xff8000001db27808 */ /* 0x000fe40007000000 */
[----:B------:R-:W-:Y:S02]  /*e1b0*/  FMNMX.FTZ R17, R186, R13, !PT ;  /* 0x0000000dba117209 */ /* 0x000fe40007810000 */
[----:B------:R-:W-:Y:S02]  /*e1c0*/  FMNMX.FTZ R13, R194, R15, !PT ;  /* 0x0000000fc20d7209 */ /* 0x000fe40007810000 */
[----:B------:R-:W-:Y:S02]  /*e1d0*/  ISETP.GE.OR P0, PT, R4, R237, !P0 ;  /* 0x000000ed0400720c */ /* 0x000fe40004706670 */
[----:B------:R-:W-:Y:S02]  /*e1e0*/  ISETP.GE.AND P6, PT, R3, R238, PT ;  /* 0x000000ee0300720c */ /* 0x000fe40003fc6270 */
[----:B------:R-:W-:Y:S02]  /*e1f0*/  FMNMX.FTZ R10, R196, R13, !PT ;  /* 0x0000000dc40a7209 */ /* 0x000fe40007810000 */
[----:B------:R-:W-:Y:S02]  /*e200*/  FSEL R176, R32, -INF , !P0 ;  /* 0xff80000020b07808 */ /* 0x000fe40004000000 */
[-C--:B------:R-:W-:Y:S02]  /*e210*/  ISETP.GE.AND P0, PT, R9, R236.reuse, PT ;  /* 0x000000ec0900720c */ /* 0x080fe40003f06270 */
[----:B------:R-:W-:Y:S02]  /*e220*/  ISETP.GE.OR P6, PT, R3, R237, !P6 ;  /* 0x000000ed0300720c */ /* 0x000fe400077c6670 */
[-C--:B------:R-:W-:Y:S02]  /*e230*/  ISETP.GE.OR P0, PT, R9, R231.reuse, !P0 ;  /* 0x000000e70900720c */ /* 0x080fe40004706670 */
[----:B------:R-:W-:Y:S02]  /*e240*/  FSEL R174, R33, -INF , !P6 ;  /* 0xff80000021ae7808 */ /* 0x000fe40007000000 */
[----:B------:R-:W-:Y:S02]  /*e250*/  FSEL R199, R26, -INF , !P1 ;  /* 0xff8000001ac77808 */ /* 0x000fe40004800000 */
[C---:B------:R-:W-:Y:S02]  /*e260*/  ISETP.GE.AND P6, PT, R8.reuse, R236, PT ;  /* 0x000000ec0800720c */ /* 0x040fe40003fc6270 */
[----:B------:R-:W-:Y:S02]  /*e270*/  FMNMX.FTZ R10, R197, R10, !PT ;  /* 0x0000000ac50a7209 */ /* 0x000fe40007810000 */
[----:B------:R-:W-:Y:S02]  /*e280*/  ISETP.GE.OR P6, PT, R8, R231, !P6 ;  /* 0x000000e70800720c */ /* 0x000fe400077c6670 */
[----:B------:R-:W-:Y:S02]  /*e290*/  FSEL R195, R27, -INF , !P0 ;  /* 0xff8000001bc37808 */ /* 0x000fe40004000000 */
[----:B------:R-:W-:Y:S02]  /*e2a0*/  ISETP.GE.AND P1, PT, R6, R236, PT ;  /* 0x000000ec0600720c */ /* 0x000fe40003f26270 */
[----:B------:R-:W-:Y:S02]  /*e2b0*/  FMNMX.FTZ R8, R199, R10, !PT ;  /* 0x0000000ac7087209 */ /* 0x000fe40007810000 */
[----:B------:R-:W-:Y:S02]  /*e2c0*/  FMNMX.FTZ R15, R178, R17, !PT ;  /* 0x00000011b20f7209 */ /* 0x000fe40007810000 */
[----:B------:R-:W-:Y:S02]  /*e2d0*/  FSEL R177, R30, -INF , !P6 ;  /* 0xff8000001eb17808 */ /* 0x000fe40007000000 */
[----:B------:R-:W-:Y:S02]  /*e2e0*/  ISETP.GE.OR P1, PT, R6, R231, !P1 ;  /* 0x000000e70600720c */ /* 0x000fe40004f26670 */
[----:B------:R-:W-:Y:S02]  /*e2f0*/  FMNMX.FTZ R8, R195, R8, !PT ;  /* 0x00000008c3087209 */ /* 0x000fe40007810000 */
[----:B------:R-:W-:Y:S02]  /*e300*/  ISETP.GE.AND P0, PT, R4, R236, PT ;  /* 0x000000ec0400720c */ /* 0x000fe40003f06270 */
[----:B------:R-:W-:Y:S02]  /*e310*/  FMNMX.FTZ R15, R176, R15, !PT ;  /* 0x0000000fb00f7209 */ /* 0x000fe40007810000 */
[----:B------:R-:W-:Y:S02]  /*e320*/  FSEL R175, R31, -INF , !P1 ;  /* 0xff8000001faf7808 */ /* 0x000fe40004800000 */
[----:B------:R-:W-:Y:S01]  /*e330*/  FMNMX.FTZ R8, R177, R8, !PT ;  /* 0x00000008b1087209 */ /* 0x000fe20007810000 */
[----:B------:R-:W-:Y:S01]  /*e340*/  LDSM.16.MT88.4 R28, [R217+0x10000] ;  /* 0x01000000d91c783b */ /* 0x000fe20000004200 */
[----:B------:R-:W-:Y:S02]  /*e350*/  ISETP.GE.OR P6, PT, R4, R231, !P0 ;  /* 0x000000e70400720c */ /* 0x000fe400047c6670 */
[----:B------:R-:W-:Y:S02]  /*e360*/  ISETP.GE.AND P0, PT, R3, R236, PT ;  /* 0x000000ec0300720c */ /* 0x000fe40003f06270 */
        /* <DEDUP_REMOVED lines=52> */
[--C-:B------:R-:W-:Y:S01]  /*e6b0*/  FFMA.FTZ R192, R192, c[0x0][0x23c], -R172.reuse ;  /* 0x00008f00c0c07a23 */ /* 0x100fe200000108ac */
[----:B------:R-:W1:Y:S01]  /*e6c0*/  MUFU.EX2 R0, R0 ;  /* 0x0000000000007308 */ /* 0x000e620000000800 */
[--C-:B------:R-:W-:Y:S02]  /*e6d0*/  FFMA.FTZ R193, R193, c[0x0][0x23c], -R172.reuse ;  /* 0x00008f00c1c17a23 */ /* 0x100fe400000108ac */
[--C-:B------:R-:W-:Y:S02]  /*e6e0*/  FFMA.FTZ R194, R194, c[0x0][0x23c], -R172.reuse ;  /* 0x00008f00c2c27a23 */ /* 0x100fe400000108ac */
[--C-:B------:R-:W-:Y:S02]  /*e6f0*/  FFMA.FTZ R252, R252, c[0x0][0x23c], -R179.reuse ;  /* 0x00008f00fcfc7a23 */ /* 0x100fe400000108b3 */
[--C-:B------:R-:W-:Y:S02]  /*e700*/  FFMA.FTZ R250, R250, c[0x0][0x23c], -R179.reuse ;  /* 0x00008f00fafa7a23 */ /* 0x100fe400000108b3 */
[--C-:B------:R-:W-:Y:S01]  /*e710*/  FFMA.FTZ R246, R246, c[0x0][0x23c], -R179.reuse ;  /* 0x00008f00f6f67a23 */ /* 0x100fe200000108b3 */
[----:B------:R-:W3:Y:S01]  /*e720*/  MUFU.EX2 R183, R183 ;  /* 0x000000b700b77308 */ /* 0x000ee20000000800 */
[--C-:B------:R-:W-:Y:S02]  /*e730*/  FFMA.FTZ R198, R198, c[0x0][0x23c], -R179.reuse ;  /* 0x00008f00c6c67a23 */ /* 0x100fe400000108b3 */
[--C-:B------:R-:W-:Y:S02]  /*e740*/  FFMA.FTZ R196, R196, c[0x0][0x23c], -R172.reuse ;  /* 0x00008f00c4c47a23 */ /* 0x100fe400000108ac */
[C---:B--2---:R-:W-:Y:S02]  /*e750*/  FMUL.FTZ R4, R2.reuse, R160 ;  /* 0x000000a002047220 */ /* 0x044fe40000410000 */
[C---:B------:R-:W-:Y:S02]  /*e760*/  FMUL.FTZ R5, R2.reuse, R161 ;  /* 0x000000a102057220 */ /* 0x040fe40000410000 */
[C---:B------:R-:W-:Y:S01]  /*e770*/  FMUL.FTZ R8, R2.reuse, R156 ;  /* 0x0000009c02087220 */ /* 0x040fe20000410000 */
[----:B------:R-:W-:Y:S01]  /*e780*/  MUFU.EX2 R182, R182 ;  /* 0x000000b600b67308 */ /* 0x000fe20000000800 */
[C---:B------:R-:W-:Y:S02]  /*e790*/  FMUL.FTZ R9, R2.reuse, R157 ;  /* 0x0000009d02097220 */ /* 0x040fe40000410000 */
[----:B------:R-:W-:Y:S02]  /*e7a0*/  FMUL.FTZ R16, R2, R148 ;  /* 0x0000009402107220 */ /* 0x000fe40000410000 */
[C---:B-1----:R-:W-:Y:S02]  /*e7b0*/  FMUL.FTZ R6, R0.reuse, R162 ;  /* 0x000000a200067220 */ /* 0x042fe40000410000 */
[C---:B------:R-:W-:Y:S02]  /*e7c0*/  FMUL.FTZ R7, R0.reuse, R163 ;  /* 0x000000a300077220 */ /* 0x040fe40000410000 */
[C---:B------:R-:W-:Y:S01]  /*e7d0*/  FMUL.FTZ R10, R0.reuse, R158 ;  /* 0x0000009e000a7220 */ /* 0x040fe20000410000 */
[----:B------:R-:W1:Y:S01]  /*e7e0*/  MUFU.EX2 R181, R181 ;  /* 0x000000b500b57308 */ /* 0x000e620000000800 */
[----:B------:R-:W-:Y:S02]  /*e7f0*/  FMUL.FTZ R11, R0, R159 ;  /* 0x0000009f000b7220 */ /* 0x000fe40000410000 */
[----:B------:R-:W-:Y:S01]  /*e800*/  FMUL.FTZ R17, R2, R149 ;  /* 0x0000009502117220 */ /* 0x000fe20000410000 */
[----:B---3--:R-:W-:Y:S01]  /*e810*/  F2FP.PACK_AB R170, R183, R184 ;  /* 0x000000b8b7aa723e */ /* 0x008fe200000000ff */
[C---:B------:R-:W-:Y:S01]  /*e820*/  FMUL.FTZ R18, R0.reuse, R150 ;  /* 0x0000009600127220 */ /* 0x040fe20000410000 */
[----:B------:R-:W-:Y:S01]  /*e830*/  LDSM.16.MT88.4 R156, [R218+0x12800] ;  /* 0x01280000da9c783b */ /* 0x000fe20000004200 */
[----:B------:R-:W-:Y:S02]  /*e840*/  FMUL.FTZ R19, R0, R151 ;  /* 0x0000009700137220 */ /* 0x000fe40000410000 */
[C---:B------:R-:W-:Y:S01]  /*e850*/  FMUL.FTZ R24, R2.reuse, R140 ;  /* 0x0000008c02187220 */ /* 0x040fe20000410000 */
[----:B------:R-:W-:Y:S01]  /*e860*/  MUFU.EX2 R180, R180 ;  /* 0x000000b400b47308 */ /* 0x000fe20000000800 */
[----:B------:R-:W-:Y:S02]  /*e870*/  FMUL.FTZ R25, R2, R141 ;  /* 0x0000008d02197220 */ /* 0x000fe40000410000 */
[C---:B------:R-:W-:Y:S01]  /*e880*/  FMUL.FTZ R26, R0.reuse, R142 ;  /* 0x0000008e001a7220 */ /* 0x040fe20000410000 */
[----:B------:R-:W-:Y:S01]  /*e890*/  LDSM.16.MT88.4 R148, [R217+0x10800] ;  /* 0x01080000d994783b */ /* 0x000fe20000004200 */
[----:B------:R-:W-:Y:S02]  /*e8a0*/  FMUL.FTZ R27, R0, R143 ;  /* 0x0000008f001b7220 */ /* 0x000fe40000410000 */
[C---:B------:R-:W-:Y:S02]  /*e8b0*/  FMUL.FTZ R32, R2.reuse, R132 ;  /* 0x0000008402207220 */ /* 0x040fe40000410000 */
[----:B------:R-:W-:Y:S01]  /*e8c0*/  FMUL.FTZ R33, R2, R133 ;  /* 0x0000008502217220 */ /* 0x000fe20000410000 */
[----:B------:R-:W2:Y:S01]  /*e8d0*/  MUFU.EX2 R167, R167 ;  /* 0x000000a700a77308 */ /* 0x000ea20000000800 */
[C---:B------:R-:W-:Y:S01]  /*e8e0*/  FMUL.FTZ R34, R0.reuse, R134 ;  /* 0x0000008600227220 */ /* 0x040fe20000410000 */
[----:B------:R-:W-:Y:S01]  /*e8f0*/  LDSM.16.MT88.4 R140, [R216+0x12000] ;  /* 0x01200000d88c783b */ /* 0x000fe20000004200 */
[----:B------:R-:W-:Y:S01]  /*e900*/  FMUL.FTZ R35, R0, R135 ;  /* 0x0000008700237220 */ /* 0x000fe20000410000 */
[----:B-1----:R-:W-:Y:S01]  /*e910*/  F2FP.PACK_AB R169, R181, R182 ;  /* 0x000000b6b5a9723e */ /* 0x002fe200000000ff */
[C---:B------:R-:W-:Y:S02]  /*e920*/  FMUL.FTZ R36, R2.reuse, R36 ;  /* 0x0000002402247220 */ /* 0x040fe40000410000 */
[----:B------:R-:W-:Y:S02]  /*e930*/  FMUL.FTZ R37, R2, R37 ;  /* 0x0000002502257220 */ /* 0x000fe40000410000 */
[C---:B------:R-:W-:Y:S01]  /*e940*/  FMUL.FTZ R38, R0.reuse, R38 ;  /* 0x0000002600267220 */ /* 0x040fe20000410000 */
[----:B------:R-:W-:Y:S01]  /*e950*/  LDSM.16.MT88.4 R132, [R217+0x12000] ;  /* 0x01200000d984783b */ /* 0x000fe20000004200 */
[----:B------:R-:W-:Y:S01]  /*e960*/  MUFU.EX2 R163, R178 ;  /* 0x000000b200a37308 */ /* 0x000fe20000000800 */
[----:B------:R-:W-:Y:S02]  /*e970*/  FMUL.FTZ R39, R0, R39 ;  /* 0x0000002700277220 */ /* 0x000fe40000410000 */
[C---:B------:R-:W-:Y:S02]  /*e980*/  FMUL.FTZ R40, R2.reuse, R40 ;  /* 0x0000002802287220 */ /* 0x040fe40000410000 */
[----:B------:R-:W-:Y:S02]  /*e990*/  FMUL.FTZ R41, R2, R41 ;  /* 0x0000002902297220 */ /* 0x000fe40000410000 */
[C---:B------:R-:W-:Y:S02]  /*e9a0*/  FMUL.FTZ R42, R0.reuse, R42 ;  /* 0x0000002a002a7220 */ /* 0x040fe40000410000 */
[----:B------:R-:W-:Y:S01]  /*e9b0*/  FMUL.FTZ R43, R0, R43 ;  /* 0x0000002b002b7220 */ /* 0x000fe20000410000 */
[----:B------:R-:W-:Y:S01]  /*e9c0*/  MUFU.EX2 R161, R176 ;  /* 0x000000b000a17308 */ /* 0x000fe20000000800 */
[C---:B------:R-:W-:Y:S01]  /*e9d0*/  FMUL.FTZ R44, R2.reuse, R44 ;  /* 0x0000002c022c7220 */ /* 0x040fe20000410000 */
[----:B--2---:R-:W-:Y:S01]  /*e9e0*/  F2FP.PACK_AB R171, R167, R180 ;  /* 0x000000b4a7ab723e */ /* 0x004fe200000000ff */
[----:B------:R-:W-:Y:S02]  /*e9f0*/  FMUL.FTZ R45, R2, R45 ;  /* 0x0000002d022d7220 */ /* 0x000fe40000410000 */
[C---:B------:R-:W-:Y:S02]  /*ea00*/  FMUL.FTZ R46, R0.reuse, R46 ;  /* 0x0000002e002e7220 */ /* 0x040fe40000410000 */
[----:B------:R-:W-:Y:S02]  /*ea10*/  FMUL.FTZ R47, R0, R47 ;  /* 0x0000002f002f7220 */ /* 0x000fe40000410000 */
[C---:B------:R-:W-:Y:S01]  /*ea20*/  HMMA.16816.F32 R4, R168.reuse, R12, R4 ;  /* 0x0000000ca804723c */ /* 0x040fe20000001804 */
[----:B------:R-:W-:Y:S04]  /*ea30*/  MUFU.EX2 R162, R177 ;  /* 0x000000b100a27308 */ /* 0x000fe80000000800 */
[C---:B------:R-:W-:Y:S02]  /*ea40*/  FMUL.FTZ R48, R2.reuse, R48 ;  /* 0x0000003002307220 */ /* 0x040fe40000410000 */
[C---:B------:R-:W-:Y:S01]  /*ea50*/  FMUL.FTZ R12, R2.reuse, R152 ;  /* 0x00000098020c7220 */ /* 0x040fe20000410000 */
[C---:B------:R-:W-:Y:S03]  /*ea60*/  HMMA.16816.F32 R8, R168.reuse, R14, R8 ;  /* 0x0000000ea808723c */ /* 0x040fe60000001808 */
[----:B------:R-:W-:Y:S01]  /*ea70*/  MUFU.EX2 R160, R175 ;  /* 0x000000af00a07308 */ /* 0x000fe20000000800 */
[C---:B------:R-:W-:Y:S02]  /*ea80*/  FMUL.FTZ R13, R2.reuse, R153 ;  /* 0x00000099020d7220 */ /* 0x040fe40000410000 */
[----:B------:R-:W-:Y:S02]  /*ea90*/  FMUL.FTZ R49, R2, R49 ;  /* 0x0000003102317220 */ /* 0x000fe40000410000 */
[C---:B------:R-:W-:Y:S04]  /*eaa0*/  FMUL.FTZ R14, R0.reuse, R154 ;  /* 0x0000009a000e7220 */ /* 0x040fe80000410000 */
[C---:B------:R-:W-:Y:S01]  /*eab0*/  FMUL.FTZ R15, R0.reuse, R155 ;  /* 0x0000009b000f7220 */ /* 0x040fe20000410000 */
[----:B------:R-:W-:Y:S01]  /*eac0*/  MUFU.EX2 R252, R252 ;  /* 0x000000fc00fc7308 */ /* 0x000fe20000000800 */
[----:B------:R-:W1:Y:S01]  /*ead0*/  LDSM.16.MT88.4 R152, [R216+0x10000] ;  /* 0x01000000d898783b */ /* 0x000e620000004200 */
[C---:B------:R-:W-:Y:S02]  /*eae0*/  FMUL.FTZ R50, R0.reuse, R50 ;  /* 0x0000003200327220 */ /* 0x040fe40000410000 */
[----:B------:R-:W-:Y:S02]  /*eaf0*/  FMUL.FTZ R51, R0, R51 ;  /* 0x0000003300337220 */ /* 0x000fe40000410000 */
[C---:B------:R-:W-:Y:S03]  /*eb00*/  HMMA.16816.F32 R12, R168.reuse, R20, R12 ;  /* 0x00000014a80c723c */ /* 0x040fe6000000180c */
[C---:B------:R-:W-:Y:S01]  /*eb10*/  FMUL.FTZ R52, R2.reuse, R52 ;  /* 0x0000003402347220 */ /* 0x040fe20000410000 */
[----:B------:R-:W-:Y:S01]  /*eb20*/  MUFU.EX2 R250, R250 ;  /* 0x000000fa00fa7308 */ /* 0x000fe20000000800 */
[C---:B------:R-:W-:Y:S02]  /*eb30*/  FMUL.FTZ R53, R2.reuse, R53 ;  /* 0x0000003502357220 */ /* 0x040fe40000410000 */
[C---:B------:R-:W-:Y:S01]  /*eb40*/  FMUL.FTZ R20, R2.reuse, R144 ;  /* 0x0000009002147220 */ /* 0x040fe20000410000 */
[C---:B------:R-:W-:Y:S04]  /*eb50*/  HMMA.16816.F32 R16, R168.reuse, R22, R16 ;  /* 0x00000016a810723c */ /* 0x040fe80000001810 */
[----:B------:R-:W-:Y:S02]  /*eb60*/  FMUL.FTZ R21, R2, R145 ;  /* 0x0000009102157220 */ /* 0x000fe40000410000 */
[C---:B------:R-:W-:Y:S01]  /*eb70*/  FMUL.FTZ R54, R0.reuse, R54 ;  /* 0x0000003600367220 */ /* 0x040fe20000410000 */
[----:B------:R-:W-:Y:S01]  /*eb80*/  MUFU.EX2 R246, R246 ;  /* 0x000000f600f67308 */ /* 0x000fe20000000800 */
[C---:B------:R-:W-:Y:S04]  /*eb90*/  FMUL.FTZ R22, R0.reuse, R146 ;  /* 0x0000009200167220 */ /* 0x040fe80000410000 */
[C---:B------:R-:W-:Y:S02]  /*eba0*/  FMUL.FTZ R23, R0.reuse, R147 ;  /* 0x0000009300177220 */ /* 0x040fe40000410000 */
[----:B------:R-:W2:Y:S01]  /*ebb0*/  LDSM.16.MT88.4 R144, [R220+0x12000] ;  /* 0x01200000dc90783b */ /* 0x000ea20000004200 */
[----:B------:R-:W-:Y:S02]  /*ebc0*/  FMUL.FTZ R55, R0, R55 ;  /* 0x0000003700377220 */ /* 0x000fe40000410000 */
[C---:B------:R-:W-:Y:S01]  /*ebd0*/  FMUL.FTZ R56, R2.reuse, R56 ;  /* 0x0000003802387220 */ /* 0x040fe20000410000 */
[----:B------:R-:W-:Y:S01]  /*ebe0*/  MUFU.EX2 R198, R198 ;  /* 0x000000c600c67308 */ /* 0x000fe20000000800 */
[C---:B------:R-:W-:Y:S03]  /*ebf0*/  HMMA.16816.F32 R20, R168.reuse, R28, R20 ;  /* 0x0000001ca814723c */ /* 0x040fe60000001814 */
[----:B------:R-:W-:Y:S02]  /*ec00*/  FMUL.FTZ R57, R2, R57 ;  /* 0x0000003902397220 */ /* 0x000fe40000410000 */
[----:B------:R-:W-:Y:S02]  /*ec10*/  FMUL.FTZ R58, R0, R58 ;  /* 0x0000003a003a7220 */ /* 0x000fe40000410000 */
[C---:B------:R-:W-:Y:S01]  /*ec20*/  FMUL.FTZ R28, R2.reuse, R136 ;  /* 0x00000088021c7220 */ /* 0x040fe20000410000 */
[C---:B------:R-:W-:Y:S01]  /*ec30*/  HMMA.16816.F32 R24, R168.reuse, R30, R24 ;  /* 0x0000001ea818723c */ /* 0x040fe20000001818 */
[----:B------:R-:W-:Y:S03]  /*ec40*/  MUFU.EX2 R196, R196 ;  /* 0x000000c400c47308 */ /* 0x000fe60000000800 */
[----:B------:R-:W-:Y:S02]  /*ec50*/  FMUL.FTZ R29, R2, R137 ;  /* 0x00000089021d7220 */ /* 0x000fe40000410000 */
[C---:B------:R-:W-:Y:S02]  /*ec60*/  FMUL.FTZ R59, R0.reuse, R59 ;  /* 0x0000003b003b7220 */ /* 0x040fe40000410000 */
[C---:B------:R-:W-:Y:S03]  /*ec70*/  FMUL.FTZ R30, R0.reuse, R138 ;  /* 0x0000008a001e7220 */ /* 0x040fe60000410000 */
[----:B------:R-:W-:Y:S01]  /*ec80*/  MUFU.EX2 R187, R187 ;  /* 0x000000bb00bb7308 */ /* 0x000fe20000000800 */
[----:B------:R-:W-:Y:S02]  /*ec90*/  FMUL.FTZ R31, R0, R139 ;  /* 0x0000008b001f7220 */ /* 0x000fe40000410000 */
[----:B------:R-:W3:Y:S01]  /*eca0*/  LDSM.16.MT88.4 R136, [R218+0x12000] ;  /* 0x01200000da88783b */ /* 0x000ee20000004200 */
[C---:B------:R-:W-:Y:S02]  /*ecb0*/  FMUL.FTZ R60, R2.reuse, R60 ;  /* 0x0000003c023c7220 */ /* 0x040fe40000410000 */
[----:B------:R-:W-:Y:S02]  /*ecc0*/  FMUL.FTZ R61, R2, R61 ;  /* 0x0000003d023d7220 */ /* 0x000fe40000410000 */
[C---:B-1----:R-:W-:Y:S02]  /*ecd0*/  HMMA.16816.F32 R28, R168.reuse, R152, R28 ;  /* 0x00000098a81c723c */ /* 0x042fe4000000181c */
[----:B------:R-:W1:Y:S01]  /*ece0*/  MUFU.EX2 R188, R188 ;  /* 0x000000bc00bc7308 */ /* 0x000e620000000800 */
[C---:B------:R-:W-:Y:S02]  /*ecf0*/  FMUL.FTZ R62, R0.reuse, R62 ;  /* 0x0000003e003e7220 */ /* 0x040fe40000410000 */
[----:B------:R-:W-:Y:S02]  /*ed00*/  FMUL.FTZ R63, R0, R63 ;  /* 0x0000003f003f7220 */ /* 0x000fe40000410000 */
[C---:B------:R-:W-:Y:S01]  /*ed10*/  FMUL.FTZ R64, R2.reuse, R64 ;  /* 0x0000004002407220 */ /* 0x040fe20000410000 */
[C---:B------:R-:W-:Y:S01]  /*ed20*/  HMMA.16816.F32 R32, R168.reuse, R154, R32 ;  /* 0x0000009aa820723c */ /* 0x040fe20000001820 */
[----:B------:R-:W-:Y:S03]  /*ed30*/  LDSM.16.MT88.4 R152, [R220+0x12800] ;  /* 0x01280000dc98783b */ /* 0x000fe60000004200 */
[----:B------:R-:W-:Y:S01]  /*ed40*/  FMUL.FTZ R65, R2, R65 ;  /* 0x0000004102417220 */ /* 0x000fe20000410000 */
[----:B------:R-:W-:Y:S01]  /*ed50*/  MUFU.EX2 R189, R189 ;  /* 0x000000bd00bd7308 */ /* 0x000fe20000000800 */
[C---:B------:R-:W-:Y:S02]  /*ed60*/  FMUL.FTZ R66, R0.reuse, R66 ;  /* 0x0000004200427220 */ /* 0x040fe40000410000 */
[C---:B--2---:R-:W-:Y:S04]  /*ed70*/  HMMA.16816.F32 R36, R168.reuse, R144, R36 ;  /* 0x00000090a824723c */ /* 0x044fe80000001824 */
[----:B------:R-:W-:Y:S02]  /*ed80*/  FMUL.FTZ R67, R0, R67 ;  /* 0x0000004300437220 */ /* 0x000fe40000410000 */
[C---:B------:R-:W-:Y:S01]  /*ed90*/  FMUL.FTZ R68, R2.reuse, R68 ;  /* 0x0000004402447220 */ /* 0x040fe20000410000 */
[----:B------:R-:W-:Y:S01]  /*eda0*/  MUFU.EX2 R190, R190 ;  /* 0x000000be00be7308 */ /* 0x000fe20000000800 */
[C---:B------:R-:W-:Y:S01]  /*edb0*/  HMMA.16816.F32 R40, R168.reuse, R146, R40 ;  /* 0x00000092a828723c */ /* 0x040fe20000001828 */
[----:B------:R-:W-:Y:S03]  /*edc0*/  LDSM.16.MT88.4 R144, [R218+0x10800] ;  /* 0x01080000da90783b */ /* 0x000fe60000004200 */
[----:B------:R-:W-:Y:S02]  /*edd0*/  FMUL.FTZ R69, R2, R69 ;  /* 0x0000004502457220 */ /* 0x000fe40000410000 */
[C---:B------:R-:W-:Y:S02]  /*ede0*/  FMUL.FTZ R70, R0.reuse, R70 ;  /* 0x0000004600467220 */ /* 0x040fe40000410000 */
[----:B------:R-:W-:Y:S01]  /*edf0*/  FMUL.FTZ R71, R0, R71 ;  /* 0x0000004700477220 */ /* 0x000fe20000410000 */
[----:B------:R-:W-:Y:S01]  /*ee00*/  MUFU.EX2 R191, R191 ;  /* 0x000000bf00bf7308 */ /* 0x000fe20000000800 */
[C---:B---3--:R-:W-:Y:S03]  /*ee10*/  HMMA.16816.F32 R44, R168.reuse, R136, R44 ;  /* 0x00000088a82c723c */ /* 0x048fe6000000182c */
[C---:B------:R-:W-:Y:S02]  /*ee20*/  FMUL.FTZ R72, R2.reuse, R72 ;  /* 0x0000004802487220 */ /* 0x040fe40000410000 */
[----:B------:R-:W-:Y:S02]  /*ee30*/  FMUL.FTZ R73, R2, R73 ;  /* 0x0000004902497220 */ /* 0x000fe40000410000 */
[C---:B------:R-:W-:Y:S01]  /*ee40*/  FMUL.FTZ R74, R0.reuse, R74 ;  /* 0x0000004a004a7220 */ /* 0x040fe20000410000 */
[C---:B------:R-:W-:Y:S01]  /*ee50*/  HMMA.16816.F32 R48, R168.reuse, R138, R48 ;  /* 0x0000008aa830723c */ /* 0x040fe20000001830 */
[----:B------:R-:W2:Y:S01]  /*ee60*/  LDSM.16.MT88.4 R136, [R220+0x14000] ;  /* 0x01400000dc88783b */ /* 0x000ea20000004200 */
[----:B------:R-:W3:Y:S02]  /*ee70*/  MUFU.EX2 R192, R192 ;  /* 0x000000c000c07308 */ /* 0x000ee40000000800 */
[----:B------:R-:W-:Y:S02]  /*ee80*/  FMUL.FTZ R75, R0, R75 ;  /* 0x0000004b004b7220 */ /* 0x000fe40000410000 */
[C---:B------:R-:W-:Y:S02]  /*ee90*/  FMUL.FTZ R76, R2.reuse, R76 ;  /* 0x0000004c024c7220 */ /* 0x040fe40000410000 */
[C---:B------:R-:W-:Y:S04]  /*eea0*/  HMMA.16816.F32 R52, R168.reuse, R132, R52 ;  /* 0x00000084a834723c */ /* 0x040fe80000001834 */
[----:B------:R-:W-:Y:S01]  /*eeb0*/  FMUL.FTZ R77, R2, R77 ;  /* 0x0000004d024d7220 */ /* 0x000fe20000410000 */
[----:B------:R-:W-:Y:S01]  /*eec0*/  MUFU.EX2 R193, R193 ;  /* 0x000000c100c17308 */ /* 0x000fe20000000800 */
[C---:B------:R-:W-:Y:S02]  /*eed0*/  FMUL.FTZ R78, R0.reuse, R78 ;  /* 0x0000004e004e7220 */ /* 0x040fe40000410000 */
[C---:B------:R-:W-:Y:S01]  /*eee0*/  HMMA.16816.F32 R56, R168.reuse, R134, R56 ;  /* 0x00000086a838723c */ /* 0x040fe20000001838 */
[----:B------:R-:W4:Y:S03]  /*eef0*/  LDSM.16.MT88.4 R132, [R218+0x14000] ;  /* 0x01400000da84783b */ /* 0x000f260000004200 */
[----:B------:R-:W-:Y:S02]  /*ef00*/  FMUL.FTZ R79, R0, R79 ;  /* 0x0000004f004f7220 */ /* 0x000fe40000410000 */
[C---:B------:R-:W-:Y:S01]  /*ef10*/  FMUL.FTZ R80, R2.reuse, R80 ;  /* 0x0000005002507220 */ /* 0x040fe20000410000 */
[----:B------:R-:W5:Y:S01]  /*ef20*/  MUFU.EX2 R194, R194 ;  /* 0x000000c200c27308 */ /* 0x000f620000000800 */
[C---:B------:R-:W-:Y:S04]  /*ef30*/  HMMA.16816.F32 R60, R168.reuse, R140, R60 ;  /* 0x0000008ca83c723c */ /* 0x040fe8000000183c */
[----:B------:R-:W-:Y:S02]  /*ef40*/  FMUL.FTZ R81, R2, R81 ;  /* 0x0000005102517220 */ /* 0x000fe40000410000 */
[C---:B------:R-:W-:Y:S02]  /*ef50*/  FMUL.FTZ R82, R0.reuse, R82 ;  /* 0x0000005200527220 */ /* 0x040fe40000410000 */
[C---:B------:R-:W-:Y:S01]  /*ef60*/  HMMA.16816.F32 R64, R168.reuse, R142, R64 ;  /* 0x0000008ea840723c */ /* 0x040fe20000001840 */
[----:B------:R-:W1:Y:S03]  /*ef70*/  LDSM.16.MT88.4 R140, [R217+0x14000] ;  /* 0x01400000d98c783b */ /* 0x000e660000004200 */
        /* <DEDUP_REMOVED lines=11> */
[C---:B----4-:R-:W-:Y:S04]  /*f030*/  HMMA.16816.F32 R76, R168.reuse, R132, R76 ;  /* 0x00000084a84c723c */ /* 0x050fe8000000184c */
[----:B------:R-:W-:Y:S02]  /*f040*/  FMUL.FTZ R91, R0, R91 ;  /* 0x0000005b005b7220 */ /* 0x000fe40000410000 */
[C---:B------:R-:W-:Y:S02]  /*f050*/  FMUL.FTZ R92, R2.reuse, R92 ;  /* 0x0000005c025c7220 */ /* 0x040fe40000410000 */
[C---:B------:R-:W-:Y:S01]  /*f060*/  HMMA.16816.F32 R80, R168.reuse, R134, R80 ;  /* 0x00000086a850723c */ /* 0x040fe20000001850 */
[----:B------:R-:W4:Y:S03]  /*f070*/  LDSM.16.MT88.4 R132, [R220+0x16000] ;  /* 0x01600000dc84783b */ /* 0x000f260000004200 */
        /* <DEDUP_REMOVED lines=44> */
[--C-:B------:R-:W-:Y:S02]  /*f340*/  FFMA.FTZ R197, R197, c[0x0][0x23c], -R172.reuse ;  /* 0x00008f00c5c57a23 */ /* 0x100fe400000108ac */
[--C-:B------:R-:W-:Y:S03]  /*f350*/  FFMA.FTZ R199, R199, c[0x0][0x23c], -R172.reuse ;  /* 0x00008f00c7c77a23 */ /* 0x100fe600000108ac */
[C---:B------:R-:W-:Y:S01]  /*f360*/  HMMA.16816.F32 R120, R168.reuse, R138, R120 ;  /* 0x0000008aa878723c */ /* 0x040fe20000001878 */
[----:B------:R-:W2:Y:S01]  /*f370*/  LDSM.16.MT88.4 R136, [R216+0x10800] ;  /* 0x01080000d888783b */ /* 0x000ea20000004200 */
[----:B------:R-:W1:Y:S01]  /*f380*/  MUFU.EX2 R197, R197 ;  /* 0x000000c500c57308 */ /* 0x000e620000000800 */
[C---:B------:R-:W-:Y:S02]  /*f390*/  FMUL.FTZ R124, R2.reuse, R124 ;  /* 0x0000007c027c7220 */ /* 0x040fe40000410000 */
[----:B------:R-:W-:Y:S02]  /*f3a0*/  FMUL.FTZ R125, R2, R125 ;  /* 0x0000007d027d7220 */ /* 0x000fe40000410000 */
[C---:B------:R-:W-:Y:S02]  /*f3b0*/  FMUL.FTZ R126, R0.reuse, R126 ;  /* 0x0000007e007e7220 */ /* 0x040fe40000410000 */
[----:B------:R-:W-:Y:S03]  /*f3c0*/  FMUL.FTZ R127, R0, R127 ;  /* 0x0000007f007f7220 */ /* 0x000fe60000410000 */
[--C-:B------:R-:W-:Y:S01]  /*f3d0*/  FFMA.FTZ R195, R195, c[0x0][0x23c], -R172.reuse ;  /* 0x00008f00c3c37a23 */ /* 0x100fe200000108ac */
[----:B------:R-:W-:Y:S01]  /*f3e0*/  MUFU.EX2 R199, R199 ;  /* 0x000000c700c77308 */ /* 0x000fe20000000800 */
[----:B------:R-:W-:Y:S02]  /*f3f0*/  FFMA.FTZ R172, R165, c[0x0][0x23c], -R172 ;  /* 0x00008f00a5ac7a23 */ /* 0x000fe400000108ac */
[C---:B----4-:R-:W-:Y:S03]  /*f400*/  HMMA.16816.F32 R124, R168.reuse, R132, R124 ;  /* 0x00000084a87c723c */ /* 0x050fe6000000187c */
[C---:B------:R-:W-:Y:S02]  /*f410*/  FMUL.FTZ R128, R2.reuse, R128 ;  /* 0x0000008002807220 */ /* 0x040fe40000410000 */
[----:B------:R-:W-:Y:S02]  /*f420*/  FMUL.FTZ R129, R2, R129 ;  /* 0x0000008102817220 */ /* 0x000fe40000410000 */
[----:B------:R-:W-:Y:S01]  /*f430*/  FMUL.FTZ R130, R0, R130 ;  /* 0x0000008200827220 */ /* 0x000fe20000410000 */
[----:B------:R-:W-:Y:S01]  /*f440*/  F2FP.PACK_AB R132, R188, R187 ;  /* 0x000000bbbc84723e */ /* 0x000fe200000000ff */
[----:B------:R-:W-:Y:S01]  /*f450*/  FMUL.FTZ R131, R0, R131 ;  /* 0x0000008300837220 */ /* 0x000fe20000410000 */
[----:B------:R-:W-:Y:S02]  /*f460*/  MUFU.EX2 R165, R172 ;  /* 0x000000ac00a57308 */ /* 0x000fe40000000800 */
[----:B---3--:R-:W-:Y:S01]  /*f470*/  F2FP.PACK_AB R133, R192, R191 ;  /* 0x000000bfc085723e */ /* 0x008fe200000000ff */
[--C-:B------:R-:W-:Y:S02]  /*f480*/  FFMA.FTZ R186, R186, c[0x0][0x23c], -R179.reuse ;  /* 0x00008f00baba7a23 */ /* 0x100fe400000108b3 */
[----:B------:R-:W-:Y:S01]  /*f490*/  FFMA.FTZ R179, R174, c[0x0][0x23c], -R179 ;  /* 0x00008f00aeb37a23 */ /* 0x000fe200000108b3 */
[----:B------:R-:W-:Y:S03]  /*f4a0*/  HMMA.16816.F32 R128, R168, R134, R128 ;  /* 0x00000086a880723c */ /* 0x000fe60000001880 */
[----:B------:R-:W-:Y:S01]  /*f4b0*/  FFMA.FTZ R185, R2, R251, R185 ;  /* 0x000000fb02b97223 */ /* 0x000fe200000100b9 */
[----:B------:R3:W-:Y:S01]  /*f4c0*/  MUFU.EX2 R170, R179 ;  /* 0x000000b300aa7308 */ /* 0x0007e20000000800 */
[----:B------:R-:W-:Y:S01]  /*f4d0*/  MOV R2, R164 ;  /* 0x000000a400027202 */ /* 0x000fe20000000f00 */
[----:B------:R-:W-:Y:S01]  /*f4e0*/  FFMA.FTZ R182, R0, R247, R182 ;  /* 0x000000f700b67223 */ /* 0x000fe200000100b6 */
[----:B------:R-:W-:Y:S01]  /*f4f0*/  F2FP.PACK_AB R134, R190, R189 ;  /* 0x000000bdbe86723e */ /* 0x000fe200000000ff */
[----:B------:R-:W-:Y:S01]  /*f500*/  FADD.FTZ R185, R166, R185 ;  /* 0x000000b9a6b97221 */ /* 0x000fe20000010000 */
[----:B-----5:R-:W-:Y:S03]  /*f510*/  F2FP.PACK_AB R135, R194, R193 ;  /* 0x000000c1c287723e */ /* 0x020fe600000000ff */
[----:B------:R-:W-:Y:S02]  /*f520*/  FADD.FTZ R181, R181, R182 ;  /* 0x000000b6b5b57221 */ /* 0x000fe40000010000 */
[----:B------:R4:W-:Y:S01]  /*f530*/  MUFU.EX2 R171, R173 ;  /* 0x000000ad00ab7308 */ /* 0x0009e20000000800 */
[----:B------:R-:W-:Y:S01]  /*f540*/  FADD.FTZ R184, R184, R185 ;  /* 0x000000b9b8b87221 */ /* 0x000fe20000010000 */
[C---:B-1----:R-:W-:Y:S05]  /*f550*/  HMMA.16816.F32 R4, R132.reuse, R140, R4 ;  /* 0x0000008c8404723c */ /* 0x042fea0000001804 */
[----:B------:R-:W-:Y:S02]  /*f560*/  FADD.FTZ R0, R180, R181 ;  /* 0x000000b5b4007221 */ /* 0x000fe40000010000 */
[----:B------:R-:W-:Y:S01]  /*f570*/  FADD.FTZ R184, R183, R184 ;  /* 0x000000b8b7b87221 */ /* 0x000fe20000010000 */
[C---:B------:R-:W-:Y:S01]  /*f580*/  HMMA.16816.F32 R8, R132.reuse, R142, R8 ;  /* 0x0000008e8408723c */ /* 0x040fe20000001808 */
[----:B------:R-:W1:Y:S01]  /*f590*/  LDSM.16.MT88.4 R140, [R217+0x12800] ;  /* 0x01280000d98c783b */ /* 0x000e620000004200 */
[----:B------:R-:W5:Y:S02]  /*f5a0*/  MUFU.EX2 R195, R195 ;  /* 0x000000c300c37308 */ /* 0x000f640000000800 */
[----:B------:R-:W-:Y:S02]  /*f5b0*/  FADD.FTZ R0, R167, R0 ;  /* 0x00000000a7007221 */ /* 0x000fe40000010000 */
[----:B------:R-:W-:Y:S02]  /*f5c0*/  FADD.FTZ R187, R187, R184 ;  /* 0x000000b8bbbb7221 */ /* 0x000fe40000010000 */
[C---:B------:R-:W-:Y:S01]  /*f5d0*/  HMMA.16816.F32 R12, R132.reuse, R144, R12 ;  /* 0x00000090840c723c */ /* 0x040fe2000000180c */
[----:B---3--:R-:W-:Y:S03]  /*f5e0*/  LDSM.16.MT88.4 R176, [R218+0x13800] ;  /* 0x01380000dab0783b */ /* 0x008fe60000004200 */
[----:B------:R-:W3:Y:S01]  /*f5f0*/  MUFU.EX2 R186, R186 ;  /* 0x000000ba00ba7308 */ /* 0x000ee20000000800 */
[----:B------:R-:W-:Y:S02]  /*f600*/  FADD.FTZ R191, R191, R0 ;  /* 0x00000000bfbf7221 */ /* 0x000fe40000010000 */
[----:B------:R-:W-:Y:S01]  /*f610*/  FADD.FTZ R188, R188, R187 ;  /* 0x000000bbbcbc7221 */ /* 0x000fe20000010000 */
[C---:B------:R-:W-:Y:S01]  /*f620*/  HMMA.16816.F32 R16, R132.reuse, R146, R16 ;  /* 0x000000928410723c */ /* 0x040fe20000001810 */
[----:B------:R-:W-:Y:S03]  /*f630*/  LDSM.16.MT88.4 R144, [R220+0x14800] ;  /* 0x01480000dc90783b */ /* 0x000fe60000004200 */
[----:B------:R-:W-:Y:S02]  /*f640*/  FADD.FTZ R192, R192, R191 ;  /* 0x000000bfc0c07221 */ /* 0x000fe40000010000 */
[----:B------:R-:W-:Y:S02]  /*f650*/  FADD.FTZ R189, R189, R188 ;  /* 0x000000bcbdbd7221 */ /* 0x000fe40000010000 */
[C---:B------:R-:W-:Y:S01]  /*f660*/  HMMA.16816.F32 R20, R132.reuse, R148, R20 ;  /* 0x000000948414723c */ /* 0x040fe20000001814 */
[----:B----4-:R-:W-:Y:S07]  /*f670*/  LDSM.16.MT88.4 R172, [R220+0x13800] ;  /* 0x01380000dcac783b */ /* 0x010fee0000004200 */
[C---:B------:R-:W-:Y:S01]  /*f680*/  HMMA.16816.F32 R24, R132.reuse, R150, R24 ;  /* 0x000000968418723c */ /* 0x040fe20000001818 */
[----:B------:R-:W-:Y:S07]  /*f690*/  LDSM.16.MT88.4 R148, [R218+0x14800] ;  /* 0x01480000da94783b */ /* 0x000fee0000004200 */
[C---:B--2---:R-:W-:Y:S08]  /*f6a0*/  HMMA.16816.F32 R28, R132.reuse, R136, R28 ;  /* 0x00000088841c723c */ /* 0x044ff0000000181c */
[C---:B------:R-:W-:Y:S01]  /*f6b0*/  HMMA.16816.F32 R32, R132.reuse, R138, R32 ;  /* 0x0000008a8420723c */ /* 0x040fe20000001820 */
[----:B------:R-:W2:Y:S07]  /*f6c0*/  LDSM.16.MT88.4 R136, [R216+0x12800] ;  /* 0x01280000d888783b */ /* 0x000eae0000004200 */
[C---:B------:R-:W-:Y:S08]  /*f6d0*/  HMMA.16816.F32 R36, R132.reuse, R152, R36 ;  /* 0x000000988424723c */ /* 0x040ff00000001824 */
[C---:B------:R-:W-:Y:S01]  /*f6e0*/  HMMA.16816.F32 R40, R132.reuse, R154, R40 ;  /* 0x0000009a8428723c */ /* 0x040fe20000001828 */
[----:B------:R-:W4:Y:S07]  /*f6f0*/  LDSM.16.MT88.4 R152, [R217+0x14800] ;  /* 0x01480000d998783b */ /* 0x000f2e0000004200 */
        /* <DEDUP_REMOVED lines=11> */
[----:B------:R-:W2:Y:S07]  /*f7b0*/  LDSM.16.MT88.4 R144, [R218+0x16800] ;  /* 0x01680000da90783b */ /* 0x000eae0000004200 */
[C---:B------:R-:W-:Y:S08]  /*f7c0*/  HMMA.16816.F32 R76, R132.reuse, R148, R76 ;  /* 0x00000094844c723c */ /* 0x040ff0000000184c */
        /* <DEDUP_REMOVED lines=13> */
[----:B------:R-:W4:Y:S07]  /*f8a0*/  LDSM.16.MT88.4 R144, [R218+0x11000] ;  /* 0x01100000da90783b */ /* 0x000f2e0000004200 */
[C---:B---3--:R-:W-:Y:S08]  /*f8b0*/  HMMA.16816.F32 R116, R132.reuse, R148, R116 ;  /* 0x000000948474723c */ /* 0x048ff00000001874 */
[C---:B------:R-:W-:Y:S01]  /*f8c0*/  HMMA.16816.F32 R120, R132.reuse, R150, R120 ;  /* 0x000000968478723c */ /* 0x040fe20000001878 */
[----:B------:R-:W3:Y:S07]  /*f8d0*/  LDSM.16.MT88.4 R148, [R216+0x11000] ;  /* 0x01100000d894783b */ /* 0x000eee0000004200 */
[C---:B-1----:R-:W-:Y:S08]  /*f8e0*/  HMMA.16816.F32 R124, R132.reuse, R140, R124 ;  /* 0x0000008c847c723c */ /* 0x042ff0000000187c */
[----:B------:R-:W-:Y:S01]  /*f8f0*/  HMMA.16816.F32 R128, R132, R142, R128 ;  /* 0x0000008e8480723c */ /* 0x000fe20000001880 */
[----:B------:R-:W1:Y:S06]  /*f900*/  LDSM.16.MT88.4 R140, [R218+0x13000] ;  /* 0x01300000da8c783b */ /* 0x000e6c0000004200 */
[----:B------:R-:W-:Y:S02]  /*f910*/  F2FP.PACK_AB R132, R250, R252 ;  /* 0x000000fcfa84723e */ /* 0x000fe400000000ff */
[----:B------:R-:W-:Y:S03]  /*f920*/  F2FP.PACK_AB R134, R198, R246 ;  /* 0x000000f6c686723e */ /* 0x000fe600000000ff */
[----:B------:R-:W-:Y:S02]  /*f930*/  F2FP.PACK_AB R133, R197, R196 ;  /* 0x000000c4c585723e */ /* 0x000fe400000000ff */
[----:B-----5:R-:W-:Y:S07]  /*f940*/  F2FP.PACK_AB R135, R195, R199 ;  /* 0x000000c7c387723e */ /* 0x020fee00000000ff */
[C---:B--2---:R-:W-:Y:S08]  /*f950*/  HMMA.16816.F32 R4, R132.reuse, R136, R4 ;  /* 0x000000888404723c */ /* 0x044ff00000001804 */
[C---:B------:R-:W-:Y:S01]  /*f960*/  HMMA.16816.F32 R8, R132.reuse, R138, R8 ;  /* 0x0000008a8408723c */ /* 0x040fe20000001808 */
[----:B------:R-:W2:Y:S07]  /*f970*/  LDSM.16.MT88.4 R136, [R217+0x13000] ;  /* 0x01300000d988783b */ /* 0x000eae0000004200 */
[C---:B----4-:R-:W-:Y:S08]  /*f980*/  HMMA.16816.F32 R12, R132.reuse, R144, R12 ;  /* 0x00000090840c723c */ /* 0x050ff0000000180c */
[C---:B------:R-:W-:Y:S01]  /*f990*/  HMMA.16816.F32 R16, R132.reuse, R146, R16 ;  /* 0x000000928410723c */ /* 0x040fe20000001810 */
[----:B------:R-:W4:Y:S07]  /*f9a0*/  LDSM.16.MT88.4 R144, [R216+0x13000] ;  /* 0x01300000d890783b */ /* 0x000f2e0000004200 */
[C---:B------:R-:W-:Y:S08]  /*f9b0*/  HMMA.16816.F32 R20, R132.reuse, R152, R20 ;  /* 0x000000988414723c */ /* 0x040ff00000001814 */
[C---:B------:R-:W-:Y:S01]  /*f9c0*/  HMMA.16816.F32 R24, R132.reuse, R154, R24 ;  /* 0x0000009a8418723c */ /* 0x040fe20000001818 */
[----:B------:R-:W-:Y:S07]  /*f9d0*/  LDSM.16.MT88.4 R152, [R218+0x15000] ;  /* 0x01500000da98783b */ /* 0x000fee0000004200 */
[C---:B---3--:R-:W-:Y:S08]  /*f9e0*/  HMMA.16816.F32 R28, R132.reuse, R148, R28 ;  /* 0x00000094841c723c */ /* 0x048ff0000000181c */
[C---:B------:R-:W-:Y:S01]  /*f9f0*/  HMMA.16816.F32 R32, R132.reuse, R150, R32 ;  /* 0x000000968420723c */ /* 0x040fe20000001820 */
[----:B------:R-:W3:Y:S07]  /*fa00*/  LDSM.16.MT88.4 R148, [R220+0x15000] ;  /* 0x01500000dc94783b */ /* 0x000eee0000004200 */
[C---:B------:R-:W-:Y:S08]  /*fa10*/  HMMA.16816.F32 R36, R132.reuse, R156, R36 ;  /* 0x0000009c8424723c */ /* 0x040ff00000001824 */
[C---:B------:R-:W-:Y:S01]  /*fa20*/  HMMA.16816.F32 R40, R132.reuse, R158, R40 ;  /* 0x0000009e8428723c */ /* 0x040fe20000001828 */
[----:B------:R-:W5:Y:S07]  /*fa30*/  LDSM.16.MT88.4 R156, [R217+0x15000] ;  /* 0x01500000d99c783b */ /* 0x000f6e0000004200 */
[C---:B-1----:R-:W-:Y:S08]  /*fa40*/  HMMA.16816.F32 R44, R132.reuse, R140, R44 ;  /* 0x0000008c842c723c */ /* 0x042ff0000000182c */
[C---:B------:R-:W-:Y:S01]  /*fa50*/  HMMA.16816.F32 R48, R132.reuse, R142, R48 ;  /* 0x0000008e8430723c */ /* 0x040fe20000001830 */
[----:B------:R-:W-:Y:S07]  /*fa60*/  LDSM.16.MT88.4 R140, [R220+0x17000] ;  /* 0x01700000dc8c783b */ /* 0x000fee0000004200 */
[C---:B--2---:R-:W-:Y:S08]  /*fa70*/  HMMA.16816.F32 R52, R132.reuse, R136, R52 ;  /* 0x000000888434723c */ /* 0x044ff00000001834 */
[C---:B------:R-:W-:Y:S01]  /*fa80*/  HMMA.16816.F32 R56, R132.reuse, R138, R56 ;  /* 0x0000008a8438723c */ /* 0x040fe20000001838 */
[----:B------:R-:W1:Y:S07]  /*fa90*/  LDSM.16.MT88.4 R136, [R216+0x15000] ;  /* 0x01500000d888783b */ /* 0x000e6e0000004200 */
[C---:B----4-:R-:W-:Y:S08]  /*faa0*/  HMMA.16816.F32 R60, R132.reuse, R144, R60 ;  /* 0x00000090843c723c */ /* 0x050ff0000000183c */
        /* <DEDUP_REMOVED lines=15> */
[C---:B------:R-:W-:Y:S01]  /*fba0*/  HMMA.16816.F32 R104, R132.reuse, R142, R104 ;  /* 0x0000008e8468723c */ /* 0x040fe20000001868 */
[----:B------:R-:W1:Y:S07]  /*fbb0*/  LDSM.16.MT88.4 R140, [R217+0x11800] ;  /* 0x01180000d98c783b */ /* 0x000e6e0000004200 */
[C---:B--2---:R-:W-:Y:S07]  /*fbc0*/  HMMA.16816.F32 R108, R132.reuse, R144, R108 ;  /* 0x00000090846c723c */ /* 0x044fee000000186c */
[----:B------:R-:W-:Y:S01]  /*fbd0*/  MOV R144, R170 ;  /* 0x000000aa00907202 */ /* 0x000fe20000000f00 */
[C---:B------:R-:W-:Y:S04]  /*fbe0*/  HMMA.16816.F32 R112, R132.reuse, R146, R112 ;  /* 0x000000928470723c */ /* 0x040fe80000001870 */
[----:B------:R-:W-:Y:S03]  /*fbf0*/  MOV R145, R171 ;  /* 0x000000ab00917202 */ /* 0x000fe60000000f00 */
[----:B------:R-:W-:Y:S01]  /*fc00*/  MOV R146, R163 ;  /* 0x000000a300927202 */ /* 0x000fe20000000f00 */
[C---:B---3--:R-:W-:Y:S04]  /*fc10*/  HMMA.16816.F32 R116, R132.reuse, R148, R116 ;  /* 0x000000948474723c */ /* 0x048fe80000001874 */
[----:B------:R-:W-:Y:S02]  /*fc20*/  MOV R147, R162 ;  /* 0x000000a200937202 */ /* 0x000fe40000000f00 */
[----:B------:R-:W-:Y:S02]  /*fc30*/  F2FP.PACK_AB R168, R146, R186 ;  /* 0x000000ba92a8723e */ /* 0x000fe400000000ff */
[C---:B------:R-:W-:Y:S04]  /*fc40*/  HMMA.16816.F32 R120, R132.reuse, R150, R120 ;  /* 0x000000968478723c */ /* 0x040fe80000001878 */
[----:B------:R-:W-:Y:S02]  /*fc50*/  MOV R148, R161 ;  /* 0x000000a100947202 */ /* 0x000fe40000000f00 */
[----:B------:R-:W-:Y:S02]  /*fc60*/  MOV R149, R160 ;  /* 0x000000a000957202 */ /* 0x000fe40000000f00 */
[C---:B----4-:R-:W-:Y:S04]  /*fc70*/  HMMA.16816.F32 R124, R132.reuse, R152, R124 ;  /* 0x00000098847c723c */ /* 0x050fe8000000187c */
[-C--:B------:R-:W-:Y:S02]  /*fc80*/  F2FP.PACK_AB R170, R144, R148.reuse ;  /* 0x0000009490aa723e */ /* 0x080fe400000000ff */
[----:B------:R-:W-:Y:S02]  /*fc90*/  F2FP.PACK_AB R169, R149, R147 ;  /* 0x0000009395a9723e */ /* 0x000fe400000000ff */
[----:B------:R-:W-:Y:S01]  /*fca0*/  HMMA.16816.F32 R128, R132, R154, R128 ;  /* 0x0000009a8480723c */ /* 0x000fe20000001880 */
[----:B------:R-:W2:Y:S03]  /*fcb0*/  LDSM.16.MT88.4 R132, [R216+0x11800] ;  /* 0x01180000d884783b */ /* 0x000ea60000004200 */
[----:B------:R-:W-:Y:S07]  /*fcc0*/  F2FP.PACK_AB R171, R165, R145 ;  /* 0x00000091a5ab723e */ /* 0x000fee00000000ff */
[C---:B-----5:R-:W-:Y:S01]  /*fcd0*/  HMMA.16816.F32 R160, R168.reuse, R156, R4 ;  /* 0x0000009ca8a0723c */ /* 0x060fe20000001804 */
[----:B------:R-:W3:Y:S07]  /*fce0*/  LDSM.16.MT88.4 R4, [R217+0x13800] ;  /* 0x01380000d904783b */ /* 0x000eee0000004200 */
[C---:B------:R-:W-:Y:S01]  /*fcf0*/  HMMA.16816.F32 R156, R168.reuse, R158, R8 ;  /* 0x0000009ea89c723c */ /* 0x040fe20000001808 */
[----:B------:R-:W4:Y:S07]  /*fd00*/  LDSM.16.MT88.4 R8, [R216+0x13800] ;  /* 0x01380000d808783b */ /* 0x000f2e0000004200 */
[C---:B-1----:R-:W-:Y:S07]  /*fd10*/  HMMA.16816.F32 R152, R168.reuse, R136, R12 ;  /* 0x00000088a898723c */ /* 0x042fee000000180c */
[----:B------:R-:W-:Y:S02]  /*fd20*/  MOV R12, R148 ;  /* 0x00000094000c7202 */ /* 0x000fe40000000f00 */
[----:B------:R-:W-:Y:S02]  /*fd30*/  MOV R13, R149 ;  /* 0x00000095000d7202 */ /* 0x000fe40000000f00 */
[C---:B------:R-:W-:Y:S03]  /*fd40*/  HMMA.16816.F32 R148, R168.reuse, R138, R16 ;  /* 0x0000008aa894723c */ /* 0x040fe60000001810 */
[----:B------:R-:W-:Y:S02]  /*fd50*/  MOV R14, R146 ;  /* 0x00000092000e7202 */ /* 0x000fe40000000f00 */
[----:B------:R-:W-:Y:S02]  /*fd60*/  MOV R15, R147 ;  /* 0x00000093000f7202 */ /* 0x000fe40000000f00 */
[----:B------:R-:W-:Y:S02]  /*fd70*/  MOV R18, R144 ;  /* 0x0000009000127202 */ /* 0x000fe40000000f00 */
[----:B------:R-:W-:Y:S02]  /*fd80*/  MOV R19, R145 ;  /* 0x0000009100137202 */ /* 0x000fe40000000f00 */
[C---:B------:R-:W-:Y:S01]  /*fd90*/  HMMA.16816.F32 R144, R168.reuse, R140, R20 ;  /* 0x0000008ca890723c */ /* 0x040fe20000001814 */
[----:B------:R-:W-:Y:S07]  /*fda0*/  LDSM.16.MT88.4 R20, [R217+0x15800] ;  /* 0x01580000d914783b */ /* 0x000fee0000004200 */
[C---:B------:R-:W-:Y:S01]  /*fdb0*/  HMMA.16816.F32 R140, R168.reuse, R142, R24 ;  /* 0x0000008ea88c723c */ /* 0x040fe20000001818 */
[----:B------:R-:W-:Y:S07]  /*fdc0*/  LDSM.16.MT88.4 R24, [R216+0x15800] ;  /* 0x01580000d818783b */ /* 0x000fee0000004200 */
[C---:B--2---:R-:W-:Y:S07]  /*fdd0*/  HMMA.16816.F32 R136, R168.reuse, R132, R28 ;  /* 0x00000084a888723c */ /* 0x044fee000000181c */
[----:B------:R-:W-:Y:S01]  /*fde0*/  MOV R29, R12 ;  /* 0x0000000c001d7202 */ /* 0x000fe20000000f00 */
[C---:B------:R-:W-:Y:S04]  /*fdf0*/  HMMA.16816.F32 R132, R168.reuse, R134, R32 ;  /* 0x00000086a884723c */ /* 0x040fe80000001820 */
[----:B------:R-:W-:Y:S02]  /*fe00*/  MOV R28, R13 ;  /* 0x0000000d001c7202 */ /* 0x000fe40000000f00 */
[----:B------:R-:W-:Y:S02]  /*fe10*/  MOV R31, R18 ;  /* 0x00000012001f7202 */ /* 0x000fe40000000f00 */
[C---:B------:R-:W-:Y:S04]  /*fe20*/  HMMA.16816.F32 R36, R168.reuse, R172, R36 ;  /* 0x000000aca824723c */ /* 0x040fe80000001824 */
[----:B------:R-:W-:Y:S02]  /*fe30*/  MOV R35, R14 ;  /* 0x0000000e00237202 */ /* 0x000fe40000000f00 */
[----:B------:R-:W-:Y:S02]  /*fe40*/  MOV R34, R15 ;  /* 0x0000000f00227202 */ /* 0x000fe40000000f00 */
[C---:B------:R-:W-:Y:S01]  /*fe50*/  HMMA.16816.F32 R40, R168.reuse, R174, R40 ;  /* 0x000000aea828723c */ /* 0x040fe20000001828 */
[----:B------:R-:W1:Y:S03]  /*fe60*/  LDSM.16.MT88.4 R12, [R220+0x15800] ;  /* 0x01580000dc0c783b */ /* 0x000e660000004200 */
[----:B------:R-:W-:Y:S04]  /*fe70*/  MOV R30, R19 ;  /* 0x00000013001e7202 */ /* 0x000fe80000000f00 */
[C---:B------:R-:W-:Y:S01]  /*fe80*/  HMMA.16816.F32 R44, R168.reuse, R176, R44 ;  /* 0x000000b0a82c723c */ /* 0x040fe2000000182c */
[----:B------:R-:W2:Y:S07]  /*fe90*/  LDSM.16.MT88.4 R16, [R218+0x15800] ;  /* 0x01580000da10783b */ /* 0x000eae0000004200 */
[C---:B------:R-:W-:Y:S08]  /*fea0*/  HMMA.16816.F32 R48, R168.reuse, R178, R48 ;  /* 0x000000b2a830723c */ /* 0x040ff00000001830 */
[C---:B---3--:R-:W-:Y:S08]  /*feb0*/  HMMA.16816.F32 R52, R168.reuse, R4, R52 ;  /* 0x00000004a834723c */ /* 0x048ff00000001834 */
[C---:B------:R-:W-:Y:S01]  /*fec0*/  HMMA.16816.F32 R56, R168.reuse, R6, R56 ;  /* 0x00000006a838723c */ /* 0x040fe20000001838 */
[----:B------:R-:W3:Y:S07]  /*fed0*/  LDSM.16.MT88.4 R4, [R220+0x17800] ;  /* 0x01780000dc04783b */ /* 0x000eee0000004200 */
[C---:B----4-:R-:W-:Y:S08]  /*fee0*/  HMMA.16816.F32 R60, R168.reuse, R8, R60 ;  /* 0x00000008a83c723c */ /* 0x050ff0000000183c */
[C---:B------:R-:W-:Y:S01]  /*fef0*/  HMMA.16816.F32 R64, R168.reuse, R10, R64 ;  /* 0x0000000aa840723c */ /* 0x040fe20000001840 */
[----:B------:R-:W4:Y:S07]  /*ff00*/  LDSM.16.MT88.4 R8, [R218+0x17800] ;  /* 0x01780000da08783b */ /* 0x000f2e0000004200 */
[C---:B-1----:R-:W-:Y:S08]  /*ff10*/  HMMA.16816.F32 R68, R168.reuse, R12, R68 ;  /* 0x0000000ca844723c */ /* 0x042ff00000001844 */
[C---:B------:R-:W-:Y:S01]  /*ff20*/  HMMA.16816.F32 R72, R168.reuse, R14, R72 ;  /* 0x0000000ea848723c */ /* 0x040fe20000001848 */
[----:B------:R-:W1:Y:S07]  /*ff30*/  LDSM.16.MT88.4 R12, [R217+0x17800] ;  /* 0x01780000d90c783b */ /* 0x000e6e0000004200 */
[C---:B--2---:R-:W-:Y:S08]  /*ff40*/  HMMA.16816.F32 R76, R168.reuse, R16, R76 ;  /* 0x00000010a84c723c */ /* 0x044ff0000000184c */
[C---:B------:R-:W-:Y:S08]  /*ff50*/  HMMA.16816.F32 R80, R168.reuse, R18, R80 ;  /* 0x00000012a850723c */ /* 0x040ff00000001850 */
[C---:B------:R-:W-:Y:S08]  /*ff60*/  HMMA.16816.F32 R84, R168.reuse, R20, R84 ;  /* 0x00000014a854723c */ /* 0x040ff00000001854 */
[C---:B------:R-:W-:Y:S08]  /*ff70*/  HMMA.16816.F32 R88, R168.reuse, R22, R88 ;  /* 0x00000016a858723c */ /* 0x040ff00000001858 */
[C---:B------:R-:W-:Y:S08]  /*ff80*/  HMMA.16816.F32 R92, R168.reuse, R24, R92 ;  /* 0x00000018a85c723c */ /* 0x040ff0000000185c */
[C---:B------:R-:W-:Y:S08]  /*ff90*/  HMMA.16816.F32 R96, R168.reuse, R26, R96 ;  /* 0x0000001aa860723c */ /* 0x040ff00000001860 */
[C---:B---3--:R-:W-:Y:S08]  /*ffa0*/  HMMA.16816.F32 R100, R168.reuse, R4, R100 ;  /* 0x00000004a864723c */ /* 0x048ff00000001864 */
[C---:B------:R-:W-:Y:S01]  /*ffb0*/  HMMA.16816.F32 R104, R168.reuse, R6, R104 ;  /* 0x00000006a868723c */ /* 0x040fe20000001868 */
[----:B------:R-:W2:Y:S07]  /*ffc0*/  LDSM.16.MT88.4 R4, [R216+0x17800] ;  /* 0x01780000d804783b */ /* 0x000eae0000004200 */
[C---:B----4-:R-:W-:Y:S07]  /*ffd0*/  HMMA.16816.F32 R108, R168.reuse, R8, R108 ;  /* 0x00000008a86c723c */ /* 0x050fee000000186c */
[----:B------:R-:W-:Y:S01]  /*ffe0*/  FADD.FTZ R9, R193, R192 ;  /* 0x000000c0c1097221 */ /* 0x000fe20000010000 */
[C---:B------:R-:W-:Y:S04]  /*fff0*/  HMMA.16816.F32 R112, R168.reuse, R10, R112 ;  /* 0x0000000aa870723c */ /* 0x040fe80000001870 */
[----:B------:R-:W-:Y:S03]  /*10000*/  FADD.FTZ R9, R194, R9 ;  /* 0x00000009c2097221 */ /* 0x000fe60000010000 */
[----:B------:R-:W-:Y:S01]  /*10010*/  FADD.FTZ R11, R190, R189 ;  /* 0x000000bdbe0b7221 */ /* 0x000fe20000010000 */
[C---:B-1----:R-:W-:Y:S04]  /*10020*/  HMMA.16816.F32 R116, R168.reuse, R12, R116 ;  /* 0x0000000ca874723c */ /* 0x042fe80000001874 */
        /* <DEDUP_REMOVED lines=21> */
.L_x_206:
        /* <DEDUP_REMOVED lines=16> */
[----:B------:R-:W-:Y:S01]  /*10280*/  @UP1 ULDC UR12, c[0x0][0x210] ;  /* 0x00008400000c1ab9 */ /* 0x000fe20000000800 */
        /* <DEDUP_REMOVED lines=8> */
[----:B------:R-:W-:-:S02]  /*10310*/  @UP1 UIMAD UR12, UR12, UR8, URZ ;  /* 0x000000080c0c12a4 */ /* 0x000fc4000f8e023f */
[----:B------:R-:W-:Y:S02]  /*10320*/  ULDC.U8 UR4, c[0x0][0x328] ;  /* 0x0000ca0000047ab9 */ /* 0x000fe40000000000 */
[----:B------:R-:W-:Y:S02]  /*10330*/  UISETP.NE.AND UP3, UPT, UR4, URZ, UPT ;  /* 0x0000003f0400728c */ /* 0x000fe4000bf65270 */
[----:B------:R-:W-:Y:S02]  /*10340*/  @!UP4 UIMAD UR14, UR6, UR5, UR14 ;  /* 0x00000005060ec2a4 */ /* 0x000fe4000f8e020e */
[----:B------:R-:W-:Y:S01]  /*10350*/  UISETP.NE.OR UP2, UPT, UR9, URZ, !UP3 ;  /* 0x0000003f0900728c */ /* 0x000fe2000df45670 */
[----:B------:R-:W3:Y:S01]  /*10360*/  S2UR UR9, SR_CTAID.X ;  /* 0x00000000000979c3 */ /* 0x000ee20000002500 */
[----:B------:R-:W-:Y:S02]  /*10370*/  ULDC UR5, c[0x0][0x234] ;  /* 0x00008d0000057ab9 */ /* 0x000fe40000000800 */
[----:B------:R-:W-:-:S02]  /*10380*/  UISETP.NE.OR UP0, UPT, UR11, -0x1, UP2 ;  /* 0xffffffff0b00788c */ /* 0x000fc40009705670 */
[----:B------:R-:W-:Y:S02]  /*10390*/  @!UP1 USEL UR12, UR8, UR5, !UP3 ;  /* 0x00000005080c9287 */ /* 0x000fe4000d800000 */
[----:B------:R-:W-:Y:S02]  /*103a0*/  ULDC UR4, c[0x0][0x1c0] ;  /* 0x0000700000047ab9 */ /* 0x000fe40000000800 */
[----:B------:R-:W-:Y:S01]  /*103b0*/  @UP1 UMOV UR15, 0x1 ;  /* 0x00000001000f1882 */ /* 0x000fe20000000000 */
        /* <DEDUP_REMOVED lines=23> */
[----:B------:R-:W1:Y:S01]  /*10530*/  @P4 MUFU.LG2 R2, R2 ;  /* 0x0000000200024308 */ /* 0x000e620000000c00 */
[C---:B------:R-:W-:Y:S01]  /*10540*/  FMUL.FTZ R161, R4.reuse, R161 ;  /* 0x000000a104a17220 */ /* 0x040fe20000410000 */
[----:B------:R-:W-:Y:S01]  /*10550*/  @!UP4 UMOV UR20, UR22 ;  /* 0x000000160014cc82 */ /* 0x000fe20008000000 */
[C---:B------:R-:W-:Y:S02]  /*10560*/  FMUL.FTZ R156, R4.reuse, R156 ;  /* 0x0000009c049c7220 */ /* 0x040fe40000410000 */
[C---:B------:R-:W-:Y:S01]  /*10570*/  FMUL.FTZ R157, R4.reuse, R157 ;  /* 0x0000009d049d7220 */ /* 0x040fe20000410000 */
[----:B------:R-:W-:Y:S01]  /*10580*/  F2FP.PACK_AB R160, R161, R160 ;  /* 0x000000a0a1a0723e */ /* 0x000fe200000000ff */
[C---:B------:R-:W-:Y:S01]  /*10590*/  FMUL.FTZ R152, R4.reuse, R152 ;  /* 0x0000009804987220 */ /* 0x040fe20000410000 */
[----:B------:R-:W3:Y:S01]  /*105a0*/  @P3 MUFU.LG2 R0, R0 ;  /* 0x0000000000003308 */ /* 0x000ee20000000c00 */
        /* <DEDUP_REMOVED lines=89> */
[----:B------:R-:W4:Y:S01]  /*10b40*/  S2R R4, SR_TID.X ;  /* 0x0000000000047919 */ /* 0x000f220000002100 */
        /* <DEDUP_REMOVED lines=21> */
[----:B------:R-:W-:Y:S01]  /*10ca0*/  LEA.HI R6, R7, R4, RZ, 0x2 ;  /* 0x0000000407067211 */ /* 0x000fe200078f10ff */
[----:B------:R-:W-:Y:S01]  /*10cb0*/  FMUL.FTZ R135, R5, R135 ;  /* 0x0000008705877220 */ /* 0x000fe20000410000 */
[----:B------:R-:W-:Y:S01]  /*10cc0*/  F2FP.PACK_AB R142, R143, R142 ;  /* 0x0000008e8f8e723e */ /* 0x000fe200000000ff */
        /* <DEDUP_REMOVED lines=16> */
[C---:B------:R-:W-:Y:S01]  /*10dd0*/  FMUL.FTZ R50, R5.reuse, R50 ;  /* 0x0000003205327220 */ /* 0x040fe20000410000 */
[----:B------:R-:W-:Y:S01]  /*10de0*/  LOP3.LUT R9, R6, 0x3ffffffc, RZ, 0xc0, !PT ;  /* 0x3ffffffc06097812 */ /* 0x000fe200078ec0ff */
[C---:B------:R-:W-:Y:S01]  /*10df0*/  FMUL.FTZ R55, R5.reuse, R55 ;  /* 0x0000003705377220 */ /* 0x040fe20000410000 */
[----:B------:R-:W-:Y:S01]  /*10e00*/  SHF.L.U32 R10, R8, 0x6, RZ ;  /* 0x00000006080a7819 */ /* 0x000fe200000006ff */
[----:B------:R-:W-:Y:S01]  /*10e10*/  FMUL.FTZ R54, R5, R54 ;  /* 0x0000003605367220 */ /* 0x000fe20000410000 */
[----:B------:R-:W-:Y:S01]  /*10e20*/  IADD3 R9, -R9, R4, RZ ;  /* 0x0000000409097210 */ /* 0x000fe20007ffe1ff */
[C---:B------:R-:W-:Y:S01]  /*10e30*/  FMUL.FTZ R59, R5.reuse, R59 ;  /* 0x0000003b053b7220 */ /* 0x040fe20000410000 */
[----:B------:R-:W-:Y:S01]  /*10e40*/  LOP3.LUT R10, R10, 0x1c0, RZ, 0xc0, !PT ;  /* 0x000001c00a0a7812 */ /* 0x000fe200078ec0ff */
[C---:B------:R-:W-:Y:S01]  /*10e50*/  FMUL.FTZ R58, R5.reuse, R58 ;  /* 0x0000003a053a7220 */ /* 0x040fe20000410000 */
[----:B------:R-:W-:Y:S01]  /*10e60*/  LOP3.LUT R11, R8, 0x1, RZ, 0xc0, !PT ;  /* 0x00000001080b7812 */ /* 0x000fe200078ec0ff */
[C---:B------:R-:W-:Y:S01]  /*10e70*/  FMUL.FTZ R63, R5.reuse, R63 ;  /* 0x0000003f053f7220 */ /* 0x040fe20000410000 */
[----:B------:R-:W-:Y:S01]  /*10e80*/  LEA.HI R10, R10, R10, RZ, 0x1d ;  /* 0x0000000a0a0a7211 */ /* 0x000fe200078fe8ff */
[----:B------:R-:W-:Y:S01]  /*10e90*/  FMUL.FTZ R62, R5, R62 ;  /* 0x0000003e053e7220 */ /* 0x000fe20000410000 */
[----:B------:R-:W-:Y:S01]  /*10ea0*/  ISETP.NE.U32.AND P0, PT, R11, 0x1, PT ;  /* 0x000000010b00780c */ /* 0x000fe20003f05070 */
[----:B------:R-:W-:Y:S01]  /*10eb0*/  FMUL.FTZ R67, R5, R67 ;  /* 0x0000004305437220 */ /* 0x000fe20000410000 */
[----:B------:R-:W-:Y:S01]  /*10ec0*/  F2FP.PACK_AB R42, R43, R42 ;  /* 0x0000002a2b2a723e */ /* 0x000fe200000000ff */
[C---:B------:R-:W-:Y:S01]  /*10ed0*/  FMUL.FTZ R66, R5.reuse, R66 ;  /* 0x0000004205427220 */ /* 0x040fe20000410000 */
[----:B------:R-:W-:Y:S01]  /*10ee0*/  R2P PR, R8, 0x6 ;  /* 0x0000000608007804 */ /* 0x000fe20000000000 */
[C---:B------:R-:W-:Y:S01]  /*10ef0*/  FMUL.FTZ R71, R5.reuse, R71 ;  /* 0x0000004705477220 */ /* 0x040fe20000410000 */
[----:B------:R-:W-:Y:S01]  /*10f00*/  MOV R8, 0x20 ;  /* 0x0000002000087802 */ /* 0x000fe20000000f00 */
[----:B------:R-:W-:Y:S01]  /*10f10*/  FMUL.FTZ R70, R5, R70 ;  /* 0x0000004605467220 */ /* 0x000fe20000410000 */
[----:B------:R-:W-:Y:S01]  /*10f20*/  F2FP.PACK_AB R46, R47, R46 ;  /* 0x0000002e2f2e723e */ /* 0x000fe200000000ff */
        /* <DEDUP_REMOVED lines=50> */
[----:B------:R-:W-:Y:S01]  /*11250*/  LEA.HI R5, R7, R4, RZ, 0x5 ;  /* 0x0000000407057211 */ /* 0x000fe200078f28ff */
[----:B-1----:R-:W-:Y:S01]  /*11260*/  @P4 FMUL.FTZ R77, R2, 0.69314718246459960938 ;  /* 0x3f317218024d4820 */ /* 0x002fe20000410000 */
[----:B------:R-:W-:Y:S01]  /*11270*/  F2FP.PACK_AB R126, R127, R126 ;  /* 0x0000007e7f7e723e */ /* 0x000fe200000000ff */
[----:B---3--:R-:W-:Y:S01]  /*11280*/  @P3 FMUL.FTZ R0, R0, 0.69314718246459960938 ;  /* 0x3f31721800003820 */ /* 0x008fe20000410000 */
[----:B------:R-:W-:-:S02]  /*11290*/  SHF.R.S32.HI R6, RZ, 0x5, R5 ;  /* 0x00000005ff067819 */ /* 0x000fc40000011405 */
[----:B------:R-:W-:Y:S02]  /*112a0*/  F2FP.PACK_AB R130, R131, R130 ;  /* 0x000000828382723e */ /* 0x000fe400000000ff */
[----:B------:R-:W-:Y:S02]  /*112b0*/  LEA R9, R6, R9, 0x9 ;  /* 0x0000000906097211 */ /* 0x000fe400078e48ff */
[----:B------:R-:W-:Y:S02]  /*112c0*/  SHF.R.S32.HI R75, RZ, 0x1f, R6 ;  /* 0x0000001fff4b7819 */ /* 0x000fe40000011406 */
[----:B------:R-:W-:Y:S02]  /*112d0*/  LEA R9, R9, R10, 0x1 ;  /* 0x0000000a09097211 */ /* 0x000fe400078e08ff */
[----:B------:R-:W-:Y:S02]  /*112e0*/  MOV R10, 0x40 ;  /* 0x00000040000a7802 */ /* 0x000fe40000000f00 */
[----:B------:R-:W-:-:S02]  /*112f0*/  SHF.L.U32 R9, R9, 0x1, RZ ;  /* 0x0000000109097819 */ /* 0x000fc400000006ff */
[----:B------:R-:W-:Y:S02]  /*11300*/  SEL R10, R10, 0xffffffc0, !P2 ;  /* 0xffffffc00a0a7807 */ /* 0x000fe40005000000 */
        /* <DEDUP_REMOVED lines=12> */
[----:B------:R-:W-:Y:S01]  /*113d0*/  LEA.HI R75, R75, R6, RZ, 0x2 ;  /* 0x000000064b4b7211 */ /* 0x000fe200078f10ff */
[----:B------:R-:W-:Y:S03]  /*113e0*/  STS [R13], R152 ;  /* 0x000000980d007388 */ /* 0x000fe60000000800 */
[----:B------:R-:W-:Y:S01]  /*113f0*/  LOP3.LUT R75, R75, 0xffffffc, RZ, 0xc0, !PT ;  /* 0x0ffffffc4b4b7812 */ /* 0x000fe200078ec0ff */
[----:B------:R-:W-:Y:S03]  /*11400*/  STS [R13+0x400], R154 ;  /* 0x0004009a0d007388 */ /* 0x000fe60000000800 */
[----:B------:R-:W-:Y:S01]  /*11410*/  IADD3 R6, R6, -R75, RZ ;  /* 0x8000004b06067210 */ /* 0x000fe20007ffe0ff */
[----:B------:R-:W-:Y:S01]  /*11420*/  STS [R15], R148 ;  /* 0x000000940f007388 */ /* 0x000fe20000000800 */
[----:B------:R-:W-:Y:S01]  /*11430*/  MOV R75, 0x7f800000 ;  /* 0x7f800000004b7802 */ /* 0x000fe20000000f00 */
[----:B------:R-:W-:-:S02]  /*11440*/  @P3 FFMA.FTZ R75, R3, c[0x0][0x238], R0 ;  /* 0x00008e00034b3a23 */ /* 0x000fc40000010000 */
        /* <DEDUP_REMOVED lines=49> */
[----:B-1----:R-:W-:-:S03]  /*11760*/  LOP3.LUT R9, R5, 0xffffffe0, RZ, 0xc0, !PT ;  /* 0xffffffe005097812 */ /* 0x002fc600078ec0ff */
[----:B------:R2:W-:Y:S01]  /*11770*/  STS [R17+0x6000], R116 ;  /* 0x0060007411007388 */ /* 0x0005e20000000800 */
[----:B------:R-:W-:-:S03]  /*11780*/  IADD3 R74, R4, -R9, RZ ;  /* 0x80000009044a7210 */ /* 0x000fc60007ffe0ff */
[----:B------:R2:W-:Y:S01]  /*11790*/  STS [R17+0x6400], R118 ;  /* 0x0064007611007388 */ /* 0x0005e20000000800 */
[----:B------:R-:W-:-:S03]  /*117a0*/  LOP3.LUT P0, RZ, R74, 0x3, RZ, 0xc0, !PT ;  /* 0x000000034aff7812 */ /* 0x000fc6000780c0ff */
[----:B------:R2:W-:Y:S04]  /*117b0*/  STS [R19+0x6000], R120 ;  /* 0x0060007813007388 */ /* 0x0005e80000000800 */
[----:B------:R2:W-:Y:S04]  /*117c0*/  STS [R19+0x6400], R122 ;  /* 0x0064007a13007388 */ /* 0x0005e80000000800 */
[----:B------:R2:W-:Y:S04]  /*117d0*/  STS [R21+0x6000], R124 ;  /* 0x0060007c15007388 */ /* 0x0005e80000000800 */
[----:B------:R2:W-:Y:S04]  /*117e0*/  STS [R21+0x6400], R126 ;  /* 0x0064007e15007388 */ /* 0x0005e80000000800 */
[----:B------:R2:W-:Y:S04]  /*117f0*/  STS [R23+0x6000], R128 ;  /* 0x0060008017007388 */ /* 0x0005e80000000800 */
[----:B------:R2:W-:Y:S04]  /*11800*/  STS [R23+0x6400], R130 ;  /* 0x0064008217007388 */ /* 0x0005e80000000800 */
[----:B------:R-:W-:Y:S06]  /*11810*/  BAR.SYNC.DEFER_BLOCKING 0x0 ;  /* 0x0000000000007b1d */ /* 0x000fec0000010000 */
[----:B------:R-:W1:Y:S04]  /*11820*/  S2R R72, SR_TID.X ;  /* 0x0000000000487919 */ /* 0x000e680000002100 */
        /* <DEDUP_REMOVED lines=8> */
[----:B------:R-:W-:-:S03]  /*118b0*/  IADD3 R5, R72, -R5, RZ ;  /* 0x8000000548057210 */ /* 0x000fc60007ffe0ff */
[----:B------:R2:W1:Y:S01]  /*118c0*/  LDS.128 R44, [R230+0x2800] ;  /* 0x00280000e62c7984 */ /* 0x0004620000000c00 */
[----:B------:R-:W-:-:S03]  /*118d0*/  SHF.R.S32.HI R74, RZ, 0x1f, R5 ;  /* 0x0000001fff4a7819 */ /* 0x000fc60000011405 */
[----:B------:R2:W1:Y:S01]  /*118e0*/  LDS.128 R40, [R230+0x3000] ;  /* 0x00300000e6287984 */ /* 0x0004620000000c00 */
[----:B------:R-:W-:-:S03]  /*118f0*/  LEA.HI R5, R74, R5, RZ, 0x2 ;  /* 0x000000054a057211 */ /* 0x000fc600078f10ff */
[----:B------:R2:W1:Y:S01]  /*11900*/  LDS.128 R36, [R230+0x3800] ;  /* 0x00380000e6247984 */ /* 0x0004620000000c00 */
[----:B------:R-:W-:Y:S01]  /*11910*/  MOV R74, 0x7f800000 ;  /* 0x7f800000004a7802 */ /* 0x000fe20000000f00 */
[----:B------:R-:W-:Y:S01]  /*11920*/  @P4 FFMA.FTZ R74, R164, c[0x0][0x238], R77 ;  /* 0x00008e00a44a4a23 */ /* 0x000fe2000001004d */
        /* <DEDUP_REMOVED lines=27> */
.L_x_211:
[----:B---34-:R-:W-:Y:S05]  /*11ae0*/  BSYNC B0 ;  /* 0x0000000000007941 */ /* 0x018fea0003800000 */
.L_x_210:
[----:B------:R-:W3:Y:S01]  /*11af0*/  S2R R0, SR_CTAID.Z ;  /* 0x0000000000007919 */ /* 0x000ee20000002700 */
[----:B------:R-:W-:Y:S01]  /*11b00*/  LEA.HI R4, R7, R4, RZ, 0x3 ;  /* 0x0000000407047211 */ /* 0x000fe200078f18ff */
[----:B------:R-:W-:Y:S01]  /*11b10*/  UIMAD UR9, UR9, -0x40, UR16 ;  /* 0xffffffc0090978a4 */ /* 0x000fe2000f8e0210 */
[----:B------:R-:W-:Y:S01]  /*11b20*/  SHF.R.S32.HI R2, RZ, 0x1f, R240 ;  /* 0x0000001fff027819 */ /* 0x000fe200000114f0 */
[----:B------:R-:W-:Y:S01]  /*11b30*/  USHF.R.S32.HI UR6, URZ, 0x1f, UR10 ;  /* 0x0000001f3f067899 */ /* 0x000fe2000801140a */
[----:B------:R-:W-:Y:S01]  /*11b40*/  IADD3 R6, P0, R240, UR20, RZ ;  /* 0x00000014f0067c10 */ /* 0x000fe2000ff1e0ff */
[----:B------:R-:W-:Y:S01]  /*11b50*/  ULDC.64 UR4, c[0x0][0x1f0] ;  /* 0x00007c0000047ab9 */ /* 0x000fe20000000a00 */
[----:B------:R-:W-:Y:S01]  /*11b60*/  SHF.R.S32.HI R3, RZ, 0x3, R4 ;  /* 0x00000003ff037819 */ /* 0x000fe20000011404 */
[----:B------:R-:W-:Y:S01]  /*11b70*/  UIMAD UR4, UR6, UR4, URZ ;  /* 0x00000004060472a4 */ /* 0x000fe2000f8e023f */
[----:B------:R-:W-:Y:S01]  /*11b80*/  IADD3.X R7, R2, UR7, RZ, P0, !PT ;  /* 0x0000000702077c10 */ /* 0x000fe200087fe4ff */
[----:B------:R-:W-:Y:S01]  /*11b90*/  IMAD.U32 R2, RZ, RZ, UR13 ;  /* 0x0000000dff027e24 */ /* 0x000fe2000f8e00ff */
[----:B------:R-:W-:Y:S01]  /*11ba0*/  ISETP.GE.AND P0, PT, R3, UR9, PT ;  /* 0x0000000903007c0c */ /* 0x000fe2000bf06270 */
[----:B------:R-:W-:Y:S01]  /*11bb0*/  UIMAD UR4, UR10, UR5, UR4 ;  /* 0x000000050a0472a4 */ /* 0x000fe2000f8e0204 */
[----:B------:R-:W-:Y:S01]  /*11bc0*/  LEA.HI R72, R73, R72, RZ, 0x3 ;  /* 0x0000004849487211 */ /* 0x000fe200078f18ff */
[----:B------:R-:W-:Y:S03]  /*11bd0*/  BSSY B0, `(.L_x_212) ;  /* 0x0000016000007945 */ /* 0x000fe60003800000 */
[----:B------:R-:W-:-:S04]  /*11be0*/  SHF.R.S32.HI R72, RZ, 0x3, R72 ;  /* 0x00000003ff487819 */ /* 0x000fc80000011448 */
[----:B------:R-:W-:Y:S01]  /*11bf0*/  SHF.R.S32.HI R73, RZ, 0x1f, R72 ;  /* 0x0000001fff497819 */ /* 0x000fe20000011448 */
[----:B---3--:R-:W-:-:S04]  /*11c00*/  IMAD.WIDE.U32 R6, R0, c[0x0][0x1f0], R6 ;  /* 0x00007c0000067a25 */ /* 0x008fc800078e0006 */
[----:B------:R-:W-:Y:S01]  /*11c10*/  IMAD.WIDE R72, R2, 0x40, R72 ;  /* 0x0000004002487825 */ /* 0x000fe200078e0248 */
[----:B------:R-:W-:Y:S01]  /*11c20*/  IADD3 R75, R7, UR4, RZ ;  /* 0x00000004074b7c10 */ /* 0x000fe2000fffe0ff */
[----:B------:R-:W-:Y:S05]  /*11c30*/  @P0 BRA `(.L_x_213) ;  /* 0x000000f000000947 */ /* 0x000fea0003800000 */
        /* <DEDUP_REMOVED lines=15> */
.L_x_213:
[----:B------:R-:W-:Y:S05]  /*11d30*/  BSYNC B0 ;  /* 0x0000000000007941 */ /* 0x000fea0003800000 */
.L_x_212:
[----:B------:R-:W-:Y:S01]  /*11d40*/  LEA.HI.SX32 R0, R4, 0x10, 0x1d ;  /* 0x0000001004007811 */ /* 0x000fe200078feaff */
[----:B------:R-:W-:Y:S03]  /*11d50*/  BSSY B0, `(.L_x_214) ;  /* 0x0000015000007945 */ /* 0x000fe60003800000 */
[----:B------:R-:W-:-:S13]  /*11d60*/  ISETP.GE.AND P0, PT, R0, UR9, PT ;  /* 0x0000000900007c0c */ /* 0x000fda000bf06270 */
[----:B------:R-:W-:Y:S05]  /*11d70*/  @P0 BRA `(.L_x_215) ;  /* 0x0000012000000947 */ /* 0x000fea0003800000 */
[----:B------:R-:W-:Y:S01]  /*11d80*/  IADD3 R2, P0, R72, 0x10, RZ ;  /* 0x0000001048027810 */ /* 0x000fe20007f1e0ff */
[----:B-1-3--:R-:W-:Y:S01]  /*11d90*/  IMAD.MOV.U32 R16, RZ, RZ, R6 ;  /* 0x000000ffff107224 */ /* 0x00afe200078e0006 */
[----:B------:R-:W-:Y:S01]  /*11da0*/  ISETP.GE.AND P3, PT, R240, c[0x0][0x220], PT ;  /* 0x00008800f0007a0c */ /* 0x000fe20003f66270 */
[----:B--2---:R-:W-:Y:S01]  /*11db0*/  IMAD.MOV.U32 R17, RZ, RZ, R75 ;  /* 0x000000ffff117224 */ /* 0x004fe200078e004b */
        /* <DEDUP_REMOVED lines=10> */
[----:B------:R1:W-:Y:S04]  /*11e60*/  @!P3 STG.E.128 [R2.64], R60 ;  /* 0x0000003c0200b986 */ /* 0x0003e8000c101d12 */
[----:B------:R1:W-:Y:S04]  /*11e70*/  @!P2 STG.E.128 [R2.64+0x80], R44 ;  /* 0x0000802c0200a986 */ /* 0x0003e8000c101d12 */
[----:B------:R1:W-:Y:S04]  /*11e80*/  @!P1 STG.E.128 [R2.64+0x100], R28 ;  /* 0x0001001c02009986 */ /* 0x0003e8000c101d12 */
[----:B------:R1:W-:Y:S02]  /*11e90*/  @!P0 STG.E.128 [R2.64+0x180], R12 ;  /* 0x0001800c02008986 */ /* 0x0003e4000c101d12 */
.L_x_215:
[----:B------:R-:W-:Y:S05]  /*11ea0*/  BSYNC B0 ;  /* 0x0000000000007941 */ /* 0x000fea0003800000 */
.L_x_214:
[----:B------:R-:W-:Y:S01]  /*11eb0*/  LEA.HI.SX32 R0, R4, 0x20, 0x1d ;  /* 0x0000002004007811 */ /* 0x000fe200078feaff */
[----:B------:R-:W-:Y:S03]  /*11ec0*/  BSSY B0, `(.L_x_216) ;  /* 0x0000015000007945 */ /* 0x000fe60003800000 */
[----:B------:R-:W-:-:S13]  /*11ed0*/  ISETP.GE.AND P0, PT, R0, UR9, PT ;  /* 0x0000000900007c0c */ /* 0x000fda000bf06270 */
[----:B------:R-:W-:Y:S05]  /*11ee0*/  @P0 BRA `(.L_x_217) ;  /* 0x0000012000000947 */ /* 0x000fea0003800000 */
[----:B-1----:R-:W-:Y:S01]  /*11ef0*/  IADD3 R2, P0, R72, 0x20, RZ ;  /* 0x0000002048027810 */ /* 0x002fe20007f1e0ff */
[----:B------:R-:W-:Y:S01]  /*11f00*/  IMAD.MOV.U32 R12, RZ, RZ, R6 ;  /* 0x000000ffff0c7224 */ /* 0x000fe200078e0006 */
        /* <DEDUP_REMOVED lines=16> */
.L_x_217:
[----:B------:R-:W-:Y:S05]  /*12010*/  BSYNC B0 ;  /* 0x0000000000007941 */ /* 0x000fea0003800000 */
.L_x_216:
[----:B------:R-:W-:-:S04]  /*12020*/  LEA.HI.SX32 R4, R4, 0x30, 0x1d ;  /* 0x0000003004047811 */ /* 0x000fc800078feaff */
[----:B------:R-:W-:-:S13]  /*12030*/  ISETP.GE.AND P0, PT, R4, UR9, PT ;  /* 0x0000000904007c0c */ /* 0x000fda000bf06270 */
[----:B------:R-:W-:Y:S05]  /*12040*/  @P0 EXIT ;  /* 0x000000000000094d */ /* 0x000fea0003800000 */
[----:B------:R-:W-:Y:S01]  /*12050*/  IADD3 R0, P0, R72, 0x30, RZ ;  /* 0x0000003048007810 */ /* 0x000fe20007f1e0ff */
[----:B------:R-:W-:Y:S01]  /*12060*/  IMAD.MOV.U32 R4, RZ, RZ, R6 ;  /* 0x000000ffff047224 */ /* 0x000fe200078e0006 */
[----:B------:R-:W-:Y:S01]  /*12070*/  ISETP.GE.AND P2, PT, R240, c[0x0][0x220], PT ;  /* 0x00008800f0007a0c */ /* 0x000fe20003f46270 */
[----:B------:R-:W-:Y:S01]  /*12080*/  IMAD.MOV.U32 R5, RZ, RZ, R75 ;  /* 0x000000ffff057224 */ /* 0x000fe200078e004b */
[----:B------:R-:W-:Y:S01]  /*12090*/  ISETP.GE.AND P1, PT, R229, c[0x0][0x220], PT ;  /* 0x00008800e5007a0c */ /* 0x000fe20003f26270 */
[----:B------:R-:W-:Y:S01]  /*120a0*/  IMAD.X R72, RZ, RZ, R73, P0 ;  /* 0x000000ffff487224 */ /* 0x000fe200000e0649 */
[----:B------:R-:W-:Y:S01]  /*120b0*/  ISETP.GE.AND P0, PT, R228, c[0x0][0x220], PT ;  /* 0x00008800e4007a0c */ /* 0x000fe20003f06270 */
[----:B------:R-:W-:-:S04]  /*120c0*/  IMAD.WIDE.U32 R4, R0, c[0x0][0x1e8], R4 ;  /* 0x00007a0000047a25 */ /* 0x000fc800078e0004 */
[----:B-1----:R-:W-:Y:S01]  /*120d0*/  IMAD R3, R72, c[0x0][0x1e8], RZ ;  /* 0x00007a0048037a24 */ /* 0x002fe200078e02ff */
        /* <DEDUP_REMOVED lines=11> */
.L_x_218:
        /* <DEDUP_REMOVED lines=15> */
.L_x_2026:


//--------------------- .text._ZN5flash16flash_fwd_kernelI23Flash_fwd_kernel_traitsILi256ELi64ELi64ELi4ELb0ELb0EN7cutlass6half_tE19Flash_kernel_traitsILi256ELi64ELi64ELi4ES3_EELb0ELb0ELb1ELb1ELb0ELb0ELb0ELb0EEEvNS_16Flash_fwd_paramsE --------------------------
	.section	.text._ZN5flash16flash_fwd_kernelI23Flash_fwd_kernel_traitsILi256ELi64ELi64ELi4ELb0ELb0EN7cutlass6half_tE19Flash_kernel_traitsILi256ELi64ELi64ELi4ES3_EELb0ELb0ELb1ELb1ELb0ELb0ELb0ELb0EEEvNS_16Flash_fwd_paramsE,"ax",@progbits
	.sectioninfo	@"SHI_REGISTERS=255"
	.align	128
        .global         _ZN5flash16flash_fwd_kernelI23Flash_fwd_kernel_traitsILi256ELi64ELi64ELi4ELb0ELb0EN7cutlass6half_tE19Flash_kernel_traitsILi256ELi64ELi64ELi4ES3_EELb0ELb0ELb1ELb1ELb0ELb0ELb0ELb0EEEvNS_16Flash_fwd_paramsE
        .type           _ZN5flash16flash_fwd_kernelI23Flash_fwd_kernel_traitsILi256ELi64ELi64ELi4ELb0ELb0EN7cutlass6half_tE19Flash_kernel_traitsILi256ELi64ELi64ELi4ES3_EELb0ELb0ELb1ELb1ELb0ELb0ELb0ELb0EEEvNS_16Flash_fwd_paramsE,@function
        .size           _ZN5flash16flash_fwd_kernelI23Flash_fwd_kernel_traitsILi256ELi64ELi64ELi4ELb0ELb0EN7cutlass6half_tE19Flash_kernel_traitsILi256ELi64ELi64ELi4ES3_EELb0ELb0ELb1ELb1ELb0ELb0ELb0ELb0EEEvNS_16Flash_fwd_paramsE,(.L_x_2027 - _ZN5flash16flash_fwd_kernelI23Flash_fwd_kernel_traitsILi256ELi64ELi64ELi4ELb0ELb0EN7cutlass6half_tE19Flash_kernel_traitsILi256ELi64ELi64ELi4ES3_EELb0ELb0ELb1ELb1ELb0ELb0ELb0ELb0EEEvNS_16Flash_fwd_paramsE)
        .other          _ZN5flash16flash_fwd_kernelI23Flash_fwd_kernel_traitsILi256ELi64ELi64ELi4ELb0ELb0EN7cutlass6half_tE19Flash_kernel_traitsILi256ELi64ELi64ELi4ES3_EELb0ELb0ELb1ELb1ELb0ELb0ELb0ELb0EEEvNS_16Flash_fwd_paramsE,@"STO_CUDA_ENTRY STV_DEFAULT"
_ZN5flash16flash_fwd_kernelI23Flash_fwd_kernel_traitsILi256ELi64ELi64ELi4ELb0ELb0EN7cutlass6half_tE19Flash_kernel_traitsILi256ELi64ELi64ELi4ES3_EELb0ELb0ELb1ELb1ELb0ELb0ELb0ELb0EEEvNS_16Flash_fwd_paramsE:
.text._ZN5flash16flash_fwd_kernelI23Flash_fwd_kernel_traitsILi256ELi64ELi64ELi4ELb0ELb0EN7cutlass6half_tE19Flash_kernel_traitsILi256ELi64ELi64ELi4ES3_EELb0ELb0ELb1ELb1ELb0ELb0ELb0ELb0EEEvNS_16Flash_fwd_paramsE:
        /* <DEDUP_REMOVED lines=57> */
.L_x_219:
[----:B-1----:R-:W-:Y:S02]  /*0390*/  ULDC UR6, c[0x0][0x218] ;  /* 0x0000860000067ab9 */ /* 0x002fe40000000800 */
.L_x_220:
        /* <DEDUP_REMOVED lines=25> */
[----:B------:R-:W-:Y:S02]  /*0530*/  UIADD3 UR7, UR20, 0x3f, URZ ;  /* 0x0000003f14077890 */ /* 0x000fe4000fffe03f */
[----:B------:R-:W-:-:S02]  /*0540*/  UIADD3 UR10, UR6, -UR10, URZ ;  /* 0x8000000a060a7290 */ /* 0x000fc4000fffe03f */
        /* <DEDUP_REMOVED lines=37> */
[----:B------:R-:W-:-:S02]  /*07a0*/  @UP0 UIMAD UR7, UR15, UR7, UR9 ;  /* 0x000000070f0702a4 */ /* 0x000fc4000f8e0209 */
[----:B------:R-:W-:Y:S01]  /*07b0*/  ULDC UR10, c[0x0][0x214] ;  /* 0x00008500000a7ab9 */ /* 0x000fe20000000800 */
[----:B------:R-:W-:Y:S01]  /*07c0*/  IMAD.WIDE R18, R19, 0x40, R16 ;  /* 0x0000004013127825 */ /* 0x000fe200078e0210 */
[----:B------:R-:W-:Y:S01]  /*07d0*/  @UP1 ULDC UR11, c[0x0][0x210] ;  /* 0x00008400000b1ab9 */ /* 0x000fe20000000800 */
[C---:B------:R-:W-:Y:S01]  /*07e0*/  IADD3 R8, R9.reuse, 0x40, RZ ;  /* 0x0000004009087810 */ /* 0x040fe20007ffe0ff */
[----:B------:R-:W-:Y:S01]  /*07f0*/  @!UP0 UIMAD UR13, UR13, UR4, URZ ;  /* 0x000000040d0d82a4 */ /* 0x000fe2000f8e023f */
[C---:B------:R-:W-:Y:S01]  /*0800*/  IADD3 R7, R9.reuse, 0x80, RZ ;  /* 0x0000008009077810 */ /* 0x040fe20007ffe0ff */
[----:B------:R-:W-:Y:S01]  /*0810*/  ULDC UR9, c[0x0][0x234] ;  /* 0x00008d0000097ab9 */ /* 0x000fe20000000800 */
[----:B------:R-:W-:Y:S01]  /*0820*/  IADD3 R6, R9, 0xc0, RZ ;  /* 0x000000c009067810 */ /* 0x000fe20007ffe0ff */
[----:B------:R-:W-:Y:S02]  /*0830*/  @!UP0 UIMAD.WIDE.U32 UR24, UR16, UR4, URZ ;  /* 0x00000004101882a5 */ /* 0x000fe4000f8e003f */
[----:B------:R-:W-:-:S02]  /*0840*/  @UP1 UIMAD UR11, UR11, UR10, URZ ;  /* 0x0000000a0b0b12a4 */ /* 0x000fc4000f8e023f */
[----:B------:R-:W-:Y:S02]  /*0850*/  @!UP1 USEL UR11, UR10, UR9, !UP2 ;  /* 0x000000090a0b9287 */ /* 0x000fe4000d000000 */
[----:B------:R-:W-:Y:S02]  /*0860*/  @!UP0 UIMAD UR13, UR16, UR5, UR13 ;  /* 0x00000005100d82a4 */ /* 0x000fe4000f8e020d */
[----:B------:R-:W-:Y:S02]  /*0870*/  ULDC UR6, c[0x0][0x1c0] ;  /* 0x0000700000067ab9 */ /* 0x000fe40000000800 */
[----:B------:R-:W-:Y:S02]  /*0880*/  @UP1 UMOV UR12, 0x1 ;  /* 0x00000001000c1882 */ /* 0x000fe40000000000 */
[----:B------:R-:W-:Y:S02]  /*0890*/  @!UP1 UIMAD UR12, UR11, UR6, URZ ;  /* 0x000000060b0c92a4 */ /* 0x000fe4000f8e023f */
[----:B------:R-:W-:-:S02]  /*08a0*/  @!UP0 UMOV UR8, UR24 ;  /* 0x0000001800088c82 */ /* 0x000fc40008000000 */
[----:B------:R-:W-:Y:S01]  /*08b0*/  @!UP0 UIADD3 UR7, UR25, UR13, URZ ;  /* 0x0000000d19078290 */ /* 0x000fe2000fffe03f */
[C---:B------:R-:W-:Y:S01]  /*08c0*/  IADD3 R2, P0, R9.reuse, UR8, RZ ;  /* 0x0000000809027c10 */ /* 0x040fe2000ff1e0ff */
[----:B------:R-:W-:Y:S02]  /*08d0*/  USHF.R.S32.HI UR14, URZ, 0x1f, UR18 ;  /* 0x0000001f3f0e7899 */ /* 0x000fe40008011412 */
[----:B------:R-:W-:Y:S02]  /*08e0*/  UIADD3 UR21, -UR19, UR21, URZ ;  /* 0x0000001513157290 */ /* 0x000fe4000fffe13f */
[----:B------:R-:W-:Y:S01]  /*08f0*/  @!UP3 UIMAD UR20, UR16, UR10, URZ ;  /* 0x0000000a1014b2a4 */ /* 0x000fe2000f8e023f */
[----:B------:R-:W-:Y:S01]  /*0900*/  LEA.HI.X.SX32 R3, R9, UR7, 0x1, P0 ;  /* 0x0000000709037c11 */ /* 0x000fe200080f0eff */
[----:B------:R-:W-:Y:S02]  /*0910*/  UIMAD UR12, UR16, UR12, URZ ;  /* 0x0000000c100c72a4 */ /* 0x000fe4000f8e023f */
[----:B------:R-:W-:Y:S01]  /*0920*/  ULDC.64 UR4, c[0x0][0x1f0] ;  /* 0x00007c0000047ab9 */ /* 0x000fe20000000a00 */
[----:B------:R-:W-:Y:S01]  /*0930*/  ISETP.GE.AND P0, PT, R16, UR21, PT ;  /* 0x0000001510007c0c */ /* 0x000fe2000bf06270 */
[----:B------:R-:W-:Y:S01]  /*0940*/  @!UP3 USEL UR20, UR20, UR15, !UP0 ;  /* 0x0000000f1414b287 */ /* 0x000fe2000c000000 */
[----:B-1----:R-:W-:Y:S01]  /*0950*/  IMAD.WIDE.U32 R12, R12, c[0x0][0x1f0], R2 ;  /* 0x00007c000c0c7a25 */ /* 0x002fe200078e0002 */
[----:B------:R-:W-:-:S02]  /*0960*/  USEL UR12, UR12, URZ, UP3 ;  /* 0x0000003f0c0c7287 */ /* 0x000fc40009800000 */
[----:B------:R-:W-:Y:S02]  /*0970*/  UIMAD UR4, UR14, UR4, URZ ;  /* 0x000000040e0472a4 */ /* 0x000fe4000f8e023f */
[----:B------:R-:W-:Y:S02]  /*0980*/  UIMAD UR11, UR18, UR11, UR12 ;  /* 0x0000000b120b72a4 */ /* 0x000fe4000f8e020c */
[----:B------:R-:W-:Y:S02]  /*0990*/  @UP1 ULDC UR14, c[0x0][0x210] ;  /* 0x00008400000e1ab9 */ /* 0x000fe40000000800 */
[----:B------:R-:W-:Y:S02]  /*09a0*/  @!UP1 UMOV UR14, 0x1 ;  /* 0x00000001000e9882 */ /* 0x000fe40000000000 */
[----:B------:R-:W-:Y:S02]  /*09b0*/  UIMAD UR19, UR19, UR14, URZ ;  /* 0x0000000e131372a4 */ /* 0x000fe4000f8e023f */
[----:B------:R-:W-:-:S02]  /*09c0*/  UMOV UR26, URZ ;  /* 0x0000003f001a7c82 */ /* 0x000fc40008000000 */
        /* <DEDUP_REMOVED lines=25> */
.L_x_223:
[----:B------:R-:W-:Y:S05]  /*0b60*/  BSYNC B0 ;  /* 0x0000000000007941 */ /* 0x000fea0003800000 */
.L_x_222:
        /* <DEDUP_REMOVED lines=22> */
.L_x_225:
[----:B------:R-:W-:Y:S05]  /*0cd0*/  BSYNC B0 ;  /* 0x0000000000007941 */ /* 0x000fea0003800000 */
.L_x_224:
        /* <DEDUP_REMOVED lines=22> */
.L_x_227:
[----:B------:R-:W-:Y:S05]  /*0e40*/  BSYNC B0 ;  /* 0x0000000000007941 */ /* 0x000fea0003800000 */
.L_x_226:
        /* <DEDUP_REMOVED lines=21> */
.L_x_229:
[----:B------:R-:W-:Y:S05]  /*0fa0*/  BSYNC B0 ;  /* 0x0000000000007941 */ /* 0x000fea0003800000 */
.L_x_228:
        /* <DEDUP_REMOVED lines=35> */
.L_x_221:
[----:B------:R-:W-:Y:S02]  /*11e0*/  UISETP.NE.AND UP1, UPT, UR15, -0x1, UPT ;  /* 0xffffffff0f00788c */ /* 0x000fe4000bf25270 */
[----:B------:R-:W-:Y:S02]  /*11f0*/  UISETP.NE.AND UP0, UPT, UR8, -0x1, UPT ;  /* 0xffffffff0800788c */ /* 0x000fe4000bf05270 */
[----:B------:R-:W-:Y:S02]  /*1200*/  ULDC.64 UR24, c[0x0][0x190] ;  /* 0x0000640000187ab9 */ /* 0x000fe40000000a00 */
[----:B------:R-:W-:Y:S02]  /*1210*/  ULDC.64 UR6, c[0x0][0x178] ;  /* 0x00005e0000067ab9 */ /* 0x000fe40000000a00 */
[----:B------:R-:W-:Y:S01]  /*1220*/  PLOP3.LUT P0, PT, PT, PT, UP0, 0x80, 0x0 ;  /* 0x000000000000781c */ /* 0x000fe20003f0f008 */
[----:B------:R-:W-:-:S02]  /*1230*/  ULDC.64 UR4, c[0x0][0x198] ;  /* 0x0000660000047ab9 */ /* 0x000fc40000000a00 */
[----:B------:R-:W-:Y:S02]  /*1240*/  @!UP1 USHF.R.S32.HI UR9, URZ, 0x1f, UR16 ;  /* 0x0000001f3f099899 */ /* 0x000fe40008011410 */
[----:B------:R-:W-:Y:S02]  /*1250*/  @UP0 UIADD3 UR13, UR27, UR8, URZ ;  /* 0x000000081b0d0290 */ /* 0x000fe4000fffe03f */
[----:B------:R-:W-:Y:S02]  /*1260*/  @UP1 UIMAD.WIDE.U32 UR28, UR15, UR24, URZ ;  /* 0x000000180f1c12a5 */ /* 0x000fe4000f8e003f */
[----:B------:R-:W-:Y:S02]  /*1270*/  @!UP1 UIMAD UR9, UR9, UR6, URZ ;  /* 0x00000006090992a4 */ /* 0x000fe4000f8e023f */
[----:B------:R-:W-:Y:S02]  /*1280*/  @UP0 UIMAD.WIDE.U32 UR30, UR13, UR4, URZ ;  /* 0x000000040d1e02a5 */ /* 0x000fe4000f8e003f */
[----:B------:R-:W-:-:S02]  /*1290*/  @!UP1 UIMAD.WIDE.U32 UR32, UR16, UR6, URZ ;  /* 0x00000006102092a5 */ /* 0x000fc4000f8e003f */
[----:B------:R-:W-:Y:S02]  /*12a0*/  @!UP1 UIMAD UR7, UR16, UR7, UR9 ;  /* 0x00000007100792a4 */ /* 0x000fe4000f8e0209 */
[----:B------:R-:W-:Y:S02]  /*12b0*/  @UP1 UIMAD UR25, UR15, UR25, UR29 ;  /* 0x000000190f1912a4 */ /* 0x000fe4000f8e021d */
[----:B------:R-:W-:Y:S02]  /*12c0*/  @UP1 UMOV UR6, UR28 ;  /* 0x0000001c00061c82 */ /* 0x000fe40008000000 */
[----:B------:R-:W-:Y:S02]  /*12d0*/  @UP0 UIMAD UR13, UR13, UR5, UR31 ;  /* 0x000000050d0d02a4 */ /* 0x000fe4000f8e021f */
[----:B------:R-:W-:Y:S02]  /*12e0*/  USHF.R.S32.HI UR9, URZ, 0x1f, UR18 ;  /* 0x0000001f3f097899 */ /* 0x000fe40008011412 */
[----:B------:R-:W-:-:S02]  /*12f0*/  @!UP1 UIADD3 UR25, UR33, UR7, URZ ;  /* 0x0000000721199290 */ /* 0x000fc4000fffe03f */
[----:B------:R-:W-:Y:S02]  /*1300*/  @!UP1 UMOV UR6, UR32 ;  /* 0x0000002000069c82 */ /* 0x000fe40008000000 */
        /* <DEDUP_REMOVED lines=8> */
[----:B------:R-:W-:Y:S02]  /*1390*/  UIADD3 UR29, UR29, UR13, URZ ;  /* 0x0000000d1d1d7290 */ /* 0x000fe4000fffe03f */
[----:B------:R-:W-:Y:S02]  /*13a0*/  ULDC.64 UR4, c[0x0][0x180] ;  /* 0x0000600000047ab9 */ /* 0x000fe40000000a00 */
[----:B------:R-:W-:Y:S02]  /*13b0*/  UIMAD UR7, UR7, UR4, URZ ;  /* 0x00000004070772a4 */ /* 0x000fe4000f8e023f */
[----:B------:R-:W-:Y:S02]  /*13c0*/  UIMAD.WIDE.U32 UR28, UR16, UR4, UR28 ;  /* 0x00000004101c72a5 */ /* 0x000fe4000f8e001c */
[----:B------:R-:W-:-:S04]  /*13d0*/  UIMAD UR5, UR16, UR5, UR7 ;  /* 0x00000005100572a4 */ /* 0x000fc8000f8e0207 */
[----:B------:R-:W-:Y:S02]  /*13e0*/  UIADD3 UR13, UR29, UR5, URZ ;  /* 0x000000051d0d7290 */ /* 0x000fe4000fffe03f */
[----:B------:R-:W-:Y:S02]  /*13f0*/  UMOV UR14, UR28 ;  /* 0x0000001c000e7c82 */ /* 0x000fe40008000000 */
.L_x_230:
[----:B------:R-:W-:Y:S01]  /*1400*/  IABS R0, c[0x0][0x1c8] ;  /* 0x0000720000007a13 */ /* 0x000fe20000000000 */
[----:B------:R-:W1:Y:S01]  /*1410*/  S2R R2, SR_CTAID.Z ;  /* 0x0000000000027919 */ /* 0x000e620000002700 */
[----:B------:R-:W-:Y:S02]  /*1420*/  UMOV UR28, URZ ;  /* 0x0000003f001c7c82 */ /* 0x000fe40008000000 */
[----:B------:R-:W2:Y:S01]  /*1430*/  R2UR UR7, R0 ;  /* 0x00000000000773c2 */ /* 0x000ea200000e0000 */
[----:B------:R-:W-:Y:S01]  /*1440*/  @UP0 UIADD3 UR24, UR27, UR8, URZ ;  /* 0x000000081b180290 */ /* 0x000fe2000fffe03f */
[----:B-1----:R-:W-:Y:S01]  /*1450*/  IABS R2, R2 ;  /* 0x0000000200027213 */ /* 0x002fe20000000000 */
[----:B--2---:R-:W1:Y:S05]  /*1460*/  I2F.RP R5, UR7 ;  /* 0x0000000700057d06 */ /* 0x004e6a0008209400 */
[----:B------:R-:W2:Y:S03]  /*1470*/  R2UR UR5, R2 ;  /* 0x00000000020573c2 */ /* 0x000ea600000e0000 */
[----:B-1----:R-:W1:Y:S02]  /*1480*/  MUFU.RCP R3, R5 ;  /* 0x0000000500037308 */ /* 0x002e640000001000 */
[----:B-1----:R-:W-:-:S06]  /*1490*/  IADD3 R3, R3, 0xffffffe, RZ ;  /* 0x0ffffffe03037810 */ /* 0x002fcc0007ffe0ff */
[----:B------:R-:W1:Y:S02]  /*14a0*/  F2I.FTZ.U32.TRUNC.NTZ R0, R3 ;  /* 0x0000000300007305 */ /* 0x000e64000021f000 */
[----:B-1----:R-:W1:Y:S02]  /*14b0*/  R2UR UR29, R0 ;  /* 0x00000000001d73c2 */ /* 0x002e6400000e0000 */
[----:B-1----:R-:W-:-:S04]  /*14c0*/  UIADD3 UR4, URZ, -UR29, URZ ;  /* 0x8000001d3f047290 */ /* 0x002fc8000fffe03f */
[----:B------:R-:W-:-:S04]  /*14d0*/  UIMAD UR4, UR4, UR7, URZ ;  /* 0x00000007040472a4 */ /* 0x000fc8000f8e023f */
[----:B------:R-:W-:-:S04]  /*14e0*/  UIMAD.WIDE.U32 UR28, UR29, UR4, UR28 ;  /* 0x000000041d1c72a5 */ /* 0x000fc8000f8e001c */
[----:B--2---:R-:W-:-:S04]  /*14f0*/  UIMAD.WIDE.U32 UR28, UR29, UR5, URZ ;  /* 0x000000051d1c72a5 */ /* 0x004fc8000f8e003f */
        /* <DEDUP_REMOVED lines=32> */
.L_x_231:
[----:B------:R-:W-:Y:S01]  /*1700*/  SHF.R.S32.HI R3, RZ, 0x1f, R4 ;  /* 0x0000001fff037819 */ /* 0x000fe20000011404 */
[----:B------:R-:W1:Y:S01]  /*1710*/  S2R R16, SR_CTAID.Z ;  /* 0x0000000000107919 */ /* 0x000e620000002700 */
[----:B------:R-:W-:Y:S01]  /*1720*/  ULDC.64 UR4, c[0x0][0x1b8] ;  /* 0x00006e0000047ab9 */ /* 0x000fe20000000a00 */
[----:B------:R-:W-:Y:S01]  /*1730*/  IMAD.U32 R236, RZ, RZ, UR8 ;  /* 0x00000008ffec7e24 */ /* 0x000fe2000f8e00ff */
[CC--:B------:R-:W-:Y:S01]  /*1740*/  LEA.HI R5, R3.reuse, R4.reuse, RZ, 0x3 ;  /* 0x0000000403057211 */ /* 0x0c0fe200078f18ff */
[----:B------:R-:W-:Y:S01]  /*1750*/  UIMAD UR4, UR28, UR4, URZ ;  /* 0x000000041c0472a4 */ /* 0x000fe2000f8e023f */
[----:B------:R-:W-:Y:S01]  /*1760*/  LEA.HI R11, R3, R4, RZ, 0x4 ;  /* 0x00000004030b7211 */ /* 0x000fe200078f20ff */
[----:B------:R-:W-:Y:S01]  /*1770*/  UIADD3 UR27, -UR19, UR21, URZ ;  /* 0x00000015131b7290 */ /* 0x000fe2000fffe13f */
[----:B------:R-:W-:Y:S01]  /*1780*/  SHF.R.S32.HI R14, RZ, 0x3, R5 ;  /* 0x00000003ff0e7819 */ /* 0x000fe20000011405 */
[----:B------:R-:W-:Y:S01]  /*1790*/  IMAD.U32 R166, RZ, RZ, UR8 ;  /* 0x00000008ffa67e24 */ /* 0x000fe2000f8e00ff */
[----:B------:R-:W-:Y:S01]  /*17a0*/  SHF.R.S32.HI R0, RZ, 0x4, R11 ;  /* 0x00000004ff007819 */ /* 0x000fe2000001140b */
[----:B------:R-:W-:Y:S01]  /*17b0*/  IMAD.U32 R19, RZ, RZ, UR17 ;  /* 0x00000011ff137e24 */ /* 0x000fe2000f8e00ff */
[----:B------:R-:W-:Y:S01]  /*17c0*/  LOP3.LUT R5, R5, 0xfffffff8, RZ, 0xc0, !PT ;  /* 0xfffffff805057812 */ /* 0x000fe200078ec0ff */
[----:B------:R-:W-:Y:S01]  /*17d0*/  IMAD.SHL.U32 R7, R14, 0x40, RZ ;  /* 0x000000400e077824 */ /* 0x000fe200078e00ff */
[C---:B------:R-:W-:Y:S01]  /*17e0*/  LEA.HI R229, R11.reuse, R0, RZ, 0x1 ;  /* 0x000000000be57211 */ /* 0x040fe200078f08ff */
[----:B------:R-:W-:Y:S01]  /*17f0*/  BSSY B0, `(.L_x_232) ;  /* 0x000006a000007945 */ /* 0x000fe20003800000 */
[----:B------:R-:W-:Y:S01]  /*1800*/  LOP3.LUT R11, R11, 0xfffffff0, RZ, 0xc0, !PT ;  /* 0xfffffff00b0b7812 */ /* 0x000fe200078ec0ff */
[----:B------:R-:W-:Y:S01]  /*1810*/  IMAD.IADD R2, R4, 0x1, -R5 ;  /* 0x0000000104027824 */ /* 0x000fe200078e0a05 */
[----:B------:R-:W-:-:S02]  /*1820*/  LOP3.LUT R229, R229, 0xfffffffe, RZ, 0xc0, !PT ;  /* 0xfffffffee5e57812 */ /* 0x000fc400078ec0ff */
        /* <DEDUP_REMOVED lines=13> */
[----:B------:R-:W-:Y:S01]  /*1900*/  LEA.HI R9, R3, R4, RZ, 0x6 ;  /* 0x0000000403097211 */ /* 0x000fe200078f30ff */
        /* <DEDUP_REMOVED lines=13> */
[----:B------:R-:W-:-:S02]  /*19e0*/  IADD3 R233, R246, 0x40, RZ ;  /* 0x00000040f6e97810 */ /* 0x000fc40007ffe0ff */
        /* <DEDUP_REMOVED lines=74> */
.L_x_233:
[----:B------:R-:W-:Y:S05]  /*1e90*/  BSYNC B0 ;  /* 0x0000000000007941 */ /* 0x000fea0003800000 */
.L_x_232:
        /* <DEDUP_REMOVED lines=45> */
.L_x_235:
[----:B------:R-:W-:Y:S05]  /*2170*/  BSYNC B0 ;  /* 0x0000000000007941 */ /* 0x000fea0003800000 */
.L_x_234:
        /* <DEDUP_REMOVED lines=45> */
.L_x_237:
[----:B------:R-:W-:Y:S05]  /*2450*/  BSYNC B0 ;  /* 0x0000000000007941 */ /* 0x000fea0003800000 */
.L_x_236:
        /* <DEDUP_REMOVED lines=48> */
.L_x_239:
[----:B------:R-:W-:Y:S05]  /*2760*/  BSYNC B0 ;  /* 0x0000000000007941 */ /* 0x000fea0003800000 */
.L_x_238:
        /* <DEDUP_REMOVED lines=45> */
.L_x_241:
[----:B------:R-:W-:Y:S05]  /*2a40*/  BSYNC B0 ;  /* 0x0000000000007941 */ /* 0x000fea0003800000 */
.L_x_240:
        /* <DEDUP_REMOVED lines=41> */
.L_x_243:
[----:B------:R-:W-:Y:S05]  /*2ce0*/  BSYNC B0 ;  /* 0x0000000000007941 */ /* 0x000fea0003800000 */
.L_x_242:
        /* <DEDUP_REMOVED lines=40> */
.L_x_245:
[----:B------:R-:W-:Y:S05]  /*2f70*/  BSYNC B0 ;  /* 0x0000000000007941 */ /* 0x000fea0003800000 */
.L_x_244:
[----:B------:R-:W-:Y:S01]  /*2f80*/  ISETP.GE.AND P0, PT, R8, UR27, PT ;  /* 0x0000001b08007c0c */ /* 0x000fe2000bf06270 */
[----:B------:R-:W-:-:S12]  /*2f90*/  BSSY B0, `(.L_x_246) ;  /* 0x0000029000007945 */ /* 0x000fd80003800000 */
        /* <DEDUP_REMOVED lines=40> */
.L_x_247:
[----:B------:R-:W-:Y:S05]  /*3220*/  BSYNC B0 ;  /* 0x0000000000007941 */ /* 0x000fea0003800000 */
.L_x_246:
[----:B------:R-:W-:Y:S01]  /*3230*/  ULDC.64 UR4, c[0x0][0x318] ;  /* 0x0000c60000047ab9 */ /* 0x000fe20000000a00 */
[----:B------:R-:W0:Y:S01]  /*3240*/  LDGDEPBAR ;  /* 0x00000000000079af */ /* 0x000e220000000000 */
[----:B------:R-:W-:-:S04]  /*3250*/  UISETP.NE.U32.AND UP1, UPT, URZ, UR4, UPT ;  /* 0x000000043f00728c */ /* 0x000fc8000bf25070 */
[----:B------:R-:W-:-:S03]  /*3260*/  UISETP.NE.AND.EX UP1, UPT, URZ, UR5, UPT, UP1 ;  /* 0x000000053f00728c */ /* 0x000fc6000bf25310 */
[----:B------:R-:W-:-:S03]  /*3270*/  ULDC.64 UR4, c[0x0][0x320] ;  /* 0x0000c80000047ab9 */ /* 0x000fc60000000a00 */
        /* <DEDUP_REMOVED lines=8> */
[----:B------:R-:W-:Y:S02]  /*3300*/  ULDC UR4, c[0x0][0x318] ;  /* 0x0000c60000047ab9 */ /* 0x000fe40000000800 */
[----:B------:R-:W-:Y:S02]  /*3310*/  @UP1 ULEA UR34, UP0, UR36, UR4, 0x2 ;  /* 0x0000000424221291 */ /* 0x000fe4000f80103f */
[----:B------:R-:W-:Y:S02]  /*3320*/  @UP1 UIADD3 UR5, UR37, UR5, URZ ;  /* 0x0000000525051290 */ /* 0x000fe4000fffe03f */
[----:B------:R-:W-:Y:S02]  /*3330*/  ULDC UR4, c[0x0][0x31c] ;  /* 0x0000c70000047ab9 */ /* 0x000fe40000000800 */
[----:B------:R-:W-:Y:S01]  /*3340*/  @UP1 ULEA.HI.X UR35, UR36, UR4, UR5, 0x2, UP0 ;  /* 0x0000000424231291 */ /* 0x000fe200080f1405 */
[----:B-12---:R-:W-:Y:S01]  /*3350*/  IMAD.U32 R16, RZ, RZ, UR34 ;  /* 0x00000022ff107e24 */ /* 0x006fe2000f8e00ff */
[----:B------:R-:W1:Y:S01]  /*3360*/  @P0 MUFU.RCP R11, c[0x0][0x238] ;  /* 0x00008e00000b0b08 */ /* 0x000e620000001000 */
[----:B------:R-:W-:Y:S01]  /*3370*/  ISETP.GE.AND P1, PT, R14, UR27, PT ;  /* 0x0000001b0e007c0c */ /* 0x000fe2000bf26270 */
[----:B------:R-:W-:-:S02]  /*3380*/  ULDC.64 UR4, c[0x0][0x1a0] ;  /* 0x0000680000047ab9 */ /* 0x000fc40000000a00 */
[----:B------:R-:W-:-:S05]  /*3390*/  IMAD.U32 R17, RZ, RZ, UR35 ;  /* 0x00000023ff117e24 */ /* 0x000fca000f8e00ff */
[----:B------:R2:W1:Y:S01]  /*33a0*/  @P0 LDG.E R12, [R16.64] ;  /* 0x00000016100c0981 */ /* 0x000462000c1e1900 */
[----:B------:R-:W-:Y:S01]  /*33b0*/  LOP3.LUT R13, R6, 0xffffffe0, RZ, 0xc0, !PT ;  /* 0xffffffe0060d7812 */ /* 0x000fe200078ec0ff */
[----:B------:R-:W-:Y:S01]  /*33c0*/  USHF.L.U64.HI UR25, UR4, UR25, UR5 ;  /* 0x0000001904197299 */ /* 0x000fe20008010205 */
[----:B------:R-:W-:Y:S01]  /*33d0*/  IMAD.MOV.U32 R196, RZ, RZ, R166 ;  /* 0x000000ffffc47224 */ /* 0x000fe200078e00a6 */
[----:B------:R-:W-:Y:S01]  /*33e0*/  BAR.SYNC.DEFER_BLOCKING 0x0 ;  /* 0x0000000000007b1d */ /* 0x000fe20000010000 */
[----:B------:R-:W-:Y:S01]  /*33f0*/  USHF.L.U32 UR9, UR4, 0x6, URZ ;  /* 0x0000000604097899 */ /* 0x000fe2000800063f */
[----:B------:R-:W-:Y:S01]  /*3400*/  IMAD.IADD R6, R4, 0x1, -R13 ;  /* 0x0000000104067824 */ /* 0x000fe200078e0a0d */
[----:B------:R-:W-:-:S03]  /*3410*/  UIMAD UR5, UR25, UR29, URZ ;  /* 0x0000001d190572a4 */ /* 0x000fc6000f8e023f */
[----:B------:R-:W-:Y:S01]  /*3420*/  UMOV UR18, URZ ;  /* 0x0000003f00127c82 */ /* 0x000fe20008000000 */
[----:B------:R-:W-:Y:S01]  /*3430*/  BSSY B0, `(.L_x_248) ;  /* 0x0000031000007945 */ /* 0x000fe20003800000 */
[----:B------:R-:W-:Y:S01]  /*3440*/  UIMAD UR28, UR28, UR9, UR5 ;  /* 0x000000091c1c72a4 */ /* 0x000fe2000f8e0205 */
[----:B--2---:R-:W-:Y:S01]  /*3450*/  IMAD.U32 R17, RZ, RZ, UR29 ;  /* 0x0000001dff117e24 */ /* 0x004fe2000f8e00ff */
[----:B------:R2:W-:Y:S03]  /*3460*/  @P1 STS.128 [R234+0x10000], RZ ;  /* 0x010000ffea001388 */ /* 0x0005e60000000c00 */
[----:B------:R-:W-:Y:S01]  /*3470*/  IMAD.WIDE.U32 R16, R17, UR9, R196 ;  /* 0x0000000911107c25 */ /* 0x000fe2000f8e00c4 */
[----:B------:R2:W-:Y:S04]  /*3480*/  @P1 STS.128 [R234+0x12000], RZ ;  /* 0x012000ffea001388 */ /* 0x0005e80000000c00 */
[----:B------:R-:W-:Y:S01]  /*3490*/  IADD3 R19, R17, UR28, RZ ;  /* 0x0000001c11137c10 */ /* 0x000fe2000fffe0ff */
[----:B------:R2:W-:Y:S04]  /*34a0*/  @P1 STS.128 [R234+0x14000], RZ ;  /* 0x014000ffea001388 */ /* 0x0005e80000000c00 */
[----:B------:R2:W-:Y:S01]  /*34b0*/  @P1 STS.128 [R234+0x16000], RZ ;  /* 0x016000ffea001388 */ /* 0x0005e20000000c00 */
[----:B-1----:R-:W-:-:S04]  /*34c0*/  @P0 FMUL.FTZ R11, R12, R11 ;  /* 0x0000000b0c0b0220 */ /* 0x002fc80000410000 */
[----:B------:R1:W3:Y:S02]  /*34d0*/  @P0 R2UR UR16, R11 ;  /* 0x000000000b1003c2 */ /* 0x0002e400000e0000 */
[----:B-1----:R-:W-:Y:S01]  /*34e0*/  SHF.R.S32.HI R11, RZ, 0x1f, R6 ;  /* 0x0000001fff0b7819 */ /* 0x002fe20000011406 */
[----:B---3--:R-:W-:-:S03]  /*34f0*/  @UP1 UMOV UR18, UR16 ;  /* 0x0000001000121c82 */ /* 0x008fc60008000000 */
[----:B------:R-:W-:-:S04]  /*3500*/  LEA.HI R6, R11, R6, RZ, 0x2 ;  /* 0x000000060b067211 */ /* 0x000fc800078f10ff */
[----:B------:R-:W-:Y:S01]  /*3510*/  SHF.R.S32.HI R6, RZ, 0x2, R6 ;  /* 0x00000002ff067819 */ /* 0x000fe20000011406 */
        /* <DEDUP_REMOVED lines=34> */
.L_x_249:
[----:B--2---:R-:W-:Y:S05]  /*3740*/  BSYNC B0 ;  /* 0x0000000000007941 */ /* 0x004fea0003800000 */
.L_x_248:
        /* <DEDUP_REMOVED lines=17> */
[C---:B-1----:R-:W-:Y:S02]  /*3860*/  @!P5 LEA R22, P6, R11.reuse, c[0x0][0x170], 0x1 ;  /* 0x00005c000b16da11 */ /* 0x042fe400078c08ff */
        /* <DEDUP_REMOVED lines=27> */
.L_x_251:
[----:B------:R-:W-:Y:S05]  /*3a20*/  BSYNC B0 ;  /* 0x0000000000007941 */ /* 0x000fea0003800000 */
.L_x_250:
        /* <DEDUP_REMOVED lines=10> */
[----:B-1-3--:R-:W-:Y:S01]  /*3ad0*/  IMAD.MOV.U32 R12, RZ, RZ, c[0x0][0x1a4] ;  /* 0x00006900ff0c7624 */ /* 0x00afe200078e00ff */
        /* <DEDUP_REMOVED lines=33> */
.L_x_253:
[----:B------:R-:W-:Y:S05]  /*3cf0*/  BSYNC B0 ;  /* 0x0000000000007941 */ /* 0x000fea0003800000 */
.L_x_252:
        /* <DEDUP_REMOVED lines=19> */
[C---:B-1-3--:R-:W-:Y:S02]  /*3e30*/  @!P4 LEA R12, P3, R18.reuse, c[0x0][0x170], 0x1 ;  /* 0x00005c00120cca11 */ /* 0x04afe400078608ff */
        /* <DEDUP_REMOVED lines=26> */
.L_x_255:
[----:B------:R-:W-:Y:S05]  /*3fe0*/  BSYNC B0 ;  /* 0x0000000000007941 */ /* 0x000fea0003800000 */
.L_x_254:
[C---:B------:R-:W-:Y:S01]  /*3ff0*/  IMAD.SHL.U32 R8, R2.reuse, 0x40, RZ ;  /* 0x0000004002087824 */ /* 0x040fe200078e00ff */
[----:B------:R-:W-:Y:S01]  /*4000*/  R2P PR, R2, 0x6 ;  /* 0x0000000602007804 */ /* 0x000fe20000000000 */
[----:B------:R-:W-:Y:S01]  /*4010*/  IMAD.SHL.U32 R14, R14, 0x8, RZ ;  /* 0x000000080e0e7824 */ /* 0x000fe200078e00ff */
[----:B------:R-:W-:Y:S01]  /*4020*/  UIADD3 UR4, UR20, -UR21, URZ ;  /* 0x8000001514047290 */ /* 0x000fe2000fffe03f */
        /* <DEDUP_REMOVED lines=9> */
[----:B-1----:R-:W-:Y:S01]  /*40c0*/  LDSM.16.M88.4 R16, [R230] ;  /* 0x00000000e610783b */ /* 0x002fe20000000200 */
[C---:B------:R-:W-:Y:S01]  /*40d0*/  IMAD R226, R5.reuse, 0x2, R230 ;  /* 0x0000000205e27824 */ /* 0x040fe200078e02e6 */
[----:B------:R-:W-:Y:S01]  /*40e0*/  LOP3.LUT R8, R8, R9, RZ, 0x3c, !PT ;  /* 0x0000000908087212 */ /* 0x000fe200078e3cff */
[----:B------:R-:W-:Y:S01]  /*40f0*/  IMAD R225, R5, 0x2, R228 ;  /* 0x0000000205e17824 */ /* 0x000fe200078e02e4 */
[----:B------:R-:W-:Y:S01]  /*4100*/  LOP3.LUT R245, R245, 0x6, RZ, 0xc0, !PT ;  /* 0x00000006f5f57812 */ /* 0x000fe200078ec0ff */
[----:B------:R-:W-:Y:S01]  /*4110*/  IMAD.IADD R6, R6, 0x1, R81 ;  /* 0x0000000106067824 */ /* 0x000fe200078e0251 */
[----:B------:R-:W-:Y:S01]  /*4120*/  LDSM.16.M88.4 R64, [R226] ;  /* 0x00000000e240783b */ /* 0x000fe20000000200 */
[----:B------:R-:W-:Y:S01]  /*4130*/  IMAD R229, R229, 0x200, R8 ;  /* 0x00000200e5e57824 */ /* 0x000fe200078e0208 */
[----:B------:R-:W-:-:S02]  /*4140*/  ULDC UR5, c[0x0][0x2e8] ;  /* 0x0000ba0000057ab9 */ /* 0x000fc40000000800 */
[----:B------:R-:W-:Y:S01]  /*4150*/  LDSM.16.M88.4 R8, [R228] ;  /* 0x00000000e408783b */ /* 0x000fe20000000200 */
[----:B------:R-:W-:Y:S01]  /*4160*/  IMAD.SHL.U32 R229, R229, 0x2, RZ ;  /* 0x00000002e5e57824 */ /* 0x000fe200078e00ff */
[----:B------:R-:W-:Y:S01]  /*4170*/  IADD3 R244, R6, UR4, RZ ;  /* 0x0000000406f47c10 */ /* 0x000fe2000fffe0ff */
[----:B------:R-:W-:Y:S01]  /*4180*/  UIADD3 UR5, UR19, UR5, URZ ;  /* 0x0000000513057290 */ /* 0x000fe2000fffe03f */
[----:B------:R-:W0:Y:S01]  /*4190*/  LDGDEPBAR ;  /* 0x00000000000079af */ /* 0x000e220000000000 */
[----:B------:R-:W-:Y:S01]  /*41a0*/  UISETP.GT.AND UP0, UPT, UR29, UR11, UPT ;  /* 0x0000000b1d00728c */ /* 0x000fe2000bf04270 */
[C---:B------:R-:W-:Y:S02]  /*41b0*/  IADD3 R2, R229.reuse, 0x8000, RZ ;  /* 0x00008000e5027810 */ /* 0x040fe40007ffe0ff */
[----:B------:R-:W1:Y:S01]  /*41c0*/  LDSM.16.M88.4 R36, [R229+0x8000] ;  /* 0x00800000e524783b */ /* 0x000e620000000200 */
[----:B------:R-:W-:Y:S02]  /*41d0*/  IADD3 R227, R229, 0x8020, RZ ;  /* 0x00008020e5e37810 */ /* 0x000fe40007ffe0ff */
[----:B------:R-:W-:Y:S01]  /*41e0*/  @P1 IADD3 R227, R2, -0x20, RZ ;  /* 0xffffffe002e31810 */ /* 0x000fe20007ffe0ff */
[----:B------:R-:W5:Y:S01]  /*41f0*/  LDSM.16.M88.4 R28, [R229+0x8800] ;  /* 0x00880000e51c783b */ /* 0x000f620000000200 */
[----:B------:R-:W-:Y:S01]  /*4200*/  IMAD.MOV.U32 R2, RZ, RZ, 0x40 ;  /* 0x00000040ff027424 */ /* 0x000fe200078e00ff */
[----:B------:R-:W-:-:S02]  /*4210*/  IADD3 R242, R6, UR5, RZ ;  /* 0x0000000506f27c10 */ /* 0x000fc4000fffe0ff */
[----:B---3--:R-:W3:Y:S01]  /*4220*/  LDSM.16.M88.4 R20, [R229+0x9000] ;  /* 0x00900000e514783b */ /* 0x008ee20000000200 */
[----:B------:R-:W-:Y:S02]  /*4230*/  IADD3 R243, R244, -c[0x0][0x2e4], RZ ;  /* 0x8000b900f4f37a10 */ /* 0x000fe40007ffe0ff */
[----:B------:R-:W-:Y:S01]  /*4240*/  SEL R2, R2, 0xffffffc0, !P2 ;  /* 0xffffffc002027807 */ /* 0x000fe20005000000 */
[----:B------:R-:W2:Y:S01]  /*4250*/  LDSM.16.M88.4 R12, [R229+0x9800] ;  /* 0x00980000e50c783b */ /* 0x000ea20000000200 */
[----:B------:R-:W-:Y:S02]  /*4260*/  IMNMX R242, R242, UR20, PT ;  /* 0x00000014f2f27c17 */ /* 0x000fe4000b800200 */
[----:B------:R-:W-:Y:S01]  /*4270*/  IMNMX R243, RZ, R243, !PT ;  /* 0x000000f3fff37217 */ /* 0x000fe20007800200 */
[----:B------:R-:W4:Y:S01]  /*4280*/  LDSM.16.M88.4 R48, [R227] ;  /* 0x00000000e330783b */ /* 0x000f220000000200 */
[----:B------:R-:W-:Y:S01]  /*4290*/  IMAD.IADD R223, R229, 0x1, R2 ;  /* 0x00000001e5df7824 */ /* 0x000fe200078e0202 */
[C---:B------:R-:W-:Y:S01]  /*42a0*/  IADD3 R219, R227.reuse, 0x800, RZ ;  /* 0x00000800e3db7810 */ /* 0x040fe20007ffe0ff */
[----:B------:R-:W-:Y:S01]  /*42b0*/  IMAD.IADD R216, R2, 0x1, R227 ;  /* 0x0000000102d87824 */ /* 0x000fe200078e02e3 */
[----:B------:R-:W2:Y:S01]  /*42c0*/  LDSM.16.M88.4 R44, [R227+0x800] ;  /* 0x00080000e32c783b */ /* 0x000ea20000000200 */
[----:B------:R-:W-:Y:S01]  /*42d0*/  IMAD.U32 R2, RZ, RZ, UR29 ;  /* 0x0000001dff027e24 */ /* 0x000fe2000f8e00ff */
[----:B------:R-:W-:-:S02]  /*42e0*/  IADD3 R218, R227, 0x1000, RZ ;  /* 0x00001000e3da7810 */ /* 0x000fc40007ffe0ff */
[----:B------:R-:W2:Y:S01]  /*42f0*/  LDSM.16.M88.4 R76, [R227+0x1000] ;  /* 0x00100000e34c783b */ /* 0x000ea20000000200 */
[C---:B------:R-:W-:Y:S02]  /*4300*/  IADD3 R217, R227.reuse, 0x1800, RZ ;  /* 0x00001800e3d97810 */ /* 0x040fe40007ffe0ff */
[C---:B------:R-:W-:Y:S01]  /*4310*/  IADD3 R215, R227.reuse, 0x2000, RZ ;  /* 0x00002000e3d77810 */ /* 0x040fe20007ffe0ff */
[----:B------:R-:W-:Y:S01]  /*4320*/  LDSM.16.M88.4 R60, [R223+0x8800] ;  /* 0x00880000df3c783b */ /* 0x000fe20000000200 */
[C---:B------:R-:W-:Y:S02]  /*4330*/  IADD3 R214, R227.reuse, 0x2800, RZ ;  /* 0x00002800e3d67810 */ /* 0x040fe40007ffe0ff */
[C---:B------:R-:W-:Y:S01]  /*4340*/  IADD3 R213, R227.reuse, 0x3000, RZ ;  /* 0x00003000e3d57810 */ /* 0x040fe20007ffe0ff */
[----:B------:R-:W-:Y:S01]  /*4350*/  LDSM.16.M88.4 R72, [R223+0x8000] ;  /* 0x00800000df48783b */ /* 0x000fe20000000200 */
[C---:B------:R-:W-:Y:S02]  /*4360*/  IADD3 R212, R227.reuse, 0x3800, RZ ;  /* 0x00003800e3d47810 */ /* 0x040fe40007ffe0ff */
[C---:B------:R-:W-:Y:S01]  /*4370*/  IADD3 R211, R227.reuse, 0x4000, RZ ;  /* 0x00004000e3d37810 */ /* 0x040fe20007ffe0ff */
[----:B------:R-:W-:Y:S01]  /*4380*/  LDSM.16.M88.4 R56, [R223+0x9800] ;  /* 0x00980000df38783b */ /* 0x000fe20000000200 */
[----:B------:R-:W-:-:S02]  /*4390*/  IADD3 R210, R227, 0x4800, RZ ;  /* 0x00004800e3d27810 */ /* 0x000fc40007ffe0ff */
[C---:B------:R-:W-:Y:S01]  /*43a0*/  IADD3 R209, R227.reuse, 0x5000, RZ ;  /* 0x00005000e3d17810 */ /* 0x040fe20007ffe0ff */
[C---:B-1----:R-:W-:Y:S01]  /*43b0*/  HMMA.16816.F32 R40, R16.reuse, R36, RZ ;  /* 0x000000241028723c */ /* 0x042fe200000018ff */
[----:B------:R-:W-:Y:S01]  /*43c0*/  LDSM.16.M88.4 R52, [R216] ;  /* 0x00000000d834783b */ /* 0x000fe20000000200 */
[C---:B------:R-:W-:Y:S02]  /*43d0*/  IADD3 R208, R227.reuse, 0x5800, RZ ;  /* 0x00005800e3d07810 */ /* 0x040fe40007ffe0ff */
[C---:B------:R-:W-:Y:S02]  /*43e0*/  IADD3 R207, R227.reuse, 0x6000, RZ ;  /* 0x00006000e3cf7810 */ /* 0x040fe40007ffe0ff */
[C---:B------:R-:W-:Y:S02]  /*43f0*/  IADD3 R206, R227.reuse, 0x6800, RZ ;  /* 0x00006800e3ce7810 */ /* 0x040fe40007ffe0ff */
[----:B-----5:R-:W-:Y:S01]  /*4400*/  HMMA.16816.F32 R32, R16, R28, RZ ;  /* 0x0000001c1020723c */ /* 0x020fe200000018ff */
[----:B------:R-:W-:-:S02]  /*4410*/  IADD3 R205, R227, 0x7000, RZ ;  /* 0x00007000e3cd7810 */ /* 0x000fc40007ffe0ff */
[----:B------:R-:W-:-:S05]  /*4420*/  IADD3 R204, R227, 0x7800, RZ ;  /* 0x00007800e3cc7810 */ /* 0x000fca0007ffe0ff */
[C---:B---3--:R-:W-:Y:S08]  /*4430*/  HMMA.16816.F32 R24, R16.reuse, R20, RZ ;  /* 0x000000141018723c */ /* 0x048ff000000018ff */
[C---:B------:R-:W-:Y:S08]  /*4440*/  HMMA.16816.F32 R36, R16.reuse, R38, RZ ;  /* 0x000000261024723c */ /* 0x040ff000000018ff */
[C---:B------:R-:W-:Y:S08]  /*4450*/  HMMA.16816.F32 R28, R16.reuse, R30, RZ ;  /* 0x0000001e101c723c */ /* 0x040ff000000018ff */
[C---:B------:R-:W-:Y:S08]  /*4460*/  HMMA.16816.F32 R20, R16.reuse, R22, RZ ;  /* 0x000000161014723c */ /* 0x040ff000000018ff */
[C---:B--2---:R-:W-:Y:S08]  /*4470*/  HMMA.16816.F32 R68, R16.reuse, R12, RZ ;  /* 0x0000000c1044723c */ /* 0x044ff000000018ff */
[----:B------:R-:W-:Y:S01]  /*4480*/  HMMA.16816.F32 R16, R16, R14, RZ ;  /* 0x0000000e1010723c */ /* 0x000fe200000018ff */
[----:B------:R-:W1:Y:S07]  /*4490*/  LDSM.16.M88.4 R12, [R227+0x1800] ;  /* 0x00180000e30c783b */ /* 0x000e6e0000000200 */
[C---:B----4-:R-:W-:Y:S08]  /*44a0*/  HMMA.16816.F32 R40, R8.reuse, R48, R40 ;  /* 0x000000300828723c */ /* 0x050ff00000001828 */
        /* <DEDUP_REMOVED lines=8> */
[C---:B-1----:R-:W-:Y:S08]  /*4530*/  HMMA.16816.F32 R68, R8.reuse, R12, R68 ;  /* 0x0000000c0844723c */ /* 0x042ff00000001844 */
[----:B------:R-:W-:Y:S01]  /*4540*/  HMMA.16816.F32 R16, R8, R14, R16 ;  /* 0x0000000e0810723c */ /* 0x000fe20000001810 */
[----:B------:R-:W1:Y:S04]  /*4550*/  LDSM.16.M88.4 R8, [R216+0x800] ;  /* 0x00080000d808783b */ /* 0x000e680000000200 */
[----:B------:R-:W3:Y:S03]  /*4560*/  LDSM.16.M88.4 R12, [R216+0x1000] ;  /* 0x00100000d80c783b */ /* 0x000ee60000000200 */
[C---:B------:R-:W-:Y:S08]  /*4570*/  HMMA.16816.F32 R32, R64.reuse, R60, R32 ;  /* 0x0000003c4020723c */ /* 0x040ff00000001820 */
        /* <DEDUP_REMOVED lines=10> */
[----:B------:R-:W-:Y:S04]  /*4620*/  LDSM.16.M88.4 R56, [R230+0x2000] ;  /* 0x00200000e638783b */ /* 0x000fe80000000200 */
[----:B------:R-:W4:Y:S03]  /*4630*/  LDSM.16.M88.4 R16, [R229+0xa000] ;  /* 0x00a00000e510783b */ /* 0x000f260000000200 */
[C---:B-1----:R-:W-:Y:S08]  /*4640*/  HMMA.16816.F32 R32, R44.reuse, R8, R32 ;  /* 0x000000082c20723c */ /* 0x042ff00000001820 */
[C---:B------:R-:W-:Y:S01]  /*4650*/  HMMA.16816.F32 R28, R44.reuse, R10, R28 ;  /* 0x0000000a2c1c723c */ /* 0x040fe2000000181c */
[----:B------:R-:W1:Y:S07]  /*4660*/  LDSM.16.M88.4 R8, [R229+0xa800] ;  /* 0x00a80000e508783b */ /* 0x000e6e0000000200 */
[C---:B------:R-:W-:Y:S08]  /*4670*/  HMMA.16816.F32 R40, R44.reuse, R52, R40 ;  /* 0x000000342c28723c */ /* 0x040ff00000001828 */
[C---:B------:R-:W-:Y:S01]  /*4680*/  HMMA.16816.F32 R36, R44.reuse, R54, R36 ;  /* 0x000000362c24723c */ /* 0x040fe20000001824 */
[----:B------:R-:W-:Y:S07]  /*4690*/  LDSM.16.M88.4 R52, [R227+0x2000] ;  /* 0x00200000e334783b */ /* 0x000fee0000000200 */
[C---:B---3--:R-:W-:Y:S08]  /*46a0*/  HMMA.16816.F32 R24, R44.reuse, R12, R24 ;  /* 0x0000000c2c18723c */ /* 0x048ff00000001818 */
[C---:B------:R-:W-:Y:S01]  /*46b0*/  HMMA.16816.F32 R20, R44.reuse, R14, R20 ;  /* 0x0000000e2c14723c */ /* 0x040fe20000001814 */
[----:B------:R-:W3:Y:S07]  /*46c0*/  LDSM.16.M88.4 R12, [R228+0x2000] ;  /* 0x00200000e40c783b */ /* 0x000eee0000000200 */
[C---:B--2---:R-:W-:Y:S08]  /*46d0*/  HMMA.16816.F32 R68, R44.reuse, R48, R68 ;  /* 0x000000302c44723c */ /* 0x044ff00000001844 */
[----:B------:R-:W-:Y:S01]  /*46e0*/  HMMA.16816.F32 R64, R44, R50, R64 ;  /* 0x000000322c40723c */ /* 0x000fe20000001840 */
[----:B------:R-:W2:Y:S04]  /*46f0*/  LDSM.16.M88.4 R44, [R227+0x2800] ;  /* 0x00280000e32c783b */ /* 0x000ea80000000200 */
[----:B------:R-:W5:Y:S03]  /*4700*/  LDSM.16.M88.4 R48, [R227+0x3800] ;  /* 0x00380000e330783b */ /* 0x000f660000000200 */
[C---:B----4-:R-:W-:Y:S08]  /*4710*/  HMMA.16816.F32 R40, R56.reuse, R16, R40 ;  /* 0x000000103828723c */ /* 0x050ff00000001828 */
        /* <DEDUP_REMOVED lines=10> */
[----:B------:R-:W4:Y:S04]  /*47c0*/  LDSM.16.M88.4 R56, [R223+0xa800] ;  /* 0x00a80000df38783b */ /* 0x000f280000000200 */
[----:B------:R-:W-:Y:S03]  /*47d0*/  LDSM.16.M88.4 R72, [R216+0x3800] ;  /* 0x00380000d848783b */ /* 0x000fe60000000200 */
        /* <DEDUP_REMOVED lines=9> */
[C---:B-----5:R-:W-:Y:S08]  /*4870*/  HMMA.16816.F32 R68, R12.reuse, R48, R68 ;  /* 0x000000300c44723c */ /* 0x060ff00000001844 */
[----:B------:R-:W-:Y:S01]  /*4880*/  HMMA.16816.F32 R64, R12, R50, R64 ;  /* 0x000000320c40723c */ /* 0x000fe20000001840 */
[----:B------:R-:W3:Y:S04]  /*4890*/  LDSM.16.M88.4 R12, [R216+0x2000] ;  /* 0x00200000d80c783b */ /* 0x000ee80000000200 */
[----:B------:R-:W5:Y:S03]  /*48a0*/  LDSM.16.M88.4 R48, [R216+0x2800] ;  /* 0x00280000d830783b */ /* 0x000f660000000200 */
[C---:B-1----:R-:W-:Y:S08]  /*48b0*/  HMMA.16816.F32 R40, R16.reuse, R8, R40 ;  /* 0x000000081028723c */ /* 0x042ff00000001828 */
[C---:B------:R-:W-:Y:S01]  /*48c0*/  HMMA.16816.F32 R36, R16.reuse, R10, R36 ;  /* 0x0000000a1024723c */ /* 0x040fe20000001824 */
[----:B------:R-:W1:Y:S07]  /*48d0*/  LDSM.16.M88.4 R8, [R216+0x3000] ;  /* 0x00300000d808783b */ /* 0x000e6e0000000200 */
[C---:B----4-:R-:W-:Y:S08]  /*48e0*/  HMMA.16816.F32 R32, R16.reuse, R56, R32 ;  /* 0x000000381020723c */ /* 0x050ff00000001820 */
[C---:B------:R-:W-:Y:S01]  /*48f0*/  HMMA.16816.F32 R28, R16.reuse, R58, R28 ;  /* 0x0000003a101c723c */ /* 0x040fe2000000181c */
[----:B------:R-:W-:Y:S07]  /*4900*/  LDSM.16.M88.4 R56, [R229+0xc000] ;  /* 0x00c00000e538783b */ /* 0x000fee0000000200 */
[C---:B--2---:R-:W-:Y:S08]  /*4910*/  HMMA.16816.F32 R24, R16.reuse, R44, R24 ;  /* 0x0000002c1018723c */ /* 0x044ff00000001818 */
[C---:B------:R-:W-:Y:S01]  /*4920*/  HMMA.16816.F32 R20, R16.reuse, R46, R20 ;  /* 0x0000002e1014723c */ /* 0x040fe20000001814 */
[----:B------:R-:W-:Y:S07]  /*4930*/  LDSM.16.M88.4 R44, [R230+0x4000] ;  /* 0x00400000e62c783b */ /* 0x000fee0000000200 */
[C---:B------:R-:W-:Y:S08]  /*4940*/  HMMA.16816.F32 R68, R16.reuse, R52, R68 ;  /* 0x000000341044723c */ /* 0x040ff00000001844 */
[----:B------:R-:W-:Y:S01]  /*4950*/  HMMA.16816.F32 R64, R16, R54, R64 ;  /* 0x000000361040723c */ /* 0x000fe20000001840 */
[----:B------:R-:W2:Y:S04]  /*4960*/  LDSM.16.M88.4 R16, [R229+0xc800] ;  /* 0x00c80000e510783b */ /* 0x000ea80000000200 */
[----:B------:R-:W-:Y:S03]  /*4970*/  LDSM.16.M88.4 R52, [R229+0xd800] ;  /* 0x00d80000e534783b */ /* 0x000fe60000000200 */
[C---:B---3--:R-:W-:Y:S08]  /*4980*/  HMMA.16816.F32 R40, R60.reuse, R12, R40 ;  /* 0x0000000c3c28723c */ /* 0x048ff00000001828 */
[C---:B------:R-:W-:Y:S01]  /*4990*/  HMMA.16816.F32 R36, R60.reuse, R14, R36 ;  /* 0x0000000e3c24723c */ /* 0x040fe20000001824 */
[----:B------:R-:W3:Y:S07]  /*49a0*/  LDSM.16.M88.4 R12, [R229+0xd000] ;  /* 0x00d00000e50c783b */ /* 0x000eee0000000200 */
        /* <DEDUP_REMOVED lines=16> */
[C---:B------:R-:W-:Y:S08]  /*4ab0*/  HMMA.16816.F32 R40, R44.reuse, R56, R40 ;  /* 0x000000382c28723c */ /* 0x040ff00000001828 */
[C---:B------:R-:W-:Y:S01]  /*4ac0*/  HMMA.16816.F32 R36, R44.reuse, R58, R36 ;  /* 0x0000003a2c24723c */ /* 0x040fe20000001824 */
[----:B------:R-:W-:Y:S07]  /*4ad0*/  LDSM.16.M88.4 R56, [R223+0xc800] ;  /* 0x00c80000df38783b */ /* 0x000fee0000000200 */
[C---:B------:R-:W-:Y:S08]  /*4ae0*/  HMMA.16816.F32 R68, R44.reuse, R52, R68 ;  /* 0x000000342c44723c */ /* 0x040ff00000001844 */
[----:B------:R-:W-:Y:S01]  /*4af0*/  HMMA.16816.F32 R64, R44, R54, R64 ;  /* 0x000000362c40723c */ /* 0x000fe20000001840 */
[----:B------:R-:W5:Y:S04]  /*4b00*/  LDSM.16.M88.4 R44, [R226+0x4000] ;  /* 0x00400000e22c783b */ /* 0x000f680000000200 */
[----:B------:R-:W3:Y:S03]  /*4b10*/  LDSM.16.M88.4 R52, [R223+0xd000] ;  /* 0x00d00000df34783b */ /* 0x000ee60000000200 */
        /* <DEDUP_REMOVED lines=9> */
[C---:B---3--:R-:W-:Y:S08]  /*4bb0*/  HMMA.16816.F32 R68, R8.reuse, R12, R68 ;  /* 0x0000000c0844723c */ /* 0x048ff00000001844 */
[----:B------:R-:W-:Y:S01]  /*4bc0*/  HMMA.16816.F32 R64, R8, R14, R64 ;  /* 0x0000000e0840723c */ /* 0x000fe20000001840 */
[----:B------:R-:W3:Y:S04]  /*4bd0*/  LDSM.16.M88.4 R12, [R216+0x4800] ;  /* 0x00480000d80c783b */ /* 0x000ee80000000200 */
[----:B------:R-:W4:Y:S03]  /*4be0*/  LDSM.16.M88.4 R8, [R216+0x5000] ;  /* 0x00500000d808783b */ /* 0x000f260000000200 */
[C---:B-----5:R-:W-:Y:S08]  /*4bf0*/  HMMA.16816.F32 R40, R44.reuse, R60, R40 ;  /* 0x0000003c2c28723c */ /* 0x060ff00000001828 */
[C---:B------:R-:W-:Y:S08]  /*4c00*/  HMMA.16816.F32 R32, R44.reuse, R56, R32 ;  /* 0x000000382c20723c */ /* 0x040ff00000001820 */
[C---:B------:R-:W-:Y:S01]  /*4c10*/  HMMA.16816.F32 R28, R44.reuse, R58, R28 ;  /* 0x0000003a2c1c723c */ /* 0x040fe2000000181c */
[----:B------:R-:W-:Y:S07]  /*4c20*/  LDSM.16.M88.4 R56, [R229+0xe000] ;  /* 0x00e00000e538783b */ /* 0x000fee0000000200 */
[C---:B------:R-:W-:Y:S01]  /*4c30*/  HMMA.16816.F32 R36, R44.reuse, R62, R36 ;  /* 0x0000003e2c24723c */ /* 0x040fe20000001824 */
[----:B------:R-:W5:Y:S07]  /*4c40*/  LDSM.16.M88.4 R60, [R230+0x6000] ;  /* 0x00600000e63c783b */ /* 0x000f6e0000000200 */
[C---:B------:R-:W-:Y:S08]  /*4c50*/  HMMA.16816.F32 R24, R44.reuse, R52, R24 ;  /* 0x000000342c18723c */ /* 0x040ff00000001818 */
[C---:B------:R-:W-:Y:S01]  /*4c60*/  HMMA.16816.F32 R20, R44.reuse, R54, R20 ;  /* 0x000000362c14723c */ /* 0x040fe20000001814 */
[----:B------:R-:W4:Y:S07]  /*4c70*/  LDSM.16.M88.4 R52, [R229+0xe800] ;  /* 0x00e80000e534783b */ /* 0x000f2e0000000200 */
[C---:B-1----:R-:W-:Y:S08]  /*4c80*/  HMMA.16816.F32 R68, R44.reuse, R48, R68 ;  /* 0x000000302c44723c */ /* 0x042ff00000001844 */
[----:B------:R-:W-:Y:S01]  /*4c90*/  HMMA.16816.F32 R64, R44, R50, R64 ;  /* 0x000000322c40723c */ /* 0x000fe20000001840 */
[----:B------:R-:W1:Y:S04]  /*4ca0*/  LDSM.16.M88.4 R48, [R229+0xf000] ;  /* 0x00f00000e530783b */ /* 0x000e680000000200 */
[----:B------:R-:W1:Y:S03]  /*4cb0*/  LDSM.16.M88.4 R44, [R229+0xf800] ;  /* 0x00f80000e52c783b */ /* 0x000e660000000200 */
[C---:B--2---:R-:W-:Y:S08]  /*4cc0*/  HMMA.16816.F32 R40, R76.reuse, R16, R40 ;  /* 0x000000104c28723c */ /* 0x044ff00000001828 */
[C---:B---3--:R-:W-:Y:S08]  /*4cd0*/  HMMA.16816.F32 R32, R76.reuse, R12, R32 ;  /* 0x0000000c4c20723c */ /* 0x048ff00000001820 */
[C---:B------:R-:W-:Y:S01]  /*4ce0*/  HMMA.16816.F32 R28, R76.reuse, R14, R28 ;  /* 0x0000000e4c1c723c */ /* 0x040fe2000000181c */
[----:B------:R-:W-:Y:S07]  /*4cf0*/  LDSM.16.M88.4 R12, [R227+0x6000] ;  /* 0x00600000e30c783b */ /* 0x000fee0000000200 */
[C---:B------:R-:W-:Y:S01]  /*4d00*/  HMMA.16816.F32 R36, R76.reuse, R18, R36 ;  /* 0x000000124c24723c */ /* 0x040fe20000001824 */
[----:B------:R-:W2:Y:S07]  /*4d10*/  LDSM.16.M88.4 R16, [R228+0x6000] ;  /* 0x00600000e410783b */ /* 0x000eae0000000200 */
[C---:B----4-:R-:W-:Y:S08]  /*4d20*/  HMMA.16816.F32 R24, R76.reuse, R8, R24 ;  /* 0x000000084c18723c */ /* 0x050ff00000001818 */
[C---:B------:R-:W-:Y:S01]  /*4d30*/  HMMA.16816.F32 R20, R76.reuse, R10, R20 ;  /* 0x0000000a4c14723c */ /* 0x040fe20000001814 */
[----:B------:R-:W3:Y:S07]  /*4d40*/  LDSM.16.M88.4 R8, [R227+0x6800] ;  /* 0x00680000e308783b */ /* 0x000eee0000000200 */
[C---:B------:R-:W-:Y:S08]  /*4d50*/  HMMA.16816.F32 R68, R76.reuse, R72, R68 ;  /* 0x000000484c44723c */ /* 0x040ff00000001844 */
[----:B------:R-:W-:Y:S01]  /*4d60*/  HMMA.16816.F32 R64, R76, R74, R64 ;  /* 0x0000004a4c40723c */ /* 0x000fe20000001840 */
[----:B------:R-:W-:Y:S07]  /*4d70*/  LDSM.16.M88.4 R72, [R227+0x7800] ;  /* 0x00780000e348783b */ /* 0x000fee0000000200 */
[C---:B-----5:R-:W-:Y:S08]  /*4d80*/  HMMA.16816.F32 R40, R60.reuse, R56, R40 ;  /* 0x000000383c28723c */ /* 0x060ff00000001828 */
[C---:B------:R-:W-:Y:S08]  /*4d90*/  HMMA.16816.F32 R32, R60.reuse, R52, R32 ;  /* 0x000000343c20723c */ /* 0x040ff00000001820 */
[C---:B------:R-:W-:Y:S01]  /*4da0*/  HMMA.16816.F32 R28, R60.reuse, R54, R28 ;  /* 0x000000363c1c723c */ /* 0x040fe2000000181c */
[----:B------:R-:W4:Y:S07]  /*4db0*/  LDSM.16.M88.4 R52, [R227+0x7000] ;  /* 0x00700000e334783b */ /* 0x000f2e0000000200 */
[C---:B------:R-:W-:Y:S08]  /*4dc0*/  HMMA.16816.F32 R36, R60.reuse, R58, R36 ;  /* 0x0000003a3c24723c */ /* 0x040ff00000001824 */
[C---:B-1----:R-:W-:Y:S08]  /*4dd0*/  HMMA.16816.F32 R24, R60.reuse, R48, R24 ;  /* 0x000000303c18723c */ /* 0x042ff00000001818 */
[C---:B------:R-:W-:Y:S01]  /*4de0*/  HMMA.16816.F32 R56, R60.reuse, R50, R20 ;  /* 0x000000323c38723c */ /* 0x040fe20000001814 */
[----:B------:R-:W-:Y:S04]  /*4df0*/  LDSM.16.M88.4 R20, [R226+0x6000] ;  /* 0x00600000e214783b */ /* 0x000fe80000000200 */
[----:B------:R-:W1:Y:S03]  /*4e00*/  LDSM.16.M88.4 R48, [R223+0xe000] ;  /* 0x00e00000df30783b */ /* 0x000e660000000200 */
[C---:B------:R-:W-:Y:S01]  /*4e10*/  HMMA.16816.F32 R76, R60.reuse, R44, R68 ;  /* 0x0000002c3c4c723c */ /* 0x040fe20000001844 */
[----:B------:R-:W5:Y:S07]  /*4e20*/  LDSM.16.M88.4 R68, [R223+0xe800] ;  /* 0x00e80000df44783b */ /* 0x000f6e0000000200 */
[----:B------:R-:W-:Y:S08]  /*4e30*/  HMMA.16816.F32 R64, R60, R46, R64 ;  /* 0x0000002e3c40723c */ /* 0x000ff00000001840 */
[C---:B--2---:R-:W-:Y:S08]  /*4e40*/  HMMA.16816.F32 R40, R16.reuse, R12, R40 ;  /* 0x0000000c1028723c */ /* 0x044ff00000001828 */
[C---:B------:R-:W-:Y:S01]  /*4e50*/  HMMA.16816.F32 R36, R16.reuse, R14, R36 ;  /* 0x0000000e1024723c */ /* 0x040fe20000001824 */
[----:B------:R-:W2:Y:S07]  /*4e60*/  LDSM.16.M88.4 R12, [R223+0xf000] ;  /* 0x00f00000df0c783b */ /* 0x000eae0000000200 */
[C---:B---3--:R-:W-:Y:S08]  /*4e70*/  HMMA.16816.F32 R32, R16.reuse, R8, R32 ;  /* 0x000000081020723c */ /* 0x048ff00000001820 */
[C---:B------:R-:W-:Y:S01]  /*4e80*/  HMMA.16816.F32 R44, R16.reuse, R10, R28 ;  /* 0x0000000a102c723c */ /* 0x040fe2000000181c */
[----:B------:R-:W-:Y:S04]  /*4e90*/  LDSM.16.M88.4 R8, [R225+0x6000] ;  /* 0x00600000e108783b */ /* 0x000fe80000000200 */
[----:B------:R-:W3:Y:S03]  /*4ea0*/  LDSM.16.M88.4 R28, [R216+0x6000] ;  /* 0x00600000d81c783b */ /* 0x000ee60000000200 */
[C---:B----4-:R-:W-:Y:S08]  /*4eb0*/  HMMA.16816.F32 R24, R16.reuse, R52, R24 ;  /* 0x000000341018723c */ /* 0x050ff00000001818 */
[C---:B------:R-:W-:Y:S08]  /*4ec0*/  HMMA.16816.F32 R56, R16.reuse, R54, R56 ;  /* 0x000000361038723c */ /* 0x040ff00000001838 */
[C---:B------:R-:W-:Y:S08]  /*4ed0*/  HMMA.16816.F32 R76, R16.reuse, R72, R76 ;  /* 0x00000048104c723c */ /* 0x040ff0000000184c */
[----:B------:R-:W-:Y:S01]  /*4ee0*/  HMMA.16816.F32 R64, R16, R74, R64 ;  /* 0x0000004a1040723c */ /* 0x000fe20000001840 */
[----:B------:R-:W4:Y:S07]  /*4ef0*/  LDSM.16.M88.4 R16, [R216+0x6800] ;  /* 0x00680000d810783b */ /* 0x000f2e0000000200 */
[C---:B-1----:R-:W-:Y:S07]  /*4f00*/  HMMA.16816.F32 R40, R20.reuse, R48, R40 ;  /* 0x000000301428723c */ /* 0x042fee0000001828 */
[----:B------:R-:W-:Y:S01]  /*4f10*/  IMAD R49, R2, 0x40, R245 ;  /* 0x0000004002317824 */ /* 0x000fe200078e02f5 */
[----:B-----5:R-:W-:Y:S01]  /*4f20*/  HMMA.16816.F32 R32, R20, R68, R32 ;  /* 0x000000441420723c */ /* 0x020fe20000001820 */
[----:B------:R-:W-:-:S02]  /*4f30*/  IADD3 R2, R6, 0x8, RZ ;  /* 0x0000000806027810 */ /* 0x000fc40007ffe0ff */
[----:B------:R-:W-:Y:S01]  /*4f40*/  IMAD.IADD R4, R244, 0x1, -R49 ;  /* 0x00000001f4047824 */ /* 0x000fe200078e0a31 */
[----:B------:R-:W-:Y:S02]  /*4f50*/  IADD3 R6, R49, 0x8, RZ ;  /* 0x0000000831067810 */ /* 0x000fe40007ffe0ff */
[C---:B------:R-:W-:Y:S02]  /*4f60*/  IADD3 R241, R2.reuse, UR4, RZ ;  /* 0x0000000402f17c10 */ /* 0x040fe4000fffe0ff */
[----:B------:R-:W-:Y:S01]  /*4f70*/  HMMA.16816.F32 R36, R20, R50, R36 ;  /* 0x000000321424723c */ /* 0x000fe20000001824 */
[----:B------:R-:W-:Y:S02]  /*4f80*/  IADD3 R235, R2, UR5, RZ ;  /* 0x0000000502eb7c10 */ /* 0x000fe4000fffe0ff */
[----:B------:R-:W-:Y:S02]  /*4f90*/  IADD3 R240, R241, -c[0x0][0x2e4], RZ ;  /* 0x8000b900f1f07a10 */ /* 0x000fe40007ffe0ff */
[----:B------:R-:W-:-:S02]  /*4fa0*/  IMNMX R235, R235, UR20, PT ;  /* 0x00000014ebeb7c17 */ /* 0x000fc4000b800200 */
[----:B------:R-:W-:Y:S01]  /*4fb0*/  IMNMX R240, RZ, R240, !PT ;  /* 0x000000f0fff07217 */ /* 0x000fe20007800200 */
[----:B--2---:R-:W-:Y:S01]  /*4fc0*/  HMMA.16816.F32 R24, R20, R12, R24 ;  /* 0x0000000c1418723c */ /* 0x004fe20000001818 */
[C---:B------:R-:W-:Y:S02]  /*4fd0*/  ISETP.GE.AND P0, PT, R6.reuse, R242, PT ;  /* 0x000000f20600720c */ /* 0x040fe40003f06270 */
[C---:B------:R-:W-:Y:S02]  /*4fe0*/  ISETP.GE.AND P6, PT, R6.reuse, R235, PT ;  /* 0x000000eb0600720c */ /* 0x040fe40003fc6270 */
[C---:B------:R-:W-:Y:S02]  /*4ff0*/  ISETP.LT.OR P0, PT, R6.reuse, R243, P0 ;  /* 0x000000f30600720c */ /* 0x040fe40000701670 */
[----:B------:R-:W-:Y:S01]  /*5000*/  IADD3 R12, R49, 0x1, RZ ;  /* 0x00000001310c7810 */ /* 0x000fe20007ffe0ff */
[----:B---3--:R-:W-:Y:S01]  /*5010*/  HMMA.16816.F32 R40, R8, R28, R40 ;  /* 0x0000001c0828723c */ /* 0x008fe20000001828 */
[----:B------:R-:W-:Y:S01]  /*5020*/  IMAD.IADD R13, R241, 0x1, -R49 ;  /* 0x00000001f10d7824 */ /* 0x000fe200078e0a31 */
[----:B------:R-:W-:-:S02]  /*5030*/  ISETP.LT.OR P6, PT, R6, R240, P6 ;  /* 0x000000f00600720c */ /* 0x000fc400037c1670 */
[----:B------:R-:W-:Y:S01]  /*5040*/  ISETP.GE.AND P2, PT, R12, R242, PT ;  /* 0x000000f20c00720c */ /* 0x000fe20003f46270 */
[----:B------:R-:W-:Y:S01]  /*5050*/  IMAD.IADD R2, R241, 0x1, -R12 ;  /* 0x00000001f1027824 */ /* 0x000fe200078e0a0c */
[----:B------:R-:W-:Y:S01]  /*5060*/  IABS R13, R13 ;  /* 0x0000000d000d7213 */ /* 0x000fe20000000000 */
[C---:B------:R-:W-:Y:S01]  /*5070*/  IMAD.IADD R28, R244.reuse, 0x1, -R6 ;  /* 0x00000001f41c7824 */ /* 0x040fe200078e0a06 */
[----:B------:R-:W-:Y:S01]  /*5080*/  IABS R29, R4 ;  /* 0x00000004001d7213 */ /* 0x000fe20000000000 */
[----:B------:R-:W-:Y:S01]  /*5090*/  IMAD.IADD R4, R244, 0x1, -R12 ;  /* 0x00000001f4047824 */ /* 0x000fe200078e0a0c */
[----:B------:R-:W-:Y:S01]  /*50a0*/  ISETP.GE.AND P1, PT, R12, R235, PT ;  /* 0x000000eb0c00720c */ /* 0x000fe20003f26270 */
[----:B----4-:R-:W-:Y:S01]  /*50b0*/  HMMA.16816.F32 R32, R8, R16, R32 ;  /* 0x000000100820723c */ /* 0x010fe20000001820 */
[----:B------:R-:W-:Y:S01]  /*50c0*/  IABS R28, R28 ;  /* 0x0000001c001c7213 */ /* 0x000fe20000000000 */
[----:B------:R-:W1:Y:S01]  /*50d0*/  I2F R13, R13 ;  /* 0x0000000d000d7306 */ /* 0x000e620000201400 */
[----:B------:R-:W-:-:S02]  /*50e0*/  IABS R4, R4 ;  /* 0x0000000400047213 */ /* 0x000fc40000000000 */
[CC--:B------:R-:W-:Y:S02]  /*50f0*/  ISETP.LT.OR P2, PT, R12.reuse, R243.reuse, P2 ;  /* 0x000000f30c00720c */ /* 0x0c0fe40001741670 */
[----:B------:R-:W-:Y:S01]  /*5100*/  IADD3 R16, R49, 0x9, RZ ;  /* 0x0000000931107810 */ /* 0x000fe20007ffe0ff */
[----:B------:R-:W-:Y:S01]  /*5110*/  HMMA.16816.F32 R36, R8, R30, R36 ;  /* 0x0000001e0824723c */ /* 0x000fe20000001824 */
[----:B------:R-:W-:Y:S01]  /*5120*/  ISETP.LT.OR P1, PT, R12, R240, P1 ;  /* 0x000000f00c00720c */ /* 0x000fe20000f21670 */
[----:B------:R-:W2:Y:S01]  /*5130*/  I2F R29, R29 ;  /* 0x0000001d001d7306 */ /* 0x000ea20000201400 */
[----:B------:R-:W-:Y:S01]  /*5140*/  IMAD.IADD R12, R241, 0x1, -R6 ;  /* 0x00000001f10c7824 */ /* 0x000fe200078e0a06 */
[CC--:B------:R-:W-:Y:S01]  /*5150*/  ISETP.GE.AND P4, PT, R49.reuse, R242.reuse, PT ;  /* 0x000000f23100720c */ /* 0x0c0fe20003f86270 */
[----:B------:R-:W-:Y:S01]  /*5160*/  IMAD.MOV.U32 R6, RZ, RZ, R28 ;  /* 0x000000ffff067224 */ /* 0x000fe200078e001c */
[----:B------:R-:W-:Y:S01]  /*5170*/  ISETP.GE.AND P3, PT, R16, R242, PT ;  /* 0x000000f21000720c */ /* 0x000fe20003f66270 */
[----:B------:R-:W-:Y:S01]  /*5180*/  IMAD.IADD R28, R244, 0x1, -R16 ;  /* 0x00000001f41c7824 */ /* 0x000fe200078e0a10 */
[----:B------:R-:W-:Y:S01]  /*5190*/  ISETP.LT.OR P4, PT, R49, R243, P4 ;  /* 0x000000f33100720c */ /* 0x000fe20002781670 */
[----:B------:R-:W-:Y:S01]  /*51a0*/  HMMA.16816.F32 R44, R20, R70, R44 ;  /* 0x00000046142c723c */ /* 0x000fe2000000182c */
[----:B------:R-:W3:Y:S01]  /*51b0*/  I2F R4, R4 ;  /* 0x0000000400047306 */ /* 0x000ee20000201400 */
[----:B------:R-:W-:Y:S01]  /*51c0*/  IABS R12, R12 ;  /* 0x0000000c000c7213 */ /* 0x000fe20000000000 */
[----:B-1----:R-:W-:Y:S01]  /*51d0*/  FFMA.FTZ R13, R13, -UR18, R42 ;  /* 0x800000120d0d7c23 */ /* 0x002fe2000801002a */
[----:B------:R-:W-:-:S02]  /*51e0*/  ISETP.GE.AND P5, PT, R16, R235, PT ;  /* 0x000000eb1000720c */ /* 0x000fc40003fa6270 */
[C---:B------:R-:W-:Y:S02]  /*51f0*/  ISETP.LT.OR P3, PT, R16.reuse, R243, P3 ;  /* 0x000000f31000720c */ /* 0x040fe40001f61670 */
[----:B------:R-:W-:Y:S01]  /*5200*/  ISETP.LT.OR P5, PT, R16, R240, P5 ;  /* 0x000000f01000720c */ /* 0x000fe20002fa1670 */
[----:B------:R-:W1:Y:S01]  /*5210*/  I2F R17, R6 ;  /* 0x0000000600117306 */ /* 0x000e620000201400 */
[----:B--2---:R-:W-:Y:S01]  /*5220*/  FFMA.FTZ R40, R29, -UR18, R40 ;  /* 0x800000121d287c23 */ /* 0x004fe20008010028 */
[----:B------:R-:W-:Y:S01]  /*5230*/  IABS R2, R2 ;  /* 0x0000000200027213 */ /* 0x000fe20000000000 */
[----:B------:R-:W-:Y:S01]  /*5240*/  IMAD.MOV.U32 R29, RZ, RZ, R12 ;  /* 0x000000ffff1d7224 */ /* 0x000fe200078e000c */
[----:B------:R-:W-:Y:S01]  /*5250*/  HMMA.16816.F32 R56, R20, R14, R56 ;  /* 0x0000000e1438723c */ /* 0x000fe20000001838 */
[----:B------:R-:W-:Y:S01]  /*5260*/  IMAD.IADD R12, R241, 0x1, -R16 ;  /* 0x00000001f10c7824 */ /* 0x000fe200078e0a10 */
[----:B------:R-:W-:Y:S02]  /*5270*/  FSEL R40, R40, -INF , !P4 ;  /* 0xff80000028287808 */ /* 0x000fe40006000000 */
[----:B------:R-:W-:Y:S01]  /*5280*/  ISETP.GE.AND P4, PT, R49, R235, PT ;  /* 0x000000eb3100720c */ /* 0x000fe20003f86270 */
[----:B---3--:R-:W-:Y:S01]  /*5290*/  FFMA.FTZ R16, R4, -UR18, R41 ;  /* 0x8000001204107c23 */ /* 0x008fe20008010029 */
[----:B------:R-:W2:Y:S01]  /*52a0*/  I2F R2, R2 ;  /* 0x0000000200027306 */ /* 0x000ea20000201400 */
[----:B------:R-:W-:-:S02]  /*52b0*/  IABS R12, R12 ;  /* 0x0000000c000c7213 */ /* 0x000fc40000000000 */
[----:B------:R-:W-:Y:S02]  /*52c0*/  ISETP.LT.OR P4, PT, R49, R240, P4 ;  /* 0x000000f03100720c */ /* 0x000fe40002781670 */
[----:B------:R-:W-:Y:S01]  /*52d0*/  FSEL R16, R16, -INF , !P2 ;  /* 0xff80000010107808 */ /* 0x000fe20005000000 */
[----:B-1----:R-:W-:Y:S01]  /*52e0*/  FFMA.FTZ R36, R17, -UR18, R36 ;  /* 0x8000001211247c23 */ /* 0x002fe20008010024 */
[----:B------:R-:W-:Y:S01]  /*52f0*/  IABS R6, R28 ;  /* 0x0000001c00067213 */ /* 0x000fe20000000000 */
[----:B------:R-:W1:Y:S01]  /*5300*/  I2F R29, R29 ;  /* 0x0000001d001d7306 */ /* 0x000e620000201400 */
[----:B------:R-:W-:Y:S01]  /*5310*/  IADD3 R28, R49, 0x10, RZ ;  /* 0x00000010311c7810 */ /* 0x000fe20007ffe0ff */
[----:B------:R-:W-:Y:S01]  /*5320*/  HMMA.16816.F32 R44, R8, R18, R44 ;  /* 0x00000012082c723c */ /* 0x000fe2000000182c */
[----:B------:R-:W-:Y:S02]  /*5330*/  FSEL R41, R13, -INF , !P4 ;  /* 0xff8000000d297808 */ /* 0x000fe40006000000 */
[----:B------:R-:W-:Y:S01]  /*5340*/  ISETP.GE.AND P4, PT, R28, R242, PT ;  /* 0x000000f21c00720c */ /* 0x000fe20003f86270 */
[--C-:B------:R-:W-:Y:S01]  /*5350*/  IMAD.IADD R30, R244, 0x1, -R28.reuse ;  /* 0x00000001f41e7824 */ /* 0x100fe200078e0a1c */
[----:B------:R-:W-:Y:S01]  /*5360*/  ISETP.GE.AND P2, PT, R28, R235, PT ;  /* 0x000000eb1c00720c */ /* 0x000fe20003f46270 */
[----:B------:R-:W-:Y:S01]  /*5370*/  IMAD.IADD R4, R241, 0x1, -R28 ;  /* 0x00000001f1047824 */ /* 0x000fe200078e0a1c */
[----:B------:R-:W-:Y:S01]  /*5380*/  IADD3 R17, R49, 0x11, RZ ;  /* 0x0000001131117810 */ /* 0x000fe20007ffe0ff */
[----:B------:R-:W3:Y:S01]  /*5390*/  I2F R6, R6 ;  /* 0x0000000600067306 */ /* 0x000ee20000201400 */
[----:B------:R-:W-:Y:S01]  /*53a0*/  IABS R30, R30 ;  /* 0x0000001e001e7213 */ /* 0x000fe20000000000 */
[----:B--2---:R-:W-:Y:S01]  /*53b0*/  FFMA.FTZ R2, R2, -UR18, R43 ;  /* 0x8000001202027c23 */ /* 0x004fe2000801002b */
[----:B------:R-:W-:-:S02]  /*53c0*/  ISETP.LT.OR P4, PT, R28, R243, P4 ;  /* 0x000000f31c00720c */ /* 0x000fc40002781670 */
[----:B------:R-:W-:Y:S01]  /*53d0*/  ISETP.LT.OR P2, PT, R28, R240, P2 ;  /* 0x000000f01c00720c */ /* 0x000fe20001741670 */
[----:B------:R-:W-:Y:S01]  /*53e0*/  IMAD.MOV.U32 R13, RZ, RZ, R30 ;  /* 0x000000ffff0d7224 */ /* 0x000fe200078e001e */
[----:B------:R-:W-:Y:S01]  /*53f0*/  IABS R4, R4 ;  /* 0x0000000400047213 */ /* 0x000fe20000000000 */
[--C-:B------:R-:W-:Y:S01]  /*5400*/  IMAD.IADD R28, R244, 0x1, -R17.reuse ;  /* 0x00000001f41c7824 */ /* 0x100fe200078e0a11 */
[----:B------:R-:W2:Y:S01]  /*5410*/  I2F R12, R12 ;  /* 0x0000000c000c7306 */ /* 0x000ea20000201400 */
[----:B-1----:R-:W-:Y:S01]  /*5420*/  FFMA.FTZ R29, R29, -UR18, R38 ;  /* 0x800000121d1d7c23 */ /* 0x002fe20008010026 */
[----:B------:R-:W-:Y:S01]  /*5430*/  FSEL R18, R2, -INF , !P1 ;  /* 0xff80000002127808 */ /* 0x000fe20004800000 */
[----:B------:R-:W-:Y:S01]  /*5440*/  IMAD.IADD R2, R241, 0x1, -R17 ;  /* 0x00000001f1027824 */ /* 0x000fe200078e0a11 */
[----:B------:R-:W-:Y:S02]  /*5450*/  IABS R28, R28 ;  /* 0x0000001c001c7213 */ /* 0x000fe40000000000 */
[----:B------:R-:W-:Y:S01]  /*5460*/  FSEL R43, R29, -INF , !P6 ;  /* 0xff8000001d2b7808 */ /* 0x000fe20007000000 */
[----:B---3--:R-:W-:Y:S01]  /*5470*/  FFMA.FTZ R6, R6, -UR18, R37 ;  /* 0x8000001206067c23 */ /* 0x008fe20008010025 */
[----:B------:R-:W1:Y:S01]  /*5480*/  I2F R13, R13 ;  /* 0x0000000d000d7306 */ /* 0x000e620000201400 */
[----:B------:R-:W-:-:S02]  /*5490*/  IABS R2, R2 ;  /* 0x0000000200027213 */ /* 0x000fc40000000000 */
[----:B------:R-:W-:Y:S02]  /*54a0*/  FSEL R48, R36, -INF , !P0 ;  /* 0xff80000024307808 */ /* 0x000fe40004000000 */
[----:B------:R-:W-:Y:S02]  /*54b0*/  FSEL R42, R6, -INF , !P3 ;  /* 0xff800000062a7808 */ /* 0x000fe40005800000 */
[C---:B------:R-:W-:Y:S01]  /*54c0*/  ISETP.GE.AND P1, PT, R17.reuse, R242, PT ;  /* 0x000000f21100720c */ /* 0x040fe20003f26270 */
[----:B------:R-:W-:Y:S01]  /*54d0*/  I2F R28, R28 ;  /* 0x0000001c001c7306 */ /* 0x000fe20000201400 */
[C---:B------:R-:W-:Y:S01]  /*54e0*/  ISETP.GE.AND P0, PT, R17.reuse, R235, PT ;  /* 0x000000eb1100720c */ /* 0x040fe20003f06270 */
[----:B--2---:R-:W-:Y:S01]  /*54f0*/  FFMA.FTZ R12, R12, -UR18, R39 ;  /* 0x800000120c0c7c23 */ /* 0x004fe20008010027 */
[C---:B------:R-:W-:Y:S01]  /*5500*/  ISETP.LT.OR P1, PT, R17.reuse, R243, P1 ;  /* 0x000000f31100720c */ /* 0x040fe20000f21670 */
[----:B------:R-:W2:Y:S01]  /*5510*/  LDSM.16.M88.4 R36, [R223+0xf800] ;  /* 0x00f80000df24783b */ /* 0x000ea20000000200 */
[----:B------:R-:W-:-:S02]  /*5520*/  ISETP.LT.OR P0, PT, R17, R240, P0 ;  /* 0x000000f01100720c */ /* 0x000fc40000701670 */
[----:B------:R-:W-:Y:S01]  /*5530*/  IADD3 R15, R49, 0x21, RZ ;  /* 0x00000021310f7810 */ /* 0x000fe20007ffe0ff */
[----:B------:R3:W4:Y:S01]  /*5540*/  I2F R19, R4 ;  /* 0x0000000400137306 */ /* 0x0007220000201400 */
[----:B-1----:R-:W-:Y:S01]  /*5550*/  FFMA.FTZ R32, R13, -UR18, R32 ;  /* 0x800000120d207c23 */ /* 0x002fe20008010020 */
[----:B------:R-:W-:Y:S02]  /*5560*/  IADD3 R51, R49, 0x20, RZ ;  /* 0x0000002031337810 */ /* 0x000fe40007ffe0ff */
[----:B------:R-:W-:-:S03]  /*5570*/  IMAD.IADD R14, R244, 0x1, -R15 ;  /* 0x00000001f40e7824 */ /* 0x000fc600078e0a0f */
[----:B------:R-:W-:Y:S01]  /*5580*/  IMAD.IADD R53, R244, 0x1, -R51 ;  /* 0x00000001f4357824 */ /* 0x000fe200078e0a33 */
[----:B------:R-:W1:Y:S01]  /*5590*/  I2F R2, R2 ;  /* 0x0000000200027306 */ /* 0x000e620000201400 */
[----:B------:R-:W-:-:S03]  /*55a0*/  IABS R14, R14 ;  /* 0x0000000e000e7213 */ /* 0x000fc60000000000 */
[----:B------:R-:W-:Y:S02]  /*55b0*/  IABS R53, R53 ;  /* 0x0000003500357213 */ /* 0x000fe40000000000 */
[----:B---3--:R-:W-:Y:S01]  /*55c0*/  IADD3 R4, R49, 0x18, RZ ;  /* 0x0000001831047810 */ /* 0x008fe20007ffe0ff */
[----:B----4-:R-:W-:Y:S01]  /*55d0*/  FFMA.FTZ R17, R19, -UR18, R34 ;  /* 0x8000001213117c23 */ /* 0x010fe20008010022 */
[----:B------:R-:W-:Y:S02]  /*55e0*/  FSEL R19, R12, -INF , !P5 ;  /* 0xff8000000c137808 */ /* 0x000fe40006800000 */
[----:B------:R-:W-:Y:S01]  /*55f0*/  I2F R53, R53 ;  /* 0x0000003500357306 */ /* 0x000fe20000201400 */
[----:B------:R-:W-:Y:S01]  /*5600*/  ISETP.GE.AND P6, PT, R4, R242, PT ;  /* 0x000000f20400720c */ /* 0x000fe20003fc6270 */
[--C-:B------:R-:W-:Y:S01]  /*5610*/  IMAD.IADD R13, R244, 0x1, -R4.reuse ;  /* 0x00000001f40d7824 */ /* 0x100fe200078e0a04 */
[C---:B------:R-:W-:Y:S01]  /*5620*/  ISETP.GE.AND P3, PT, R4.reuse, R235, PT ;  /* 0x000000eb0400720c */ /* 0x040fe20003f66270 */
[----:B------:R-:W-:Y:S01]  /*5630*/  IMAD.IADD R6, R241, 0x1, -R4 ;  /* 0x00000001f1067824 */ /* 0x000fe200078e0a04 */
[----:B------:R-:W-:Y:S01]  /*5640*/  ISETP.LT.OR P6, PT, R4, R243, P6 ;  /* 0x000000f30400720c */ /* 0x000fe200037c1670 */
[----:B-1----:R-:W-:Y:S01]  /*5650*/  FFMA.FTZ R35, R2, -UR18, R35 ;  /* 0x8000001202237c23 */ /* 0x002fe20008010023 */
[----:B------:R-:W-:Y:S01]  /*5660*/  IABS R13, R13 ;  /* 0x0000000d000d7213 */ /* 0x000fe20000000000 */
[----:B------:R-:W-:Y:S01]  /*5670*/  I2F R14, R14 ;  /* 0x0000000e000e7306 */ /* 0x000fe20000201400 */
[----:B------:R-:W-:Y:S01]  /*5680*/  ISETP.LT.OR P3, PT, R4, R240, P3 ;  /* 0x000000f00400720c */ /* 0x000fe20001f61670 */
[----:B------:R-:W-:Y:S01]  /*5690*/  FFMA.FTZ R4, R28, -UR18, R33 ;  /* 0x800000121c047c23 */ /* 0x000fe20008010021 */
[----:B------:R-:W-:-:S02]  /*56a0*/  IADD3 R28, R49, 0x19, RZ ;  /* 0x00000019311c7810 */ /* 0x000fc40007ffe0ff */
[----:B------:R-:W-:Y:S02]  /*56b0*/  IABS R33, R6 ;  /* 0x0000000600217213 */ /* 0x000fe40000000000 */
[----:B------:R-:W-:Y:S01]  /*56c0*/  FSEL R6, R32, -INF , !P4 ;  /* 0xff80000020067808 */ /* 0x000fe20006000000 */
[----:B------:R-:W1:Y:S01]  /*56d0*/  I2F R13, R13 ;  /* 0x0000000d000d7306 */ /* 0x000e620000201400 */
[----:B------:R-:W-:Y:S01]  /*56e0*/  ISETP.GE.AND P5, PT, R28, R242, PT ;  /* 0x000000f21c00720c */ /* 0x000fe20003fa6270 */
[--C-:B------:R-:W-:Y:S01]  /*56f0*/  IMAD.IADD R12, R244, 0x1, -R28.reuse ;  /* 0x00000001f40c7824 */ /* 0x100fe200078e0a1c */
[C---:B------:R-:W-:Y:S01]  /*5700*/  ISETP.GE.AND P4, PT, R28.reuse, R235, PT ;  /* 0x000000eb1c00720c */ /* 0x040fe20003f86270 */
[----:B------:R-:W-:Y:S01]  /*5710*/  IMAD.IADD R32, R241, 0x1, -R28 ;  /* 0x00000001f1207824 */ /* 0x000fe200078e0a1c */
[C---:B------:R-:W-:Y:S01]  /*5720*/  ISETP.LT.OR P5, PT, R28.reuse, R243, P5 ;  /* 0x000000f31c00720c */ /* 0x040fe20002fa1670 */
[----:B--2---:R-:W-:Y:S01]  /*5730*/  HMMA.16816.F32 R76, R20, R36, R76 ;  /* 0x00000024144c723c */ /* 0x004fe2000000184c */
[----:B------:R-:W-:Y:S01]  /*5740*/  ISETP.LT.OR P4, PT, R28, R240, P4 ;  /* 0x000000f01c00720c */ /* 0x000fe20002781670 */
[----:B------:R-:W2:Y:S01]  /*5750*/  I2F R33, R33 ;  /* 0x0000002100217306 */ /* 0x000ea20000201400 */
[----:B------:R-:W3:Y:S01]  /*5760*/  LDSM.16.M88.4 R28, [R216+0x7000] ;  /* 0x00700000d81c783b */ /* 0x000ee20000000200 */
[----:B------:R-:W-:-:S02]  /*5770*/  IABS R12, R12 ;  /* 0x0000000c000c7213 */ /* 0x000fc40000000000 */
[----:B------:R-:W-:Y:S02]  /*5780*/  IADD3 R34, R49, 0x28, RZ ;  /* 0x0000002831227810 */ /* 0x000fe40007ffe0ff */
[----:B------:R-:W-:Y:S01]  /*5790*/  IABS R32, R32 ;  /* 0x0000002000207213 */ /* 0x000fe20000000000 */
[----:B------:R-:W-:Y:S01]  /*57a0*/  HMMA.16816.F32 R64, R20, R38, R64 ;  /* 0x000000261440723c */ /* 0x000fe20000001840 */
[----:B-1----:R-:W-:Y:S01]  /*57b0*/  FFMA.FTZ R2, R13, -UR18, R44 ;  /* 0x800000120d027c23 */ /* 0x002fe2000801002c */
[----:B------:R-:W1:Y:S01]  /*57c0*/  I2F R12, R12 ;  /* 0x0000000c000c7306 */ /* 0x000e620000201400 */
[----:B------:R-:W-:Y:S01]  /*57d0*/  FSEL R13, R35, -INF , !P0 ;  /* 0xff800000230d7808 */ /* 0x000fe20004000000 */
[----:B------:R-:W-:Y:S01]  /*57e0*/  IMAD.IADD R35, R241, 0x1, -R15 ;  /* 0x00000001f1237824 */ /* 0x000fe200078e0a0f */
[----:B------:R-:W-:Y:S02]  /*57f0*/  ISETP.GE.AND P0, PT, R15, R242, PT ;  /* 0x000000f20f00720c */ /* 0x000fe40003f06270 */
[----:B------:R-:W-:-:S02]  /*5800*/  FSEL R2, R2, -INF , !P6 ;  /* 0xff80000002027808 */ /* 0x000fc40007000000 */
[C---:B------:R-:W-:Y:S01]  /*5810*/  ISETP.GE.AND P6, PT, R15.reuse, R235, PT ;  /* 0x000000eb0f00720c */ /* 0x040fe20003fc6270 */
[----:B------:R-:W4:Y:S01]  /*5820*/  I2F R32, R32 ;  /* 0x0000002000207306 */ /* 0x000f220000201400 */
[----:B------:R-:W-:Y:S01]  /*5830*/  ISETP.LT.OR P0, PT, R15, R243, P0 ;  /* 0x000000f30f00720c */ /* 0x000fe20000701670 */
[----:B--2---:R-:W-:Y:S01]  /*5840*/  FFMA.FTZ R33, R33, -UR18, R46 ;  /* 0x8000001221217c23 */ /* 0x004fe2000801002e */
[----:B------:R-:W-:Y:S01]  /*5850*/  ISETP.LT.OR P6, PT, R15, R240, P6 ;  /* 0x000000f00f00720c */ /* 0x000fe200037c1670 */
[----:B------:R-:W-:Y:S01]  /*5860*/  IMAD.IADD R15, R244, 0x1, -R34 ;  /* 0x00000001f40f7824 */ /* 0x000fe200078e0a22 */
[----:B------:R-:W-:Y:S02]  /*5870*/  IADD3 R44, R49, 0x29, RZ ;  /* 0x00000029312c7810 */ /* 0x000fe40007ffe0ff */
[----:B------:R-:W-:Y:S01]  /*5880*/  IABS R35, R35 ;  /* 0x0000002300237213 */ /* 0x000fe20000000000 */
[----:B-1----:R-:W-:Y:S01]  /*5890*/  FFMA.FTZ R12, R12, -UR18, R45 ;  /* 0x800000120c0c7c23 */ /* 0x002fe2000801002d */
[----:B------:R-:W-:Y:S01]  /*58a0*/  IABS R15, R15 ;  /* 0x0000000f000f7213 */ /* 0x000fe20000000000 */
[----:B------:R-:W-:Y:S01]  /*58b0*/  IMAD.IADD R46, R241, 0x1, -R44 ;  /* 0x00000001f12e7824 */ /* 0x000fe200078e0a2c */
[----:B------:R-:W-:-:S02]  /*58c0*/  FSEL R17, R17, -INF , !P2 ;  /* 0xff80000011117808 */ /* 0x000fc40005000000 */
[----:B------:R-:W-:Y:S01]  /*58d0*/  FSEL R12, R12, -INF , !P5 ;  /* 0xff8000000c0c7808 */ /* 0x000fe20006800000 */
[----:B------:R-:W-:Y:S01]  /*58e0*/  IMAD.MOV.U32 R45, RZ, RZ, R15 ;  /* 0x000000ffff2d7224 */ /* 0x000fe200078e000f */
[----:B------:R-:W-:Y:S01]  /*58f0*/  FSEL R15, R33, -INF , !P3 ;  /* 0xff800000210f7808 */ /* 0x000fe20005800000 */
[----:B------:R-:W-:Y:S01]  /*5900*/  IMAD.IADD R33, R244, 0x1, -R44 ;  /* 0x00000001f4217824 */ /* 0x000fe200078e0a2c */
[----:B------:R-:W-:Y:S01]  /*5910*/  ISETP.GE.AND P3, PT, R34, R242, PT ;  /* 0x000000f22200720c */ /* 0x000fe20003f66270 */
[----:B----4-:R-:W-:Y:S01]  /*5920*/  FFMA.FTZ R47, R32, -UR18, R47 ;  /* 0x80000012202f7c23 */ /* 0x010fe2000801002f */
[C---:B------:R-:W-:Y:S01]  /*5930*/  ISETP.GE.AND P5, PT, R34.reuse, R235, PT ;  /* 0x000000eb2200720c */ /* 0x040fe20003fa6270 */
[----:B------:R-:W-:Y:S01]  /*5940*/  I2F R45, R45 ;  /* 0x0000002d002d7306 */ /* 0x000fe20000201400 */
[----:B------:R-:W-:Y:S02]  /*5950*/  IABS R33, R33 ;  /* 0x0000002100217213 */ /* 0x000fe40000000000 */
[C---:B------:R-:W-:Y:S01]  /*5960*/  ISETP.LT.OR P3, PT, R34.reuse, R243, P3 ;  /* 0x000000f32200720c */ /* 0x040fe20001f61670 */
[----:B---3--:R-:W-:Y:S01]  /*5970*/  HMMA.16816.F32 R24, R8, R28, R24 ;  /* 0x0000001c0818723c */ /* 0x008fe20000001818 */
[----:B------:R-:W-:Y:S01]  /*5980*/  ISETP.LT.OR P5, PT, R34, R240, P5 ;  /* 0x000000f02200720c */ /* 0x000fe20002fa1670 */
[----:B------:R-:W-:Y:S01]  /*5990*/  IMAD.MOV.U32 R36, RZ, RZ, R33 ;  /* 0x000000ffff247224 */ /* 0x000fe200078e0021 */
[----:B------:R-:W-:Y:S01]  /*59a0*/  FSEL R4, R4, -INF , !P1 ;  /* 0xff80000004047808 */ /* 0x000fe20004800000 */
[----:B------:R1:W2:Y:S01]  /*59b0*/  I2F R28, R35 ;  /* 0x00000023001c7306 */ /* 0x0002a20000201400 */
[----:B------:R-:W-:-:S02]  /*59c0*/  ISETP.GE.AND P2, PT, R51, R242, PT ;  /* 0x000000f23300720c */ /* 0x000fc40003f46270 */
[----:B------:R-:W-:Y:S01]  /*59d0*/  IMAD.IADD R29, R241, 0x1, -R34 ;  /* 0x00000001f11d7824 */ /* 0x000fe200078e0a22 */
[C---:B------:R-:W-:Y:S01]  /*59e0*/  ISETP.GE.AND P1, PT, R51.reuse, R235, PT ;  /* 0x000000eb3300720c */ /* 0x040fe20003f26270 */
[----:B------:R-:W-:Y:S01]  /*59f0*/  HMMA.16816.F32 R56, R8, R30, R56 ;  /* 0x0000001e0838723c */ /* 0x000fe20000001838 */
[C---:B------:R-:W-:Y:S02]  /*5a00*/  ISETP.LT.OR P2, PT, R51.reuse, R243, P2 ;  /* 0x000000f33300720c */ /* 0x040fe40001741670 */
[----:B------:R-:W-:Y:S01]  /*5a10*/  ISETP.LT.OR P1, PT, R51, R240, P1 ;  /* 0x000000f03300720c */ /* 0x000fe20000f21670 */
[----:B------:R-:W-:Y:S01]  /*5a20*/  IMAD.IADD R51, R241, 0x1, -R51 ;  /* 0x00000001f1337824 */ /* 0x000fe200078e0a33 */
[C---:B------:R-:W-:Y:S01]  /*5a30*/  IADD3 R37, R49.reuse, 0x30, RZ ;  /* 0x0000003031257810 */ /* 0x040fe20007ffe0ff */
[----:B------:R-:W3:Y:S01]  /*5a40*/  I2F R36, R36 ;  /* 0x0000002400247306 */ /* 0x000ee20000201400 */
[----:B------:R-:W-:Y:S02]  /*5a50*/  IADD3 R22, R49, 0x31, RZ ;  /* 0x0000003131167810 */ /* 0x000fe40007ffe0ff */
[----:B------:R-:W-:Y:S01]  /*5a60*/  IABS R51, R51 ;  /* 0x0000003300337213 */ /* 0x000fe20000000000 */
[C---:B------:R-:W-:Y:S01]  /*5a70*/  IMAD.IADD R23, R244.reuse, 0x1, -R37 ;  /* 0x00000001f4177824 */ /* 0x040fe200078e0a25 */
[----:B-1----:R-:W1:Y:S01]  /*5a80*/  LDSM.16.M88.4 R32, [R216+0x7800] ;  /* 0x00780000d820783b */ /* 0x002e620000000200 */
[----:B------:R-:W-:Y:S01]  /*5a90*/  IABS R29, R29 ;  /* 0x0000001d001d7213 */ /* 0x000fe20000000000 */
[----:B------:R-:W-:Y:S01]  /*5aa0*/  IMAD.IADD R31, R244, 0x1, -R22 ;  /* 0x00000001f41f7824 */ /* 0x000fe200078e0a16 */
[----:B------:R-:W-:Y:S01]  /*5ab0*/  IABS R46, R46 ;  /* 0x0000002e002e7213 */ /* 0x000fe20000000000 */
[----:B------:R-:W-:Y:S01]  /*5ac0*/  FFMA.FTZ R24, R53, -UR18, R24 ;  /* 0x8000001235187c23 */ /* 0x000fe20008010018 */
[----:B------:R-:W4:Y:S01]  /*5ad0*/  I2F R51, R51 ;  /* 0x0000003300337306 */ /* 0x000f220000201400 */
[----:B------:R-:W-:Y:S01]  /*5ae0*/  FFMA.FTZ R182, R14, -UR18, R25 ;  /* 0x800000120eb67c23 */ /* 0x000fe20008010019 */
[----:B------:R-:W-:Y:S01]  /*5af0*/  IADD3 R14, R49, 0x38, RZ ;  /* 0x00000038310e7810 */ /* 0x000fe20007ffe0ff */
[----:B--2---:R-:W-:Y:S01]  /*5b00*/  FFMA.FTZ R27, R28, -UR18, R27 ;  /* 0x800000121c1b7c23 */ /* 0x004fe2000801001b */
[----:B------:R-:W-:Y:S01]  /*5b10*/  FSEL R176, R24, -INF , !P2 ;  /* 0xff80000018b07808 */ /* 0x000fe20005000000 */
[C---:B------:R-:W-:Y:S01]  /*5b20*/  IMAD.IADD R24, R241.reuse, 0x1, -R37 ;  /* 0x00000001f1187824 */ /* 0x040fe200078e0a25 */
[----:B------:R-:W-:Y:S01]  /*5b30*/  IABS R23, R23 ;  /* 0x0000001700177213 */ /* 0x000fe20000000000 */
[----:B------:R-:W-:Y:S01]  /*5b40*/  IMAD.IADD R28, R241, 0x1, -R14 ;  /* 0x00000001f11c7824 */ /* 0x000fe200078e0a0e */
[----:B------:R-:W-:Y:S01]  /*5b50*/  IADD3 R49, R49, 0x39, RZ ;  /* 0x0000003931317810 */ /* 0x000fe20007ffe0ff */
[----:B------:R-:W-:Y:S01]  /*5b60*/  FFMA.FTZ R45, R45, -UR18, R56 ;  /* 0x800000122d2d7c23 */ /* 0x000fe20008010038 */
[----:B------:R-:W-:Y:S01]  /*5b70*/  IABS R24, R24 ;  /* 0x0000001800187213 */ /* 0x000fe20000000000 */
[----:B------:R-:W2:Y:S01]  /*5b80*/  I2F R29, R29 ;  /* 0x0000001d001d7306 */ /* 0x000ea20000201400 */
[----:B------:R-:W-:Y:S01]  /*5b90*/  FSEL R183, R27, -INF , !P6 ;  /* 0xff8000001bb77808 */ /* 0x000fe20007000000 */
[----:B---3--:R-:W-:Y:S01]  /*5ba0*/  FFMA.FTZ R36, R36, -UR18, R57 ;  /* 0x8000001224247c23 */ /* 0x008fe20008010039 */
[----:B------:R-:W-:Y:S01]  /*5bb0*/  FSEL R178, R45, -INF , !P3 ;  /* 0xff8000002db27808 */ /* 0x000fe20005800000 */
[----:B------:R-:W-:Y:S01]  /*5bc0*/  IMAD.MOV.U32 R30, RZ, RZ, R24 ;  /* 0x000000ffff1e7224 */ /* 0x000fe200078e0018 */
[----:B------:R-:W-:Y:S01]  /*5bd0*/  IABS R24, R31 ;  /* 0x0000001f00187213 */ /* 0x000fe20000000000 */
[----:B----4-:R-:W-:Y:S01]  /*5be0*/  FFMA.FTZ R26, R51, -UR18, R26 ;  /* 0x80000012331a7c23 */ /* 0x010fe2000801001a */
[C---:B------:R-:W-:Y:S01]  /*5bf0*/  ISETP.GE.AND P6, PT, R22.reuse, R242, PT ;  /* 0x000000f21600720c */ /* 0x040fe20003fc6270 */
[----:B------:R3:W-:Y:S01]  /*5c00*/  I2F R25, R30 ;  /* 0x0000001e00197306 */ /* 0x0007e20000201400 */
[----:B------:R-:W-:Y:S01]  /*5c10*/  ISETP.GE.AND P3, PT, R22, R235, PT ;  /* 0x000000eb1600720c */ /* 0x000fe20003f66270 */
[----:B------:R-:W-:Y:S01]  /*5c20*/  IMAD.IADD R31, R244, 0x1, -R49 ;  /* 0x00000001f41f7824 */ /* 0x000fe200078e0a31 */
[----:B------:R-:W-:Y:S01]  /*5c30*/  FSEL R193, R26, -INF , !P1 ;  /* 0xff8000001ac17808 */ /* 0x000fe20004800000 */
[----:B------:R-:W-:Y:S01]  /*5c40*/  IMAD.IADD R26, R241, 0x1, -R22 ;  /* 0x00000001f11a7824 */ /* 0x000fe200078e0a16 */
[----:B------:R-:W-:Y:S01]  /*5c50*/  IABS R28, R28 ;  /* 0x0000001c001c7213 */ /* 0x000fe20000000000 */
[----:B------:R-:W-:-:S04]  /*5c60*/  DEPBAR.LE SB0, 0x0 ;  /* 0x000080000000791a */ /* 0x000fc80000000000 */
[----:B------:R-:W4:Y:S01]  /*5c70*/  I2F R20, R46 ;  /* 0x0000002e00147306 */ /* 0x000f220000201400 */
[----:B------:R-:W-:Y:S01]  /*5c80*/  IABS R26, R26 ;  /* 0x0000001a001a7213 */ /* 0x000fe20000000000 */
[----:B--2---:R-:W-:Y:S01]  /*5c90*/  FFMA.FTZ R29, R29, -UR18, R58 ;  /* 0x800000121d1d7c23 */ /* 0x004fe2000801003a */
[C---:B------:R-:W-:Y:S02]  /*5ca0*/  ISETP.LT.OR P6, PT, R22.reuse, R243, P6 ;  /* 0x000000f31600720c */ /* 0x040fe400037c1670 */
[----:B------:R-:W-:Y:S01]  /*5cb0*/  ISETP.LT.OR P3, PT, R22, R240, P3 ;  /* 0x000000f01600720c */ /* 0x000fe20001f61670 */
[----:B-1----:R-:W-:Y:S01]  /*5cc0*/  HMMA.16816.F32 R76, R8, R32, R76 ;  /* 0x00000020084c723c */ /* 0x002fe2000000184c */
[----:B---3--:R-:W-:Y:S01]  /*5cd0*/  IMAD.IADD R30, R244, 0x1, -R14 ;  /* 0x00000001f41e7824 */ /* 0x008fe200078e0a0e */
[----:B------:R-:W1:Y:S01]  /*5ce0*/  I2F R23, R23 ;  /* 0x0000001700177306 */ /* 0x000e620000201400 */
[----:B------:R-:W-:Y:S02]  /*5cf0*/  FSEL R182, R182, -INF , !P0 ;  /* 0xff800000b6b67808 */ /* 0x000fe40004000000 */
[----:B------:R-:W-:-:S02]  /*5d00*/  IABS R22, R31 ;  /* 0x0000001f00167213 */ /* 0x000fc40000000000 */
[----:B------:R-:W-:Y:S01]  /*5d10*/  IABS R30, R30 ;  /* 0x0000001e001e7213 */ /* 0x000fe20000000000 */
[----:B------:R-:W-:Y:S01]  /*5d20*/  HMMA.16816.F32 R64, R8, R34, R64 ;  /* 0x000000220840723c */ /* 0x000fe20000001840 */
[-C--:B------:R-:W-:Y:S01]  /*5d30*/  ISETP.GE.AND P0, PT, R37, R235.reuse, PT ;  /* 0x000000eb2500720c */ /* 0x080fe20003f06270 */
[----:B------:R-:W-:Y:S01]  /*5d40*/  I2F R31, R28 ;  /* 0x0000001c001f7306 */ /* 0x000fe20000201400 */
[----:B------:R-:W-:Y:S01]  /*5d50*/  FSEL R21, R47, -INF , !P4 ;  /* 0xff8000002f157808 */ /* 0x000fe20006000000 */
[----:B----4-:R-:W-:Y:S01]  /*5d60*/  FFMA.FTZ R20, R20, -UR18, R59 ;  /* 0x8000001214147c23 */ /* 0x010fe2000801003b */
[----:B------:R-:W-:Y:S02]  /*5d70*/  ISETP.LT.OR P0, PT, R37, R240, P0 ;  /* 0x000000f02500720c */ /* 0x000fe40000701670 */
[----:B------:R-:W-:Y:S01]  /*5d80*/  IMAD.IADD R8, R241, 0x1, -R49 ;  /* 0x00000001f1087824 */ /* 0x000fe200078e0a31 */
[C---:B------:R-:W-:Y:S02]  /*5d90*/  ISETP.GE.AND P4, PT, R44.reuse, R242, PT ;  /* 0x000000f22c00720c */ /* 0x040fe40003f86270 */
[----:B------:R-:W2:Y:S01]  /*5da0*/  I2F R24, R24 ;  /* 0x0000001800187306 */ /* 0x000ea20000201400 */
[----:B------:R-:W-:-:S02]  /*5db0*/  ISETP.GE.AND P2, PT, R44, R235, PT ;  /* 0x000000eb2c00720c */ /* 0x000fc40003f46270 */
[----:B------:R-:W-:Y:S02]  /*5dc0*/  IABS R9, R8 ;  /* 0x0000000800097213 */ /* 0x000fe40000000000 */
[----:B------:R-:W-:Y:S01]  /*5dd0*/  ISETP.GE.AND P1, PT, R37, R242, PT ;  /* 0x000000f22500720c */ /* 0x000fe20003f26270 */
[----:B------:R-:W-:Y:S01]  /*5de0*/  FFMA.FTZ R25, R25, -UR18, R78 ;  /* 0x8000001219197c23 */ /* 0x000fe2000801004e */
[C---:B------:R-:W-:Y:S01]  /*5df0*/  ISETP.LT.OR P4, PT, R44.reuse, R243, P4 ;  /* 0x000000f32c00720c */ /* 0x040fe20002781670 */
[----:B------:R-:W3:Y:S01]  /*5e00*/  I2F R26, R26 ;  /* 0x0000001a001a7306 */ /* 0x000ee20000201400 */
[----:B-1----:R-:W-:Y:S01]  /*5e10*/  FFMA.FTZ R23, R23, -UR18, R76 ;  /* 0x8000001217177c23 */ /* 0x002fe2000801004c */
[----:B------:R-:W-:Y:S02]  /*5e20*/  ISETP.LT.OR P2, PT, R44, R240, P2 ;  /* 0x000000f02c00720c */ /* 0x000fe40001741670 */
[----:B------:R-:W-:Y:S02]  /*5e30*/  FSEL R187, R25, -INF , !P0 ;  /* 0xff80000019bb7808 */ /* 0x000fe40004000000 */
[----:B------:R-:W-:-:S02]  /*5e40*/  PLOP3.LUT P0, PT, PT, PT, UP0, 0x80, 0x0 ;  /* 0x000000000000781c */ /* 0x000fc40003f0f008 */
[----:B------:R-:W1:Y:S01]  /*5e50*/  I2F R27, R30 ;  /* 0x0000001e001b7306 */ /* 0x000e620000201400 */
[----:B------:R-:W-:Y:S01]  /*5e60*/  ISETP.LT.OR P1, PT, R37, R243, P1 ;  /* 0x000000f32500720c */ /* 0x000fe20000f21670 */
[----:B--2---:R-:W-:Y:S01]  /*5e70*/  FFMA.FTZ R24, R24, -UR18, R77 ;  /* 0x8000001218187c23 */ /* 0x004fe2000801004d */
[----:B------:R-:W-:Y:S01]  /*5e80*/  FSEL R191, R29, -INF , !P5 ;  /* 0xff8000001dbf7808 */ /* 0x000fe20006800000 */
[----:B------:R-:W-:Y:S01]  /*5e90*/  FFMA.FTZ R29, R31, -UR18, R66 ;  /* 0x800000121f1d7c23 */ /* 0x000fe20008010042 */
[----:B------:R-:W-:Y:S02]  /*5ea0*/  FSEL R180, R36, -INF , !P4 ;  /* 0xff80000024b47808 */ /* 0x000fe40006000000 */
[----:B------:R-:W-:Y:S01]  /*5eb0*/  FSEL R185, R20, -INF , !P2 ;  /* 0xff80000014b97808 */ /* 0x000fe20005000000 */
[----:B------:R-:W2:Y:S01]  /*5ec0*/  I2F R8, R22 ;  /* 0x0000001600087306 */ /* 0x000ea20000201400 */
[----:B------:R-:W-:Y:S01]  /*5ed0*/  FSEL R190, R23, -INF , !P1 ;  /* 0xff80000017be7808 */ /* 0x000fe20004800000 */
[----:B---3--:R-:W-:Y:S01]  /*5ee0*/  FFMA.FTZ R26, R26, -UR18, R79 ;  /* 0x800000121a1a7c23 */ /* 0x008fe2000801004f */
[----:B------:R-:W-:-:S02]  /*5ef0*/  ISETP.GE.AND P5, PT, R14, R242, PT ;  /* 0x000000f20e00720c */ /* 0x000fc40003fa6270 */
[C---:B------:R-:W-:Y:S02]  /*5f00*/  ISETP.GE.AND P4, PT, R49.reuse, R242, PT ;  /* 0x000000f23100720c */ /* 0x040fe40003f86270 */
[CC--:B------:R-:W-:Y:S01]  /*5f10*/  ISETP.GE.AND P2, PT, R14.reuse, R235.reuse, PT ;  /* 0x000000eb0e00720c */ /* 0x0c0fe20003f46270 */
[----:B------:R-:W3:Y:S01]  /*5f20*/  I2F R28, R9 ;  /* 0x00000009001c7306 */ /* 0x000ee20000201400 */
[----:B------:R-:W-:Y:S01]  /*5f30*/  ISETP.GE.AND P1, PT, R49, R235, PT ;  /* 0x000000eb3100720c */ /* 0x000fe20003f26270 */
[----:B-1----:R-:W-:Y:S01]  /*5f40*/  FFMA.FTZ R27, R27, -UR18, R64 ;  /* 0x800000121b1b7c23 */ /* 0x002fe20008010040 */
[CC--:B------:R-:W-:Y:S02]  /*5f50*/  ISETP.LT.OR P5, PT, R14.reuse, R243.reuse, P5 ;  /* 0x000000f30e00720c */ /* 0x0c0fe40002fa1670 */
[-C--:B------:R-:W-:Y:S02]  /*5f60*/  ISETP.LT.OR P2, PT, R14, R240.reuse, P2 ;  /* 0x000000f00e00720c */ /* 0x080fe40001741670 */
[C---:B------:R-:W-:Y:S01]  /*5f70*/  ISETP.LT.OR P4, PT, R49.reuse, R243, P4 ;  /* 0x000000f33100720c */ /* 0x040fe20002781670 */
[----:B--2---:R-:W-:Y:S01]  /*5f80*/  FFMA.FTZ R65, R8, -UR18, R65 ;  /* 0x8000001208417c23 */ /* 0x004fe20008010041 */
[----:B------:R-:W-:Y:S01]  /*5f90*/  BAR.SYNC.DEFER_BLOCKING 0x0 ;  /* 0x0000000000007b1d */ /* 0x000fe20000010000 */
[----:B------:R-:W-:-:S02]  /*5fa0*/  ISETP.LT.OR P1, PT, R49, R240, P1 ;  /* 0x000000f03100720c */ /* 0x000fc40000f21670 */
[----:B------:R-:W-:Y:S02]  /*5fb0*/  FSEL R188, R24, -INF , !P6 ;  /* 0xff80000018bc7808 */ /* 0x000fe40007000000 */
[----:B------:R-:W-:Y:S01]  /*5fc0*/  FSEL R31, R26, -INF , !P3 ;  /* 0xff8000001a1f7808 */ /* 0x000fe20005800000 */
[----:B---3--:R-:W-:Y:S01]  /*5fd0*/  FFMA.FTZ R28, R28, -UR18, R67 ;  /* 0x800000121c1c7c23 */ /* 0x008fe20008010043 */
[----:B------:R-:W-:Y:S02]  /*5fe0*/  FSEL R186, R27, -INF , !P5 ;  /* 0xff8000001bba7808 */ /* 0x000fe40006800000 */
[----:B------:R-:W-:Y:S02]  /*5ff0*/  FSEL R29, R29, -INF , !P2 ;  /* 0xff8000001d1d7808 */ /* 0x000fe40005000000 */
[----:B------:R-:W-:Y:S02]  /*6000*/  FSEL R184, R65, -INF , !P4 ;  /* 0xff80000041b87808 */ /* 0x000fe40006000000 */
        /* <DEDUP_REMOVED lines=132> */
.L_x_258:
[----:B------:R-:W-:Y:S05]  /*6850*/  BSYNC B0 ;  /* 0x0000000000007941 */ /* 0x000fea0003800000 */
.L_x_257:
[----:B------:R-:W0:Y:S02]  /*6860*/  LDGDEPBAR ;  /* 0x00000000000079af */ /* 0x000e240000000000 */
.L_x_256:
        /* <DEDUP_REMOVED lines=27> */
[----:B-1----:R-:W-:Y:S02]  /*6a20*/  FMNMX.FTZ R11, R29, R8, !PT ;  /* 0x000000081d0b7209 */ /* 0x002fe40007810000 */
        /* <DEDUP_REMOVED lines=27> */
[----:B------:R-:W-:Y:S01]  /*6be0*/  FMUL.FTZ R30, R3, c[0x0][0x23c] ;  /* 0x00008f00031e7a20 */ /* 0x000fe20000410000 */
        /* <DEDUP_REMOVED lines=23> */
[----:B------:R-:W3:Y:S01]  /*6d60*/  LDSM.16.MT88.4 R4, [R220+0x16000] ;  /* 0x01600000dc04783b */ /* 0x000ee20000004200 */
[--C-:B------:R-:W-:Y:S01]  /*6d70*/  FFMA.FTZ R169, R17, c[0x0][0x23c], -R30.reuse ;  /* 0x00008f0011a97a23 */ /* 0x100fe2000001081e */
[----:B------:R-:W-:Y:S01]  /*6d80*/  MUFU.EX2 R170, R170 ;  /* 0x000000aa00aa7308 */ /* 0x000fe20000000800 */
[--C-:B------:R-:W-:Y:S01]  /*6d90*/  FFMA.FTZ R32, R13, c[0x0][0x23c], -R30.reuse ;  /* 0x00008f000d207a23 */ /* 0x100fe2000001081e */
[----:B------:R-:W-:Y:S01]  /*6da0*/  LDSM.16.MT88.4 R16, [R222+0x10800] ;  /* 0x01080000de10783b */ /* 0x000fe20000004200 */
[----:B------:R-:W-:-:S02]  /*6db0*/  FFMA.FTZ R33, R15, c[0x0][0x23c], -R30 ;  /* 0x00008f000f217a23 */ /* 0x000fc4000001081e */
[--C-:B------:R-:W-:Y:S01]  /*6dc0*/  FFMA.FTZ R0, R21, c[0x0][0x23c], -R30.reuse ;  /* 0x00008f0015007a23 */ /* 0x100fe2000001081e */
[----:B------:R-:W4:Y:S01]  /*6dd0*/  LDSM.16.MT88.4 R12, [R221+0x10800] ;  /* 0x01080000dd0c783b */ /* 0x000f220000004200 */
[--C-:B------:R-:W-:Y:S01]  /*6de0*/  FFMA.FTZ R179, R182, c[0x0][0x23c], -R189.reuse ;  /* 0x00008f00b6b37a23 */ /* 0x100fe200000108bd */
[----:B------:R-:W5:Y:S01]  /*6df0*/  MUFU.EX2 R165, R165 ;  /* 0x000000a500a57308 */ /* 0x000f620000000800 */
        /* <DEDUP_REMOVED lines=10> */
[----:B------:R-:W1:Y:S01]  /*6ea0*/  MUFU.EX2 R174, R174 ;  /* 0x000000ae00ae7308 */ /* 0x000e620000000800 */
[----:B-----5:R-:W-:Y:S01]  /*6eb0*/  F2FP.PACK_AB R130, R165, R170 ;  /* 0x000000aaa582723e */ /* 0x020fe200000000ff */
[--C-:B------:R-:W-:Y:S02]  /*6ec0*/  FFMA.FTZ R190, R190, c[0x0][0x23c], -R189.reuse ;  /* 0x00008f00bebe7a23 */ /* 0x100fe400000108bd */
[--C-:B------:R-:W-:Y:S02]  /*6ed0*/  FFMA.FTZ R191, R188, c[0x0][0x23c], -R189.reuse ;  /* 0x00008f00bcbf7a23 */ /* 0x100fe400000108bd */
[----:B------:R-:W-:-:S02]  /*6ee0*/  FFMA.FTZ R186, R186, c[0x0][0x23c], -R189 ;  /* 0x00008f00baba7a23 */ /* 0x000fc400000108bd */
[----:B------:R-:W-:Y:S01]  /*6ef0*/  MUFU.EX2 R177, R177 ;  /* 0x000000b100b17308 */ /* 0x000fe20000000800 */
[----:B------:R-:W-:Y:S02]  /*6f00*/  FFMA.FTZ R189, R184, c[0x0][0x23c], -R189 ;  /* 0x00008f00b8bd7a23 */ /* 0x000fe400000108bd */
[--C-:B------:R-:W-:Y:S02]  /*6f10*/  FFMA.FTZ R184, R187, c[0x0][0x23c], -R30.reuse ;  /* 0x00008f00bbb87a23 */ /* 0x100fe4000001081e */
[--C-:B------:R-:W-:Y:S02]  /*6f20*/  FFMA.FTZ R187, R31, c[0x0][0x23c], -R30.reuse ;  /* 0x00008f001fbb7a23 */ /* 0x100fe4000001081e */
[--C-:B------:R-:W-:Y:S01]  /*6f30*/  FFMA.FTZ R188, R29, c[0x0][0x23c], -R30.reuse ;  /* 0x00008f001dbc7a23 */ /* 0x100fe2000001081e */
[----:B------:R-:W5:Y:S01]  /*6f40*/  MUFU.EX2 R168, R168 ;  /* 0x000000a800a87308 */ /* 0x000f620000000800 */
[----:B-1----:R-:W-:Y:S01]  /*6f50*/  F2FP.PACK_AB R129, R174, R175 ;  /* 0x000000afae81723e */ /* 0x002fe200000000ff */
[----:B------:R-:W-:-:S02]  /*6f60*/  FFMA.FTZ R193, R28, c[0x0][0x23c], -R30 ;  /* 0x00008f001cc17a23 */ /* 0x000fc4000001081e */
[----:B------:R-:W-:Y:S01]  /*6f70*/  FADD.FTZ R173, R173, R172 ;  /* 0x000000acadad7221 */ /* 0x000fe20000010000 */
[----:B------:R-:W-:Y:S01]  /*6f80*/  LDSM.16.MT88.4 R28, [R220+0x11800] ;  /* 0x01180000dc1c783b */ /* 0x000fe20000004200 */
[----:B------:R-:W-:Y:S02]  /*6f90*/  FADD.FTZ R174, R175, R174 ;  /* 0x000000aeafae7221 */ /* 0x000fe40000010000 */
[----:B------:R-:W-:Y:S01]  /*6fa0*/  MUFU.EX2 R171, R171 ;  /* 0x000000ab00ab7308 */ /* 0x000fe20000000800 */
[----:B------:R-:W-:-:S04]  /*6fb0*/  FADD.FTZ R170, R170, R173 ;  /* 0x000000adaaaa7221 */ /* 0x000fc80000010000 */
[----:B------:R-:W-:Y:S01]  /*6fc0*/  FADD.FTZ R170, R165, R170 ;  /* 0x000000aaa5aa7221 */ /* 0x000fe20000010000 */
[----:B-----5:R-:W-:Y:S02]  /*6fd0*/  F2FP.PACK_AB R131, R168, R177 ;  /* 0x000000b1a883723e */ /* 0x020fe400000000ff */
        /* <DEDUP_REMOVED lines=55> */
[C---:B---3--:R-:W-:Y:S07]  /*7350*/  HMMA.16816.F32 R124, R128.reuse, R4, RZ ;  /* 0x00000004807c723c */ /* 0x048fee00000018ff */
[----:B-1----:R-:W-:Y:S01]  /*7360*/  F2FP.PACK_AB R4, R34, R171 ;  /* 0x000000ab2204723e */ /* 0x002fe200000000ff */
        /* <DEDUP_REMOVED lines=15> */
[C---:B----4-:R-:W-:Y:S08]  /*7460*/  HMMA.16816.F32 R144, R4.reuse, R12, R144 ;  /* 0x0000000c0490723c */ /* 0x050ff00000001890 */
[C---:B------:R-:W-:Y:S01]  /*7470*/  HMMA.16816.F32 R140, R4.reuse, R14, R140 ;  /* 0x0000000e048c723c */ /* 0x040fe2000000188c */
[----:B------:R-:W3:Y:S07]  /*7480*/  LDSM.16.MT88.4 R12, [R221+0x12800] ;  /* 0x01280000dd0c783b */ /* 0x000eee0000004200 */
[C---:B------:R-:W-:Y:S08]  /*7490*/  HMMA.16816.F32 R152, R4.reuse, R16, R152 ;  /* 0x000000100498723c */ /* 0x040ff00000001898 */
[C---:B------:R-:W-:Y:S01]  /*74a0*/  HMMA.16816.F32 R148, R4.reuse, R18, R148 ;  /* 0x000000120494723c */ /* 0x040fe20000001894 */
[----:B------:R-:W-:Y:S07]  /*74b0*/  LDSM.16.MT88.4 R16, [R220+0x12800] ;  /* 0x01280000dc10783b */ /* 0x000fee0000004200 */
[C---:B--2---:R-:W-:Y:S08]  /*74c0*/  HMMA.16816.F32 R44, R4.reuse, R20, R44 ;  /* 0x00000014042c723c */ /* 0x044ff0000000182c */
[C---:B-1----:R-:W-:Y:S08]  /*74d0*/  HMMA.16816.F32 R36, R4.reuse, R8, R36 ;  /* 0x000000080424723c */ /* 0x042ff00000001824 */
[C---:B------:R-:W-:Y:S01]  /*74e0*/  HMMA.16816.F32 R40, R4.reuse, R10, R40 ;  /* 0x0000000a0428723c */ /* 0x040fe20000001828 */
[----:B------:R-:W1:Y:S07]  /*74f0*/  LDSM.16.MT88.4 R8, [R224+0x14800] ;  /* 0x01480000e008783b */ /* 0x000e6e0000004200 */
[C---:B------:R-:W-:Y:S01]  /*7500*/  HMMA.16816.F32 R48, R4.reuse, R22, R48 ;  /* 0x000000160430723c */ /* 0x040fe20000001830 */
[----:B------:R-:W-:Y:S07]  /*7510*/  LDSM.16.MT88.4 R20, [R220+0x14800] ;  /* 0x01480000dc14783b */ /* 0x000fee0000004200 */
[C---:B---3--:R-:W-:Y:S08]  /*7520*/  HMMA.16816.F32 R52, R4.reuse, R12, R52 ;  /* 0x0000000c0434723c */ /* 0x048ff00000001834 */
        /* <DEDUP_REMOVED lines=10> */
[----:B------:R-:W3:Y:S07]  /*75d0*/  LDSM.16.MT88.4 R16, [R222+0x16800] ;  /* 0x01680000de10783b */ /* 0x000eee0000004200 */
[C---:B--2---:R-:W-:Y:S08]  /*75e0*/  HMMA.16816.F32 R84, R4.reuse, R12, R84 ;  /* 0x0000000c0454723c */ /* 0x044ff00000001854 */
[C---:B------:R-:W-:Y:S01]  /*75f0*/  HMMA.16816.F32 R88, R4.reuse, R14, R88 ;  /* 0x0000000e0458723c */ /* 0x040fe20000001858 */
[----:B------:R-:W2:Y:S07]  /*7600*/  LDSM.16.MT88.4 R12, [R221+0x16800] ;  /* 0x01680000dd0c783b */ /* 0x000eae0000004200 */
[C---:B------:R-:W-:Y:S08]  /*7610*/  HMMA.16816.F32 R92, R4.reuse, R20, R92 ;  /* 0x00000014045c723c */ /* 0x040ff0000000185c */
[C---:B------:R-:W-:Y:S01]  /*7620*/  HMMA.16816.F32 R96, R4.reuse, R22, R96 ;  /* 0x000000160460723c */ /* 0x040fe20000001860 */
[----:B------:R-:W4:Y:S07]  /*7630*/  LDSM.16.MT88.4 R20, [R220+0x16800] ;  /* 0x01680000dc14783b */ /* 0x000f2e0000004200 */
[C---:B-1----:R-:W-:Y:S08]  /*7640*/  HMMA.16816.F32 R100, R4.reuse, R8, R100 ;  /* 0x000000080464723c */ /* 0x042ff00000001864 */
[C---:B------:R-:W-:Y:S01]  /*7650*/  HMMA.16816.F32 R104, R4.reuse, R10, R104 ;  /* 0x0000000a0468723c */ /* 0x040fe20000001868 */
[----:B------:R-:W1:Y:S07]  /*7660*/  LDSM.16.MT88.4 R8, [R224+0x11000] ;  /* 0x01100000e008783b */ /* 0x000e6e0000004200 */
[C---:B------:R-:W-:Y:S08]  /*7670*/  HMMA.16816.F32 R76, R4.reuse, R24, R76 ;  /* 0x00000018044c723c */ /* 0x040ff0000000184c */
[C---:B------:R-:W-:Y:S01]  /*7680*/  HMMA.16816.F32 R80, R4.reuse, R26, R80 ;  /* 0x0000001a0450723c */ /* 0x040fe20000001850 */
[----:B------:R-:W-:Y:S07]  /*7690*/  LDSM.16.MT88.4 R24, [R220+0x11000] ;  /* 0x01100000dc18783b */ /* 0x000fee0000004200 */
[C---:B---3--:R-:W-:Y:S08]  /*76a0*/  HMMA.16816.F32 R108, R4.reuse, R16, R108 ;  /* 0x00000010046c723c */ /* 0x048ff0000000186c */
[C---:B------:R-:W-:Y:S01]  /*76b0*/  HMMA.16816.F32 R112, R4.reuse, R18, R112 ;  /* 0x000000120470723c */ /* 0x040fe20000001870 */
[----:B------:R-:W-:Y:S07]  /*76c0*/  LDSM.16.MT88.4 R16, [R222+0x11000] ;  /* 0x01100000de10783b */ /* 0x000fee0000004200 */
[C---:B--2---:R-:W-:Y:S08]  /*76d0*/  HMMA.16816.F32 R116, R4.reuse, R12, R116 ;  /* 0x0000000c0474723c */ /* 0x044ff00000001874 */
[C---:B------:R-:W-:Y:S01]  /*76e0*/  HMMA.16816.F32 R120, R4.reuse, R14, R120 ;  /* 0x0000000e0478723c */ /* 0x040fe20000001878 */
[----:B------:R-:W2:Y:S07]  /*76f0*/  LDSM.16.MT88.4 R12, [R221+0x11000] ;  /* 0x01100000dd0c783b */ /* 0x000eae0000004200 */
        /* <DEDUP_REMOVED lines=23> */
[----:B------:R-:W-:Y:S07]  /*7870*/  LDSM.16.MT88.4 R16, [R221+0x13000] ;  /* 0x01300000dd10783b */ /* 0x000fee0000004200 */
[C---:B------:R-:W-:Y:S08]  /*7880*/  HMMA.16816.F32 R136, R4.reuse, R24, R136 ;  /* 0x000000180488723c */ /* 0x040ff00000001888 */
[C---:B-1----:R-:W-:Y:S08]  /*7890*/  HMMA.16816.F32 R36, R4.reuse, R8, R36 ;  /* 0x000000080424723c */ /* 0x042ff00000001824 */
[C---:B------:R-:W-:Y:S01]  /*78a0*/  HMMA.16816.F32 R40, R4.reuse, R10, R40 ;  /* 0x0000000a0428723c */ /* 0x040fe20000001828 */
[----:B------:R-:W1:Y:S07]  /*78b0*/  LDSM.16.MT88.4 R8, [R224+0x15000] ;  /* 0x01500000e008783b */ /* 0x000e6e0000004200 */
        /* <DEDUP_REMOVED lines=29> */
[C---:B---3--:R-:W-:Y:S08]  /*7a90*/  HMMA.16816.F32 R116, R4.reuse, R24, R116 ;  /* 0x000000180474723c */ /* 0x048ff00000001874 */
[C---:B------:R-:W-:Y:S01]  /*7aa0*/  HMMA.16816.F32 R120, R4.reuse, R26, R120 ;  /* 0x0000001a0478723c */ /* 0x040fe20000001878 */
[----:B------:R-:W3:Y:S07]  /*7ab0*/  LDSM.16.MT88.4 R24, [R224+0x13800] ;  /* 0x01380000e018783b */ /* 0x000eee0000004200 */
        /* <DEDUP_REMOVED lines=15> */
[----:B------:R-:W-:-:S03]  /*7bb0*/  FADD.FTZ R252, R193, R188 ;  /* 0x000000bcc1fc7221 */ /* 0x000fc60000010000 */
[----:B------:R-:W-:Y:S02]  /*7bc0*/  STL [R1+0x8], R201 ;  /* 0x000008c901007387 */ /* 0x000fe40000100800 */
[C---:B------:R-:W-:Y:S02]  /*7bd0*/  HMMA.16816.F32 R156, R4.reuse, R14, R156 ;  /* 0x0000000e049c723c */ /* 0x040fe4000000189c */
[----:B------:R-:W2:Y:S06]  /*7be0*/  LDSM.16.MT88.4 R12, [R222+0x13800] ;  /* 0x01380000de0c783b */ /* 0x000eac0000004200 */
[C---:B-1----:R-:W-:Y:S08]  /*7bf0*/  HMMA.16816.F32 R144, R4.reuse, R8, R144 ;  /* 0x000000080490723c */ /* 0x042ff00000001890 */
[C---:B------:R-:W-:Y:S01]  /*7c00*/  HMMA.16816.F32 R140, R4.reuse, R10, R140 ;  /* 0x0000000a048c723c */ /* 0x040fe2000000188c */
[----:B------:R-:W1:Y:S07]  /*7c10*/  LDSM.16.MT88.4 R8, [R220+0x13800] ;  /* 0x01380000dc08783b */ /* 0x000e6e0000004200 */
[C---:B-----5:R-:W-:Y:S08]  /*7c20*/  HMMA.16816.F32 R152, R4.reuse, R16, R152 ;  /* 0x000000100498723c */ /* 0x060ff00000001898 */
[C---:B------:R-:W-:Y:S01]  /*7c30*/  HMMA.16816.F32 R148, R4.reuse, R18, R148 ;  /* 0x000000120494723c */ /* 0x040fe20000001894 */
[----:B------:R-:W4:Y:S07]  /*7c40*/  LDSM.16.MT88.4 R16, [R224+0x15800] ;  /* 0x01580000e010783b */ /* 0x000f2e0000004200 */
[C---:B---3--:R-:W-:Y:S08]  /*7c50*/  HMMA.16816.F32 R36, R4.reuse, R24, R36 ;  /* 0x000000180424723c */ /* 0x048ff00000001824 */
[C---:B--2---:R-:W-:Y:S08]  /*7c60*/  HMMA.16816.F32 R44, R4.reuse, R12, R44 ;  /* 0x0000000c042c723c */ /* 0x044ff0000000182c */
[C---:B------:R-:W-:Y:S01]  /*7c70*/  HMMA.16816.F32 R48, R4.reuse, R14, R48 ;  /* 0x0000000e0430723c */ /* 0x040fe20000001830 */
[----:B------:R-:W2:Y:S07]  /*7c80*/  LDSM.16.MT88.4 R12, [R222+0x15800] ;  /* 0x01580000de0c783b */ /* 0x000eae0000004200 */
[C---:B-1----:R-:W-:Y:S08]  /*7c90*/  HMMA.16816.F32 R60, R4.reuse, R8, R60 ;  /* 0x00000008043c723c */ /* 0x042ff0000000183c */
[C---:B------:R-:W-:Y:S01]  /*7ca0*/  HMMA.16816.F32 R64, R4.reuse, R10, R64 ;  /* 0x0000000a0440723c */ /* 0x040fe20000001840 */
[----:B------:R-:W1:Y:S07]  /*7cb0*/  LDSM.16.MT88.4 R8, [R224+0x17800] ;  /* 0x01780000e008783b */ /* 0x000e6e0000004200 */
        /* <DEDUP_REMOVED lines=15> */
[C---:B------:R-:W-:Y:S08]  /*7db0*/  HMMA.16816.F32 R132, R4.reuse, R30, R132 ;  /* 0x0000001e0484723c */ /* 0x040ff00000001884 */
[C---:B---3--:R-:W-:Y:S08]  /*7dc0*/  HMMA.16816.F32 R84, R4.reuse, R24, R84 ;  /* 0x000000180454723c */ /* 0x048ff00000001854 */
[C---:B------:R-:W-:Y:S08]  /*7dd0*/  HMMA.16816.F32 R88, R4.reuse, R26, R88 ;  /* 0x0000001a0458723c */ /* 0x040ff00000001858 */
[C---:B-----5:R-:W-:Y:S08]  /*7de0*/  HMMA.16816.F32 R92, R4.reuse, R20, R92 ;  /* 0x00000014045c723c */ /* 0x060ff0000000185c */
[C---:B------:R-:W-:Y:S08]  /*7df0*/  HMMA.16816.F32 R96, R4.reuse, R22, R96 ;  /* 0x000000160460723c */ /* 0x040ff00000001860 */
[C---:B----4-:R-:W-:Y:S08]  /*7e00*/  HMMA.16816.F32 R108, R4.reuse, R16, R108 ;  /* 0x00000010046c723c */ /* 0x050ff0000000186c */
[C---:B------:R-:W-:Y:S08]  /*7e10*/  HMMA.16816.F32 R112, R4.reuse, R18, R112 ;  /* 0x000000120470723c */ /* 0x040ff00000001870 */
[C---:B--2---:R-:W-:Y:S08]  /*7e20*/  HMMA.16816.F32 R116, R4.reuse, R12, R116 ;  /* 0x0000000c0474723c */ /* 0x044ff00000001874 */
[C---:B------:R-:W-:Y:S08]  /*7e30*/  HMMA.16816.F32 R120, R4.reuse, R14, R120 ;  /* 0x0000000e0478723c */ /* 0x040ff00000001878 */
[C---:B-1----:R-:W-:Y:S08]  /*7e40*/  HMMA.16816.F32 R124, R4.reuse, R8, R124 ;  /* 0x00000008047c723c */ /* 0x042ff0000000187c */
        /* <DEDUP_REMOVED lines=94> */
[----:B------:R-:W-:Y:S01]  /*8430*/  @!P2 LEA.HI.X R31, R0, c[0x0][0x174], R5, 0x1, P0 ;  /* 0x00005d00001faa11 */ /* 0x000fe200000f0c05 */
[----:B------:R-:W-:Y:S02]  /*8440*/  IMAD.U32 R0, RZ, RZ, UR29 ;  /* 0x0000001dff007e24 */ /* 0x000fe4000f8e00ff */
[----:B------:R-:W-:Y:S01]  /*8450*/  @!PT LDS RZ, [RZ] ;  /* 0x00000000fffff984 */ /* 0x000fe20000000800 */
[----:B------:R-:W-:Y:S01]  /*8460*/  @!PT LDS RZ, [RZ] ;  /* 0x00000000fffff984 */ /* 0x000fe20000000800 */
[----:B------:R-:W-:Y:S01]  /*8470*/  @!PT LDS RZ, [RZ] ;  /* 0x00000000fffff984 */ /* 0x000fe20000000800 */
[----:B------:R1:W-:Y:S02]  /*8480*/  @!P5 LDGSTS.E.BYPASS.LTC128B.128 [R234+0x11000], [R28.64] ;  /* 0x110000001ceadfae */ /* 0x0003e4000b901d56 */
[----:B------:R-:W-:Y:S02]  /*8490*/  IMAD R0, R0, 0x40, R245 ;  /* 0x0000004000007824 */ /* 0x000fe400078e02f5 */
[----:B------:R-:W-:Y:S02]  /*84a0*/  @P4 STS.128 [R234+0x13000], RZ ;  /* 0x013000ffea004388 */ /* 0x000fe40000000c00 */
[----:B------:R-:W-:Y:S01]  /*84b0*/  IMAD.IADD R2, R244, 0x1, -R0 ;  /* 0x00000001f4027824 */ /* 0x000fe200078e0a00 */
[C---:B------:R-:W-:Y:S01]  /*84c0*/  ISETP.GE.AND P1, PT, R0.reuse, R242, PT ;  /* 0x000000f20000720c */ /* 0x040fe20003f26270 */
[----:B------:R-:W-:Y:S01]  /*84d0*/  @!PT LDS RZ, [RZ] ;  /* 0x00000000fffff984 */ /* 0x000fe20000000800 */
[----:B------:R-:W-:Y:S01]  /*84e0*/  @!PT LDS RZ, [RZ] ;  /* 0x00000000fffff984 */ /* 0x000fe20000000800 */
[----:B------:R-:W-:Y:S01]  /*84f0*/  @!PT LDS RZ, [RZ] ;  /* 0x00000000fffff984 */ /* 0x000fe20000000800 */
[----:B------:R1:W-:Y:S03]  /*8500*/  @!P4 LDGSTS.E.BYPASS.LTC128B.128 [R234+0x13000], [R26.64+0x80] ;  /* 0x130000801aeacfae */ /* 0x0003e6000b901d56 */
[----:B------:R-:W-:Y:S01]  /*8510*/  IABS R2, R2 ;  /* 0x0000000200027213 */ /* 0x000fe20000000000 */
[----:B------:R-:W-:Y:S01]  /*8520*/  @P3 STS.128 [R234+0x15000], RZ ;  /* 0x015000ffea003388 */ /* 0x000fe20000000c00 */
[----:B------:R-:W-:-:S03]  /*8530*/  ISETP.LT.OR P1, PT, R0, R243, P1 ;  /* 0x000000f30000720c */ /* 0x000fc60000f21670 */
        /* <DEDUP_REMOVED lines=29> */
[----:B-1----:R-:W-:Y:S04]  /*8710*/  LDSM.16.M88.4 R24, [R230] ;  /* 0x00000000e618783b */ /* 0x002fe80000000200 */
[----:B-----5:R-:W3:Y:S04]  /*8720*/  LDSM.16.M88.4 R4, [R229+0x8000] ;  /* 0x00800000e504783b */ /* 0x020ee80000000200 */
[----:B------:R-:W1:Y:S04]  /*8730*/  LDSM.16.M88.4 R172, [R229+0x8800] ;  /* 0x00880000e5ac783b */ /* 0x000e680000000200 */
[----:B------:R-:W5:Y:S04]  /*8740*/  LDSM.16.M88.4 R32, [R229+0x9000] ;  /* 0x00900000e520783b */ /* 0x000f680000000200 */
[----:B------:R-:W1:Y:S04]  /*8750*/  LDSM.16.M88.4 R16, [R229+0x9800] ;  /* 0x00980000e510783b */ /* 0x000e680000000200 */
[----:B------:R-:W-:Y:S04]  /*8760*/  LDSM.16.M88.4 R180, [R228] ;  /* 0x00000000e4b4783b */ /* 0x000fe80000000200 */
[----:B--2---:R-:W2:Y:S04]  /*8770*/  LDSM.16.M88.4 R12, [R227] ;  /* 0x00000000e30c783b */ /* 0x004ea80000000200 */
[----:B----4-:R-:W4:Y:S04]  /*8780*/  LDSM.16.M88.4 R20, [R219] ;  /* 0x00000000db14783b */ /* 0x010f280000000200 */
[----:B------:R-:W2:Y:S04]  /*8790*/  LDSM.16.M88.4 R188, [R218] ;  /* 0x00000000dabc783b */ /* 0x000ea80000000200 */
[----:B------:R-:W2:Y:S04]  /*87a0*/  LDSM.16.M88.4 R184, [R217] ;  /* 0x00000000d9b8783b */ /* 0x000ea80000000200 */
[----:B------:R-:W-:Y:S01]  /*87b0*/  LDSM.16.M88.4 R192, [R223+0x9000] ;  /* 0x00900000dfc0783b */ /* 0x000fe20000000200 */
[C---:B---3--:R-:W-:Y:S03]  /*87c0*/  HMMA.16816.F32 R8, R24.reuse, R4, RZ ;  /* 0x000000041808723c */ /* 0x048fe600000018ff */
[----:B------:R-:W0:Y:S05]  /*87d0*/  LDGDEPBAR ;  /* 0x00000000000079af */ /* 0x000e2a0000000000 */
[C---:B------:R-:W-:Y:S08]  /*87e0*/  HMMA.16816.F32 R4, R24.reuse, R6, RZ ;  /* 0x000000061804723c */ /* 0x040ff000000018ff */
[C---:B-1----:R-:W-:Y:S08]  /*87f0*/  HMMA.16816.F32 R176, R24.reuse, R172, RZ ;  /* 0x000000ac18b0723c */ /* 0x042ff000000018ff */
[C---:B------:R-:W-:Y:S08]  /*8800*/  HMMA.16816.F32 R172, R24.reuse, R174, RZ ;  /* 0x000000ae18ac723c */ /* 0x040ff000000018ff */
[C---:B-----5:R-:W-:Y:S08]  /*8810*/  HMMA.16816.F32 R168, R24.reuse, R32, RZ ;  /* 0x0000002018a8723c */ /* 0x060ff000000018ff */
[C---:B------:R-:W-:Y:S08]  /*8820*/  HMMA.16816.F32 R32, R24.reuse, R34, RZ ;  /* 0x000000221820723c */ /* 0x040ff000000018ff */
[C---:B------:R-:W-:Y:S08]  /*8830*/  HMMA.16816.F32 R28, R24.reuse, R16, RZ ;  /* 0x00000010181c723c */ /* 0x040ff000000018ff */
[----:B------:R-:W-:Y:S01]  /*8840*/  HMMA.16816.F32 R24, R24, R18, RZ ;  /* 0x000000121818723c */ /* 0x000fe200000018ff */
[----:B------:R-:W-:Y:S07]  /*8850*/  LDSM.16.M88.4 R16, [R226] ;  /* 0x00000000e210783b */ /* 0x000fee0000000200 */
[C---:B--2---:R-:W-:Y:S08]  /*8860*/  HMMA.16816.F32 R8, R180.reuse, R12, R8 ;  /* 0x0000000cb408723c */ /* 0x044ff00000001808 */
[C---:B------:R-:W-:Y:S01]  /*8870*/  HMMA.16816.F32 R4, R180.reuse, R14, R4 ;  /* 0x0000000eb404723c */ /* 0x040fe20000001804 */
[----:B------:R-:W1:Y:S07]  /*8880*/  LDSM.16.M88.4 R12, [R223+0x8000] ;  /* 0x00800000df0c783b */ /* 0x000e6e0000000200 */
[C---:B----4-:R-:W-:Y:S08]  /*8890*/  HMMA.16816.F32 R176, R180.reuse, R20, R176 ;  /* 0x00000014b4b0723c */ /* 0x050ff000000018b0 */
[C---:B------:R-:W-:Y:S01]  /*88a0*/  HMMA.16816.F32 R172, R180.reuse, R22, R172 ;  /* 0x00000016b4ac723c */ /* 0x040fe200000018ac */
[----:B------:R-:W2:Y:S07]  /*88b0*/  LDSM.16.M88.4 R20, [R223+0x8800] ;  /* 0x00880000df14783b */ /* 0x000eae0000000200 */
[C---:B------:R-:W-:Y:S08]  /*88c0*/  HMMA.16816.F32 R168, R180.reuse, R188, R168 ;  /* 0x000000bcb4a8723c */ /* 0x040ff000000018a8 */
[C---:B------:R-:W-:Y:S01]  /*88d0*/  HMMA.16816.F32 R32, R180.reuse, R190, R32 ;  /* 0x000000beb420723c */ /* 0x040fe20000001820 */
[----:B------:R-:W3:Y:S07]  /*88e0*/  LDSM.16.M88.4 R188, [R223+0x9800] ;  /* 0x00980000dfbc783b */ /* 0x000eee0000000200 */
[C---:B------:R-:W-:Y:S08]  /*88f0*/  HMMA.16816.F32 R28, R180.reuse, R184, R28 ;  /* 0x000000b8b41c723c */ /* 0x040ff0000000181c */
[----:B------:R-:W-:Y:S01]  /*8900*/  HMMA.16816.F32 R24, R180, R186, R24 ;  /* 0x000000bab418723c */ /* 0x000fe20000001818 */
[----:B------:R-:W-:Y:S04]  /*8910*/  LDSM.16.M88.4 R184, [R225] ;  /* 0x00000000e1b8783b */ /* 0x000fe80000000200 */
[----:B------:R-:W-:Y:S03]  /*8920*/  LDSM.16.M88.4 R180, [R216+0x800] ;  /* 0x00080000d8b4783b */ /* 0x000fe60000000200 */
[C---:B-1----:R-:W-:Y:S08]  /*8930*/  HMMA.16816.F32 R8, R16.reuse, R12, R8 ;  /* 0x0000000c1008723c */ /* 0x042ff00000001808 */
[C---:B------:R-:W-:Y:S01]  /*8940*/  HMMA.16816.F32 R4, R16.reuse, R14, R4 ;  /* 0x0000000e1004723c */ /* 0x040fe20000001804 */
[----:B------:R-:W1:Y:S07]  /*8950*/  LDSM.16.M88.4 R12, [R216] ;  /* 0x00000000d80c783b */ /* 0x000e6e0000000200 */
[C---:B--2---:R-:W-:Y:S08]  /*8960*/  HMMA.16816.F32 R176, R16.reuse, R20, R176 ;  /* 0x0000001410b0723c */ /* 0x044ff000000018b0 */
[C---:B------:R-:W-:Y:S01]  /*8970*/  HMMA.16816.F32 R172, R16.reuse, R22, R172 ;  /* 0x0000001610ac723c */ /* 0x040fe200000018ac */
[----:B------:R-:W2:Y:S07]  /*8980*/  LDSM.16.M88.4 R20, [R216+0x1000] ;  /* 0x00100000d814783b */ /* 0x000eae0000000200 */
[C---:B------:R-:W-:Y:S08]  /*8990*/  HMMA.16816.F32 R168, R16.reuse, R192, R168 ;  /* 0x000000c010a8723c */ /* 0x040ff000000018a8 */
[C---:B------:R-:W-:Y:S01]  /*89a0*/  HMMA.16816.F32 R32, R16.reuse, R194, R32 ;  /* 0x000000c21020723c */ /* 0x040fe20000001820 */
[----:B------:R-:W-:Y:S07]  /*89b0*/  LDSM.16.M88.4 R192, [R229+0xb800] ;  /* 0x00b80000e5c0783b */ /* 0x000fee0000000200 */
[C---:B---3--:R-:W-:Y:S08]  /*89c0*/  HMMA.16816.F32 R28, R16.reuse, R188, R28 ;  /* 0x000000bc101c723c */ /* 0x048ff0000000181c */
        /* <DEDUP_REMOVED lines=15> */
[----:B------:R-:W-:Y:S03]  /*8ac0*/  LDSM.16.M88.4 R188, [R212] ;  /* 0x00000000d4bc783b */ /* 0x000fe60000000200 */
[C---:B-1----:R-:W-:Y:S08]  /*8ad0*/  HMMA.16816.F32 R8, R16.reuse, R12, R8 ;  /* 0x0000000c1008723c */ /* 0x042ff00000001808 */
[C---:B------:R-:W-:Y:S01]  /*8ae0*/  HMMA.16816.F32 R4, R16.reuse, R14, R4 ;  /* 0x0000000e1004723c */ /* 0x040fe20000001804 */
[----:B------:R-:W1:Y:S07]  /*8af0*/  LDSM.16.M88.4 R12, [R215] ;  /* 0x00000000d70c783b */ /* 0x000e6e0000000200 */
[C---:B----4-:R-:W-:Y:S08]  /*8b00*/  HMMA.16816.F32 R176, R16.reuse, R180, R176 ;  /* 0x000000b410b0723c */ /* 0x050ff000000018b0 */
[C---:B------:R-:W-:Y:S01]  /*8b10*/  HMMA.16816.F32 R172, R16.reuse, R182, R172 ;  /* 0x000000b610ac723c */ /* 0x040fe200000018ac */
[----:B------:R-:W3:Y:S07]  /*8b20*/  LDSM.16.M88.4 R180, [R214] ;  /* 0x00000000d6b4783b */ /* 0x000eee0000000200 */
[C---:B--2---:R-:W-:Y:S08]  /*8b30*/  HMMA.16816.F32 R168, R16.reuse, R20, R168 ;  /* 0x0000001410a8723c */ /* 0x044ff000000018a8 */
[C---:B------:R-:W-:Y:S01]  /*8b40*/  HMMA.16816.F32 R32, R16.reuse, R22, R32 ;  /* 0x000000161020723c */ /* 0x040fe20000001820 */
[----:B------:R-:W2:Y:S07]  /*8b50*/  LDSM.16.M88.4 R20, [R213] ;  /* 0x00000000d514783b */ /* 0x000eae0000000200 */
[C---:B------:R-:W-:Y:S08]  /*8b60*/  HMMA.16816.F32 R28, R16.reuse, R192, R28 ;  /* 0x000000c0101c723c */ /* 0x040ff0000000181c */
[----:B------:R-:W-:Y:S01]  /*8b70*/  HMMA.16816.F32 R24, R16, R194, R24 ;  /* 0x000000c21018723c */ /* 0x000fe20000001818 */
[----:B------:R-:W-:Y:S04]  /*8b80*/  LDSM.16.M88.4 R16, [R223+0xa000] ;  /* 0x00a00000df10783b */ /* 0x000fe80000000200 */
[----:B------:R-:W-:Y:S03]  /*8b90*/  LDSM.16.M88.4 R192, [R223+0xb800] ;  /* 0x00b80000dfc0783b */ /* 0x000fe60000000200 */
[C---:B-1----:R-:W-:Y:S08]  /*8ba0*/  HMMA.16816.F32 R8, R184.reuse, R12, R8 ;  /* 0x0000000cb808723c */ /* 0x042ff00000001808 */
[C---:B------:R-:W-:Y:S01]  /*8bb0*/  HMMA.16816.F32 R4, R184.reuse, R14, R4 ;  /* 0x0000000eb804723c */ /* 0x040fe20000001804 */
[----:B------:R-:W1:Y:S07]  /*8bc0*/  LDSM.16.M88.4 R12, [R226+0x2000] ;  /* 0x00200000e20c783b */ /* 0x000e6e0000000200 */
[C---:B---3--:R-:W-:Y:S08]  /*8bd0*/  HMMA.16816.F32 R176, R184.reuse, R180, R176 ;  /* 0x000000b4b8b0723c */ /* 0x048ff000000018b0 */
[C---:B------:R-:W-:Y:S01]  /*8be0*/  HMMA.16816.F32 R172, R184.reuse, R182, R172 ;  /* 0x000000b6b8ac723c */ /* 0x040fe200000018ac */
[----:B------:R-:W3:Y:S07]  /*8bf0*/  LDSM.16.M88.4 R180, [R223+0xa800] ;  /* 0x00a80000dfb4783b */ /* 0x000eee0000000200 */
        /* <DEDUP_REMOVED lines=29> */
[C---:B--2---:R-:W-:Y:S08]  /*8dd0*/  HMMA.16816.F32 R28, R16.reuse, R20, R28 ;  /* 0x00000014101c723c */ /* 0x044ff0000000181c */
[----:B------:R-:W-:Y:S01]  /*8de0*/  HMMA.16816.F32 R24, R16, R22, R24 ;  /* 0x000000161018723c */ /* 0x000fe20000001818 */
[----:B------:R-:W-:Y:S04]  /*8df0*/  LDSM.16.M88.4 R20, [R228+0x4000] ;  /* 0x00400000e414783b */ /* 0x000fe80000000200 */
[----:B------:R-:W2:Y:S03]  /*8e00*/  LDSM.16.M88.4 R16, [R211] ;  /* 0x00000000d310783b */ /* 0x000ea60000000200 */
[C---:B----4-:R-:W-:Y:S08]  /*8e10*/  HMMA.16816.F32 R8, R192.reuse, R12, R8 ;  /* 0x0000000cc008723c */ /* 0x050ff00000001808 */
[C---:B------:R-:W-:Y:S01]  /*8e20*/  HMMA.16816.F32 R4, R192.reuse, R14, R4 ;  /* 0x0000000ec004723c */ /* 0x040fe20000001804 */
[----:B------:R-:W4:Y:S07]  /*8e30*/  LDSM.16.M88.4 R12, [R210] ;  /* 0x00000000d20c783b */ /* 0x000f2e0000000200 */
        /* <DEDUP_REMOVED lines=10> */
[C---:B--2---:R-:W-:Y:S08]  /*8ee0*/  HMMA.16816.F32 R8, R20.reuse, R16, R8 ;  /* 0x000000101408723c */ /* 0x044ff00000001808 */
[C---:B------:R-:W-:Y:S01]  /*8ef0*/  HMMA.16816.F32 R4, R20.reuse, R18, R4 ;  /* 0x000000121404723c */ /* 0x040fe20000001804 */
[----:B------:R-:W2:Y:S07]  /*8f00*/  LDSM.16.M88.4 R16, [R223+0xc800] ;  /* 0x00c80000df10783b */ /* 0x000eae0000000200 */
[C---:B----4-:R-:W-:Y:S08]  /*8f10*/  HMMA.16816.F32 R176, R20.reuse, R12, R176 ;  /* 0x0000000c14b0723c */ /* 0x050ff000000018b0 */
[C---:B------:R-:W-:Y:S01]  /*8f20*/  HMMA.16816.F32 R172, R20.reuse, R14, R172 ;  /* 0x0000000e14ac723c */ /* 0x040fe200000018ac */
[----:B------:R-:W4:Y:S07]  /*8f30*/  LDSM.16.M88.4 R12, [R223+0xd000] ;  /* 0x00d00000df0c783b */ /* 0x000f2e0000000200 */
[C---:B-1----:R-:W-:Y:S08]  /*8f40*/  HMMA.16816.F32 R168, R20.reuse, R184, R168 ;  /* 0x000000b814a8723c */ /* 0x042ff000000018a8 */
[C---:B------:R-:W-:Y:S01]  /*8f50*/  HMMA.16816.F32 R32, R20.reuse, R186, R32 ;  /* 0x000000ba1420723c */ /* 0x040fe20000001820 */
[----:B------:R-:W-:Y:S07]  /*8f60*/  LDSM.16.M88.4 R184, [R216+0x4000] ;  /* 0x00400000d8b8783b */ /* 0x000fee0000000200 */
[C---:B---3--:R-:W-:Y:S08]  /*8f70*/  HMMA.16816.F32 R28, R20.reuse, R180, R28 ;  /* 0x000000b4141c723c */ /* 0x048ff0000000181c */
[----:B------:R-:W-:Y:S01]  /*8f80*/  HMMA.16816.F32 R24, R20, R182, R24 ;  /* 0x000000b61418723c */ /* 0x000fe20000001818 */
[----:B------:R-:W1:Y:S04]  /*8f90*/  LDSM.16.M88.4 R20, [R223+0xd800] ;  /* 0x00d80000df14783b */ /* 0x000e680000000200 */
[----:B------:R-:W-:Y:S03]  /*8fa0*/  LDSM.16.M88.4 R180, [R216+0x4800] ;  /* 0x00480000d8b4783b */ /* 0x000fe60000000200 */
[C---:B-----5:R-:W-:Y:S08]  /*8fb0*/  HMMA.16816.F32 R8, R192.reuse, R188, R8 ;  /* 0x000000bcc008723c */ /* 0x060ff00000001808 */
[C---:B------:R-:W-:Y:S01]  /*8fc0*/  HMMA.16816.F32 R4, R192.reuse, R190, R4 ;  /* 0x000000bec004723c */ /* 0x040fe20000001804 */
[----:B------:R-:W3:Y:S07]  /*8fd0*/  LDSM.16.M88.4 R188, [R225+0x4000] ;  /* 0x00400000e1bc783b */ /* 0x000eee0000000200 */
[C---:B--2---:R-:W-:Y:S08]  /*8fe0*/  HMMA.16816.F32 R176, R192.reuse, R16, R176 ;  /* 0x00000010c0b0723c */ /* 0x044ff000000018b0 */
[C---:B------:R-:W-:Y:S01]  /*8ff0*/  HMMA.16816.F32 R172, R192.reuse, R18, R172 ;  /* 0x00000012c0ac723c */ /* 0x040fe200000018ac */
[----:B------:R-:W-:Y:S07]  /*9000*/  LDSM.16.M88.4 R16, [R216+0x5800] ;  /* 0x00580000d810783b */ /* 0x000fee0000000200 */
[C---:B----4-:R-:W-:Y:S08]  /*9010*/  HMMA.16816.F32 R168, R192.reuse, R12, R168 ;  /* 0x0000000cc0a8723c */ /* 0x050ff000000018a8 */
        /* <DEDUP_REMOVED lines=9> */
[C---:B------:R-:W-:Y:S08]  /*90b0*/  HMMA.16816.F32 R176, R188.reuse, R180, R176 ;  /* 0x000000b4bcb0723c */ /* 0x040ff000000018b0 */
        /* <DEDUP_REMOVED lines=8> */
[----:B------:R-:W-:Y:S03]  /*9140*/  LDSM.16.M88.4 R16, [R206] ;  /* 0x00000000ce10783b */ /* 0x000fe60000000200 */
[C---:B-1----:R-:W-:Y:S08]  /*9150*/  HMMA.16816.F32 R8, R192.reuse, R184, R8 ;  /* 0x000000b8c008723c */ /* 0x042ff00000001808 */
[C---:B------:R-:W-:Y:S01]  /*9160*/  HMMA.16816.F32 R4, R192.reuse, R186, R4 ;  /* 0x000000bac004723c */ /* 0x040fe20000001804 */
[----:B------:R-:W1:Y:S07]  /*9170*/  LDSM.16.M88.4 R184, [R207] ;  /* 0x00000000cfb8783b */ /* 0x000e6e0000000200 */
[C---:B------:R-:W-:Y:S08]  /*9180*/  HMMA.16816.F32 R176, R192.reuse, R20, R176 ;  /* 0x00000014c0b0723c */ /* 0x040ff000000018b0 */
[C---:B------:R-:W-:Y:S01]  /*9190*/  HMMA.16816.F32 R172, R192.reuse, R22, R172 ;  /* 0x00000016c0ac723c */ /* 0x040fe200000018ac */
[----:B------:R-:W-:Y:S07]  /*91a0*/  LDSM.16.M88.4 R20, [R204] ;  /* 0x00000000cc14783b */ /* 0x000fee0000000200 */
[C---:B---3--:R-:W-:Y:S08]  /*91b0*/  HMMA.16816.F32 R168, R192.reuse, R180, R168 ;  /* 0x000000b4c0a8723c */ /* 0x048ff000000018a8 */
[C---:B------:R-:W-:Y:S01]  /*91c0*/  HMMA.16816.F32 R32, R192.reuse, R182, R32 ;  /* 0x000000b6c020723c */ /* 0x040fe20000001820 */
[----:B------:R-:W3:Y:S07]  /*91d0*/  LDSM.16.M88.4 R180, [R205] ;  /* 0x00000000cdb4783b */ /* 0x000eee0000000200 */
[C---:B--2---:R-:W-:Y:S08]  /*91e0*/  HMMA.16816.F32 R28, R192.reuse, R12, R28 ;  /* 0x0000000cc01c723c */ /* 0x044ff0000000181c */
[----:B------:R-:W-:Y:S01]  /*91f0*/  HMMA.16816.F32 R24, R192, R14, R24 ;  /* 0x0000000ec018723c */ /* 0x000fe20000001818 */
[----:B------:R-:W-:Y:S07]  /*9200*/  LDSM.16.M88.4 R12, [R223+0xe000] ;  /* 0x00e00000df0c783b */ /* 0x000fee0000000200 */
[C---:B-1----:R-:W-:Y:S08]  /*9210*/  HMMA.16816.F32 R8, R188.reuse, R184, R8 ;  /* 0x000000b8bc08723c */ /* 0x042ff00000001808 */
[C---:B------:R-:W-:Y:S01]  /*9220*/  HMMA.16816.F32 R4, R188.reuse, R186, R4 ;  /* 0x000000babc04723c */ /* 0x040fe20000001804 */
[----:B------:R-:W1:Y:S07]  /*9230*/  LDSM.16.M88.4 R184, [R226+0x6000] ;  /* 0x00600000e2b8783b */ /* 0x000e6e0000000200 */
[C---:B------:R-:W-:Y:S08]  /*9240*/  HMMA.16816.F32 R176, R188.reuse, R16, R176 ;  /* 0x00000010bcb0723c */ /* 0x040ff000000018b0 */
[C---:B------:R-:W-:Y:S01]  /*9250*/  HMMA.16816.F32 R172, R188.reuse, R18, R172 ;  /* 0x00000012bcac723c */ /* 0x040fe200000018ac */
[----:B------:R-:W2:Y:S07]  /*9260*/  LDSM.16.M88.4 R16, [R223+0xe800] ;  /* 0x00e80000df10783b */ /* 0x000eae0000000200 */
[C---:B---3--:R-:W-:Y:S08]  /*9270*/  HMMA.16816.F32 R168, R188.reuse, R180, R168 ;  /* 0x000000b4bca8723c */ /* 0x048ff000000018a8 */
[C---:B------:R-:W-:Y:S01]  /*9280*/  HMMA.16816.F32 R32, R188.reuse, R182, R32 ;  /* 0x000000b6bc20723c */ /* 0x040fe20000001820 */
[----:B------:R-:W3:Y:S07]  /*9290*/  LDSM.16.M88.4 R180, [R223+0xf000] ;  /* 0x00f00000dfb4783b */ /* 0x000eee0000000200 */
[C---:B------:R-:W-:Y:S08]  /*92a0*/  HMMA.16816.F32 R28, R188.reuse, R20, R28 ;  /* 0x00000014bc1c723c */ /* 0x040ff0000000181c */
[----:B------:R-:W-:Y:S01]  /*92b0*/  HMMA.16816.F32 R188, R188, R22, R24 ;  /* 0x00000016bcbc723c */ /* 0x000fe20000001818 */
[----:B------:R-:W-:Y:S04]  /*92c0*/  LDSM.16.M88.4 R24, [R225+0x6000] ;  /* 0x00600000e118783b */ /* 0x000fe80000000200 */
[----:B------:R-:W4:Y:S03]  /*92d0*/  LDSM.16.M88.4 R20, [R216+0x6000] ;  /* 0x00600000d814783b */ /* 0x000f260000000200 */
[C---:B-1----:R-:W-:Y:S08]  /*92e0*/  HMMA.16816.F32 R8, R184.reuse, R12, R8 ;  /* 0x0000000cb808723c */ /* 0x042ff00000001808 */
[C---:B------:R-:W-:Y:S01]  /*92f0*/  HMMA.16816.F32 R4, R184.reuse, R14, R4 ;  /* 0x0000000eb804723c */ /* 0x040fe20000001804 */
[----:B------:R-:W1:Y:S07]  /*9300*/  LDSM.16.M88.4 R12, [R223+0xf800] ;  /* 0x00f80000df0c783b */ /* 0x000e6e0000000200 */
[C---:B--2---:R-:W-:Y:S07]  /*9310*/  HMMA.16816.F32 R176, R184.reuse, R16, R176 ;  /* 0x00000010b8b0723c */ /* 0x044fee00000018b0 */
[----:B------:R-:W-:Y:S01]  /*9320*/  IMAD.IADD R16, R241, 0x1, -R0 ;  /* 0x00000001f1107824 */ /* 0x000fe200078e0a00 */
[----:B------:R-:W-:Y:S04]  /*9330*/  HMMA.16816.F32 R172, R184, R18, R172 ;  /* 0x00000012b8ac723c */ /* 0x000fe800000018ac */
[----:B------:R-:W-:-:S04]  /*9340*/  IABS R16, R16 ;  /* 0x0000001000107213 */ /* 0x000fc80000000000 */
[----:B------:R2:W5:Y:S01]  /*9350*/  I2F R165, R16 ;  /* 0x0000001000a57306 */ /* 0x0005620000201400 */
[----:B---3--:R-:W-:Y:S08]  /*9360*/  HMMA.16816.F32 R32, R184, R182, R32 ;  /* 0x000000b6b820723c */ /* 0x008ff00000001820 */
[----:B----4-:R-:W-:Y:S07]  /*9370*/  HMMA.16816.F32 R8, R24, R20, R8 ;  /* 0x000000141808723c */ /* 0x010fee0000001808 */
[----:B------:R-:W-:Y:S01]  /*9380*/  IMAD.MOV.U32 R21, RZ, RZ, R2 ;  /* 0x000000ffff157224 */ /* 0x000fe200078e0002 */
[----:B------:R-:W-:Y:S01]  /*9390*/  IADD3 R2, R0, 0x1, RZ ;  /* 0x0000000100027810 */ /* 0x000fe20007ffe0ff */
[----:B--2---:R-:W2:Y:S01]  /*93a0*/  LDSM.16.M88.4 R16, [R216+0x6800] ;  /* 0x00680000d810783b */ /* 0x004ea20000000200 */
[----:B-1----:R-:W-:Y:S02]  /*93b0*/  HMMA.16816.F32 R28, R184, R12, R28 ;  /* 0x0000000cb81c723c */ /* 0x002fe4000000181c */
[----:B------:R-:W-:Y:S01]  /*93c0*/  ISETP.GE.AND P0, PT, R2, R242, PT ;  /* 0x000000f20200720c */ /* 0x000fe20003f06270 */
[----:B------:R-:W-:Y:S01]  /*93d0*/  IMAD.IADD R20, R244, 0x1, -R2 ;  /* 0x00000001f4147824 */ /* 0x000fe200078e0a02 */
[----:B------:R-:W1:Y:S01]  /*93e0*/  I2F R21, R21 ;  /* 0x0000001500157306 */ /* 0x000e620000201400 */
[----:B------:R-:W-:-:S02]  /*93f0*/  ISETP.GE.AND P6, PT, R2, R235, PT ;  /* 0x000000eb0200720c */ /* 0x000fc40003fc6270 */
[----:B------:R-:W-:Y:S01]  /*9400*/  IMAD.IADD R13, R241, 0x1, -R2 ;  /* 0x00000001f10d7824 */ /* 0x000fe200078e0a02 */
[----:B------:R-:W-:Y:S01]  /*9410*/  IABS R20, R20 ;  /* 0x0000001400147213 */ /* 0x000fe20000000000 */
[----:B------:R-:W-:Y:S01]  /*9420*/  HMMA.16816.F32 R4, R24, R22, R4 ;  /* 0x000000161804723c */ /* 0x000fe20000001804 */
[----:B------:R-:W-:Y:S02]  /*9430*/  IADD3 R12, R0, 0x8, RZ ;  /* 0x00000008000c7810 */ /* 0x000fe40007ffe0ff */
[C---:B------:R-:W-:Y:S02]  /*9440*/  ISETP.LT.OR P0, PT, R2.reuse, R243, P0 ;  /* 0x000000f30200720c */ /* 0x040fe40000701670 */
[----:B------:R-:W3:Y:S01]  /*9450*/  I2F R20, R20 ;  /* 0x0000001400147306 */ /* 0x000ee20000201400 */
[----:B------:R-:W-:Y:S01]  /*9460*/  ISETP.LT.OR P6, PT, R2, R240, P6 ;  /* 0x000000f00200720c */ /* 0x000fe200037c1670 */
[----:B------:R-:W-:Y:S01]  /*9470*/  IMAD.IADD R2, R244, 0x1, -R12 ;  /* 0x00000001f4027824 */ /* 0x000fe200078e0a0c */
[----:B------:R-:W-:Y:S01]  /*9480*/  IABS R13, R13 ;  /* 0x0000000d000d7213 */ /* 0x000fe20000000000 */
[----:B-----5:R-:W-:Y:S01]  /*9490*/  FFMA.FTZ R10, R165, -UR18, R10 ;  /* 0x80000012a50a7c23 */ /* 0x020fe2000801000a */
[----:B------:R-:W-:Y:S01]  /*94a0*/  HMMA.16816.F32 R188, R184, R14, R188 ;  /* 0x0000000eb8bc723c */ /* 0x000fe200000018bc */
[----:B-1----:R-:W-:Y:S01]  /*94b0*/  FFMA.FTZ R21, R21, -UR18, R8 ;  /* 0x8000001215157c23 */ /* 0x002fe20008010008 */
[----:B------:R-:W-:Y:S01]  /*94c0*/  IABS R2, R2 ;  /* 0x0000000200027213 */ /* 0x000fe20000000000 */
[----:B------:R-:W-:-:S03]  /*94d0*/  IMAD.MOV.U32 R8, RZ, RZ, R13 ;  /* 0x000000ffff087224 */ /* 0x000fc600078e000d */
[----:B------:R-:W-:Y:S01]  /*94e0*/  FSEL R199, R21, -INF , !P1 ;  /* 0xff80000015c77808 */ /* 0x000fe20004800000 */
[----:B------:R1:W4:Y:S01]  /*94f0*/  I2F R23, R2 ;  /* 0x0000000200177306 */ /* 0x0003220000201400 */
[----:B------:R-:W-:Y:S01]  /*9500*/  ISETP.GE.AND P1, PT, R0, R235, PT ;  /* 0x000000eb0000720c */ /* 0x000fe20003f26270 */
[----:B------:R-:W-:Y:S01]  /*9510*/  IMAD.IADD R21, R241, 0x1, -R12 ;  /* 0x00000001f1157824 */ /* 0x000fe200078e0a0c */
[----:B------:R-:W-:Y:S01]  /*9520*/  HMMA.16816.F32 R168, R184, R180, R168 ;  /* 0x000000b4b8a8723c */ /* 0x000fe200000018a8 */
[----:B---3--:R-:W-:Y:S01]  /*9530*/  FFMA.FTZ R13, R20, -UR18, R9 ;  /* 0x80000012140d7c23 */ /* 0x008fe20008010009 */
[C---:B------:R-:W-:Y:S02]  /*9540*/  ISETP.LT.OR P1, PT, R0.reuse, R240, P1 ;  /* 0x000000f00000720c */ /* 0x040fe40000f21670 */
[----:B------:R-:W-:Y:S01]  /*9550*/  IADD3 R9, R0, 0x9, RZ ;  /* 0x0000000900097810 */ /* 0x000fe20007ffe0ff */
[----:B------:R-:W3:Y:S01]  /*9560*/  I2F R8, R8 ;  /* 0x0000000800087306 */ /* 0x000ee20000201400 */
[----:B------:R-:W-:-:S02]  /*9570*/  IABS R21, R21 ;  /* 0x0000001500157213 */ /* 0x000fc40000000000 */
[----:B------:R-:W-:Y:S01]  /*9580*/  FSEL R13, R13, -INF , !P0 ;  /* 0xff8000000d0d7808 */ /* 0x000fe20004000000 */
[C---:B--2---:R-:W-:Y:S01]  /*9590*/  HMMA.16816.F32 R176, R24.reuse, R16, R176 ;  /* 0x0000001018b0723c */ /* 0x044fe200000018b0 */
[----:B------:R-:W-:Y:S02]  /*95a0*/  ISETP.GE.AND P0, PT, R12, R235, PT ;  /* 0x000000eb0c00720c */ /* 0x000fe40003f06270 */
[----:B-1----:R-:W-:Y:S01]  /*95b0*/  FSEL R2, R10, -INF , !P1 ;  /* 0xff8000000a027808 */ /* 0x002fe20004800000 */
[----:B------:R-:W-:Y:S01]  /*95c0*/  IMAD.IADD R10, R244, 0x1, -R9 ;  /* 0x00000001f40a7824 */ /* 0x000fe200078e0a09 */
[C---:B------:R-:W-:Y:S01]  /*95d0*/  ISETP.GE.AND P1, PT, R12.reuse, R242, PT ;  /* 0x000000f20c00720c */ /* 0x040fe20003f26270 */
[----:B------:R-:W1:Y:S01]  /*95e0*/  I2F R21, R21 ;  /* 0x0000001500157306 */ /* 0x000e620000201400 */
[----:B------:R-:W-:Y:S01]  /*95f0*/  ISETP.LT.OR P0, PT, R12, R240, P0 ;  /* 0x000000f00c00720c */ /* 0x000fe20000701670 */
[----:B----4-:R-:W-:Y:S01]  /*9600*/  FFMA.FTZ R4, R23, -UR18, R4 ;  /* 0x8000001217047c23 */ /* 0x010fe20008010004 */
[----:B------:R-:W-:Y:S01]  /*9610*/  IABS R10, R10 ;  /* 0x0000000a000a7213 */ /* 0x000fe20000000000 */
[----:B------:R-:W-:Y:S01]  /*9620*/  HMMA.16816.F32 R172, R24, R18, R172 ;  /* 0x0000001218ac723c */ /* 0x000fe200000018ac */
[----:B---3--:R-:W-:Y:S01]  /*9630*/  FFMA.FTZ R8, R8, -UR18, R11 ;  /* 0x8000001208087c23 */ /* 0x008fe2000801000b */
[----:B------:R-:W-:Y:S01]  /*9640*/  ISETP.LT.OR P1, PT, R12, R243, P1 ;  /* 0x000000f30c00720c */ /* 0x000fe20000f21670 */
[----:B------:R-:W-:-:S02]  /*9650*/  IMAD.IADD R11, R241, 0x1, -R9 ;  /* 0x00000001f10b7824 */ /* 0x000fc400078e0a09 */
[----:B------:R-:W-:Y:S01]  /*9660*/  IMAD.MOV.U32 R16, RZ, RZ, R10 ;  /* 0x000000ffff107224 */ /* 0x000fe200078e000a */
[----:B------:R-:W-:Y:S02]  /*9670*/  IADD3 R10, R0, 0x10, RZ ;  /* 0x00000010000a7810 */ /* 0x000fe40007ffe0ff */
[----:B------:R-:W-:Y:S02]  /*9680*/  FSEL R12, R8, -INF , !P6 ;  /* 0xff800000080c7808 */ /* 0x000fe40007000000 */
[----:B------:R-:W-:Y:S01]  /*9690*/  IABS R11, R11 ;  /* 0x0000000b000b7213 */ /* 0x000fe20000000000 */
[----:B------:R-:W2:Y:S01]  /*96a0*/  I2F R16, R16 ;  /* 0x0000001000107306 */ /* 0x000ea20000201400 */
[----:B------:R-:W-:Y:S01]  /*96b0*/  IMAD.IADD R8, R244, 0x1, -R10 ;  /* 0x00000001f4087824 */ /* 0x000fe200078e0a0a */
[----:B------:R-:W-:Y:S01]  /*96c0*/  FSEL R17, R4, -INF , !P1 ;  /* 0xff80000004117808 */ /* 0x000fe20004800000 */
[----:B-1----:R-:W-:Y:S01]  /*96d0*/  FFMA.FTZ R21, R21, -UR18, R6 ;  /* 0x8000001215157c23 */ /* 0x002fe20008010006 */
[----:B------:R-:W-:-:S02]  /*96e0*/  ISETP.GE.AND P6, PT, R9, R242, PT ;  /* 0x000000f20900720c */ /* 0x000fc40003fc6270 */
[C---:B------:R-:W-:Y:S02]  /*96f0*/  ISETP.GE.AND P1, PT, R9.reuse, R235, PT ;  /* 0x000000eb0900720c */ /* 0x040fe40003f26270 */
[----:B------:R-:W-:Y:S01]  /*9700*/  IABS R8, R8 ;  /* 0x0000000800087213 */ /* 0x000fe20000000000 */
[----:B------:R1:W3:Y:S01]  /*9710*/  I2F R4, R11 ;  /* 0x0000000b00047306 */ /* 0x0002e20000201400 */
[C---:B------:R-:W-:Y:S02]  /*9720*/  ISETP.LT.OR P6, PT, R9.reuse, R243, P6 ;  /* 0x000000f30900720c */ /* 0x040fe400037c1670 */
[----:B------:R-:W-:Y:S01]  /*9730*/  ISETP.LT.OR P1, PT, R9, R240, P1 ;  /* 0x000000f00900720c */ /* 0x000fe20000f21670 */
[----:B------:R-:W-:Y:S01]  /*9740*/  IMAD.MOV.U32 R9, RZ, RZ, R8 ;  /* 0x000000ffff097224 */ /* 0x000fe200078e0008 */
[----:B------:R-:W-:Y:S01]  /*9750*/  IADD3 R8, R0, 0x11, RZ ;  /* 0x0000001100087810 */ /* 0x000fe20007ffe0ff */
[----:B--2---:R-:W-:Y:S01]  /*9760*/  FFMA.FTZ R5, R16, -UR18, R5 ;  /* 0x8000001210057c23 */ /* 0x004fe20008010005 */
[----:B------:R-:W-:-:S03]  /*9770*/  FSEL R14, R21, -INF , !P0 ;  /* 0xff800000150e7808 */ /* 0x000fc60004000000 */
[--C-:B------:R-:W-:Y:S01]  /*9780*/  IMAD.IADD R16, R244, 0x1, -R8.reuse ;  /* 0x00000001f4107824 */ /* 0x100fe200078e0a08 */
[----:B------:R-:W2:Y:S01]  /*9790*/  I2F R9, R9 ;  /* 0x0000000900097306 */ /* 0x000ea20000201400 */
[----:B------:R-:W-:Y:S01]  /*97a0*/  FSEL R15, R5, -INF , !P6 ;  /* 0xff800000050f7808 */ /* 0x000fe20007000000 */
[C---:B------:R-:W-:Y:S01]  /*97b0*/  IMAD.IADD R5, R241.reuse, 0x1, -R8 ;  /* 0x00000001f1057824 */ /* 0x040fe200078e0a08 */
[C---:B------:R-:W-:Y:S01]  /*97c0*/  ISETP.GE.AND P0, PT, R10.reuse, R242, PT ;  /* 0x000000f20a00720c */ /* 0x040fe20003f06270 */
[----:B-1----:R-:W-:Y:S01]  /*97d0*/  IMAD.IADD R11, R241, 0x1, -R10 ;  /* 0x00000001f10b7824 */ /* 0x002fe200078e0a0a */
[----:B------:R-:W-:Y:S01]  /*97e0*/  ISETP.GE.AND P6, PT, R10, R235, PT ;  /* 0x000000eb0a00720c */ /* 0x000fe20003fc6270 */
[----:B---3--:R-:W-:Y:S01]  /*97f0*/  FFMA.FTZ R4, R4, -UR18, R7 ;  /* 0x8000001204047c23 */ /* 0x008fe20008010007 */
[----:B------:R-:W-:Y:S02]  /*9800*/  IABS R16, R16 ;  /* 0x0000001000107213 */ /* 0x000fe40000000000 */
[----:B------:R-:W-:-:S02]  /*9810*/  IABS R6, R11 ;  /* 0x0000000b00067213 */ /* 0x000fc40000000000 */
[C---:B------:R-:W-:Y:S02]  /*9820*/  ISETP.LT.OR P0, PT, R10.reuse, R243, P0 ;  /* 0x000000f30a00720c */ /* 0x040fe40000701670 */
[----:B------:R-:W1:Y:S01]  /*9830*/  I2F R11, R6 ;  /* 0x00000006000b7306 */ /* 0x000e620000201400 */
[----:B------:R-:W-:Y:S01]  /*9840*/  ISETP.LT.OR P6, PT, R10, R240, P6 ;  /* 0x000000f00a00720c */ /* 0x000fe200037c1670 */
[----:B--2---:R-:W-:Y:S01]  /*9850*/  FFMA.FTZ R176, R9, -UR18, R176 ;  /* 0x8000001209b07c23 */ /* 0x004fe200080100b0 */
[C---:B------:R-:W-:Y:S02]  /*9860*/  IADD3 R10, R0.reuse, 0x18, RZ ;  /* 0x00000018000a7810 */ /* 0x040fe40007ffe0ff */
[----:B------:R-:W-:Y:S02]  /*9870*/  IADD3 R19, R0, 0x19, RZ ;  /* 0x0000001900137810 */ /* 0x000fe40007ffe0ff */
[----:B------:R-:W-:Y:S01]  /*9880*/  IABS R5, R5 ;  /* 0x0000000500057213 */ /* 0x000fe20000000000 */
[----:B------:R-:W2:Y:S01]  /*9890*/  I2F R16, R16 ;  /* 0x0000001000107306 */ /* 0x000ea20000201400 */
[--C-:B------:R-:W-:Y:S01]  /*98a0*/  IMAD.IADD R21, R244, 0x1, -R10.reuse ;  /* 0x00000001f4157824 */ /* 0x100fe200078e0a0a */
[----:B------:R-:W-:Y:S01]  /*98b0*/  FSEL R20, R4, -INF , !P1 ;  /* 0xff80000004147808 */ /* 0x000fe20004800000 */
[--C-:B------:R-:W-:Y:S01]  /*98c0*/  IMAD.IADD R22, R244, 0x1, -R19.reuse ;  /* 0x00000001f4167824 */ /* 0x100fe200078e0a13 */
[----:B------:R-:W-:Y:S01]  /*98d0*/  FSEL R183, R176, -INF , !P0 ;  /* 0xff800000b0b77808 */ /* 0x000fe20004000000 */
[C---:B------:R-:W-:Y:S01]  /*98e0*/  IMAD.IADD R9, R241.reuse, 0x1, -R10 ;  /* 0x00000001f1097824 */ /* 0x040fe200078e0a0a */
[----:B------:R-:W-:Y:S01]  /*98f0*/  IABS R21, R21 ;  /* 0x0000001500157213 */ /* 0x000fe20000000000 */
[----:B------:R-:W-:Y:S01]  /*9900*/  IMAD.IADD R23, R241, 0x1, -R19 ;  /* 0x00000001f1177824 */ /* 0x000fe200078e0a13 */
[----:B------:R3:W4:Y:S01]  /*9910*/  I2F R18, R5 ;  /* 0x0000000500127306 */ /* 0x0007220000201400 */
[----:B-1----:R-:W-:Y:S01]  /*9920*/  FFMA.FTZ R178, R11, -UR18, R178 ;  /* 0x800000120bb27c23 */ /* 0x002fe200080100b2 */
[----:B------:R-:W-:-:S02]  /*9930*/  IABS R11, R22 ;  /* 0x00000016000b7213 */ /* 0x000fc40000000000 */
[C---:B------:R-:W-:Y:S02]  /*9940*/  ISETP.GE.AND P1, PT, R8.reuse, R242, PT ;  /* 0x000000f20800720c */ /* 0x040fe40003f26270 */
[----:B------:R-:W-:Y:S01]  /*9950*/  ISETP.GE.AND P0, PT, R8, R235, PT ;  /* 0x000000eb0800720c */ /* 0x000fe20003f06270 */
[----:B------:R-:W-:Y:S01]  /*9960*/  IMAD.MOV.U32 R22, RZ, RZ, R11 ;  /* 0x000000ffff167224 */ /* 0x000fe200078e000b */
[----:B------:R-:W1:Y:S01]  /*9970*/  I2F R21, R21 ;  /* 0x0000001500157306 */ /* 0x000e620000201400 */
[----:B------:R-:W-:Y:S01]  /*9980*/  IABS R9, R9 ;  /* 0x0000000900097213 */ /* 0x000fe20000000000 */
[----:B--2---:R-:W-:Y:S01]  /*9990*/  FFMA.FTZ R16, R16, -UR18, R177 ;  /* 0x8000001210107c23 */ /* 0x004fe200080100b1 */
[C---:B------:R-:W-:Y:S02]  /*99a0*/  ISETP.LT.OR P1, PT, R8.reuse, R243, P1 ;  /* 0x000000f30800720c */ /* 0x040fe40000f21670 */
[----:B------:R-:W-:Y:S02]  /*99b0*/  ISETP.LT.OR P0, PT, R8, R240, P0 ;  /* 0x000000f00800720c */ /* 0x000fe40000701670 */
[----:B------:R-:W-:Y:S01]  /*99c0*/  IADD3 R8, R0, 0x20, RZ ;  /* 0x0000002000087810 */ /* 0x000fe20007ffe0ff */
[----:B---3--:R-:W2:Y:S01]  /*99d0*/  LDSM.16.M88.4 R4, [R216+0x7000] ;  /* 0x00700000d804783b */ /* 0x008ea20000000200 */
[----:B------:R-:W3:Y:S01]  /*99e0*/  I2F R9, R9 ;  /* 0x0000000900097306 */ /* 0x000ee20000201400 */
[----:B------:R-:W-:Y:S01]  /*99f0*/  IABS R11, R23 ;  /* 0x00000017000b7213 */ /* 0x000fe20000000000 */
[----:B----4-:R-:W-:Y:S01]  /*9a00*/  FFMA.FTZ R179, R18, -UR18, R179 ;  /* 0x8000001212b37c23 */ /* 0x010fe200080100b3 */
[----:B------:R-:W-:-:S02]  /*9a10*/  FSEL R180, R178, -INF , !P6 ;  /* 0xff800000b2b47808 */ /* 0x000fc40007000000 */
[----:B------:R-:W-:Y:S01]  /*9a20*/  FSEL R23, R16, -INF , !P1 ;  /* 0xff80000010177808 */ /* 0x000fe20004800000 */
[----:B------:R-:W-:Y:S01]  /*9a30*/  IMAD.IADD R16, R244, 0x1, -R8 ;  /* 0x00000001f4107824 */ /* 0x000fe200078e0a08 */
[C---:B------:R-:W-:Y:S01]  /*9a40*/  ISETP.GE.AND P6, PT, R10.reuse, R242, PT ;  /* 0x000000f20a00720c */ /* 0x040fe20003fc6270 */
[----:B------:R-:W4:Y:S01]  /*9a50*/  I2F R22, R22 ;  /* 0x0000001600167306 */ /* 0x000f220000201400 */
[C---:B------:R-:W-:Y:S01]  /*9a60*/  ISETP.GE.AND P1, PT, R10.reuse, R235, PT ;  /* 0x000000eb0a00720c */ /* 0x040fe20003f26270 */
[----:B-1----:R-:W-:Y:S01]  /*9a70*/  FFMA.FTZ R21, R21, -UR18, R172 ;  /* 0x8000001215157c23 */ /* 0x002fe200080100ac */
[C---:B------:R-:W-:Y:S01]  /*9a80*/  ISETP.LT.OR P6, PT, R10.reuse, R243, P6 ;  /* 0x000000f30a00720c */ /* 0x040fe200037c1670 */
[----:B------:R-:W-:Y:S01]  /*9a90*/  IMAD.IADD R172, R241, 0x1, -R8 ;  /* 0x00000001f1ac7824 */ /* 0x000fe200078e0a08 */
[----:B------:R-:W-:Y:S02]  /*9aa0*/  ISETP.LT.OR P1, PT, R10, R240, P1 ;  /* 0x000000f00a00720c */ /* 0x000fe40000f21670 */
[----:B------:R-:W-:Y:S01]  /*9ab0*/  IABS R10, R16 ;  /* 0x00000010000a7213 */ /* 0x000fe20000000000 */
[----:B---3--:R-:W-:Y:S01]  /*9ac0*/  FFMA.FTZ R9, R9, -UR18, R174 ;  /* 0x8000001209097c23 */ /* 0x008fe200080100ae */
[----:B------:R-:W-:Y:S01]  /*9ad0*/  IADD3 R16, R0, 0x21, RZ ;  /* 0x0000002100107810 */ /* 0x000fe20007ffe0ff */
[----:B------:R1:W3:Y:S01]  /*9ae0*/  I2F R18, R11 ;  /* 0x0000000b00127306 */ /* 0x0002e20000201400 */
[----:B------:R-:W-:Y:S01]  /*9af0*/  FSEL R200, R179, -INF , !P0 ;  /* 0xff800000b3c87808 */ /* 0x000fe20004000000 */
[----:B------:R-:W-:Y:S01]  /*9b00*/  IMAD.MOV.U32 R165, RZ, RZ, R10 ;  /* 0x000000ffffa57224 */ /* 0x000fe200078e000a */
[----:B------:R-:W-:-:S02]  /*9b10*/  ISETP.GE.AND P0, PT, R19, R242, PT ;  /* 0x000000f21300720c */ /* 0x000fc40003f06270 */
[----:B------:R-:W-:Y:S01]  /*9b20*/  IABS R10, R172 ;  /* 0x000000ac000a7213 */ /* 0x000fe20000000000 */
[----:B------:R-:W-:Y:S01]  /*9b30*/  IMAD.IADD R172, R244, 0x1, -R16 ;  /* 0x00000001f4ac7824 */ /* 0x000fe200078e0a10 */
[----:B------:R-:W-:Y:S01]  /*9b40*/  ISETP.LT.OR P0, PT, R19, R243, P0 ;  /* 0x000000f31300720c */ /* 0x000fe20000701670 */
[----:B----4-:R-:W-:Y:S01]  /*9b50*/  FFMA.FTZ R173, R22, -UR18, R173 ;  /* 0x8000001216ad7c23 */ /* 0x010fe200080100ad */
[----:B------:R-:W-:Y:S01]  /*9b60*/  FSEL R21, R21, -INF , !P6 ;  /* 0xff80000015157808 */ /* 0x000fe20007000000 */
[----:B------:R-:W4:Y:S01]  /*9b70*/  I2F R165, R165 ;  /* 0x000000a500a57306 */ /* 0x000f220000201400 */
[----:B------:R-:W-:Y:S02]  /*9b80*/  ISETP.GE.AND P6, PT, R19, R235, PT ;  /* 0x000000eb1300720c */ /* 0x000fe40003fc6270 */
[----:B------:R-:W-:Y:S02]  /*9b90*/  FSEL R182, R9, -INF , !P1 ;  /* 0xff80000009b67808 */ /* 0x000fe40004800000 */
[----:B------:R-:W-:Y:S01]  /*9ba0*/  FSEL R181, R173, -INF , !P0 ;  /* 0xff800000adb57808 */ /* 0x000fe20004000000 */
[----:B-1----:R-:W-:Y:S01]  /*9bb0*/  IMAD.MOV.U32 R11, RZ, RZ, R10 ;  /* 0x000000ffff0b7224 */ /* 0x002fe200078e000a */
[----:B------:R-:W-:Y:S01]  /*9bc0*/  IABS R10, R172 ;  /* 0x000000ac000a7213 */ /* 0x000fe20000000000 */
[----:B---3--:R-:W-:Y:S01]  /*9bd0*/  FFMA.FTZ R18, R18, -UR18, R175 ;  /* 0x8000001212127c23 */ /* 0x008fe200080100af */
[----:B------:R-:W-:-:S02]  /*9be0*/  ISETP.GE.AND P1, PT, R8, R242, PT ;  /* 0x000000f20800720c */ /* 0x000fc40003f26270 */
[C---:B------:R-:W-:Y:S01]  /*9bf0*/  ISETP.GE.AND P0, PT, R8.reuse, R235, PT ;  /* 0x000000eb0800720c */ /* 0x040fe20003f06270 */
[----:B------:R-:W-:Y:S01]  /*9c00*/  I2F R172, R10 ;  /* 0x0000000a00ac7306 */ /* 0x000fe20000201400 */
[-C--:B------:R-:W-:Y:S01]  /*9c10*/  ISETP.LT.OR P6, PT, R19, R240.reuse, P6 ;  /* 0x000000f01300720c */ /* 0x080fe200037c1670 */
[C---:B--2---:R-:W-:Y:S01]  /*9c20*/  HMMA.16816.F32 R168, R24.reuse, R4, R168 ;  /* 0x0000000418a8723c */ /* 0x044fe200000018a8 */
[C---:B------:R-:W-:Y:S02]  /*9c30*/  ISETP.LT.OR P1, PT, R8.reuse, R243, P1 ;  /* 0x000000f30800720c */ /* 0x040fe40000f21670 */
[----:B------:R-:W-:Y:S02]  /*9c40*/  ISETP.LT.OR P0, PT, R8, R240, P0 ;  /* 0x000000f00800720c */ /* 0x000fe40000701670 */
[----:B------:R-:W-:Y:S01]  /*9c50*/  IADD3 R22, R0, 0x28, RZ ;  /* 0x0000002800167810 */ /* 0x000fe20007ffe0ff */
[----:B------:R1:W2:Y:S01]  /*9c60*/  I2F R19, R11 ;  /* 0x0000000b00137306 */ /* 0x0002a20000201400 */
[----:B------:R-:W-:Y:S01]  /*9c70*/  IMAD.IADD R4, R241, 0x1, -R16 ;  /* 0x00000001f1047824 */ /* 0x000fe200078e0a10 */
[----:B------:R-:W-:Y:S01]  /*9c80*/  HMMA.16816.F32 R32, R24, R6, R32 ;  /* 0x000000061820723c */ /* 0x000fe20000001820 */
[----:B------:R-:W-:Y:S01]  /*9c90*/  FSEL R198, R18, -INF , !P6 ;  /* 0xff80000012c67808 */ /* 0x000fe20007000000 */
[----:B------:R-:W-:Y:S01]  /*9ca0*/  IMAD.IADD R5, R244, 0x1, -R22 ;  /* 0x00000001f4057824 */ /* 0x000fe200078e0a16 */
[----:B------:R-:W-:-:S02]  /*9cb0*/  ISETP.GE.AND P6, PT, R16, R242, PT ;  /* 0x000000f21000720c */ /* 0x000fc40003fc6270 */
[----:B------:R-:W-:Y:S02]  /*9cc0*/  IABS R4, R4 ;  /* 0x0000000400047213 */ /* 0x000fe40000000000 */
[----:B------:R-:W-:Y:S02]  /*9cd0*/  IADD3 R7, R0, 0x29, RZ ;  /* 0x0000002900077810 */ /* 0x000fe40007ffe0ff */
[----:B------:R-:W-:Y:S01]  /*9ce0*/  IABS R173, R5 ;  /* 0x0000000500ad7213 */ /* 0x000fe20000000000 */
[C---:B------:R-:W-:Y:S01]  /*9cf0*/  IMAD.IADD R5, R241.reuse, 0x1, -R22 ;  /* 0x00000001f1057824 */ /* 0x040fe200078e0a16 */
[----:B------:R-:W3:Y:S01]  /*9d00*/  I2F R4, R4 ;  /* 0x0000000400047306 */ /* 0x000ee20000201400 */
[--C-:B------:R-:W-:Y:S01]  /*9d10*/  IMAD.IADD R6, R244, 0x1, -R7.reuse ;  /* 0x00000001f4067824 */ /* 0x100fe200078e0a07 */
[----:B------:R-:W-:Y:S01]  /*9d20*/  ISETP.LT.OR P6, PT, R16, R243, P6 ;  /* 0x000000f31000720c */ /* 0x000fe200037c1670 */
[----:B-1----:R-:W1:Y:S01]  /*9d30*/  LDSM.16.M88.4 R8, [R216+0x7800] ;  /* 0x00780000d808783b */ /* 0x002e620000000200 */
[----:B------:R-:W-:Y:S01]  /*9d40*/  IMAD.IADD R18, R241, 0x1, -R7 ;  /* 0x00000001f1127824 */ /* 0x000fe200078e0a07 */
[----:B------:R-:W-:Y:S01]  /*9d50*/  IABS R5, R5 ;  /* 0x0000000500057213 */ /* 0x000fe20000000000 */
[----:B----4-:R-:W-:Y:S01]  /*9d60*/  FFMA.FTZ R165, R165, -UR18, R168 ;  /* 0x80000012a5a57c23 */ /* 0x010fe200080100a8 */
[----:B------:R-:W-:Y:S01]  /*9d70*/  IABS R6, R6 ;  /* 0x0000000600067213 */ /* 0x000fe20000000000 */
[----:B------:R-:W4:Y:S01]  /*9d80*/  I2F R173, R173 ;  /* 0x000000ad00ad7306 */ /* 0x000f220000201400 */
[----:B--2---:R-:W-:Y:S01]  /*9d90*/  FFMA.FTZ R170, R19, -UR18, R170 ;  /* 0x8000001213aa7c23 */ /* 0x004fe200080100aa */
[----:B------:R-:W-:-:S04]  /*9da0*/  DEPBAR.LE SB0, 0x0 ;  /* 0x000080000000791a */ /* 0x000fc80000000000 */
[----:B------:R-:W-:Y:S01]  /*9db0*/  FSEL R195, R165, -INF , !P1 ;  /* 0xff800000a5c37808 */ /* 0x000fe20004800000 */
[----:B------:R-:W-:Y:S01]  /*9dc0*/  IMAD.MOV.U32 R168, RZ, RZ, R5 ;  /* 0x000000ffffa87224 */ /* 0x000fe200078e0005 */
[----:B------:R-:W-:Y:S01]  /*9dd0*/  ISETP.GE.AND P1, PT, R16, R235, PT ;  /* 0x000000eb1000720c */ /* 0x000fe20003f26270 */
[----:B------:R-:W-:Y:S01]  /*9de0*/  FFMA.FTZ R169, R172, -UR18, R169 ;  /* 0x80000012aca97c23 */ /* 0x000fe200080100a9 */
[----:B------:R-:W-:Y:S01]  /*9df0*/  IABS R165, R18 ;  /* 0x0000001200a57213 */ /* 0x000fe20000000000 */
[----:B------:R2:W5:Y:S01]  /*9e00*/  I2F R19, R168 ;  /* 0x000000a800137306 */ /* 0x0005620000201400 */
[----:B------:R-:W-:Y:S01]  /*9e10*/  IADD3 R5, R0, 0x30, RZ ;  /* 0x0000003000057810 */ /* 0x000fe20007ffe0ff */
[----:B---3--:R-:W-:Y:S01]  /*9e20*/  FFMA.FTZ R171, R4, -UR18, R171 ;  /* 0x8000001204ab7c23 */ /* 0x008fe200080100ab */
[----:B------:R-:W-:Y:S01]  /*9e30*/  ISETP.LT.OR P1, PT, R16, R240, P1 ;  /* 0x000000f01000720c */ /* 0x000fe20000f21670 */
[----:B------:R-:W-:Y:S01]  /*9e40*/  IMAD.MOV.U32 R16, RZ, RZ, R165 ;  /* 0x000000ffff107224 */ /* 0x000fe200078e00a5 */
[----:B------:R-:W-:Y:S01]  /*9e50*/  FSEL R186, R170, -INF , !P0 ;  /* 0xff800000aaba7808 */ /* 0x000fe20004000000 */
[----:B----4-:R-:W-:Y:S01]  /*9e60*/  FFMA.FTZ R173, R173, -UR18, R32 ;  /* 0x80000012adad7c23 */ /* 0x010fe20008010020 */
[----:B------:R-:W-:Y:S01]  /*9e70*/  ISETP.GE.AND P0, PT, R22, R242, PT ;  /* 0x000000f21600720c */ /* 0x000fe20003f06270 */
[----:B------:R3:W4:Y:S01]  /*9e80*/  I2F R18, R6 ;  /* 0x0000000600127306 */ /* 0x0007220000201400 */
[----:B------:R-:W-:-:S02]  /*9e90*/  IADD3 R4, R0, 0x38, RZ ;  /* 0x0000003800047810 */ /* 0x000fc40007ffe0ff */
[C---:B------:R-:W-:Y:S02]  /*9ea0*/  ISETP.LT.OR P0, PT, R22.reuse, R243, P0 ;  /* 0x000000f31600720c */ /* 0x040fe40000701670 */
[----:B------:R-:W-:Y:S02]  /*9eb0*/  FSEL R187, R169, -INF , !P6 ;  /* 0xff800000a9bb7808 */ /* 0x000fe40007000000 */
[-C--:B------:R-:W-:Y:S01]  /*9ec0*/  ISETP.GE.AND P6, PT, R22, R235.reuse, PT ;  /* 0x000000eb1600720c */ /* 0x080fe20003fc6270 */
[--C-:B--2---:R-:W-:Y:S01]  /*9ed0*/  IMAD.IADD R168, R244, 0x1, -R5.reuse ;  /* 0x00000001f4a87824 */ /* 0x104fe200078e0a05 */
[----:B------:R-:W2:Y:S01]  /*9ee0*/  I2F R16, R16 ;  /* 0x0000001000107306 */ /* 0x000ea20000201400 */
[----:B------:R-:W-:Y:S01]  /*9ef0*/  FSEL R184, R171, -INF , !P1 ;  /* 0xff800000abb87808 */ /* 0x000fe20004800000 */
[----:B-----5:R-:W-:Y:S01]  /*9f00*/  FFMA.FTZ R19, R19, -UR18, R34 ;  /* 0x8000001213137c23 */ /* 0x020fe20008010022 */
[----:B------:R-:W-:Y:S02]  /*9f10*/  FSEL R193, R173, -INF , !P0 ;  /* 0xff800000adc17808 */ /* 0x000fe40004000000 */
[----:B------:R-:W-:Y:S01]  /*9f20*/  IABS R165, R168 ;  /* 0x000000a800a57213 */ /* 0x000fe20000000000 */
[----:B------:R-:W-:Y:S01]  /*9f30*/  IMAD.IADD R168, R241, 0x1, -R5 ;  /* 0x00000001f1a87824 */ /* 0x000fe200078e0a05 */
[----:B---3--:R-:W-:Y:S01]  /*9f40*/  IADD3 R6, R0, 0x31, RZ ;  /* 0x0000003100067810 */ /* 0x008fe20007ffe0ff */
[----:B-1----:R-:W-:Y:S01]  /*9f50*/  HMMA.16816.F32 R28, R24, R8, R28 ;  /* 0x00000008181c723c */ /* 0x002fe2000000181c */
[----:B------:R-:W-:Y:S01]  /*9f60*/  ISETP.GE.AND P1, PT, R7, R242, PT ;  /* 0x000000f20700720c */ /* 0x000fe20003f26270 */
[----:B----4-:R-:W-:Y:S01]  /*9f70*/  FFMA.FTZ R18, R18, -UR18, R33 ;  /* 0x8000001212127c23 */ /* 0x010fe20008010021 */
[----:B------:R-:W1:Y:S01]  /*9f80*/  I2F R165, R165 ;  /* 0x000000a500a57306 */ /* 0x000e620000201400 */
[----:B------:R-:W-:Y:S01]  /*9f90*/  IMAD.IADD R32, R241, 0x1, -R6 ;  /* 0x00000001f1207824 */ /* 0x000fe200078e0a06 */
[----:B------:R-:W-:-:S02]  /*9fa0*/  ISETP.GE.AND P0, PT, R7, R235, PT ;  /* 0x000000eb0700720c */ /* 0x000fc40003f06270 */
[----:B------:R-:W-:Y:S01]  /*9fb0*/  IMAD.IADD R8, R244, 0x1, -R6 ;  /* 0x00000001f4087824 */ /* 0x000fe200078e0a06 */
[----:B------:R-:W-:Y:S01]  /*9fc0*/  HMMA.16816.F32 R188, R24, R10, R188 ;  /* 0x0000000a18bc723c */ /* 0x000fe200000018bc */
[----:B------:R-:W-:Y:S01]  /*9fd0*/  IABS R32, R32 ;  /* 0x0000002000207213 */ /* 0x000fe20000000000 */
[----:B--2---:R-:W-:Y:S01]  /*9fe0*/  FFMA.FTZ R16, R16, -UR18, R35 ;  /* 0x8000001210107c23 */ /* 0x004fe20008010023 */
[----:B------:R-:W-:Y:S01]  /*9ff0*/  BAR.SYNC.DEFER_BLOCKING 0x0 ;  /* 0x0000000000007b1d */ /* 0x000fe20000010000 */
[----:B------:R-:W-:Y:S02]  /*a000*/  IABS R8, R8 ;  /* 0x0000000800087213 */ /* 0x000fe40000000000 */
[----:B------:R-:W-:Y:S01]  /*a010*/  ISETP.LT.OR P6, PT, R22, R240, P6 ;  /* 0x000000f01600720c */ /* 0x000fe200037c1670 */
[----:B------:R-:W-:Y:S01]  /*a020*/  IMAD.IADD R11, R241, 0x1, -R4 ;  /* 0x00000001f10b7824 */ /* 0x000fe200078e0a04 */
[----:B------:R-:W-:Y:S02]  /*a030*/  IABS R22, R168 ;  /* 0x000000a800167213 */ /* 0x000fe40000000000 */
[----:B------:R-:W2:Y:S01]  /*a040*/  I2F R8, R8 ;  /* 0x0000000800087306 */ /* 0x000ea20000201400 */
[----:B------:R-:W-:-:S02]  /*a050*/  ISETP.LT.OR P1, PT, R7, R243, P1 ;  /* 0x000000f30700720c */ /* 0x000fc40000f21670 */
[----:B------:R-:W-:Y:S01]  /*a060*/  ISETP.LT.OR P0, PT, R7, R240, P0 ;  /* 0x000000f00700720c */ /* 0x000fe20000701670 */
[----:B------:R-:W-:Y:S01]  /*a070*/  IMAD.MOV.U32 R7, RZ, RZ, R32 ;  /* 0x000000ffff077224 */ /* 0x000fe200078e0020 */
[----:B------:R-:W-:Y:S01]  /*a080*/  IABS R24, R11 ;  /* 0x0000000b00187213 */ /* 0x000fe20000000000 */
[----:B-1----:R-:W-:Y:S01]  /*a090*/  FFMA.FTZ R28, R165, -UR18, R28 ;  /* 0x80000012a51c7c23 */ /* 0x002fe2000801001c */
[----:B------:R-:W-:Y:S01]  /*a0a0*/  IADD3 R0, R0, 0x39, RZ ;  /* 0x0000003900007810 */ /* 0x000fe20007ffe0ff */
[----:B------:R1:W3:Y:S01]  /*a0b0*/  I2F R9, R22 ;  /* 0x0000001600097306 */ /* 0x0002e20000201400 */
[----:B------:R-:W-:Y:S02]  /*a0c0*/  FSEL R194, R19, -INF , !P6 ;  /* 0xff80000013c27808 */ /* 0x000fe40007000000 */
[----:B------:R-:W-:Y:S02]  /*a0d0*/  FSEL R25, R18, -INF , !P1 ;  /* 0xff80000012197808 */ /* 0x000fe40004800000 */
[----:B------:R-:W-:-:S02]  /*a0e0*/  ISETP.GE.AND P6, PT, R5, R242, PT ;  /* 0x000000f20500720c */ /* 0x000fc40003fc6270 */
[C---:B------:R-:W-:Y:S01]  /*a0f0*/  ISETP.GE.AND P1, PT, R5.reuse, R235, PT ;  /* 0x000000eb0500720c */ /* 0x040fe20003f26270 */
[----:B------:R-:W4:Y:S01]  /*a100*/  I2F R10, R7 ;  /* 0x00000007000a7306 */ /* 0x000f220000201400 */
[----:B------:R-:W-:Y:S01]  /*a110*/  FSEL R192, R16, -INF , !P0 ;  /* 0xff80000010c07808 */ /* 0x000fe20004000000 */
[----:B------:R-:W-:Y:S01]  /*a120*/  IMAD.IADD R16, R244, 0x1, -R0 ;  /* 0x00000001f4107824 */ /* 0x000fe200078e0a00 */
[----:B------:R-:W-:Y:S01]  /*a130*/  ISETP.GE.AND P0, PT, R6, R242, PT ;  /* 0x000000f20600720c */ /* 0x000fe20003f06270 */
[----:B--2---:R-:W-:Y:S01]  /*a140*/  FFMA.FTZ R8, R8, -UR18, R29 ;  /* 0x8000001208087c23 */ /* 0x004fe2000801001d */
[CC--:B------:R-:W-:Y:S02]  /*a150*/  ISETP.LT.OR P6, PT, R5.reuse, R243.reuse, P6 ;  /* 0x000000f30500720c */ /* 0x0c0fe400037c1670 */
[----:B------:R-:W-:Y:S01]  /*a160*/  ISETP.LT.OR P1, PT, R5, R240, P1 ;  /* 0x000000f00500720c */ /* 0x000fe20000f21670 */
[----:B-1----:R-:W-:Y:S01]  /*a170*/  IMAD.IADD R22, R244, 0x1, -R4 ;  /* 0x00000001f4167824 */ /* 0x002fe200078e0a04 */
[----:B------:R-:W1:Y:S01]  /*a180*/  I2F R7, R24 ;  /* 0x0000001800077306 */ /* 0x000e620000201400 */
[----:B------:R-:W-:Y:S01]  /*a190*/  IMAD.IADD R5, R241, 0x1, -R0 ;  /* 0x00000001f1057824 */ /* 0x000fe200078e0a00 */
[----:B------:R-:W-:Y:S01]  /*a1a0*/  ISETP.LT.OR P0, PT, R6, R243, P0 ;  /* 0x000000f30600720c */ /* 0x000fe20000701670 */
[----:B---3--:R-:W-:Y:S01]  /*a1b0*/  FFMA.FTZ R9, R9, -UR18, R30 ;  /* 0x8000001209097c23 */ /* 0x008fe2000801001e */
[----:B------:R-:W-:-:S02]  /*a1c0*/  IABS R22, R22 ;  /* 0x0000001600167213 */ /* 0x000fc40000000000 */
[----:B------:R-:W-:Y:S01]  /*a1d0*/  FSEL R177, R28, -INF , !P6 ;  /* 0xff8000001cb17808 */ /* 0x000fe20007000000 */
[----:B----4-:R-:W-:Y:S01]  /*a1e0*/  FFMA.FTZ R10, R10, -UR18, R31 ;  /* 0x800000120a0a7c23 */ /* 0x010fe2000801001f */
[----:B------:R-:W2:Y:S01]  /*a1f0*/  I2F R11, R22 ;  /* 0x00000016000b7306 */ /* 0x000ea20000201400 */
[----:B------:R-:W-:Y:S02]  /*a200*/  IABS R16, R16 ;  /* 0x0000001000107213 */ /* 0x000fe40000000000 */
[----:B------:R-:W-:Y:S02]  /*a210*/  ISETP.GE.AND P6, PT, R6, R235, PT ;  /* 0x000000eb0600720c */ /* 0x000fe40003fc6270 */
[----:B------:R-:W-:Y:S02]  /*a220*/  IABS R5, R5 ;  /* 0x0000000500057213 */ /* 0x000fe40000000000 */
[----:B------:R-:W-:Y:S01]  /*a230*/  FSEL R175, R8, -INF , !P0 ;  /* 0xff80000008af7808 */ /* 0x000fe20004000000 */
[----:B------:R-:W3:Y:S01]  /*a240*/  I2F R16, R16 ;  /* 0x0000001000107306 */ /* 0x000ee20000201400 */
[----:B------:R-:W-:Y:S01]  /*a250*/  ISETP.GE.AND P0, PT, R4, R235, PT ;  /* 0x000000eb0400720c */ /* 0x000fe20003f06270 */
[----:B-1----:R-:W-:Y:S01]  /*a260*/  FFMA.FTZ R7, R7, -UR18, R190 ;  /* 0x8000001207077c23 */ /* 0x002fe200080100be */
[----:B------:R-:W-:-:S02]  /*a270*/  ISETP.LT.OR P6, PT, R6, R240, P6 ;  /* 0x000000f00600720c */ /* 0x000fc400037c1670 */
[C---:B------:R-:W-:Y:S02]  /*a280*/  ISETP.LT.OR P0, PT, R4.reuse, R240, P0 ;  /* 0x000000f00400720c */ /* 0x040fe40000701670 */
[----:B------:R-:W-:Y:S01]  /*a290*/  FSEL R172, R9, -INF , !P1 ;  /* 0xff80000009ac7808 */ /* 0x000fe20004800000 */
[----:B------:R-:W1:Y:S01]  /*a2a0*/  I2F R6, R5 ;  /* 0x0000000500067306 */ /* 0x000e620000201400 */
[C---:B------:R-:W-:Y:S01]  /*a2b0*/  ISETP.GE.AND P1, PT, R4.reuse, R242, PT ;  /* 0x000000f20400720c */ /* 0x040fe20003f26270 */
[----:B--2---:R-:W-:Y:S01]  /*a2c0*/  FFMA.FTZ R11, R11, -UR18, R188 ;  /* 0x800000120b0b7c23 */ /* 0x004fe200080100bc */
[----:B------:R-:W-:Y:S02]  /*a2d0*/  FSEL R168, R7, -INF , !P0 ;  /* 0xff80000007a87808 */ /* 0x000fe40004000000 */
[----:B------:R-:W-:Y:S02]  /*a2e0*/  PLOP3.LUT P0, PT, PT, PT, UP0, 0x80, 0x0 ;  /* 0x000000000000781c */ /* 0x000fe40003f0f008 */
[----:B------:R-:W-:Y:S01]  /*a2f0*/  ISETP.LT.OR P1, PT, R4, R243, P1 ;  /* 0x000000f30400720c */ /* 0x000fe20000f21670 */
[----:B---3--:R-:W-:Y:S01]  /*a300*/  FFMA.FTZ R16, R16, -UR18, R189 ;  /* 0x8000001210107c23 */ /* 0x008fe200080100bd */
[----:B------:R-:W-:-:S02]  /*a310*/  FSEL R170, R10, -INF , !P6 ;  /* 0xff8000000aaa7808 */ /* 0x000fc40007000000 */
[----:B------:R-:W-:Y:S02]  /*a320*/  FSEL R173, R11, -INF , !P1 ;  /* 0xff8000000bad7808 */ /* 0x000fe40004800000 */
[C---:B------:R-:W-:Y:S02]  /*a330*/  ISETP.GE.AND P6, PT, R0.reuse, R242, PT ;  /* 0x000000f20000720c */ /* 0x040fe40003fc6270 */
[----:B------:R-:W-:Y:S01]  /*a340*/  ISETP.GE.AND P1, PT, R0, R235, PT ;  /* 0x000000eb0000720c */ /* 0x000fe20003f26270 */
[----:B-1----:R-:W-:Y:S01]  /*a350*/  FFMA.FTZ R6, R6, -UR18, R191 ;  /* 0x8000001206067c23 */ /* 0x002fe200080100bf */
[C---:B------:R-:W-:Y:S02]  /*a360*/  ISETP.LT.OR P6, PT, R0.reuse, R243, P6 ;  /* 0x000000f30000720c */ /* 0x040fe400037c1670 */
[----:B------:R-:W-:Y:S02]  /*a370*/  ISETP.LT.OR P1, PT, R0, R240, P1 ;  /* 0x000000f00000720c */ /* 0x000fe40000f21670 */
[----:B------:R-:W-:-:S02]  /*a380*/  FSEL R171, R16, -INF , !P6 ;  /* 0xff80000010ab7808 */ /* 0x000fc40007000000 */
[----:B------:R-:W-:Y:S01]  /*a390*/  FSEL R165, R6, -INF , !P1 ;  /* 0xff80000006a57808 */ /* 0x000fe20004800000 */
[----:B------:R-:W-:Y:S05]  /*a3a0*/  @!P0 BRA `(.L_x_260) ;  /* 0x0000086000008947 */ /* 0x000fea0003800000 */
[----:B------:R-:W-:Y:S01]  /*a3b0*/  UIADD3 UR19, UR10, -0x3, URZ ;  /* 0xfffffffd0a137890 */ /* 0x000fe2000fffe03f */
[----:B------:R1:W-:Y:S01]  /*a3c0*/  @P5 STS.128 [R234+0x8000], RZ ;  /* 0x008000ffea005388 */ /* 0x0003e20000000c00 */
[----:B------:R-:W-:Y:S01]  /*a3d0*/  ULDC.64 UR4, c[0x0][0x198] ;  /* 0x0000660000047ab9 */ /* 0x000fe20000000a00 */
[----:B------:R-:W-:Y:S01]  /*a3e0*/  BSSY B0, `(.L_x_261) ;  /* 0x0000081000007945 */ /* 0x000fe20003800000 */
[----:B------:R-:W-:Y:S02]  /*a3f0*/  USHF.R.S32.HI UR10, URZ, 0x1f, UR19 ;  /* 0x0000001f3f0a7899 */ /* 0x000fe40008011413 */
        /* <DEDUP_REMOVED lines=127> */
.L_x_262:
[----:B------:R-:W-:Y:S05]  /*abf0*/  BSYNC B0 ;  /* 0x0000000000007941 */ /* 0x000fea0003800000 */
.L_x_261:
[----:B------:R-:W0:Y:S02]  /*ac00*/  LDGDEPBAR ;  /* 0x00000000000079af */ /* 0x000e240000000000 */
.L_x_260:
[----:B--2---:R-:W-:Y:S01]  /*ac10*/  FMNMX.FTZ R5, R3, R2, !PT ;  /* 0x0000000203057209 */ /* 0x004fe20007810000 */
[----:B-1----:R-:W-:Y:S01]  /*ac20*/  LDSM.16.MT88.4 R8, [R221+0x10000] ;  /* 0x01000000dd08783b */ /* 0x002fe20000004200 */
        /* <DEDUP_REMOVED lines=37> */
[----:B-1----:R-:W-:Y:S02]  /*ae80*/  FMNMX.FTZ R32, R5, R32, !PT ;  /* 0x0000002005207209 */ /* 0x002fe40007810000 */
[----:B--2---:R-:W-:-:S03]  /*ae90*/  FMNMX.FTZ R34, R7, R34, !PT ;  /* 0x0000002207227209 */ /* 0x004fc60007810000 */
[C---:B------:R-:W-:Y:S01]  /*aea0*/  FMUL.FTZ R169, R32.reuse, c[0x0][0x23c] ;  /* 0x00008f0020a97a20 */ /* 0x040fe20000410000 */
[----:B------:R-:W-:Y:S02]  /*aeb0*/  FSETP.NEU.FTZ.AND P0, PT, R32, -INF , PT ;  /* 0xff8000002000780b */ /* 0x000fe40003f1d000 */
[C---:B------:R-:W-:Y:S01]  /*aec0*/  FSETP.NEU.FTZ.AND P1, PT, R34.reuse, -INF , PT ;  /* 0xff8000002200780b */ /* 0x040fe20003f3d000 */
[C---:B------:R-:W-:Y:S01]  /*aed0*/  FMUL.FTZ R174, R34.reuse, c[0x0][0x23c] ;  /* 0x00008f0022ae7a20 */ /* 0x040fe20000410000 */
[----:B------:R-:W-:Y:S02]  /*aee0*/  FSEL R169, R169, RZ, P0 ;  /* 0x000000ffa9a97208 */ /* 0x000fe40000000000 */
[----:B------:R-:W-:Y:S02]  /*aef0*/  FSEL R5, R34, RZ, P1 ;  /* 0x000000ff22057208 */ /* 0x000fe40000800000 */
[----:B------:R-:W-:Y:S01]  /*af00*/  FSEL R174, R174, RZ, P1 ;  /* 0x000000ffaeae7208 */ /* 0x000fe20000800000 */
[--C-:B------:R-:W-:Y:S01]  /*af10*/  FFMA.FTZ R29, R2, c[0x0][0x23c], -R169.reuse ;  /* 0x00008f00021d7a23 */ /* 0x100fe200000108a9 */
[----:B------:R-:W-:Y:S01]  /*af20*/  FSEL R6, R32, RZ, P0 ;  /* 0x000000ff20067208 */ /* 0x000fe20000000000 */
[----:B------:R-:W-:-:S02]  /*af30*/  FFMA.FTZ R2, R12, c[0x0][0x23c], -R169 ;  /* 0x00008f000c027a23 */ /* 0x000fc400000108a9 */
[--C-:B------:R-:W-:Y:S02]  /*af40*/  FFMA.FTZ R30, R13, c[0x0][0x23c], -R174.reuse ;  /* 0x00008f000d1e7a23 */ /* 0x100fe400000108ae */
[----:B------:R-:W-:Y:S01]  /*af50*/  FFMA.FTZ R28, R15, c[0x0][0x23c], -R174 ;  /* 0x00008f000f1c7a23 */ /* 0x000fe200000108ae */
[----:B------:R-:W-:Y:S01]  /*af60*/  MUFU.EX2 R29, R29 ;  /* 0x0000001d001d7308 */ /* 0x000fe20000000800 */
[----:B------:R-:W-:Y:S02]  /*af70*/  FFMA.FTZ R0, R14, c[0x0][0x23c], -R169 ;  /* 0x00008f000e007a23 */ /* 0x000fe400000108a9 */
[----:B------:R-:W1:Y:S01]  /*af80*/  LDSM.16.MT88.4 R12, [R222+0x10000] ;  /* 0x01000000de0c783b */ /* 0x000e620000004200 */
[----:B------:R-:W-:Y:S02]  /*af90*/  FADD.FTZ R4, R164, -R5 ;  /* 0x80000005a4047221 */ /* 0x000fe40000010000 */
[----:B------:R-:W-:Y:S02]  /*afa0*/  FADD.FTZ R6, R3, -R6 ;  /* 0x8000000603067221 */ /* 0x000fe40000010000 */
[--C-:B------:R-:W-:Y:S01]  /*afb0*/  FFMA.FTZ R33, R199, c[0x0][0x23c], -R174.reuse ;  /* 0x00008f00c7217a23 */ /* 0x100fe200000108ae */
[----:B------:R-:W-:Y:S01]  /*afc0*/  MUFU.EX2 R30, R30 ;  /* 0x0000001e001e7308 */ /* 0x000fe20000000800 */
[----:B------:R-:W-:-:S02]  /*afd0*/  FFMA.FTZ R31, R17, c[0x0][0x23c], -R174 ;  /* 0x00008f00111f7a23 */ /* 0x000fc400000108ae */
[----:B------:R-:W-:Y:S01]  /*afe0*/  FFMA.FTZ R35, R20, c[0x0][0x23c], -R169 ;  /* 0x00008f0014237a23 */ /* 0x000fe200000108a9 */
[----:B------:R-:W2:Y:S01]  /*aff0*/  LDSM.16.MT88.4 R16, [R224+0x10000] ;  /* 0x01000000e010783b */ /* 0x000ea20000004200 */
[----:B------:R-:W-:Y:S02]  /*b000*/  FMUL.FTZ R164, R4, c[0x0][0x23c] ;  /* 0x00008f0004a47a20 */ /* 0x000fe40000410000 */
[----:B------:R-:W-:Y:S01]  /*b010*/  FMUL.FTZ R3, R6, c[0x0][0x23c] ;  /* 0x00008f0006037a20 */ /* 0x000fe20000410000 */
[----:B------:R-:W3:Y:S01]  /*b020*/  MUFU.EX2 R33, R33 ;  /* 0x0000002100217308 */ /* 0x000ee20000000800 */
[--C-:B------:R-:W-:Y:S02]  /*b030*/  FFMA.FTZ R179, R23, c[0x0][0x23c], -R174.reuse ;  /* 0x00008f0017b37a23 */ /* 0x100fe400000108ae */
[--C-:B------:R-:W-:Y:S02]  /*b040*/  FFMA.FTZ R178, R21, c[0x0][0x23c], -R174.reuse ;  /* 0x00008f0015b27a23 */ /* 0x100fe400000108ae */
[----:B------:R-:W-:Y:S01]  /*b050*/  LDSM.16.MT88.4 R20, [R220+0x16000] ;  /* 0x01600000dc14783b */ /* 0x000fe20000004200 */
[----:B------:R-:W-:-:S02]  /*b060*/  FFMA.FTZ R176, R183, c[0x0][0x23c], -R174 ;  /* 0x00008f00b7b07a23 */ /* 0x000fc400000108ae */
[----:B------:R-:W-:Y:S01]  /*b070*/  MUFU.EX2 R31, R31 ;  /* 0x0000001f001f7308 */ /* 0x000fe20000000800 */
[----:B------:R-:W-:Y:S02]  /*b080*/  FFMA.FTZ R181, R181, c[0x0][0x23c], -R174 ;  /* 0x00008f00b5b57a23 */ /* 0x000fe400000108ae */
[--C-:B------:R-:W-:Y:S02]  /*b090*/  FFMA.FTZ R180, R180, c[0x0][0x23c], -R169.reuse ;  /* 0x00008f00b4b47a23 */ /* 0x100fe400000108a9 */
[--C-:B------:R-:W-:Y:S02]  /*b0a0*/  FFMA.FTZ R183, R200, c[0x0][0x23c], -R169.reuse ;  /* 0x00008f00c8b77a23 */ /* 0x100fe400000108a9 */
[--C-:B------:R-:W-:Y:S01]  /*b0b0*/  FFMA.FTZ R182, R182, c[0x0][0x23c], -R169.reuse ;  /* 0x00008f00b6b67a23 */ /* 0x100fe200000108a9 */
[----:B------:R-:W4:Y:S01]  /*b0c0*/  MUFU.EX2 R28, R28 ;  /* 0x0000001c001c7308 */ /* 0x000f220000000800 */
[----:B---3--:R-:W-:Y:S01]  /*b0d0*/  F2FP.PACK_AB R4, R30, R33 ;  /* 0x000000211e04723e */ /* 0x008fe200000000ff */
[----:B------:R-:W-:-:S02]  /*b0e0*/  FFMA.FTZ R185, R198, c[0x0][0x23c], -R169 ;  /* 0x00008f00c6b97a23 */ /* 0x000fc400000108a9 */
[--C-:B------:R-:W-:Y:S02]  /*b0f0*/  FFMA.FTZ R190, R25, c[0x0][0x23c], -R174.reuse ;  /* 0x00008f0019be7a23 */ /* 0x100fe400000108ae */
[----:B------:R-:W-:Y:S01]  /*b100*/  LDSM.16.MT88.4 R24, [R224+0x11000] ;  /* 0x01100000e018783b */ /* 0x000fe20000004200 */
[--C-:B------:R-:W-:Y:S01]  /*b110*/  FFMA.FTZ R189, R193, c[0x0][0x23c], -R174.reuse ;  /* 0x00008f00c1bd7a23 */ /* 0x100fe200000108ae */
[----:B------:R-:W3:Y:S01]  /*b120*/  MUFU.EX2 R2, R2 ;  /* 0x0000000200027308 */ /* 0x000ee20000000800 */
[--C-:B------:R-:W-:Y:S02]  /*b130*/  FFMA.FTZ R191, R184, c[0x0][0x23c], -R169.reuse ;  /* 0x00008f00b8bf7a23 */ /* 0x100fe400000108a9 */
[--C-:B------:R-:W-:Y:S02]  /*b140*/  FFMA.FTZ R188, R195, c[0x0][0x23c], -R174.reuse ;  /* 0x00008f00c3bc7a23 */ /* 0x100fe400000108ae */
[----:B------:R-:W-:Y:S02]  /*b150*/  FFMA.FTZ R187, R187, c[0x0][0x23c], -R174 ;  /* 0x00008f00bbbb7a23 */ /* 0x000fe400000108ae */
[--C-:B------:R-:W-:Y:S01]  /*b160*/  FFMA.FTZ R186, R186, c[0x0][0x23c], -R169.reuse ;  /* 0x00008f00baba7a23 */ /* 0x100fe200000108a9 */
[----:B------:R-:W-:Y:S01]  /*b170*/  MUFU.EX2 R0, R0 ;  /* 0x0000000000007308 */ /* 0x000fe20000000800 */
[----:B----4-:R-:W-:Y:S01]  /*b180*/  F2FP.PACK_AB R6, R28, R31 ;  /* 0x0000001f1c06723e */ /* 0x010fe200000000ff */
[----:B------:R-:W-:-:S02]  /*b190*/  FFMA.FTZ R184, R194, c[0x0][0x23c], -R169 ;  /* 0x00008f00c2b87a23 */ /* 0x000fc400000108a9 */
[----:B------:R-:W-:Y:S02]  /*b1a0*/  FFMA.FTZ R193, R192, c[0x0][0x23c], -R169 ;  /* 0x00008f00c0c17a23 */ /* 0x000fe400000108a9 */
[--C-:B------:R-:W-:Y:S02]  /*b1b0*/  FFMA.FTZ R177, R177, c[0x0][0x23c], -R174.reuse ;  /* 0x00008f00b1b17a23 */ /* 0x100fe400000108ae */
[----:B------:R-:W4:Y:S01]  /*b1c0*/  MUFU.EX2 R35, R35 ;  /* 0x0000002300237308 */ /* 0x000f220000000800 */
[----:B---3--:R-:W-:Y:S01]  /*b1d0*/  F2FP.PACK_AB R5, R2, R29 ;  /* 0x0000001d0205723e */ /* 0x008fe200000000ff */
[--C-:B------:R-:W-:Y:S02]  /*b1e0*/  FFMA.FTZ R192, R175, c[0x0][0x23c], -R174.reuse ;  /* 0x00008f00afc07a23 */ /* 0x100fe400000108ae */
[--C-:B------:R-:W-:Y:S02]  /*b1f0*/  FFMA.FTZ R173, R173, c[0x0][0x23c], -R174.reuse ;  /* 0x00008f00adad7a23 */ /* 0x100fe400000108ae */
[----:B------:R-:W-:-:S02]  /*b200*/  FFMA.FTZ R174, R171, c[0x0][0x23c], -R174 ;  /* 0x00008f00abae7a23 */ /* 0x000fc400000108ae */
[----:B------:R-:W3:Y:S01]  /*b210*/  MUFU.EX2 R164, R164 ;  /* 0x000000a400a47308 */ /* 0x000ee20000000800 */
[--C-:B------:R-:W-:Y:S02]  /*b220*/  FFMA.FTZ R171, R172, c[0x0][0x23c], -R169.reuse ;  /* 0x00008f00acab7a23 */ /* 0x100fe400000108a9 */
[--C-:B------:R-:W-:Y:S02]  /*b230*/  FFMA.FTZ R170, R170, c[0x0][0x23c], -R169.reuse ;  /* 0x00008f00aaaa7a23 */ /* 0x100fe400000108a9 */
[--C-:B------:R-:W-:Y:S02]  /*b240*/  FFMA.FTZ R168, R168, c[0x0][0x23c], -R169.reuse ;  /* 0x00008f00a8a87a23 */ /* 0x100fe400000108a9 */
[----:B------:R-:W-:Y:S01]  /*b250*/  FFMA.FTZ R165, R165, c[0x0][0x23c], -R169 ;  /* 0x00008f00a5a57a23 */ /* 0x000fe200000108a9 */
[----:B------:R-:W5:Y:S01]  /*b260*/  MUFU.EX2 R3, R3 ;  /* 0x0000000300037308 */ /* 0x000f620000000800 */
[----:B----4-:R-:W-:Y:S01]  /*b270*/  F2FP.PACK_AB R7, R35, R0 ;  /* 0x000000002307723e */ /* 0x010fe200000000ff */
[----:B---3--:R-:W-:-:S06]  /*b280*/  FMUL.FTZ R152, R152, R164 ;  /* 0x000000a498987220 */ /* 0x008fcc0000410000 */
[----:B------:R-:W-:Y:S01]  /*b290*/  MUFU.EX2 R176, R176 ;  /* 0x000000b000b07308 */ /* 0x000fe20000000800 */
[-C--:B------:R-:W-:Y:S02]  /*b2a0*/  FMUL.FTZ R153, R153, R164.reuse ;  /* 0x000000a499997220 */ /* 0x080fe40000410000 */
[-C--:B------:R-:W-:Y:S02]  /*b2b0*/  FMUL.FTZ R148, R148, R164.reuse ;  /* 0x000000a494947220 */ /* 0x080fe40000410000 */
[----:B------:R-:W-:Y:S02]  /*b2c0*/  FMUL.FTZ R149, R149, R164 ;  /* 0x000000a495957220 */ /* 0x000fe40000410000 */
[-C--:B-----5:R-:W-:Y:S01]  /*b2d0*/  FMUL.FTZ R154, R154, R3.reuse ;  /* 0x000000039a9a7220 */ /* 0x0a0fe20000410000 */
[----:B------:R-:W3:Y:S01]  /*b2e0*/  MUFU.EX2 R179, R179 ;  /* 0x000000b300b37308 */ /* 0x000ee20000000800 */
        /* <DEDUP_REMOVED lines=14> */
[----:B------:R-:W-:Y:S01]  /*b3d0*/  MUFU.EX2 R181, R181 ;  /* 0x000000b500b57308 */ /* 0x000fe20000000800 */
        /* <DEDUP_REMOVED lines=9> */
[----:B------:R-:W4:Y:S01]  /*b470*/  LDSM.16.MT88.4 R8, [R222+0x12000] ;  /* 0x01200000de08783b */ /* 0x000f220000004200 */
[----:B------:R-:W-:-:S02]  /*b480*/  FMUL.FTZ R157, R157, R164 ;  /* 0x000000a49d9d7220 */ /* 0x000fc40000410000 */
[-C--:B------:R-:W-:Y:S01]  /*b490*/  FMUL.FTZ R158, R158, R3.reuse ;  /* 0x000000039e9e7220 */ /* 0x080fe20000410000 */
[----:B------:R-:W5:Y:S01]  /*b4a0*/  MUFU.EX2 R183, R183 ;  /* 0x000000b700b77308 */ /* 0x000f620000000800 */
[-C--:B------:R-:W-:Y:S02]  /*b4b0*/  FMUL.FTZ R159, R159, R3.reuse ;  /* 0x000000039f9f7220 */ /* 0x080fe40000410000 */
[C---:B--2---:R-:W-:Y:S01]  /*b4c0*/  HMMA.16816.F32 R160, R4.reuse, R16, R160 ;  /* 0x0000001004a0723c */ /* 0x044fe200000018a0 */
[-C--:B------:R-:W-:Y:S02]  /*b4d0*/  FMUL.FTZ R36, R36, R164.reuse ;  /* 0x000000a424247220 */ /* 0x080fe40000410000 */
[-C--:B------:R-:W-:Y:S02]  /*b4e0*/  FMUL.FTZ R37, R37, R164.reuse ;  /* 0x000000a425257220 */ /* 0x080fe40000410000 */
[-C--:B------:R-:W-:Y:S01]  /*b4f0*/  FMUL.FTZ R38, R38, R3.reuse ;  /* 0x0000000326267220 */ /* 0x080fe20000410000 */
[----:B------:R-:W-:Y:S01]  /*b500*/  MUFU.EX2 R182, R182 ;  /* 0x000000b600b67308 */ /* 0x000fe20000000800 */
[----:B------:R-:W-:Y:S01]  /*b510*/  FMUL.FTZ R39, R39, R3 ;  /* 0x0000000327277220 */ /* 0x000fe20000410000 */
[----:B------:R-:W-:Y:S01]  /*b520*/  HMMA.16816.F32 R156, R4, R18, R156 ;  /* 0x00000012049c723c */ /* 0x000fe2000000189c */
[----:B------:R-:W2:Y:S01]  /*b530*/  LDSM.16.MT88.4 R16, [R220+0x10000] ;  /* 0x01000000dc10783b */ /* 0x000ea20000004200 */
[----:B------:R-:W-:-:S02]  /*b540*/  FMUL.FTZ R40, R40, R164 ;  /* 0x000000a428287220 */ /* 0x000fc40000410000 */
[-C--:B------:R-:W-:Y:S02]  /*b550*/  FMUL.FTZ R41, R41, R164.reuse ;  /* 0x000000a429297220 */ /* 0x080fe40000410000 */
[-C--:B------:R-:W-:Y:S01]  /*b560*/  FMUL.FTZ R42, R42, R3.reuse ;  /* 0x000000032a2a7220 */ /* 0x080fe20000410000 */
[----:B------:R-:W2:Y:S01]  /*b570*/  MUFU.EX2 R185, R185 ;  /* 0x000000b900b97308 */ /* 0x000ea20000000800 */
[-C--:B------:R-:W-:Y:S02]  /*b580*/  FMUL.FTZ R43, R43, R3.reuse ;  /* 0x000000032b2b7220 */ /* 0x080fe40000410000 */
[-C--:B------:R-:W-:Y:S01]  /*b590*/  FMUL.FTZ R44, R44, R164.reuse ;  /* 0x000000a42c2c7220 */ /* 0x080fe20000410000 */
[----:B-1----:R-:W-:Y:S01]  /*b5a0*/  HMMA.16816.F32 R36, R4, R12, R36 ;  /* 0x0000000c0424723c */ /* 0x002fe20000001824 */
[----:B------:R-:W-:Y:S02]  /*b5b0*/  FMUL.FTZ R45, R45, R164 ;  /* 0x000000a42d2d7220 */ /* 0x000fe40000410000 */
[-C--:B------:R-:W-:Y:S01]  /*b5c0*/  FMUL.FTZ R46, R46, R3.reuse ;  /* 0x000000032e2e7220 */ /* 0x080fe20000410000 */
[----:B------:R-:W1:Y:S01]  /*b5d0*/  MUFU.EX2 R188, R188 ;  /* 0x000000bc00bc7308 */ /* 0x000e620000000800 */
[----:B------:R-:W-:-:S02]  /*b5e0*/  FMUL.FTZ R47, R47, R3 ;  /* 0x000000032f2f7220 */ /* 0x000fc40000410000 */
[-C--:B------:R-:W-:Y:S01]  /*b5f0*/  FMUL.FTZ R48, R48, R164.reuse ;  /* 0x000000a430307220 */ /* 0x080fe20000410000 */
[C---:B------:R-:W-:Y:S01]  /*b600*/  HMMA.16816.F32 R40, R4.reuse, R14, R40 ;  /* 0x0000000e0428723c */ /* 0x040fe20000001828 */
[-C--:B------:R-:W-:Y:S01]  /*b610*/  FMUL.FTZ R49, R49, R164.reuse ;  /* 0x000000a431317220 */ /* 0x080fe20000410000 */
[----:B------:R-:W1:Y:S01]  /*b620*/  LDSM.16.MT88.4 R12, [R220+0x12000] ;  /* 0x01200000dc0c783b */ /* 0x000e620000004200 */
[-C--:B------:R-:W-:Y:S01]  /*b630*/  FMUL.FTZ R50, R50, R3.reuse ;  /* 0x0000000332327220 */ /* 0x080fe20000410000 */
[----:B------:R-:W1:Y:S01]  /*b640*/  MUFU.EX2 R187, R187 ;  /* 0x000000bb00bb7308 */ /* 0x000e620000000800 */
[----:B------:R-:W-:Y:S02]  /*b650*/  FMUL.FTZ R51, R51, R3 ;  /* 0x0000000333337220 */ /* 0x000fe40000410000 */
[-C--:B------:R-:W-:Y:S01]  /*b660*/  FMUL.FTZ R136, R136, R164.reuse ;  /* 0x000000a488887220 */ /* 0x080fe20000410000 */
[----:B----4-:R-:W-:Y:S01]  /*b670*/  HMMA.16816.F32 R44, R4, R8, R44 ;  /* 0x00000008042c723c */ /* 0x010fe2000000182c */
[----:B------:R-:W-:-:S02]  /*b680*/  FMUL.FTZ R137, R137, R164 ;  /* 0x000000a489897220 */ /* 0x000fc40000410000 */
[-C--:B------:R-:W-:Y:S01]  /*b690*/  FMUL.FTZ R138, R138, R3.reuse ;  /* 0x000000038a8a7220 */ /* 0x080fe20000410000 */
[----:B------:R-:W-:Y:S01]  /*b6a0*/  MUFU.EX2 R189, R189 ;  /* 0x000000bd00bd7308 */ /* 0x000fe20000000800 */
[-C--:B------:R-:W-:Y:S02]  /*b6b0*/  FMUL.FTZ R139, R139, R3.reuse ;  /* 0x000000038b8b7220 */ /* 0x080fe40000410000 */
[-C--:B------:R-:W-:Y:S01]  /*b6c0*/  FMUL.FTZ R132, R132, R164.reuse ;  /* 0x000000a484847220 */ /* 0x080fe20000410000 */
[----:B------:R-:W-:Y:S01]  /*b6d0*/  HMMA.16816.F32 R48, R4, R10, R48 ;  /* 0x0000000a0430723c */ /* 0x000fe20000001830 */
[----:B------:R-:W4:Y:S01]  /*b6e0*/  LDSM.16.MT88.4 R8, [R224+0x14000] ;  /* 0x01400000e008783b */ /* 0x000f220000004200 */
[----:B------:R-:W-:Y:S02]  /*b6f0*/  FMUL.FTZ R133, R133, R164 ;  /* 0x000000a485857220 */ /* 0x000fe40000410000 */
[-C--:B------:R-:W-:Y:S01]  /*b700*/  FMUL.FTZ R134, R134, R3.reuse ;  /* 0x0000000386867220 */ /* 0x080fe20000410000 */
[----:B------:R-:W-:Y:S01]  /*b710*/  MUFU.EX2 R190, R190 ;  /* 0x000000be00be7308 */ /* 0x000fe20000000800 */
[----:B------:R-:W-:-:S02]  /*b720*/  FMUL.FTZ R135, R135, R3 ;  /* 0x0000000387877220 */ /* 0x000fc40000410000 */
        /* <DEDUP_REMOVED lines=37> */
[----:B------:R-:W1:Y:S01]  /*b980*/  MUFU.EX2 R192, R192 ;  /* 0x000000c000c07308 */ /* 0x000e620000000800 */
        /* <DEDUP_REMOVED lines=12> */
[----:B------:R-:W-:Y:S01]  /*ba50*/  MUFU.EX2 R174, R174 ;  /* 0x000000ae00ae7308 */ /* 0x000fe20000000800 */
        /* <DEDUP_REMOVED lines=37> */
[-C--:B------:R-:W-:Y:S02]  /*bcb0*/  FMUL.FTZ R115, R115, R3.reuse ;  /* 0x0000000373737220 */ /* 0x080fe40000410000 */
[-C--:B------:R-:W-:Y:S01]  /*bcc0*/  FMUL.FTZ R116, R116, R164.reuse ;  /* 0x000000a474747220 */ /* 0x080fe20000410000 */
[----:B-1----:R-:W-:Y:S01]  /*bcd0*/  HMMA.16816.F32 R108, R4, R12, R108 ;  /* 0x0000000c046c723c */ /* 0x002fe2000000186c */
[----:B------:R-:W-:Y:S02]  /*bce0*/  FMUL.FTZ R117, R117, R164 ;  /* 0x000000a475757220 */ /* 0x000fe40000410000 */
[----:B------:R-:W-:-:S02]  /*bcf0*/  FMUL.FTZ R118, R118, R3 ;  /* 0x0000000376767220 */ /* 0x000fc40000410000 */
[-C--:B------:R-:W-:Y:S02]  /*bd00*/  FMUL.FTZ R119, R119, R3.reuse ;  /* 0x0000000377777220 */ /* 0x080fe40000410000 */
[-C--:B------:R-:W-:Y:S01]  /*bd10*/  FMUL.FTZ R120, R120, R164.reuse ;  /* 0x000000a478787220 */ /* 0x080fe20000410000 */
[C---:B------:R-:W-:Y:S01]  /*bd20*/  HMMA.16816.F32 R112, R4.reuse, R14, R112 ;  /* 0x0000000e0470723c */ /* 0x040fe20000001870 */
[-C--:B------:R-:W-:Y:S01]  /*bd30*/  FMUL.FTZ R121, R121, R164.reuse ;  /* 0x000000a479797220 */ /* 0x080fe20000410000 */
[----:B------:R-:W1:Y:S01]  /*bd40*/  LDSM.16.MT88.4 R12, [R224+0x10800] ;  /* 0x01080000e00c783b */ /* 0x000e620000004200 */
[-C--:B------:R-:W-:Y:S02]  /*bd50*/  FMUL.FTZ R122, R122, R3.reuse ;  /* 0x000000037a7a7220 */ /* 0x080fe40000410000 */
[----:B------:R-:W-:Y:S02]  /*bd60*/  FMUL.FTZ R123, R123, R3 ;  /* 0x000000037b7b7220 */ /* 0x000fe40000410000 */
[-C--:B------:R-:W-:Y:S01]  /*bd70*/  FMUL.FTZ R100, R100, R164.reuse ;  /* 0x000000a464647220 */ /* 0x080fe20000410000 */
[----:B----4-:R-:W-:Y:S01]  /*bd80*/  HMMA.16816.F32 R116, R4, R8, R116 ;  /* 0x000000080474723c */ /* 0x010fe20000001874 */
[----:B------:R-:W-:-:S02]  /*bd90*/  FMUL.FTZ R101, R101, R164 ;  /* 0x000000a465657220 */ /* 0x000fc40000410000 */
[-C--:B------:R-:W-:Y:S02]  /*bda0*/  FMUL.FTZ R102, R102, R3.reuse ;  /* 0x0000000366667220 */ /* 0x080fe40000410000 */
[-C--:B------:R-:W-:Y:S02]  /*bdb0*/  FMUL.FTZ R103, R103, R3.reuse ;  /* 0x0000000367677220 */ /* 0x080fe40000410000 */
[-C--:B------:R-:W-:Y:S01]  /*bdc0*/  FMUL.FTZ R104, R104, R164.reuse ;  /* 0x000000a468687220 */ /* 0x080fe20000410000 */
[----:B------:R-:W-:Y:S01]  /*bdd0*/  HMMA.16816.F32 R120, R4, R10, R120 ;  /* 0x0000000a0478723c */ /* 0x000fe20000001878 */
[----:B------:R-:W4:Y:S01]  /*bde0*/  LDSM.16.MT88.4 R8, [R221+0x10800] ;  /* 0x01080000dd08783b */ /* 0x000f220000004200 */
[----:B------:R-:W-:Y:S02]  /*bdf0*/  FMUL.FTZ R105, R105, R164 ;  /* 0x000000a469697220 */ /* 0x000fe40000410000 */
[-C--:B------:R-:W-:Y:S02]  /*be00*/  FMUL.FTZ R106, R106, R3.reuse ;  /* 0x000000036a6a7220 */ /* 0x080fe40000410000 */
[----:B------:R-:W-:-:S02]  /*be10*/  FMUL.FTZ R107, R107, R3 ;  /* 0x000000036b6b7220 */ /* 0x000fc40000410000 */
[-C--:B------:R-:W-:Y:S01]  /*be20*/  FMUL.FTZ R124, R124, R164.reuse ;  /* 0x000000a47c7c7220 */ /* 0x080fe20000410000 */
[C---:B--2---:R-:W-:Y:S01]  /*be30*/  HMMA.16816.F32 R100, R4.reuse, R16, R100 ;  /* 0x000000100464723c */ /* 0x044fe20000001864 */
[-C--:B------:R-:W-:Y:S02]  /*be40*/  FMUL.FTZ R125, R125, R164.reuse ;  /* 0x000000a47d7d7220 */ /* 0x080fe40000410000 */
[-C--:B------:R-:W-:Y:S02]  /*be50*/  FMUL.FTZ R126, R126, R3.reuse ;  /* 0x000000037e7e7220 */ /* 0x080fe40000410000 */
[-C--:B------:R-:W-:Y:S02]  /*be60*/  FMUL.FTZ R127, R127, R3.reuse ;  /* 0x000000037f7f7220 */ /* 0x080fe40000410000 */
[-C--:B------:R-:W-:Y:S01]  /*be70*/  FMUL.FTZ R128, R128, R164.reuse ;  /* 0x000000a480807220 */ /* 0x080fe20000410000 */
[----:B------:R-:W-:Y:S01]  /*be80*/  HMMA.16816.F32 R104, R4, R18, R104 ;  /* 0x000000120468723c */ /* 0x000fe20000001868 */
[----:B------:R-:W-:Y:S01]  /*be90*/  FMUL.FTZ R129, R129, R164 ;  /* 0x000000a481817220 */ /* 0x000fe20000410000 */
[----:B------:R-:W2:Y:S01]  /*bea0*/  LDSM.16.MT88.4 R16, [R222+0x10800] ;  /* 0x01080000de10783b */ /* 0x000ea20000004200 */
[----:B------:R-:W-:-:S02]  /*beb0*/  FMUL.FTZ R130, R130, R3 ;  /* 0x0000000382827220 */ /* 0x000fc40000410000 */
[-C--:B------:R-:W-:Y:S02]  /*bec0*/  FMUL.FTZ R131, R131, R3.reuse ;  /* 0x0000000383837220 */ /* 0x080fe40000410000 */
[----:B------:R-:W-:Y:S01]  /*bed0*/  FFMA.FTZ R33, R201, R164, R33 ;  /* 0x000000a4c9217223 */ /* 0x000fe20000010021 */
[C---:B------:R-:W-:Y:S01]  /*bee0*/  HMMA.16816.F32 R124, R4.reuse, R20, R124 ;  /* 0x00000014047c723c */ /* 0x040fe2000000187c */
[----:B------:R-:W-:Y:S01]  /*bef0*/  FFMA.FTZ R3, R252, R3, R29 ;  /* 0x00000003fc037223 */ /* 0x000fe2000001001d */
[----:B------:R-:W-:Y:S01]  /*bf00*/  MOV R164, R34 ;  /* 0x0000002200a47202 */ /* 0x000fe20000000f00 */
[----:B------:R-:W-:Y:S02]  /*bf10*/  FADD.FTZ R30, R30, R33 ;  /* 0x000000211e1e7221 */ /* 0x000fe40000010000 */
[----:B------:R-:W-:Y:S02]  /*bf20*/  FADD.FTZ R3, R2, R3 ;  /* 0x0000000302037221 */ /* 0x000fe40000010000 */
[----:B------:R-:W-:Y:S01]  /*bf30*/  FADD.FTZ R31, R31, R30 ;  /* 0x0000001e1f1f7221 */ /* 0x000fe20000010000 */
[----:B------:R-:W-:Y:S01]  /*bf40*/  HMMA.16816.F32 R128, R4, R22, R128 ;  /* 0x000000160480723c */ /* 0x000fe20000001880 */
[----:B------:R-:W2:Y:S01]  /*bf50*/  LDSM.16.MT88.4 R20, [R220+0x10800] ;  /* 0x01080000dc14783b */ /* 0x000ea20000004200 */
[----:B------:R-:W-:-:S02]  /*bf60*/  FADD.FTZ R0, R0, R3 ;  /* 0x0000000300007221 */ /* 0x000fc40000010000 */
[----:B------:R-:W-:Y:S02]  /*bf70*/  FADD.FTZ R3, R28, R31 ;  /* 0x0000001f1c037221 */ /* 0x000fe40000010000 */
[----:B------:R-:W-:Y:S01]  /*bf80*/  FADD.FTZ R35, R35, R0 ;  /* 0x0000000023237221 */ /* 0x000fe20000010000 */
[----:B---3--:R-:W-:Y:S01]  /*bf90*/  F2FP.PACK_AB R4, R179, R176 ;  /* 0x000000b0b304723e */ /* 0x008fe200000000ff */
[----:B------:R-:W-:Y:S01]  /*bfa0*/  FADD.FTZ R176, R176, R3 ;  /* 0x00000003b0b07221 */ /* 0x000fe20000010000 */
[----:B-----5:R-:W-:Y:S01]  /*bfb0*/  F2FP.PACK_AB R5, R183, R180 ;  /* 0x000000b4b705723e */ /* 0x020fe200000000ff */
[----:B------:R-:W-:Y:S01]  /*bfc0*/  FADD.FTZ R180, R180, R35 ;  /* 0x00000023b4b47221 */ /* 0x000fe20000010000 */
[----:B------:R-:W-:Y:S01]  /*bfd0*/  F2FP.PACK_AB R6, R181, R178 ;  /* 0x000000b2b506723e */ /* 0x000fe200000000ff */
[----:B------:R-:W-:Y:S01]  /*bfe0*/  FADD.FTZ R179, R179, R176 ;  /* 0x000000b0b3b37221 */ /* 0x000fe20000010000 */
[----:B------:R-:W-:Y:S01]  /*bff0*/  F2FP.PACK_AB R7, R185, R182 ;  /* 0x000000b6b907723e */ /* 0x000fe200000000ff */
[----:B------:R-:W-:Y:S01]  /*c000*/  FADD.FTZ R183, R183, R180 ;  /* 0x000000b4b7b77221 */ /* 0x000fe20000010000 */
[----:B------:R-:W-:Y:S01]  /*c010*/  MOV R3, R32 ;  /* 0x0000002000037202 */ /* 0x000fe20000000f00 */
[----:B------:R-:W-:-:S02]  /*c020*/  FADD.FTZ R178, R178, R179 ;  /* 0x000000b3b2b27221 */ /* 0x000fc40000010000 */
[----:B------:R-:W-:Y:S02]  /*c030*/  FADD.FTZ R182, R182, R183 ;  /* 0x000000b7b6b67221 */ /* 0x000fe40000010000 */
[----:B-1----:R-:W-:Y:S01]  /*c040*/  HMMA.16816.F32 R160, R4, R12, R160 ;  /* 0x0000000c04a0723c */ /* 0x002fe200000018a0 */
[----:B------:R-:W-:Y:S02]  /*c050*/  FADD.FTZ R181, R181, R178 ;  /* 0x000000b2b5b57221 */ /* 0x000fe40000010000 */
[----:B------:R-:W-:Y:S02]  /*c060*/  FADD.FTZ R185, R185, R182 ;  /* 0x000000b6b9b97221 */ /* 0x000fe40000010000 */
[----:B------:R-:W-:-:S03]  /*c070*/  FADD.FTZ R0, R188, R181 ;  /* 0x000000b5bc007221 */ /* 0x000fc60000010000 */
[----:B------:R-:W-:Y:S01]  /*c080*/  HMMA.16816.F32 R156, R4, R14, R156 ;  /* 0x0000000e049c723c */ /* 0x000fe2000000189c */
[----:B------:R-:W1:Y:S01]  /*c090*/  LDSM.16.MT88.4 R12, [R224+0x12800] ;  /* 0x01280000e00c783b */ /* 0x000e620000004200 */
[----:B------:R-:W-:-:S06]  /*c0a0*/  FADD.FTZ R0, R187, R0 ;  /* 0x00000000bb007221 */ /* 0x000fcc0000010000 */
        /* <DEDUP_REMOVED lines=43> */
[----:B------:R-:W-:Y:S01]  /*c360*/  HMMA.16816.F32 R128, R4, R22, R128 ;  /* 0x000000160480723c */ /* 0x000fe20000001880 */
[----:B------:R-:W-:Y:S06]  /*c370*/  LDSM.16.MT88.4 R20, [R220+0x13000] ;  /* 0x01300000dc14783b */ /* 0x000fec0000004200 */
[----:B------:R-:W-:-:S02]  /*c380*/  F2FP.PACK_AB R4, R187, R188 ;  /* 0x000000bcbb04723e */ /* 0x000fc400000000ff */
[----:B------:R-:W-:Y:S01]  /*c390*/  F2FP.PACK_AB R5, R191, R186 ;  /* 0x000000babf05723e */ /* 0x000fe200000000ff */
[----:B------:R-:W-:Y:S01]  /*c3a0*/  FADD.FTZ R186, R186, R185 ;  /* 0x000000b9baba7221 */ /* 0x000fe20000010000 */
[C---:B------:R-:W-:Y:S01]  /*c3b0*/  F2FP.PACK_AB R6, R190.reuse, R189 ;  /* 0x000000bdbe06723e */ /* 0x040fe200000000ff */
[----:B------:R-:W-:Y:S01]  /*c3c0*/  FADD.FTZ R189, R189, R0 ;  /* 0x00000000bdbd7221 */ /* 0x000fe20000010000 */
[----:B------:R-:W-:Y:S01]  /*c3d0*/  F2FP.PACK_AB R7, R193, R184 ;  /* 0x000000b8c107723e */ /* 0x000fe200000000ff */
[----:B------:R-:W-:Y:S02]  /*c3e0*/  FADD.FTZ R191, R191, R186 ;  /* 0x000000babfbf7221 */ /* 0x000fe40000010000 */
[----:B------:R-:W-:Y:S02]  /*c3f0*/  FADD.FTZ R190, R190, R189 ;  /* 0x000000bdbebe7221 */ /* 0x000fe40000010000 */
[----:B------:R-:W-:Y:S02]  /*c400*/  FADD.FTZ R0, R184, R191 ;  /* 0x000000bfb8007221 */ /* 0x000fe40000010000 */
[----:B------:R-:W-:Y:S02]  /*c410*/  HMMA.16816.F32 R160, R4, R24, R160 ;  /* 0x0000001804a0723c */ /* 0x000fe400000018a0 */
[----:B------:R-:W-:-:S06]  /*c420*/  FADD.FTZ R0, R193, R0 ;  /* 0x00000000c1007221 */ /* 0x000fcc0000010000 */
        /* <DEDUP_REMOVED lines=9> */
[C---:B----4-:R-:W-:Y:S08]  /*c4c0*/  HMMA.16816.F32 R36, R4.reuse, R24, R36 ;  /* 0x000000180424723c */ /* 0x050ff00000001824 */
        /* <DEDUP_REMOVED lines=47> */
[----:B----4-:R-:W-:Y:S01]  /*c7c0*/  HMMA.16816.F32 R160, R4, R16, R160 ;  /* 0x0000001004a0723c */ /* 0x010fe200000018a0 */
[----:B------:R-:W-:Y:S02]  /*c7d0*/  FADD.FTZ R0, R174, R173 ;  /* 0x000000adae007221 */ /* 0x000fe40000010000 */
[----:B------:R-:W-:-:S03]  /*c7e0*/  FADD.FTZ R252, R165, R168 ;  /* 0x000000a8a5fc7221 */ /* 0x000fc60000010000 */
[----:B------:R-:W-:Y:S02]  /*c7f0*/  STL [R1+0x8], R0 ;  /* 0x0000080001007387 */ /* 0x000fe40000100800 */
[C---:B------:R-:W-:Y:S02]  /*c800*/  HMMA.16816.F32 R156, R4.reuse, R18, R156 ;  /* 0x00000012049c723c */ /* 0x040fe4000000189c */
[----:B------:R-:W4:Y:S06]  /*c810*/  LDSM.16.MT88.4 R16, [R222+0x13800] ;  /* 0x01380000de10783b */ /* 0x000f2c0000004200 */
        /* <DEDUP_REMOVED lines=31> */
[C---:B------:R-:W-:Y:S08]  /*ca10*/  HMMA.16816.F32 R88, R4.reuse, R22, R88 ;  /* 0x000000160458723c */ /* 0x040ff00000001858 */
[C---:B--2---:R-:W-:Y:S08]  /*ca20*/  HMMA.16816.F32 R92, R4.reuse, R24, R92 ;  /* 0x00000018045c723c */ /* 0x044ff0000000185c */
[C---:B------:R-:W-:Y:S08]  /*ca30*/  HMMA.16816.F32 R96, R4.reuse, R26, R96 ;  /* 0x0000001a0460723c */ /* 0x040ff00000001860 */
[C---:B-1----:R-:W-:Y:S08]  /*ca40*/  HMMA.16816.F32 R108, R4.reuse, R12, R108 ;  /* 0x0000000c046c723c */ /* 0x042ff0000000186c */
[C---:B------:R-:W-:Y:S08]  /*ca50*/  HMMA.16816.F32 R112, R4.reuse, R14, R112 ;  /* 0x0000000e0470723c */ /* 0x040ff00000001870 */
[C---:B---3--:R-:W-:Y:S08]  /*ca60*/  HMMA.16816.F32 R116, R4.reuse, R8, R116 ;  /* 0x000000080474723c */ /* 0x048ff00000001874 */
[C---:B------:R-:W-:Y:S08]  /*ca70*/  HMMA.16816.F32 R120, R4.reuse, R10, R120 ;  /* 0x0000000a0478723c */ /* 0x040ff00000001878 */
[C---:B----4-:R-:W-:Y:S08]  /*ca80*/  HMMA.16816.F32 R124, R4.reuse, R16, R124 ;  /* 0x00000010047c723c */ /* 0x050ff0000000187c */
[----:B------:R-:W-:Y:S08]  /*ca90*/  HMMA.16816.F32 R128, R4, R18, R128 ;  /* 0x000000120480723c */ /* 0x000ff00000001880 */
.L_x_259:
        /* <DEDUP_REMOVED lines=21> */
[----:B------:R-:W-:Y:S01]  /*cbf0*/  UIADD3 UR7, UR29, -0x1, URZ ;  /* 0xffffffff1d077890 */ /* 0x000fe2000fffe03f */
[----:B------:R-:W-:Y:S02]  /*cc00*/  LEA R249, P0, R5, c[0x0][0x170], 0x1 ;  /* 0x00005c0005f97a11 */ /* 0x000fe400078008ff */
[----:B-1----:R-:W-:-:S02]  /*cc10*/  SHF.R.S32.HI R0, RZ, 0x1f, R9 ;  /* 0x0000001fff007819 */ /* 0x002fc40000011409 */
[----:B------:R-:W-:Y:S02]  /*cc20*/  LEA R251, P1, R7, c[0x0][0x168], 0x1 ;  /* 0x00005a0007fb7a11 */ /* 0x000fe400078208ff */
[----:B------:R-:W-:Y:S02]  /*cc30*/  LEA.HI R0, R0, R9, RZ, 0x3 ;  /* 0x0000000900007211 */ /* 0x000fe400078f18ff */
[----:B------:R-:W-:Y:S01]  /*cc40*/  LEA.HI.X R248, R5, c[0x0][0x174], R248, 0x1, P0 ;  /* 0x00005d0005f87a11 */ /* 0x000fe200000f0cf8 */
[----:B------:R-:W-:Y:S01]  /*cc50*/  IMAD.MOV.U32 R5, RZ, RZ, R197 ;  /* 0x000000ffff057224 */ /* 0x000fe200078e00c5 */
[----:B------:R-:W-:Y:S01]  /*cc60*/  SHF.R.S32.HI R16, RZ, 0x3, R0 ;  /* 0x00000003ff107819 */ /* 0x000fe20000011400 */
[----:B------:R-:W-:Y:S01]  /*cc70*/  IMAD.MOV.U32 R0, RZ, RZ, R3 ;  /* 0x000000ffff007224 */ /* 0x000fe200078e0003 */
[----:B------:R-:W-:Y:S02]  /*cc80*/  LEA.HI.X R250, R7, c[0x0][0x16c], R250, 0x1, P1 ;  /* 0x00005b0007fa7a11 */ /* 0x000fe400008f0cfa */
[----:B------:R-:W-:-:S02]  /*cc90*/  SHF.R.S32.HI R17, RZ, 0x1f, R16 ;  /* 0x0000001fff117819 */ /* 0x000fc40000011410 */
[C---:B------:R-:W-:Y:S02]  /*cca0*/  IADD3 R20, P2, R16.reuse, 0x10, RZ ;  /* 0x0000001010147810 */ /* 0x040fe40007f5e0ff */
[C---:B------:R-:W-:Y:S01]  /*ccb0*/  IADD3 R14, P0, R16.reuse, 0x30, RZ ;  /* 0x00000030100e7810 */ /* 0x040fe20007f1e0ff */
[----:B------:R1:W-:Y:S01]  /*ccc0*/  STL.64 [R1+0x10], R16 ;  /* 0x0000101001007387 */ /* 0x0003e20000100a00 */
[----:B------:R-:W-:Y:S01]  /*ccd0*/  IADD3 R18, P1, R16, 0x20, RZ ;  /* 0x0000002010127810 */ /* 0x000fe20007f3e0ff */
[--C-:B------:R-:W-:Y:S01]  /*cce0*/  IMAD.X R21, RZ, RZ, R17.reuse, P2 ;  /* 0x000000ffff157224 */ /* 0x100fe200010e0611 */
[----:B------:R-:W-:Y:S01]  /*ccf0*/  ISETP.GE.AND P2, PT, R231, c[0x0][0x220], PT ;  /* 0x00008800e7007a0c */ /* 0x000fe20003f46270 */
[--C-:B------:R-:W-:Y:S02]  /*cd00*/  IMAD.X R15, RZ, RZ, R17.reuse, P0 ;  /* 0x000000ffff0f7224 */ /* 0x100fe400000e0611 */
[----:B------:R-:W-:Y:S01]  /*cd10*/  IMAD.X R19, RZ, RZ, R17, P1 ;  /* 0x000000ffff137224 */ /* 0x000fe200008e0611 */
[----:B------:R1:W-:Y:S04]  /*cd20*/  STL.64 [R1+0x28], R20 ;  /* 0x0000281401007387 */ /* 0x0003e80000100a00 */
[----:B------:R1:W-:Y:S04]  /*cd30*/  STL.64 [R1+0x18], R14 ;  /* 0x0000180e01007387 */ /* 0x0003e80000100a00 */
[----:B------:R1:W-:Y:S04]  /*cd40*/  STL.64 [R1+0x20], R18 ;  /* 0x0000201201007387 */ /* 0x0003e80000100a00 */
[----:B------:R1:W-:Y:S01]  /*cd50*/  STL.64 [R1], R4 ;  /* 0x0000000401007387 */ /* 0x0003e20000100a00 */
[----:B------:R-:W-:Y:S05]  /*cd60*/  BRA `(.L_x_264) ;  /* 0x000006c000007947 */ /* 0x000fea0003800000 */
.L_x_266:
        /* <DEDUP_REMOVED lines=108> */
.L_x_264:
[----:B------:R-:W2:Y:S01]  /*d430*/  LDL.64 R6, [R1] ;  /* 0x0000000001067983 */ /* 0x000ea20000100a00 */
[----:B------:R-:W-:Y:S01]  /*d440*/  UIADD3 UR13, UR7, -UR10, URZ ;  /* 0x8000000a070d7290 */ /* 0x000fe2000fffe03f */
[----:B------:R-:W-:Y:S04]  /*d450*/  DEPBAR.LE SB0, 0x0 ;  /* 0x000080000000791a */ /* 0x000fe80000000000 */
[----:B-1----:R-:W3:Y:S01]  /*d460*/  LDL.64 R4, [R1+0x10] ;  /* 0x0000100001047983 */ /* 0x002ee20000100a00 */
[----:B------:R-:W-:Y:S01]  /*d470*/  UIADD3 UR6, UR29, -0x1, URZ ;  /* 0xffffffff1d067890 */ /* 0x000fe2000fffe03f */
[----:B------:R-:W-:Y:S02]  /*d480*/  IMAD.U32 R3, RZ, RZ, UR13 ;  /* 0x0000000dff037e24 */ /* 0x000fe4000f8e00ff */
[----:B------:R-:W4:Y:S01]  /*d490*/  LDL.64 R32, [R1+0x28] ;  /* 0x0000280001207983 */ /* 0x000f220000100a00 */
[----:B------:R-:W-:Y:S02]  /*d4a0*/  USHF.R.S32.HI UR5, URZ, 0x1f, UR6 ;  /* 0x0000001f3f057899 */ /* 0x000fe40008011406 */
[----:B------:R-:W-:Y:S01]  /*d4b0*/  UIMAD UR4, UR25, UR6, URZ ;  /* 0x00000006190472a4 */ /* 0x000fe2000f8e023f */
[----:B------:R-:W5:Y:S01]  /*d4c0*/  LDL.64 R24, [R1+0x20] ;  /* 0x0000200001187983 */ /* 0x000f620000100a00 */
[----:B------:R-:W-:Y:S01]  /*d4d0*/  IMAD.U32 R17, RZ, RZ, UR6 ;  /* 0x00000006ff117e24 */ /* 0x000fe2000f8e00ff */
[----:B------:R-:W-:Y:S02]  /*d4e0*/  UISETP.GT.AND UP0, UPT, UR6, UR11, UPT ;  /* 0x0000000b0600728c */ /* 0x000fe4000bf04270 */
[----:B------:R-:W4:Y:S01]  /*d4f0*/  LDL.64 R28, [R1+0x18] ;  /* 0x00001800011c7983 */ /* 0x000f220000100a00 */
[----:B------:R-:W-:Y:S03]  /*d500*/  UIMAD UR4, UR5, UR9, UR4 ;  /* 0x00000009050472a4 */ /* 0x000fe6000f8e0204 */
[----:B------:R-:W-:Y:S06]  /*d510*/  BAR.SYNC.DEFER_BLOCKING 0x0 ;  /* 0x0000000000007b1d */ /* 0x000fec0000010000 */
[----:B------:R-:W-:Y:S01]  /*d520*/  @P5 STS.128 [R234+0x10000], RZ ;  /* 0x010000ffea005388 */ /* 0x000fe20000000c00 */
[----:B--2---:R-:W-:Y:S05]  /*d530*/  IMAD.WIDE.U32 R30, R17, UR9, R6 ;  /* 0x00000009111e7c25 */ /* 0x004fea000f8e0006 */
[----:B------:R-:W-:Y:S01]  /*d540*/  @!P5 LEA R194, P6, R30, c[0x0][0x170], 0x1 ;  /* 0x00005c001ec2da11 */ /* 0x000fe200078c08ff */
[----:B---3--:R-:W-:Y:S01]  /*d550*/  IMAD.MOV.U32 R20, RZ, RZ, R4 ;  /* 0x000000ffff147224 */ /* 0x008fe200078e0004 */
[----:B------:R-:W-:Y:S02]  /*d560*/  LEA R26, P0, R3, R4, 0x6 ;  /* 0x00000004031a7211 */ /* 0x000fe400078030ff */
[----:B------:R-:W-:Y:S01]  /*d570*/  IADD3 R19, R31, UR4, RZ ;  /* 0x000000041f137c10 */ /* 0x000fe2000fffe0ff */
[----:B------:R-:W-:Y:S01]  /*d580*/  UIADD3 UR4, UR8, -UR10, URZ ;  /* 0x8000000a08047290 */ /* 0x000fe2000fffe03f */
[----:B------:R-:W-:Y:S01]  /*d590*/  LEA.HI.X.SX32 R27, R3, R5, 0x6, P0 ;  /* 0x00000005031b7211 */ /* 0x000fe200000f36ff */
[----:B------:R-:W-:Y:S01]  /*d5a0*/  IMAD.WIDE.U32 R174, R26, c[0x0][0x1a0], RZ ;  /* 0x000068001aae7a25 */ /* 0x000fe200078e00ff */
[C---:B------:R-:W-:Y:S02]  /*d5b0*/  IADD3 R22, P1, R30.reuse, UR16, RZ ;  /* 0x000000101e167c10 */ /* 0x040fe4000ff3e0ff */
[----:B------:R-:W-:Y:S02]  /*d5c0*/  @!P5 LEA.HI.X R195, R30, c[0x0][0x174], R19, 0x1, P6 ;  /* 0x00005d001ec3da11 */ /* 0x000fe400030f0c13 */
[----:B------:R-:W-:Y:S01]  /*d5d0*/  IADD3.X R17, R19, UR12, RZ, P1, !PT ;  /* 0x0000000c13117c10 */ /* 0x000fe20008ffe4ff */
[----:B------:R-:W-:Y:S01]  /*d5e0*/  IMAD R19, R27, c[0x0][0x1a0], RZ ;  /* 0x000068001b137a24 */ /* 0x000fe200078e02ff */
[C---:B------:R-:W-:Y:S01]  /*d5f0*/  @!P5 LEA R34, P1, R22.reuse, c[0x0][0x170], 0x1 ;  /* 0x00005c001622da11 */ /* 0x040fe200078208ff */
[----:B------:R-:W-:Y:S01]  /*d600*/  @!PT LDS RZ, [RZ] ;  /* 0x00000000fffff984 */ /* 0x000fe20000000800 */
[----:B------:R-:W-:Y:S01]  /*d610*/  @!PT LDS RZ, [RZ] ;  /* 0x00000000fffff984 */ /* 0x000fe20000000800 */
[----:B------:R-:W-:Y:S01]  /*d620*/  @!PT LDS RZ, [RZ] ;  /* 0x00000000fffff984 */ /* 0x000fe20000000800 */
[----:B------:R1:W-:Y:S01]  /*d630*/  @!P5 LDGSTS.E.BYPASS.LTC128B.128 [R234+0x10000], [R194.64] ;  /* 0x10000000c2eadfae */ /* 0x0003e2000b901d56 */
[----:B------:R-:W-:Y:S01]  /*d640*/  IADD3 R18, P0, R22, UR16, RZ ;  /* 0x0000001016127c10 */ /* 0x000fe2000ff1e0ff */
[----:B------:R-:W-:Y:S01]  /*d650*/  IMAD R19, R26, c[0x0][0x1a4], R19 ;  /* 0x000069001a137a24 */ /* 0x000fe200078e0213 */
[----:B------:R-:W-:Y:S01]  /*d660*/  @!P5 LEA.HI.X R35, R22, c[0x0][0x174], R17, 0x1, P1 ;  /* 0x00005d001623da11 */ /* 0x000fe200008f0c11 */
[----:B------:R-:W-:Y:S01]  /*d670*/  @P4 STS.128 [R234+0x12000], RZ ;  /* 0x012000ffea004388 */ /* 0x000fe20000000c00 */
[----:B------:R-:W-:Y:S01]  /*d680*/  IADD3.X R17, R17, UR12, RZ, P0, !PT ;  /* 0x0000000c11117c10 */ /* 0x000fe200087fe4ff */
[----:B------:R-:W-:Y:S01]  /*d690*/  IMAD.IADD R19, R175, 0x1, R19 ;  /* 0x00000001af137824 */ /* 0x000fe200078e0213 */
[C---:B------:R-:W-:Y:S02]  /*d6a0*/  @!P5 LEA R30, P0, R18.reuse, c[0x0][0x170], 0x1 ;  /* 0x00005c00121eda11 */ /* 0x040fe400078008ff */
[C---:B------:R-:W-:Y:S02]  /*d6b0*/  @!P5 IADD3 R22, P1, R18.reuse, UR16, RZ ;  /* 0x000000101216dc10 */ /* 0x040fe4000ff3e0ff */
[----:B------:R-:W-:Y:S02]  /*d6c0*/  @!P5 LEA.HI.X R31, R18, c[0x0][0x174], R17, 0x1, P0 ;  /* 0x00005d00121fda11 */ /* 0x000fe400000f0c11 */
[C---:B------:R-:W-:Y:S02]  /*d6d0*/  LEA R198, P0, R174.reuse, R249, 0x1 ;  /* 0x000000f9aec67211 */ /* 0x040fe400078008ff */
[----:B------:R-:W-:Y:S02]  /*d6e0*/  @!P5 IADD3.X R21, R17, UR12, RZ, P1, !PT ;  /* 0x0000000c1115dc10 */ /* 0x000fe40008ffe4ff */
[----:B------:R-:W-:Y:S02]  /*d6f0*/  LEA.HI.X R199, R174, R248, R19, 0x1, P0 ;  /* 0x000000f8aec77211 */ /* 0x000fe400000f0c13 */
[C---:B------:R-:W-:Y:S02]  /*d700*/  @!P5 LEA R26, P1, R22.reuse, c[0x0][0x170], 0x1 ;  /* 0x00005c00161ada11 */ /* 0x040fe400078208ff */
[C---:B----4-:R-:W-:Y:S01]  /*d710*/  LEA R182, P0, R3.reuse, R28, 0x6 ;  /* 0x0000001c03b67211 */ /* 0x050fe200078030ff */
[----:B------:R-:W-:Y:S01]  /*d720*/  @!PT LDS RZ, [RZ] ;  /* 0x00000000fffff984 */ /* 0x000fe20000000800 */
[----:B------:R-:W-:Y:S01]  /*d730*/  @!PT LDS RZ, [RZ] ;  /* 0x00000000fffff984 */ /* 0x000fe20000000800 */
[----:B------:R-:W-:Y:S01]  /*d740*/  @!PT LDS RZ, [RZ] ;  /* 0x00000000fffff984 */ /* 0x000fe20000000800 */
[----:B------:R2:W-:Y:S01]  /*d750*/  @!P4 LDGSTS.E.BYPASS.LTC128B.128 [R234+0x12000], [R198.64+0x80] ;  /* 0x12000080c6eacfae */ /* 0x0005e2000b901d56 */
[----:B------:R-:W-:Y:S01]  /*d760*/  @!P5 LEA.HI.X R27, R22, c[0x0][0x174], R21, 0x1, P1 ;  /* 0x00005d00161bda11 */ /* 0x000fe200008f0c15 */
[----:B------:R-:W-:Y:S01]  /*d770*/  IMAD.MOV.U32 R21, RZ, RZ, R5 ;  /* 0x000000ffff157224 */ /* 0x000fe200078e0005 */
[C---:B------:R-:W-:Y:S01]  /*d780*/  LEA R22, P6, R3.reuse, R32, 0x6 ;  /* 0x0000002003167211 */ /* 0x040fe200078c30ff */
[----:B------:R-:W-:Y:S01]  /*d790*/  @P3 STS.128 [R234+0x14000], RZ ;  /* 0x014000ffea003388 */ /* 0x000fe20000000c00 */
[C---:B-----5:R-:W-:Y:S02]  /*d7a0*/  LEA R202, P1, R3.reuse, R24, 0x6 ;  /* 0x0000001803ca7211 */ /* 0x060fe400078230ff */
[C---:B------:R-:W-:Y:S01]  /*d7b0*/  LEA.HI.X.SX32 R23, R3.reuse, R33, 0x6, P6 ;  /* 0x0000002103177211 */ /* 0x040fe200030f36ff */
[----:B------:R-:W-:Y:S01]  /*d7c0*/  @!PT LDS RZ, [RZ] ;  /* 0x00000000fffff984 */ /* 0x000fe20000000800 */
[----:B------:R-:W-:Y:S01]  /*d7d0*/  @!PT LDS RZ, [RZ] ;  /* 0x00000000fffff984 */ /* 0x000fe20000000800 */
[----:B------:R-:W-:Y:S01]  /*d7e0*/  @!PT LDS RZ, [RZ] ;  /* 0x00000000fffff984 */ /* 0x000fe20000000800 */
[----:B------:R2:W-:Y:S01]  /*d7f0*/  @!P3 LDGSTS.E.BYPASS.LTC128B.128 [R234+0x14000], [R198.64+0x100] ;  /* 0x14000100c6eabfae */ /* 0x0005e2000b901d56 */
[C---:B------:R-:W-:Y:S02]  /*d800*/  LEA.HI.X.SX32 R203, R3.reuse, R25, 0x6, P1 ;  /* 0x0000001903cb7211 */ /* 0x040fe400008f36ff */
[----:B------:R-:W-:Y:S01]  /*d810*/  LEA.HI.X.SX32 R183, R3, R29, 0x6, P0 ;  /* 0x0000001d03b77211 */ /* 0x000fe200000f36ff */
[----:B------:R-:W-:Y:S01]  /*d820*/  @P2 STS.128 [R234+0x16000], RZ ;  /* 0x016000ffea002388 */ /* 0x000fe20000000c00 */
[----:B------:R-:W-:Y:S02]  /*d830*/  IMAD R18, R23, c[0x0][0x1a0], RZ ;  /* 0x0000680017127a24 */ /* 0x000fe400078e02ff */
[----:B------:R-:W-:Y:S01]  /*d840*/  IMAD R17, R203, c[0x0][0x1a0], RZ ;  /* 0x00006800cb117a24 */ /* 0x000fe200078e02ff */
[----:B------:R-:W-:Y:S01]  /*d850*/  @!PT LDS RZ, [RZ] ;  /* 0x00000000fffff984 */ /* 0x000fe20000000800 */
[----:B------:R-:W-:Y:S01]  /*d860*/  @!PT LDS RZ, [RZ] ;  /* 0x00000000fffff984 */ /* 0x000fe20000000800 */
[----:B------:R-:W-:Y:S01]  /*d870*/  @!PT LDS RZ, [RZ] ;  /* 0x00000000fffff984 */ /* 0x000fe20000000800 */
[----:B------:R2:W-:Y:S01]  /*d880*/  @!P2 LDGSTS.E.BYPASS.LTC128B.128 [R234+0x16000], [R198.64+0x180] ;  /* 0x16000180c6eaafae */ /* 0x0005e2000b901d56 */
[C---:B------:R-:W-:Y:S02]  /*d890*/  IMAD R18, R22.reuse, c[0x0][0x1a4], R18 ;  /* 0x0000690016127a24 */ /* 0x040fe400078e0212 */
[----:B------:R-:W-:Y:S01]  /*d8a0*/  IMAD.WIDE.U32 R22, R22, c[0x0][0x1a0], RZ ;  /* 0x0000680016167a25 */ /* 0x000fe200078e00ff */
[----:B------:R-:W-:Y:S03]  /*d8b0*/  @P5 STS.128 [R234+0x10800], RZ ;  /* 0x010800ffea005388 */ /* 0x000fe60000000c00 */
[----:B------:R-:W-:Y:S01]  /*d8c0*/  IMAD.IADD R19, R23, 0x1, R18 ;  /* 0x0000000117137824 */ /* 0x000fe200078e0212 */
[-C--:B------:R-:W-:Y:S01]  /*d8d0*/  LEA R178, P6, R22, R249.reuse, 0x1 ;  /* 0x000000f916b27211 */ /* 0x080fe200078c08ff */
[----:B------:R-:W-:Y:S01]  /*d8e0*/  @!PT LDS RZ, [RZ] ;  /* 0x00000000fffff984 */ /* 0x000fe20000000800 */
[----:B------:R-:W-:Y:S01]  /*d8f0*/  @!PT LDS RZ, [RZ] ;  /* 0x00000000fffff984 */ /* 0x000fe20000000800 */
[----:B------:R-:W-:Y:S01]  /*d900*/  @!PT LDS RZ, [RZ] ;  /* 0x00000000fffff984 */ /* 0x000fe20000000800 */
[----:B------:R3:W-:Y:S01]  /*d910*/  @!P5 LDGSTS.E.BYPASS.LTC128B.128 [R234+0x10800], [R34.64] ;  /* 0x1080000022eadfae */ /* 0x0007e2000b901d56 */
[----:B------:R-:W-:Y:S02]  /*d920*/  IMAD R17, R202, c[0x0][0x1a4], R17 ;  /* 0x00006900ca117a24 */ /* 0x000fe400078e0211 */
[-C--:B------:R-:W-:Y:S01]  /*d930*/  LEA.HI.X R179, R22, R248.reuse, R19, 0x1, P6 ;  /* 0x000000f816b37211 */ /* 0x080fe200030f0c13 */
[----:B------:R-:W-:Y:S01]  /*d940*/  @P4 STS.128 [R234+0x12800], RZ ;  /* 0x012800ffea004388 */ /* 0x000fe20000000c00 */
[----:B------:R-:W-:Y:S03]  /*d950*/  IMAD.WIDE.U32 R202, R202, c[0x0][0x1a0], RZ ;  /* 0x00006800caca7a25 */ /* 0x000fe600078e00ff */
[----:B------:R-:W-:Y:S01]  /*d960*/  @!PT LDS RZ, [RZ] ;  /* 0x00000000fffff984 */ /* 0x000fe20000000800 */
[----:B------:R-:W-:Y:S01]  /*d970*/  @!PT LDS RZ, [RZ] ;  /* 0x00000000fffff984 */ /* 0x000fe20000000800 */
[----:B------:R-:W-:Y:S01]  /*d980*/  @!PT LDS RZ, [RZ] ;  /* 0x00000000fffff984 */ /* 0x000fe20000000800 */
[----:B------:R4:W-:Y:S01]  /*d990*/  @!P4 LDGSTS.E.BYPASS.LTC128B.128 [R234+0x12800], [R178.64+0x80] ;  /* 0x12800080b2eacfae */ /* 0x0009e2000b901d56 */
[----:B------:R-:W-:Y:S01]  /*d9a0*/  IMAD.IADD R17, R203, 0x1, R17 ;  /* 0x00000001cb117824 */ /* 0x000fe200078e0211 */
[C---:B------:R-:W-:Y:S01]  /*d9b0*/  LEA R174, P1, R202.reuse, R249, 0x1 ;  /* 0x000000f9caae7211 */ /* 0x040fe200078208ff */
[----:B------:R-:W-:Y:S01]  /*d9c0*/  IMAD R3, R183, c[0x0][0x1a0], RZ ;  /* 0x00006800b7037a24 */ /* 0x000fe200078e02ff */
[----:B------:R-:W-:Y:S02]  /*d9d0*/  @P3 STS.128 [R234+0x14800], RZ ;  /* 0x014800ffea003388 */ /* 0x000fe40000000c00 */
[-C--:B------:R-:W-:Y:S01]  /*d9e0*/  LEA.HI.X R175, R202, R248.reuse, R17, 0x1, P1 ;  /* 0x000000f8caaf7211 */ /* 0x080fe200008f0c11 */
[C---:B------:R-:W-:Y:S01]  /*d9f0*/  IMAD R3, R182.reuse, c[0x0][0x1a4], R3 ;  /* 0x00006900b6037a24 */ /* 0x040fe200078e0203 */
[----:B------:R-:W-:Y:S01]  /*da00*/  @!PT LDS RZ, [RZ] ;  /* 0x00000000fffff984 */ /* 0x000fe20000000800 */
[----:B------:R-:W-:Y:S01]  /*da10*/  @!PT LDS RZ, [RZ] ;  /* 0x00000000fffff984 */ /* 0x000fe20000000800 */
[----:B------:R-:W-:Y:S01]  /*da20*/  @!PT LDS RZ, [RZ] ;  /* 0x00000000fffff984 */ /* 0x000fe20000000800 */
[----:B------:R4:W-:Y:S01]  /*da30*/  @!P3 LDGSTS.E.BYPASS.LTC128B.128 [R234+0x14800], [R178.64+0x100] ;  /* 0x14800100b2eabfae */ /* 0x0009e2000b901d56 */
[----:B------:R-:W-:Y:S03]  /*da40*/  IMAD.WIDE.U32 R182, R182, c[0x0][0x1a0], RZ ;  /* 0x00006800b6b67a25 */ /* 0x000fe600078e00ff */
[----:B------:R-:W-:Y:S02]  /*da50*/  @P2 STS.128 [R234+0x16800], RZ ;  /* 0x016800ffea002388 */ /* 0x000fe40000000c00 */
[----:B------:R-:W-:Y:S02]  /*da60*/  IADD3 R3, R183, R3, RZ ;  /* 0x00000003b7037210 */ /* 0x000fe40007ffe0ff */
[----:B------:R-:W-:Y:S01]  /*da70*/  @!PT LDS RZ, [RZ] ;  /* 0x00000000fffff984 */ /* 0x000fe20000000800 */
[----:B------:R-:W-:Y:S01]  /*da80*/  @!PT LDS RZ, [RZ] ;  /* 0x00000000fffff984 */ /* 0x000fe20000000800 */
[----:B------:R-:W-:Y:S01]  /*da90*/  @!PT LDS RZ, [RZ] ;  /* 0x00000000fffff984 */ /* 0x000fe20000000800 */
[----:B------:R4:W-:Y:S01]  /*daa0*/  @!P2 LDGSTS.E.BYPASS.LTC128B.128 [R234+0x16800], [R178.64+0x180] ;  /* 0x16800180b2eaafae */ /* 0x0009e2000b901d56 */
[C---:B------:R-:W-:Y:S03]  /*dab0*/  LEA R16, P0, R182.reuse, R249, 0x1 ;  /* 0x000000f9b6107211 */ /* 0x040fe600078008ff */
[----:B------:R-:W-:Y:S01]  /*dac0*/  @P5 STS.128 [R234+0x11000], RZ ;  /* 0x011000ffea005388 */ /* 0x000fe20000000c00 */
[----:B------:R-:W-:Y:S01]  /*dad0*/  LEA.HI.X R17, R182, R248, R3, 0x1, P0 ;  /* 0x000000f8b6117211 */ /* 0x000fe200000f0c03 */
[----:B------:R-:W-:Y:S02]  /*dae0*/  IMAD.U32 R3, RZ, RZ, UR4 ;  /* 0x00000004ff037e24 */ /* 0x000fe4000f8e00ff */
        /* <DEDUP_REMOVED lines=40> */
[----:B------:R-:W3:Y:S04]  /*dd70*/  LDSM.16.M88.4 R168, [R229+0x8000] ;  /* 0x00800000e5a8783b */ /* 0x000ee80000000200 */
[----:B-1----:R-:W1:Y:S04]  /*dd80*/  LDSM.16.M88.4 R172, [R229+0x8800] ;  /* 0x00880000e5ac783b */ /* 0x002e680000000200 */
[----:B----4-:R-:W4:Y:S04]  /*dd90*/  LDSM.16.M88.4 R176, [R229+0x9000] ;  /* 0x00900000e5b0783b */ /* 0x010f280000000200 */
[----:B------:R-:W0:Y:S04]  /*dda0*/  LDGDEPBAR ;  /* 0x00000000000079af */ /* 0x000e280000000000 */
[----:B------:R-:W5:Y:S04]  /*ddb0*/  LDSM.16.M88.4 R180, [R229+0x9800] ;  /* 0x00980000e5b4783b */ /* 0x000f680000000200 */
[----:B------:R-:W-:Y:S04]  /*ddc0*/  LDSM.16.M88.4 R184, [R228] ;  /* 0x00000000e4b8783b */ /* 0x000fe80000000200 */
[----:B------:R-:W4:Y:S04]  /*ddd0*/  LDSM.16.M88.4 R188, [R227] ;  /* 0x00000000e3bc783b */ /* 0x000f280000000200 */
[----:B------:R-:W4:Y:S04]  /*dde0*/  LDSM.16.M88.4 R192, [R219] ;  /* 0x00000000dbc0783b */ /* 0x000f280000000200 */
[----:B--2---:R-:W2:Y:S04]  /*ddf0*/  LDSM.16.M88.4 R196, [R218] ;  /* 0x00000000dac4783b */ /* 0x004ea80000000200 */
[----:B------:R-:W2:Y:S01]  /*de00*/  LDSM.16.M88.4 R200, [R217] ;  /* 0x00000000d9c8783b */ /* 0x000ea20000000200 */
[C---:B---3--:R-:W-:Y:S08]  /*de10*/  HMMA.16816.F32 R4, R164.reuse, R168, RZ ;  /* 0x000000a8a404723c */ /* 0x048ff000000018ff */
[C---:B------:R-:W-:Y:S01]  /*de20*/  HMMA.16816.F32 R8, R164.reuse, R170, RZ ;  /* 0x000000aaa408723c */ /* 0x040fe200000018ff */
[----:B------:R-:W-:Y:S07]  /*de30*/  LDSM.16.M88.4 R168, [R223+0x8000] ;  /* 0x00800000dfa8783b */ /* 0x000fee0000000200 */
[C---:B-1----:R-:W-:Y:S07]  /*de40*/  HMMA.16816.F32 R12, R164.reuse, R172, RZ ;  /* 0x000000aca40c723c */ /* 0x042fee00000018ff */
[----:B------:R-:W-:Y:S01]  /*de50*/  IMAD.MOV.U32 R172, RZ, RZ, R20 ;  /* 0x000000ffffac7224 */ /* 0x000fe200078e0014 */
[C---:B------:R-:W-:Y:S01]  /*de60*/  HMMA.16816.F32 R16, R164.reuse, R174, RZ ;  /* 0x000000aea410723c */ /* 0x040fe200000018ff */
[----:B------:R-:W-:Y:S06]  /*de70*/  IMAD.MOV.U32 R173, RZ, RZ, R21 ;  /* 0x000000ffffad7224 */ /* 0x000fec00078e0015 */
[----:B------:R-:W-:Y:S01]  /*de80*/  IMAD.MOV.U32 R174, RZ, RZ, R32 ;  /* 0x000000ffffae7224 */ /* 0x000fe200078e0020 */
[C---:B----4-:R-:W-:Y:S01]  /*de90*/  HMMA.16816.F32 R20, R164.reuse, R176, RZ ;  /* 0x000000b0a414723c */ /* 0x050fe200000018ff */
[----:B------:R-:W-:Y:S06]  /*dea0*/  IMAD.MOV.U32 R175, RZ, RZ, R33 ;  /* 0x000000ffffaf7224 */ /* 0x000fec00078e0021 */
[----:B------:R-:W-:Y:S01]  /*deb0*/  MOV R177, R25 ;  /* 0x0000001900b17202 */ /* 0x000fe20000000f00 */
[----:B------:R-:W-:Y:S02]  /*dec0*/  IMAD.MOV.U32 R176, RZ, RZ, R24 ;  /* 0x000000ffffb07224 */ /* 0x000fe400078e0018 */
[C---:B------:R-:W-:Y:S07]  /*ded0*/  HMMA.16816.F32 R24, R164.reuse, R178, RZ ;  /* 0x000000b2a418723c */ /* 0x040fee00000018ff */
[----:B------:R-:W-:Y:S02]  /*dee0*/  IMAD.MOV.U32 R178, RZ, RZ, R28 ;  /* 0x000000ffffb27224 */ /* 0x000fe400078e001c */
[----:B------:R-:W-:Y:S02]  /*def0*/  IMAD.MOV.U32 R179, RZ, RZ, R29 ;  /* 0x000000ffffb37224 */ /* 0x000fe400078e001d */
[C---:B-----5:R-:W-:Y:S08]  /*df00*/  HMMA.16816.F32 R28, R164.reuse, R180, RZ ;  /* 0x000000b4a41c723c */ /* 0x060ff000000018ff */
[----:B------:R-:W-:Y:S01]  /*df10*/  HMMA.16816.F32 R32, R164, R182, RZ ;  /* 0x000000b6a420723c */ /* 0x000fe200000018ff */
[----:B------:R-:W1:Y:S04]  /*df20*/  LDSM.16.M88.4 R164, [R226] ;  /* 0x00000000e2a4783b */ /* 0x000e680000000200 */
[----:B------:R-:W-:Y:S03]  /*df30*/  LDSM.16.M88.4 R180, [R223+0x9800] ;  /* 0x00980000dfb4783b */ /* 0x000fe60000000200 */
[C---:B------:R-:W-:Y:S08]  /*df40*/  HMMA.16816.F32 R4, R184.reuse, R188, R4 ;  /* 0x000000bcb804723c */ /* 0x040ff00000001804 */
[C---:B------:R-:W-:Y:S01]  /*df50*/  HMMA.16816.F32 R8, R184.reuse, R190, R8 ;  /* 0x000000beb808723c */ /* 0x040fe20000001808 */
[----:B------:R-:W-:Y:S07]  /*df60*/  LDSM.16.M88.4 R188, [R216] ;  /* 0x00000000d8bc783b */ /* 0x000fee0000000200 */
[C---:B------:R-:W-:Y:S07]  /*df70*/  HMMA.16816.F32 R12, R184.reuse, R192, R12 ;  /* 0x000000c0b80c723c */ /* 0x040fee000000180c */
[----:B------:R-:W-:Y:S01]  /*df80*/  IMAD.MOV.U32 R192, RZ, RZ, R178 ;  /* 0x000000ffffc07224 */ /* 0x000fe200078e00b2 */
[C---:B------:R-:W-:Y:S04]  /*df90*/  HMMA.16816.F32 R16, R184.reuse, R194, R16 ;  /* 0x000000c2b810723c */ /* 0x040fe80000001810 */
[----:B------:R-:W-:Y:S04]  /*dfa0*/  IMAD.MOV.U32 R193, RZ, RZ, R179 ;  /* 0x000000ffffc17224 */ /* 0x000fe800078e00b3 */
[C---:B--2---:R-:W-:Y:S07]  /*dfb0*/  HMMA.16816.F32 R20, R184.reuse, R196, R20 ;  /* 0x000000c4b814723c */ /* 0x044fee0000001814 */
[----:B------:R-:W-:Y:S01]  /*dfc0*/  IMAD.MOV.U32 R196, RZ, RZ, R176 ;  /* 0x000000ffffc47224 */ /* 0x000fe200078e00b0 */
[C---:B------:R-:W-:Y:S04]  /*dfd0*/  HMMA.16816.F32 R24, R184.reuse, R198, R24 ;  /* 0x000000c6b818723c */ /* 0x040fe80000001818 */
[----:B------:R-:W-:Y:S02]  /*dfe0*/  MOV R197, R177 ;  /* 0x000000b100c57202 */ /* 0x000fe40000000f00 */
[----:B------:R-:W-:Y:S01]  /*dff0*/  LDSM.16.M88.4 R176, [R223+0x9000] ;  /* 0x00900000dfb0783b */ /* 0x000fe20000000200 */
[----:B------:R-:W-:Y:S01]  /*e000*/  IMAD.MOV.U32 R198, RZ, RZ, R172 ;  /* 0x000000ffffc67224 */ /* 0x000fe200078e00ac */
[C---:B------:R-:W-:Y:S04]  /*e010*/  HMMA.16816.F32 R28, R184.reuse, R200, R28 ;  /* 0x000000c8b81c723c */ /* 0x040fe8000000181c */
[----:B------:R-:W-:Y:S01]  /*e020*/  IMAD.MOV.U32 R199, RZ, RZ, R173 ;  /* 0x000000ffffc77224 */ /* 0x000fe200078e00ad */
[C---:B------:R-:W-:Y:S02]  /*e030*/  LEA R194, P0, R3.reuse, R198, 0x6 ;  /* 0x000000c603c27211 */ /* 0x040fe400078030ff */
[----:B------:R-:W-:Y:S01]  /*e040*/  IMAD.MOV.U32 R200, RZ, RZ, R174 ;  /* 0x000000ffffc87224 */ /* 0x000fe200078e00ae */
[----:B------:R-:W-:Y:S01]  /*e050*/  HMMA.16816.F32 R32, R184, R202, R32 ;  /* 0x000000cab820723c */ /* 0x000fe20000001820 */
[----:B------:R-:W-:Y:S03]  /*e060*/  LDSM.16.M88.4 R184, [R225] ;  /* 0x00000000e1b8783b */ /* 0x000fe60000000200 */
[----:B------:R-:W-:Y:S01]  /*e070*/  IMAD.MOV.U32 R201, RZ, RZ, R175 ;  /* 0x000000ffffc97224 */ /* 0x000fe200078e00af */
[C---:B------:R-:W-:Y:S01]  /*e080*/  LEA.HI.X.SX32 R195, R3.reuse, R199, 0x6, P0 ;  /* 0x000000c703c37211 */ /* 0x040fe200000f36ff */
[----:B------:R-:W2:Y:S01]  /*e090*/  LDSM.16.M88.4 R172, [R223+0x8800] ;  /* 0x00880000dfac783b */ /* 0x000ea20000000200 */
[----:B------:R-:W-:Y:S01]  /*e0a0*/  LEA R202, P1, R3, R196, 0x6 ;  /* 0x000000c403ca7211 */ /* 0x000fe200078230ff */
[C---:B-1----:R-:W-:Y:S05]  /*e0b0*/  HMMA.16816.F32 R4, R164.reuse, R168, R4 ;  /* 0x000000a8a404723c */ /* 0x042fea0000001804 */
[----:B------:R-:W-:Y:S01]  /*e0c0*/  IMAD R195, R195, c[0x0][0x198], RZ ;  /* 0x00006600c3c37a24 */ /* 0x000fe200078e02ff */
[C---:B------:R-:W-:Y:S02]  /*e0d0*/  LEA R198, P0, R3.reuse, R192, 0x6 ;  /* 0x000000c003c67211 */ /* 0x040fe400078030ff */
[C---:B------:R-:W-:Y:S01]  /*e0e0*/  HMMA.16816.F32 R8, R164.reuse, R170, R8 ;  /* 0x000000aaa408723c */ /* 0x040fe20000001808 */
[----:B------:R-:W1:Y:S03]  /*e0f0*/  LDSM.16.M88.4 R168, [R216+0x800] ;  /* 0x00080000d8a8783b */ /* 0x000e660000000200 */
[C---:B------:R-:W-:Y:S01]  /*e100*/  LEA.HI.X.SX32 R203, R3.reuse, R197, 0x6, P1 ;  /* 0x000000c503cb7211 */ /* 0x040fe200008f36ff */
[----:B------:R-:W-:Y:S01]  /*e110*/  IMAD R195, R194, c[0x0][0x19c], R195 ;  /* 0x00006700c2c37a24 */ /* 0x000fe200078e02c3 */
[----:B------:R-:W-:Y:S06]  /*e120*/  LEA.HI.X.SX32 R199, R3, R193, 0x6, P0 ;  /* 0x000000c103c77211 */ /* 0x000fec00000f36ff */
[----:B------:R-:W-:Y:S04]  /*e130*/  IMAD R197, R199, c[0x0][0x198], RZ ;  /* 0x00006600c7c57a24 */ /* 0x000fe800078e02ff */
[----:B------:R-:W-:Y:S01]  /*e140*/  IMAD R197, R198, c[0x0][0x19c], R197 ;  /* 0x00006700c6c57a24 */ /* 0x000fe200078e02c5 */
        /* <DEDUP_REMOVED lines=10> */
[C---:B------:R-:W-:Y:S08]  /*e1f0*/  HMMA.16816.F32 R4, R184.reuse, R188, R4 ;  /* 0x000000bcb804723c */ /* 0x040ff00000001804 */
[C---:B------:R-:W-:Y:S01]  /*e200*/  HMMA.16816.F32 R8, R184.reuse, R190, R8 ;  /* 0x000000beb808723c */ /* 0x040fe20000001808 */
[----:B------:R-:W4:Y:S07]  /*e210*/  LDSM.16.M88.4 R188, [R229+0xa800] ;  /* 0x00a80000e5bc783b */ /* 0x000f2e0000000200 */
[C---:B-1----:R-:W-:Y:S08]  /*e220*/  HMMA.16816.F32 R12, R184.reuse, R168, R12 ;  /* 0x000000a8b80c723c */ /* 0x042ff0000000180c */
[C---:B------:R-:W-:Y:S01]  /*e230*/  HMMA.16816.F32 R16, R184.reuse, R170, R16 ;  /* 0x000000aab810723c */ /* 0x040fe20000001810 */
[----:B------:R-:W1:Y:S07]  /*e240*/  LDSM.16.M88.4 R168, [R229+0xb000] ;  /* 0x00b00000e5a8783b */ /* 0x000e6e0000000200 */
[C---:B--2---:R-:W-:Y:S08]  /*e250*/  HMMA.16816.F32 R20, R184.reuse, R164, R20 ;  /* 0x000000a4b814723c */ /* 0x044ff00000001814 */
[C---:B------:R-:W-:Y:S01]  /*e260*/  HMMA.16816.F32 R24, R184.reuse, R166, R24 ;  /* 0x000000a6b818723c */ /* 0x040fe20000001818 */
[----:B------:R-:W2:Y:S07]  /*e270*/  LDSM.16.M88.4 R164, [R229+0xb800] ;  /* 0x00b80000e5a4783b */ /* 0x000eae0000000200 */
[C---:B------:R-:W-:Y:S08]  /*e280*/  HMMA.16816.F32 R28, R184.reuse, R172, R28 ;  /* 0x000000acb81c723c */ /* 0x040ff0000000181c */
[----:B------:R-:W-:Y:S01]  /*e290*/  HMMA.16816.F32 R32, R184, R174, R32 ;  /* 0x000000aeb820723c */ /* 0x000fe20000001820 */
[----:B------:R-:W-:Y:S04]  /*e2a0*/  LDSM.16.M88.4 R172, [R228+0x2000] ;  /* 0x00200000e4ac783b */ /* 0x000fe80000000200 */
[----:B------:R-:W-:Y:S03]  /*e2b0*/  LDSM.16.M88.4 R184, [R214] ;  /* 0x00000000d6b8783b */ /* 0x000fe60000000200 */
[C---:B---3--:R-:W-:Y:S08]  /*e2c0*/  HMMA.16816.F32 R4, R176.reuse, R180, R4 ;  /* 0x000000b4b004723c */ /* 0x048ff00000001804 */
[C---:B------:R-:W-:Y:S01]  /*e2d0*/  HMMA.16816.F32 R8, R176.reuse, R182, R8 ;  /* 0x000000b6b008723c */ /* 0x040fe20000001808 */
[----:B------:R-:W3:Y:S07]  /*e2e0*/  LDSM.16.M88.4 R180, [R215] ;  /* 0x00000000d7b4783b */ /* 0x000eee0000000200 */
[C---:B----4-:R-:W-:Y:S08]  /*e2f0*/  HMMA.16816.F32 R12, R176.reuse, R188, R12 ;  /* 0x000000bcb00c723c */ /* 0x050ff0000000180c */
[C---:B------:R-:W-:Y:S01]  /*e300*/  HMMA.16816.F32 R16, R176.reuse, R190, R16 ;  /* 0x000000beb010723c */ /* 0x040fe20000001810 */
[----:B------:R-:W4:Y:S07]  /*e310*/  LDSM.16.M88.4 R188, [R213] ;  /* 0x00000000d5bc783b */ /* 0x000f2e0000000200 */
[C---:B-1----:R-:W-:Y:S08]  /*e320*/  HMMA.16816.F32 R20, R176.reuse, R168, R20 ;  /* 0x000000a8b014723c */ /* 0x042ff00000001814 */
[C---:B------:R-:W-:Y:S01]  /*e330*/  HMMA.16816.F32 R24, R176.reuse, R170, R24 ;  /* 0x000000aab018723c */ /* 0x040fe20000001818 */
[----:B------:R-:W1:Y:S07]  /*e340*/  LDSM.16.M88.4 R168, [R212] ;  /* 0x00000000d4a8783b */ /* 0x000e6e0000000200 */
[C---:B--2---:R-:W-:Y:S08]  /*e350*/  HMMA.16816.F32 R28, R176.reuse, R164, R28 ;  /* 0x000000a4b01c723c */ /* 0x044ff0000000181c */
[----:B------:R-:W-:Y:S01]  /*e360*/  HMMA.16816.F32 R32, R176, R166, R32 ;  /* 0x000000a6b020723c */ /* 0x000fe20000001820 */
[----:B------:R-:W-:Y:S04]  /*e370*/  LDSM.16.M88.4 R164, [R226+0x2000] ;  /* 0x00200000e2a4783b */ /* 0x000fe80000000200 */
[----:B------:R-:W2:Y:S03]  /*e380*/  LDSM.16.M88.4 R176, [R223+0xa000] ;  /* 0x00a00000dfb0783b */ /* 0x000ea60000000200 */
[C---:B---3--:R-:W-:Y:S08]  /*e390*/  HMMA.16816.F32 R4, R172.reuse, R180, R4 ;  /* 0x000000b4ac04723c */ /* 0x048ff00000001804 */
[C---:B------:R-:W-:Y:S01]  /*e3a0*/  HMMA.16816.F32 R8, R172.reuse, R182, R8 ;  /* 0x000000b6ac08723c */ /* 0x040fe20000001808 */
[----:B------:R-:W3:Y:S07]  /*e3b0*/  LDSM.16.M88.4 R180, [R223+0xa800] ;  /* 0x00a80000dfb4783b */ /* 0x000eee0000000200 */
[C---:B------:R-:W-:Y:S08]  /*e3c0*/  HMMA.16816.F32 R12, R172.reuse, R184, R12 ;  /* 0x000000b8ac0c723c */ /* 0x040ff0000000180c */
[C---:B------:R-:W-:Y:S01]  /*e3d0*/  HMMA.16816.F32 R16, R172.reuse, R186, R16 ;  /* 0x000000baac10723c */ /* 0x040fe20000001810 */
[----:B------:R-:W5:Y:S07]  /*e3e0*/  LDSM.16.M88.4 R184, [R223+0xb000] ;  /* 0x00b00000dfb8783b */ /* 0x000f6e0000000200 */
[C---:B----4-:R-:W-:Y:S08]  /*e3f0*/  HMMA.16816.F32 R20, R172.reuse, R188, R20 ;  /* 0x000000bcac14723c */ /* 0x050ff00000001814 */
[C---:B------:R-:W-:Y:S01]  /*e400*/  HMMA.16816.F32 R24, R172.reuse, R190, R24 ;  /* 0x000000beac18723c */ /* 0x040fe20000001818 */
[----:B------:R-:W4:Y:S07]  /*e410*/  LDSM.16.M88.4 R188, [R223+0xb800] ;  /* 0x00b80000dfbc783b */ /* 0x000f2e0000000200 */
[C---:B-1----:R-:W-:Y:S08]  /*e420*/  HMMA.16816.F32 R28, R172.reuse, R168, R28 ;  /* 0x000000a8ac1c723c */ /* 0x042ff0000000181c */
[----:B------:R-:W-:Y:S01]  /*e430*/  HMMA.16816.F32 R32, R172, R170, R32 ;  /* 0x000000aaac20723c */ /* 0x000fe20000001820 */
[----:B------:R-:W-:Y:S04]  /*e440*/  LDSM.16.M88.4 R168, [R225+0x2000] ;  /* 0x00200000e1a8783b */ /* 0x000fe80000000200 */
[----:B------:R-:W1:Y:S03]  /*e450*/  LDSM.16.M88.4 R172, [R216+0x2000] ;  /* 0x00200000d8ac783b */ /* 0x000e660000000200 */
[C---:B--2---:R-:W-:Y:S08]  /*e460*/  HMMA.16816.F32 R4, R164.reuse, R176, R4 ;  /* 0x000000b0a404723c */ /* 0x044ff00000001804 */
[C---:B------:R-:W-:Y:S01]  /*e470*/  HMMA.16816.F32 R8, R164.reuse, R178, R8 ;  /* 0x000000b2a408723c */ /* 0x040fe20000001808 */
[----:B------:R-:W2:Y:S07]  /*e480*/  LDSM.16.M88.4 R176, [R216+0x2800] ;  /* 0x00280000d8b0783b */ /* 0x000eae0000000200 */
[C---:B---3--:R-:W-:Y:S08]  /*e490*/  HMMA.16816.F32 R12, R164.reuse, R180, R12 ;  /* 0x000000b4a40c723c */ /* 0x048ff0000000180c */
        /* <DEDUP_REMOVED lines=11> */
[----:B------:R-:W1:Y:S07]  /*e550*/  LDSM.16.M88.4 R172, [R229+0xc800] ;  /* 0x00c80000e5ac783b */ /* 0x000e6e0000000200 */
[C---:B--2---:R-:W-:Y:S08]  /*e560*/  HMMA.16816.F32 R12, R168.reuse, R176, R12 ;  /* 0x000000b0a80c723c */ /* 0x044ff0000000180c */
[C---:B------:R-:W-:Y:S01]  /*e570*/  HMMA.16816.F32 R16, R168.reuse, R178, R16 ;  /* 0x000000b2a810723c */ /* 0x040fe20000001810 */
[----:B------:R-:W-:Y:S07]  /*e580*/  LDSM.16.M88.4 R176, [R228+0x4000] ;  /* 0x00400000e4b0783b */ /* 0x000fee0000000200 */
[C---:B---3--:R-:W-:Y:S08]  /*e590*/  HMMA.16816.F32 R20, R168.reuse, R180, R20 ;  /* 0x000000b4a814723c */ /* 0x048ff00000001814 */
[C---:B------:R-:W-:Y:S01]  /*e5a0*/  HMMA.16816.F32 R24, R168.reuse, R182, R24 ;  /* 0x000000b6a818723c */ /* 0x040fe20000001818 */
[----:B------:R-:W-:Y:S07]  /*e5b0*/  LDSM.16.M88.4 R180, [R211] ;  /* 0x00000000d3b4783b */ /* 0x000fee0000000200 */
[C---:B----4-:R-:W-:Y:S08]  /*e5c0*/  HMMA.16816.F32 R28, R168.reuse, R164, R28 ;  /* 0x000000a4a81c723c */ /* 0x050ff0000000181c */
[----:B------:R-:W-:Y:S01]  /*e5d0*/  HMMA.16816.F32 R32, R168, R166, R32 ;  /* 0x000000a6a820723c */ /* 0x000fe20000001820 */
[----:B------:R-:W2:Y:S04]  /*e5e0*/  LDSM.16.M88.4 R164, [R229+0xd000] ;  /* 0x00d00000e5a4783b */ /* 0x000ea80000000200 */
[----:B------:R-:W3:Y:S03]  /*e5f0*/  LDSM.16.M88.4 R168, [R229+0xd800] ;  /* 0x00d80000e5a8783b */ /* 0x000ee60000000200 */
[C---:B-----5:R-:W-:Y:S08]  /*e600*/  HMMA.16816.F32 R4, R184.reuse, R188, R4 ;  /* 0x000000bcb804723c */ /* 0x060ff00000001804 */
[C---:B------:R-:W-:Y:S01]  /*e610*/  HMMA.16816.F32 R8, R184.reuse, R190, R8 ;  /* 0x000000beb808723c */ /* 0x040fe20000001808 */
[----:B------:R-:W4:Y:S07]  /*e620*/  LDSM.16.M88.4 R188, [R210] ;  /* 0x00000000d2bc783b */ /* 0x000f2e0000000200 */
[C---:B-1----:R-:W-:Y:S08]  /*e630*/  HMMA.16816.F32 R12, R184.reuse, R172, R12 ;  /* 0x000000acb80c723c */ /* 0x042ff0000000180c */
[C---:B------:R-:W-:Y:S01]  /*e640*/  HMMA.16816.F32 R16, R184.reuse, R174, R16 ;  /* 0x000000aeb810723c */ /* 0x040fe20000001810 */
[----:B------:R-:W1:Y:S07]  /*e650*/  LDSM.16.M88.4 R172, [R209] ;  /* 0x00000000d1ac783b */ /* 0x000e6e0000000200 */
[C---:B--2---:R-:W-:Y:S08]  /*e660*/  HMMA.16816.F32 R20, R184.reuse, R164, R20 ;  /* 0x000000a4b814723c */ /* 0x044ff00000001814 */
[C---:B------:R-:W-:Y:S01]  /*e670*/  HMMA.16816.F32 R24, R184.reuse, R166, R24 ;  /* 0x000000a6b818723c */ /* 0x040fe20000001818 */
[----:B------:R-:W2:Y:S07]  /*e680*/  LDSM.16.M88.4 R164, [R208] ;  /* 0x00000000d0a4783b */ /* 0x000eae0000000200 */
[C---:B---3--:R-:W-:Y:S08]  /*e690*/  HMMA.16816.F32 R28, R184.reuse, R168, R28 ;  /* 0x000000a8b81c723c */ /* 0x048ff0000000181c */
[----:B------:R-:W-:Y:S01]  /*e6a0*/  HMMA.16816.F32 R32, R184, R170, R32 ;  /* 0x000000aab820723c */ /* 0x000fe20000001820 */
[----:B------:R-:W-:Y:S04]  /*e6b0*/  LDSM.16.M88.4 R168, [R226+0x4000] ;  /* 0x00400000e2a8783b */ /* 0x000fe80000000200 */
[----:B------:R-:W-:Y:S03]  /*e6c0*/  LDSM.16.M88.4 R184, [R223+0xc800] ;  /* 0x00c80000dfb8783b */ /* 0x000fe60000000200 */
[C---:B------:R-:W-:Y:S08]  /*e6d0*/  HMMA.16816.F32 R4, R176.reuse, R180, R4 ;  /* 0x000000b4b004723c */ /* 0x040ff00000001804 */
[C---:B------:R-:W-:Y:S01]  /*e6e0*/  HMMA.16816.F32 R8, R176.reuse, R182, R8 ;  /* 0x000000b6b008723c */ /* 0x040fe20000001808 */
[----:B------:R-:W3:Y:S07]  /*e6f0*/  LDSM.16.M88.4 R180, [R223+0xc000] ;  /* 0x00c00000dfb4783b */ /* 0x000eee0000000200 */
[C---:B----4-:R-:W-:Y:S08]  /*e700*/  HMMA.16816.F32 R12, R176.reuse, R188, R12 ;  /* 0x000000bcb00c723c */ /* 0x050ff0000000180c */
[C---:B------:R-:W-:Y:S01]  /*e710*/  HMMA.16816.F32 R16, R176.reuse, R190, R16 ;  /* 0x000000beb010723c */ /* 0x040fe20000001810 */
[----:B------:R-:W4:Y:S07]  /*e720*/  LDSM.16.M88.4 R188, [R223+0xd000] ;  /* 0x00d00000dfbc783b */ /* 0x000f2e0000000200 */
[C---:B-1----:R-:W-:Y:S08]  /*e730*/  HMMA.16816.F32 R20, R176.reuse, R172, R20 ;  /* 0x000000acb014723c */ /* 0x042ff00000001814 */
[C---:B------:R-:W-:Y:S01]  /*e740*/  HMMA.16816.F32 R24, R176.reuse, R174, R24 ;  /* 0x000000aeb018723c */ /* 0x040fe20000001818 */
[----:B------:R-:W1:Y:S07]  /*e750*/  LDSM.16.M88.4 R172, [R223+0xd800] ;  /* 0x00d80000dfac783b */ /* 0x000e6e0000000200 */
        /* <DEDUP_REMOVED lines=25> */
[----:B------:R-:W5:Y:S07]  /*e8f0*/  LDSM.16.M88.4 R184, [R229+0xf800] ;  /* 0x00f80000e5b8783b */ /* 0x000f6e0000000200 */
[C---:B----4-:R-:W-:Y:S08]  /*e900*/  HMMA.16816.F32 R28, R164.reuse, R188, R28 ;  /* 0x000000bca41c723c */ /* 0x050ff0000000181c */
[----:B------:R-:W-:Y:S01]  /*e910*/  HMMA.16816.F32 R32, R164, R190, R32 ;  /* 0x000000bea420723c */ /* 0x000fe20000001820 */
[----:B------:R-:W-:Y:S04]  /*e920*/  LDSM.16.M88.4 R164, [R228+0x6000] ;  /* 0x00600000e4a4783b */ /* 0x000fe80000000200 */
[----:B------:R-:W4:Y:S03]  /*e930*/  LDSM.16.M88.4 R188, [R207] ;  /* 0x00000000cfbc783b */ /* 0x000f260000000200 */
[C---:B-1----:R-:W-:Y:S08]  /*e940*/  HMMA.16816.F32 R4, R168.reuse, R172, R4 ;  /* 0x000000aca804723c */ /* 0x042ff00000001804 */
[C---:B------:R-:W-:Y:S01]  /*e950*/  HMMA.16816.F32 R8, R168.reuse, R174, R8 ;  /* 0x000000aea808723c */ /* 0x040fe20000001808 */
[----:B------:R-:W1:Y:S07]  /*e960*/  LDSM.16.M88.4 R172, [R206] ;  /* 0x00000000ceac783b */ /* 0x000e6e0000000200 */
[C---:B--2---:R-:W-:Y:S08]  /*e970*/  HMMA.16816.F32 R12, R168.reuse, R176, R12 ;  /* 0x000000b0a80c723c */ /* 0x044ff0000000180c */
[C---:B------:R-:W-:Y:S01]  /*e980*/  HMMA.16816.F32 R16, R168.reuse, R178, R16 ;  /* 0x000000b2a810723c */ /* 0x040fe20000001810 */
[----:B------:R-:W-:Y:S07]  /*e990*/  LDSM.16.M88.4 R176, [R204] ;  /* 0x00000000ccb0783b */ /* 0x000fee0000000200 */
[C---:B---3--:R-:W-:Y:S08]  /*e9a0*/  HMMA.16816.F32 R20, R168.reuse, R180, R20 ;  /* 0x000000b4a814723c */ /* 0x048ff00000001814 */
[C---:B------:R-:W-:Y:S01]  /*e9b0*/  HMMA.16816.F32 R24, R168.reuse, R182, R24 ;  /* 0x000000b6a818723c */ /* 0x040fe20000001818 */
[----:B------:R-:W-:Y:S07]  /*e9c0*/  LDSM.16.M88.4 R180, [R226+0x6000] ;  /* 0x00600000e2b4783b */ /* 0x000fee0000000200 */
[C---:B-----5:R-:W-:Y:S08]  /*e9d0*/  HMMA.16816.F32 R28, R168.reuse, R184, R28 ;  /* 0x000000b8a81c723c */ /* 0x060ff0000000181c */
[----:B------:R-:W-:Y:S01]  /*e9e0*/  HMMA.16816.F32 R32, R168, R186, R32 ;  /* 0x000000baa820723c */ /* 0x000fe20000001820 */
[----:B------:R-:W2:Y:S04]  /*e9f0*/  LDSM.16.M88.4 R168, [R205] ;  /* 0x00000000cda8783b */ /* 0x000ea80000000200 */
[----:B------:R-:W3:Y:S03]  /*ea00*/  LDSM.16.M88.4 R184, [R223+0xe000] ;  /* 0x00e00000dfb8783b */ /* 0x000ee60000000200 */
[C---:B----4-:R-:W-:Y:S08]  /*ea10*/  HMMA.16816.F32 R4, R164.reuse, R188, R4 ;  /* 0x000000bca404723c */ /* 0x050ff00000001804 */
[C---:B------:R-:W-:Y:S01]  /*ea20*/  HMMA.16816.F32 R8, R164.reuse, R190, R8 ;  /* 0x000000bea408723c */ /* 0x040fe20000001808 */
[----:B------:R-:W4:Y:S07]  /*ea30*/  LDSM.16.M88.4 R188, [R223+0xe800] ;  /* 0x00e80000dfbc783b */ /* 0x000f2e0000000200 */
[C---:B-1----:R-:W-:Y:S08]  /*ea40*/  HMMA.16816.F32 R12, R164.reuse, R172, R12 ;  /* 0x000000aca40c723c */ /* 0x042ff0000000180c */
[C---:B------:R-:W-:Y:S01]  /*ea50*/  HMMA.16816.F32 R16, R164.reuse, R174, R16 ;  /* 0x000000aea410723c */ /* 0x040fe20000001810 */
[----:B------:R-:W1:Y:S07]  /*ea60*/  LDSM.16.M88.4 R172, [R223+0xf000] ;  /* 0x00f00000dfac783b */ /* 0x000e6e0000000200 */
[C---:B--2---:R-:W-:Y:S08]  /*ea70*/  HMMA.16816.F32 R20, R164.reuse, R168, R20 ;  /* 0x000000a8a414723c */ /* 0x044ff00000001814 */
[C---:B------:R-:W-:Y:S01]  /*ea80*/  HMMA.16816.F32 R24, R164.reuse, R170, R24 ;  /* 0x000000aaa418723c */ /* 0x040fe20000001818 */
[----:B------:R-:W-:Y:S07]  /*ea90*/  LDSM.16.M88.4 R168, [R225+0x6000] ;  /* 0x00600000e1a8783b */ /* 0x000fee0000000200 */
[C---:B------:R-:W-:Y:S08]  /*eaa0*/  HMMA.16816.F32 R28, R164.reuse, R176, R28 ;  /* 0x000000b0a41c723c */ /* 0x040ff0000000181c */
[----:B------:R-:W-:Y:S01]  /*eab0*/  HMMA.16816.F32 R32, R164, R178, R32 ;  /* 0x000000b2a420723c */ /* 0x000fe20000001820 */
[----:B------:R-:W2:Y:S04]  /*eac0*/  LDSM.16.M88.4 R164, [R223+0xf800] ;  /* 0x00f80000dfa4783b */ /* 0x000ea80000000200 */
[----:B------:R-:W5:Y:S03]  /*ead0*/  LDSM.16.M88.4 R176, [R216+0x6000] ;  /* 0x00600000d8b0783b */ /* 0x000f660000000200 */
[C---:B---3--:R-:W-:Y:S08]  /*eae0*/  HMMA.16816.F32 R4, R180.reuse, R184, R4 ;  /* 0x000000b8b404723c */ /* 0x048ff00000001804 */
[C---:B------:R-:W-:Y:S01]  /*eaf0*/  HMMA.16816.F32 R8, R180.reuse, R186, R8 ;  /* 0x000000bab408723c */ /* 0x040fe20000001808 */
[----:B------:R-:W3:Y:S07]  /*eb00*/  LDSM.16.M88.4 R184, [R216+0x6800] ;  /* 0x00680000d8b8783b */ /* 0x000eee0000000200 */
[C---:B----4-:R-:W-:Y:S08]  /*eb10*/  HMMA.16816.F32 R12, R180.reuse, R188, R12 ;  /* 0x000000bcb40c723c */ /* 0x050ff0000000180c */
[C---:B------:R-:W-:Y:S01]  /*eb20*/  HMMA.16816.F32 R16, R180.reuse, R190, R16 ;  /* 0x000000beb410723c */ /* 0x040fe20000001810 */
[----:B------:R-:W4:Y:S07]  /*eb30*/  LDSM.16.M88.4 R188, [R216+0x7000] ;  /* 0x00700000d8bc783b */ /* 0x000f2e0000000200 */
[C---:B-1----:R-:W-:Y:S08]  /*eb40*/  HMMA.16816.F32 R20, R180.reuse, R172, R20 ;  /* 0x000000acb414723c */ /* 0x042ff00000001814 */
[C---:B------:R-:W-:Y:S01]  /*eb50*/  HMMA.16816.F32 R24, R180.reuse, R174, R24 ;  /* 0x000000aeb418723c */ /* 0x040fe20000001818 */
[----:B------:R-:W1:Y:S01]  /*eb60*/  LDSM.16.M88.4 R172, [R216+0x7800] ;  /* 0x00780000d8ac783b */ /* 0x000e620000000200 */
[----:B------:R-:W-:Y:S04]  /*eb70*/  DEPBAR.LE SB0, 0x0 ;  /* 0x000080000000791a */ /* 0x000fe80000000000 */
[----:B------:R-:W-:Y:S02]  /*eb80*/  BAR.SYNC.DEFER_BLOCKING 0x0 ;  /* 0x0000000000007b1d */ /* 0x000fe40000010000 */
[C---:B--2---:R-:W-:Y:S08]  /*eb90*/  HMMA.16816.F32 R28, R180.reuse, R164, R28 ;  /* 0x000000a4b41c723c */ /* 0x044ff0000000181c */
[----:B------:R-:W-:Y:S08]  /*eba0*/  HMMA.16816.F32 R32, R180, R166, R32 ;  /* 0x000000a6b420723c */ /* 0x000ff00000001820 */
[C---:B-----5:R-:W-:Y:S08]  /*ebb0*/  HMMA.16816.F32 R4, R168.reuse, R176, R4 ;  /* 0x000000b0a804723c */ /* 0x060ff00000001804 */
[C---:B------:R-:W-:Y:S07]  /*ebc0*/  HMMA.16816.F32 R8, R168.reuse, R178, R8 ;  /* 0x000000b2a808723c */ /* 0x040fee0000001808 */
[C---:B------:R-:W-:Y:S01]  /*ebd0*/  LEA R178, P6, R3.reuse, R200, 0x6 ;  /* 0x000000c803b27211 */ /* 0x040fe200078c30ff */
[C---:B---3--:R-:W-:Y:S04]  /*ebe0*/  HMMA.16816.F32 R12, R168.reuse, R184, R12 ;  /* 0x000000b8a80c723c */ /* 0x048fe8000000180c */
[----:B------:R-:W-:Y:S01]  /*ebf0*/  LEA.HI.X.SX32 R179, R3, R201, 0x6, P6 ;  /* 0x000000c903b37211 */ /* 0x000fe200030f36ff */
[C---:B------:R-:W-:Y:S03]  /*ec00*/  IMAD.WIDE.U32 R182, R178.reuse, c[0x0][0x198], RZ ;  /* 0x00006600b2b67a25 */ /* 0x040fe600078e00ff */
[C---:B------:R-:W-:Y:S04]  /*ec10*/  HMMA.16816.F32 R16, R168.reuse, R186, R16 ;  /* 0x000000baa810723c */ /* 0x040fe80000001810 */
[----:B------:R-:W-:Y:S02]  /*ec20*/  IMAD R3, R179, c[0x0][0x198], RZ ;  /* 0x00006600b3037a24 */ /* 0x000fe400078e02ff */
[----:B------:R-:W-:Y:S02]  /*ec30*/  IMAD R201, R203, c[0x0][0x198], RZ ;  /* 0x00006600cbc97a24 */ /* 0x000fe400078e02ff */
[C---:B----4-:R-:W-:Y:S04]  /*ec40*/  HMMA.16816.F32 R20, R168.reuse, R188, R20 ;  /* 0x000000bca814723c */ /* 0x050fe80000001814 */
[----:B------:R-:W-:Y:S02]  /*ec50*/  IMAD R3, R178, c[0x0][0x19c], R3 ;  /* 0x00006700b2037a24 */ /* 0x000fe400078e0203 */
[C---:B------:R-:W-:Y:S02]  /*ec60*/  IMAD R201, R202.reuse, c[0x0][0x19c], R201 ;  /* 0x00006700cac97a24 */ /* 0x040fe400078e02c9 */
[C---:B------:R-:W-:Y:S04]  /*ec70*/  HMMA.16816.F32 R24, R168.reuse, R190, R24 ;  /* 0x000000bea818723c */ /* 0x040fe80000001818 */
[----:B------:R-:W-:Y:S02]  /*ec80*/  IMAD.IADD R3, R183, 0x1, R3 ;  /* 0x00000001b7037824 */ /* 0x000fe400078e0203 */
[----:B------:R-:W-:Y:S01]  /*ec90*/  IMAD.WIDE.U32 R178, R202, c[0x0][0x198], RZ ;  /* 0x00006600cab27a25 */ /* 0x000fe200078e00ff */
[CC--:B------:R-:W-:Y:S01]  /*eca0*/  LEA R202, P0, R182.reuse, R251.reuse, 0x1 ;  /* 0x000000fbb6ca7211 */ /* 0x0c0fe200078008ff */
[C---:B-1----:R-:W-:Y:S04]  /*ecb0*/  HMMA.16816.F32 R28, R168.reuse, R172, R28 ;  /* 0x000000aca81c723c */ /* 0x042fe8000000181c */
[-C--:B------:R-:W-:Y:S01]  /*ecc0*/  LEA.HI.X R203, R182, R250.reuse, R3, 0x1, P0 ;  /* 0x000000fab6cb7211 */ /* 0x080fe200000f0c03 */
[----:B------:R-:W-:Y:S01]  /*ecd0*/  IMAD.WIDE.U32 R190, R198, c[0x0][0x198], RZ ;  /* 0x00006600c6be7a25 */ /* 0x000fe200078e00ff */
[----:B------:R-:W-:Y:S02]  /*ece0*/  PLOP3.LUT P0, PT, PT, PT, UP0, 0x80, 0x0 ;  /* 0x000000000000781c */ /* 0x000fe40003f0f008 */
[----:B------:R-:W-:Y:S04]  /*ecf0*/  HMMA.16816.F32 R32, R168, R174, R32 ;  /* 0x000000aea820723c */ /* 0x000fe80000001820 */
[----:B------:R-:W-:Y:S02]  /*ed00*/  IMAD.IADD R3, R179, 0x1, R201 ;  /* 0x00000001b3037824 */ /* 0x000fe400078e02c9 */
[----:B------:R-:W-:Y:S02]  /*ed10*/  IMAD.IADD R197, R191, 0x1, R197 ;  /* 0x00000001bfc57824 */ /* 0x000fe400078e02c5 */
[----:B------:R-:W-:Y:S05]  /*ed20*/  IMAD.WIDE.U32 R174, R194, c[0x0][0x198], RZ ;  /* 0x00006600c2ae7a25 */ /* 0x000fea00078e00ff */
[C---:B------:R-:W-:Y:S02]  /*ed30*/  LEA R194, P1, R174.reuse, R251, 0x1 ;  /* 0x000000fbaec27211 */ /* 0x040fe400078208ff */
[----:B------:R-:W-:Y:S04]  /*ed40*/  IADD3 R195, R175, R195, RZ ;  /* 0x000000c3afc37210 */ /* 0x000fe80007ffe0ff */
[-C--:B------:R-:W-:Y:S02]  /*ed50*/  LEA.HI.X R195, R174, R250.reuse, R195, 0x1, P1 ;  /* 0x000000faaec37211 */ /* 0x080fe400008f0cc3 */
[-C--:B------:R-:W-:Y:S02]  /*ed60*/  LEA R174, P6, R178, R251.reuse, 0x1 ;  /* 0x000000fbb2ae7211 */ /* 0x080fe400078c08ff */
[----:B------:R-:W-:Y:S02]  /*ed70*/  LEA R198, P1, R190, R251, 0x1 ;  /* 0x000000fbbec67211 */ /* 0x000fe400078208ff */
[-C--:B------:R-:W-:Y:S02]  /*ed80*/  LEA.HI.X R175, R178, R250.reuse, R3, 0x1, P6 ;  /* 0x000000fab2af7211 */ /* 0x080fe400030f0c03 */
[----:B------:R-:W-:Y:S01]  /*ed90*/  LEA.HI.X R199, R190, R250, R197, 0x1, P1 ;  /* 0x000000fabec77211 */ /* 0x000fe200008f0cc5 */
[----:B------:R-:W-:-:S05]  /*eda0*/  @P0 BRA `(.L_x_266) ;  /* 0xffffdfc000000947 */ /* 0x000fca000383ffff */
.L_x_265:
[----:B------:R-:W-:Y:S01]  /*edb0*/  MOV R164, UR6 ;  /* 0x0000000600a47c02 */ /* 0x000fe20008000f00 */
[----:B------:R-:W-:Y:S02]  /*edc0*/  UISETP.GT.AND UP0, UPT, UR6, UR11, UPT ;  /* 0x0000000b0600728c */ /* 0x000fe4000bf04270 */
[----:B------:R-:W-:Y:S01]  /*edd0*/  UIADD3 UR10, UR10, 0x1, URZ ;  /* 0x000000010a0a7890 */ /* 0x000fe2000fffe03f */
[----:B-1----:R-:W-:Y:S01]  /*ede0*/  LEA R171, R164, R245, 0x6 ;  /* 0x000000f5a4ab7211 */ /* 0x002fe200078e30ff */
[----:B------:R-:W-:Y:S03]  /*edf0*/  UMOV UR29, UR6 ;  /* 0x00000006001d7c82 */ /* 0x000fe60008000000 */
[C---:B------:R-:W-:Y:S02]  /*ee00*/  IADD3 R3, R244.reuse, -R171, RZ ;  /* 0x800000abf4037210 */ /* 0x040fe40007ffe0ff */
[----:B------:R-:W-:Y:S02]  /*ee10*/  IADD3 R166, R171, 0x1, RZ ;  /* 0x00000001aba67810 */ /* 0x000fe40007ffe0ff */
[----:B------:R-:W-:Y:S02]  /*ee20*/  IABS R189, R3 ;  /* 0x0000000300bd7213 */ /* 0x000fe40000000000 */
[----:B------:R-:W-:Y:S02]  /*ee30*/  IADD3 R3, R241, -R171, RZ ;  /* 0x800000abf1037210 */ /* 0x000fe40007ffe0ff */
[C---:B------:R-:W-:Y:S02]  /*ee40*/  IADD3 R187, R171.reuse, 0x8, RZ ;  /* 0x00000008abbb7810 */ /* 0x040fe40007ffe0ff */
[----:B------:R-:W-:Y:S01]  /*ee50*/  IABS R177, R3 ;  /* 0x0000000300b17213 */ /* 0x000fe20000000000 */
[----:B------:R-:W-:Y:S01]  /*ee60*/  I2F R189, R189 ;  /* 0x000000bd00bd7306 */ /* 0x000fe20000201400 */
[C---:B------:R-:W-:Y:S02]  /*ee70*/  IADD3 R3, R244.reuse, -R166, RZ ;  /* 0x800000a6f4037210 */ /* 0x040fe40007ffe0ff */
[C---:B------:R-:W-:Y:S02]  /*ee80*/  IADD3 R184, R171.reuse, 0x9, RZ ;  /* 0x00000009abb87810 */ /* 0x040fe40007ffe0ff */
[----:B------:R-:W-:Y:S02]  /*ee90*/  IABS R172, R3 ;  /* 0x0000000300ac7213 */ /* 0x000fe40000000000 */
[C---:B------:R-:W-:Y:S02]  /*eea0*/  IADD3 R3, R244.reuse, -R187, RZ ;  /* 0x800000bbf4037210 */ /* 0x040fe40007ffe0ff */
[C---:B------:R-:W-:Y:S01]  /*eeb0*/  IADD3 R176, R171.reuse, 0x10, RZ ;  /* 0x00000010abb07810 */ /* 0x040fe20007ffe0ff */
[----:B------:R-:W-:Y:S01]  /*eec0*/  I2F R177, R177 ;  /* 0x000000b100b17306 */ /* 0x000fe20000201400 */
[----:B------:R-:W-:Y:S01]  /*eed0*/  IABS R167, R3 ;  /* 0x0000000300a77213 */ /* 0x000fe20000000000 */
[C---:B------:R-:W-:Y:S01]  /*eee0*/  IMAD.IADD R3, R244.reuse, 0x1, -R184 ;  /* 0x00000001f4037824 */ /* 0x040fe200078e0ab8 */
[C---:B------:R-:W-:Y:S02]  /*eef0*/  IADD3 R175, R171.reuse, 0x11, RZ ;  /* 0x00000011abaf7810 */ /* 0x040fe40007ffe0ff */
[----:B------:R-:W-:Y:S02]  /*ef00*/  IADD3 R173, R171, 0x18, RZ ;  /* 0x00000018abad7810 */ /* 0x000fe40007ffe0ff */
[----:B------:R-:W-:Y:S01]  /*ef10*/  IABS R168, R3 ;  /* 0x0000000300a87213 */ /* 0x000fe20000000000 */
[----:B------:R-:W-:Y:S01]  /*ef20*/  IMAD.IADD R180, R241, 0x1, -R175 ;  /* 0x00000001f1b47824 */ /* 0x000fe200078e0aaf */
[C---:B------:R-:W-:Y:S01]  /*ef30*/  IADD3 R3, R244.reuse, -R176, RZ ;  /* 0x800000b0f4037210 */ /* 0x040fe20007ffe0ff */
[----:B------:R-:W-:Y:S01]  /*ef40*/  I2F R167, R167 ;  /* 0x000000a700a77306 */ /* 0x000fe20000201400 */
[C---:B------:R-:W-:Y:S02]  /*ef50*/  IADD3 R169, R171.reuse, 0x19, RZ ;  /* 0x00000019aba97810 */ /* 0x040fe40007ffe0ff */
[----:B------:R-:W-:Y:S02]  /*ef60*/  IABS R179, R3 ;  /* 0x0000000300b37213 */ /* 0x000fe40000000000 */
[C---:B------:R-:W-:Y:S02]  /*ef70*/  IADD3 R3, R244.reuse, -R175, RZ ;  /* 0x800000aff4037210 */ /* 0x040fe40007ffe0ff */
[C---:B------:R-:W-:Y:S02]  /*ef80*/  IADD3 R165, R171.reuse, 0x20, RZ ;  /* 0x00000020aba57810 */ /* 0x040fe40007ffe0ff */
[----:B------:R-:W-:Y:S01]  /*ef90*/  IABS R190, R3 ;  /* 0x0000000300be7213 */ /* 0x000fe20000000000 */
[----:B------:R-:W-:Y:S01]  /*efa0*/  I2F R172, R172 ;  /* 0x000000ac00ac7306 */ /* 0x000fe20000201400 */
[C---:B------:R-:W-:Y:S02]  /*efb0*/  IADD3 R3, R244.reuse, -R173, RZ ;  /* 0x800000adf4037210 */ /* 0x040fe40007ffe0ff */
[----:B------:R-:W-:Y:S02]  /*efc0*/  IADD3 R164, R171, 0x21, RZ ;  /* 0x00000021aba47810 */ /* 0x000fe40007ffe0ff */
[----:B------:R-:W-:Y:S02]  /*efd0*/  IABS R185, R3 ;  /* 0x0000000300b97213 */ /* 0x000fe40000000000 */
[C---:B------:R-:W-:Y:S02]  /*efe0*/  IADD3 R3, R241.reuse, -R166, RZ ;  /* 0x800000a6f1037210 */ /* 0x040fe40007ffe0ff */
[C---:B------:R-:W-:Y:S01]  /*eff0*/  IADD3 R170, R241.reuse, -R176, RZ ;  /* 0x800000b0f1aa7210 */ /* 0x040fe20007ffe0ff */
[----:B------:R-:W-:Y:S01]  /*f000*/  I2F R179, R179 ;  /* 0x000000b300b37306 */ /* 0x000fe20000201400 */
[----:B------:R-:W-:Y:S02]  /*f010*/  IABS R188, R3 ;  /* 0x0000000300bc7213 */ /* 0x000fe40000000000 */
[----:B------:R-:W-:Y:S02]  /*f020*/  IADD3 R3, R244, -R169, RZ ;  /* 0x800000a9f4037210 */ /* 0x000fe40007ffe0ff */
[----:B------:R-:W-:Y:S02]  /*f030*/  IABS R170, R170 ;  /* 0x000000aa00aa7213 */ /* 0x000fe40000000000 */
[----:B------:R-:W-:Y:S01]  /*f040*/  IABS R182, R3 ;  /* 0x0000000300b67213 */ /* 0x000fe20000000000 */
[----:B------:R-:W-:Y:S01]  /*f050*/  IMAD.IADD R3, R241, 0x1, -R187 ;  /* 0x00000001f1037824 */ /* 0x000fe200078e0abb */
[-C--:B------:R-:W-:Y:S01]  /*f060*/  ISETP.GE.AND P1, PT, R171, R243.reuse, PT ;  /* 0x000000f3ab00720c */ /* 0x080fe20003f26270 */
[----:B------:R-:W-:Y:S01]  /*f070*/  I2F R168, R168 ;  /* 0x000000a800a87306 */ /* 0x000fe20000201400 */
[----:B------:R-:W-:Y:S02]  /*f080*/  ISETP.GE.AND P0, PT, R166, R243, PT ;  /* 0x000000f3a600720c */ /* 0x000fe40003f06270 */
[----:B------:R-:W-:Y:S02]  /*f090*/  IABS R183, R3 ;  /* 0x0000000300b77213 */ /* 0x000fe40000000000 */
[----:B------:R-:W-:Y:S02]  /*f0a0*/  IADD3 R3, R244, -R165, RZ ;  /* 0x800000a5f4037210 */ /* 0x000fe40007ffe0ff */
[----:B------:R-:W-:Y:S02]  /*f0b0*/  ISETP.GE.AND P6, PT, R166, R240, PT ;  /* 0x000000f0a600720c */ /* 0x000fe40003fc6270 */
[----:B------:R-:W-:Y:S01]  /*f0c0*/  IABS R181, R3 ;  /* 0x0000000300b57213 */ /* 0x000fe20000000000 */
[----:B------:R-:W-:Y:S01]  /*f0d0*/  I2F R190, R190 ;  /* 0x000000be00be7306 */ /* 0x000fe20000201400 */
[----:B------:R-:W-:Y:S02]  /*f0e0*/  IADD3 R3, R241, -R184, RZ ;  /* 0x800000b8f1037210 */ /* 0x000fe40007ffe0ff */
[C---:B------:R-:W-:Y:S02]  /*f0f0*/  ISETP.GE.OR P1, PT, R171.reuse, R242, !P1 ;  /* 0x000000f2ab00720c */ /* 0x040fe40004f26670 */
[----:B------:R-:W-:Y:S02]  /*f100*/  IABS R174, R3 ;  /* 0x0000000300ae7213 */ /* 0x000fe40000000000 */
[----:B------:R-:W-:Y:S02]  /*f110*/  IADD3 R3, R244, -R164, RZ ;  /* 0x800000a4f4037210 */ /* 0x000fe40007ffe0ff */
[C---:B------:R-:W-:Y:S01]  /*f120*/  ISETP.GE.OR P0, PT, R166.reuse, R242, !P0 ;  /* 0x000000f2a600720c */ /* 0x040fe20004706670 */
[----:B------:R-:W-:Y:S01]  /*f130*/  I2F R188, R188 ;  /* 0x000000bc00bc7306 */ /* 0x000fe20000201400 */
[----:B------:R-:W-:Y:S02]  /*f140*/  IABS R3, R3 ;  /* 0x0000000300037213 */ /* 0x000fe40000000000 */
[----:B------:R-:W-:Y:S02]  /*f150*/  ISETP.GE.OR P6, PT, R166, R235, !P6 ;  /* 0x000000eba600720c */ /* 0x000fe400077c6670 */
[----:B------:R-:W-:Y:S05]  /*f160*/  IABS R180, R180 ;  /* 0x000000b400b47213 */ /* 0x000fea0000000000 */
[----:B------:R1:W-:Y:S10]  /*f170*/  I2F R178, R3 ;  /* 0x0000000300b27306 */ /* 0x0003f40000201400 */
[----:B------:R-:W-:Y:S10]  /*f180*/  I2F R182, R182 ;  /* 0x000000b600b67306 */ /* 0x000ff40000201400 */
[----:B------:R-:W-:Y:S01]  /*f190*/  I2F R183, R183 ;  /* 0x000000b700b77306 */ /* 0x000fe20000201400 */
[----:B-1----:R-:W-:Y:S09]  /*f1a0*/  IADD3 R3, R171, 0x28, RZ ;  /* 0x00000028ab037810 */ /* 0x002ff20007ffe0ff */
[----:B------:R-:W-:Y:S10]  /*f1b0*/  I2F R181, R181 ;  /* 0x000000b500b57306 */ /* 0x000ff40000201400 */
[----:B------:R-:W-:Y:S10]  /*f1c0*/  I2F R185, R185 ;  /* 0x000000b900b97306 */ /* 0x000ff40000201400 */
[----:B------:R-:W-:Y:S10]  /*f1d0*/  I2F R174, R174 ;  /* 0x000000ae00ae7306 */ /* 0x000ff40000201400 */
[----:B------:R-:W1:Y:S02]  /*f1e0*/  I2F R180, R180 ;  /* 0x000000b400b47306 */ /* 0x000e640000201400 */
[----:B-1----:R-:W-:Y:S02]  /*f1f0*/  FFMA.FTZ R15, R180, -UR18, R15 ;  /* 0x80000012b40f7c23 */ /* 0x002fe4000801000f */
[----:B------:R-:W-:Y:S06]  /*f200*/  FFMA.FTZ R6, R177, -UR18, R6 ;  /* 0x80000012b1067c23 */ /* 0x000fec0008010006 */
[----:B------:R1:W2:Y:S01]  /*f210*/  I2F R177, R170 ;  /* 0x000000aa00b17306 */ /* 0x0002a20000201400 */
[----:B------:R-:W-:Y:S02]  /*f220*/  FFMA.FTZ R4, R189, -UR18, R4 ;  /* 0x80000012bd047c23 */ /* 0x000fe40008010004 */
[----:B------:R-:W-:Y:S02]  /*f230*/  FFMA.FTZ R8, R167, -UR18, R8 ;  /* 0x80000012a7087c23 */ /* 0x000fe40008010008 */
[----:B------:R-:W-:Y:S01]  /*f240*/  FFMA.FTZ R5, R172, -UR18, R5 ;  /* 0x80000012ac057c23 */ /* 0x000fe20008010005 */
[----:B------:R-:W-:Y:S01]  /*f250*/  FSEL R166, R4, -INF , !P1 ;  /* 0xff80000004a67808 */ /* 0x000fe20004800000 */
[----:B------:R-:W-:Y:S01]  /*f260*/  FFMA.FTZ R12, R179, -UR18, R12 ;  /* 0x80000012b30c7c23 */ /* 0x000fe2000801000c */
[C---:B------:R-:W-:Y:S01]  /*f270*/  ISETP.GE.AND P1, PT, R171.reuse, R240, PT ;  /* 0x000000f0ab00720c */ /* 0x040fe20003f26270 */
[----:B------:R-:W-:Y:S01]  /*f280*/  FFMA.FTZ R9, R168, -UR18, R9 ;  /* 0x80000012a8097c23 */ /* 0x000fe20008010009 */
[----:B------:R-:W-:Y:S01]  /*f290*/  IADD3 R4, R244, -R3, RZ ;  /* 0x80000003f4047210 */ /* 0x000fe20007ffe0ff */
[----:B------:R-:W-:Y:S01]  /*f2a0*/  FFMA.FTZ R13, R190, -UR18, R13 ;  /* 0x80000012be0d7c23 */ /* 0x000fe2000801000d */
[----:B------:R-:W-:Y:S01]  /*f2b0*/  ISETP.GE.OR P1, PT, R171, R235, !P1 ;  /* 0x000000ebab00720c */ /* 0x000fe20004f26670 */
[----:B------:R-:W-:Y:S01]  /*f2c0*/  FFMA.FTZ R7, R188, -UR18, R7 ;  /* 0x80000012bc077c23 */ /* 0x000fe20008010007 */
[----:B------:R-:W-:Y:S01]  /*f2d0*/  IABS R4, R4 ;  /* 0x0000000400047213 */ /* 0x000fe20000000000 */
[----:B------:R-:W-:Y:S01]  /*f2e0*/  FFMA.FTZ R17, R182, -UR18, R17 ;  /* 0x80000012b6117c23 */ /* 0x000fe20008010011 */
[----:B------:R-:W-:Y:S01]  /*f2f0*/  FSEL R167, R6, -INF , !P1 ;  /* 0xff80000006a77808 */ /* 0x000fe20004800000 */
[----:B------:R-:W-:Y:S01]  /*f300*/  FFMA.FTZ R10, R183, -UR18, R10 ;  /* 0x80000012b70a7c23 */ /* 0x000fe2000801000a */
[-C--:B------:R-:W-:Y:S01]  /*f310*/  ISETP.GE.AND P1, PT, R187, R243.reuse, PT ;  /* 0x000000f3bb00720c */ /* 0x080fe20003f26270 */
[----:B------:R-:W3:Y:S01]  /*f320*/  I2F R179, R4 ;  /* 0x0000000400b37306 */ /* 0x000ee20000201400 */
[----:B------:R-:W-:Y:S01]  /*f330*/  IADD3 R6, R171, 0x29, RZ ;  /* 0x00000029ab067810 */ /* 0x000fe20007ffe0ff */
[----:B------:R-:W-:Y:S01]  /*f340*/  FFMA.FTZ R20, R181, -UR18, R20 ;  /* 0x80000012b5147c23 */ /* 0x000fe20008010014 */
[----:B------:R-:W-:Y:S01]  /*f350*/  ISETP.GE.OR P1, PT, R187, R242, !P1 ;  /* 0x000000f2bb00720c */ /* 0x000fe20004f26670 */
[----:B------:R-:W-:Y:S01]  /*f360*/  FFMA.FTZ R16, R185, -UR18, R16 ;  /* 0x80000012b9107c23 */ /* 0x000fe20008010010 */
[----:B------:R-:W-:Y:S01]  /*f370*/  FSEL R172, R5, -INF , !P0 ;  /* 0xff80000005ac7808 */ /* 0x000fe20004000000 */
[----:B------:R-:W-:Y:S01]  /*f380*/  FFMA.FTZ R11, R174, -UR18, R11 ;  /* 0x80000012ae0b7c23 */ /* 0x000fe2000801000b */
[----:B-1----:R-:W-:Y:S01]  /*f390*/  FSEL R170, R8, -INF , !P1 ;  /* 0xff80000008aa7808 */ /* 0x002fe20004800000 */
[----:B------:R-:W-:Y:S01]  /*f3a0*/  FFMA.FTZ R21, R178, -UR18, R21 ;  /* 0x80000012b2157c23 */ /* 0x000fe20008010015 */
[----:B------:R-:W-:Y:S01]  /*f3b0*/  ISETP.GE.AND P1, PT, R176, R243, PT ;  /* 0x000000f3b000720c */ /* 0x000fe20003f26270 */
[----:B--2---:R-:W-:Y:S01]  /*f3c0*/  FFMA.FTZ R14, R177, -UR18, R14 ;  /* 0x80000012b10e7c23 */ /* 0x004fe2000801000e */
[----:B------:R-:W-:Y:S02]  /*f3d0*/  IADD3 R5, R244, -R6, RZ ;  /* 0x80000006f4057210 */ /* 0x000fe40007ffe0ff */
[-C--:B------:R-:W-:Y:S02]  /*f3e0*/  ISETP.GE.OR P1, PT, R176, R242.reuse, !P1 ;  /* 0x000000f2b000720c */ /* 0x080fe40004f26670 */
[----:B------:R-:W-:Y:S02]  /*f3f0*/  IABS R5, R5 ;  /* 0x0000000500057213 */ /* 0x000fe40000000000 */
[----:B------:R-:W-:Y:S02]  /*f400*/  FSEL R186, R12, -INF , !P1 ;  /* 0xff8000000cba7808 */ /* 0x000fe40004800000 */
[----:B------:R-:W1:Y:S01]  /*f410*/  I2F R12, R5 ;  /* 0x00000005000c7306 */ /* 0x000e620000201400 */
[C---:B------:R-:W-:Y:S02]  /*f420*/  ISETP.GE.AND P0, PT, R184.reuse, R243, PT ;  /* 0x000000f3b800720c */ /* 0x040fe40003f06270 */
[----:B------:R-:W-:Y:S02]  /*f430*/  IADD3 R8, R241, -R173, RZ ;  /* 0x800000adf1087210 */ /* 0x000fe40007ffe0ff */
[----:B------:R-:W-:Y:S01]  /*f440*/  ISETP.GE.OR P0, PT, R184, R242, !P0 ;  /* 0x000000f2b800720c */ /* 0x000fe20004706670 */
[----:B---3--:R-:W-:Y:S01]  /*f450*/  FFMA.FTZ R24, R179, -UR18, R24 ;  /* 0x80000012b3187c23 */ /* 0x008fe20008010018 */
[----:B------:R-:W-:Y:S02]  /*f460*/  IADD3 R4, R171, 0x30, RZ ;  /* 0x00000030ab047810 */ /* 0x000fe40007ffe0ff */
[----:B------:R-:W-:Y:S02]  /*f470*/  FSEL R168, R9, -INF , !P0 ;  /* 0xff80000009a87808 */ /* 0x000fe40004000000 */
[CC--:B------:R-:W-:Y:S02]  /*f480*/  ISETP.GE.AND P0, PT, R175.reuse, R243.reuse, PT ;  /* 0x000000f3af00720c */ /* 0x0c0fe40003f06270 */
[----:B------:R-:W-:Y:S02]  /*f490*/  IABS R8, R8 ;  /* 0x0000000800087213 */ /* 0x000fe40000000000 */
[----:B------:R-:W-:Y:S02]  /*f4a0*/  ISETP.GE.OR P0, PT, R175, R242, !P0 ;  /* 0x000000f2af00720c */ /* 0x000fe40004706670 */
[----:B------:R2:W3:Y:S01]  /*f4b0*/  I2F R9, R8 ;  /* 0x0000000800097306 */ /* 0x0004e20000201400 */
[----:B------:R-:W-:Y:S02]  /*f4c0*/  FSEL R7, R7, -INF , !P6 ;  /* 0xff80000007077808 */ /* 0x000fe40007000000 */
[----:B------:R-:W-:Y:S02]  /*f4d0*/  FSEL R189, R13, -INF , !P0 ;  /* 0xff8000000dbd7808 */ /* 0x000fe40004000000 */
[----:B------:R-:W-:Y:S02]  /*f4e0*/  IADD3 R13, R244, -R4, RZ ;  /* 0x80000004f40d7210 */ /* 0x000fe40007ffe0ff */
[----:B------:R-:W-:Y:S01]  /*f4f0*/  ISETP.GE.AND P6, PT, R169, R243, PT ;  /* 0x000000f3a900720c */ /* 0x000fe20003fc6270 */
[----:B-1----:R-:W-:Y:S01]  /*f500*/  FFMA.FTZ R25, R12, -UR18, R25 ;  /* 0x800000120c197c23 */ /* 0x002fe20008010019 */
[----:B------:R-:W-:Y:S02]  /*f510*/  IABS R5, R13 ;  /* 0x0000000d00057213 */ /* 0x000fe40000000000 */
[----:B------:R-:W-:Y:S02]  /*f520*/  ISETP.GE.AND P1, PT, R187, R240, PT ;  /* 0x000000f0bb00720c */ /* 0x000fe40003f26270 */
[----:B------:R-:W1:Y:S01]  /*f530*/  I2F R13, R5 ;  /* 0x00000005000d7306 */ /* 0x000e620000201400 */
[-C--:B------:R-:W-:Y:S02]  /*f540*/  ISETP.GE.OR P6, PT, R169, R242.reuse, !P6 ;  /* 0x000000f2a900720c */ /* 0x080fe400077c6670 */
[----:B------:R-:W-:Y:S02]  /*f550*/  ISETP.GE.OR P1, PT, R187, R235, !P1 ;  /* 0x000000ebbb00720c */ /* 0x000fe40004f26670 */
[----:B------:R-:W-:Y:S01]  /*f560*/  FSEL R202, R17, -INF , !P6 ;  /* 0xff80000011ca7808 */ /* 0x000fe20007000000 */
[----:B------:R-:W-:Y:S01]  /*f570*/  IMAD.IADD R17, R241, 0x1, -R165 ;  /* 0x00000001f1117824 */ /* 0x000fe200078e0aa5 */
[-C--:B------:R-:W-:Y:S02]  /*f580*/  ISETP.GE.AND P6, PT, R165, R243.reuse, PT ;  /* 0x000000f3a500720c */ /* 0x080fe40003fc6270 */
[----:B------:R-:W-:Y:S02]  /*f590*/  ISETP.GE.AND P0, PT, R173, R243, PT ;  /* 0x000000f3ad00720c */ /* 0x000fe40003f06270 */
[----:B--2---:R-:W-:Y:S01]  /*f5a0*/  IADD3 R8, R171, 0x31, RZ ;  /* 0x00000031ab087810 */ /* 0x004fe20007ffe0ff */
[----:B---3--:R-:W-:Y:S01]  /*f5b0*/  FFMA.FTZ R18, R9, -UR18, R18 ;  /* 0x8000001209127c23 */ /* 0x008fe20008010012 */
[-C--:B------:R-:W-:Y:S02]  /*f5c0*/  ISETP.GE.OR P6, PT, R165, R242.reuse, !P6 ;  /* 0x000000f2a500720c */ /* 0x080fe400077c6670 */
[----:B------:R-:W-:Y:S02]  /*f5d0*/  ISETP.GE.OR P0, PT, R173, R242, !P0 ;  /* 0x000000f2ad00720c */ /* 0x000fe40004706670 */
[----:B------:R-:W-:Y:S02]  /*f5e0*/  FSEL R200, R20, -INF , !P6 ;  /* 0xff80000014c87808 */ /* 0x000fe40007000000 */
[----:B------:R-:W-:Y:S02]  /*f5f0*/  FSEL R188, R16, -INF , !P0 ;  /* 0xff80000010bc7808 */ /* 0x000fe40004000000 */
[----:B------:R-:W-:Y:S02]  /*f600*/  ISETP.GE.AND P0, PT, R184, R240, PT ;  /* 0x000000f0b800720c */ /* 0x000fe40003f06270 */
[----:B------:R-:W-:Y:S01]  /*f610*/  IABS R17, R17 ;  /* 0x0000001100117213 */ /* 0x000fe20000000000 */
[----:B-1----:R-:W-:Y:S01]  /*f620*/  FFMA.FTZ R28, R13, -UR18, R28 ;  /* 0x800000120d1c7c23 */ /* 0x002fe2000801001c */
[----:B------:R-:W-:Y:S02]  /*f630*/  FSEL R5, R10, -INF , !P1 ;  /* 0xff8000000a057808 */ /* 0x000fe40004800000 */
[----:B------:R-:W-:Y:S02]  /*f640*/  IADD3 R10, R244, -R8, RZ ;  /* 0x80000008f40a7210 */ /* 0x000fe40007ffe0ff */
[----:B------:R-:W-:Y:S01]  /*f650*/  ISETP.GE.OR P0, PT, R184, R235, !P0 ;  /* 0x000000ebb800720c */ /* 0x000fe20004706670 */
[----:B------:R-:W1:Y:S01]  /*f660*/  I2F R17, R17 ;  /* 0x0000001100117306 */ /* 0x000e620000201400 */
[----:B------:R-:W-:Y:S02]  /*f670*/  IABS R10, R10 ;  /* 0x0000000a000a7213 */ /* 0x000fe40000000000 */
[----:B------:R-:W-:Y:S02]  /*f680*/  FSEL R11, R11, -INF , !P0 ;  /* 0xff8000000b0b7808 */ /* 0x000fe40004000000 */
[C---:B------:R-:W-:Y:S02]  /*f690*/  ISETP.GE.AND P0, PT, R164.reuse, R243, PT ;  /* 0x000000f3a400720c */ /* 0x040fe40003f06270 */
[----:B------:R-:W-:Y:S02]  /*f6a0*/  ISETP.GE.AND P6, PT, R175, R240, PT ;  /* 0x000000f0af00720c */ /* 0x000fe40003fc6270 */
[----:B------:R-:W-:Y:S01]  /*f6b0*/  ISETP.GE.OR P0, PT, R164, R242, !P0 ;  /* 0x000000f2a400720c */ /* 0x000fe20004706670 */
[----:B------:R2:W3:Y:S01]  /*f6c0*/  I2F R20, R10 ;  /* 0x0000000a00147306 */ /* 0x0004e20000201400 */
[C---:B------:R-:W-:Y:S02]  /*f6d0*/  ISETP.GE.AND P1, PT, R176.reuse, R240, PT ;  /* 0x000000f0b000720c */ /* 0x040fe40003f26270 */
[----:B------:R-:W-:Y:S02]  /*f6e0*/  FSEL R198, R21, -INF , !P0 ;  /* 0xff80000015c67808 */ /* 0x000fe40004000000 */
[-C--:B------:R-:W-:Y:S02]  /*f6f0*/  ISETP.GE.OR P6, PT, R175, R235.reuse, !P6 ;  /* 0x000000ebaf00720c */ /* 0x080fe400077c6670 */
[----:B------:R-:W-:Y:S02]  /*f700*/  ISETP.GE.OR P1, PT, R176, R235, !P1 ;  /* 0x000000ebb000720c */ /* 0x000fe40004f26670 */
[----:B------:R-:W-:Y:S02]  /*f710*/  FSEL R193, R15, -INF , !P6 ;  /* 0xff8000000fc17808 */ /* 0x000fe40007000000 */
[-C--:B------:R-:W-:Y:S02]  /*f720*/  ISETP.GE.AND P6, PT, R6, R243.reuse, PT ;  /* 0x000000f30600720c */ /* 0x080fe40003fc6270 */
[----:B------:R-:W-:Y:S01]  /*f730*/  FSEL R190, R14, -INF , !P1 ;  /* 0xff8000000ebe7808 */ /* 0x000fe20004800000 */
[----:B-1----:R-:W-:Y:S01]  /*f740*/  FFMA.FTZ R22, R17, -UR18, R22 ;  /* 0x8000001211167c23 */ /* 0x002fe20008010016 */
[----:B------:R-:W-:Y:S02]  /*f750*/  IADD3 R14, R241, -R164, RZ ;  /* 0x800000a4f10e7210 */ /* 0x000fe40007ffe0ff */
[----:B------:R-:W-:Y:S02]  /*f760*/  ISETP.GE.OR P6, PT, R6, R242, !P6 ;  /* 0x000000f20600720c */ /* 0x000fe400077c6670 */
[----:B------:R-:W-:Y:S02]  /*f770*/  IABS R14, R14 ;  /* 0x0000000e000e7213 */ /* 0x000fe40000000000 */
[----:B------:R-:W-:Y:S02]  /*f780*/  FSEL R194, R25, -INF , !P6 ;  /* 0xff80000019c27808 */ /* 0x000fe40007000000 */
[----:B------:R-:W-:Y:S01]  /*f790*/  ISETP.GE.AND P6, PT, R4, R243, PT ;  /* 0x000000f30400720c */ /* 0x000fe20003fc6270 */
[----:B------:R-:W1:Y:S01]  /*f7a0*/  I2F R12, R14 ;  /* 0x0000000e000c7306 */ /* 0x000e620000201400 */
[----:B--2---:R-:W-:Y:S01]  /*f7b0*/  IADD3 R10, R171, 0x38, RZ ;  /* 0x00000038ab0a7810 */ /* 0x004fe20007ffe0ff */
[----:B---3--:R-:W-:Y:S01]  /*f7c0*/  FFMA.FTZ R29, R20, -UR18, R29 ;  /* 0x80000012141d7c23 */ /* 0x008fe2000801001d */
[----:B------:R-:W-:Y:S02]  /*f7d0*/  ISETP.GE.AND P1, PT, R173, R240, PT ;  /* 0x000000f0ad00720c */ /* 0x000fe40003f26270 */
[----:B------:R-:W-:Y:S02]  /*f7e0*/  IADD3 R21, R244, -R10, RZ ;  /* 0x8000000af4157210 */ /* 0x000fe40007ffe0ff */
[C---:B------:R-:W-:Y:S02]  /*f7f0*/  IADD3 R13, R241.reuse, -R6, RZ ;  /* 0x80000006f10d7210 */ /* 0x040fe40007ffe0ff */
[----:B------:R-:W-:Y:S02]  /*f800*/  IABS R21, R21 ;  /* 0x0000001500157213 */ /* 0x000fe40000000000 */
[----:B------:R-:W-:Y:S02]  /*f810*/  ISETP.GE.OR P6, PT, R4, R242, !P6 ;  /* 0x000000f20400720c */ /* 0x000fe400077c6670 */
[----:B------:R-:W-:Y:S02]  /*f820*/  IADD3 R16, R241, -R169, RZ ;  /* 0x800000a9f1107210 */ /* 0x000fe40007ffe0ff */
[----:B------:R-:W2:Y:S01]  /*f830*/  I2F R21, R21 ;  /* 0x0000001500157306 */ /* 0x000ea20000201400 */
[----:B------:R-:W-:Y:S02]  /*f840*/  ISETP.GE.OR P1, PT, R173, R235, !P1 ;  /* 0x000000ebad00720c */ /* 0x000fe40004f26670 */
[----:B------:R-:W-:Y:S02]  /*f850*/  IABS R13, R13 ;  /* 0x0000000d000d7213 */ /* 0x000fe40000000000 */
[----:B------:R-:W-:Y:S02]  /*f860*/  FSEL R184, R28, -INF , !P6 ;  /* 0xff8000001cb87808 */ /* 0x000fe40007000000 */
[C---:B------:R-:W-:Y:S02]  /*f870*/  ISETP.GE.AND P6, PT, R165.reuse, R240, PT ;  /* 0x000000f0a500720c */ /* 0x040fe40003fc6270 */
[----:B------:R-:W-:Y:S01]  /*f880*/  IABS R16, R16 ;  /* 0x0000001000107213 */ /* 0x000fe20000000000 */
[----:B------:R-:W3:Y:S01]  /*f890*/  I2F R14, R13 ;  /* 0x0000000d000e7306 */ /* 0x000ee20000201400 */
[----:B------:R-:W-:Y:S01]  /*f8a0*/  FSEL R192, R18, -INF , !P1 ;  /* 0xff80000012c07808 */ /* 0x000fe20004800000 */
[----:B-1----:R-:W-:Y:S01]  /*f8b0*/  FFMA.FTZ R23, R12, -UR18, R23 ;  /* 0x800000120c177c23 */ /* 0x002fe20008010017 */
[C---:B------:R-:W-:Y:S02]  /*f8c0*/  ISETP.GE.AND P1, PT, R8.reuse, R243, PT ;  /* 0x000000f30800720c */ /* 0x040fe40003f26270 */
[----:B------:R-:W-:Y:S02]  /*f8d0*/  ISETP.GE.OR P6, PT, R165, R235, !P6 ;  /* 0x000000eba500720c */ /* 0x000fe400077c6670 */
[----:B------:R-:W-:Y:S02]  /*f8e0*/  ISETP.GE.OR P1, PT, R8, R242, !P1 ;  /* 0x000000f20800720c */ /* 0x000fe40004f26670 */
[----:B------:R-:W-:Y:S01]  /*f8f0*/  FMNMX.FTZ R15, R166, R2, !PT ;  /* 0x00000002a60f7209 */ /* 0x000fe20007810000 */
[----:B------:R-:W1:Y:S01]  /*f900*/  I2F R16, R16 ;  /* 0x0000001000107306 */ /* 0x000e620000201400 */
[----:B------:R-:W-:Y:S02]  /*f910*/  FSEL R203, R22, -INF , !P6 ;  /* 0xff80000016cb7808 */ /* 0x000fe40007000000 */
[-C--:B------:R-:W-:Y:S01]  /*f920*/  ISETP.GE.AND P0, PT, R3, R243.reuse, PT ;  /* 0x000000f30300720c */ /* 0x080fe20003f06270 */
[----:B--2---:R-:W-:Y:S01]  /*f930*/  FFMA.FTZ R32, R21, -UR18, R32 ;  /* 0x8000001215207c23 */ /* 0x004fe20008010020 */
[----:B------:R-:W-:Y:S02]  /*f940*/  ISETP.GE.AND P6, PT, R3, R240, PT ;  /* 0x000000f00300720c */ /* 0x000fe40003fc6270 */
[----:B------:R-:W-:Y:S02]  /*f950*/  FSEL R182, R29, -INF , !P1 ;  /* 0xff8000001db67808 */ /* 0x000fe40004800000 */
[----:B------:R-:W-:Y:S02]  /*f960*/  ISETP.GE.AND P1, PT, R10, R243, PT ;  /* 0x000000f30a00720c */ /* 0x000fe40003f26270 */
[----:B------:R-:W-:Y:S02]  /*f970*/  FMNMX.FTZ R15, R172, R15, !PT ;  /* 0x0000000fac0f7209 */ /* 0x000fe40007810000 */
[----:B------:R-:W-:Y:S01]  /*f980*/  IADD3 R9, R241, -R3, RZ ;  /* 0x80000003f1097210 */ /* 0x000fe20007ffe0ff */
[----:B---3--:R-:W-:Y:S01]  /*f990*/  FFMA.FTZ R27, R14, -UR18, R27 ;  /* 0x800000120e1b7c23 */ /* 0x008fe2000801001b */
[CC--:B------:R-:W-:Y:S02]  /*f9a0*/  ISETP.GE.OR P0, PT, R3.reuse, R242.reuse, !P0 ;  /* 0x000000f20300720c */ /* 0x0c0fe40004706670 */
[----:B------:R-:W-:Y:S01]  /*f9b0*/  ISETP.GE.OR P6, PT, R3, R235, !P6 ;  /* 0x000000eb0300720c */ /* 0x000fe200077c6670 */
[----:B------:R-:W-:Y:S01]  /*f9c0*/  IMAD.IADD R3, R241, 0x1, -R8 ;  /* 0x00000001f1037824 */ /* 0x000fe200078e0a08 */
[----:B------:R-:W-:Y:S02]  /*f9d0*/  ISETP.GE.OR P1, PT, R10, R242, !P1 ;  /* 0x000000f20a00720c */ /* 0x000fe40004f26670 */
[----:B------:R-:W-:Y:S02]  /*f9e0*/  FMNMX.FTZ R15, R170, R15, !PT ;  /* 0x0000000faa0f7209 */ /* 0x000fe40007810000 */
[----:B------:R-:W-:Y:S01]  /*f9f0*/  IABS R9, R9 ;  /* 0x0000000900097213 */ /* 0x000fe20000000000 */
[----:B-1----:R-:W-:Y:S01]  /*fa00*/  FFMA.FTZ R19, R16, -UR18, R19 ;  /* 0x8000001210137c23 */ /* 0x002fe20008010013 */
[----:B------:R-:W-:Y:S02]  /*fa10*/  FSEL R180, R32, -INF , !P1 ;  /* 0xff80000020b47808 */ /* 0x000fe40004800000 */
[----:B------:R-:W-:Y:S02]  /*fa20*/  FMNMX.FTZ R15, R168, R15, !PT ;  /* 0x0000000fa80f7209 */ /* 0x000fe40007810000 */
[----:B------:R-:W-:Y:S01]  /*fa30*/  IABS R3, R3 ;  /* 0x0000000300037213 */ /* 0x000fe20000000000 */
[----:B------:R-:W1:Y:S01]  /*fa40*/  I2F R9, R9 ;  /* 0x0000000900097306 */ /* 0x000e620000201400 */
[C---:B------:R-:W-:Y:S02]  /*fa50*/  ISETP.GE.AND P1, PT, R6.reuse, R240, PT ;  /* 0x000000f00600720c */ /* 0x040fe40003f26270 */
[----:B------:R-:W-:Y:S02]  /*fa60*/  IADD3 R171, R171, 0x39, RZ ;  /* 0x00000039abab7810 */ /* 0x000fe40007ffe0ff */
[----:B------:R-:W-:Y:S02]  /*fa70*/  ISETP.GE.OR P1, PT, R6, R235, !P1 ;  /* 0x000000eb0600720c */ /* 0x000fe40004f26670 */
[----:B------:R-:W-:Y:S02]  /*fa80*/  FMNMX.FTZ R6, R186, R15, !PT ;  /* 0x0000000fba067209 */ /* 0x000fe40007810000 */
[----:B------:R-:W-:Y:S01]  /*fa90*/  FSEL R196, R24, -INF , !P0 ;  /* 0xff80000018c47808 */ /* 0x000fe20004000000 */
[----:B------:R-:W2:Y:S01]  /*faa0*/  I2F R12, R3 ;  /* 0x00000003000c7306 */ /* 0x000ea20000201400 */
[----:B------:R-:W-:Y:S02]  /*fab0*/  IADD3 R24, R244, -R171, RZ ;  /* 0x800000abf4187210 */ /* 0x000fe40007ffe0ff */
[----:B------:R-:W-:Y:S02]  /*fac0*/  FMNMX.FTZ R13, R189, R6, !PT ;  /* 0x00000006bd0d7209 */ /* 0x000fe40007810000 */
[----:B------:R-:W-:Y:S02]  /*fad0*/  IABS R24, R24 ;  /* 0x0000001800187213 */ /* 0x000fe40000000000 */
[----:B------:R-:W-:Y:S02]  /*fae0*/  FMNMX.FTZ R13, R188, R13, !PT ;  /* 0x0000000dbc0d7209 */ /* 0x000fe40007810000 */
[----:B------:R-:W-:Y:S01]  /*faf0*/  FMNMX.FTZ R6, R167, R0, !PT ;  /* 0x00000000a7067209 */ /* 0x000fe20007810000 */
[----:B------:R-:W3:Y:S01]  /*fb00*/  I2F R16, R24 ;  /* 0x0000001800107306 */ /* 0x000ee20000201400 */
[----:B------:R-:W-:Y:S02]  /*fb10*/  FMNMX.FTZ R13, R202, R13, !PT ;  /* 0x0000000dca0d7209 */ /* 0x000fe40007810000 */
[----:B------:R-:W-:Y:S01]  /*fb20*/  FMNMX.FTZ R6, R7, R6, !PT ;  /* 0x0000000607067209 */ /* 0x000fe20007810000 */
[----:B-1----:R-:W-:Y:S01]  /*fb30*/  FFMA.FTZ R26, R9, -UR18, R26 ;  /* 0x80000012091a7c23 */ /* 0x002fe2000801001a */
[----:B------:R-:W-:Y:S02]  /*fb40*/  IADD3 R17, R241, -R4, RZ ;  /* 0x80000004f1117210 */ /* 0x000fe40007ffe0ff */
[----:B------:R-:W-:Y:S02]  /*fb50*/  ISETP.GE.AND P0, PT, R169, R240, PT ;  /* 0x000000f0a900720c */ /* 0x000fe40003f06270 */
[----:B------:R-:W-:Y:S02]  /*fb60*/  FMNMX.FTZ R13, R200, R13, !PT ;  /* 0x0000000dc80d7209 */ /* 0x000fe40007810000 */
[----:B------:R-:W-:Y:S02]  /*fb70*/  FMNMX.FTZ R6, R5, R6, !PT ;  /* 0x0000000605067209 */ /* 0x000fe40007810000 */
[----:B------:R-:W-:Y:S01]  /*fb80*/  IABS R17, R17 ;  /* 0x0000001100117213 */ /* 0x000fe20000000000 */
[----:B--2---:R-:W-:Y:S01]  /*fb90*/  FFMA.FTZ R31, R12, -UR18, R31 ;  /* 0x800000120c1f7c23 */ /* 0x004fe2000801001f */
[----:B------:R-:W-:Y:S02]  /*fba0*/  ISETP.GE.OR P0, PT, R169, R235, !P0 ;  /* 0x000000eba900720c */ /* 0x000fe40004706670 */
[----:B------:R-:W-:Y:S02]  /*fbb0*/  FMNMX.FTZ R13, R198, R13, !PT ;  /* 0x0000000dc60d7209 */ /* 0x000fe40007810000 */
[----:B------:R-:W-:Y:S01]  /*fbc0*/  FMNMX.FTZ R15, R11, R6, !PT ;  /* 0x000000060b0f7209 */ /* 0x000fe20007810000 */
[----:B------:R-:W1:Y:S01]  /*fbd0*/  I2F R17, R17 ;  /* 0x0000001100117306 */ /* 0x000e620000201400 */
[----:B------:R-:W-:Y:S02]  /*fbe0*/  IADD3 R9, R241, -R10, RZ ;  /* 0x8000000af1097210 */ /* 0x000fe40007ffe0ff */
[----:B------:R-:W-:Y:S01]  /*fbf0*/  FSEL R195, R19, -INF , !P0 ;  /* 0xff80000013c37808 */ /* 0x000fe20004000000 */
[----:B---3--:R-:W-:Y:S01]  /*fc00*/  FFMA.FTZ R33, R16, -UR18, R33 ;  /* 0x8000001210217c23 */ /* 0x008fe20008010021 */
[----:B------:R-:W-:Y:S02]  /*fc10*/  ISETP.GE.AND P0, PT, R164, R240, PT ;  /* 0x000000f0a400720c */ /* 0x000fe40003f06270 */
[----:B------:R-:W-:Y:S02]  /*fc20*/  FMNMX.FTZ R3, R196, R13, !PT ;  /* 0x0000000dc4037209 */ /* 0x000fe40007810000 */
[----:B------:R-:W-:Y:S02]  /*fc30*/  FMNMX.FTZ R14, R190, R15, !PT ;  /* 0x0000000fbe0e7209 */ /* 0x000fe40007810000 */
[----:B------:R-:W-:Y:S02]  /*fc40*/  IADD3 R6, R241, -R171, RZ ;  /* 0x800000abf1067210 */ /* 0x000fe40007ffe0ff */
[----:B------:R-:W-:Y:S02]  /*fc50*/  IABS R9, R9 ;  /* 0x0000000900097213 */ /* 0x000fe40000000000 */
[----:B------:R-:W-:Y:S02]  /*fc60*/  ISETP.GE.OR P0, PT, R164, R235, !P0 ;  /* 0x000000eba400720c */ /* 0x000fe40004706670 */
[----:B------:R-:W-:Y:S02]  /*fc70*/  FMNMX.FTZ R3, R194, R3, !PT ;  /* 0x00000003c2037209 */ /* 0x000fe40007810000 */
[----:B------:R-:W-:Y:S01]  /*fc80*/  FMNMX.FTZ R13, R193, R14, !PT ;  /* 0x0000000ec10d7209 */ /* 0x000fe20007810000 */
[----:B------:R-:W2:Y:S01]  /*fc90*/  I2F R9, R9 ;  /* 0x0000000900097306 */ /* 0x000ea20000201400 */
[----:B------:R-:W-:Y:S02]  /*fca0*/  IABS R6, R6 ;  /* 0x0000000600067213 */ /* 0x000fe40000000000 */
[----:B------:R-:W-:Y:S01]  /*fcb0*/  FSEL R201, R23, -INF , !P0 ;  /* 0xff80000017c97808 */ /* 0x000fe20004000000 */
[----:B-1----:R-:W-:Y:S01]  /*fcc0*/  FFMA.FTZ R30, R17, -UR18, R30 ;  /* 0x80000012111e7c23 */ /* 0x002fe2000801001e */
[C---:B------:R-:W-:Y:S01]  /*fcd0*/  ISETP.GE.AND P0, PT, R171.reuse, R243, PT ;  /* 0x000000f3ab00720c */ /* 0x040fe20003f06270 */
[----:B------:R-:W-:Y:S01]  /*fce0*/  LDSM.16.MT88.4 R20, [R222+0x10000] ;  /* 0x01000000de14783b */ /* 0x000fe20000004200 */
[----:B------:R-:W-:Y:S02]  /*fcf0*/  FMNMX.FTZ R3, R184, R3, !PT ;  /* 0x00000003b8037209 */ /* 0x000fe40007810000 */
[----:B------:R-:W-:Y:S01]  /*fd00*/  FMNMX.FTZ R14, R192, R13, !PT ;  /* 0x0000000dc00e7209 */ /* 0x000fe20007810000 */
[----:B------:R-:W1:Y:S01]  /*fd10*/  I2F R6, R6 ;  /* 0x0000000600067306 */ /* 0x000e620000201400 */
[----:B------:R-:W-:Y:S02]  /*fd20*/  ISETP.GE.OR P0, PT, R171, R242, !P0 ;  /* 0x000000f2ab00720c */ /* 0x000fe40004706670 */
[----:B------:R-:W-:Y:S02]  /*fd30*/  FMNMX.FTZ R3, R182, R3, !PT ;  /* 0x00000003b6037209 */ /* 0x000fe40007810000 */
[----:B------:R-:W-:Y:S02]  /*fd40*/  FMNMX.FTZ R14, R195, R14, !PT ;  /* 0x0000000ec30e7209 */ /* 0x000fe40007810000 */
[----:B------:R-:W-:Y:S02]  /*fd50*/  FSEL R174, R33, -INF , !P0 ;  /* 0xff80000021ae7808 */ /* 0x000fe40004000000 */
[----:B------:R-:W-:Y:S02]  /*fd60*/  FMNMX.FTZ R13, R180, R3, !PT ;  /* 0x00000003b40d7209 */ /* 0x000fe40007810000 */
[----:B------:R-:W-:Y:S02]  /*fd70*/  FMNMX.FTZ R14, R203, R14, !PT ;  /* 0x0000000ecb0e7209 */ /* 0x000fe40007810000 */
[----:B------:R-:W-:Y:S01]  /*fd80*/  ISETP.GE.AND P0, PT, R4, R240, PT ;  /* 0x000000f00400720c */ /* 0x000fe20003f06270 */
[----:B--2---:R-:W-:Y:S01]  /*fd90*/  FFMA.FTZ R34, R9, -UR18, R34 ;  /* 0x8000001209227c23 */ /* 0x004fe20008010022 */
[----:B------:R-:W-:Y:S02]  /*fda0*/  FMNMX.FTZ R3, R174, R13, !PT ;  /* 0x0000000dae037209 */ /* 0x000fe40007810000 */
[----:B------:R-:W-:Y:S02]  /*fdb0*/  FSEL R199, R26, -INF , !P6 ;  /* 0xff8000001ac77808 */ /* 0x000fe40007000000 */
[----:B------:R-:W-:Y:S02]  /*fdc0*/  FMNMX.FTZ R14, R201, R14, !PT ;  /* 0x0000000ec90e7209 */ /* 0x000fe40007810000 */
[-C--:B------:R-:W-:Y:S02]  /*fdd0*/  ISETP.GE.OR P0, PT, R4, R235.reuse, !P0 ;  /* 0x000000eb0400720c */ /* 0x080fe40004706670 */
[----:B------:R-:W2:Y:S01]  /*fde0*/  SHFL.BFLY PT, R4, R3, 0x2, 0x1f ;  /* 0x0c401f0003047f89 */ /* 0x000ea200000e0000 */
[----:B------:R-:W-:Y:S01]  /*fdf0*/  ISETP.GE.AND P6, PT, R8, R240, PT ;  /* 0x000000f00800720c */ /* 0x000fe20003fc6270 */
[----:B-1----:R-:W-:Y:S01]  /*fe00*/  FFMA.FTZ R35, R6, -UR18, R35 ;  /* 0x8000001206237c23 */ /* 0x002fe20008010023 */
[----:B------:R-:W-:Y:S02]  /*fe10*/  FSEL R197, R27, -INF , !P1 ;  /* 0xff8000001bc57808 */ /* 0x000fe40004800000 */
[----:B------:R-:W-:Y:S02]  /*fe20*/  FMNMX.FTZ R14, R199, R14, !PT ;  /* 0x0000000ec70e7209 */ /* 0x000fe40007810000 */
[----:B------:R-:W-:Y:S02]  /*fe30*/  FSEL R185, R30, -INF , !P0 ;  /* 0xff8000001eb97808 */ /* 0x000fe40004000000 */
[-C--:B------:R-:W-:Y:S02]  /*fe40*/  ISETP.GE.OR P6, PT, R8, R235.reuse, !P6 ;  /* 0x000000eb0800720c */ /* 0x080fe400077c6670 */
[C---:B------:R-:W-:Y:S02]  /*fe50*/  ISETP.GE.AND P1, PT, R10.reuse, R240, PT ;  /* 0x000000f00a00720c */ /* 0x040fe40003f26270 */
[----:B------:R-:W-:Y:S02]  /*fe60*/  FMNMX.FTZ R14, R197, R14, !PT ;  /* 0x0000000ec50e7209 */ /* 0x000fe40007810000 */
[----:B------:R-:W-:Y:S02]  /*fe70*/  FSEL R175, R31, -INF , !P6 ;  /* 0xff8000001faf7808 */ /* 0x000fe40007000000 */
[----:B------:R-:W-:Y:S01]  /*fe80*/  FMNMX.FTZ R14, R185, R14, !PT ;  /* 0x0000000eb90e7209 */ /* 0x000fe20007810000 */
[----:B------:R-:W-:Y:S01]  /*fe90*/  LDSM.16.MT88.4 R28, [R221+0x10000] ;  /* 0x01000000dd1c783b */ /* 0x000fe20000004200 */
[-C--:B------:R-:W-:Y:S02]  /*fea0*/  ISETP.GE.OR P1, PT, R10, R235.reuse, !P1 ;  /* 0x000000eb0a00720c */ /* 0x080fe40004f26670 */
[----:B------:R-:W-:Y:S02]  /*feb0*/  ISETP.GE.AND P0, PT, R171, R240, PT ;  /* 0x000000f0ab00720c */ /* 0x000fe40003f06270 */
[----:B------:R-:W-:Y:S02]  /*fec0*/  FMNMX.FTZ R8, R175, R14, !PT ;  /* 0x0000000eaf087209 */ /* 0x000fe40007810000 */
[----:B------:R-:W-:Y:S01]  /*fed0*/  FSEL R173, R34, -INF , !P1 ;  /* 0xff80000022ad7808 */ /* 0x000fe20004800000 */
[----:B------:R-:W-:Y:S01]  /*fee0*/  LDSM.16.MT88.4 R12, [R224+0x10000] ;  /* 0x01000000e00c783b */ /* 0x000fe20000004200 */
[----:B------:R-:W-:Y:S02]  /*fef0*/  ISETP.GE.OR P0, PT, R171, R235, !P0 ;  /* 0x000000ebab00720c */ /* 0x000fe40004706670 */
[----:B------:R-:W-:Y:S02]  /*ff00*/  FMNMX.FTZ R8, R173, R8, !PT ;  /* 0x00000008ad087209 */ /* 0x000fe40007810000 */
[----:B------:R-:W-:Y:S02]  /*ff10*/  FSEL R165, R35, -INF , !P0 ;  /* 0xff80000023a57808 */ /* 0x000fe40004000000 */
[----:B--2---:R-:W-:Y:S02]  /*ff20*/  FMNMX.FTZ R9, R3, R4, !PT ;  /* 0x0000000403097209 */ /* 0x004fe40007810000 */
[----:B------:R-:W-:Y:S03]  /*ff30*/  FMNMX.FTZ R6, R165, R8, !PT ;  /* 0x00000008a5067209 */ /* 0x000fe60007810000 */
[----:B------:R-:W1:Y:S08]  /*ff40*/  SHFL.BFLY PT, R164, R9, 0x1, 0x1f ;  /* 0x0c201f0009a47f89 */ /* 0x000e7000000e0000 */
[----:B------:R-:W2:Y:S01]  /*ff50*/  SHFL.BFLY PT, R3, R6, 0x2, 0x1f ;  /* 0x0c401f0006037f89 */ /* 0x000ea200000e0000 */
[----:B-1----:R-:W-:Y:S04]  /*ff60*/  FMNMX.FTZ R164, R9, R164, !PT ;  /* 0x000000a409a47209 */ /* 0x002fe80007810000 */
[C---:B------:R-:W-:Y:S01]  /*ff70*/  FSETP.NEU.FTZ.AND P1, PT, R164.reuse, -INF , PT ;  /* 0xff800000a400780b */ /* 0x040fe20003f3d000 */
[----:B------:R-:W-:Y:S01]  /*ff80*/  FMUL.FTZ R187, R164, c[0x0][0x23c] ;  /* 0x00008f00a4bb7a20 */ /* 0x000fe20000410000 */
[----:B--2---:R-:W-:Y:S04]  /*ff90*/  FMNMX.FTZ R4, R6, R3, !PT ;  /* 0x0000000306047209 */ /* 0x004fe80007810000 */
[----:B------:R-:W-:Y:S01]  /*ffa0*/  FSEL R187, R187, RZ, P1 ;  /* 0x000000ffbbbb7208 */ /* 0x000fe20000800000 */
[----:B------:R-:W1:Y:S04]  /*ffb0*/  SHFL.BFLY PT, R3, R4, 0x1, 0x1f ;  /* 0x0c201f0004037f89 */ /* 0x000e6800000e0000 */
[--C-:B------:R-:W-:Y:S02]  /*ffc0*/  FFMA.FTZ R183, R166, c[0x0][0x23c], -R187.reuse ;  /* 0x00008f00a6b77a23 */ /* 0x100fe400000108bb */
[--C-:B------:R-:W-:Y:S02]  /*ffd0*/  FFMA.FTZ R166, R172, c[0x0][0x23c], -R187.reuse ;  /* 0x00008f00aca67a23 */ /* 0x100fe400000108bb */
[--C-:B------:R-:W-:Y:S02]  /*ffe0*/  FFMA.FTZ R181, R170, c[0x0][0x23c], -R187.reuse ;  /* 0x00008f00aab57a23 */ /* 0x100fe400000108bb */
[--C-:B------:R-:W-:Y:S01]  /*fff0*/  FFMA.FTZ R178, R168, c[0x0][0x23c], -R187.reuse ;  /* 0x00008f00a8b27a23 */ /* 0x100fe200000108bb */
[----:B------:R-:W-:Y:S01]  /*10000*/  MUFU.EX2 R183, R183 ;  /* 0x000000b700b77308 */ /* 0x000fe20000000800 */
[--C-:B------:R-:W-:Y:S02]  /*10010*/  FFMA.FTZ R186, R186, c[0x0][0x23c], -R187.reuse ;  /* 0x00008f00baba7a23 */ /* 0x100fe400000108bb */
[--C-:B------:R-:W-:Y:S02]  /*10020*/  FFMA.FTZ R189, R189, c[0x0][0x23c], -R187.reuse ;  /* 0x00008f00bdbd7a23 */ /* 0x100fe400000108bb */
[--C-:B------:R-:W-:Y:S02]  /*10030*/  FFMA.FTZ R188, R188, c[0x0][0x23c], -R187.reuse ;  /* 0x00008f00bcbc7a23 */ /* 0x100fe400000108bb */
[--C-:B------:R-:W-:Y:S02]  /*10040*/  FFMA.FTZ R191, R202, c[0x0][0x23c], -R187.reuse ;  /* 0x00008f00cabf7a23 */ /* 0x100fe400000108bb */
[--C-:B------:R-:W-:Y:S01]  /*10050*/  FFMA.FTZ R200, R200, c[0x0][0x23c], -R187.reuse ;  /* 0x00008f00c8c87a23 */ /* 0x100fe200000108bb */
[----:B------:R-:W2:Y:S01]  /*10060*/  MUFU.EX2 R166, R166 ;  /* 0x000000a600a67308 */ /* 0x000ea20000000800 */
[--C-:B------:R-:W-:Y:S02]  /*10070*/  FFMA.FTZ R198, R198, c[0x0][0x23c], -R187.reuse ;  /* 0x00008f00c6c67a23 */ /* 0x100fe400000108bb */
[--C-:B------:R-:W-:Y:S01]  /*10080*/  FFMA.FTZ R196, R196, c[0x0][0x23c], -R187.reuse ;  /* 0x00008f00c4c47a23 */ /* 0x100fe200000108bb */
[----:B-1----:R-:W-:Y:S01]  /*10090*/  FMNMX.FTZ R3, R4, R3, !PT ;  /* 0x0000000304037209 */ /* 0x002fe20007810000 */
[--C-:B------:R-:W-:Y:S02]  /*100a0*/  FFMA.FTZ R194, R194, c[0x0][0x23c], -R187.reuse ;  /* 0x00008f00c2c27a23 */ /* 0x100fe400000108bb */
[--C-:B------:R-:W-:Y:S01]  /*100b0*/  FFMA.FTZ R184, R184, c[0x0][0x23c], -R187.reuse ;  /* 0x00008f00b8b87a23 */ /* 0x100fe200000108bb */
[C---:B------:R-:W-:Y:S01]  /*100c0*/  FSETP.NEU.FTZ.AND P0, PT, R3.reuse, -INF , PT ;  /* 0xff8000000300780b */ /* 0x040fe20003f1d000 */
[----:B------:R-:W-:Y:S01]  /*100d0*/  FMUL.FTZ R172, R3, c[0x0][0x23c] ;  /* 0x00008f0003ac7a20 */ /* 0x000fe20000410000 */
[----:B------:R-:W-:Y:S01]  /*100e0*/  MUFU.EX2 R181, R181 ;  /* 0x000000b500b57308 */ /* 0x000fe20000000800 */
[--C-:B------:R-:W-:Y:S03]  /*100f0*/  FFMA.FTZ R180, R180, c[0x0][0x23c], -R187.reuse ;  /* 0x00008f00b4b47a23 */ /* 0x100fe600000108bb */
[----:B------:R-:W-:Y:S05]  /*10100*/  FSEL R172, R172, RZ, P0 ;  /* 0x000000ffacac7208 */ /* 0x000fea0000000000 */
[--C-:B------:R-:W-:Y:S01]  /*10110*/  FFMA.FTZ R176, R5, c[0x0][0x23c], -R172.reuse ;  /* 0x00008f0005b07a23 */ /* 0x100fe200000108ac */
[----:B------:R-:W-:Y:S01]  /*10120*/  FSEL R5, R164, RZ, P1 ;  /* 0x000000ffa4057208 */ /* 0x000fe20000800000 */
[--C-:B------:R-:W-:Y:S01]  /*10130*/  FFMA.FTZ R179, R167, c[0x0][0x23c], -R172.reuse ;  /* 0x00008f00a7b37a23 */ /* 0x100fe200000108ac */
[----:B------:R-:W1:Y:S01]  /*10140*/  MUFU.EX2 R178, R178 ;  /* 0x000000b200b27308 */ /* 0x000e620000000800 */
[----:B------:R-:W-:Y:S01]  /*10150*/  FFMA.FTZ R177, R7, c[0x0][0x23c], -R172 ;  /* 0x00008f0007b17a23 */ /* 0x000fe200000108ac */
[----:B--2---:R-:W-:Y:S01]  /*10160*/  F2FP.PACK_AB R168, R166, R183 ;  /* 0x000000b7a6a8723e */ /* 0x004fe200000000ff */
        /* <DEDUP_REMOVED lines=21> */
[----:B------:R-:W-:Y:S02]  /*102c0*/  FFMA.FTZ R187, R174, c[0x0][0x23c], -R187 ;  /* 0x00008f00aebb7a23 */ /* 0x000fe400000108bb */
[--C-:B------:R-:W-:Y:S02]  /*102d0*/  FFMA.FTZ R182, R185, c[0x0][0x23c], -R172.reuse ;  /* 0x00008f00b9b67a23 */ /* 0x100fe400000108ac */
[--C-:B------:R-:W-:Y:S02]  /*102e0*/  FFMA.FTZ R185, R175, c[0x0][0x23c], -R172.reuse ;  /* 0x00008f00afb97a23 */ /* 0x100fe400000108ac */
[----:B------:R-:W-:Y:S01]  /*102f0*/  FFMA.FTZ R172, R165, c[0x0][0x23c], -R172 ;  /* 0x00008f00a5ac7a23 */ /* 0x000fe200000108ac */
[----:B------:R-:W3:Y:S01]  /*10300*/  MUFU.EX2 R177, R177 ;  /* 0x000000b100b17308 */ /* 0x000ee20000000800 */
[C---:B--2---:R-:W-:Y:S02]  /*10310*/  FMUL.FTZ R4, R2.reuse, R160 ;  /* 0x000000a002047220 */ /* 0x044fe40000410000 */
[C---:B------:R-:W-:Y:S02]  /*10320*/  FMUL.FTZ R5, R2.reuse, R161 ;  /* 0x000000a102057220 */ /* 0x040fe40000410000 */
[C---:B------:R-:W-:Y:S05]  /*10330*/  FMUL.FTZ R8, R2.reuse, R156 ;  /* 0x0000009c02087220 */ /* 0x040fea0000410000 */
        /* <DEDUP_REMOVED lines=21> */
[----:B------:R2:W-:Y:S01]  /*10490*/  MUFU.EX2 R165, R172 ;  /* 0x000000ac00a57308 */ /* 0x0005e20000000800 */
        /* <DEDUP_REMOVED lines=8> */
[C---:B------:R-:W-:Y:S01]  /*10520*/  HMMA.16816.F32 R4, R168.reuse, R12, R4 ;  /* 0x0000000ca804723c */ /* 0x040fe20000001804 */
[----:B------:R-:W-:Y:S04]  /*10530*/  MUFU.EX2 R187, R187 ;  /* 0x000000bb00bb7308 */ /* 0x000fe80000000800 */
[----:B------:R-:W-:Y:S02]  /*10540*/  FMUL.FTZ R39, R0, R39 ;  /* 0x0000002700277220 */ /* 0x000fe40000410000 */
[C---:B------:R-:W-:Y:S01]  /*10550*/  FMUL.FTZ R12, R2.reuse, R152 ;  /* 0x00000098020c7220 */ /* 0x040fe20000410000 */
[C---:B------:R-:W-:Y:S03]  /*10560*/  HMMA.16816.F32 R8, R168.reuse, R14, R8 ;  /* 0x0000000ea808723c */ /* 0x040fe60000001808 */
[----:B------:R-:W-:Y:S01]  /*10570*/  MUFU.EX2 R186, R186 ;  /* 0x000000ba00ba7308 */ /* 0x000fe20000000800 */
[C---:B------:R-:W-:Y:S01]  /*10580*/  FMUL.FTZ R13, R2.reuse, R153 ;  /* 0x00000099020d7220 */ /* 0x040fe20000410000 */
[----:B--2---:R-:W-:Y:S01]  /*10590*/  LDSM.16.MT88.4 R172, [R220+0x11800] ;  /* 0x01180000dcac783b */ /* 0x004fe20000004200 */
[----:B------:R-:W-:Y:S02]  /*105a0*/  FMUL.FTZ R40, R2, R40 ;  /* 0x0000002802287220 */ /* 0x000fe40000410000 */
[C---:B------:R-:W-:Y:S04]  /*105b0*/  FMUL.FTZ R14, R0.reuse, R154 ;  /* 0x0000009a000e7220 */ /* 0x040fe80000410000 */
[----:B------:R-:W-:Y:S01]  /*105c0*/  FMUL.FTZ R15, R0, R155 ;  /* 0x0000009b000f7220 */ /* 0x000fe20000410000 */
[----:B------:R-:W1:Y:S01]  /*105d0*/  MUFU.EX2 R189, R189 ;  /* 0x000000bd00bd7308 */ /* 0x000e620000000800 */
[----:B------:R-:W2:Y:S01]  /*105e0*/  LDSM.16.MT88.4 R152, [R220+0x10000] ;  /* 0x01000000dc98783b */ /* 0x000ea20000004200 */
[----:B------:R-:W-:Y:S02]  /*105f0*/  FMUL.FTZ R41, R2, R41 ;  /* 0x0000002902297220 */ /* 0x000fe40000410000 */
[C---:B------:R-:W-:Y:S02]  /*10600*/  FMUL.FTZ R42, R0.reuse, R42 ;  /* 0x0000002a002a7220 */ /* 0x040fe40000410000 */
[C---:B------:R-:W-:Y:S03]  /*10610*/  HMMA.16816.F32 R12, R168.reuse, R20, R12 ;  /* 0x00000014a80c723c */ /* 0x040fe6000000180c */
[----:B------:R-:W-:Y:S01]  /*10620*/  FMUL.FTZ R43, R0, R43 ;  /* 0x0000002b002b7220 */ /* 0x000fe20000410000 */
[----:B------:R-:W-:Y:S01]  /*10630*/  MUFU.EX2 R188, R188 ;  /* 0x000000bc00bc7308 */ /* 0x000fe20000000800 */
[C---:B------:R-:W-:Y:S02]  /*10640*/  FMUL.FTZ R44, R2.reuse, R44 ;  /* 0x0000002c022c7220 */ /* 0x040fe40000410000 */
[C---:B------:R-:W-:Y:S01]  /*10650*/  FMUL.FTZ R20, R2.reuse, R144 ;  /* 0x0000009002147220 */ /* 0x040fe20000410000 */
[C---:B------:R-:W-:Y:S04]  /*10660*/  HMMA.16816.F32 R16, R168.reuse, R22, R16 ;  /* 0x00000016a810723c */ /* 0x040fe80000001810 */
[C---:B------:R-:W-:Y:S02]  /*10670*/  FMUL.FTZ R21, R2.reuse, R145 ;  /* 0x0000009102157220 */ /* 0x040fe40000410000 */
[----:B------:R-:W-:Y:S01]  /*10680*/  FMUL.FTZ R45, R2, R45 ;  /* 0x0000002d022d7220 */ /* 0x000fe20000410000 */
[----:B------:R-:W-:Y:S01]  /*10690*/  MUFU.EX2 R191, R191 ;  /* 0x000000bf00bf7308 */ /* 0x000fe20000000800 */
[C---:B------:R-:W-:Y:S04]  /*106a0*/  FMUL.FTZ R22, R0.reuse, R146 ;  /* 0x0000009200167220 */ /* 0x040fe80000410000 */
[C---:B------:R-:W-:Y:S02]  /*106b0*/  FMUL.FTZ R23, R0.reuse, R147 ;  /* 0x0000009300177220 */ /* 0x040fe40000410000 */
[----:B------:R-:W3:Y:S01]  /*106c0*/  LDSM.16.MT88.4 R144, [R224+0x12000] ;  /* 0x01200000e090783b */ /* 0x000ee20000004200 */
[C---:B------:R-:W-:Y:S02]  /*106d0*/  FMUL.FTZ R46, R0.reuse, R46 ;  /* 0x0000002e002e7220 */ /* 0x040fe40000410000 */
[----:B------:R-:W-:Y:S01]  /*106e0*/  FMUL.FTZ R47, R0, R47 ;  /* 0x0000002f002f7220 */ /* 0x000fe20000410000 */
[----:B------:R-:W-:Y:S01]  /*106f0*/  MUFU.EX2 R190, R190 ;  /* 0x000000be00be7308 */ /* 0x000fe20000000800 */
[C---:B------:R-:W-:Y:S03]  /*10700*/  HMMA.16816.F32 R20, R168.reuse, R28, R20 ;  /* 0x0000001ca814723c */ /* 0x040fe60000001814 */
[C---:B------:R-:W-:Y:S02]  /*10710*/  FMUL.FTZ R48, R2.reuse, R48 ;  /* 0x0000003002307220 */ /* 0x040fe40000410000 */
[C---:B------:R-:W-:Y:S02]  /*10720*/  FMUL.FTZ R49, R2.reuse, R49 ;  /* 0x0000003102317220 */ /* 0x040fe40000410000 */
[C---:B------:R-:W-:Y:S01]  /*10730*/  FMUL.FTZ R28, R2.reuse, R136 ;  /* 0x00000088021c7220 */ /* 0x040fe20000410000 */
[C---:B------:R-:W-:Y:S01]  /*10740*/  HMMA.16816.F32 R24, R168.reuse, R30, R24 ;  /* 0x0000001ea818723c */ /* 0x040fe20000001818 */
[----:B------:R-:W4:Y:S03]  /*10750*/  MUFU.EX2 R193, R193 ;  /* 0x000000c100c17308 */ /* 0x000f260000000800 */
[----:B------:R-:W-:Y:S02]  /*10760*/  FMUL.FTZ R29, R2, R137 ;  /* 0x00000089021d7220 */ /* 0x000fe40000410000 */
[C---:B------:R-:W-:Y:S02]  /*10770*/  FMUL.FTZ R50, R0.reuse, R50 ;  /* 0x0000003200327220 */ /* 0x040fe40000410000 */
[C---:B------:R-:W-:Y:S03]  /*10780*/  FMUL.FTZ R30, R0.reuse, R138 ;  /* 0x0000008a001e7220 */ /* 0x040fe60000410000 */
[----:B------:R-:W-:Y:S01]  /*10790*/  MUFU.EX2 R192, R192 ;  /* 0x000000c000c07308 */ /* 0x000fe20000000800 */
[C---:B------:R-:W-:Y:S02]  /*107a0*/  FMUL.FTZ R31, R0.reuse, R139 ;  /* 0x0000008b001f7220 */ /* 0x040fe40000410000 */
[----:B------:R-:W5:Y:S01]  /*107b0*/  LDSM.16.MT88.4 R136, [R222+0x12000] ;  /* 0x01200000de88783b */ /* 0x000f620000004200 */
[----:B------:R-:W-:Y:S02]  /*107c0*/  FMUL.FTZ R51, R0, R51 ;  /* 0x0000003300337220 */ /* 0x000fe40000410000 */
[C---:B------:R-:W-:Y:S02]  /*107d0*/  FMUL.FTZ R52, R2.reuse, R52 ;  /* 0x0000003402347220 */ /* 0x040fe40000410000 */
[C---:B--2---:R-:W-:Y:S02]  /*107e0*/  HMMA.16816.F32 R28, R168.reuse, R152, R28 ;  /* 0x00000098a81c723c */ /* 0x044fe4000000181c */
[----:B------:R-:W2:Y:S01]  /*107f0*/  MUFU.EX2 R195, R195 ;  /* 0x000000c300c37308 */ /* 0x000ea20000000800 */
[----:B------:R-:W-:Y:S02]  /*10800*/  FMUL.FTZ R53, R2, R53 ;  /* 0x0000003502357220 */ /* 0x000fe40000410000 */
[C---:B------:R-:W-:Y:S02]  /*10810*/  FMUL.FTZ R54, R0.reuse, R54 ;  /* 0x0000003600367220 */ /* 0x040fe40000410000 */
[----:B------:R-:W-:Y:S01]  /*10820*/  FMUL.FTZ R55, R0, R55 ;  /* 0x0000003700377220 */ /* 0x000fe20000410000 */
[C---:B------:R-:W-:Y:S01]  /*10830*/  HMMA.16816.F32 R32, R168.reuse, R154, R32 ;  /* 0x0000009aa820723c */ /* 0x040fe20000001820 */
[----:B------:R-:W-:Y:S03]  /*10840*/  LDSM.16.MT88.4 R152, [R224+0x12800] ;  /* 0x01280000e098783b */ /* 0x000fe60000004200 */
[C---:B------:R-:W-:Y:S01]  /*10850*/  FMUL.FTZ R56, R2.reuse, R56 ;  /* 0x0000003802387220 */ /* 0x040fe20000410000 */
[----:B------:R-:W-:Y:S01]  /*10860*/  MUFU.EX2 R200, R200 ;  /* 0x000000c800c87308 */ /* 0x000fe20000000800 */
[----:B------:R-:W-:Y:S02]  /*10870*/  FMUL.FTZ R57, R2, R57 ;  /* 0x0000003902397220 */ /* 0x000fe40000410000 */
[C---:B---3--:R-:W-:Y:S04]  /*10880*/  HMMA.16816.F32 R36, R168.reuse, R144, R36 ;  /* 0x00000090a824723c */ /* 0x048fe80000001824 */
[C---:B------:R-:W-:Y:S02]  /*10890*/  FMUL.FTZ R58, R0.reuse, R58 ;  /* 0x0000003a003a7220 */ /* 0x040fe40000410000 */
[----:B------:R-:W-:Y:S01]  /*108a0*/  FMUL.FTZ R59, R0, R59 ;  /* 0x0000003b003b7220 */ /* 0x000fe20000410000 */
[----:B------:R-:W-:Y:S01]  /*108b0*/  MUFU.EX2 R198, R198 ;  /* 0x000000c600c67308 */ /* 0x000fe20000000800 */
[C---:B------:R-:W-:Y:S01]  /*108c0*/  HMMA.16816.F32 R40, R168.reuse, R146, R40 ;  /* 0x00000092a828723c */ /* 0x040fe20000001828 */
[----:B------:R-:W-:Y:S03]  /*108d0*/  LDSM.16.MT88.4 R144, [R221+0x10800] ;  /* 0x01080000dd90783b */ /* 0x000fe60000004200 */
[C---:B------:R-:W-:Y:S02]  /*108e0*/  FMUL.FTZ R60, R2.reuse, R60 ;  /* 0x0000003c023c7220 */ /* 0x040fe40000410000 */
[----:B------:R-:W-:Y:S02]  /*108f0*/  FMUL.FTZ R61, R2, R61 ;  /* 0x0000003d023d7220 */ /* 0x000fe40000410000 */
[C---:B------:R-:W-:Y:S01]  /*10900*/  FMUL.FTZ R62, R0.reuse, R62 ;  /* 0x0000003e003e7220 */ /* 0x040fe20000410000 */
[----:B------:R-:W-:Y:S01]  /*10910*/  MUFU.EX2 R196, R196 ;  /* 0x000000c400c47308 */ /* 0x000fe20000000800 */
[C---:B-----5:R-:W-:Y:S03]  /*10920*/  HMMA.16816.F32 R44, R168.reuse, R136, R44 ;  /* 0x00000088a82c723c */ /* 0x060fe6000000182c */
[----:B------:R-:W-:Y:S02]  /*10930*/  FMUL.FTZ R63, R0, R63 ;  /* 0x0000003f003f7220 */ /* 0x000fe40000410000 */
[C---:B------:R-:W-:Y:S02]  /*10940*/  FMUL.FTZ R64, R2.reuse, R64 ;  /* 0x0000004002407220 */ /* 0x040fe40000410000 */
[----:B------:R-:W-:Y:S01]  /*10950*/  FMUL.FTZ R65, R2, R65 ;  /* 0x0000004102417220 */ /* 0x000fe20000410000 */
[C---:B------:R-:W-:Y:S01]  /*10960*/  HMMA.16816.F32 R48, R168.reuse, R138, R48 ;  /* 0x0000008aa830723c */ /* 0x040fe20000001830 */
[----:B------:R-:W3:Y:S01]  /*10970*/  LDSM.16.MT88.4 R136, [R224+0x14000] ;  /* 0x01400000e088783b */ /* 0x000ee20000004200 */
[----:B------:R-:W-:Y:S02]  /*10980*/  MUFU.EX2 R194, R194 ;  /* 0x000000c200c27308 */ /* 0x000fe40000000800 */
[C---:B------:R-:W-:Y:S02]  /*10990*/  FMUL.FTZ R66, R0.reuse, R66 ;  /* 0x0000004200427220 */ /* 0x040fe40000410000 */
[----:B------:R-:W-:Y:S02]  /*109a0*/  FMUL.FTZ R67, R0, R67 ;  /* 0x0000004300437220 */ /* 0x000fe40000410000 */
[C---:B------:R-:W-:Y:S04]  /*109b0*/  HMMA.16816.F32 R52, R168.reuse, R132, R52 ;  /* 0x00000084a834723c */ /* 0x040fe80000001834 */
[C---:B------:R-:W-:Y:S01]  /*109c0*/  FMUL.FTZ R68, R2.reuse, R68 ;  /* 0x0000004402447220 */ /* 0x040fe20000410000 */
[----:B------:R-:W-:Y:S01]  /*109d0*/  MUFU.EX2 R202, R202 ;  /* 0x000000ca00ca7308 */ /* 0x000fe20000000800 */
[----:B------:R-:W-:Y:S02]  /*109e0*/  FMUL.FTZ R69, R2, R69 ;  /* 0x0000004502457220 */ /* 0x000fe40000410000 */
[C---:B------:R-:W-:Y:S01]  /*109f0*/  HMMA.16816.F32 R56, R168.reuse, R134, R56 ;  /* 0x00000086a838723c */ /* 0x040fe20000001838 */
[----:B------:R-:W5:Y:S03]  /*10a00*/  LDSM.16.MT88.4 R132, [R222+0x14000] ;  /* 0x01400000de84783b */ /* 0x000f660000004200 */
[C---:B------:R-:W-:Y:S02]  /*10a10*/  FMUL.FTZ R70, R0.reuse, R70 ;  /* 0x0000004600467220 */ /* 0x040fe40000410000 */
[----:B------:R-:W-:Y:S01]  /*10a20*/  FMUL.FTZ R71, R0, R71 ;  /* 0x0000004700477220 */ /* 0x000fe20000410000 */
[----:B------:R-:W-:Y:S01]  /*10a30*/  MUFU.EX2 R201, R201 ;  /* 0x000000c900c97308 */ /* 0x000fe20000000800 */
[C---:B------:R-:W-:Y:S04]  /*10a40*/  HMMA.16816.F32 R60, R168.reuse, R140, R60 ;  /* 0x0000008ca83c723c */ /* 0x040fe8000000183c */
[C---:B------:R-:W-:Y:S02]  /*10a50*/  FMUL.FTZ R72, R2.reuse, R72 ;  /* 0x0000004802487220 */ /* 0x040fe40000410000 */
[----:B------:R-:W-:Y:S02]  /*10a60*/  FMUL.FTZ R73, R2, R73 ;  /* 0x0000004902497220 */ /* 0x000fe40000410000 */
[C---:B------:R-:W-:Y:S01]  /*10a70*/  HMMA.16816.F32 R64, R168.reuse, R142, R64 ;  /* 0x0000008ea840723c */ /* 0x040fe20000001840 */
[----:B------:R-:W1:Y:S01]  /*10a80*/  LDSM.16.MT88.4 R140, [R221+0x14000] ;  /* 0x01400000dd8c783b */ /* 0x000e620000004200 */
[----:B------:R-:W-:Y:S02]  /*10a90*/  MUFU.EX2 R199, R199 ;  /* 0x000000c700c77308 */ /* 0x000fe40000000800 */
[C---:B------:R-:W-:Y:S02]  /*10aa0*/  FMUL.FTZ R74, R0.reuse, R74 ;  /* 0x0000004a004a7220 */ /* 0x040fe40000410000 */
[----:B------:R-:W-:Y:S02]  /*10ab0*/  FMUL.FTZ R75, R0, R75 ;  /* 0x0000004b004b7220 */ /* 0x000fe40000410000 */
[C---:B------:R-:W-:Y:S01]  /*10ac0*/  FMUL.FTZ R76, R2.reuse, R76 ;  /* 0x0000004c024c7220 */ /* 0x040fe20000410000 */
[C---:B---3--:R-:W-:Y:S03]  /*10ad0*/  HMMA.16816.F32 R68, R168.reuse, R136, R68 ;  /* 0x00000088a844723c */ /* 0x048fe60000001844 */
[----:B------:R-:W-:Y:S01]  /*10ae0*/  FMUL.FTZ R77, R2, R77 ;  /* 0x0000004d024d7220 */ /* 0x000fe20000410000 */
[----:B------:R-:W-:Y:S01]  /*10af0*/  MUFU.EX2 R197, R197 ;  /* 0x000000c500c57308 */ /* 0x000fe20000000800 */
[C---:B------:R-:W-:Y:S02]  /*10b00*/  FMUL.FTZ R78, R0.reuse, R78 ;  /* 0x0000004e004e7220 */ /* 0x040fe40000410000 */
[----:B------:R-:W-:Y:S01]  /*10b10*/  FMUL.FTZ R79, R0, R79 ;  /* 0x0000004f004f7220 */ /* 0x000fe20000410000 */
[C---:B------:R-:W-:Y:S01]  /*10b20*/  HMMA.16816.F32 R72, R168.reuse, R138, R72 ;  /* 0x0000008aa848723c */ /* 0x040fe20000001848 */
[----:B------:R-:W3:Y:S03]  /*10b30*/  LDSM.16.MT88.4 R136, [R220+0x14000] ;  /* 0x01400000dc88783b */ /* 0x000ee60000004200 */
[C---:B------:R-:W-:Y:S02]  /*10b40*/  FMUL.FTZ R80, R2.reuse, R80 ;  /* 0x0000005002507220 */ /* 0x040fe40000410000 */
[----:B------:R-:W-:Y:S01]  /*10b50*/  FMUL.FTZ R81, R2, R81 ;  /* 0x0000005102517220 */ /* 0x000fe20000410000 */
[----:B------:R-:W-:Y:S01]  /*10b60*/  MUFU.EX2 R184, R184 ;  /* 0x000000b800b87308 */ /* 0x000fe20000000800 */
[C---:B-----5:R-:W-:Y:S04]  /*10b70*/  HMMA.16816.F32 R76, R168.reuse, R132, R76 ;  /* 0x00000084a84c723c */ /* 0x060fe8000000184c */
[C---:B------:R-:W-:Y:S02]  /*10b80*/  FMUL.FTZ R82, R0.reuse, R82 ;  /* 0x0000005200527220 */ /* 0x040fe40000410000 */
[----:B------:R-:W-:Y:S02]  /*10b90*/  FMUL.FTZ R83, R0, R83 ;  /* 0x0000005300537220 */ /* 0x000fe40000410000 */
[C---:B------:R-:W-:Y:S01]  /*10ba0*/  FMUL.FTZ R84, R2.reuse, R84 ;  /* 0x0000005402547220 */ /* 0x040fe20000410000 */
[----:B------:R-:W5:Y:S03]  /*10bb0*/  MUFU.EX2 R203, R203 ;  /* 0x000000cb00cb7308 */ /* 0x000f660000000800 */
[----:B------:R-:W-:Y:S01]  /*10bc0*/  FMUL.FTZ R85, R2, R85 ;  /* 0x0000005502557220 */ /* 0x000fe20000410000 */
[C---:B------:R-:W-:Y:S01]  /*10bd0*/  HMMA.16816.F32 R80, R168.reuse, R134, R80 ;  /* 0x00000086a850723c */ /* 0x040fe20000001850 */
[----:B------:R-:W2:Y:S02]  /*10be0*/  LDSM.16.MT88.4 R132, [R224+0x16000] ;  /* 0x01600000e084783b */ /* 0x000ea40000004200 */
[C---:B------:R-:W-:Y:S02]  /*10bf0*/  FMUL.FTZ R86, R0.reuse, R86 ;  /* 0x0000005600567220 */ /* 0x040fe40000410000 */
[----:B------:R-:W-:Y:S01]  /*10c00*/  FMUL.FTZ R87, R0, R87 ;  /* 0x0000005700577220 */ /* 0x000fe20000410000 */
[----:B------:R-:W2:Y:S01]  /*10c10*/  MUFU.EX2 R180, R180 ;  /* 0x000000b400b47308 */ /* 0x000ea20000000800 */
[C---:B------:R-:W-:Y:S02]  /*10c20*/  FMUL.FTZ R88, R2.reuse, R88 ;  /* 0x0000005802587220 */ /* 0x040fe40000410000 */
[----:B------:R-:W-:Y:S03]  /*10c30*/  FMUL.FTZ R89, R2, R89 ;  /* 0x0000005902597220 */ /* 0x000fe60000410000 */
[C---:B-1----:R-:W-:Y:S03]  /*10c40*/  HMMA.16816.F32 R84, R168.reuse, R140, R84 ;  /* 0x0000008ca854723c */ /* 0x042fe60000001854 */
[C---:B------:R-:W-:Y:S01]  /*10c50*/  FMUL.FTZ R90, R0.reuse, R90 ;  /* 0x0000005a005a7220 */ /* 0x040fe20000410000 */
[----:B------:R-:W-:Y:S01]  /*10c60*/  MUFU.EX2 R182, R182 ;  /* 0x000000b600b67308 */ /* 0x000fe20000000800 */
[----:B------:R-:W-:Y:S02]  /*10c70*/  FMUL.FTZ R91, R0, R91 ;  /* 0x0000005b005b7220 */ /* 0x000fe40000410000 */
[C---:B------:R-:W-:Y:S02]  /*10c80*/  FMUL.FTZ R92, R2.reuse, R92 ;  /* 0x0000005c025c7220 */ /* 0x040fe40000410000 */
[----:B------:R-:W-:Y:S03]  /*10c90*/  FMUL.FTZ R93, R2, R93 ;  /* 0x0000005d025d7220 */ /* 0x000fe60000410000 */
[C---:B------:R-:W-:Y:S01]  /*10ca0*/  HMMA.16816.F32 R88, R168.reuse, R142, R88 ;  /* 0x0000008ea858723c */ /* 0x040fe20000001858 */
[----:B------:R-:W1:Y:S01]  /*10cb0*/  LDSM.16.MT88.4 R140, [R222+0x16000] ;  /* 0x01600000de8c783b */ /* 0x000e620000004200 */
[----:B------:R-:W1:Y:S01]  /*10cc0*/  MUFU.EX2 R185, R185 ;  /* 0x000000b900b97308 */ /* 0x000e620000000800 */
        /* <DEDUP_REMOVED lines=50> */
[C---:B------:R-:W-:Y:S02]  /*10ff0*/  FMUL.FTZ R131, R0.reuse, R131 ;  /* 0x0000008300837220 */ /* 0x040fe40000410000 */
[----:B------:R-:W-:Y:S01]  /*11000*/  F2FP.PACK_AB R132, R189, R186 ;  /* 0x000000babd84723e */ /* 0x000fe200000000ff */
[----:B------:R-:W-:Y:S01]  /*11010*/  FFMA.FTZ R179, R0, R252, R179 ;  /* 0x000000fc00b37223 */ /* 0x000fe200000100b3 */
[----:B----4-:R-:W-:Y:S03]  /*11020*/  F2FP.PACK_AB R133, R193, R190 ;  /* 0x000000bec185723e */ /* 0x010fe600000000ff */
[----:B------:R-:W-:Y:S03]  /*11030*/  HMMA.16816.F32 R128, R168, R134, R128 ;  /* 0x00000086a880723c */ /* 0x000fe60000001880 */
[----:B------:R-:W-:Y:S04]  /*11040*/  FADD.FTZ R179, R177, R179 ;  /* 0x000000b3b1b37221 */ /* 0x000fe80000010000 */
[----:B------:R-:W-:Y:S01]  /*11050*/  F2FP.PACK_AB R134, R191, R188 ;  /* 0x000000bcbf86723e */ /* 0x000fe200000000ff */
[----:B------:R-:W-:Y:S01]  /*11060*/  FADD.FTZ R176, R176, R179 ;  /* 0x000000b3b0b07221 */ /* 0x000fe20000010000 */
[----:B------:R-:W-:Y:S03]  /*11070*/  F2FP.PACK_AB R135, R195, R192 ;  /* 0x000000c0c387723e */ /* 0x000fe600000000ff */
[----:B-----5:R-:W-:Y:S01]  /*11080*/  F2FP.PACK_AB R168, R203, R184 ;  /* 0x000000b8cba8723e */ /* 0x020fe200000000ff */
[----:B------:R-:W-:Y:S01]  /*11090*/  FADD.FTZ R167, R167, R176 ;  /* 0x000000b0a7a77221 */ /* 0x000fe20000010000 */
[----:B------:R-:W-:Y:S02]  /*110a0*/  F2FP.PACK_AB R170, R187, R180 ;  /* 0x000000b4bbaa723e */ /* 0x000fe400000000ff */
[C---:B-1----:R-:W-:Y:S05]  /*110b0*/  HMMA.16816.F32 R4, R132.reuse, R140, R4 ;  /* 0x0000008c8404723c */ /* 0x042fea0000001804 */
[----:B------:R-:W-:Y:S01]  /*110c0*/  F2FP.PACK_AB R169, R185, R182 ;  /* 0x000000b6b9a9723e */ /* 0x000fe200000000ff */
[----:B------:R-:W-:Y:S02]  /*110d0*/  FADD.FTZ R190, R190, R167 ;  /* 0x000000a7bebe7221 */ /* 0x000fe40000010000 */
[C---:B------:R-:W-:Y:S01]  /*110e0*/  HMMA.16816.F32 R8, R132.reuse, R142, R8 ;  /* 0x0000008e8408723c */ /* 0x040fe20000001808 */
[----:B------:R-:W1:Y:S03]  /*110f0*/  LDSM.16.MT88.4 R140, [R222+0x12800] ;  /* 0x01280000de8c783b */ /* 0x000e660000004200 */
[----:B------:R-:W-:Y:S04]  /*11100*/  FADD.FTZ R193, R193, R190 ;  /* 0x000000bec1c17221 */ /* 0x000fe80000010000 */
[C---:B---3--:R-:W-:Y:S04]  /*11110*/  HMMA.16816.F32 R12, R132.reuse, R136, R12 ;  /* 0x00000088840c723c */ /* 0x048fe8000000180c */
[----:B------:R-:W-:Y:S04]  /*11120*/  FADD.FTZ R192, R192, R193 ;  /* 0x000000c1c0c07221 */ /* 0x000fe80000010000 */
[C---:B------:R-:W-:Y:S01]  /*11130*/  HMMA.16816.F32 R16, R132.reuse, R138, R16 ;  /* 0x0000008a8410723c */ /* 0x040fe20000001810 */
[----:B------:R-:W2:Y:S03]  /*11140*/  LDSM.16.MT88.4 R136, [R221+0x12800] ;  /* 0x01280000dd88783b */ /* 0x000ea60000004200 */
[----:B------:R-:W-:Y:S04]  /*11150*/  FADD.FTZ R195, R195, R192 ;  /* 0x000000c0c3c37221 */ /* 0x000fe80000010000 */
[C---:B------:R-:W-:Y:S04]  /*11160*/  HMMA.16816.F32 R20, R132.reuse, R144, R20 ;  /* 0x000000908414723c */ /* 0x040fe80000001814 */
[----:B------:R-:W-:Y:S04]  /*11170*/  FADD.FTZ R0, R202, R195 ;  /* 0x000000c3ca007221 */ /* 0x000fe80000010000 */
[C---:B------:R-:W-:Y:S01]  /*11180*/  HMMA.16816.F32 R24, R132.reuse, R146, R24 ;  /* 0x000000928418723c */ /* 0x040fe20000001818 */
[----:B------:R-:W3:Y:S03]  /*11190*/  LDSM.16.MT88.4 R144, [R220+0x12800] ;  /* 0x01280000dc90783b */ /* 0x000ee60000004200 */
[----:B------:R-:W-:Y:S04]  /*111a0*/  FADD.FTZ R0, R201, R0 ;  /* 0x00000000c9007221 */ /* 0x000fe80000010000 */
[C---:B------:R-:W-:Y:S04]  /*111b0*/  HMMA.16816.F32 R28, R132.reuse, R148, R28 ;  /* 0x00000094841c723c */ /* 0x040fe8000000181c */
[----:B------:R-:W-:Y:S04]  /*111c0*/  FADD.FTZ R0, R199, R0 ;  /* 0x00000000c7007221 */ /* 0x000fe80000010000 */
        /* <DEDUP_REMOVED lines=36> */
[----:B------:R-:W-:Y:S01]  /*11410*/  HMMA.16816.F32 R128, R132, R138, R128 ;  /* 0x0000008a8480723c */ /* 0x000fe20000001880 */
[----:B------:R-:W2:Y:S06]  /*11420*/  LDSM.16.MT88.4 R136, [R224+0x13000] ;  /* 0x01300000e088783b */ /* 0x000eac0000004200 */
[----:B------:R-:W-:Y:S02]  /*11430*/  F2FP.PACK_AB R132, R198, R200 ;  /* 0x000000c8c684723e */ /* 0x000fe400000000ff */
[----:B------:R-:W-:Y:S03]  /*11440*/  F2FP.PACK_AB R134, R194, R196 ;  /* 0x000000c4c286723e */ /* 0x000fe600000000ff */
[----:B------:R-:W-:Y:S02]  /*11450*/  F2FP.PACK_AB R133, R201, R202 ;  /* 0x000000cac985723e */ /* 0x000fe400000000ff */
[C---:B------:R-:W-:Y:S01]  /*11460*/  F2FP.PACK_AB R135, R197.reuse, R199 ;  /* 0x000000c7c587723e */ /* 0x040fe200000000ff */
[----:B------:R-:W-:Y:S04]  /*11470*/  FADD.FTZ R197, R197, R0 ;  /* 0x00000000c5c57221 */ /* 0x000fe80000010000 */
[----:B------:R-:W-:Y:S02]  /*11480*/  FADD.FTZ R182, R182, R197 ;  /* 0x000000c5b6b67221 */ /* 0x000fe40000010000 */
[C---:B---3--:R-:W-:Y:S03]  /*11490*/  HMMA.16816.F32 R4, R132.reuse, R144, R4 ;  /* 0x000000908404723c */ /* 0x048fe60000001804 */
[----:B------:R-:W-:Y:S05]  /*114a0*/  FADD.FTZ R182, R185, R182 ;  /* 0x000000b6b9b67221 */ /* 0x000fea0000010000 */
[C---:B------:R-:W-:Y:S01]  /*114b0*/  HMMA.16816.F32 R8, R132.reuse, R146, R8 ;  /* 0x000000928408723c */ /* 0x040fe20000001808 */
[----:B------:R-:W3:Y:S07]  /*114c0*/  LDSM.16.MT88.4 R144, [R222+0x13000] ;  /* 0x01300000de90783b */ /* 0x000eee0000004200 */
[C---:B----4-:R-:W-:Y:S08]  /*114d0*/  HMMA.16816.F32 R12, R132.reuse, R148, R12 ;  /* 0x00000094840c723c */ /* 0x050ff0000000180c */
        /* <DEDUP_REMOVED lines=20> */
[C---:B------:R-:W-:Y:S08]  /*11620*/  HMMA.16816.F32 R68, R132.reuse, R152, R68 ;  /* 0x000000988444723c */ /* 0x040ff00000001844 */
[C---:B------:R-:W-:Y:S08]  /*11630*/  HMMA.16816.F32 R72, R132.reuse, R154, R72 ;  /* 0x0000009a8448723c */ /* 0x040ff00000001848 */
        /* <DEDUP_REMOVED lines=18> */
[----:B------:R-:W-:Y:S07]  /*11760*/  HMMA.16816.F32 R128, R132, R150, R128 ;  /* 0x000000968480723c */ /* 0x000fee0000001880 */
[----:B------:R-:W-:Y:S05]  /*11770*/  MOV R135, R160 ;  /* 0x000000a000877202 */ /* 0x000fea0000000f00 */
[-C--:B------:R-:W-:Y:S07]  /*11780*/  F2FP.PACK_AB R171, R165, R135.reuse ;  /* 0x00000087a5ab723e */ /* 0x080fee00000000ff */
[C---:B------:R-:W-:Y:S01]  /*11790*/  HMMA.16816.F32 R160, R168.reuse, R156, R4 ;  /* 0x0000009ca8a0723c */ /* 0x040fe20000001804 */
[----:B------:R-:W3:Y:S07]  /*117a0*/  LDSM.16.MT88.4 R4, [R224+0x13800] ;  /* 0x01380000e004783b */ /* 0x000eee0000004200 */
[C---:B------:R-:W-:Y:S01]  /*117b0*/  HMMA.16816.F32 R156, R168.reuse, R158, R8 ;  /* 0x0000009ea89c723c */ /* 0x040fe20000001808 */
[----:B------:R-:W4:Y:S07]  /*117c0*/  LDSM.16.MT88.4 R8, [R222+0x13800] ;  /* 0x01380000de08783b */ /* 0x000f2e0000004200 */
[C---:B-1----:R-:W-:Y:S01]  /*117d0*/  HMMA.16816.F32 R152, R168.reuse, R140, R12 ;  /* 0x0000008ca898723c */ /* 0x042fe2000000180c */
[----:B------:R-:W1:Y:S07]  /*117e0*/  LDSM.16.MT88.4 R12, [R221+0x13800] ;  /* 0x01380000dd0c783b */ /* 0x000e6e0000004200 */
[C---:B------:R-:W-:Y:S01]  /*117f0*/  HMMA.16816.F32 R148, R168.reuse, R142, R16 ;  /* 0x0000008ea894723c */ /* 0x040fe20000001810 */
[----:B------:R-:W5:Y:S07]  /*11800*/  LDSM.16.MT88.4 R16, [R220+0x13800] ;  /* 0x01380000dc10783b */ /* 0x000f6e0000004200 */
[C---:B--2---:R-:W-:Y:S01]  /*11810*/  HMMA.16816.F32 R144, R168.reuse, R136, R20 ;  /* 0x00000088a890723c */ /* 0x044fe20000001814 */
[----:B------:R-:W4:Y:S07]  /*11820*/  LDSM.16.MT88.4 R20, [R224+0x15800] ;  /* 0x01580000e014783b */ /* 0x000f2e0000004200 */
[C---:B------:R-:W-:Y:S01]  /*11830*/  HMMA.16816.F32 R140, R168.reuse, R138, R24 ;  /* 0x0000008aa88c723c */ /* 0x040fe20000001818 */
[----:B------:R-:W-:Y:S07]  /*11840*/  LDSM.16.MT88.4 R24, [R224+0x17800] ;  /* 0x01780000e018783b */ /* 0x000fee0000004200 */
[C---:B------:R-:W-:Y:S01]  /*11850*/  HMMA.16816.F32 R136, R168.reuse, R172, R28 ;  /* 0x000000aca888723c */ /* 0x040fe2000000181c */
[----:B------:R-:W2:Y:S06]  /*11860*/  LDL.LU R30, [R1+0x8] ;  /* 0x00000800011e7983 */ /* 0x000eac0000300800 */
[----:B------:R-:W-:Y:S02]  /*11870*/  MOV R31, R135 ;  /* 0x00000087001f7202 */ /* 0x000fe40000000f00 */
[C---:B------:R-:W-:Y:S03]  /*11880*/  HMMA.16816.F32 R132, R168.reuse, R174, R32 ;  /* 0x000000aea884723c */ /* 0x040fe60000001820 */
[----:B------:R-:W-:Y:S04]  /*11890*/  FADD.FTZ R182, R31, R182 ;  /* 0x000000b61fb67221 */ /* 0x000fe80000010000 */
[----:B------:R-:W-:Y:S01]  /*118a0*/  FADD.FTZ R252, R165, R182 ;  /* 0x000000b6a5fc7221 */ /* 0x000fe20000010000 */
        /* <DEDUP_REMOVED lines=14> */
[----:B------:R-:W5:Y:S07]  /*11990*/  LDSM.16.MT88.4 R20, [R221+0x17800] ;  /* 0x01780000dd14783b */ /* 0x000f6e0000004200 */
[C---:B---3--:R-:W-:Y:S08]  /*119a0*/  HMMA.16816.F32 R76, R168.reuse, R4, R76 ;  /* 0x00000004a84c723c */ /* 0x048ff0000000184c */
[C---:B------:R-:W-:Y:S01]  /*119b0*/  HMMA.16816.F32 R80, R168.reuse, R6, R80 ;  /* 0x00000006a850723c */ /* 0x040fe20000001850 */
[----:B------:R-:W3:Y:S07]  /*119c0*/  LDSM.16.MT88.4 R4, [R220+0x17800] ;  /* 0x01780000dc04783b */ /* 0x000eee0000004200 */
[C---:B----4-:R-:W-:Y:S08]  /*119d0*/  HMMA.16816.F32 R84, R168.reuse, R8, R84 ;  /* 0x00000008a854723c */ /* 0x050ff00000001854 */
[C---:B------:R-:W-:Y:S08]  /*119e0*/  HMMA.16816.F32 R88, R168.reuse, R10, R88 ;  /* 0x0000000aa858723c */ /* 0x040ff00000001858 */
[C---:B-1----:R-:W-:Y:S08]  /*119f0*/  HMMA.16816.F32 R92, R168.reuse, R12, R92 ;  /* 0x0000000ca85c723c */ /* 0x042ff0000000185c */
[C---:B------:R-:W-:Y:S08]  /*11a00*/  HMMA.16816.F32 R96, R168.reuse, R14, R96 ;  /* 0x0000000ea860723c */ /* 0x040ff00000001860 */
[C---:B------:R-:W-:Y:S08]  /*11a10*/  HMMA.16816.F32 R100, R168.reuse, R24, R100 ;  /* 0x00000018a864723c */ /* 0x040ff00000001864 */
[C---:B------:R-:W-:Y:S08]  /*11a20*/  HMMA.16816.F32 R104, R168.reuse, R26, R104 ;  /* 0x0000001aa868723c */ /* 0x040ff00000001868 */
[C---:B-----5:R-:W-:Y:S08]  /*11a30*/  HMMA.16816.F32 R108, R168.reuse, R16, R108 ;  /* 0x00000010a86c723c */ /* 0x060ff0000000186c */
[C---:B------:R-:W-:Y:S08]  /*11a40*/  HMMA.16816.F32 R112, R168.reuse, R18, R112 ;  /* 0x00000012a870723c */ /* 0x040ff00000001870 */
[C---:B------:R-:W-:Y:S08]  /*11a50*/  HMMA.16816.F32 R116, R168.reuse, R20, R116 ;  /* 0x00000014a874723c */ /* 0x040ff00000001874 */
[C---:B------:R-:W-:Y:S08]  /*11a60*/  HMMA.16816.F32 R120, R168.reuse, R22, R120 ;  /* 0x00000016a878723c */ /* 0x040ff00000001878 */
[C---:B---3--:R-:W-:Y:S08]  /*11a70*/  HMMA.16816.F32 R124, R168.reuse, R4, R124 ;  /* 0x00000004a87c723c */ /* 0x048ff0000000187c */
[----:B------:R-:W-:Y:S04]  /*11a80*/  HMMA.16816.F32 R128, R168, R6, R128 ;  /* 0x00000006a880723c */ /* 0x000fe80000001880 */
[----:B--2---:R-:W-:Y:S01]  /*11a90*/  FFMA.FTZ R183, R2, R30, R183 ;  /* 0x0000001e02b77223 */ /* 0x004fe200000100b7 */
[----:B------:R-:W-:Y:S03]  /*11aa0*/  MOV R2, R164 ;  /* 0x000000a400027202 */ /* 0x000fe60000000f00 */
[----:B------:R-:W-:Y:S04]  /*11ab0*/  FADD.FTZ R166, R166, R183 ;  /* 0x000000b7a6a67221 */ /* 0x000fe80000010000 */
        /* <DEDUP_REMOVED lines=13> */
[----:B------:R-:W-:Y:S05]  /*11b90*/  FADD.FTZ R0, R187, R180 ;  /* 0x000000b4bb007221 */ /* 0x000fea0000010000 */
[----:B------:R1:W-:Y:S02]  /*11ba0*/  STL [R1+0x8], R0 ;  /* 0x0000080001007387 */ /* 0x0003e40000100800 */
[----:B-1----:R-:W-:Y:S01]  /*11bb0*/  MOV R0, R3 ;  /* 0x0000000300007202 */ /* 0x002fe20000000f00 */
[----:B------:R-:W-:-:S05]  /*11bc0*/  @P0 BRA `(.L_x_264) ;  /* 0xffffb86000000947 */ /* 0x000fca000383ffff */
.L_x_263:
[----:B------:R-:W2:Y:S01]  /*11bd0*/  LDL.LU R4, [R1+0x8] ;  /* 0x0000080001047983 */ /* 0x000ea20000300800 */
[----:B------:R-:W-:Y:S01]  /*11be0*/  MOV R5, 0x3f800000 ;  /* 0x3f80000000057802 */ /* 0x000fe20000000f00 */
[----:B------:R-:W1:Y:S01]  /*11bf0*/  S2UR UR6, SR_CTAID.Y ;  /* 0x00000000000679c3 */ /* 0x000e620000002600 */
[----:B------:R-:W-:Y:S01]  /*11c00*/  UISETP.NE.AND UP4, UPT, UR15, -0x1, UPT ;  /* 0xffffffff0f00788c */ /* 0x000fe2000bf85270 */
[----:B------:R-:W3:Y:S01]  /*11c10*/  SHFL.BFLY PT, R7, R252, 0x2, 0x1f ;  /* 0x0c401f00fc077f89 */ /* 0x000ee200000e0000 */
[----:B------:R-:W-:Y:S01]  /*11c20*/  ULDC.64 UR4, c[0x0][0x1e8] ;  /* 0x00007a0000047ab9 */ /* 0x000fe20000000a00 */
[----:B------:R-:W-:Y:S01]  /*11c30*/  BSSY B0, `(.L_x_267) ;  /* 0x0000191000007945 */ /* 0x000fe20003800000 */
[----:B------:R-:W-:-:S02]  /*11c40*/  ULDC.U8 UR9, c[0x0][0x329] ;  /* 0x0000ca4000097ab9 */ /* 0x000fc40000000000 */
[----:B------:R-:W-:Y:S01]  /*11c50*/  UISETP.NE.AND UP1, UPT, UR9, URZ, UPT ;  /* 0x0000003f0900728c */ /* 0x000fe2000bf25270 */
[----:B------:R-:W4:Y:S01]  /*11c60*/  S2UR UR10, SR_CTAID.Z ;  /* 0x00000000000a79c3 */ /* 0x000f220000002700 */
[----:B------:R-:W-:Y:S02]  /*11c70*/  ULDC UR8, c[0x0][0x214] ;  /* 0x0000850000087ab9 */ /* 0x000fe40000000800 */
[----:B------:R-:W-:Y:S02]  /*11c80*/  UMOV UR26, URZ ;  /* 0x0000003f001a7c82 */ /* 0x000fe40008000000 */
[----:B------:R-:W-:Y:S02]  /*11c90*/  @UP4 UIMAD.WIDE.U32 UR18, UR15, UR4, URZ ;  /* 0x000000040f1242a5 */ /* 0x000fe4000f8e003f */
[----:B------:R-:W-:Y:S02]  /*11ca0*/  UMOV UR27, URZ ;  /* 0x0000003f001b7c82 */ /* 0x000fe40008000000 */
[----:B------:R-:W-:-:S02]  /*11cb0*/  @UP4 UIMAD UR7, UR15, UR5, UR19 ;  /* 0x000000050f0742a4 */ /* 0x000fc4000f8e0213 */
[----:B------:R-:W-:Y:S02]  /*11cc0*/  @UP1 ULDC UR11, c[0x0][0x210] ;  /* 0x00008400000b1ab9 */ /* 0x000fe40000000800 */
[----:B------:R-:W-:Y:S02]  /*11cd0*/  ULDC.64 UR4, c[0x0][0x1e0] ;  /* 0x0000780000047ab9 */ /* 0x000fe40000000a00 */
[----:B------:R-:W-:Y:S02]  /*11ce0*/  @UP1 UIMAD UR11, UR11, UR8, URZ ;  /* 0x000000080b0b12a4 */ /* 0x000fe4000f8e023f */
[----:B-1----:R-:W-:Y:S01]  /*11cf0*/  @!UP4 USHF.R.S32.HI UR12, URZ, 0x1f, UR6 ;  /* 0x0000001f3f0cc899 */ /* 0x002fe20008011406 */
[----:B---3--:R-:W-:Y:S01]  /*11d00*/  FADD.FTZ R7, R7, R252 ;  /* 0x000000fc07077221 */ /* 0x008fe20000010000 */
[----:B------:R-:W-:Y:S02]  /*11d10*/  @!UP4 UIMAD.WIDE.U32 UR24, UR6, UR4, URZ ;  /* 0x000000040618c2a5 */ /* 0x000fe4000f8e003f */
[----:B------:R-:W-:-:S02]  /*11d20*/  @!UP4 UIMAD UR12, UR12, UR4, URZ ;  /* 0x000000040c0cc2a4 */ /* 0x000fc4000f8e023f */
[----:B------:R-:W1:Y:S01]  /*11d30*/  SHFL.BFLY PT, R0, R7, 0x1, 0x1f ;  /* 0x0c201f0007007f89 */ /* 0x000e6200000e0000 */
        /* <DEDUP_REMOVED lines=9> */
[----:B------:R-:W-:Y:S02]  /*11dd0*/  @UP1 UMOV UR13, 0x1 ;  /* 0x00000001000d1882 */ /* 0x000fe40000000000 */
[----:B------:R-:W-:Y:S02]  /*11de0*/  @!UP1 UIMAD UR13, UR11, UR4, URZ ;  /* 0x000000040b0d92a4 */ /* 0x000fe4000f8e023f */
[----:B------:R-:W-:Y:S02]  /*11df0*/  @UP1 ULDC UR14, c[0x0][0x210] ;  /* 0x00008400000e1ab9 */ /* 0x000fe40000000800 */
[----:B------:R-:W-:Y:S01]  /*11e00*/  UIMAD UR4, UR6, UR13, URZ ;  /* 0x0000000d060472a4 */ /* 0x000fe2000f8e023f */
[----:B-1----:R-:W-:Y:S01]  /*11e10*/  FADD.FTZ R0, R7, R0 ;  /* 0x0000000007007221 */ /* 0x002fe20000010000 */
[----:B------:R-:W-:-:S02]  /*11e20*/  @!UP1 UMOV UR14, 0x1 ;  /* 0x00000001000e9882 */ /* 0x000fc40000000000 */
[----:B------:R-:W-:Y:S02]  /*11e30*/  @!UP0 UIMAD UR15, UR6, UR8, URZ ;  /* 0x00000008060f82a4 */ /* 0x000fe4000f8e023f */
[----:B------:R-:W-:Y:S01]  /*11e40*/  FSETP.NE.FTZ.AND P3, PT, R0, RZ, PT ;  /* 0x000000ff0000720b */ /* 0x000fe20003f75000 */
[----:B------:R-:W-:Y:S02]  /*11e50*/  USEL UR4, UR4, URZ, UP2 ;  /* 0x0000003f04047287 */ /* 0x000fe40009000000 */
[----:B---3--:R-:W-:Y:S02]  /*11e60*/  UIMAD UR5, UR9, UR14, URZ ;  /* 0x0000000e090572a4 */ /* 0x008fe4000f8e023f */
[----:B----4-:R-:W-:Y:S02]  /*11e70*/  UIMAD UR11, UR10, UR11, UR4 ;  /* 0x0000000b0a0b72a4 */ /* 0x010fe4000f8e0204 */
[----:B------:R-:W-:Y:S02]  /*11e80*/  USHF.L.U32 UR5, UR5, 0x6, URZ ;  /* 0x0000000605057899 */ /* 0x000fe4000800063f */
[----:B------:R-:W-:-:S02]  /*11e90*/  @!UP2 UMOV UR26, UR15 ;  /* 0x0000000f001aac82 */ /* 0x000fc40008000000 */
[----:B------:R-:W-:Y:S02]  /*11ea0*/  USHF.R.S32.HI UR4, URZ, 0x1f, UR5 ;  /* 0x0000001f3f047899 */ /* 0x000fe40008011405 */
[----:B------:R-:W1:Y:S01]  /*11eb0*/  @P3 MUFU.RCP R5, R0 ;  /* 0x0000000000053308 */ /* 0x000e620000001000 */
[----:B------:R-:W-:Y:S02]  /*11ec0*/  @!UP2 USHF.R.S32.HI UR27, URZ, 0x1f, UR15 ;  /* 0x0000001f3f1ba899 */ /* 0x000fe4000801140f */
[----:B------:R-:W-:Y:S02]  /*11ed0*/  USHF.R.S32.HI UR6, URZ, 0x1f, UR11 ;  /* 0x0000001f3f067899 */ /* 0x000fe4000801140b */
[----:B------:R-:W-:Y:S02]  /*11ee0*/  UIADD3 UR5, UP1, UP0, UR5, UR26, UR11 ;  /* 0x0000001a05057290 */ /* 0x000fe4000f83e00b */
[----:B------:R-:W-:Y:S01]  /*11ef0*/  @!UP4 UIADD3 UR7, UR25, UR12, URZ ;  /* 0x0000000c1907c290 */ /* 0x000fe2000fffe03f */
[----:B------:R-:W3:Y:S01]  /*11f00*/  @P3 MUFU.LG2 R0, R0 ;  /* 0x0000000000003308 */ /* 0x000ee20000000c00 */
[----:B------:R-:W-:-:S02]  /*11f10*/  UIADD3.X UR4, UR4, UR27, UR6, UP1, UP0 ;  /* 0x0000001b04047290 */ /* 0x000fc40008fe0406 */
[----:B------:R-:W-:Y:S01]  /*11f20*/  @!UP4 UMOV UR18, UR24 ;  /* 0x000000180012cc82 */ /* 0x000fe20008000000 */
[C---:B-1----:R-:W-:Y:S02]  /*11f30*/  FMUL.FTZ R163, R5.reuse, R163 ;  /* 0x000000a305a37220 */ /* 0x042fe40000410000 */
[C---:B------:R-:W-:Y:S02]  /*11f40*/  FMUL.FTZ R162, R5.reuse, R162 ;  /* 0x000000a205a27220 */ /* 0x040fe40000410000 */
        /* <DEDUP_REMOVED lines=93> */
[----:B---3--:R-:W-:-:S03]  /*12520*/  @P3 FMUL.FTZ R0, R0, 0.69314718246459960938 ;  /* 0x3f31721800003820 */ /* 0x008fc60000410000 */
[----:B------:R-:W-:Y:S01]  /*12530*/  F2FP.PACK_AB R130, R131, R130 ;  /* 0x000000828382723e */ /* 0x000fe200000000ff */
[----:B--2---:R-:W1:Y:S02]  /*12540*/  SHFL.BFLY PT, R9, R4, 0x2, 0x1f ;  /* 0x0c401f0004097f89 */ /* 0x004e6400000e0000 */
[----:B-1----:R-:W-:Y:S01]  /*12550*/  FADD.FTZ R9, R9, R4 ;  /* 0x0000000409097221 */ /* 0x002fe20000010000 */
[----:B------:R-:W-:-:S04]  /*12560*/  MOV R4, 0x3f800000 ;  /* 0x3f80000000047802 */ /* 0x000fc80000000f00 */
[----:B------:R-:W1:Y:S02]  /*12570*/  SHFL.BFLY PT, R2, R9, 0x1, 0x1f ;  /* 0x0c201f0009027f89 */ /* 0x000e6400000e0000 */
[----:B-1----:R-:W-:-:S05]  /*12580*/  FADD.FTZ R2, R9, R2 ;  /* 0x0000000209027221 */ /* 0x002fca0000010000 */
[----:B------:R-:W-:-:S13]  /*12590*/  FSETP.NE.FTZ.AND P4, PT, R2, RZ, PT ;  /* 0x000000ff0200720b */ /* 0x000fda0003f95000 */
[----:B------:R-:W1:Y:S08]  /*125a0*/  @P4 MUFU.RCP R4, R2 ;  /* 0x0000000200044308 */ /* 0x000e700000001000 */
[----:B------:R-:W2:Y:S01]  /*125b0*/  @P4 MUFU.LG2 R2, R2 ;  /* 0x0000000200024308 */ /* 0x000ea20000000c00 */
[C---:B-1----:R-:W-:Y:S02]  /*125c0*/  FMUL.FTZ R160, R4.reuse, R160 ;  /* 0x000000a004a07220 */ /* 0x042fe40000410000 */
[----:B------:R-:W-:-:S02]  /*125d0*/  FMUL.FTZ R161, R4, R161 ;  /* 0x000000a104a17220 */ /* 0x000fc40000410000 */
[C---:B------:R-:W-:Y:S02]  /*125e0*/  FMUL.FTZ R156, R4.reuse, R156 ;  /* 0x0000009c049c7220 */ /* 0x040fe40000410000 */
        /* <DEDUP_REMOVED lines=90> */
[----:B------:R-:W-:Y:S01]  /*12b90*/  FMUL.FTZ R129, R4, R129 ;  /* 0x0000008104817220 */ /* 0x000fe20000410000 */
[----:B------:R-:W-:Y:S01]  /*12ba0*/  F2FP.PACK_AB R124, R125, R124 ;  /* 0x0000007c7d7c723e */ /* 0x000fe200000000ff */
[----:B------:R-:W1:Y:S01]  /*12bb0*/  S2R R4, SR_TID.X ;  /* 0x0000000000047919 */ /* 0x000e620000002100 */
[----:B--2---:R-:W-:Y:S02]  /*12bc0*/  @P4 FMUL.FTZ R77, R2, 0.69314718246459960938 ;  /* 0x3f317218024d4820 */ /* 0x004fe40000410000 */
[----:B------:R-:W-:Y:S02]  /*12bd0*/  F2FP.PACK_AB R128, R129, R128 ;  /* 0x000000808180723e */ /* 0x000fe400000000ff */
[----:B-1----:R-:W-:-:S04]  /*12be0*/  SHF.R.S32.HI R7, RZ, 0x1f, R4 ;  /* 0x0000001fff077819 */ /* 0x002fc80000011404 */
[CC--:B------:R-:W-:Y:S02]  /*12bf0*/  LEA.HI R6, R7.reuse, R4.reuse, RZ, 0x2 ;  /* 0x0000000407067211 */ /* 0x0c0fe400078f10ff */
[----:B------:R-:W-:Y:S02]  /*12c00*/  LEA.HI R5, R7, R4, RZ, 0x5 ;  /* 0x0000000407057211 */ /* 0x000fe400078f28ff */
[--C-:B------:R-:W-:Y:S02]  /*12c10*/  SHF.R.S32.HI R9, RZ, 0x2, R6.reuse ;  /* 0x00000002ff097819 */ /* 0x100fe40000011406 */
[----:B------:R-:W-:-:S04]  /*12c20*/  SHF.R.S32.HI R8, RZ, 0x1f, R6 ;  /* 0x0000001fff087819 */ /* 0x000fc80000011406 */
[----:B------:R-:W-:-:S04]  /*12c30*/  LEA.HI R8, R8, R9, RZ, 0x3 ;  /* 0x0000000908087211 */ /* 0x000fc800078f18ff */
[----:B------:R-:W-:-:S04]  /*12c40*/  LOP3.LUT R8, R8, 0xfffffff8, RZ, 0xc0, !PT ;  /* 0xfffffff808087812 */ /* 0x000fc800078ec0ff */
[----:B------:R-:W-:Y:S02]  /*12c50*/  IADD3 R8, R9, -R8, RZ ;  /* 0x8000000809087210 */ /* 0x000fe40007ffe0ff */
[----:B------:R-:W-:Y:S02]  /*12c60*/  LOP3.LUT R9, R6, 0x3ffffffc, RZ, 0xc0, !PT ;  /* 0x3ffffffc06097812 */ /* 0x000fe400078ec0ff */
[----:B------:R-:W-:Y:S02]  /*12c70*/  SHF.L.U32 R10, R8, 0x6, RZ ;  /* 0x00000006080a7819 */ /* 0x000fe400000006ff */
[----:B------:R-:W-:Y:S02]  /*12c80*/  SHF.R.S32.HI R6, RZ, 0x5, R5 ;  /* 0x00000005ff067819 */ /* 0x000fe40000011405 */
[----:B------:R-:W-:Y:S02]  /*12c90*/  IADD3 R9, -R9, R4, RZ ;  /* 0x0000000409097210 */ /* 0x000fe40007ffe1ff */
[----:B------:R-:W-:-:S02]  /*12ca0*/  LOP3.LUT R10, R10, 0x1c0, RZ, 0xc0, !PT ;  /* 0x000001c00a0a7812 */ /* 0x000fc400078ec0ff */
[----:B------:R-:W-:Y:S02]  /*12cb0*/  LOP3.LUT R11, R8, 0x1, RZ, 0xc0, !PT ;  /* 0x00000001080b7812 */ /* 0x000fe400078ec0ff */
[----:B------:R-:W-:Y:S02]  /*12cc0*/  LEA R9, R6, R9, 0x9 ;  /* 0x0000000906097211 */ /* 0x000fe400078e48ff */
[----:B------:R-:W-:Y:S02]  /*12cd0*/  LEA.HI R10, R10, R10, RZ, 0x1d ;  /* 0x0000000a0a0a7211 */ /* 0x000fe400078fe8ff */
[----:B------:R-:W-:Y:S02]  /*12ce0*/  ISETP.NE.U32.AND P0, PT, R11, 0x1, PT ;  /* 0x000000010b00780c */ /* 0x000fe40003f05070 */
[----:B------:R-:W-:Y:S02]  /*12cf0*/  LEA R9, R9, R10, 0x1 ;  /* 0x0000000a09097211 */ /* 0x000fe400078e08ff */
[----:B------:R-:W-:-:S02]  /*12d00*/  R2P PR, R8, 0x6 ;  /* 0x0000000608007804 */ /* 0x000fc40000000000 */
[----:B------:R-:W-:Y:S02]  /*12d10*/  SHF.L.U32 R9, R9, 0x1, RZ ;  /* 0x0000000109097819 */ /* 0x000fe400000006ff */
[----:B------:R-:W-:Y:S02]  /*12d20*/  MOV R8, 0x20 ;  /* 0x0000002000087802 */ /* 0x000fe40000000f00 */
[----:B------:R-:W-:Y:S01]  /*12d30*/  MOV R10, 0x40 ;  /* 0x00000040000a7802 */ /* 0x000fe20000000f00 */
[----:B------:R-:W-:Y:S01]  /*12d40*/  STS [R9], R160 ;  /* 0x000000a009007388 */ /* 0x000fe20000000800 */
[C---:B------:R-:W-:Y:S02]  /*12d50*/  IADD3 R11, R9.reuse, -0x10, RZ ;  /* 0xfffffff0090b7810 */ /* 0x040fe40007ffe0ff */
[----:B------:R-:W-:Y:S01]  /*12d60*/  SEL R8, R8, 0xffffffe0, !P1 ;  /* 0xffffffe008087807 */ /* 0x000fe20004800000 */
[----:B------:R-:W-:Y:S01]  /*12d70*/  STS [R9+0x400], R162 ;  /* 0x000400a209007388 */ /* 0x000fe20000000800 */
[----:B------:R-:W-:-:S02]  /*12d80*/  @P0 IADD3 R11, R9, 0x10, RZ ;  /* 0x00000010090b0810 */ /* 0x000fc40007ffe0ff */
[----:B------:R-:W-:Y:S02]  /*12d90*/  SEL R10, R10, 0xffffffc0, !P2 ;  /* 0xffffffc00a0a7807 */ /* 0x000fe40005000000 */
[C---:B------:R-:W-:Y:S01]  /*12da0*/  IADD3 R13, R9.reuse, R8, RZ ;  /* 0x00000008090d7210 */ /* 0x040fe20007ffe0ff */
[----:B------:R-:W-:Y:S01]  /*12db0*/  STS [R11], R156 ;  /* 0x0000009c0b007388 */ /* 0x000fe20000000800 */
[-C--:B------:R-:W-:Y:S02]  /*12dc0*/  IADD3 R15, R8, R11.reuse, RZ ;  /* 0x0000000b080f7210 */ /* 0x080fe40007ffe0ff */
[-C--:B------:R-:W-:Y:S01]  /*12dd0*/  IADD3 R17, R9, R10.reuse, RZ ;  /* 0x0000000a09117210 */ /* 0x080fe20007ffe0ff */
[----:B------:R-:W-:Y:S01]  /*12de0*/  STS [R11+0x400], R158 ;  /* 0x0004009e0b007388 */ /* 0x000fe20000000800 */
[----:B------:R-:W-:Y:S02]  /*12df0*/  IADD3 R19, R10, R11, RZ ;  /* 0x0000000b0a137210 */ /* 0x000fe40007ffe0ff */
[-C--:B------:R-:W-:Y:S01]  /*12e00*/  IADD3 R21, R13, R10.reuse, RZ ;  /* 0x0000000a0d157210 */ /* 0x080fe20007ffe0ff */
[----:B------:R-:W-:Y:S01]  /*12e10*/  STS [R13], R152 ;  /* 0x000000980d007388 */ /* 0x000fe20000000800 */
[----:B------:R-:W-:-:S02]  /*12e20*/  IADD3 R23, R15, R10, RZ ;  /* 0x0000000a0f177210 */ /* 0x000fc40007ffe0ff */
[----:B------:R-:W-:Y:S01]  /*12e30*/  SHF.R.S32.HI R75, RZ, 0x1f, R6 ;  /* 0x0000001fff4b7819 */ /* 0x000fe20000011406 */
[----:B------:R-:W-:Y:S03]  /*12e40*/  STS [R13+0x400], R154 ;  /* 0x0004009a0d007388 */ /* 0x000fe60000000800 */
        /* <DEDUP_REMOVED lines=111> */
.L_x_268:
[----:B---34-:R-:W-:Y:S05]  /*13540*/  BSYNC B0 ;  /* 0x0000000000007941 */ /* 0x018fea0003800000 */
.L_x_267:
        /* <DEDUP_REMOVED lines=36> */
.L_x_270:
[----:B------:R-:W-:Y:S05]  /*13790*/  BSYNC B0 ;  /* 0x0000000000007941 */ /* 0x000fea0003800000 */
.L_x_269:
        /* <DEDUP_REMOVED lines=22> */
.L_x_272:
[----:B------:R-:W-:Y:S05]  /*13900*/  BSYNC B0 ;  /* 0x0000000000007941 */ /* 0x000fea0003800000 */
.L_x_271:
        /* <DEDUP_REMOVED lines=22> */
.L_x_274:
[----:B------:R-:W-:Y:S05]  /*13a70*/  BSYNC B0 ;  /* 0x0000000000007941 */ /* 0x000fea0003800000 */
.L_x_273:
        /* <DEDUP_REMOVED lines=23> */
.L_x_275:
        /* <DEDUP_REMOVED lines=9> */
.L_x_2027:


//--------------------- .text._ZN5flash16flash_fwd_kernelI23Flash_fwd_kernel_traitsILi256ELi128ELi64ELi8ELb0ELb0EN7cutlass6half_tE19Flash_kernel_traitsILi256ELi128ELi64ELi8ES3_EELb0ELb0ELb0ELb0ELb0ELb1ELb0ELb0EEEvNS_16Flash_fwd_paramsE --------------------------
	.section	.text._ZN5flash16flash_fwd_kernelI23Flash_fwd_kernel_traitsILi256ELi128ELi64ELi8ELb0ELb0EN7cutlass6half_tE19Flash_kernel_traitsILi256ELi128ELi64ELi8ES3_EELb0ELb0ELb0ELb0ELb0ELb1ELb0ELb0EEEvNS_16Flash_fwd_paramsE,"ax",@progbits
	.sectioninfo	@"SHI_REGISTERS=254"
	.align	128
        .global         _ZN5flash16flash_fwd_kernelI23Flash_fwd_kernel_traitsILi256ELi128ELi64ELi8ELb0ELb0EN7cutlass6half_tE19Flash_kernel_traitsILi256ELi128ELi64ELi8ES3_EELb0ELb0ELb0ELb0ELb0ELb1ELb0ELb0EEEvNS_16Flash_fwd_paramsE
        .type           _ZN5flash16flash_fwd_kernelI23Flash_fwd_kernel_traitsILi256ELi128ELi64ELi8ELb0ELb0EN7cutlass6half_tE19Flash_kernel_traitsILi256ELi128ELi64ELi8ES3_EELb0ELb0ELb0ELb0ELb0ELb1ELb0ELb0EEEvNS_16Flash_fwd_paramsE,@function
        .size           _ZN5flash16flash_fwd_kernelI23Flash_fwd_kernel_traitsILi256ELi128ELi64ELi8ELb0ELb0EN7cutlass6half_tE19Flash_kernel_traitsILi256ELi128ELi64ELi8ES3_EELb0ELb0ELb0ELb0ELb0ELb1ELb0ELb0EEEvNS_16Flash_fwd_paramsE,(.L_x_2028 - _ZN5flash16flash_fwd_kernelI23Flash_fwd_kernel_traitsILi256ELi128ELi64ELi8ELb0ELb0EN7cutlass6half_tE19Flash_kernel_traitsILi256ELi128ELi64ELi8ES3_EELb0ELb0ELb0ELb0ELb0ELb1ELb0ELb0EEEvNS_16Flash_fwd_paramsE)
        .other          _ZN5flash16flash_fwd_kernelI23Flash_fwd_kernel_traitsILi256ELi128ELi64ELi8ELb0ELb0EN7cutlass6half_tE19Flash_kernel_traitsILi256ELi128ELi64ELi8ES3_EELb0ELb0ELb0ELb0ELb0ELb1ELb0ELb0EEEvNS_16Flash_fwd_paramsE,@"STO_CUDA_ENTRY STV_DEFAULT"
_ZN5flash16flash_fwd_kernelI23Flash_fwd_kernel_traitsILi256ELi128ELi64ELi8ELb0ELb0EN7cutlass6half_tE19Flash_kernel_traitsILi256ELi128ELi64ELi8ES3_EELb0ELb0ELb0ELb0ELb0ELb1ELb0ELb0EEEvNS_16Flash_fwd_paramsE:
.text._ZN5flash16flash_fwd_kernelI23Flash_fwd_kernel_traitsILi256ELi128ELi64ELi8ELb0ELb0EN7cutlass6half_tE19Flash_kernel_traitsILi256ELi128ELi64ELi8ES3_EELb0ELb0ELb0ELb0ELb0ELb1ELb0ELb0EEEvNS_16Flash_fwd_paramsE:
        /* <DEDUP_REMOVED lines=26> */
[----:B------:R-:W-:Y:S01]  /*01a0*/  MOV R5, UR5 ;  /* 0x0000000500057c02 */ /* 0x000fe20008000f00 */
[----:B------:R-:W-:Y:S01]  /*01b0*/  IMAD.U32 R4, RZ, RZ, UR4 ;  /* 0x00000004ff047e24 */ /* 0x000fe2000f8e00ff */
[----:B------:R-:W-:-:S04]  /*01c0*/  PLOP3.LUT P1, PT, PT, PT, UP1, 0x80, 0x0 ;  /* 0x000000000000781c */ /* 0x000fc80003f2f018 */
[----:B------:R1:W4:Y:S01]  /*01d0*/  @P0 LDG.E R5, [R4.64] ;  /* 0x0000001004050981 */ /* 0x000322000c1e1900 */
[----:B------:R-:W-:-:S06]  /*01e0*/  UIMAD.WIDE UR8, UR10, UR7, UR8 ;  /* 0x000000070a0872a5 */ /* 0x000fcc000f8e0208 */
[----:B------:R-:W-:Y:S01]  /*01f0*/  IMAD.U32 R2, RZ, RZ, UR8 ;  /* 0x00000008ff027e24 */ /* 0x000fe2000f8e00ff */
[----:B------:R-:W-:-:S05]  /*0200*/  MOV R3, UR9 ;  /* 0x0000000900037c02 */ /* 0x000fca0008000f00 */
        /* <DEDUP_REMOVED lines=23> */
.L_x_276:
[----:B------:R-:W-:Y:S02]  /*0380*/  ULDC UR6, c[0x0][0x218] ;  /* 0x0000860000067ab9 */ /* 0x000fe40000000800 */
.L_x_277:
        /* <DEDUP_REMOVED lines=60> */
.L_x_279:
        /* <DEDUP_REMOVED lines=44> */
.L_x_280:
[----:B------:R-:W-:Y:S01]  /*0a10*/  SHF.R.S32.HI R7, RZ, 0x1f, R4 ;  /* 0x0000001fff077819 */ /* 0x000fe20000011404 */
[----:B------:R-:W1:Y:S01]  /*0a20*/  S2R R247, SR_CTAID.X ;  /* 0x0000000000f77919 */ /* 0x000e620000002500 */
[----:B------:R-:W-:Y:S01]  /*0a30*/  UIADD3 UR12, -UR12, UR15, URZ ;  /* 0x0000000f0c0c7290 */ /* 0x000fe2000fffe13f */
[----:B------:R-:W-:Y:S01]  /*0a40*/  SHF.R.S32.HI R235, RZ, 0x1f, R238 ;  /* 0x0000001fffeb7819 */ /* 0x000fe200000114ee */
[----:B------:R-:W-:Y:S01]  /*0a50*/  ULDC.64 UR4, c[0x0][0x1a8] ;  /* 0x00006a0000047ab9 */ /* 0x000fe20000000a00 */
[----:B------:R-:W-:Y:S01]  /*0a60*/  LEA.HI R3, R7, R4, RZ, 0x3 ;  /* 0x0000000407037211 */ /* 0x000fe200078f18ff */
[----:B------:R-:W2:Y:S01]  /*0a70*/  S2R R8, SR_CTAID.Z ;  /* 0x0000000000087919 */ /* 0x000ea20000002700 */
[----:B------:R-:W-:Y:S01]  /*0a80*/  UIMAD UR4, UR19, UR4, URZ ;  /* 0x00000004130472a4 */ /* 0x000fe2000f8e023f */
[----:B------:R-:W-:Y:S01]  /*0a90*/  IMAD R243, R235, c[0x0][0x1b0], RZ ;  /* 0x00006c00ebf37a24 */ /* 0x000fe200078e02ff */
[----:B------:R-:W-:Y:S01]  /*0aa0*/  SHF.R.S32.HI R18, RZ, 0x3, R3 ;  /* 0x00000003ff127819 */ /* 0x000fe20000011403 */
[----:B------:R-:W-:Y:S01]  /*0ab0*/  ULEA.HI.SX32 UR14, UR8, 0xffffffff, 0x1a ;  /* 0xffffffff080e7891 */ /* 0x000fe2000f8fd23f */
[----:B------:R-:W-:Y:S01]  /*0ac0*/  LOP3.LUT R3, R3, 0xfffffff8, RZ, 0xc0, !PT ;  /* 0xfffffff803037812 */ /* 0x000fe200078ec0ff */
[----:B------:R-:W-:Y:S01]  /*0ad0*/  UIMAD UR4, UR11, UR5, UR4 ;  /* 0x000000050b0472a4 */ /* 0x000fe2000f8e0204 */
[----:B------:R-:W-:Y:S01]  /*0ae0*/  IADD3 R6, R18, 0x20, RZ ;  /* 0x0000002012067810 */ /* 0x000fe20007ffe0ff */
[----:B------:R-:W-:Y:S01]  /*0af0*/  UMOV UR10, 0x6 ;  /* 0x00000006000a7882 */ /* 0x000fe20000000000 */
[----:B------:R-:W-:Y:S01]  /*0b00*/  SHF.R.S32.HI R19, RZ, 0x1f, R18 ;  /* 0x0000001fff137819 */ /* 0x000fe20000011412 */
[----:B------:R-:W-:Y:S01]  /*0b10*/  IMAD.IADD R0, R4, 0x1, -R3 ;  /* 0x0000000104007824 */ /* 0x000fe200078e0a03 */
[----:B------:R-:W-:Y:S01]  /*0b20*/  ISETP.GE.AND P2, PT, R6, UR12, PT ;  /* 0x0000000c06007c0c */ /* 0x000fe2000bf46270 */
[----:B------:R-:W-:Y:S01]  /*0b30*/  IMAD R243, R238, c[0x0][0x1b4], R243 ;  /* 0x00006d00eef37a24 */ /* 0x000fe200078e02f3 */
[----:B------:R-:W-:Y:S01]  /*0b40*/  IADD3 R2, R18, 0x40, RZ ;  /* 0x0000004012027810 */ /* 0x000fe20007ffe0ff */
[----:B------:R-:W-:Y:S01]  /*0b50*/  IMAD.SHL.U32 R244, R0, 0x8, RZ ;  /* 0x0000000800f47824 */ /* 0x000fe200078e00ff */
[----:B------:R-:W-:Y:S01]  /*0b60*/  ISETP.GE.AND P3, PT, R18, UR12, PT ;  /* 0x0000000c12007c0c */ /* 0x000fe2000bf66270 */
[----:B------:R-:W-:Y:S01]  /*0b70*/  IMAD R235, R235, c[0x0][0x1b8], RZ ;  /* 0x00006e00ebeb7a24 */ /* 0x000fe200078e02ff */
[----:B------:R-:W-:Y:S01]  /*0b80*/  ISETP.GE.AND P1, PT, R2, UR12, PT ;  /* 0x0000000c02007c0c */ /* 0x000fe2000bf26270 */
[----:B------:R-:W-:Y:S01]  /*0b90*/  UISETP.GE.AND UP0, UPT, UR13, 0x41, UPT ;  /* 0x000000410d00788c */ /* 0x000fe2000bf06270 */
[----:B------:R-:W-:Y:S01]  /*0ba0*/  SHF.R.S32.HI R245, RZ, 0x1f, R244 ;  /* 0x0000001ffff57819 */ /* 0x000fe200000114f4 */
[----:B-1----:R-:W-:Y:S01]  /*0bb0*/  IMAD.WIDE R246, R247, 0x80, R18 ;  /* 0x00000080f7f67825 */ /* 0x002fe200078e0212 */
[----:B------:R-:W-:Y:S01]  /*0bc0*/  IADD3 R10, P0, R244, UR6, RZ ;  /* 0x00000006f40a7c10 */ /* 0x000fe2000ff1e0ff */
[----:B------:R-:W-:Y:S01]  /*0bd0*/  UIMAD UR6, UR14, -0x40, UR13 ;  /* 0xffffffc00e0678a4 */ /* 0x000fe2000f8e020d */
[----:B------:R-:W-:Y:S01]  /*0be0*/  IADD3 R236, R18, 0x60, RZ ;  /* 0x0000006012ec7810 */ /* 0x000fe20007ffe0ff */
[----:B------:R-:W-:Y:S01]  /*0bf0*/  IMAD R235, R238, c[0x0][0x1bc], R235 ;  /* 0x00006f00eeeb7a24 */ /* 0x000fe200078e02eb */
[----:B------:R-:W-:Y:S01]  /*0c00*/  IADD3.X R11, R245, UR18, RZ, P0, !PT ;  /* 0x00000012f50b7c10 */ /* 0x000fe200087fe4ff */
[----:B------:R-:W-:Y:S01]  /*0c10*/  UMOV UR18, 0x5 ;  /* 0x0000000500127882 */ /* 0x000fe20000000000 */
[----:B------:R-:W-:-:S02]  /*0c20*/  @!P2 IADD3 R15, P0, R246, 0x20, RZ ;  /* 0x00000020f60fa810 */ /* 0x000fc40007f1e0ff */
[----:B------:R-:W-:Y:S01]  /*0c30*/  LEA.HI R233, R7, R4, RZ, 0x4 ;  /* 0x0000000407e97211 */ /* 0x000fe200078f20ff */
[----:B--2---:R-:W-:Y:S01]  /*0c40*/  IMAD.WIDE.U32 R8, R8, c[0x0][0x1a8], R10 ;  /* 0x00006a0008087a25 */ /* 0x004fe200078e000a */
[----:B------:R-:W-:-:S03]  /*0c50*/  @!P1 IADD3 R12, P4, R246, 0x40, RZ ;  /* 0x00000040f60c9810 */ /* 0x000fc60007f9e0ff */
[----:B------:R-:W-:Y:S01]  /*0c60*/  @!P2 IMAD.X R2, RZ, RZ, R247, P0 ;  /* 0x000000ffff02a224 */ /* 0x000fe200000e06f7 */
[----:B------:R-:W-:Y:S01]  /*0c70*/  IADD3 R9, R9, UR4, RZ ;  /* 0x0000000409097c10 */ /* 0x000fe2000fffe0ff */
[----:B------:R-:W-:Y:S01]  /*0c80*/  @!P3 IMAD R11, R247, c[0x0][0x190], RZ ;  /* 0x00006400f70bba24 */ /* 0x000fe200078e02ff */
[----:B------:R-:W-:Y:S01]  /*0c90*/  ISETP.GE.AND P0, PT, R236, UR12, PT ;  /* 0x0000000cec007c0c */ /* 0x000fe2000bf06270 */
[----:B------:R-:W-:Y:S01]  /*0ca0*/  @!P2 IMAD R2, R2, c[0x0][0x190], RZ ;  /* 0x000064000202aa24 */ /* 0x000fe200078e02ff */
[----:B------:R-:W-:Y:S01]  /*0cb0*/  ULDC.64 UR4, c[0x0][0x198] ;  /* 0x0000660000047ab9 */ /* 0x000fe20000000a00 */
[----:B------:R-:W-:Y:S01]  /*0cc0*/  @!P3 IMAD.MOV.U32 R22, RZ, RZ, R8 ;  /* 0x000000ffff16b224 */ /* 0x000fe200078e0008 */
[----:B------:R-:W-:Y:S01]  /*0cd0*/  USHF.L.U64.HI UR10, UR4, UR10, UR5 ;  /* 0x0000000a040a7299 */ /* 0x000fe20008010205 */
[----:B------:R-:W-:Y:S01]  /*0ce0*/  @!P3 IMAD.MOV.U32 R23, RZ, RZ, R9 ;  /* 0x000000ffff17b224 */ /* 0x000fe200078e0009 */
[----:B------:R-:W-:Y:S01]  /*0cf0*/  USHF.L.U32 UR11, UR4, 0x6, URZ ;  /* 0x00000006040b7899 */ /* 0x000fe2000800063f */
[----:B------:R-:W-:Y:S01]  /*0d00*/  @!P2 IMAD R5, R15, c[0x0][0x194], R2 ;  /* 0x000065000f05aa24 */ /* 0x000fe200078e0202 */
[----:B------:R-:W-:Y:S01]  /*0d10*/  UIMAD UR19, UR10, UR14, URZ ;  /* 0x0000000e0a1372a4 */ /* 0x000fe2000f8e023f */
[C---:B------:R-:W-:Y:S01]  /*0d20*/  @!P3 IMAD R2, R246.reuse, c[0x0][0x194], R11 ;  /* 0x00006500f602ba24 */ /* 0x040fe200078e020b */
[----:B------:R-:W-:Y:S01]  /*0d30*/  USHF.L.U64.HI UR18, UR4, UR18, UR5 ;  /* 0x0000001204127299 */ /* 0x000fe20008010205 */
[----:B------:R-:W-:-:S04]  /*0d40*/  @!P3 IMAD.WIDE.U32 R22, R246, c[0x0][0x190], R22 ;  /* 0x00006400f616ba25 */ /* 0x000fc800078e0016 */
[----:B------:R-:W-:Y:S01]  /*0d50*/  @!P1 IMAD.X R3, RZ, RZ, R247, P4 ;  /* 0x000000ffff039224 */ /* 0x000fe200020e06f7 */
[----:B------:R-:W-:Y:S01]  /*0d60*/  @!P0 IADD3 R20, P4, R246, 0x60, RZ ;  /* 0x00000060f6148810 */ /* 0x000fe20007f9e0ff */
[----:B------:R-:W-:Y:S01]  /*0d70*/  @!P2 IMAD.WIDE.U32 R14, R15, c[0x0][0x190], R8 ;  /* 0x000064000f0eaa25 */ /* 0x000fe200078e0008 */
[----:B------:R-:W-:-:S03]  /*0d80*/  @!P3 LEA R10, P6, R22, c[0x0][0x160], 0x1 ;  /* 0x00005800160aba11 */ /* 0x000fc600078c08ff */
[----:B------:R-:W-:Y:S01]  /*0d90*/  @!P3 IMAD.IADD R2, R23, 0x1, R2 ;  /* 0x000000011702b824 */ /* 0x000fe200078e0202 */
[----:B------:R-:W-:Y:S01]  /*0da0*/  @!P2 LEA R16, P5, R14, c[0x0][0x160], 0x1 ;  /* 0x000058000e10aa11 */ /* 0x000fe200078a08ff */
[----:B------:R-:W-:Y:S02]  /*0db0*/  @!P1 IMAD R3, R3, c[0x0][0x190], RZ ;  /* 0x0000640003039a24 */ /* 0x000fe400078e02ff */
[----:B------:R-:W-:Y:S01]  /*0dc0*/  @!P2 IMAD.IADD R5, R15, 0x1, R5 ;  /* 0x000000010f05a824 */ /* 0x000fe200078e0205 */
[----:B------:R-:W-:Y:S01]  /*0dd0*/  @!P3 LEA.HI.X R11, R22, c[0x0][0x164], R2, 0x1, P6 ;  /* 0x00005900160bba11 */ /* 0x000fe200030f0c02 */
[C---:B------:R-:W-:Y:S02]  /*0de0*/  @!P1 IMAD R3, R12.reuse, c[0x0][0x194], R3 ;  /* 0x000065000c039a24 */ /* 0x040fe400078e0203 */
[----:B------:R-:W-:Y:S01]  /*0df0*/  @!P1 IMAD.WIDE.U32 R12, R12, c[0x0][0x190], R8 ;  /* 0x000064000c0c9a25 */ /* 0x000fe200078e0008 */
[----:B------:R-:W-:Y:S02]  /*0e00*/  @!P2 LEA.HI.X R17, R14, c[0x0][0x164], R5, 0x1, P5 ;  /* 0x000059000e11aa11 */ /* 0x000fe400028f0c05 */
[----:B------:R-:W-:Y:S01]  /*0e10*/  ISETP.GE.AND P5, PT, R6, UR6, PT ;  /* 0x0000000606007c0c */ /* 0x000fe2000bfa6270 */
[----:B------:R-:W-:Y:S01]  /*0e20*/  @!P0 IMAD.X R2, RZ, RZ, R247, P4 ;  /* 0x000000ffff028224 */ /* 0x000fe200020e06f7 */
[----:B------:R-:W-:Y:S01]  /*0e30*/  @!P1 LEA R14, P6, R12, c[0x0][0x160], 0x1 ;  /* 0x000058000c0e9a11 */ /* 0x000fe200078c08ff */
[----:B------:R-:W-:Y:S01]  /*0e40*/  @!P0 IMAD.MOV.U32 R23, RZ, RZ, R9 ;  /* 0x000000ffff178224 */ /* 0x000fe200078e0009 */
[----:B------:R-:W-:Y:S01]  /*0e50*/  ISETP.GE.AND P4, PT, R6, UR6, PT ;  /* 0x0000000606007c0c */ /* 0x000fe2000bf86270 */
[----:B------:R-:W-:Y:S01]  /*0e60*/  IMAD.SHL.U32 R9, R18, 0x40, RZ ;  /* 0x0000004012097824 */ /* 0x000fe200078e00ff */
[----:B------:R-:W-:Y:S01]  /*0e70*/  LEA.HI R6, R7, R4, RZ, 0x6 ;  /* 0x0000000407067211 */ /* 0x000fe200078f30ff */
[----:B------:R-:W-:-:S02]  /*0e80*/  @!P0 IMAD R5, R2, c[0x0][0x190], RZ ;  /* 0x0000640002058a24 */ /* 0x000fc400078e02ff */
[----:B------:R-:W-:Y:S01]  /*0e90*/  @!P1 IMAD.IADD R3, R13, 0x1, R3 ;  /* 0x000000010d039824 */ /* 0x000fe200078e0203 */
[----:B------:R-:W-:Y:S01]  /*0ea0*/  LOP3.LUT R9, R9, 0x1c0, RZ, 0xc0, !PT ;  /* 0x000001c009097812 */ /* 0x000fe200078ec0ff */
[----:B------:R-:W-:Y:S02]  /*0eb0*/  @!P0 IMAD.MOV.U32 R22, RZ, RZ, R8 ;  /* 0x000000ffff168224 */ /* 0x000fe400078e0008 */
[----:B------:R-:W-:Y:S01]  /*0ec0*/  @!P0 IMAD R2, R20, c[0x0][0x194], R5 ;  /* 0x0000650014028a24 */ /* 0x000fe200078e0205 */
[----:B------:R-:W-:Y:S01]  /*0ed0*/  @!P1 LEA.HI.X R15, R12, c[0x0][0x164], R3, 0x1, P6 ;  /* 0x000059000c0f9a11 */ /* 0x000fe200030f0c03 */
[----:B------:R-:W-:Y:S01]  /*0ee0*/  @!P0 IMAD.WIDE.U32 R20, R20, c[0x0][0x190], R22 ;  /* 0x0000640014148a25 */ /* 0x000fe200078e0016 */
[----:B------:R-:W-:Y:S02]  /*0ef0*/  SHF.R.U32.HI R3, RZ, 0x3, R9 ;  /* 0x00000003ff037819 */ /* 0x000fe40000011609 */
[----:B------:R-:W-:Y:S01]  /*0f00*/  LOP3.LUT R8, R9, 0x38, R244, 0xf8, !PT ;  /* 0x0000003809087812 */ /* 0x000fe200078ef8f4 */
[----:B------:R-:W-:Y:S01]  /*0f10*/  @!P0 IMAD.IADD R2, R21, 0x1, R2 ;  /* 0x0000000115028824 */ /* 0x000fe200078e0202 */
[----:B------:R-:W-:Y:S01]  /*0f20*/  @!P0 LEA R12, P6, R20, c[0x0][0x160], 0x1 ;  /* 0x00005800140c8a11 */ /* 0x000fe200078c08ff */
[----:B------:R-:W-:Y:S01]  /*0f30*/  IMAD.SHL.U32 R6, R6, 0x8, RZ ;  /* 0x0000000806067824 */ /* 0x000fe200078e00ff */
[----:B------:R-:W-:Y:S01]  /*0f40*/  LOP3.LUT R3, R8, R3, RZ, 0x3c, !PT ;  /* 0x0000000308037212 */ /* 0x000fe200078e3cff */
[----:B------:R-:W-:Y:S01]  /*0f50*/  IMAD R5, R19, c[0x0][0x198], RZ ;  /* 0x0000660013057a24 */ /* 0x000fe200078e02ff */
[----:B------:R-:W-:Y:S01]  /*0f60*/  @!P0 LEA.HI.X R13, R20, c[0x0][0x164], R2, 0x1, P6 ;  /* 0x00005900140d8a11 */ /* 0x000fe200030f0c02 */
[----:B------:R-:W-:Y:S01]  /*0f70*/  IMAD.WIDE.U32 R22, R18, c[0x0][0x198], R244 ;  /* 0x0000660012167a25 */ /* 0x000fe200078e00f4 */
[----:B------:R-:W-:-:S02]  /*0f80*/  LOP3.LUT R3, R3, 0xfffffe00, R6, 0xf8, !PT ;  /* 0xfffffe0003037812 */ /* 0x000fc400078ef806 */
[----:B------:R-:W-:Y:S01]  /*0f90*/  LOP3.LUT R9, R233, 0xfffffff0, RZ, 0xc0, !PT ;  /* 0xfffffff0e9097812 */ /* 0x000fe200078ec0ff */
[----:B------:R-:W-:Y:S01]  /*0fa0*/  IMAD R2, R18, c[0x0][0x19c], R5 ;  /* 0x0000670012027a24 */ /* 0x000fe200078e0205 */
[----:B------:R-:W-:Y:S01]  /*0fb0*/  IADD3 R240, P6, R22, UR20, RZ ;  /* 0x0000001416f07c10 */ /* 0x000fe2000ffde0ff */
[----:B------:R-:W-:Y:S01]  /*0fc0*/  IMAD.SHL.U32 R237, R3, 0x2, RZ ;  /* 0x0000000203ed7824 */ /* 0x000fe200078e00ff */
[----:B------:R-:W-:Y:S01]  /*0fd0*/  USHF.L.U32 UR20, UR4, 0x5, URZ ;  /* 0x0000000504147899 */ /* 0x000fe2000800063f */
[----:B------:R-:W-:Y:S01]  /*0fe0*/  IMAD R3, R19, c[0x0][0x1a0], RZ ;  /* 0x0000680013037a24 */ /* 0x000fe200078e02ff */
[----:B------:R-:W-:Y:S01]  /*0ff0*/  IADD3.X R241, R23, UR7, R2, P6, !PT ;  /* 0x0000000717f17c10 */ /* 0x000fe2000b7fe402 */
[----:B------:R-:W-:Y:S01]  /*1000*/  USHF.R.S32.HI UR7, URZ, 0x1f, UR14 ;  /* 0x0000001f3f077899 */ /* 0x000fe2000801140e */
[----:B------:R-:W-:Y:S01]  /*1010*/  @!PT LDS RZ, [RZ] ;  /* 0x00000000fffff984 */ /* 0x000fe20000000800 */
[----:B------:R-:W-:Y:S01]  /*1020*/  @!PT LDS RZ, [RZ] ;  /* 0x00000000fffff984 */ /* 0x000fe20000000800 */
[----:B------:R-:W-:Y:S01]  /*1030*/  @!PT LDS RZ, [RZ] ;  /* 0x00000000fffff984 */ /* 0x000fe20000000800 */
[----:B------:R1:W-:Y:S01]  /*1040*/  @!P3 LDGSTS.E.BYPASS.LTC128B.128 [R237], [R10.64] ;  /* 0x000000000aedbfae */ /* 0x0003e2000b901d50 */
[----:B------:R-:W-:Y:S01]  /*1050*/  ISETP.GE.AND P6, PT, R18, UR6, PT ;  /* 0x0000000612007c0c */ /* 0x000fe2000bfc6270 */
[----:B------:R-:W-:Y:S01]  /*1060*/  IMAD.U32 R5, RZ, RZ, UR14 ;  /* 0x0000000eff057e24 */ /* 0x000fe2000f8e00ff */
[----:B------:R-:W-:Y:S01]  /*1070*/  UIMAD UR19, UR7, UR11, UR19 ;  /* 0x0000000b071372a4 */ /* 0x000fe2000f8e0213 */
[----:B------:R1:W-:Y:S01]  /*1080*/  @!P3 LDGSTS.E.BYPASS.LTC128B.128 [R237+0x4000], [R10.64+0x80] ;  /* 0x040000800aedbfae */ /* 0x0003e2000b901d50 */
[----:B------:R-:W-:Y:S01]  /*1090*/  IMAD.WIDE.U32 R240, R238, c[0x0][0x1b0], R240 ;  /* 0x00006c00eef07a25 */ /* 0x000fe200078e00f0 */
[----:B------:R-:W-:Y:S01]  /*10a0*/  SHF.R.S32.HI R8, RZ, 0x4, R233 ;  /* 0x00000004ff087819 */ /* 0x000fe200000114e9 */
[----:B------:R-:W-:Y:S01]  /*10b0*/  ULDC.64 UR4, c[0x0][0x1a0] ;  /* 0x0000680000047ab9 */ /* 0x000fe20000000a00 */
[----:B------:R1:W-:Y:S01]  /*10c0*/  @!P3 LDGSTS.E.BYPASS.LTC128B.128 [R237+0x8000], [R10.64+0x100] ;  /* 0x080001000aedbfae */ /* 0x0003e2000b901d50 */
[----:B------:R-:W-:Y:S01]  /*10d0*/  IMAD.IADD R243, R241, 0x1, R243 ;  /* 0x00000001f1f37824 */ /* 0x000fe200078e02f3 */
[----:B------:R-:W-:Y:S01]  /*10e0*/  LEA.HI R233, R233, R8, RZ, 0x1 ;  /* 0x00000008e9e97211 */ /* 0x000fe200078f08ff */
[----:B------:R-:W-:Y:S01]  /*10f0*/  IMAD.MOV.U32 R242, RZ, RZ, R240 ;  /* 0x000000fffff27224 */ /* 0x000fe200078e00f0 */
[----:B------:R1:W-:Y:S01]  /*1100*/  @!P3 LDGSTS.E.BYPASS.LTC128B.128 [R237+0xc000], [R10.64+0x180] ;  /* 0x0c0001800aedbfae */ /* 0x0003e2000b901d50 */
[----:B------:R-:W-:Y:S01]  /*1110*/  IMAD R2, R18, c[0x0][0x1a4], R3 ;  /* 0x0000690012027a24 */ /* 0x000fe200078e0203 */
[----:B------:R-:W-:Y:S01]  /*1120*/  LOP3.LUT R233, R233, 0xfffffffe, RZ, 0xc0, !PT ;  /* 0xfffffffee9e97812 */ /* 0x000fe200078ec0ff */
[----:B------:R-:W-:Y:S01]  /*1130*/  IMAD.WIDE.U32 R22, R5, UR11, R242 ;  /* 0x0000000b05167c25 */ /* 0x000fe2000f8e00f2 */
[----:B------:R2:W-:Y:S03]  /*1140*/  @!P2 LDGSTS.E.BYPASS.LTC128B.128 [R237+0x1000], [R16.64] ;  /* 0x0100000010edafae */ /* 0x0005e6000b901d50 */
[----:B------:R-:W-:Y:S01]  /*1150*/  IMAD.IADD R6, R4, 0x1, -R9 ;  /* 0x0000000104067824 */ /* 0x000fe200078e0a09 */
[----:B------:R2:W-:Y:S01]  /*1160*/  @!P2 LDGSTS.E.BYPASS.LTC128B.128 [R237+0x5000], [R16.64+0x80] ;  /* 0x0500008010edafae */ /* 0x0005e2000b901d50 */
[----:B------:R-:W-:-:S03]  /*1170*/  IMAD.IADD R233, R8, 0x1, -R233 ;  /* 0x0000000108e97824 */ /* 0x000fc600078e0ae9 */
[----:B------:R2:W-:Y:S01]  /*1180*/  @!P2 LDGSTS.E.BYPASS.LTC128B.128 [R237+0x9000], [R16.64+0x100] ;  /* 0x0900010010edafae */ /* 0x0005e2000b901d50 */
[----:B------:R-:W-:-:S03]  /*1190*/  SHF.R.S32.HI R3, RZ, 0x1f, R6 ;  /* 0x0000001fff037819 */ /* 0x000fc60000011406 */
[----:B------:R2:W-:Y:S01]  /*11a0*/  @!P2 LDGSTS.E.BYPASS.LTC128B.128 [R237+0xd000], [R16.64+0x180] ;  /* 0x0d00018010edafae */ /* 0x0005e2000b901d50 */
[----:B------:R-:W-:Y:S02]  /*11b0*/  LEA.HI R3, R3, R6, RZ, 0x3 ;  /* 0x0000000603037211 */ /* 0x000fe400078f18ff */
[----:B------:R-:W-:Y:S01]  /*11c0*/  ISETP.GE.AND P2, PT, R18, UR6, PT ;  /* 0x0000000612007c0c */ /* 0x000fe2000bf46270 */
[----:B------:R3:W-:Y:S01]  /*11d0*/  @!P1 LDGSTS.E.BYPASS.LTC128B.128 [R237+0x2000], [R14.64] ;  /* 0x020000000eed9fae */ /* 0x0007e2000b901d50 */
[C---:B------:R-:W-:Y:S01]  /*11e0*/  LOP3.LUT R5, R3.reuse, 0xfffffff8, RZ, 0xc0, !PT ;  /* 0xfffffff803057812 */ /* 0x040fe200078ec0ff */
[----:B------:R-:W-:Y:S02]  /*11f0*/  IMAD.SHL.U32 R3, R3, 0x40, RZ ;  /* 0x0000004003037824 */ /* 0x000fe400078e00ff */
[----:B------:R3:W-:Y:S02]  /*1200*/  @!P1 LDGSTS.E.BYPASS.LTC128B.128 [R237+0x6000], [R14.64+0x80] ;  /* 0x060000800eed9fae */ /* 0x0007e4000b901d50 */
[----:B------:R-:W-:Y:S01]  /*1210*/  IMAD.IADD R5, R6, 0x1, -R5 ;  /* 0x0000000106057824 */ /* 0x000fe200078e0a05 */
[----:B------:R-:W-:Y:S01]  /*1220*/  LOP3.LUT R3, R3, 0xfffffe00, RZ, 0xc0, !PT ;  /* 0xfffffe0003037812 */ /* 0x000fe200078ec0ff */
[----:B-1----:R-:W-:Y:S01]  /*1230*/  IMAD.WIDE.U32 R10, R18, c[0x0][0x1a0], R244 ;  /* 0x00006800120a7a25 */ /* 0x002fe200078e00f4 */
[----:B------:R3:W-:Y:S03]  /*1240*/  @!P1 LDGSTS.E.BYPASS.LTC128B.128 [R237+0xa000], [R14.64+0x100] ;  /* 0x0a0001000eed9fae */ /* 0x0007e6000b901d50 */
[----:B------:R-:W-:Y:S01]  /*1250*/  IMAD.SHL.U32 R6, R0, 0x40, RZ ;  /* 0x0000004000067824 */ /* 0x000fe200078e00ff */
[----:B------:R-:W-:Y:S01]  /*1260*/  IADD3 R20, P3, R10, UR22, RZ ;  /* 0x000000160a147c10 */ /* 0x000fe2000ff7e0ff */
[----:B------:R3:W-:Y:S01]  /*1270*/  @!P1 LDGSTS.E.BYPASS.LTC128B.128 [R237+0xe000], [R14.64+0x180] ;  /* 0x0e0001800eed9fae */ /* 0x0007e2000b901d50 */
[----:B------:R-:W-:-:S02]  /*1280*/  UIMAD.WIDE.U32 UR22, UR14, UR4, URZ ;  /* 0x000000040e1672a5 */ /* 0x000fc4000f8e003f */
[----:B------:R-:W-:Y:S01]  /*1290*/  IADD3.X R21, R11, UR21, R2, P3, !PT ;  /* 0x000000150b157c10 */ /* 0x000fe20009ffe402 */
[----:B------:R1:W-:Y:S01]  /*12a0*/  @!P0 LDGSTS.E.BYPASS.LTC128B.128 [R237+0x3000], [R12.64] ;  /* 0x030000000ced8fae */ /* 0x0003e2000b901d50 */
[----:B------:R-:W-:Y:S01]  /*12b0*/  IADD3 R2, R23, UR19, RZ ;  /* 0x0000001317027c10 */ /* 0x000fe2000fffe0ff */
[----:B------:R-:W-:Y:S01]  /*12c0*/  UIMAD UR4, UR7, UR4, URZ ;  /* 0x00000004070472a4 */ /* 0x000fe2000f8e023f */
[----:B------:R-:W-:Y:S01]  /*12d0*/  @!P6 LEA R10, P3, R22, c[0x0][0x168], 0x1 ;  /* 0x00005a00160aea11 */ /* 0x000fe200078608ff */
[----:B------:R1:W-:Y:S01]  /*12e0*/  @!P0 LDGSTS.E.BYPASS.LTC128B.128 [R237+0x7000], [R12.64+0x80] ;  /* 0x070000800ced8fae */ /* 0x0003e2000b901d50 */
[----:B------:R-:W-:Y:S01]  /*12f0*/  IMAD.WIDE.U32 R238, R238, c[0x0][0x1b8], R20 ;  /* 0x00006e00eeee7a25 */ /* 0x000fe200078e0014 */
[----:B------:R-:W-:Y:S01]  /*1300*/  UIMAD UR4, UR14, UR5, UR4 ;  /* 0x000000050e0472a4 */ /* 0x000fe2000f8e0204 */
[C---:B------:R-:W-:Y:S01]  /*1310*/  @!P6 LEA.HI.X R11, R22.reuse, c[0x0][0x16c], R2, 0x1, P3 ;  /* 0x00005b00160bea11 */ /* 0x040fe200018f0c02 */
[----:B------:R1:W-:Y:S01]  /*1320*/  @!P0 LDGSTS.E.BYPASS.LTC128B.128 [R237+0xb000], [R12.64+0x100] ;  /* 0x0b0001000ced8fae */ /* 0x0003e2000b901d50 */
[----:B------:R-:W-:Y:S01]  /*1330*/  @!P5 IADD3 R9, P3, R22, UR20, RZ ;  /* 0x000000141609dc10 */ /* 0x000fe2000ff7e0ff */
[----:B------:R-:W-:Y:S01]  /*1340*/  UIADD3 UR4, UR23, UR4, URZ ;  /* 0x0000000417047290 */ /* 0x000fe2000fffe03f */
[----:B------:R-:W-:Y:S01]  /*1350*/  IMAD.IADD R235, R239, 0x1, R235 ;  /* 0x00000001efeb7824 */ /* 0x000fe200078e02eb */
[----:B------:R1:W-:Y:S01]  /*1360*/  @!P0 LDGSTS.E.BYPASS.LTC128B.128 [R237+0xf000], [R12.64+0x180] ;  /* 0x0f0001800ced8fae */ /* 0x0003e2000b901d50 */
[----:B------:R-:W-:-:S02]  /*1370*/  @!P5 IADD3.X R2, R2, UR18, RZ, P3, !PT ;  /* 0x000000120202dc10 */ /* 0x000fc40009ffe4ff */
[C---:B------:R-:W-:Y:S01]  /*1380*/  @!P5 LEA R22, P3, R9.reuse, c[0x0][0x168], 0x1 ;  /* 0x00005a000916da11 */ /* 0x040fe200078608ff */
[----:B------:R4:W-:Y:S03]  /*1390*/  @!P6 LDGSTS.E.BYPASS.LTC128B.128 [R237+0x10000], [R10.64] ;  /* 0x100000000aedefae */ /* 0x0009e6000b901d50 */
[----:B------:R-:W-:Y:S01]  /*13a0*/  @!P5 LEA.HI.X R23, R9, c[0x0][0x16c], R2, 0x1, P3 ;  /* 0x00005b000917da11 */ /* 0x000fe200018f0c02 */
[----:B------:R4:W-:Y:S01]  /*13b0*/  @!P6 LDGSTS.E.BYPASS.LTC128B.128 [R237+0x12000], [R10.64+0x80] ;  /* 0x120000800aedefae */ /* 0x0009e2000b901d50 */
[----:B------:R-:W-:Y:S02]  /*13c0*/  IMAD.SHL.U32 R2, R5, 0x40, RZ ;  /* 0x0000004005027824 */ /* 0x000fe400078e00ff */
[----:B------:R-:W-:Y:S01]  /*13d0*/  IMAD.SHL.U32 R9, R233, 0x8, RZ ;  /* 0x00000008e9097824 */ /* 0x000fe200078e00ff */
[----:B------:R4:W-:Y:S02]  /*13e0*/  @!P6 LDGSTS.E.BYPASS.LTC128B.128 [R237+0x14000], [R10.64+0x100] ;  /* 0x140001000aedefae */ /* 0x0009e4000b901d50 */
[----:B------:R-:W-:-:S02]  /*13f0*/  LOP3.LUT R2, R2, 0x1c0, RZ, 0xc0, !PT ;  /* 0x000001c002027812 */ /* 0x000fc400078ec0ff */
[----:B------:R4:W-:Y:S02]  /*1400*/  @!P6 LDGSTS.E.BYPASS.LTC128B.128 [R237+0x16000], [R10.64+0x180] ;  /* 0x160001800aedefae */ /* 0x0009e4000b901d50 */
[----:B------:R-:W-:Y:S02]  /*1410*/  LOP3.LUT R9, R2, 0x8, R9, 0xf8, !PT ;  /* 0x0000000802097812 */ /* 0x000fe400078ef809 */
[----:B------:R5:W-:Y:S01]  /*1420*/  @!P5 LDGSTS.E.BYPASS.LTC128B.128 [R237+0x11000], [R22.64] ;  /* 0x1100000016eddfae */ /* 0x000be2000b901d50 */
[----:B------:R-:W-:-:S03]  /*1430*/  SHF.R.U32.HI R2, RZ, 0x3, R2 ;  /* 0x00000003ff027819 */ /* 0x000fc60000011602 */
[----:B------:R5:W-:Y:S01]  /*1440*/  @!P5 LDGSTS.E.BYPASS.LTC128B.128 [R237+0x13000], [R22.64+0x80] ;  /* 0x1300008016eddfae */ /* 0x000be2000b901d50 */
[----:B------:R-:W-:Y:S01]  /*1450*/  LOP3.LUT R2, R9, R2, RZ, 0x3c, !PT ;  /* 0x0000000209027212 */ /* 0x000fe200078e3cff */
[----:B-1----:R-:W-:Y:S02]  /*1460*/  IMAD.U32 R12, RZ, RZ, UR22 ;  /* 0x00000016ff0c7e24 */ /* 0x002fe4000f8e00ff */
[----:B------:R5:W-:Y:S01]  /*1470*/  @!P5 LDGSTS.E.BYPASS.LTC128B.128 [R237+0x15000], [R22.64+0x100] ;  /* 0x1500010016eddfae */ /* 0x000be2000b901d50 */
[----:B------:R-:W-:-:S03]  /*1480*/  IMAD.U32 R13, RZ, RZ, UR23 ;  /* 0x00000017ff0d7e24 */ /* 0x000fc6000f8e00ff */
[----:B------:R5:W-:Y:S01]  /*1490*/  @!P5 LDGSTS.E.BYPASS.LTC128B.128 [R237+0x17000], [R22.64+0x180] ;  /* 0x1700018016eddfae */ /* 0x000be2000b901d50 */
[----:B------:R-:W-:-:S03]  /*14a0*/  LEA R8, P0, R12, R238, 0x6 ;  /* 0x000000ee0c087211 */ /* 0x000fc600078030ff */
[----:B------:R-:W0:Y:S01]  /*14b0*/  LDGDEPBAR ;  /* 0x00000000000079af */ /* 0x000e220000000000 */
[----:B---3--:R-:W-:Y:S02]  /*14c0*/  @!P2 LEA R14, P1, R8, c[0x0][0x170], 0x1 ;  /* 0x00005c00080eaa11 */ /* 0x008fe400078208ff */
[----:B----4-:R-:W-:Y:S01]  /*14d0*/  LOP3.LUT R10, R6, 0x1c0, RZ, 0xc0, !PT ;  /* 0x000001c0060a7812 */ /* 0x010fe200078ec0ff */
[----:B------:R-:W-:Y:S02]  /*14e0*/  IMAD.U32 R6, RZ, RZ, UR4 ;  /* 0x00000004ff067e24 */ /* 0x000fe4000f8e00ff */
[----:B------:R-:W-:-:S03]  /*14f0*/  IMAD.SHL.U32 R11, R18, 0x8, RZ ;  /* 0x00000008120b7824 */ /* 0x000fc600078e00ff */
[----:B------:R-:W-:Y:S01]  /*1500*/  LEA.HI.X R13, R12, R235, R6, 0x6, P0 ;  /* 0x000000eb0c0d7211 */ /* 0x000fe200000f3406 */
[----:B------:R-:W-:Y:S01]  /*1510*/  @!P4 IMAD.MOV.U32 R6, RZ, RZ, c[0x0][0x1a0] ;  /* 0x00006800ff06c624 */ /* 0x000fe200078e00ff */
[----:B------:R-:W-:Y:S01]  /*1520*/  LEA.HI R12, R7, R4, RZ, 0x5 ;  /* 0x00000004070c7211 */ /* 0x000fe200078f28ff */
[----:B------:R-:W-:Y:S01]  /*1530*/  @!P4 IMAD.MOV.U32 R7, RZ, RZ, c[0x0][0x1a4] ;  /* 0x00006900ff07c624 */ /* 0x000fe200078e00ff */
[----:B------:R-:W-:Y:S01]  /*1540*/  LOP3.LUT R11, R10, 0x8, R11, 0xf8, !PT ;  /* 0x000000080a0b7812 */ /* 0x000fe200078ef80b */
[----:B------:R-:W-:Y:S01]  /*1550*/  IMAD.SHL.U32 R4, R4, 0x2, RZ ;  /* 0x0000000204047824 */ /* 0x000fe200078e00ff */
[----:B------:R-:W-:Y:S02]  /*1560*/  SHF.R.U32.HI R10, RZ, 0x3, R10 ;  /* 0x00000003ff0a7819 */ /* 0x000fe4000001160a */
[----:B------:R-:W-:Y:S02]  /*1570*/  @!P4 LEA R9, P0, R6, R8, 0x5 ;  /* 0x000000080609c211 */ /* 0x000fe400078028ff */
[----:B------:R-:W-:Y:S01]  /*1580*/  SHF.R.S32.HI R12, RZ, 0x5, R12 ;  /* 0x00000005ff0c7819 */ /* 0x000fe2000001140c */
[----:B------:R-:W-:-:S04]  /*1590*/  DEPBAR.LE SB0, 0x0 ;  /* 0x000080000000791a */ /* 0x000fc80000000000 */
[----:B------:R-:W-:Y:S01]  /*15a0*/  BAR.SYNC.DEFER_BLOCKING 0x0 ;  /* 0x0000000000007b1d */ /* 0x000fe20000010000 */
[----:B------:R-:W-:Y:S02]  /*15b0*/  LOP3.LUT R10, R11, R10, RZ, 0x3c, !PT ;  /* 0x0000000a0b0a7212 */ /* 0x000fe400078e3cff */
[----:B------:R-:W-:Y:S01]  /*15c0*/  @!P4 LEA.HI.X R6, R6, R13, R7, 0x5, P0 ;  /* 0x0000000d0606c211 */ /* 0x000fe200000f2c07 */
[----:B------:R-:W-:Y:S01]  /*15d0*/  IMAD R7, R12, 0x400, R3 ;  /* 0x000004000c077824 */ /* 0x000fe200078e0203 */
[----:B------:R-:W-:Y:S01]  /*15e0*/  @!P2 LEA.HI.X R15, R8, c[0x0][0x174], R13, 0x1, P1 ;  /* 0x00005d00080faa11 */ /* 0x000fe200008f0c0d */
[----:B------:R-:W-:Y:S01]  /*15f0*/  IMAD R233, R233, 0x200, R10 ;  /* 0x00000200e9e97824 */ /* 0x000fe200078e020a */
[----:B------:R-:W-:Y:S01]  /*1600*/  @!P4 LEA R8, P0, R9, c[0x0][0x170], 0x1 ;  /* 0x00005c000908ca11 */ /* 0x000fe200078008ff */
[----:B------:R-:W-:Y:S02]  /*1610*/  IMAD.IADD R234, R2, 0x1, R7 ;  /* 0x0000000102ea7824 */ /* 0x000fe400078e0207 */
[----:B------:R-:W-:Y:S01]  /*1620*/  IMAD.SHL.U32 R233, R233, 0x2, RZ ;  /* 0x00000002e9e97824 */ /* 0x000fe200078e00ff */
[----:B------:R-:W-:Y:S01]  /*1630*/  @!P4 LEA.HI.X R9, R9, c[0x0][0x174], R6, 0x1, P0 ;  /* 0x00005d000909ca11 */ /* 0x000fe200000f0c06 */
[----:B------:R-:W-:-:S02]  /*1640*/  IMAD.SHL.U32 R234, R234, 0x2, RZ ;  /* 0x00000002eaea7824 */ /* 0x000fc400078e00ff */
[----:B------:R-:W-:Y:S01]  /*1650*/  IMAD.MOV.U32 R7, RZ, RZ, 0x10 ;  /* 0x00000010ff077424 */ /* 0x000fe200078e00ff */
[----:B------:R-:W-:Y:S01]  /*1660*/  IADD3 R231, R233, 0x10020, RZ ;  /* 0x00010020e9e77810 */ /* 0x000fe20007ffe0ff */
        /* <DEDUP_REMOVED lines=37> */
[----:B------:R-:W-:Y:S01]  /*18c0*/  LDSM.16.M88.4 R24, [R234] ;  /* 0x00000000ea18783b */ /* 0x000fe20000000200 */
[----:B------:R-:W-:Y:S01]  /*18d0*/  IMAD.IADD R227, R233, 0x1, R0 ;  /* 0x00000001e9e37824 */ /* 0x000fe200078e0200 */
[C---:B------:R-:W-:Y:S01]  /*18e0*/  IADD3 R219, R231.reuse, 0x2000, RZ ;  /* 0x00002000e7db7810 */ /* 0x040fe20007ffe0ff */
[----:B------:R-:W-:Y:S01]  /*18f0*/  IMAD.IADD R220, R0, 0x1, R231 ;  /* 0x0000000100dc7824 */ /* 0x000fe200078e02e7 */
[----:B------:R-:W3:Y:S01]  /*1900*/  LDSM.16.M88.4 R72, [R233+0x10000] ;  /* 0x01000000e948783b */ /* 0x000ee20000000200 */
[----:B------:R-:W-:Y:S01]  /*1910*/  IMAD.U32 R0, RZ, RZ, UR14 ;  /* 0x0000000eff007e24 */ /* 0x000fe2000f8e00ff */
[----:B------:R-:W-:-:S02]  /*1920*/  IADD3 R218, R231, 0x2800, RZ ;  /* 0x00002800e7da7810 */ /* 0x000fc40007ffe0ff */
[----:B------:R-:W4:Y:S01]  /*1930*/  LDSM.16.M88.4 R32, [R233+0x11000] ;  /* 0x01100000e920783b */ /* 0x000f220000000200 */
[C---:B------:R-:W-:Y:S02]  /*1940*/  IADD3 R217, R231.reuse, 0x3000, RZ ;  /* 0x00003000e7d97810 */ /* 0x040fe40007ffe0ff */
[C---:B------:R-:W-:Y:S01]  /*1950*/  IADD3 R216, R231.reuse, 0x3800, RZ ;  /* 0x00003800e7d87810 */ /* 0x040fe20007ffe0ff */
[----:B------:R-:W4:Y:S01]  /*1960*/  LDSM.16.M88.4 R40, [R233+0x10800] ;  /* 0x01080000e928783b */ /* 0x000f220000000200 */
        /* <DEDUP_REMOVED lines=14> */
[----:B-----5:R-:W-:Y:S01]  /*1a50*/  LDSM.16.M88.4 R20, [R230] ;  /* 0x00000000e614783b */ /* 0x020fe20000000200 */
[C---:B---3--:R-:W-:Y:S03]  /*1a60*/  HMMA.16816.F32 R8, R24.reuse, R72, RZ ;  /* 0x000000481808723c */ /* 0x048fe600000018ff */
[----:B--2---:R-:W2:Y:S04]  /*1a70*/  LDSM.16.M88.4 R16, [R227+0x10000] ;  /* 0x01000000e310783b */ /* 0x004ea80000000200 */
[----:B------:R-:W3:Y:S01]  /*1a80*/  LDSM.16.M88.4 R80, [R227+0x11000] ;  /* 0x01100000e350783b */ /* 0x000ee20000000200 */
[C---:B------:R-:W-:Y:S03]  /*1a90*/  HMMA.16816.F32 R72, R24.reuse, R74, RZ ;  /* 0x0000004a1848723c */ /* 0x040fe600000018ff */
[----:B------:R-:W-:Y:S04]  /*1aa0*/  LDSM.16.M88.4 R76, [R227+0x11800] ;  /* 0x01180000e34c783b */ /* 0x000fe80000000200 */
[----:B------:R-:W-:Y:S01]  /*1ab0*/  LDSM.16.M88.4 R68, [R229] ;  /* 0x00000000e544783b */ /* 0x000fe20000000200 */
[C---:B----4-:R-:W-:Y:S03]  /*1ac0*/  HMMA.16816.F32 R36, R24.reuse, R32, RZ ;  /* 0x000000201824723c */ /* 0x050fe600000018ff */
        /* <DEDUP_REMOVED lines=9> */
[----:B------:R-:W4:Y:S07]  /*1b60*/  LDSM.16.M88.4 R64, [R220] ;  /* 0x00000000dc40783b */ /* 0x000f2e0000000200 */
        /* <DEDUP_REMOVED lines=18> */
[----:B------:R-:W1:Y:S07]  /*1c90*/  LDSM.16.M88.4 R12, [R233+0x13000] ;  /* 0x01300000e90c783b */ /* 0x000e6e0000000200 */
[C---:B------:R-:W-:Y:S08]  /*1ca0*/  HMMA.16816.F32 R28, R20.reuse, R76, R28 ;  /* 0x0000004c141c723c */ /* 0x040ff0000000181c */
[----:B------:R-:W-:Y:S01]  /*1cb0*/  HMMA.16816.F32 R24, R20, R78, R24 ;  /* 0x0000004e1418723c */ /* 0x000fe20000001818 */
[----:B------:R-:W3:Y:S07]  /*1cc0*/  LDSM.16.M88.4 R20, [R233+0x12800] ;  /* 0x01280000e914783b */ /* 0x000eee0000000200 */
[C---:B----4-:R-:W-:Y:S08]  /*1cd0*/  HMMA.16816.F32 R8, R68.reuse, R64, R8 ;  /* 0x000000404408723c */ /* 0x050ff00000001808 */
[C---:B------:R-:W-:Y:S01]  /*1ce0*/  HMMA.16816.F32 R76, R68.reuse, R66, R72 ;  /* 0x00000042444c723c */ /* 0x040fe20000001848 */
[----:B------:R-:W-:Y:S04]  /*1cf0*/  LDSM.16.M88.4 R72, [R232+0x4000] ;  /* 0x00400000e848783b */ /* 0x000fe80000000200 */
[----:B------:R-:W4:Y:S03]  /*1d00*/  LDSM.16.M88.4 R64, [R231+0x2000] ;  /* 0x00200000e740783b */ /* 0x000f260000000200 */
[C---:B-----5:R-:W-:Y:S08]  /*1d10*/  HMMA.16816.F32 R36, R68.reuse, R48, R36 ;  /* 0x000000304424723c */ /* 0x060ff00000001824 */
[C---:B------:R-:W-:Y:S01]  /*1d20*/  HMMA.16816.F32 R32, R68.reuse, R50, R32 ;  /* 0x000000324420723c */ /* 0x040fe20000001820 */
[----:B------:R-:W5:Y:S07]  /*1d30*/  LDSM.16.M88.4 R48, [R231+0x3000] ;  /* 0x00300000e730783b */ /* 0x000f6e0000000200 */
[C---:B------:R-:W-:Y:S08]  /*1d40*/  HMMA.16816.F32 R44, R68.reuse, R52, R44 ;  /* 0x00000034442c723c */ /* 0x040ff0000000182c */
[C---:B------:R-:W-:Y:S01]  /*1d50*/  HMMA.16816.F32 R40, R68.reuse, R54, R40 ;  /* 0x000000364428723c */ /* 0x040fe20000001828 */
[----:B------:R-:W3:Y:S07]  /*1d60*/  LDSM.16.M88.4 R52, [R231+0x2800] ;  /* 0x00280000e734783b */ /* 0x000eee0000000200 */
[C---:B------:R-:W-:Y:S08]  /*1d70*/  HMMA.16816.F32 R28, R68.reuse, R60, R28 ;  /* 0x0000003c441c723c */ /* 0x040ff0000000181c */
[----:B------:R-:W-:Y:S01]  /*1d80*/  HMMA.16816.F32 R24, R68, R62, R24 ;  /* 0x0000003e4418723c */ /* 0x000fe20000001818 */
[----:B------:R-:W4:Y:S04]  /*1d90*/  LDSM.16.M88.4 R68, [R231+0x3800] ;  /* 0x00380000e744783b */ /* 0x000f280000000200 */
[----:B------:R-:W-:Y:S03]  /*1da0*/  LDSM.16.M88.4 R60, [R230+0x4000] ;  /* 0x00400000e63c783b */ /* 0x000fe60000000200 */
        /* <DEDUP_REMOVED lines=8> */
[----:B------:R-:W3:Y:S07]  /*1e30*/  LDSM.16.M88.4 R20, [R227+0x12800] ;  /* 0x01280000e314783b */ /* 0x000eee0000000200 */
[C---:B------:R-:W-:Y:S08]  /*1e40*/  HMMA.16816.F32 R28, R56.reuse, R80, R28 ;  /* 0x00000050381c723c */ /* 0x040ff0000000181c */
[----:B------:R-:W-:Y:S01]  /*1e50*/  HMMA.16816.F32 R24, R56, R82, R24 ;  /* 0x000000523818723c */ /* 0x000fe20000001818 */
[----:B------:R-:W1:Y:S04]  /*1e60*/  LDSM.16.M88.4 R80, [R227+0x13800] ;  /* 0x01380000e350783b */ /* 0x000e680000000200 */
[----:B------:R-:W-:Y:S03]  /*1e70*/  LDSM.16.M88.4 R56, [R220+0x2000] ;  /* 0x00200000dc38783b */ /* 0x000fe60000000200 */
[C---:B----4-:R-:W-:Y:S08]  /*1e80*/  HMMA.16816.F32 R8, R72.reuse, R64, R8 ;  /* 0x000000404808723c */ /* 0x050ff00000001808 */
[C---:B------:R-:W-:Y:S01]  /*1e90*/  HMMA.16816.F32 R76, R72.reuse, R66, R76 ;  /* 0x00000042484c723c */ /* 0x040fe2000000184c */
[----:B------:R-:W4:Y:S07]  /*1ea0*/  LDSM.16.M88.4 R64, [R229+0x4000] ;  /* 0x00400000e540783b */ /* 0x000f2e0000000200 */
        /* <DEDUP_REMOVED lines=46> */
[----:B------:R-:W-:Y:S08]  /*2190*/  HMMA.16816.F32 R24, R68, R82, R24 ;  /* 0x000000524418723c */ /* 0x000ff00000001818 */
[C---:B----4-:R-:W-:Y:S08]  /*21a0*/  HMMA.16816.F32 R8, R60.reuse, R56, R8 ;  /* 0x000000383c08723c */ /* 0x050ff00000001808 */
[C---:B------:R-:W-:Y:S01]  /*21b0*/  HMMA.16816.F32 R76, R60.reuse, R58, R76 ;  /* 0x0000003a3c4c723c */ /* 0x040fe2000000184c */
[----:B------:R-:W-:Y:S07]  /*21c0*/  LDSM.16.M88.4 R56, [R229+0x8000] ;  /* 0x00800000e538783b */ /* 0x000fee0000000200 */
[C---:B-----5:R-:W-:Y:S08]  /*21d0*/  HMMA.16816.F32 R36, R60.reuse, R48, R36 ;  /* 0x000000303c24723c */ /* 0x060ff00000001824 */
[C---:B------:R-:W-:Y:S01]  /*21e0*/  HMMA.16816.F32 R32, R60.reuse, R50, R32 ;  /* 0x000000323c20723c */ /* 0x040fe20000001820 */
[----:B------:R-:W4:Y:S07]  /*21f0*/  LDSM.16.M88.4 R48, [R227+0x15800] ;  /* 0x01580000e330783b */ /* 0x000f2e0000000200 */
[C---:B------:R-:W-:Y:S08]  /*2200*/  HMMA.16816.F32 R44, R60.reuse, R52, R44 ;  /* 0x000000343c2c723c */ /* 0x040ff0000000182c */
[C---:B------:R-:W-:Y:S01]  /*2210*/  HMMA.16816.F32 R40, R60.reuse, R54, R40 ;  /* 0x000000363c28723c */ /* 0x040fe20000001828 */
[----:B------:R-:W-:Y:S07]  /*2220*/  LDSM.16.M88.4 R52, [R220+0x4000] ;  /* 0x00400000dc34783b */ /* 0x000fee0000000200 */
[C---:B------:R-:W-:Y:S08]  /*2230*/  HMMA.16816.F32 R28, R60.reuse, R72, R28 ;  /* 0x000000483c1c723c */ /* 0x040ff0000000181c */
[----:B------:R-:W-:Y:S01]  /*2240*/  HMMA.16816.F32 R24, R60, R74, R24 ;  /* 0x0000004a3c18723c */ /* 0x000fe20000001818 */
[----:B------:R-:W-:Y:S07]  /*2250*/  LDSM.16.M88.4 R60, [R220+0x5000] ;  /* 0x00500000dc3c783b */ /* 0x000fee0000000200 */
        /* <DEDUP_REMOVED lines=8> */
[----:B------:R-:W-:Y:S04]  /*22e0*/  LDSM.16.M88.4 R32, [R234+0xc000] ;  /* 0x00c00000ea20783b */ /* 0x000fe80000000200 */
[----:B------:R-:W-:Y:S03]  /*22f0*/  LDSM.16.M88.4 R20, [R233+0x16000] ;  /* 0x01600000e914783b */ /* 0x000fe60000000200 */
[C---:B----4-:R-:W-:Y:S08]  /*2300*/  HMMA.16816.F32 R28, R64.reuse, R48, R28 ;  /* 0x00000030401c723c */ /* 0x050ff0000000181c */
[----:B------:R-:W-:Y:S01]  /*2310*/  HMMA.16816.F32 R64, R64, R50, R24 ;  /* 0x000000324040723c */ /* 0x000fe20000001818 */
[----:B------:R-:W3:Y:S04]  /*2320*/  LDSM.16.M88.4 R48, [R233+0x16800] ;  /* 0x01680000e930783b */ /* 0x000ee80000000200 */
[----:B------:R-:W4:Y:S03]  /*2330*/  LDSM.16.M88.4 R24, [R233+0x17000] ;  /* 0x01700000e918783b */ /* 0x000f260000000200 */
[C---:B--2---:R-:W-:Y:S08]  /*2340*/  HMMA.16816.F32 R44, R56.reuse, R16, R44 ;  /* 0x00000010382c723c */ /* 0x044ff0000000182c */
[C---:B------:R-:W-:Y:S01]  /*2350*/  HMMA.16816.F32 R40, R56.reuse, R18, R40 ;  /* 0x000000123828723c */ /* 0x040fe20000001828 */
[----:B------:R-:W2:Y:S07]  /*2360*/  LDSM.16.M88.4 R16, [R233+0x17800] ;  /* 0x01780000e910783b */ /* 0x000eae0000000200 */
        /* <DEDUP_REMOVED lines=10> */
[C---:B---3--:R-:W-:Y:S08]  /*2410*/  HMMA.16816.F32 R44, R32.reuse, R48, R44 ;  /* 0x00000030202c723c */ /* 0x048ff0000000182c */
[C---:B------:R-:W-:Y:S08]  /*2420*/  HMMA.16816.F32 R40, R32.reuse, R50, R40 ;  /* 0x000000322028723c */ /* 0x040ff00000001828 */
[C---:B------:R-:W-:Y:S08]  /*2430*/  HMMA.16816.F32 R8, R32.reuse, R20, R8 ;  /* 0x000000142008723c */ /* 0x040ff00000001808 */
[C---:B------:R-:W-:Y:S01]  /*2440*/  HMMA.16816.F32 R76, R32.reuse, R22, R76 ;  /* 0x00000016204c723c */ /* 0x040fe2000000184c */
[----:B------:R-:W3:Y:S07]  /*2450*/  LDSM.16.M88.4 R20, [R231+0x7800] ;  /* 0x00780000e714783b */ /* 0x000eee0000000200 */
[C---:B----4-:R-:W-:Y:S08]  /*2460*/  HMMA.16816.F32 R36, R32.reuse, R24, R36 ;  /* 0x000000182024723c */ /* 0x050ff00000001824 */
[C---:B------:R-:W-:Y:S01]  /*2470*/  HMMA.16816.F32 R68, R32.reuse, R26, R68 ;  /* 0x0000001a2044723c */ /* 0x040fe20000001844 */
[----:B------:R-:W-:Y:S07]  /*2480*/  LDSM.16.M88.4 R24, [R227+0x16000] ;  /* 0x01600000e318783b */ /* 0x000fee0000000200 */
[C---:B--2---:R-:W-:Y:S01]  /*2490*/  HMMA.16816.F32 R48, R32.reuse, R16, R28 ;  /* 0x000000102030723c */ /* 0x044fe2000000181c */
[----:B------:R-:W-:Y:S07]  /*24a0*/  LDSM.16.M88.4 R28, [R230+0xc000] ;  /* 0x00c00000e61c783b */ /* 0x000fee0000000200 */
[----:B------:R-:W-:Y:S01]  /*24b0*/  HMMA.16816.F32 R64, R32, R18, R64 ;  /* 0x000000122040723c */ /* 0x000fe20000001840 */
[----:B------:R-:W2:Y:S04]  /*24c0*/  LDSM.16.M88.4 R16, [R227+0x16800] ;  /* 0x01680000e310783b */ /* 0x000ea80000000200 */
        /* <DEDUP_REMOVED lines=9> */
[C---:B---3--:R-:W-:Y:S01]  /*2560*/  HMMA.16816.F32 R60, R56.reuse, R20, R48 ;  /* 0x00000014383c723c */ /* 0x048fe20000001830 */
[----:B------:R-:W3:Y:S07]  /*2570*/  LDSM.16.M88.4 R48, [R220+0x6000] ;  /* 0x00600000dc30783b */ /* 0x000eee0000000200 */
[----:B------:R-:W-:Y:S01]  /*2580*/  HMMA.16816.F32 R64, R56, R22, R64 ;  /* 0x000000163840723c */ /* 0x000fe20000001840 */
[----:B------:R-:W4:Y:S07]  /*2590*/  LDSM.16.M88.4 R20, [R220+0x6800] ;  /* 0x00680000dc14783b */ /* 0x000f2e0000000200 */
[C---:B--2---:R-:W-:Y:S07]  /*25a0*/  HMMA.16816.F32 R44, R28.reuse, R16, R44 ;  /* 0x000000101c2c723c */ /* 0x044fee000000182c */
[----:B------:R-:W-:Y:S01]  /*25b0*/  LOP3.LUT R17, R4, 0x6, RZ, 0xc0, !PT ;  /* 0x0000000604117812 */ /* 0x000fe200078ec0ff */
[----:B-1----:R-:W-:Y:S04]  /*25c0*/  HMMA.16816.F32 R36, R28, R12, R36 ;  /* 0x0000000c1c24723c */ /* 0x002fe80000001824 */
[----:B------:R-:W-:-:S04]  /*25d0*/  IMAD R0, R0, 0x40, R17 ;  /* 0x0000004000007824 */ /* 0x000fc800078e0211 */
[C---:B------:R-:W-:Y:S01]  /*25e0*/  HMMA.16816.F32 R68, R28.reuse, R14, R68 ;  /* 0x0000000e1c44723c */ /* 0x040fe20000001844 */
[----:B------:R-:W1:Y:S01]  /*25f0*/  LDSM.16.M88.4 R12, [R220+0x7000] ;  /* 0x00700000dc0c783b */ /* 0x000e620000000200 */
[C---:B------:R-:W-:Y:S02]  /*2600*/  ISETP.GE.AND P1, PT, R0.reuse, UR13, PT ;  /* 0x0000000d00007c0c */ /* 0x040fe4000bf26270 */
[C---:B------:R-:W-:Y:S02]  /*2610*/  IADD3 R4, R0.reuse, 0x10, RZ ;  /* 0x0000001000047810 */ /* 0x040fe40007ffe0ff */
[----:B------:R-:W-:Y:S02]  /*2620*/  IADD3 R6, R0, 0x9, RZ ;  /* 0x0000000900067810 */ /* 0x000fe40007ffe0ff */
[----:B------:R-:W-:Y:S01]  /*2630*/  HMMA.16816.F32 R8, R28, R24, R8 ;  /* 0x000000181c08723c */ /* 0x000fe20000001808 */
[----:B------:R-:W-:Y:S02]  /*2640*/  ISETP.GE.AND P4, PT, R4, UR13, PT ;  /* 0x0000000d04007c0c */ /* 0x000fe4000bf86270 */
[----:B------:R-:W-:-:S02]  /*2650*/  IADD3 R4, R0, 0x11, RZ ;  /* 0x0000001100047810 */ /* 0x000fc40007ffe0ff */
[----:B------:R-:W-:Y:S02]  /*2660*/  ISETP.GE.AND P5, PT, R6, UR13, PT ;  /* 0x0000000d06007c0c */ /* 0x000fe4000bfa6270 */
[----:B------:R-:W-:Y:S01]  /*2670*/  IADD3 R6, R0, 0x19, RZ ;  /* 0x0000001900067810 */ /* 0x000fe20007ffe0ff */
[----:B------:R-:W-:Y:S01]  /*2680*/  HMMA.16816.F32 R40, R28, R18, R40 ;  /* 0x000000121c28723c */ /* 0x000fe20000001828 */
[----:B------:R-:W2:Y:S01]  /*2690*/  LDSM.16.M88.4 R16, [R220+0x7800] ;  /* 0x00780000dc10783b */ /* 0x000ea20000000200 */
[----:B------:R-:W-:Y:S01]  /*26a0*/  ISETP.GE.AND P3, PT, R4, UR13, PT ;  /* 0x0000000d04007c0c */ /* 0x000fe2000bf66270 */
[----:B------:R-:W-:-:S05]  /*26b0*/  DEPBAR.LE SB0, 0x0 ;  /* 0x000080000000791a */ /* 0x000fca0000000000 */
[----:B------:R-:W-:Y:S08]  /*26c0*/  HMMA.16816.F32 R64, R28, R34, R64 ;  /* 0x000000221c40723c */ /* 0x000ff00000001840 */
[----:B---3--:R-:W-:Y:S08]  /*26d0*/  HMMA.16816.F32 R8, R52, R48, R8 ;  /* 0x000000303408723c */ /* 0x008ff00000001808 */
[----:B------:R-:W-:Y:S08]  /*26e0*/  HMMA.16816.F32 R76, R28, R26, R76 ;  /* 0x0000001a1c4c723c */ /* 0x000ff0000000184c */
[----:B----4-:R-:W-:Y:S07]  /*26f0*/  HMMA.16816.F32 R44, R52, R20, R44 ;  /* 0x00000014342c723c */ /* 0x010fee000000182c */
[C---:B------:R-:W-:Y:S01]  /*2700*/  IADD3 R20, R0.reuse, 0x8, RZ ;  /* 0x0000000800147810 */ /* 0x040fe20007ffe0ff */
[----:B------:R-:W-:Y:S01]  /*2710*/  HMMA.16816.F32 R60, R28, R32, R60 ;  /* 0x000000201c3c723c */ /* 0x000fe2000000183c */
[----:B------:R-:W-:-:S02]  /*2720*/  IADD3 R21, R0, 0x1, RZ ;  /* 0x0000000100157810 */ /* 0x000fc40007ffe0ff */
[----:B------:R-:W-:Y:S02]  /*2730*/  ISETP.GE.AND P6, PT, R20, UR13, PT ;  /* 0x0000000d14007c0c */ /* 0x000fe4000bfc6270 */
[----:B------:R-:W-:Y:S02]  /*2740*/  ISETP.GE.AND P0, PT, R21, UR13, PT ;  /* 0x0000000d15007c0c */ /* 0x000fe4000bf06270 */
[----:B------:R-:W-:Y:S01]  /*2750*/  IADD3 R20, R0, 0x18, RZ ;  /* 0x0000001800147810 */ /* 0x000fe20007ffe0ff */
[----:B-1----:R-:W-:Y:S01]  /*2760*/  HMMA.16816.F32 R36, R52, R12, R36 ;  /* 0x0000000c3424723c */ /* 0x002fe20000001824 */
[----:B------:R-:W-:Y:S02]  /*2770*/  FSEL R21, R8, -INF , !P1 ;  /* 0xff80000008157808 */ /* 0x000fe40004800000 */
[----:B------:R-:W-:Y:S02]  /*2780*/  IADD3 R8, R0, 0x20, RZ ;  /* 0x0000002000087810 */ /* 0x000fe40007ffe0ff */
[----:B------:R-:W-:-:S02]  /*2790*/  ISETP.GE.AND P2, PT, R20, UR13, PT ;  /* 0x0000000d14007c0c */ /* 0x000fc4000bf46270 */
[----:B------:R-:W-:Y:S01]  /*27a0*/  FSEL R20, R11, -INF , !P0 ;  /* 0xff8000000b147808 */ /* 0x000fe20004000000 */
[C---:B--2---:R-:W-:Y:S01]  /*27b0*/  HMMA.16816.F32 R64, R52.reuse, R18, R64 ;  /* 0x000000123440723c */ /* 0x044fe20000001840 */
[----:B------:R-:W-:Y:S02]  /*27c0*/  FSEL R4, R10, -INF , !P1 ;  /* 0xff8000000a047808 */ /* 0x000fe40004800000 */
[----:B------:R-:W-:Y:S02]  /*27d0*/  FSEL R12, R46, -INF , !P4 ;  /* 0xff8000002e0c7808 */ /* 0x000fe40006000000 */
[----:B------:R-:W-:Y:S01]  /*27e0*/  FSEL R11, R44, -INF , !P4 ;  /* 0xff8000002c0b7808 */ /* 0x000fe20006000000 */
[----:B------:R-:W-:Y:S01]  /*27f0*/  BAR.SYNC.DEFER_BLOCKING 0x0 ;  /* 0x0000000000007b1d */ /* 0x000fe20000010000 */
[----:B------:R-:W-:Y:S01]  /*2800*/  ISETP.GE.AND P1, PT, R6, UR13, PT ;  /* 0x0000000d06007c0c */ /* 0x000fe2000bf26270 */
[----:B------:R-:W-:Y:S01]  /*2810*/  HMMA.16816.F32 R76, R52, R50, R76 ;  /* 0x00000032344c723c */ /* 0x000fe2000000184c */
[----:B------:R-:W-:-:S02]  /*2820*/  IADD3 R6, R0, 0x21, RZ ;  /* 0x0000002100067810 */ /* 0x000fc40007ffe0ff */
[----:B------:R-:W-:-:S05]  /*2830*/  IADD3 R10, R0, 0x31, RZ ;  /* 0x00000031000a7810 */ /* 0x000fca0007ffe0ff */
[C---:B------:R-:W-:Y:S07]  /*2840*/  HMMA.16816.F32 R40, R52.reuse, R22, R40 ;  /* 0x000000163428723c */ /* 0x040fee0000001828 */
[----:B------:R-:W-:Y:S01]  /*2850*/  FSEL R22, R9, -INF , !P0 ;  /* 0xff80000009167808 */ /* 0x000fe20004000000 */
[----:B------:R-:W-:Y:S01]  /*2860*/  HMMA.16816.F32 R68, R52, R14, R68 ;  /* 0x0000000e3444723c */ /* 0x000fe20000001844 */
[----:B------:R-:W-:Y:S02]  /*2870*/  ISETP.GE.AND P0, PT, R8, UR13, PT ;  /* 0x0000000d08007c0c */ /* 0x000fe4000bf06270 */
[----:B------:R-:W-:-:S02]  /*2880*/  IADD3 R8, R0, 0x29, RZ ;  /* 0x0000002900087810 */ /* 0x000fc40007ffe0ff */
[----:B------:R-:W-:Y:S02]  /*2890*/  IADD3 R9, R0, 0x28, RZ ;  /* 0x0000002800097810 */ /* 0x000fe40007ffe0ff */
[----:B------:R-:W-:Y:S01]  /*28a0*/  ISETP.GE.AND P4, PT, R8, UR13, PT ;  /* 0x0000000d08007c0c */ /* 0x000fe2000bf86270 */
[----:B------:R-:W-:Y:S01]  /*28b0*/  HMMA.16816.F32 R60, R52, R16, R60 ;  /* 0x00000010343c723c */ /* 0x000fe2000000183c */
[C---:B------:R-:W-:Y:S02]  /*28c0*/  IADD3 R8, R0.reuse, 0x30, RZ ;  /* 0x0000003000087810 */ /* 0x040fe40007ffe0ff */
[C---:B------:R-:W-:Y:S02]  /*28d0*/  IADD3 R14, R0.reuse, 0x38, RZ ;  /* 0x00000038000e7810 */ /* 0x040fe40007ffe0ff */
[----:B------:R-:W-:Y:S02]  /*28e0*/  IADD3 R0, R0, 0x39, RZ ;  /* 0x0000003900007810 */ /* 0x000fe40007ffe0ff */
[----:B------:R-:W-:-:S02]  /*28f0*/  FSEL R186, R38, -INF , !P0 ;  /* 0xff80000026ba7808 */ /* 0x000fc40004000000 */
[----:B------:R-:W-:Y:S02]  /*2900*/  FSEL R191, R36, -INF , !P0 ;  /* 0xff80000024bf7808 */ /* 0x000fe40004000000 */
[----:B------:R-:W-:Y:S01]  /*2910*/  ISETP.GE.AND P0, PT, R0, UR13, PT ;  /* 0x0000000d00007c0c */ /* 0x000fe2000bf06270 */
[----:B------:R-:W-:Y:S01]  /*2920*/  IMAD.IADD R0, R3, 0x1, R2 ;  /* 0x0000000103007824 */ /* 0x000fe200078e0202 */
[----:B------:R-:W-:Y:S02]  /*2930*/  FSEL R78, R78, -INF , !P6 ;  /* 0xff8000004e4e7808 */ /* 0x000fe40007000000 */
[----:B------:R-:W-:Y:S02]  /*2940*/  FSEL R168, R67, -INF , !P0 ;  /* 0xff80000043a87808 */ /* 0x000fe40004000000 */
[----:B------:R-:W-:Y:S02]  /*2950*/  FSEL R171, R65, -INF , !P0 ;  /* 0xff80000041ab7808 */ /* 0x000fe40004000000 */
[----:B------:R-:W-:-:S02]  /*2960*/  PLOP3.LUT P0, PT, PT, PT, UP0, 0x80, 0x0 ;  /* 0x000000000000781c */ /* 0x000fc40003f0f008 */
[----:B------:R-:W-:Y:S02]  /*2970*/  FSEL R23, R76, -INF , !P6 ;  /* 0xff8000004c177808 */ /* 0x000fe40007000000 */
[----:B------:R-:W-:Y:S02]  /*2980*/  ISETP.GE.AND P6, PT, R6, UR13, PT ;  /* 0x0000000d06007c0c */ /* 0x000fe4000bfc6270 */
[----:B------:R-:W-:Y:S02]  /*2990*/  FSEL R6, R79, -INF , !P5 ;  /* 0xff8000004f067808 */ /* 0x000fe40006800000 */
[----:B------:R-:W-:Y:S02]  /*29a0*/  FSEL R77, R77, -INF , !P5 ;  /* 0xff8000004d4d7808 */ /* 0x000fe40006800000 */
[----:B------:R-:W-:Y:S02]  /*29b0*/  FSEL R16, R47, -INF , !P3 ;  /* 0xff8000002f107808 */ /* 0x000fe40005800000 */
[----:B------:R-:W-:-:S02]  /*29c0*/  FSEL R15, R45, -INF , !P3 ;  /* 0xff8000002d0f7808 */ /* 0x000fc40005800000 */
[----:B------:R-:W-:Y:S02]  /*29d0*/  ISETP.GE.AND P5, PT, R9, UR13, PT ;  /* 0x0000000d09007c0c */ /* 0x000fe4000bfa6270 */
[----:B------:R-:W-:Y:S02]  /*29e0*/  ISETP.GE.AND P3, PT, R8, UR13, PT ;  /* 0x0000000d08007c0c */ /* 0x000fe4000bf66270 */
        /* <DEDUP_REMOVED lines=19> */
[----:B------:R-:W-:Y:S01]  /*2b20*/  ULEA.HI.SX32 UR6, UR8, 0xfffffffe, 0x1a ;  /* 0xfffffffe08067891 */ /* 0x000fe2000f8fd23f */
[----:B------:R-:W-:-:S03]  /*2b30*/  IMAD.U32 R2, RZ, RZ, UR18 ;  /* 0x00000012ff027e24 */ /* 0x000fc6000f8e00ff */
[----:B------:R-:W-:Y:S02]  /*2b40*/  USHF.R.S32.HI UR5, URZ, 0x1f, UR6 ;  /* 0x0000001f3f057899 */ /* 0x000fe40008011406 */
[----:B------:R-:W-:Y:S01]  /*2b50*/  UIMAD UR4, UR10, UR6, URZ ;  /* 0x000000060a0472a4 */ /* 0x000fe2000f8e023f */
[----:B------:R-:W-:-:S03]  /*2b60*/  IMAD.U32 R3, RZ, RZ, UR6 ;  /* 0x00000006ff037e24 */ /* 0x000fc6000f8e00ff */
[----:B------:R-:W-:Y:S01]  /*2b70*/  UIMAD UR4, UR5, UR11, UR4 ;  /* 0x0000000b050472a4 */ /* 0x000fe2000f8e0204 */
[----:B------:R-:W-:-:S04]  /*2b80*/  IMAD.WIDE.U32 R18, R3, UR11, R242 ;  /* 0x0000000b03127c25 */ /* 0x000fc8000f8e00f2 */
[----:B------:R-:W-:Y:S01]  /*2b90*/  IMAD.U32 R3, RZ, RZ, UR20 ;  /* 0x00000014ff037e24 */ /* 0x000fe2000f8e00ff */
[----:B------:R-:W-:Y:S02]  /*2ba0*/  IADD3 R14, R19, UR4, RZ ;  /* 0x00000004130e7c10 */ /* 0x000fe4000fffe0ff */
[----:B------:R-:W-:-:S04]  /*2bb0*/  LEA R24, P1, R18, c[0x0][0x168], 0x1 ;  /* 0x00005a0012187a11 */ /* 0x000fc800078208ff */
[----:B------:R-:W-:Y:S02]  /*2bc0*/  LEA.HI.X R25, R18, c[0x0][0x16c], R14, 0x1, P1 ;  /* 0x00005b0012197a11 */ /* 0x000fe400008f0c0e */
[----:B------:R-:W-:-:S03]  /*2bd0*/  LEA R18, P1, R3, R24, 0x1 ;  /* 0x0000001803127211 */ /* 0x000fc600078208ff */
[----:B------:R-:W-:Y:S01]  /*2be0*/  @!PT LDS RZ, [RZ] ;  /* 0x00000000fffff984 */ /* 0x000fe20000000800 */
[----:B------:R-:W-:Y:S01]  /*2bf0*/  @!PT LDS RZ, [RZ] ;  /* 0x00000000fffff984 */ /* 0x000fe20000000800 */
[----:B------:R-:W-:Y:S01]  /*2c00*/  @!PT LDS RZ, [RZ] ;  /* 0x00000000fffff984 */ /* 0x000fe20000000800 */
[----:B------:R1:W-:Y:S01]  /*2c10*/  LDGSTS.E.BYPASS.LTC128B.128 [R237+0x10000], [R24.64] ;  /* 0x1000000018ed7fae */ /* 0x0003e2000b901d50 */
[----:B------:R-:W-:-:S03]  /*2c20*/  LEA.HI.X R19, R3, R25, R2, 0x1, P1 ;  /* 0x0000001903137211 */ /* 0x000fc600008f0c02 */
        /* <DEDUP_REMOVED lines=8> */
.L_x_281:
        /* <DEDUP_REMOVED lines=76> */
[----:B------:R-:W3:Y:S01]  /*3170*/  LDSM.16.MT88.4 R4, [R224+0x1e000] ;  /* 0x01e00000e004783b */ /* 0x000ee20000004200 */
[--C-:B------:R-:W-:Y:S02]  /*3180*/  FFMA.FTZ R167, R9, c[0x0][0x23c], -R194.reuse ;  /* 0x00008f0009a77a23 */ /* 0x100fe400000108c2 */
[----:B------:R-:W-:Y:S01]  /*3190*/  FFMA.FTZ R2, R13, c[0x0][0x23c], -R194 ;  /* 0x00008f000d027a23 */ /* 0x000fe200000108c2 */
[----:B------:R-:W-:Y:S01]  /*31a0*/  LDSM.16.MT88.4 R20, [R228+0x1a800] ;  /* 0x01a80000e414783b */ /* 0x000fe20000004200 */
[--C-:B------:R-:W-:Y:S01]  /*31b0*/  FFMA.FTZ R175, R12, c[0x0][0x23c], -R169.reuse ;  /* 0x00008f000caf7a23 */ /* 0x100fe200000108a9 */
[----:B------:R-:W-:Y:S01]  /*31c0*/  MUFU.EX2 R176, R176 ;  /* 0x000000b000b07308 */ /* 0x000fe20000000800 */
[--C-:B------:R-:W-:Y:S01]  /*31d0*/  FFMA.FTZ R165, R8, c[0x0][0x23c], -R169.reuse ;  /* 0x00008f0008a57a23 */ /* 0x100fe200000108a9 */
[----:B------:R-:W4:Y:S01]  /*31e0*/  LDSM.16.MT88.4 R12, [R228+0x18800] ;  /* 0x01880000e40c783b */ /* 0x000f220000004200 */
[----:B------:R-:W-:-:S02]  /*31f0*/  FFMA.FTZ R0, R10, c[0x0][0x23c], -R169 ;  /* 0x00008f000a007a23 */ /* 0x000fc400000108a9 */
[--C-:B------:R-:W-:Y:S01]  /*3200*/  FFMA.FTZ R166, R16, c[0x0][0x23c], -R169.reuse ;  /* 0x00008f0010a67a23 */ /* 0x100fe200000108a9 */
[----:B------:R-:W5:Y:S01]  /*3210*/  LDSM.16.MT88.4 R8, [R224+0x18800] ;  /* 0x01880000e008783b */ /* 0x000f620000004200 */
[--C-:B------:R-:W-:Y:S01]  /*3220*/  FFMA.FTZ R182, R191, c[0x0][0x23c], -R194.reuse ;  /* 0x00008f00bfb67a23 */ /* 0x100fe200000108c2 */
[----:B------:R-:W1:Y:S01]  /*3230*/  MUFU.EX2 R173, R173 ;  /* 0x000000ad00ad7308 */ /* 0x000e620000000800 */
        /* <DEDUP_REMOVED lines=13> */
[----:B-1----:R-:W-:Y:S01]  /*3310*/  F2FP.PACK_AB R150, R173, R176 ;  /* 0x000000b0ad96723e */ /* 0x002fe200000000ff */
        /* <DEDUP_REMOVED lines=8> */
[----:B------:R-:W1:Y:S01]  /*33a0*/  MUFU.EX2 R174, R174 ;  /* 0x000000ae00ae7308 */ /* 0x000e620000000800 */
        /* <DEDUP_REMOVED lines=8> */
[----:B-1----:R-:W-:Y:S02]  /*3430*/  F2FP.PACK_AB R151, R174, R183 ;  /* 0x000000b7ae97723e */ /* 0x002fe400000000ff */
        /* <DEDUP_REMOVED lines=10> */
[----:B------:R-:W2:Y:S06]  /*34e0*/  MUFU.EX2 R166, R166 ;  /* 0x000000a600a67308 */ /* 0x000eac0000000800 */
        /* <DEDUP_REMOVED lines=47> */
[----:B--2---:R-:W-:Y:S01]  /*37e0*/  F2FP.PACK_AB R5, R166, R175 ;  /* 0x000000afa605723e */ /* 0x004fe200000000ff */
        /* <DEDUP_REMOVED lines=9> */
[----:B----4-:R-:W-:Y:S01]  /*3880*/  HMMA.16816.F32 R160, R4, R12, R160 ;  /* 0x0000000c04a0723c */ /* 0x010fe200000018a0 */
[----:B------:R-:W-:-:S07]  /*3890*/  FADD.FTZ R165, R0, R165 ;  /* 0x000000a500a57221 */ /* 0x000fce0000010000 */
[C---:B------:R-:W-:Y:S01]  /*38a0*/  HMMA.16816.F32 R36, R4.reuse, R14, R36 ;  /* 0x0000000e0424723c */ /* 0x040fe20000001824 */
[----:B------:R-:W1:Y:S07]  /*38b0*/  LDSM.16.MT88.4 R12, [R225+0x1a800] ;  /* 0x01a80000e10c783b */ /* 0x000e6e0000004200 */
[C---:B-----5:R-:W-:Y:S08]  /*38c0*/  HMMA.16816.F32 R56, R4.reuse, R8, R56 ;  /* 0x000000080438723c */ /* 0x060ff00000001838 */
        /* <DEDUP_REMOVED lines=32> */
[C---:B----4-:R-:W-:Y:S08]  /*3ad0*/  HMMA.16816.F32 R96, R4.reuse, R28, R96 ;  /* 0x0000001c0460723c */ /* 0x050ff00000001860 */
[C---:B------:R-:W-:Y:S01]  /*3ae0*/  HMMA.16816.F32 R100, R4.reuse, R30, R100 ;  /* 0x0000001e0464723c */ /* 0x040fe20000001864 */
[----:B------:R-:W-:Y:S07]  /*3af0*/  LDSM.16.MT88.4 R28, [R224+0x1b000] ;  /* 0x01b00000e01c783b */ /* 0x000fee0000004200 */
[C---:B-----5:R-:W-:Y:S08]  /*3b00*/  HMMA.16816.F32 R104, R4.reuse, R24, R104 ;  /* 0x000000180468723c */ /* 0x060ff00000001868 */
[C---:B------:R-:W-:Y:S01]  /*3b10*/  HMMA.16816.F32 R108, R4.reuse, R26, R108 ;  /* 0x0000001a046c723c */ /* 0x040fe2000000186c */
[----:B------:R-:W-:Y:S07]  /*3b20*/  LDSM.16.MT88.4 R24, [R228+0x19000] ;  /* 0x01900000e418783b */ /* 0x000fee0000004200 */
[C---:B------:R-:W-:Y:S08]  /*3b30*/  HMMA.16816.F32 R128, R4.reuse, R16, R128 ;  /* 0x000000100480723c */ /* 0x040ff00000001880 */
[C---:B------:R-:W-:Y:S01]  /*3b40*/  HMMA.16816.F32 R132, R4.reuse, R18, R132 ;  /* 0x000000120484723c */ /* 0x040fe20000001884 */
[----:B------:R-:W4:Y:S07]  /*3b50*/  LDSM.16.MT88.4 R16, [R226+0x19000] ;  /* 0x01900000e210783b */ /* 0x000f2e0000004200 */
[C---:B---3--:R-:W-:Y:S08]  /*3b60*/  HMMA.16816.F32 R152, R4.reuse, R20, R152 ;  /* 0x000000140498723c */ /* 0x048ff00000001898 */
        /* <DEDUP_REMOVED lines=20> */
[C---:B----4-:R-:W-:Y:S08]  /*3cb0*/  HMMA.16816.F32 R40, R4.reuse, R16, R40 ;  /* 0x000000100428723c */ /* 0x050ff00000001828 */
        /* <DEDUP_REMOVED lines=29> */
[C---:B----4-:R-:W-:Y:S08]  /*3e90*/  HMMA.16816.F32 R96, R4.reuse, R24, R96 ;  /* 0x000000180460723c */ /* 0x050ff00000001860 */
[C---:B------:R-:W-:Y:S01]  /*3ea0*/  HMMA.16816.F32 R100, R4.reuse, R26, R100 ;  /* 0x0000001a0464723c */ /* 0x040fe20000001864 */
[----:B------:R-:W4:Y:S07]  /*3eb0*/  LDSM.16.MT88.4 R24, [R226+0x19800] ;  /* 0x01980000e218783b */ /* 0x000f2e0000004200 */
[C---:B-----5:R-:W-:Y:S08]  /*3ec0*/  HMMA.16816.F32 R120, R4.reuse, R20, R120 ;  /* 0x000000140478723c */ /* 0x060ff00000001878 */
[C---:B------:R-:W-:Y:S01]  /*3ed0*/  HMMA.16816.F32 R124, R4.reuse, R22, R124 ;  /* 0x00000016047c723c */ /* 0x040fe2000000187c */
[----:B------:R-:W5:Y:S07]  /*3ee0*/  LDSM.16.MT88.4 R20, [R225+0x19800] ;  /* 0x01980000e114783b */ /* 0x000f6e0000004200 */
[C---:B---3--:R-:W-:Y:S08]  /*3ef0*/  HMMA.16816.F32 R128, R4.reuse, R16, R128 ;  /* 0x000000100480723c */ /* 0x048ff00000001880 */
[C---:B------:R-:W-:Y:S01]  /*3f00*/  HMMA.16816.F32 R132, R4.reuse, R18, R132 ;  /* 0x000000120484723c */ /* 0x040fe20000001884 */
[----:B------:R-:W3:Y:S07]  /*3f10*/  LDSM.16.MT88.4 R16, [R228+0x1b800] ;  /* 0x01b80000e410783b */ /* 0x000eee0000004200 */
        /* <DEDUP_REMOVED lines=56> */
[----:B------:R-:W-:Y:S01]  /*42a0*/  MOV R0, R3 ;  /* 0x0000000300007202 */ /* 0x000fe20000000f00 */
[----:B------:R-:W-:Y:S01]  /*42b0*/  ULDC.64 UR4, c[0x0][0x1a0] ;  /* 0x0000680000047ab9 */ /* 0x000fe20000000a00 */
[----:B------:R-:W-:Y:S01]  /*42c0*/  MOV R165, R164 ;  /* 0x000000a400a57202 */ /* 0x000fe20000000f00 */
[----:B------:R-:W-:-:S02]  /*42d0*/  ULEA.HI.SX32 UR8, UR8, 0xfffffffe, 0x1a ;  /* 0xfffffffe08087891 */ /* 0x000fc4000f8fd23f */
[----:B------:R-:W-:Y:S02]  /*42e0*/  USHF.L.U64.HI UR13, UR4, 0x6, UR5 ;  /* 0x00000006040d7899 */ /* 0x000fe40008010205 */
[----:B------:R-:W-:Y:S02]  /*42f0*/  USHF.L.U32 UR18, UR4, 0x6, URZ ;  /* 0x0000000604127899 */ /* 0x000fe4000800063f */
[----:B------:R-:W-:Y:S01]  /*4300*/  ULDC.64 UR6, c[0x0][0x1a0] ;  /* 0x0000680000067ab9 */ /* 0x000fe20000000a00 */
[----:B------:R-:W-:Y:S06]  /*4310*/  BRA `(.L_x_283) ;  /* 0x000001d000007947 */ /* 0x000fec0003800000 */
.L_x_285:
        /* <DEDUP_REMOVED lines=14> */
[----:B------:R-:W-:Y:S04]  /*4400*/  LEA.HI.X R167, R2, c[0x0][0x16c], R3, 0x1, P2 ;  /* 0x00005b0002a77a11 */ /* 0x000fe800010f0c03 */
[----:B------:R-:W-:Y:S01]  /*4410*/  IADD3.X R169, R167, UR10, RZ, P1, !PT ;  /* 0x0000000aa7a97c10 */ /* 0x000fe20008ffe4ff */
[----:B------:R-:W-:Y:S01]  /*4420*/  @!PT LDS RZ, [RZ] ;  /* 0x00000000fffff984 */ /* 0x000fe20000000800 */
[----:B------:R-:W-:Y:S01]  /*4430*/  @!PT LDS RZ, [RZ] ;  /* 0x00000000fffff984 */ /* 0x000fe20000000800 */
[----:B------:R-:W-:Y:S01]  /*4440*/  @!PT LDS RZ, [RZ] ;  /* 0x00000000fffff984 */ /* 0x000fe20000000800 */
        /* <DEDUP_REMOVED lines=10> */
.L_x_283:
        /* <DEDUP_REMOVED lines=14> */
[----:B------:R-:W-:Y:S04]  /*45d0*/  LEA.HI.X R167, R3, c[0x0][0x174], R2, 0x1, P1 ;  /* 0x00005d0003a77a11 */ /* 0x000fe800008f0c02 */
[----:B------:R-:W-:Y:S01]  /*45e0*/  IADD3.X R23, R167, UR13, RZ, P0, !PT ;  /* 0x0000000da7177c10 */ /* 0x000fe200087fe4ff */
[----:B------:R-:W-:Y:S01]  /*45f0*/  @!PT LDS RZ, [RZ] ;  /* 0x00000000fffff984 */ /* 0x000fe20000000800 */
[----:B------:R-:W-:Y:S01]  /*4600*/  @!PT LDS RZ, [RZ] ;  /* 0x00000000fffff984 */ /* 0x000fe20000000800 */
[----:B------:R-:W-:Y:S01]  /*4610*/  @!PT LDS RZ, [RZ] ;  /* 0x00000000fffff984 */ /* 0x000fe20000000800 */
[----:B------:R1:W-:Y:S01]  /*4620*/  LDGSTS.E.BYPASS.LTC128B.128 [R237+0x18000], [R166.64] ;  /* 0x18000000a6ed7fae */ /* 0x0003e2000b901d50 */
[----:B------:R-:W-:Y:S03]  /*4630*/  ISETP.LT.AND P0, PT, RZ, UR8, PT ;  /* 0x00000008ff007c0c */ /* 0x000fe6000bf01270 */
        /* <DEDUP_REMOVED lines=10> */
[----:B------:R-:W2:Y:S04]  /*46e0*/  LDSM.16.M88.4 R180, [R233+0x11000] ;  /* 0x01100000e9b4783b */ /* 0x000ea80000000200 */
[----:B------:R-:W0:Y:S04]  /*46f0*/  LDGDEPBAR ;  /* 0x00000000000079af */ /* 0x000e280000000000 */
[----:B------:R-:W5:Y:S04]  /*4700*/  LDSM.16.M88.4 R184, [R233+0x11800] ;  /* 0x01180000e9b8783b */ /* 0x000f680000000200 */
[----:B------:R-:W-:Y:S04]  /*4710*/  LDSM.16.M88.4 R188, [R232] ;  /* 0x00000000e8bc783b */ /* 0x000fe80000000200 */
[----:B------:R-:W1:Y:S04]  /*4720*/  LDSM.16.M88.4 R192, [R231] ;  /* 0x00000000e7c0783b */ /* 0x000e680000000200 */
[----:B------:R-:W1:Y:S04]  /*4730*/  LDSM.16.M88.4 R196, [R223] ;  /* 0x00000000dfc4783b */ /* 0x000e680000000200 */
[----:B------:R-:W1:Y:S04]  /*4740*/  LDSM.16.M88.4 R200, [R222] ;  /* 0x00000000dec8783b */ /* 0x000e680000000200 */
[----:B------:R-:W1:Y:S01]  /*4750*/  LDSM.16.M88.4 R204, [R221] ;  /* 0x00000000ddcc783b */ /* 0x000e620000000200 */
[C---:B---3--:R-:W-:Y:S08]  /*4760*/  HMMA.16816.F32 R4, R168.reuse, R172, RZ ;  /* 0x000000aca804723c */ /* 0x048ff000000018ff */
[C---:B------:R-:W-:Y:S01]  /*4770*/  HMMA.16816.F32 R8, R168.reuse, R174, RZ ;  /* 0x000000aea808723c */ /* 0x040fe200000018ff */
[----:B------:R-:W-:Y:S07]  /*4780*/  LDSM.16.M88.4 R172, [R230] ;  /* 0x00000000e6ac783b */ /* 0x000fee0000000200 */
[C---:B----4-:R-:W-:Y:S08]  /*4790*/  HMMA.16816.F32 R12, R168.reuse, R176, RZ ;  /* 0x000000b0a80c723c */ /* 0x050ff000000018ff */
[C---:B------:R-:W-:Y:S01]  /*47a0*/  HMMA.16816.F32 R16, R168.reuse, R178, RZ ;  /* 0x000000b2a810723c */ /* 0x040fe200000018ff */
[----:B------:R-:W3:Y:S07]  /*47b0*/  LDSM.16.M88.4 R176, [R227+0x10000] ;  /* 0x01000000e3b0783b */ /* 0x000eee0000000200 */
[C---:B--2---:R-:W-:Y:S08]  /*47c0*/  HMMA.16816.F32 R20, R168.reuse, R180, RZ ;  /* 0x000000b4a814723c */ /* 0x044ff000000018ff */
[C---:B------:R-:W-:Y:S01]  /*47d0*/  HMMA.16816.F32 R24, R168.reuse, R182, RZ ;  /* 0x000000b6a818723c */ /* 0x040fe200000018ff */
[----:B------:R-:W2:Y:S07]  /*47e0*/  LDSM.16.M88.4 R180, [R227+0x10800] ;  /* 0x01080000e3b4783b */ /* 0x000eae0000000200 */
[C---:B-----5:R-:W-:Y:S08]  /*47f0*/  HMMA.16816.F32 R28, R168.reuse, R184, RZ ;  /* 0x000000b8a81c723c */ /* 0x060ff000000018ff */
[----:B------:R-:W-:Y:S01]  /*4800*/  HMMA.16816.F32 R32, R168, R186, RZ ;  /* 0x000000baa820723c */ /* 0x000fe200000018ff */
[----:B------:R-:W4:Y:S04]  /*4810*/  LDSM.16.M88.4 R168, [R227+0x11000] ;  /* 0x01100000e3a8783b */ /* 0x000f280000000200 */
[----:B------:R-:W5:Y:S03]  /*4820*/  LDSM.16.M88.4 R184, [R227+0x11800] ;  /* 0x01180000e3b8783b */ /* 0x000f660000000200 */
[C---:B-1----:R-:W-:Y:S08]  /*4830*/  HMMA.16816.F32 R4, R188.reuse, R192, R4 ;  /* 0x000000c0bc04723c */ /* 0x042ff00000001804 */
[C---:B------:R-:W-:Y:S01]  /*4840*/  HMMA.16816.F32 R8, R188.reuse, R194, R8 ;  /* 0x000000c2bc08723c */ /* 0x040fe20000001808 */
[----:B------:R-:W-:Y:S07]  /*4850*/  LDSM.16.M88.4 R192, [R229] ;  /* 0x00000000e5c0783b */ /* 0x000fee0000000200 */
[C---:B------:R-:W-:Y:S08]  /*4860*/  HMMA.16816.F32 R12, R188.reuse, R196, R12 ;  /* 0x000000c4bc0c723c */ /* 0x040ff0000000180c */
[C---:B------:R-:W-:Y:S01]  /*4870*/  HMMA.16816.F32 R16, R188.reuse, R198, R16 ;  /* 0x000000c6bc10723c */ /* 0x040fe20000001810 */
[----:B------:R-:W1:Y:S07]  /*4880*/  LDSM.16.M88.4 R196, [R220] ;  /* 0x00000000dcc4783b */ /* 0x000e6e0000000200 */
        /* <DEDUP_REMOVED lines=10> */
[C---:B--2---:R-:W-:Y:S08]  /*4930*/  HMMA.16816.F32 R12, R172.reuse, R180, R12 ;  /* 0x000000b4ac0c723c */ /* 0x044ff0000000180c */
[C---:B------:R-:W-:Y:S01]  /*4940*/  HMMA.16816.F32 R16, R172.reuse, R182, R16 ;  /* 0x000000b6ac10723c */ /* 0x040fe20000001810 */
[----:B------:R-:W-:Y:S07]  /*4950*/  LDSM.16.M88.4 R180, [R233+0x12800] ;  /* 0x01280000e9b4783b */ /* 0x000fee0000000200 */
[C---:B----4-:R-:W-:Y:S08]  /*4960*/  HMMA.16816.F32 R20, R172.reuse, R168, R20 ;  /* 0x000000a8ac14723c */ /* 0x050ff00000001814 */
[C---:B------:R-:W-:Y:S01]  /*4970*/  HMMA.16816.F32 R24, R172.reuse, R170, R24 ;  /* 0x000000aaac18723c */ /* 0x040fe20000001818 */
[----:B------:R-:W2:Y:S07]  /*4980*/  LDSM.16.M88.4 R168, [R234+0x4000] ;  /* 0x00400000eaa8783b */ /* 0x000eae0000000200 */
[C---:B-----5:R-:W-:Y:S08]  /*4990*/  HMMA.16816.F32 R28, R172.reuse, R184, R28 ;  /* 0x000000b8ac1c723c */ /* 0x060ff0000000181c */
[----:B------:R-:W-:Y:S01]  /*49a0*/  HMMA.16816.F32 R32, R172, R186, R32 ;  /* 0x000000baac20723c */ /* 0x000fe20000001820 */
[----:B------:R-:W3:Y:S04]  /*49b0*/  LDSM.16.M88.4 R172, [R233+0x13000] ;  /* 0x01300000e9ac783b */ /* 0x000ee80000000200 */
[----:B------:R-:W4:Y:S03]  /*49c0*/  LDSM.16.M88.4 R184, [R233+0x13800] ;  /* 0x01380000e9b8783b */ /* 0x000f260000000200 */
[C---:B-1----:R-:W-:Y:S08]  /*49d0*/  HMMA.16816.F32 R4, R192.reuse, R196, R4 ;  /* 0x000000c4c004723c */ /* 0x042ff00000001804 */
[C---:B------:R-:W-:Y:S01]  /*49e0*/  HMMA.16816.F32 R8, R192.reuse, R198, R8 ;  /* 0x000000c6c008723c */ /* 0x040fe20000001808 */
[----:B------:R-:W-:Y:S07]  /*49f0*/  LDSM.16.M88.4 R196, [R219] ;  /* 0x00000000dbc4783b */ /* 0x000fee0000000200 */
[C---:B------:R-:W-:Y:S08]  /*4a00*/  HMMA.16816.F32 R12, R192.reuse, R200, R12 ;  /* 0x000000c8c00c723c */ /* 0x040ff0000000180c */
[C---:B------:R-:W-:Y:S01]  /*4a10*/  HMMA.16816.F32 R16, R192.reuse, R202, R16 ;  /* 0x000000cac010723c */ /* 0x040fe20000001810 */
[----:B------:R-:W-:Y:S07]  /*4a20*/  LDSM.16.M88.4 R200, [R218] ;  /* 0x00000000dac8783b */ /* 0x000fee0000000200 */
[C---:B------:R-:W-:Y:S08]  /*4a30*/  HMMA.16816.F32 R20, R192.reuse, R188, R20 ;  /* 0x000000bcc014723c */ /* 0x040ff00000001814 */
[C---:B------:R-:W-:Y:S01]  /*4a40*/  HMMA.16816.F32 R24, R192.reuse, R190, R24 ;  /* 0x000000bec018723c */ /* 0x040fe20000001818 */
[----:B------:R-:W1:Y:S07]  /*4a50*/  LDSM.16.M88.4 R188, [R232+0x4000] ;  /* 0x00400000e8bc783b */ /* 0x000e6e0000000200 */
[C---:B------:R-:W-:Y:S08]  /*4a60*/  HMMA.16816.F32 R28, R192.reuse, R204, R28 ;  /* 0x000000ccc01c723c */ /* 0x040ff0000000181c */
[----:B------:R-:W-:Y:S01]  /*4a70*/  HMMA.16816.F32 R32, R192, R206, R32 ;  /* 0x000000cec020723c */ /* 0x000fe20000001820 */
[----:B------:R-:W5:Y:S04]  /*4a80*/  LDSM.16.M88.4 R192, [R217] ;  /* 0x00000000d9c0783b */ /* 0x000f680000000200 */
[----:B------:R-:W1:Y:S03]  /*4a90*/  LDSM.16.M88.4 R204, [R216] ;  /* 0x00000000d8cc783b */ /* 0x000e660000000200 */
[C---:B--2---:R-:W-:Y:S08]  /*4aa0*/  HMMA.16816.F32 R4, R168.reuse, R176, R4 ;  /* 0x000000b0a804723c */ /* 0x044ff00000001804 */
[C---:B------:R-:W-:Y:S01]  /*4ab0*/  HMMA.16816.F32 R8, R168.reuse, R178, R8 ;  /* 0x000000b2a808723c */ /* 0x040fe20000001808 */
[----:B------:R-:W-:Y:S07]  /*4ac0*/  LDSM.16.M88.4 R176, [R227+0x12000] ;  /* 0x01200000e3b0783b */ /* 0x000fee0000000200 */
[C---:B------:R-:W-:Y:S08]  /*4ad0*/  HMMA.16816.F32 R12, R168.reuse, R180, R12 ;  /* 0x000000b4a80c723c */ /* 0x040ff0000000180c */
[C---:B------:R-:W-:Y:S01]  /*4ae0*/  HMMA.16816.F32 R16, R168.reuse, R182, R16 ;  /* 0x000000b6a810723c */ /* 0x040fe20000001810 */
[----:B------:R-:W-:Y:S07]  /*4af0*/  LDSM.16.M88.4 R180, [R227+0x12800] ;  /* 0x01280000e3b4783b */ /* 0x000fee0000000200 */
[C---:B---3--:R-:W-:Y:S08]  /*4b00*/  HMMA.16816.F32 R20, R168.reuse, R172, R20 ;  /* 0x000000aca814723c */ /* 0x048ff00000001814 */
[C---:B------:R-:W-:Y:S01]  /*4b10*/  HMMA.16816.F32 R24, R168.reuse, R174, R24 ;  /* 0x000000aea818723c */ /* 0x040fe20000001818 */
[----:B------:R-:W2:Y:S07]  /*4b20*/  LDSM.16.M88.4 R172, [R230+0x4000] ;  /* 0x00400000e6ac783b */ /* 0x000eae0000000200 */
[C---:B----4-:R-:W-:Y:S08]  /*4b30*/  HMMA.16816.F32 R28, R168.reuse, R184, R28 ;  /* 0x000000b8a81c723c */ /* 0x050ff0000000181c */
[----:B------:R-:W-:Y:S01]  /*4b40*/  HMMA.16816.F32 R32, R168, R186, R32 ;  /* 0x000000baa820723c */ /* 0x000fe20000001820 */
[----:B------:R-:W3:Y:S04]  /*4b50*/  LDSM.16.M88.4 R168, [R227+0x13000] ;  /* 0x01300000e3a8783b */ /* 0x000ee80000000200 */
[----:B------:R-:W4:Y:S03]  /*4b60*/  LDSM.16.M88.4 R184, [R227+0x13800] ;  /* 0x01380000e3b8783b */ /* 0x000f260000000200 */
[C---:B-1----:R-:W-:Y:S08]  /*4b70*/  HMMA.16816.F32 R4, R188.reuse, R196, R4 ;  /* 0x000000c4bc04723c */ /* 0x042ff00000001804 */
[C---:B------:R-:W-:Y:S01]  /*4b80*/  HMMA.16816.F32 R8, R188.reuse, R198, R8 ;  /* 0x000000c6bc08723c */ /* 0x040fe20000001808 */
[----:B------:R-:W-:Y:S07]  /*4b90*/  LDSM.16.M88.4 R196, [R220+0x2000] ;  /* 0x00200000dcc4783b */ /* 0x000fee0000000200 */
[C---:B------:R-:W-:Y:S08]  /*4ba0*/  HMMA.16816.F32 R12, R188.reuse, R200, R12 ;  /* 0x000000c8bc0c723c */ /* 0x040ff0000000180c */
[C---:B------:R-:W-:Y:S01]  /*4bb0*/  HMMA.16816.F32 R16, R188.reuse, R202, R16 ;  /* 0x000000cabc10723c */ /* 0x040fe20000001810 */
[----:B------:R-:W-:Y:S07]  /*4bc0*/  LDSM.16.M88.4 R200, [R220+0x2800] ;  /* 0x00280000dcc8783b */ /* 0x000fee0000000200 */
[C---:B-----5:R-:W-:Y:S08]  /*4bd0*/  HMMA.16816.F32 R20, R188.reuse, R192, R20 ;  /* 0x000000c0bc14723c */ /* 0x060ff00000001814 */
[C---:B------:R-:W-:Y:S01]  /*4be0*/  HMMA.16816.F32 R24, R188.reuse, R194, R24 ;  /* 0x000000c2bc18723c */ /* 0x040fe20000001818 */
[----:B------:R-:W1:Y:S07]  /*4bf0*/  LDSM.16.M88.4 R192, [R229+0x4000] ;  /* 0x00400000e5c0783b */ /* 0x000e6e0000000200 */
[C---:B------:R-:W-:Y:S08]  /*4c00*/  HMMA.16816.F32 R28, R188.reuse, R204, R28 ;  /* 0x000000ccbc1c723c */ /* 0x040ff0000000181c */
[----:B------:R-:W-:Y:S01]  /*4c10*/  HMMA.16816.F32 R32, R188, R206, R32 ;  /* 0x000000cebc20723c */ /* 0x000fe20000001820 */
[----:B------:R-:W5:Y:S04]  /*4c20*/  LDSM.16.M88.4 R188, [R220+0x3000] ;  /* 0x00300000dcbc783b */ /* 0x000f680000000200 */
[----:B------:R-:W1:Y:S03]  /*4c30*/  LDSM.16.M88.4 R204, [R220+0x3800] ;  /* 0x00380000dccc783b */ /* 0x000e660000000200 */
        /* <DEDUP_REMOVED lines=19> */
[C---:B-----5:R-:W-:Y:S08]  /*4d70*/  HMMA.16816.F32 R20, R192.reuse, R188, R20 ;  /* 0x000000bcc014723c */ /* 0x060ff00000001814 */
        /* <DEDUP_REMOVED lines=84> */
[C---:B--2---:R-:W-:Y:S01]  /*52c0*/  HMMA.16816.F32 R4, R172.reuse, R176, R4 ;  /* 0x000000b0ac04723c */ /* 0x044fe20000001804 */
[----:B------:R-:W-:Y:S04]  /*52d0*/  DEPBAR.LE SB0, 0x0 ;  /* 0x000080000000791a */ /* 0x000fe80000000000 */
[----:B------:R-:W-:Y:S03]  /*52e0*/  BAR.SYNC.DEFER_BLOCKING 0x0 ;  /* 0x0000000000007b1d */ /* 0x000fe60000010000 */
[C---:B------:R-:W-:Y:S08]  /*52f0*/  HMMA.16816.F32 R8, R172.reuse, R178, R8 ;  /* 0x000000b2ac08723c */ /* 0x040ff00000001808 */
[C---:B------:R-:W-:Y:S08]  /*5300*/  HMMA.16816.F32 R12, R172.reuse, R180, R12 ;  /* 0x000000b4ac0c723c */ /* 0x040ff0000000180c */
[C---:B------:R-:W-:Y:S08]  /*5310*/  HMMA.16816.F32 R16, R172.reuse, R182, R16 ;  /* 0x000000b6ac10723c */ /* 0x040ff00000001810 */
[C---:B---3--:R-:W-:Y:S08]  /*5320*/  HMMA.16816.F32 R20, R172.reuse, R168, R20 ;  /* 0x000000a8ac14723c */ /* 0x048ff00000001814 */
[C---:B------:R-:W-:Y:S08]  /*5330*/  HMMA.16816.F32 R24, R172.reuse, R170, R24 ;  /* 0x000000aaac18723c */ /* 0x040ff00000001818 */
[C---:B----4-:R-:W-:Y:S08]  /*5340*/  HMMA.16816.F32 R28, R172.reuse, R184, R28 ;  /* 0x000000b8ac1c723c */ /* 0x050ff0000000181c */
[----:B------:R-:W-:Y:S08]  /*5350*/  HMMA.16816.F32 R32, R172, R186, R32 ;  /* 0x000000baac20723c */ /* 0x000ff00000001820 */
[C---:B-1----:R-:W-:Y:S08]  /*5360*/  HMMA.16816.F32 R4, R192.reuse, R196, R4 ;  /* 0x000000c4c004723c */ /* 0x042ff00000001804 */
        /* <DEDUP_REMOVED lines=8> */
.L_x_284:
[----:B------:R-:W-:Y:S01]  /*53f0*/  FMNMX.FTZ R2, R4, R165, !PT ;  /* 0x000000a504027209 */ /* 0x000fe20007810000 */
[----:B------:R-:W-:Y:S01]  /*5400*/  LDSM.16.MT88.4 R172, [R226+0x18000] ;  /* 0x01800000e2ac783b */ /* 0x000fe20000004200 */
[----:B------:R-:W-:Y:S01]  /*5410*/  FMNMX.FTZ R164, R6, R0, !PT ;  /* 0x0000000006a47209 */ /* 0x000fe20007810000 */
[----:B------:R-:W-:Y:S01]  /*5420*/  UIADD3 UR8, UR8, -0x1, URZ ;  /* 0xffffffff08087890 */ /* 0x000fe2000fffe03f */
[----:B------:R-:W-:Y:S02]  /*5430*/  FMNMX.FTZ R3, R5, R2, !PT ;  /* 0x0000000205037209 */ /* 0x000fe40007810000 */
[----:B-1----:R-:W-:Y:S02]  /*5440*/  FMNMX.FTZ R167, R7, R164, !PT ;  /* 0x000000a407a77209 */ /* 0x002fe40007810000 */
        /* <DEDUP_REMOVED lines=482> */
.L_x_282:
        /* <DEDUP_REMOVED lines=401> */
.L_x_287:
[----:B---34-:R-:W-:Y:S05]  /*8b80*/  BSYNC B0 ;  /* 0x0000000000007941 */ /* 0x018fea0003800000 */
.L_x_286:
        /* <DEDUP_REMOVED lines=27> */
.L_x_289:
[----:B------:R-:W-:Y:S05]  /*8d40*/  BSYNC B0 ;  /* 0x0000000000007941 */ /* 0x000fea0003800000 */
.L_x_288:
        /* <DEDUP_REMOVED lines=18> */
.L_x_291:
[----:B------:R-:W-:Y:S05]  /*8e70*/  BSYNC B0 ;  /* 0x0000000000007941 */ /* 0x000fea0003800000 */
.L_x_290:
        /* <DEDUP_REMOVED lines=18> */
.L_x_293:
[----:B------:R-:W-:Y:S05]  /*8fa0*/  BSYNC B0 ;  /* 0x0000000000007941 */ /* 0x000fea0003800000 */
.L_x_292:
        /* <DEDUP_REMOVED lines=16> */
.L_x_278:
        /* <DEDUP_REMOVED lines=73> */
.L_x_295:
[----:B------:R-:W-:Y:S05]  /*9540*/  BSYNC B0 ;  /* 0x0000000000007941 */ /* 0x000fea0003800000 */
.L_x_294:
        /* <DEDUP_REMOVED lines=18> */
.L_x_297:
[----:B------:R-:W-:Y:S05]  /*9670*/  BSYNC B0 ;  /* 0x0000000000007941 */ /* 0x000fea0003800000 */
.L_x_296:
        /* <DEDUP_REMOVED lines=18> */
.L_x_299:
[----:B------:R-:W-:Y:S05]  /*97a0*/  BSYNC B0 ;  /* 0x0000000000007941 */ /* 0x000fea0003800000 */
.L_x_298:
        /* <DEDUP_REMOVED lines=17> */
.L_x_301:
[----:B------:R-:W-:Y:S05]  /*98c0*/  BSYNC B0 ;  /* 0x0000000000007941 */ /* 0x000fea0003800000 */
.L_x_300:
        /* <DEDUP_REMOVED lines=27> */
[----:B--2---:R-:W-:Y:S02]  /*9a80*/  IMAD R0, R2, UR20, RZ ;  /* 0x0000001402007c24 */ /* 0x004fe4000f8e02ff */
[----:B------:R-:W-:-:S03]  /*9a90*/  IMAD.MOV.U32 R5, RZ, RZ, 0x7f800000 ;  /* 0x7f800000ff057424 */ /* 0x000fc600078e00ff */
[----:B------:R-:W-:-:S04]  /*9aa0*/  IADD3 R3, P0, R0, UR12, RZ ;  /* 0x0000000c00037c10 */ /* 0x000fc8000ff1e0ff */
[----:B------:R-:W-:Y:S02]  /*9ab0*/  LEA.HI.X.SX32 R0, R0, UR6, 0x1, P0 ;  /* 0x0000000600007c11 */ /* 0x000fe400080f0eff */
[----:B------:R-:W-:-:S04]  /*9ac0*/  LEA R2, P0, R3, c[0x0][0x200], 0x2 ;  /* 0x0000800003027a11 */ /* 0x000fc800078010ff */
[----:B------:R-:W-:-:S05]  /*9ad0*/  LEA.HI.X R3, R3, c[0x0][0x204], R0, 0x2, P0 ;  /* 0x0000810003037a11 */ /* 0x000fca00000f1400 */
[----:B------:R-:W-:Y:S01]  /*9ae0*/  STG.E [R2.64], R5 ;  /* 0x0000000502007986 */ /* 0x000fe2000c101910 */
[----:B------:R-:W-:Y:S05]  /*9af0*/  EXIT ;  /* 0x000000000000794d */ /* 0x000fea0003800000 */
.L_x_302:
        /* <DEDUP_REMOVED lines=16> */
.L_x_2028:


//--------------------- .text._ZN5flash16flash_fwd_kernelI23Flash_fwd_kernel_traitsILi256ELi128ELi64ELi8ELb0ELb0EN7cutlass6half_tE19Flash_kernel_traitsILi256ELi128ELi64ELi8ES3_EELb0ELb0ELb0ELb0ELb0ELb0ELb0ELb0EEEvNS_16Flash_fwd_paramsE --------------------------
	.section	.text._ZN5flash16flash_fwd_kernelI23Flash_fwd_kernel_traitsILi256ELi128ELi64ELi8ELb0ELb0EN7cutlass6half_tE19Flash_kernel_traitsILi256ELi128ELi64ELi8ES3_EELb0ELb0ELb0ELb0ELb0ELb0ELb0ELb0EEEvNS_16Flash_fwd_paramsE,"ax",@progbits
	.sectioninfo	@"SHI_REGISTERS=255"
	.align	128
        .global         _ZN5flash16flash_fwd_kernelI23Flash_fwd_kernel_traitsILi256ELi128ELi64ELi8ELb0ELb0EN7cutlass6half_tE19Flash_kernel_traitsILi256ELi128ELi64ELi8ES3_EELb0ELb0ELb0ELb0ELb0ELb0ELb0ELb0EEEvNS_16Flash_fwd_paramsE
        .type           _ZN5flash16flash_fwd_kernelI23Flash_fwd_kernel_traitsILi256ELi128ELi64ELi8ELb0ELb0EN7cutlass6half_tE19Flash_kernel_traitsILi256ELi128ELi64ELi8ES3_EELb0ELb0ELb0ELb0ELb0ELb0ELb0ELb0EEEvNS_16Flash_fwd_paramsE,@function
        .size           _ZN5flash16flash_fwd_kernelI23Flash_fwd_kernel_traitsILi256ELi128ELi64ELi8ELb0ELb0EN7cutlass6half_tE19Flash_kernel_traitsILi256ELi128ELi64ELi8ES3_EELb0ELb0ELb0ELb0ELb0ELb0ELb0ELb0EEEvNS_16Flash_fwd_paramsE,(.L_x_2029 - _ZN5flash16flash_fwd_kernelI23Flash_fwd_kernel_traitsILi256ELi128ELi64ELi8ELb0ELb0EN7cutlass6half_tE19Flash_kernel_traitsILi256ELi128ELi64ELi8ES3_EELb0ELb0ELb0ELb0ELb0ELb0ELb0ELb0EEEvNS_16Flash_fwd_paramsE)
        .other          _ZN5flash16flash_fwd_kernelI23Flash_fwd_kernel_traitsILi256ELi128ELi64ELi8ELb0ELb0EN7cutlass6half_tE19Flash_kernel_traitsILi256ELi128ELi64ELi8ES3_EELb0ELb0ELb0ELb0ELb0ELb0ELb0ELb0EEEvNS_16Flash_fwd_paramsE,@"STO_CUDA_ENTRY STV_DEFAULT"
_ZN5flash16flash_fwd_kernelI23Flash_fwd_kernel_traitsILi256ELi128ELi64ELi8ELb0ELb0EN7cutlass6half_tE19Flash_kernel_traitsILi256ELi128ELi64ELi8ES3_EELb0ELb0ELb0ELb0ELb0ELb0ELb0ELb0EEEvNS_16Flash_fwd_paramsE:
.text._ZN5flash16flash_fwd_kernelI23Flash_fwd_kernel_traitsILi256ELi128ELi64ELi8ELb0ELb0EN7cutlass6half_tE19Flash_kernel_traitsILi256ELi128ELi64ELi8ES3_EELb0ELb0ELb0ELb0ELb0ELb0ELb0ELb0EEEvNS_16Flash_fwd_paramsE:
        /* <DEDUP_REMOVED lines=30> */
[----:B------:R4:W5:Y:S01]  /*01e0*/  @P0 LDG.E R4, [R4.64] ;  /* 0x0000001004040981 */ /* 0x000962000c1e1900 */
[----:B------:R-:W-:-:S06]  /*01f0*/  UIMAD.WIDE UR8, UR25, UR7, UR8 ;  /* 0x00000007190872a5 */ /* 0x000fcc000f8e0208 */
[----:B-1----:R-:W-:Y:S02]  /*0200*/  IMAD.U32 R2, RZ, RZ, UR8 ;  /* 0x00000008ff027e24 */ /* 0x002fe4000f8e00ff */
[----:B------:R-:W-:-:S05]  /*0210*/  IMAD.U32 R3, RZ, RZ, UR9 ;  /* 0x00000009ff037e24 */ /* 0x000fca000f8e00ff */
[----:B----4-:R-:W4:Y:S01]  /*0220*/  @!P1 LDG.E R5, [R2.64] ;  /* 0x0000001002059981 */ /* 0x010f22000c1e1900 */
[----:B------:R-:W-:Y:S02]  /*0230*/  UMOV UR11, 0xffffffff ;  /* 0xffffffff000b7882 */ /* 0x000fe40000000000 */
[----:B------:R-:W-:Y:S02]  /*0240*/  UMOV UR26, URZ ;  /* 0x0000003f001a7c82 */ /* 0x000fe40008000000 */
[----:B------:R-:W-:Y:S01]  /*0250*/  UMOV UR8, 0xffffffff ;  /* 0xffffffff00087882 */ /* 0x000fe20000000000 */
[----:B------:R-:W1:Y:S08]  /*0260*/  S2UR UR13, SR_CTAID.X ;  /* 0x00000000000d79c3 */ /* 0x000e700000002500 */
[----:B------:R-:W1:Y:S08]  /*0270*/  S2UR UR15, SR_CTAID.Z ;  /* 0x00000000000f79c3 */ /* 0x000e700000002700 */
[----:B--2---:R2:W1:Y:S08]  /*0280*/  @P2 R2UR UR11, R6 ;  /* 0x00000000060b23c2 */ /* 0x00447000000e0000 */
[----:B---3--:R-:W1:Y:S08]  /*0290*/  @P2 R2UR UR14, R0 ;  /* 0x00000000000e23c2 */ /* 0x008e7000000e0000 */
[----:B-----5:R3:W3:Y:S01]  /*02a0*/  @P0 R2UR UR26, R4 ;  /* 0x00000000041a03c2 */ /* 0x0206e200000e0000 */
[----:B------:R-:W-:Y:S01]  /*02b0*/  ISETP.NE.U32.AND P0, PT, RZ, c[0x0][0x248], PT ;  /* 0x00009200ff007a0c */ /* 0x000fe20003f05070 */
[----:B--2---:R-:W2:Y:S03]  /*02c0*/  S2R R6, SR_TID.X ;  /* 0x0000000000067919 */ /* 0x004ea60000002100 */
[----:B------:R-:W-:Y:S01]  /*02d0*/  ISETP.NE.AND.EX P0, PT, RZ, c[0x0][0x24c], PT, P0 ;  /* 0x00009300ff007a0c */ /* 0x000fe20003f05300 */
[----:B-1----:R-:W-:-:S02]  /*02e0*/  @UP2 UIADD3 UR14, UR14, -UR11, URZ ;  /* 0x8000000b0e0e2290 */ /* 0x002fc4000fffe03f */
[----:B----4-:R1:W4:Y:S05]  /*02f0*/  @!P1 R2UR UR8, R5 ;  /* 0x00000000050893c2 */ /* 0x01032a00000e0000 */
[----:B------:R-:W-:-:S05]  /*0300*/  @!UP2 ULDC UR14, c[0x0][0x214] ;  /* 0x00008500000eaab9 */ /* 0x000fca0000000800 */
[----:B-1-34-:R-:W-:Y:S05]  /*0310*/  @!P0 BRA `(.L_x_303) ;  /* 0x0000007000008947 */ /* 0x01afea0003800000 */
[----:B------:R-:W-:-:S13]  /*0320*/  PLOP3.LUT P0, PT, PT, PT, UP3, 0x80, 0x0 ;  /* 0x000000000000781c */ /* 0x000fda0003f0f038 */
[----:B------:R-:W3:Y:S04]  /*0330*/  @P0 LDG.E R0, [R2.64+0x4] ;  /* 0x0000041002000981 */ /* 0x000ee8000c1e1900 */
[----:B------:R-:W4:Y:S01]  /*0340*/  @!P0 LDG.E R2, [R2.64] ;  /* 0x0000001002028981 */ /* 0x000f22000c1e1900 */
[----:B---3--:R-:W1:Y:S02]  /*0350*/  @P0 R2UR UR6, R0 ;  /* 0x00000000000603c2 */ /* 0x008e6400000e0000 */
[----:B-1----:R-:W-:-:S11]  /*0360*/  @UP3 UIADD3 UR6, UR6, -UR8, URZ ;  /* 0x8000000806063290 */ /* 0x002fd6000fffe03f */
[----:B----4-:R1:W3:Y:S02]  /*0370*/  @!P0 R2UR UR6, R2 ;  /* 0x00000000020683c2 */ /* 0x0102e400000e0000 */
[----:B-1-3--:R-:W-:Y:S05]  /*0380*/  BRA `(.L_x_304) ;  /* 0x0000001000007947 */ /* 0x00afea0003800000 */
.L_x_303:
[----:B------:R-:W-:Y:S02]  /*0390*/  ULDC UR6, c[0x0][0x218] ;  /* 0x0000860000067ab9 */ /* 0x000fe40000000800 */
.L_x_304:
        /* <DEDUP_REMOVED lines=10> */
[----:B------:R-:W3:Y:S01]  /*0440*/  @P0 LDG.E R0, [R2.64] ;  /* 0x0000001002000981 */ /* 0x000ee2000c1e1900 */
[----:B------:R-:W-:Y:S02]  /*0450*/  UISETP.GT.AND UP0, UPT, UR14, UR19, UPT ;  /* 0x000000130e00728c */ /* 0x000fe4000bf04270 */
[----:B------:R-:W-:-:S03]  /*0460*/  @!UP2 UISETP.NE.U32.AND UP1, UPT, URZ, UR4, UPT ;  /* 0x000000043f00a28c */ /* 0x000fc6000bf25070 */
[----:B------:R-:W-:Y:S02]  /*0470*/  ULDC UR4, c[0x0][0x21c] ;  /* 0x0000870000047ab9 */ /* 0x000fe40000000800 */
[----:B------:R-:W-:-:S04]  /*0480*/  @!UP2 UISETP.NE.AND.EX UP1, UPT, URZ, UR5, UPT, UP1 ;  /* 0x000000053f00a28c */ /* 0x000fc8000bf25310 */
[----:B------:R-:W-:Y:S01]  /*0490*/  @!UP2 USEL UR4, URZ, UR4, !UP1 ;  /* 0x000000043f04a287 */ /* 0x000fe2000c800000 */
[----:B---3--:R-:W1:Y:S01]  /*04a0*/  @P0 R2UR UR18, R0 ;  /* 0x00000000001203c2 */ /* 0x008e6200000e0000 */
        /* <DEDUP_REMOVED lines=19> */
[----:B------:R-:W-:Y:S02]  /*05e0*/  @!UP1 UIMAD UR10, UR10, UR6, URZ ;  /* 0x000000060a0a92a4 */ /* 0x000fe4000f8e023f */
[----:B------:R-:W-:-:S02]  /*05f0*/  ULDC.64 UR4, c[0x0][0x198] ;  /* 0x0000660000047ab9 */ /* 0x000fc40000000a00 */
[----:B------:R-:W-:Y:S02]  /*0600*/  @!UP1 UIMAD.WIDE.U32 UR20, UR25, UR6, URZ ;  /* 0x00000006191492a5 */ /* 0x000fe4000f8e003f */
[----:B------:R-:W-:Y:S02]  /*0610*/  @UP0 UIMAD.WIDE.U32 UR30, UR12, UR4, URZ ;  /* 0x000000040c1e02a5 */ /* 0x000fe4000f8e003f */
[----:B------:R-:W-:Y:S02]  /*0620*/  @!UP1 UIMAD UR7, UR25, UR7, UR10 ;  /* 0x00000007190792a4 */ /* 0x000fe4000f8e020a */
[----:B------:R-:W-:Y:S02]  /*0630*/  @UP0 UIMAD UR10, UR12, UR5, UR31 ;  /* 0x000000050c0a02a4 */ /* 0x000fe4000f8e021f */
[----:B------:R-:W-:Y:S02]  /*0640*/  @UP1 UMOV UR6, UR28 ;  /* 0x0000001c00061c82 */ /* 0x000fe40008000000 */
        /* <DEDUP_REMOVED lines=17> */
.L_x_306:
[----:B------:R-:W-:Y:S01]  /*0760*/  IABS R0, c[0x0][0x1c8] ;  /* 0x0000720000007a13 */ /* 0x000fe20000000000 */
[----:B------:R-:W1:Y:S01]  /*0770*/  S2R R2, SR_CTAID.Z ;  /* 0x0000000000027919 */ /* 0x000e620000002700 */
[----:B------:R-:W-:Y:S02]  /*0780*/  UMOV UR20, URZ ;  /* 0x0000003f00147c82 */ /* 0x000fe40008000000 */
[----:B------:R-:W3:Y:S01]  /*0790*/  R2UR UR7, R0 ;  /* 0x00000000000773c2 */ /* 0x000ee200000e0000 */
[----:B------:R-:W-:Y:S01]  /*07a0*/  @UP0 UIADD3 UR23, UR26, UR8, URZ ;  /* 0x000000081a170290 */ /* 0x000fe2000fffe03f */
[----:B-1----:R-:W-:Y:S01]  /*07b0*/  IABS R2, R2 ;  /* 0x0000000200027213 */ /* 0x002fe20000000000 */
[----:B---3--:R-:W1:Y:S05]  /*07c0*/  I2F.RP R0, UR7 ;  /* 0x0000000700007d06 */ /* 0x008e6a0008209400 */
[----:B------:R-:W3:Y:S03]  /*07d0*/  R2UR UR5, R2 ;  /* 0x00000000020573c2 */ /* 0x000ee600000e0000 */
[----:B-1----:R-:W1:Y:S02]  /*07e0*/  MUFU.RCP R0, R0 ;  /* 0x0000000000007308 */ /* 0x002e640000001000 */
[----:B-1----:R-:W-:-:S06]  /*07f0*/  IADD3 R0, R0, 0xffffffe, RZ ;  /* 0x0ffffffe00007810 */ /* 0x002fcc0007ffe0ff */
[----:B------:R-:W1:Y:S02]  /*0800*/  F2I.FTZ.U32.TRUNC.NTZ R0, R0 ;  /* 0x0000000000007305 */ /* 0x000e64000021f000 */
[----:B-1----:R-:W1:Y:S02]  /*0810*/  R2UR UR21, R0 ;  /* 0x00000000001573c2 */ /* 0x002e6400000e0000 */
[----:B-1----:R-:W-:-:S04]  /*0820*/  UIADD3 UR4, URZ, -UR21, URZ ;  /* 0x800000153f047290 */ /* 0x002fc8000fffe03f */
[----:B------:R-:W-:-:S04]  /*0830*/  UIMAD UR4, UR4, UR7, URZ ;  /* 0x00000007040472a4 */ /* 0x000fc8000f8e023f */
[----:B------:R-:W-:-:S04]  /*0840*/  UIMAD.WIDE.U32 UR20, UR21, UR4, UR20 ;  /* 0x00000004151472a5 */ /* 0x000fc8000f8e0014 */
[----:B---3--:R-:W-:Y:S02]  /*0850*/  UIMAD.WIDE.U32 UR20, UR21, UR5, URZ ;  /* 0x00000005151472a5 */ /* 0x008fe4000f8e003f */
[----:B------:R-:W-:Y:S02]  /*0860*/  USHF.R.S32.HI UR20, URZ, 0x1f, UR15 ;  /* 0x0000001f3f147899 */ /* 0x000fe4000801140f */
        /* <DEDUP_REMOVED lines=27> */
[----:B------:R-:W-:-:S02]  /*0a20*/  UIMAD UR7, UR7, UR4, URZ ;  /* 0x00000004070772a4 */ /* 0x000fc4000f8e023f */
[----:B------:R-:W-:Y:S02]  /*0a30*/  UIADD3 UR27, UR29, UR26, URZ ;  /* 0x0000001a1d1b7290 */ /* 0x000fe4000fffe03f */
[----:B------:R-:W-:Y:S02]  /*0a40*/  UIMAD UR5, UR25, UR5, UR7 ;  /* 0x00000005190572a4 */ /* 0x000fe4000f8e0207 */
[----:B------:R-:W-:Y:S02]  /*0a50*/  UMOV UR26, UR28 ;  /* 0x0000001c001a7c82 */ /* 0x000fe40008000000 */
[----:B------:R-:W-:-:S04]  /*0a60*/  UIMAD.WIDE.U32 UR24, UR25, UR4, UR26 ;  /* 0x00000004191872a5 */ /* 0x000fc8000f8e001a */
[----:B------:R-:W-:Y:S02]  /*0a70*/  UIADD3 UR23, UR25, UR5, URZ ;  /* 0x0000000519177290 */ /* 0x000fe4000fffe03f */
.L_x_307:
[----:B--2---:R-:W-:Y:S01]  /*0a80*/  SHF.R.S32.HI R9, RZ, 0x1f, R6 ;  /* 0x0000001fff097819 */ /* 0x004fe20000011406 */
[----:B------:R-:W1:Y:S01]  /*0a90*/  S2R R12, SR_CTAID.Z ;  /* 0x00000000000c7919 */ /* 0x000e620000002700 */
[----:B------:R-:W-:Y:S01]  /*0aa0*/  ULDC.64 UR4, c[0x0][0x1b0] ;  /* 0x00006c0000047ab9 */ /* 0x000fe20000000a00 */
[----:B------:R-:W-:Y:S01]  /*0ab0*/  IMAD.U32 R234, RZ, RZ, UR8 ;  /* 0x00000008ffea7e24 */ /* 0x000fe2000f8e00ff */
[CC--:B------:R-:W-:Y:S01]  /*0ac0*/  LEA.HI R240, R9.reuse, R6.reuse, RZ, 0x3 ;  /* 0x0000000609f07211 */ /* 0x0c0fe200078f18ff */
[----:B------:R-:W-:Y:S01]  /*0ad0*/  UIMAD UR4, UR21, UR4, URZ ;  /* 0x00000004150472a4 */ /* 0x000fe2000f8e023f */
[----:B------:R-:W-:Y:S01]  /*0ae0*/  LEA.HI R7, R9, R6, RZ, 0x4 ;  /* 0x0000000609077211 */ /* 0x000fe200078f20ff */
[----:B------:R-:W-:Y:S01]  /*0af0*/  UIADD3 UR19, -UR19, UR14, URZ ;  /* 0x0000000e13137290 */ /* 0x000fe2000fffe13f */
[----:B------:R-:W-:Y:S01]  /*0b00*/  LOP3.LUT R3, R240, 0xfffffff8, RZ, 0xc0, !PT ;  /* 0xfffffff8f0037812 */ /* 0x000fe200078ec0ff */
[----:B------:R-:W-:Y:S01]  /*0b10*/  IMAD.U32 R232, RZ, RZ, UR8 ;  /* 0x00000008ffe87e24 */ /* 0x000fe2000f8e00ff */
[----:B------:R-:W-:Y:S01]  /*0b20*/  SHF.R.S32.HI R240, RZ, 0x3, R240 ;  /* 0x00000003fff07819 */ /* 0x000fe200000114f0 */
[----:B------:R-:W-:Y:S01]  /*0b30*/  IMAD.U32 R16, RZ, RZ, UR13 ;  /* 0x0000000dff107e24 */ /* 0x000fe2000f8e00ff */
[----:B------:R-:W-:Y:S01]  /*0b40*/  SHF.R.S32.HI R0, RZ, 0x4, R7 ;  /* 0x00000004ff007819 */ /* 0x000fe20000011407 */
[----:B------:R-:W-:Y:S01]  /*0b50*/  IMAD.IADD R3, R6, 0x1, -R3 ;  /* 0x0000000106037824 */ /* 0x000fe200078e0a03 */
[--C-:B------:R-:W-:Y:S01]  /*0b60*/  SHF.R.S32.HI R241, RZ, 0x1f, R240.reuse ;  /* 0x0000001ffff17819 */ /* 0x100fe200000114f0 */
[----:B------:R-:W-:Y:S01]  /*0b70*/  IMAD.SHL.U32 R228, R240, 0x40, RZ ;  /* 0x00000040f0e47824 */ /* 0x000fe200078e00ff */
[----:B------:R-:W-:Y:S01]  /*0b80*/  LEA.HI R225, R7, R0, RZ, 0x1 ;  /* 0x0000000007e17211 */ /* 0x000fe200078f08ff */
[----:B------:R-:W-:Y:S01]  /*0b90*/  IMAD.SHL.U32 R238, R3, 0x8, RZ ;  /* 0x0000000803ee7824 */ /* 0x000fe200078e00ff */
[----:B------:R-:W-:Y:S01]  /*0ba0*/  LOP3.LUT R7, R7, 0xfffffff0, RZ, 0xc0, !PT ;  /* 0xfffffff007077812 */ /* 0x000fe200078ec0ff */
[----:B------:R-:W-:Y:S01]  /*0bb0*/  BSSY B0, `(.L_x_308) ;  /* 0x0000064000007945 */ /* 0x000fe20003800000 */
[----:B------:R-:W-:Y:S01]  /*0bc0*/  LOP3.LUT R228, R228, 0x1c0, RZ, 0xc0, !PT ;  /* 0x000001c0e4e47812 */ /* 0x000fe200078ec0ff */
[----:B------:R-:W-:Y:S01]  /*0bd0*/  IMAD.WIDE R16, R16, 0x80, R240 ;  /* 0x0000008010107825 */ /* 0x000fe200078e02f0 */
[----:B------:R-:W-:-:S02]  /*0be0*/  LOP3.LUT R225, R225, 0xfffffffe, RZ, 0xc0, !PT ;  /* 0xfffffffee1e17812 */ /* 0x000fc400078ec0ff */
[----:B------:R-:W-:Y:S01]  /*0bf0*/  LOP3.LUT R2, R228, 0x38, R238, 0xf8, !PT ;  /* 0x00000038e4027812 */ /* 0x000fe200078ef8ee */
[----:B------:R-:W-:Y:S01]  /*0c00*/  IMAD.IADD R7, R6, 0x1, -R7 ;  /* 0x0000000106077824 */ /* 0x000fe200078e0a07 */
[----:B------:R-:W-:Y:S01]  /*0c10*/  SHF.R.U32.HI R228, RZ, 0x3, R228 ;  /* 0x00000003ffe47819 */ /* 0x000fe200000116e4 */
[----:B------:R-:W-:Y:S01]  /*0c20*/  IMAD.IADD R225, R0, 0x1, -R225 ;  /* 0x0000000100e17824 */ /* 0x000fe200078e0ae1 */
[--C-:B------:R-:W-:Y:S02]  /*0c30*/  SHF.R.S32.HI R239, RZ, 0x1f, R238.reuse ;  /* 0x0000001fffef7819 */ /* 0x100fe400000114ee */
[----:B------:R-:W-:Y:S02]  /*0c40*/  SHF.R.S32.HI R0, RZ, 0x1f, R7 ;  /* 0x0000001fff007819 */ /* 0x000fe40000011407 */
[----:B------:R-:W-:Y:S01]  /*0c50*/  LOP3.LUT R228, R2, R228, RZ, 0x3c, !PT ;  /* 0x000000e402e47212 */ /* 0x000fe200078e3cff */
[----:B------:R-:W-:Y:S01]  /*0c60*/  IMAD R2, R241, c[0x0][0x198], RZ ;  /* 0x00006600f1027a24 */ /* 0x000fe200078e02ff */
[----:B------:R-:W-:Y:S01]  /*0c70*/  IADD3 R10, P0, R238, UR6, RZ ;  /* 0x00000006ee0a7c10 */ /* 0x000fe2000ff1e0ff */
[----:B------:R-:W-:Y:S01]  /*0c80*/  IMAD.WIDE.U32 R14, R240, c[0x0][0x198], R238 ;  /* 0x00006600f00e7a25 */ /* 0x000fe200078e00ee */
[----:B------:R-:W-:Y:S01]  /*0c90*/  LEA.HI R0, R0, R7, RZ, 0x3 ;  /* 0x0000000700007211 */ /* 0x000fe200078f18ff */
[----:B------:R-:W-:Y:S01]  /*0ca0*/  ULDC.64 UR6, c[0x0][0x1b8] ;  /* 0x00006e0000067ab9 */ /* 0x000fe20000000a00 */
[----:B------:R-:W-:Y:S01]  /*0cb0*/  IADD3.X R11, R239, UR22, RZ, P0, !PT ;  /* 0x00000016ef0b7c10 */ /* 0x000fe200087fe4ff */
[----:B------:R-:W-:Y:S01]  /*0cc0*/  IMAD R2, R240, c[0x0][0x19c], R2 ;  /* 0x00006700f0027a24 */ /* 0x000fe200078e0202 */
[----:B------:R-:W-:Y:S01]  /*0cd0*/  LOP3.LUT R4, R0, 0xfffffff8, RZ, 0xc0, !PT ;  /* 0xfffffff800047812 */ /* 0x000fe200078ec0ff */
[----:B------:R-:W-:Y:S01]  /*0ce0*/  UIMAD UR22, UR8, UR5, UR4 ;  /* 0x00000005081672a4 */ /* 0x000fe2000f8e0204 */
[----:B------:R-:W-:Y:S01]  /*0cf0*/  IADD3 R14, P0, R14, UR12, RZ ;  /* 0x0000000c0e0e7c10 */ /* 0x000fe2000ff1e0ff */
[----:B-1----:R-:W-:Y:S01]  /*0d00*/  IMAD.WIDE.U32 R12, R12, c[0x0][0x1a8], R10 ;  /* 0x00006a000c0c7a25 */ /* 0x002fe200078e000a */
[----:B------:R-:W-:Y:S01]  /*0d10*/  LEA.HI R5, R9, R6, RZ, 0x6 ;  /* 0x0000000609057211 */ /* 0x000fe200078f30ff */
[----:B------:R-:W-:Y:S01]  /*0d20*/  ULDC.64 UR4, c[0x0][0x1a8] ;  /* 0x00006a0000047ab9 */ /* 0x000fe20000000a00 */
[----:B------:R-:W-:Y:S01]  /*0d30*/  IADD3.X R15, R15, UR10, R2, P0, !PT ;  /* 0x0000000a0f0f7c10 */ /* 0x000fe200087fe402 */
[----:B------:R-:W-:Y:S01]  /*0d40*/  IMAD.IADD R4, R7, 0x1, -R4 ;  /* 0x0000000107047824 */ /* 0x000fe200078e0a04 */
[----:B------:R-:W-:Y:S01]  /*0d50*/  UIMAD UR6, UR21, UR6, URZ ;  /* 0x00000006150672a4 */ /* 0x000fe2000f8e023f */
[----:B------:R-:W-:Y:S01]  /*0d60*/  IMAD R2, R241, c[0x0][0x1a0], RZ ;  /* 0x00006800f1027a24 */ /* 0x000fe200078e02ff */
[----:B------:R-:W-:Y:S01]  /*0d70*/  UIMAD UR4, UR20, UR4, URZ ;  /* 0x00000004140472a4 */ /* 0x000fe2000f8e023f */
[----:B------:R-:W-:Y:S01]  /*0d80*/  IMAD.WIDE.U32 R10, R240, c[0x0][0x1a0], R238 ;  /* 0x00006800f00a7a25 */ /* 0x000fe200078e00ee */
[C---:B------:R-:W-:Y:S01]  /*0d90*/  LOP3.LUT P2, RZ, R4.reuse, 0x4, RZ, 0xc0, !PT ;  /* 0x0000000404ff7812 */ /* 0x040fe2000784c0ff */
[----:B------:R-:W-:Y:S01]  /*0da0*/  UIMAD UR6, UR8, UR7, UR6 ;  /* 0x00000007080672a4 */ /* 0x000fe2000f8e0206 */
[----:B------:R-:W-:Y:S01]  /*0db0*/  LOP3.LUT P1, RZ, R4, 0x2, RZ, 0xc0, !PT ;  /* 0x0000000204ff7812 */ /* 0x000fe2000782c0ff */
[----:B------:R-:W-:Y:S01]  /*0dc0*/  IMAD.SHL.U32 R5, R5, 0x8, RZ ;  /* 0x0000000805057824 */ /* 0x000fe200078e00ff */
[----:B------:R-:W-:Y:S01]  /*0dd0*/  IADD3 R10, P0, R10, UR24, RZ ;  /* 0x000000180a0a7c10 */ /* 0x000fe2000ff1e0ff */
[----:B------:R-:W-:Y:S01]  /*0de0*/  IMAD R2, R240, c[0x0][0x1a4], R2 ;  /* 0x00006900f0027a24 */ /* 0x000fe200078e0202 */
[----:B------:R-:W-:Y:S01]  /*0df0*/  UIMAD UR4, UR15, UR5, UR4 ;  /* 0x000000050f0472a4 */ /* 0x000fe2000f8e0204 */
[----:B------:R-:W-:Y:S01]  /*0e00*/  IMAD.SHL.U32 R4, R4, 0x40, RZ ;  /* 0x0000004004047824 */ /* 0x000fe200078e00ff */
[----:B------:R-:W-:Y:S01]  /*0e10*/  LOP3.LUT R228, R228, 0xfffffe00, R5, 0xf8, !PT ;  /* 0xfffffe00e4e47812 */ /* 0x000fe200078ef805 */
[----:B------:R-:W-:Y:S01]  /*0e20*/  IMAD.SHL.U32 R5, R225, 0x8, RZ ;  /* 0x00000008e1057824 */ /* 0x000fe200078e00ff */
[----:B------:R-:W-:Y:S01]  /*0e30*/  IADD3.X R11, R11, UR23, R2, P0, !PT ;  /* 0x000000170b0b7c10 */ /* 0x000fe200087fe402 */
[----:B------:R-:W-:Y:S01]  /*0e40*/  IMAD.WIDE.U32 R234, R234, c[0x0][0x1b0], R14 ;  /* 0x00006c00eaea7a25 */ /* 0x000fe200078e000e */
[----:B------:R-:W-:-:S02]  /*0e50*/  ISETP.GE.AND P0, PT, R240, UR19, PT ;  /* 0x00000013f0007c0c */ /* 0x000fc4000bf06270 */
[----:B------:R-:W-:Y:S01]  /*0e60*/  LOP3.LUT R4, R4, 0x1c0, RZ, 0xc0, !PT ;  /* 0x000001c004047812 */ /* 0x000fe200078ec0ff */
[----:B------:R-:W-:Y:S01]  /*0e70*/  IMAD.WIDE.U32 R232, R232, c[0x0][0x1b8], R10 ;  /* 0x00006e00e8e87a25 */ /* 0x000fe200078e000a */
[----:B------:R-:W-:Y:S02]  /*0e80*/  IADD3 R15, R13, UR4, RZ ;  /* 0x000000040d0f7c10 */ /* 0x000fe4000fffe0ff */
[----:B------:R-:W-:Y:S01]  /*0e90*/  LOP3.LUT R5, R4, 0x8, R5, 0xf8, !PT ;  /* 0x0000000804057812 */ /* 0x000fe200078ef805 */
[----:B------:R-:W-:Y:S01]  /*0ea0*/  IMAD.SHL.U32 R0, R0, 0x40, RZ ;  /* 0x0000004000007824 */ /* 0x000fe200078e00ff */
[----:B------:R-:W-:Y:S01]  /*0eb0*/  SHF.R.U32.HI R4, RZ, 0x3, R4 ;  /* 0x00000003ff047819 */ /* 0x000fe20000011604 */
[----:B------:R-:W-:Y:S01]  /*0ec0*/  IMAD.MOV.U32 R2, RZ, RZ, 0x10 ;  /* 0x00000010ff027424 */ /* 0x000fe200078e00ff */
[----:B------:R-:W-:Y:S01]  /*0ed0*/  IADD3 R237, R235, UR22, RZ ;  /* 0x00000016ebed7c10 */ /* 0x000fe2000fffe0ff */
[----:B------:R-:W-:Y:S01]  /*0ee0*/  IMAD.MOV.U32 R7, RZ, RZ, 0x20 ;  /* 0x00000020ff077424 */ /* 0x000fe200078e00ff */
[----:B------:R-:W-:Y:S01]  /*0ef0*/  LOP3.LUT R4, R5, R4, RZ, 0x3c, !PT ;  /* 0x0000000405047212 */ /* 0x000fe200078e3cff */
[----:B------:R-:W-:Y:S01]  /*0f00*/  IMAD.SHL.U32 R228, R228, 0x2, RZ ;  /* 0x00000002e4e47824 */ /* 0x000fe200078e00ff */
[----:B------:R-:W-:-:S02]  /*0f10*/  IADD3 R227, R233, UR6, RZ ;  /* 0x00000006e9e37c10 */ /* 0x000fc4000fffe0ff */
[----:B------:R-:W-:Y:S02]  /*0f20*/  LOP3.LUT R4, R4, 0xfffffe00, R0, 0xf8, !PT ;  /* 0xfffffe0004047812 */ /* 0x000fe400078ef800 */
[C---:B------:R-:W-:Y:S02]  /*0f30*/  IADD3 R231, R238.reuse, 0x40, RZ ;  /* 0x00000040eee77810 */ /* 0x040fe40007ffe0ff */
[C---:B------:R-:W-:Y:S02]  /*0f40*/  IADD3 R230, R238.reuse, 0x80, RZ ;  /* 0x00000080eee67810 */ /* 0x040fe40007ffe0ff */
[----:B------:R-:W-:Y:S02]  /*0f50*/  IADD3 R229, R238, 0xc0, RZ ;  /* 0x000000c0eee57810 */ /* 0x000fe40007ffe0ff */
[----:B------:R-:W-:Y:S02]  /*0f60*/  SEL R2, R2, 0xfffffff0, !P1 ;  /* 0xfffffff002027807 */ /* 0x000fe40004800000 */
        /* <DEDUP_REMOVED lines=40> */
.L_x_309:
[----:B------:R-:W-:Y:S05]  /*11f0*/  BSYNC B0 ;  /* 0x0000000000007941 */ /* 0x000fea0003800000 */
.L_x_308:
[----:B------:R-:W-:Y:S01]  /*1200*/  IADD3 R8, R240, 0x20, RZ ;  /* 0x00000020f0087810 */ /* 0x000fe20007ffe0ff */
[----:B------:R-:W-:Y:S03]  /*1210*/  BSSY B0, `(.L_x_310) ;  /* 0x000002c000007945 */ /* 0x000fe60003800000 */
[----:B------:R-:W-:-:S13]  /*1220*/  ISETP.GE.AND P0, PT, R8, UR19, PT ;  /* 0x0000001308007c0c */ /* 0x000fda000bf06270 */
[----:B------:R-:W-:Y:S05]  /*1230*/  @P0 BRA `(.L_x_311) ;  /* 0x0000029000000947 */ /* 0x000fea0003800000 */
[----:B------:R-:W-:Y:S01]  /*1240*/  IADD3 R10, P0, R16, 0x20, RZ ;  /* 0x00000020100a7810 */ /* 0x000fe20007f1e0ff */
[----:B-1----:R-:W-:Y:S01]  /*1250*/  IMAD.MOV.U32 R18, RZ, RZ, R12 ;  /* 0x000000ffff127224 */ /* 0x002fe200078e000c */
        /* <DEDUP_REMOVED lines=39> */
.L_x_311:
[----:B------:R-:W-:Y:S05]  /*14d0*/  BSYNC B0 ;  /* 0x0000000000007941 */ /* 0x000fea0003800000 */
.L_x_310:
        /* <DEDUP_REMOVED lines=45> */
.L_x_313:
[----:B------:R-:W-:Y:S05]  /*17b0*/  BSYNC B0 ;  /* 0x0000000000007941 */ /* 0x000fea0003800000 */
.L_x_312:
        /* <DEDUP_REMOVED lines=12> */
[----:B-1----:R-:W-:Y:S01]  /*1880*/  IMAD.X R10, RZ, RZ, R17, P0 ;  /* 0x000000ffff0a7224 */ /* 0x002fe200000e0611 */
        /* <DEDUP_REMOVED lines=35> */
.L_x_315:
[----:B------:R-:W-:Y:S05]  /*1ac0*/  BSYNC B0 ;  /* 0x0000000000007941 */ /* 0x000fea0003800000 */
.L_x_314:
[----:B------:R-:W-:Y:S01]  /*1ad0*/  ULEA.HI.SX32 UR21, UR9, 0xffffffff, 0x1a ;  /* 0xffffffff09157891 */ /* 0x000fe2000f8fd23f */
[----:B------:R-:W-:Y:S01]  /*1ae0*/  MOV R236, R234 ;  /* 0x000000ea00ec7202 */ /* 0x000fe20000000f00 */
[----:B------:R-:W-:Y:S01]  /*1af0*/  IMAD.U32 R5, RZ, RZ, UR25 ;  /* 0x00000019ff057e24 */ /* 0x000fe2000f8e00ff */
[----:B------:R-:W-:Y:S01]  /*1b00*/  BSSY B0, `(.L_x_316) ;  /* 0x000002a000007945 */ /* 0x000fe20003800000 */
[----:B------:R-:W-:Y:S02]  /*1b10*/  UIMAD UR6, UR21, -0x40, UR18 ;  /* 0xffffffc0150678a4 */ /* 0x000fe4000f8e0212 */
[----:B------:R-:W-:Y:S01]  /*1b20*/  USHF.R.S32.HI UR7, URZ, 0x1f, UR21 ;  /* 0x0000001f3f077899 */ /* 0x000fe20008011415 */
[----:B-1----:R-:W-:Y:S01]  /*1b30*/  IMAD.WIDE.U32 R16, R5, UR21, R236 ;  /* 0x0000001505107c25 */ /* 0x002fe2000f8e00ec */
        /* <DEDUP_REMOVED lines=38> */
.L_x_317:
[----:B------:R-:W-:Y:S05]  /*1da0*/  BSYNC B0 ;  /* 0x0000000000007941 */ /* 0x000fea0003800000 */
.L_x_316:
[----:B------:R-:W-:Y:S01]  /*1db0*/  ISETP.GE.AND P0, PT, R8, UR6, PT ;  /* 0x0000000608007c0c */ /* 0x000fe2000bf06270 */
[----:B------:R-:W-:Y:S01]  /*1dc0*/  UMOV UR5, 0x5 ;  /* 0x0000000500057882 */ /* 0x000fe20000000000 */
[----:B------:R-:W-:Y:S01]  /*1dd0*/  BSSY B0, `(.L_x_318) ;  /* 0x0000028000007945 */ /* 0x000fe20003800000 */
[----:B------:R-:W-:Y:S02]  /*1de0*/  ULDC UR20, c[0x0][0x19c] ;  /* 0x0000670000147ab9 */ /* 0x000fe40000000800 */
[----:B------:R-:W-:Y:S02]  /*1df0*/  USHF.L.U32 UR15, UR4, 0x5, URZ ;  /* 0x00000005040f7899 */ /* 0x000fe4000800063f */
[----:B------:R-:W-:-:S06]  /*1e00*/  USHF.L.U64.HI UR20, UR4, UR5, UR20 ;  /* 0x0000000504147299 */ /* 0x000fcc0008010214 */
[----:B------:R-:W-:Y:S05]  /*1e10*/  @P0 BRA `(.L_x_319) ;  /* 0x0000023000000947 */ /* 0x000fea0003800000 */
[----:B------:R-:W-:Y:S02]  /*1e20*/  ISETP.GE.AND P5, PT, R238, c[0x0][0x220], PT ;  /* 0x00008800ee007a0c */ /* 0x000fe40003fa6270 */
[----:B------:R-:W-:Y:S02]  /*1e30*/  ISETP.GE.AND P4, PT, R231, c[0x0][0x220], PT ;  /* 0x00008800e7007a0c */ /* 0x000fe40003f86270 */
[----:B------:R-:W-:Y:S02]  /*1e40*/  ISETP.GE.AND P2, PT, R230, c[0x0][0x220], PT ;  /* 0x00008800e6007a0c */ /* 0x000fe40003f46270 */
[----:B------:R-:W-:-:S04]  /*1e50*/  IADD3 R11, P0, R16, UR15, RZ ;  /* 0x0000000f100b7c10 */ /* 0x000fc8000ff1e0ff */
[----:B------:R-:W-:Y:S02]  /*1e60*/  IADD3.X R10, R10, UR20, RZ, P0, !PT ;  /* 0x000000140a0a7c10 */ /* 0x000fe400087fe4ff */
[----:B------:R-:W-:Y:S01]  /*1e70*/  ISETP.GE.AND P0, PT, R229, c[0x0][0x220], PT ;  /* 0x00008800e5007a0c */ /* 0x000fe20003f06270 */
[----:B------:R2:W-:Y:S01]  /*1e80*/  @P5 STS.128 [R228+0x11000], RZ ;  /* 0x011000ffe4005388 */ /* 0x0005e20000000c00 */
[C---:B------:R-:W-:Y:S02]  /*1e90*/  @!P5 LEA R16, P6, R11.reuse, c[0x0][0x168], 0x1 ;  /* 0x00005a000b10da11 */ /* 0x040fe400078c08ff */
[C---:B-1----:R-:W-:Y:S02]  /*1ea0*/  @!P4 LEA R14, P3, R11.reuse, c[0x0][0x168], 0x1 ;  /* 0x00005a000b0eca11 */ /* 0x042fe400078608ff */
        /* <DEDUP_REMOVED lines=26> */
.L_x_319:
[----:B------:R-:W-:Y:S05]  /*2050*/  BSYNC B0 ;  /* 0x0000000000007941 */ /* 0x000fea0003800000 */
.L_x_318:
[----:B------:R-:W0:Y:S01]  /*2060*/  LDGDEPBAR ;  /* 0x00000000000079af */ /* 0x000e220000000000 */
[----:B------:R-:W-:Y:S01]  /*2070*/  ISETP.GE.AND P1, PT, R240, UR6, PT ;  /* 0x00000006f0007c0c */ /* 0x000fe2000bf26270 */
[----:B------:R-:W-:Y:S01]  /*2080*/  ULDC.64 UR4, c[0x0][0x1a0] ;  /* 0x0000680000047ab9 */ /* 0x000fe20000000a00 */
[----:B------:R-:W-:Y:S01]  /*2090*/  BSSY B0, `(.L_x_320) ;  /* 0x0000032000007945 */ /* 0x000fe20003800000 */
[----:B------:R-:W-:Y:S02]  /*20a0*/  UIMAD.WIDE.U32 UR26, UR21, UR4, URZ ;  /* 0x00000004151a72a5 */ /* 0x000fe4000f8e003f */
[----:B------:R-:W-:-:S04]  /*20b0*/  UIMAD UR4, UR7, UR4, URZ ;  /* 0x00000004070472a4 */ /* 0x000fc8000f8e023f */
[----:B------:R-:W-:Y:S01]  /*20c0*/  UIMAD UR4, UR21, UR5, UR4 ;  /* 0x00000005150472a4 */ /* 0x000fe2000f8e0204 */
[----:B-12---:R-:W-:Y:S02]  /*20d0*/  IMAD.U32 R12, RZ, RZ, UR26 ;  /* 0x0000001aff0c7e24 */ /* 0x006fe4000f8e00ff */
        /* <DEDUP_REMOVED lines=45> */
.L_x_321:
[----:B------:R-:W-:Y:S05]  /*23b0*/  BSYNC B0 ;  /* 0x0000000000007941 */ /* 0x000fea0003800000 */
.L_x_320:
[----:B------:R-:W-:Y:S01]  /*23c0*/  ISETP.GE.AND P0, PT, R8, UR6, PT ;  /* 0x0000000608007c0c */ /* 0x000fe2000bf06270 */
[----:B------:R-:W-:Y:S01]  /*23d0*/  BSSY B0, `(.L_x_322) ;  /* 0x000002d000007945 */ /* 0x000fe20003800000 */
[----:B------:R-:W-:-:S04]  /*23e0*/  LEA.HI R226, R9, R6, RZ, 0x5 ;  /* 0x0000000609e27211 */ /* 0x000fc800078f28ff */
[----:B------:R-:W-:-:S07]  /*23f0*/  SHF.R.S32.HI R226, RZ, 0x5, R226 ;  /* 0x00000005ffe27819 */ /* 0x000fce00000114e2 */
        /* <DEDUP_REMOVED lines=42> */
.L_x_323:
[----:B------:R-:W-:Y:S05]  /*26a0*/  BSYNC B0 ;  /* 0x0000000000007941 */ /* 0x000fea0003800000 */
.L_x_322:
[C---:B------:R-:W-:Y:S01]  /*26b0*/  IMAD.SHL.U32 R7, R3.reuse, 0x40, RZ ;  /* 0x0000004003077824 */ /* 0x040fe200078e00ff */
[----:B------:R-:W-:Y:S01]  /*26c0*/  R2P PR, R3, 0x6 ;  /* 0x0000000603007804 */ /* 0x000fe20000000000 */
[----:B--2-4-:R-:W-:Y:S01]  /*26d0*/  IMAD.SHL.U32 R8, R240, 0x8, RZ ;  /* 0x00000008f0087824 */ /* 0x014fe200078e00ff */
[----:B------:R-:W0:Y:S01]  /*26e0*/  LDGDEPBAR ;  /* 0x00000000000079af */ /* 0x000e220000000000 */
[----:B------:R-:W-:Y:S01]  /*26f0*/  IMAD R226, R226, 0x400, R4 ;  /* 0x00000400e2e27824 */ /* 0x000fe200078e0204 */
[----:B------:R-:W-:Y:S01]  /*2700*/  LOP3.LUT R7, R7, 0x1c0, RZ, 0xc0, !PT ;  /* 0x000001c007077812 */ /* 0x000fe200078ec0ff */
[----:B------:R-:W-:Y:S01]  /*2710*/  IMAD.SHL.U32 R6, R6, 0x2, RZ ;  /* 0x0000000206067824 */ /* 0x000fe200078e00ff */
[----:B------:R-:W-:Y:S01]  /*2720*/  UISETP.GE.AND UP0, UPT, UR18, 0x41, UPT ;  /* 0x000000411200788c */ /* 0x000fe2000bf06270 */
[----:B------:R-:W-:Y:S01]  /*2730*/  IMAD.SHL.U32 R226, R226, 0x2, RZ ;  /* 0x00000002e2e27824 */ /* 0x000fe200078e00ff */
[----:B------:R-:W-:Y:S02]  /*2740*/  LOP3.LUT R8, R7, 0x8, R8, 0xf8, !PT ;  /* 0x0000000807087812 */ /* 0x000fe400078ef808 */
[----:B------:R-:W-:Y:S01]  /*2750*/  SHF.R.U32.HI R7, RZ, 0x3, R7 ;  /* 0x00000003ff077819 */ /* 0x000fe20000011607 */
[--C-:B------:R-:W-:Y:S01]  /*2760*/  IMAD R224, R2, 0x2, R226.reuse ;  /* 0x0000000202e07824 */ /* 0x100fe200078e02e2 */
[----:B------:R-:W-:Y:S01]  /*2770*/  LDSM.16.M88.4 R76, [R226] ;  /* 0x00000000e24c783b */ /* 0x000fe20000000200 */
[----:B------:R-:W-:Y:S01]  /*2780*/  IMAD R222, R0, 0x2, R226 ;  /* 0x0000000200de7824 */ /* 0x000fe200078e02e2 */
[----:B------:R-:W-:Y:S01]  /*2790*/  LOP3.LUT R7, R8, R7, RZ, 0x3c, !PT ;  /* 0x0000000708077212 */ /* 0x000fe200078e3cff */
[----:B------:R-:W-:Y:S01]  /*27a0*/  IMAD R221, R0, 0x2, R224 ;  /* 0x0000000200dd7824 */ /* 0x000fe200078e02e0 */
[----:B------:R-:W-:Y:S01]  /*27b0*/  LDSM.16.M88.4 R36, [R224] ;  /* 0x00000000e024783b */ /* 0x000fe20000000200 */
[----:B------:R-:W-:-:S02]  /*27c0*/  LOP3.LUT R6, R6, 0x6, RZ, 0xc0, !PT ;  /* 0x0000000606067812 */ /* 0x000fc400078ec0ff */
[----:B------:R-:W-:Y:S01]  /*27d0*/  IMAD R225, R225, 0x200, R7 ;  /* 0x00000200e1e17824 */ /* 0x000fe200078e0207 */
[----:B------:R-:W-:Y:S03]  /*27e0*/  LDSM.16.M88.4 R72, [R221] ;  /* 0x00000000dd48783b */ /* 0x000fe60000000200 */
[----:B------:R-:W-:-:S05]  /*27f0*/  IMAD.SHL.U32 R225, R225, 0x2, RZ ;  /* 0x00000002e1e17824 */ /* 0x000fca00078e00ff */
[----:B------:R-:W2:Y:S01]  /*2800*/  LDSM.16.M88.4 R48, [R225+0x10000] ;  /* 0x01000000e130783b */ /* 0x000ea20000000200 */
[C---:B------:R-:W-:Y:S02]  /*2810*/  IADD3 R3, R225.reuse, 0x10000, RZ ;  /* 0x00010000e1037810 */ /* 0x040fe40007ffe0ff */
[----:B------:R-:W-:Y:S01]  /*2820*/  IADD3 R223, R225, 0x10020, RZ ;  /* 0x00010020e1df7810 */ /* 0x000fe20007ffe0ff */
[----:B------:R-:W4:Y:S01]  /*2830*/  LDSM.16.M88.4 R40, [R225+0x10800] ;  /* 0x01080000e128783b */ /* 0x000f220000000200 */
[----:B------:R-:W-:Y:S01]  /*2840*/  @P1 IADD3 R223, R3, -0x20, RZ ;  /* 0xffffffe003df1810 */ /* 0x000fe20007ffe0ff */
[----:B------:R-:W-:Y:S02]  /*2850*/  IMAD.MOV.U32 R3, RZ, RZ, 0x40 ;  /* 0x00000040ff037424 */ /* 0x000fe400078e00ff */
[----:B------:R-:W5:Y:S01]  /*2860*/  LDSM.16.M88.4 R12, [R225+0x11000] ;  /* 0x01100000e10c783b */ /* 0x000f620000000200 */
[----:B------:R-:W-:Y:S02]  /*2870*/  IADD3 R215, R223, 0x800, RZ ;  /* 0x00000800dfd77810 */ /* 0x000fe40007ffe0ff */
[----:B------:R-:W-:Y:S01]  /*2880*/  SEL R3, R3, 0xffffffc0, !P2 ;  /* 0xffffffc003037807 */ /* 0x000fe20005000000 */
[----:B------:R-:W1:Y:S01]  /*2890*/  LDSM.16.M88.4 R20, [R225+0x11800] ;  /* 0x01180000e114783b */ /* 0x000e620000000200 */
[----:B------:R-:W-:-:S02]  /*28a0*/  IADD3 R214, R223, 0x1000, RZ ;  /* 0x00001000dfd67810 */ /* 0x000fc40007ffe0ff */
[----:B------:R-:W-:Y:S01]  /*28b0*/  IADD3 R213, R223, 0x1800, RZ ;  /* 0x00001800dfd57810 */ /* 0x000fe20007ffe0ff */
[----:B------:R-:W3:Y:S01]  /*28c0*/  LDSM.16.M88.4 R24, [R223] ;  /* 0x00000000df18783b */ /* 0x000ee20000000200 */
[----:B------:R-:W-:Y:S01]  /*28d0*/  IMAD.IADD R219, R225, 0x1, R3 ;  /* 0x00000001e1db7824 */ /* 0x000fe200078e0203 */
[----:B------:R-:W-:Y:S01]  /*28e0*/  IADD3 R211, R223, 0x2000, RZ ;  /* 0x00002000dfd37810 */ /* 0x000fe20007ffe0ff */
[----:B------:R-:W-:Y:S01]  /*28f0*/  IMAD.IADD R212, R3, 0x1, R223 ;  /* 0x0000000103d47824 */ /* 0x000fe200078e02df */
[----:B------:R-:W1:Y:S01]  /*2900*/  LDSM.16.M88.4 R28, [R223+0x800] ;  /* 0x00080000df1c783b */ /* 0x000e620000000200 */
[----:B------:R-:W-:Y:S01]  /*2910*/  IMAD.U32 R3, RZ, RZ, UR21 ;  /* 0x00000015ff037e24 */ /* 0x000fe2000f8e00ff */
[----:B------:R-:W-:Y:S02]  /*2920*/  IADD3 R210, R223, 0x2800, RZ ;  /* 0x00002800dfd27810 */ /* 0x000fe40007ffe0ff */
[----:B------:R-:W1:Y:S01]  /*2930*/  LDSM.16.M88.4 R56, [R223+0x1800] ;  /* 0x00180000df38783b */ /* 0x000e620000000200 */
[----:B------:R-:W-:Y:S01]  /*2940*/  IMAD R3, R3, 0x40, R6 ;  /* 0x0000004003037824 */ /* 0x000fe200078e0206 */
[----:B------:R-:W-:-:S02]  /*2950*/  IADD3 R209, R223, 0x3000, RZ ;  /* 0x00003000dfd17810 */ /* 0x000fc40007ffe0ff */
[----:B------:R-:W-:Y:S01]  /*2960*/  LDSM.16.M88.4 R32, [R219+0x10000] ;  /* 0x01000000db20783b */ /* 0x000fe20000000200 */
[----:B------:R-:W-:Y:S02]  /*2970*/  IADD3 R208, R223, 0x3800, RZ ;  /* 0x00003800dfd07810 */ /* 0x000fe40007ffe0ff */
[C---:B------:R-:W-:Y:S01]  /*2980*/  IADD3 R6, R3.reuse, 0x10, RZ ;  /* 0x0000001003067810 */ /* 0x040fe20007ffe0ff */
[----:B------:R-:W-:Y:S01]  /*2990*/  LDSM.16.M88.4 R80, [R219+0x11800] ;  /* 0x01180000db50783b */ /* 0x000fe20000000200 */
[C---:B------:R-:W-:Y:S02]  /*29a0*/  IADD3 R7, R3.reuse, 0x9, RZ ;  /* 0x0000000903077810 */ /* 0x040fe40007ffe0ff */
[----:B------:R-:W-:Y:S01]  /*29b0*/  ISETP.GE.AND P4, PT, R6, UR18, PT ;  /* 0x0000001206007c0c */ /* 0x000fe2000bf86270 */
[----:B------:R-:W-:Y:S01]  /*29c0*/  LDSM.16.M88.4 R68, [R212] ;  /* 0x00000000d444783b */ /* 0x000fe20000000200 */
[----:B------:R-:W-:Y:S02]  /*29d0*/  IADD3 R6, R3, 0x11, RZ ;  /* 0x0000001103067810 */ /* 0x000fe40007ffe0ff */
[----:B------:R-:W-:Y:S01]  /*29e0*/  ISETP.GE.AND P5, PT, R7, UR18, PT ;  /* 0x0000001207007c0c */ /* 0x000fe2000bfa6270 */
[----:B--2---:R-:W-:Y:S01]  /*29f0*/  HMMA.16816.F32 R52, R76, R48, RZ ;  /* 0x000000304c34723c */ /* 0x004fe200000018ff */
[----:B------:R-:W-:Y:S01]  /*2a00*/  LDSM.16.M88.4 R64, [R212+0x800] ;  /* 0x00080000d440783b */ /* 0x000fe20000000200 */
[----:B------:R-:W-:-:S02]  /*2a10*/  IADD3 R7, R3, 0x18, RZ ;  /* 0x0000001803077810 */ /* 0x000fc40007ffe0ff */
[C---:B------:R-:W-:Y:S01]  /*2a20*/  ISETP.GE.AND P1, PT, R3.reuse, UR18, PT ;  /* 0x0000001203007c0c */ /* 0x040fe2000bf26270 */
[----:B------:R-:W-:Y:S01]  /*2a30*/  LDSM.16.M88.4 R60, [R212+0x1000] ;  /* 0x00100000d43c783b */ /* 0x000fe20000000200 */
[----:B------:R-:W-:Y:S02]  /*2a40*/  ISETP.GE.AND P3, PT, R6, UR18, PT ;  /* 0x0000001206007c0c */ /* 0x000fe4000bf66270 */
[C---:B------:R-:W-:Y:S01]  /*2a50*/  HMMA.16816.F32 R48, R76.reuse, R50, RZ ;  /* 0x000000324c30723c */ /* 0x040fe200000018ff */
[----:B------:R-:W-:Y:S02]  /*2a60*/  IADD3 R6, R3, 0x19, RZ ;  /* 0x0000001903067810 */ /* 0x000fe40007ffe0ff */
[----:B------:R-:W-:Y:S02]  /*2a70*/  ISETP.GE.AND P2, PT, R7, UR18, PT ;  /* 0x0000001207007c0c */ /* 0x000fe4000bf46270 */
[----:B------:R-:W-:Y:S02]  /*2a80*/  IADD3 R7, R3, 0x20, RZ ;  /* 0x0000002003077810 */ /* 0x000fe40007ffe0ff */
[C---:B------:R-:W-:Y:S01]  /*2a90*/  IADD3 R207, R223.reuse, 0x4000, RZ ;  /* 0x00004000dfcf7810 */ /* 0x040fe20007ffe0ff */
[----:B----4-:R-:W-:Y:S01]  /*2aa0*/  HMMA.16816.F32 R44, R76, R40, RZ ;  /* 0x000000284c2c723c */ /* 0x010fe200000018ff */
[----:B------:R-:W-:-:S02]  /*2ab0*/  IADD3 R206, R223, 0x4800, RZ ;  /* 0x00004800dfce7810 */ /* 0x000fc40007ffe0ff */
[C---:B------:R-:W-:Y:S02]  /*2ac0*/  IADD3 R205, R223.reuse, 0x5000, RZ ;  /* 0x00005000dfcd7810 */ /* 0x040fe40007ffe0ff */
[C---:B------:R-:W-:Y:S02]  /*2ad0*/  IADD3 R204, R223.reuse, 0x5800, RZ ;  /* 0x00005800dfcc7810 */ /* 0x040fe40007ffe0ff */
[C---:B------:R-:W-:Y:S01]  /*2ae0*/  IADD3 R203, R223.reuse, 0x6000, RZ ;  /* 0x00006000dfcb7810 */ /* 0x040fe20007ffe0ff */
[----:B-----5:R-:W-:Y:S01]  /*2af0*/  HMMA.16816.F32 R16, R76, R12, RZ ;  /* 0x0000000c4c10723c */ /* 0x020fe200000018ff */
[C---:B------:R-:W-:Y:S02]  /*2b00*/  IADD3 R202, R223.reuse, 0x6800, RZ ;  /* 0x00006800dfca7810 */ /* 0x040fe40007ffe0ff */
[C---:B------:R-:W-:Y:S02]  /*2b10*/  IADD3 R201, R223.reuse, 0x7000, RZ ;  /* 0x00007000dfc97810 */ /* 0x040fe40007ffe0ff */
[----:B------:R-:W-:-:S03]  /*2b20*/  IADD3 R200, R223, 0x7800, RZ ;  /* 0x00007800dfc87810 */ /* 0x000fc60007ffe0ff */
[C---:B------:R-:W-:Y:S08]  /*2b30*/  HMMA.16816.F32 R40, R76.reuse, R42, RZ ;  /* 0x0000002a4c28723c */ /* 0x040ff000000018ff */
[C---:B------:R-:W-:Y:S08]  /*2b40*/  HMMA.16816.F32 R12, R76.reuse, R14, RZ ;  /* 0x0000000e4c0c723c */ /* 0x040ff000000018ff */
[C---:B-1----:R-:W-:Y:S08]  /*2b50*/  HMMA.16816.F32 R8, R76.reuse, R20, RZ ;  /* 0x000000144c08723c */ /* 0x042ff000000018ff */
[----:B------:R-:W-:Y:S01]  /*2b60*/  HMMA.16816.F32 R76, R76, R22, RZ ;  /* 0x000000164c4c723c */ /* 0x000fe200000018ff */
[----:B------:R-:W1:Y:S07]  /*2b70*/  LDSM.16.M88.4 R20, [R223+0x1000] ;  /* 0x00100000df14783b */ /* 0x000e6e0000000200 */
[C---:B---3--:R-:W-:Y:S08]  /*2b80*/  HMMA.16816.F32 R52, R36.reuse, R24, R52 ;  /* 0x000000182434723c */ /* 0x048ff00000001834 */
[C---:B------:R-:W-:Y:S01]  /*2b90*/  HMMA.16816.F32 R48, R36.reuse, R26, R48 ;  /* 0x0000001a2430723c */ /* 0x040fe20000001830 */
[----:B------:R-:W2:Y:S07]  /*2ba0*/  LDSM.16.M88.4 R24, [R222] ;  /* 0x00000000de18783b */ /* 0x000eae0000000200 */
[C---:B------:R-:W-:Y:S08]  /*2bb0*/  HMMA.16816.F32 R44, R36.reuse, R28, R44 ;  /* 0x0000001c242c723c */ /* 0x040ff0000000182c */
[C---:B------:R-:W-:Y:S01]  /*2bc0*/  HMMA.16816.F32 R40, R36.reuse, R30, R40 ;  /* 0x0000001e2428723c */ /* 0x040fe20000001828 */
[----:B------:R-:W3:Y:S07]  /*2bd0*/  LDSM.16.M88.4 R28, [R219+0x10800] ;  /* 0x01080000db1c783b */ /* 0x000eee0000000200 */
[C---:B------:R-:W-:Y:S08]  /*2be0*/  HMMA.16816.F32 R8, R36.reuse, R56, R8 ;  /* 0x000000382408723c */ /* 0x040ff00000001808 */
[C---:B-1----:R-:W-:Y:S08]  /*2bf0*/  HMMA.16816.F32 R16, R36.reuse, R20, R16 ;  /* 0x000000142410723c */ /* 0x042ff00000001810 */
[C---:B------:R-:W-:Y:S01]  /*2c00*/  HMMA.16816.F32 R12, R36.reuse, R22, R12 ;  /* 0x00000016240c723c */ /* 0x040fe2000000180c */
[----:B------:R-:W1:Y:S07]  /*2c10*/  LDSM.16.M88.4 R20, [R219+0x11000] ;  /* 0x01100000db14783b */ /* 0x000e6e0000000200 */
        /* <DEDUP_REMOVED lines=12> */
[C---:B------:R-:W-:Y:S08]  /*2ce0*/  HMMA.16816.F32 R8, R24.reuse, R80, R8 ;  /* 0x000000501808723c */ /* 0x040ff00000001808 */
[----:B------:R-:W-:Y:S01]  /*2cf0*/  HMMA.16816.F32 R76, R24, R82, R76 ;  /* 0x00000052184c723c */ /* 0x000fe2000000184c */
[----:B------:R-:W5:Y:S07]  /*2d00*/  LDSM.16.M88.4 R24, [R225+0x13800] ;  /* 0x01380000e118783b */ /* 0x000f6e0000000200 */
[C---:B------:R-:W-:Y:S08]  /*2d10*/  HMMA.16816.F32 R52, R72.reuse, R68, R52 ;  /* 0x000000444834723c */ /* 0x040ff00000001834 */
[C---:B------:R-:W-:Y:S08]  /*2d20*/  HMMA.16816.F32 R48, R72.reuse, R70, R48 ;  /* 0x000000464830723c */ /* 0x040ff00000001830 */
[C---:B------:R-:W-:Y:S08]  /*2d30*/  HMMA.16816.F32 R44, R72.reuse, R64, R44 ;  /* 0x00000040482c723c */ /* 0x040ff0000000182c */
[C---:B------:R-:W-:Y:S01]  /*2d40*/  HMMA.16816.F32 R40, R72.reuse, R66, R40 ;  /* 0x000000424828723c */ /* 0x040fe20000001828 */
[----:B------:R-:W-:Y:S07]  /*2d50*/  LDSM.16.M88.4 R64, [R223+0x3800] ;  /* 0x00380000df40783b */ /* 0x000fee0000000200 */
[C---:B------:R-:W-:Y:S08]  /*2d60*/  HMMA.16816.F32 R16, R72.reuse, R60, R16 ;  /* 0x0000003c4810723c */ /* 0x040ff00000001810 */
[C---:B------:R-:W-:Y:S01]  /*2d70*/  HMMA.16816.F32 R12, R72.reuse, R62, R12 ;  /* 0x0000003e480c723c */ /* 0x040fe2000000180c */
[----:B------:R-:W-:Y:S07]  /*2d80*/  LDSM.16.M88.4 R60, [R223+0x2800] ;  /* 0x00280000df3c783b */ /* 0x000fee0000000200 */
[C---:B----4-:R-:W-:Y:S08]  /*2d90*/  HMMA.16816.F32 R8, R72.reuse, R56, R8 ;  /* 0x000000384808723c */ /* 0x050ff00000001808 */
        /* <DEDUP_REMOVED lines=11> */
[----:B------:R-:W-:Y:S07]  /*2e50*/  LDSM.16.M88.4 R20, [R222+0x4000] ;  /* 0x00400000de14783b */ /* 0x000fee0000000200 */
[C---:B-----5:R-:W-:Y:S01]  /*2e60*/  HMMA.16816.F32 R68, R36.reuse, R24, R8 ;  /* 0x000000182444723c */ /* 0x060fe20000001808 */
[----:B------:R-:W1:Y:S07]  /*2e70*/  LDSM.16.M88.4 R8, [R219+0x12000] ;  /* 0x01200000db08783b */ /* 0x000e6e0000000200 */
[----:B------:R-:W-:Y:S01]  /*2e80*/  HMMA.16816.F32 R76, R36, R26, R76 ;  /* 0x0000001a244c723c */ /* 0x000fe2000000184c */
[----:B------:R-:W4:Y:S04]  /*2e90*/  LDSM.16.M88.4 R36, [R219+0x13000] ;  /* 0x01300000db24783b */ /* 0x000f280000000200 */
[----:B------:R-:W5:Y:S03]  /*2ea0*/  LDSM.16.M88.4 R24, [R219+0x12800] ;  /* 0x01280000db18783b */ /* 0x000f660000000200 */
        /* <DEDUP_REMOVED lines=9> */
[C---:B------:R-:W-:Y:S08]  /*2f40*/  HMMA.16816.F32 R68, R56.reuse, R64, R68 ;  /* 0x000000403844723c */ /* 0x040ff00000001844 */
[----:B------:R-:W-:Y:S01]  /*2f50*/  HMMA.16816.F32 R76, R56, R66, R76 ;  /* 0x00000042384c723c */ /* 0x000fe2000000184c */
[----:B------:R-:W-:Y:S04]  /*2f60*/  LDSM.16.M88.4 R56, [R221+0x4000] ;  /* 0x00400000dd38783b */ /* 0x000fe80000000200 */
[----:B------:R-:W-:Y:S03]  /*2f70*/  LDSM.16.M88.4 R64, [R212+0x3800] ;  /* 0x00380000d440783b */ /* 0x000fe60000000200 */
[C---:B-1----:R-:W-:Y:S08]  /*2f80*/  HMMA.16816.F32 R52, R20.reuse, R8, R52 ;  /* 0x000000081434723c */ /* 0x042ff00000001834 */
[C---:B------:R-:W-:Y:S01]  /*2f90*/  HMMA.16816.F32 R48, R20.reuse, R10, R48 ;  /* 0x0000000a1430723c */ /* 0x040fe20000001830 */
[----:B------:R-:W1:Y:S07]  /*2fa0*/  LDSM.16.M88.4 R8, [R212+0x3000] ;  /* 0x00300000d408783b */ /* 0x000e6e0000000200 */
[C---:B----4-:R-:W-:Y:S08]  /*2fb0*/  HMMA.16816.F32 R16, R20.reuse, R36, R16 ;  /* 0x000000241410723c */ /* 0x050ff00000001810 */
[C---:B------:R-:W-:Y:S01]  /*2fc0*/  HMMA.16816.F32 R12, R20.reuse, R38, R12 ;  /* 0x00000026140c723c */ /* 0x040fe2000000180c */
[----:B------:R-:W-:Y:S07]  /*2fd0*/  LDSM.16.M88.4 R36, [R226+0x8000] ;  /* 0x00800000e224783b */ /* 0x000fee0000000200 */
[C---:B-----5:R-:W-:Y:S08]  /*2fe0*/  HMMA.16816.F32 R44, R20.reuse, R24, R44 ;  /* 0x00000018142c723c */ /* 0x060ff0000000182c */
[C---:B------:R-:W-:Y:S01]  /*2ff0*/  HMMA.16816.F32 R40, R20.reuse, R26, R40 ;  /* 0x0000001a1428723c */ /* 0x040fe20000001828 */
[----:B------:R-:W3:Y:S07]  /*3000*/  LDSM.16.M88.4 R24, [R225+0x14000] ;  /* 0x01400000e118783b */ /* 0x000eee0000000200 */
[C---:B--2---:R-:W-:Y:S08]  /*3010*/  HMMA.16816.F32 R68, R20.reuse, R32, R68 ;  /* 0x000000201444723c */ /* 0x044ff00000001844 */
[----:B------:R-:W-:Y:S01]  /*3020*/  HMMA.16816.F32 R76, R20, R34, R76 ;  /* 0x00000022144c723c */ /* 0x000fe2000000184c */
[----:B------:R-:W2:Y:S04]  /*3030*/  LDSM.16.M88.4 R20, [R225+0x14800] ;  /* 0x01480000e114783b */ /* 0x000ea80000000200 */
[----:B------:R-:W-:Y:S03]  /*3040*/  LDSM.16.M88.4 R32, [R224+0x8000] ;  /* 0x00800000e020783b */ /* 0x000fe60000000200 */
[C---:B-1----:R-:W-:Y:S08]  /*3050*/  HMMA.16816.F32 R16, R56.reuse, R8, R16 ;  /* 0x000000083810723c */ /* 0x042ff00000001810 */
[C---:B------:R-:W-:Y:S01]  /*3060*/  HMMA.16816.F32 R12, R56.reuse, R10, R12 ;  /* 0x0000000a380c723c */ /* 0x040fe2000000180c */
[----:B------:R-:W1:Y:S07]  /*3070*/  LDSM.16.M88.4 R8, [R225+0x15000] ;  /* 0x01500000e108783b */ /* 0x000e6e0000000200 */
        /* <DEDUP_REMOVED lines=8> */
[----:B------:R-:W4:Y:S07]  /*3100*/  LDSM.16.M88.4 R56, [R225+0x15800] ;  /* 0x01580000e138783b */ /* 0x000f2e0000000200 */
[C---:B---3--:R-:W-:Y:S08]  /*3110*/  HMMA.16816.F32 R52, R36.reuse, R24, R52 ;  /* 0x000000182434723c */ /* 0x048ff00000001834 */
[C---:B------:R-:W-:Y:S01]  /*3120*/  HMMA.16816.F32 R48, R36.reuse, R26, R48 ;  /* 0x0000001a2430723c */ /* 0x040fe20000001830 */
[----:B------:R-:W3:Y:S07]  /*3130*/  LDSM.16.M88.4 R24, [R223+0x5000] ;  /* 0x00500000df18783b */ /* 0x000eee0000000200 */
[C---:B--2---:R-:W-:Y:S08]  /*3140*/  HMMA.16816.F32 R44, R36.reuse, R20, R44 ;  /* 0x00000014242c723c */ /* 0x044ff0000000182c */
[C---:B------:R-:W-:Y:S01]  /*3150*/  HMMA.16816.F32 R64, R36.reuse, R22, R40 ;  /* 0x000000162440723c */ /* 0x040fe20000001828 */
[----:B------:R-:W-:Y:S04]  /*3160*/  LDSM.16.M88.4 R40, [R222+0x8000] ;  /* 0x00800000de28783b */ /* 0x000fe80000000200 */
[----:B------:R-:W2:Y:S03]  /*3170*/  LDSM.16.M88.4 R20, [R219+0x14000] ;  /* 0x01400000db14783b */ /* 0x000ea60000000200 */
[C---:B-1----:R-:W-:Y:S08]  /*3180*/  HMMA.16816.F32 R16, R36.reuse, R8, R16 ;  /* 0x000000082410723c */ /* 0x042ff00000001810 */
[C---:B------:R-:W-:Y:S01]  /*3190*/  HMMA.16816.F32 R12, R36.reuse, R10, R12 ;  /* 0x0000000a240c723c */ /* 0x040fe2000000180c */
[----:B------:R-:W1:Y:S07]  /*31a0*/  LDSM.16.M88.4 R8, [R219+0x14800] ;  /* 0x01480000db08783b */ /* 0x000e6e0000000200 */
[C---:B----4-:R-:W-:Y:S08]  /*31b0*/  HMMA.16816.F32 R68, R36.reuse, R56, R68 ;  /* 0x000000382444723c */ /* 0x050ff00000001844 */
[----:B------:R-:W-:Y:S01]  /*31c0*/  HMMA.16816.F32 R76, R36, R58, R76 ;  /* 0x0000003a244c723c */ /* 0x000fe2000000184c */
[----:B------:R-:W-:Y:S04]  /*31d0*/  LDSM.16.M88.4 R36, [R219+0x15800] ;  /* 0x01580000db24783b */ /* 0x000fe80000000200 */
[----:B------:R-:W-:Y:S03]  /*31e0*/  LDSM.16.M88.4 R56, [R221+0x8000] ;  /* 0x00800000dd38783b */ /* 0x000fe60000000200 */
[C---:B------:R-:W-:Y:S08]  /*31f0*/  HMMA.16816.F32 R52, R32.reuse, R28, R52 ;  /* 0x0000001c2034723c */ /* 0x040ff00000001834 */
[C---:B------:R-:W-:Y:S01]  /*3200*/  HMMA.16816.F32 R48, R32.reuse, R30, R48 ;  /* 0x0000001e2030723c */ /* 0x040fe20000001830 */
[----:B------:R-:W4:Y:S07]  /*3210*/  LDSM.16.M88.4 R28, [R219+0x15000] ;  /* 0x01500000db1c783b */ /* 0x000f2e0000000200 */
[C---:B------:R-:W-:Y:S08]  /*3220*/  HMMA.16816.F32 R44, R32.reuse, R60, R44 ;  /* 0x0000003c202c723c */ /* 0x040ff0000000182c */
[C---:B------:R-:W-:Y:S01]  /*3230*/  HMMA.16816.F32 R64, R32.reuse, R62, R64 ;  /* 0x0000003e2040723c */ /* 0x040fe20000001840 */
[----:B------:R-:W-:Y:S07]  /*3240*/  LDSM.16.M88.4 R60, [R225+0x16000] ;  /* 0x01600000e13c783b */ /* 0x000fee0000000200 */
[C---:B---3--:R-:W-:Y:S08]  /*3250*/  HMMA.16816.F32 R16, R32.reuse, R24, R16 ;  /* 0x000000182010723c */ /* 0x048ff00000001810 */
[C---:B------:R-:W-:Y:S01]  /*3260*/  HMMA.16816.F32 R12, R32.reuse, R26, R12 ;  /* 0x0000001a200c723c */ /* 0x040fe2000000180c */
[----:B------:R-:W3:Y:S07]  /*3270*/  LDSM.16.M88.4 R24, [R212+0x4800] ;  /* 0x00480000d418783b */ /* 0x000eee0000000200 */
        /* <DEDUP_REMOVED lines=9> */
[C---:B----4-:R-:W-:Y:S08]  /*3310*/  HMMA.16816.F32 R16, R40.reuse, R28, R16 ;  /* 0x0000001c2810723c */ /* 0x050ff00000001810 */
[C---:B------:R-:W-:Y:S01]  /*3320*/  HMMA.16816.F32 R12, R40.reuse, R30, R12 ;  /* 0x0000001e280c723c */ /* 0x040fe2000000180c */
[----:B------:R-:W-:Y:S07]  /*3330*/  LDSM.16.M88.4 R28, [R225+0x16800] ;  /* 0x01680000e11c783b */ /* 0x000fee0000000200 */
[C---:B------:R-:W-:Y:S01]  /*3340*/  HMMA.16816.F32 R72, R40.reuse, R36, R68 ;  /* 0x000000242848723c */ /* 0x040fe20000001844 */
[----:B------:R-:W4:Y:S07]  /*3350*/  LDSM.16.M88.4 R68, [R226+0xc000] ;  /* 0x00c00000e244783b */ /* 0x000f2e0000000200 */
[----:B------:R-:W-:Y:S01]  /*3360*/  HMMA.16816.F32 R76, R40, R38, R76 ;  /* 0x00000026284c723c */ /* 0x000fe2000000184c */
[----:B------:R-:W5:Y:S04]  /*3370*/  LDSM.16.M88.4 R36, [R225+0x17000] ;  /* 0x01700000e124783b */ /* 0x000f680000000200 */
[----:B------:R-:W-:Y:S03]  /*3380*/  LDSM.16.M88.4 R40, [R224+0xc000] ;  /* 0x00c00000e028783b */ /* 0x000fe60000000200 */
[C---:B---3--:R-:W-:Y:S08]  /*3390*/  HMMA.16816.F32 R44, R56.reuse, R24, R44 ;  /* 0x00000018382c723c */ /* 0x048ff0000000182c */
[C---:B------:R-:W-:Y:S01]  /*33a0*/  HMMA.16816.F32 R64, R56.reuse, R26, R64 ;  /* 0x0000001a3840723c */ /* 0x040fe20000001840 */
[----:B------:R-:W3:Y:S07]  /*33b0*/  LDSM.16.M88.4 R24, [R225+0x17800] ;  /* 0x01780000e118783b */ /* 0x000eee0000000200 */
[C---:B--2---:R-:W-:Y:S08]  /*33c0*/  HMMA.16816.F32 R16, R56.reuse, R20, R16 ;  /* 0x000000143810723c */ /* 0x044ff00000001810 */
[C---:B------:R-:W-:Y:S01]  /*33d0*/  HMMA.16816.F32 R12, R56.reuse, R22, R12 ;  /* 0x00000016380c723c */ /* 0x040fe2000000180c */
[----:B------:R-:W-:Y:S07]  /*33e0*/  LDSM.16.M88.4 R20, [R223+0x6800] ;  /* 0x00680000df14783b */ /* 0x000fee0000000200 */
[C---:B-1----:R-:W-:Y:S08]  /*33f0*/  HMMA.16816.F32 R72, R56.reuse, R8, R72 ;  /* 0x000000083848723c */ /* 0x042ff00000001848 */
[C---:B------:R-:W-:Y:S01]  /*3400*/  HMMA.16816.F32 R76, R56.reuse, R10, R76 ;  /* 0x0000000a384c723c */ /* 0x040fe2000000184c */
[----:B------:R-:W1:Y:S07]  /*3410*/  LDSM.16.M88.4 R8, [R223+0x7000] ;  /* 0x00700000df08783b */ /* 0x000e6e0000000200 */
[C---:B------:R-:W-:Y:S08]  /*3420*/  HMMA.16816.F32 R52, R56.reuse, R32, R52 ;  /* 0x000000203834723c */ /* 0x040ff00000001834 */
[----:B------:R-:W-:Y:S01]  /*3430*/  HMMA.16816.F32 R48, R56, R34, R48 ;  /* 0x000000223830723c */ /* 0x000fe20000001830 */
[----:B------:R-:W-:Y:S04]  /*3440*/  LDSM.16.M88.4 R32, [R223+0x6000] ;  /* 0x00600000df20783b */ /* 0x000fe80000000200 */
[----:B------:R-:W-:Y:S03]  /*3450*/  LDSM.16.M88.4 R56, [R222+0xc000] ;  /* 0x00c00000de38783b */ /* 0x000fe60000000200 */
[C---:B----4-:R-:W-:Y:S08]  /*3460*/  HMMA.16816.F32 R44, R68.reuse, R28, R44 ;  /* 0x0000001c442c723c */ /* 0x050ff0000000182c */
[C---:B------:R-:W-:Y:S01]  /*3470*/  HMMA.16816.F32 R64, R68.reuse, R30, R64 ;  /* 0x0000001e4440723c */ /* 0x040fe20000001840 */
[----:B------:R-:W2:Y:S07]  /*3480*/  LDSM.16.M88.4 R28, [R223+0x7800] ;  /* 0x00780000df1c783b */ /* 0x000eae0000000200 */
[C---:B-----5:R-:W-:Y:S08]  /*3490*/  HMMA.16816.F32 R16, R68.reuse, R36, R16 ;  /* 0x000000244410723c */ /* 0x060ff00000001810 */
[C---:B------:R-:W-:Y:S01]  /*34a0*/  HMMA.16816.F32 R12, R68.reuse, R38, R12 ;  /* 0x00000026440c723c */ /* 0x040fe2000000180c */
[----:B------:R-:W-:Y:S07]  /*34b0*/  LDSM.16.M88.4 R36, [R219+0x16000] ;  /* 0x01600000db24783b */ /* 0x000fee0000000200 */
[C---:B---3--:R-:W-:Y:S08]  /*34c0*/  HMMA.16816.F32 R72, R68.reuse, R24, R72 ;  /* 0x000000184448723c */ /* 0x048ff00000001848 */
[C---:B------:R-:W-:Y:S01]  /*34d0*/  HMMA.16816.F32 R76, R68.reuse, R26, R76 ;  /* 0x0000001a444c723c */ /* 0x040fe2000000184c */
[----:B------:R-:W-:Y:S07]  /*34e0*/  LDSM.16.M88.4 R24, [R219+0x16800] ;  /* 0x01680000db18783b */ /* 0x000fee0000000200 */
[C---:B------:R-:W-:Y:S08]  /*34f0*/  HMMA.16816.F32 R52, R68.reuse, R60, R52 ;  /* 0x0000003c4434723c */ /* 0x040ff00000001834 */
[----:B------:R-:W-:Y:S01]  /*3500*/  HMMA.16816.F32 R48, R68, R62, R48 ;  /* 0x0000003e4430723c */ /* 0x000fe20000001830 */
[----:B------:R-:W-:Y:S07]  /*3510*/  LDSM.16.M88.4 R60, [R221+0xc000] ;  /* 0x00c00000dd3c783b */ /* 0x000fee0000000200 */
[C---:B-1----:R-:W-:Y:S08]  /*3520*/  HMMA.16816.F32 R16, R40.reuse, R8, R16 ;  /* 0x000000082810723c */ /* 0x042ff00000001810 */
[C---:B------:R-:W-:Y:S01]  /*3530*/  HMMA.16816.F32 R12, R40.reuse, R10, R12 ;  /* 0x0000000a280c723c */ /* 0x040fe2000000180c */
[----:B------:R-:W1:Y:S07]  /*3540*/  LDSM.16.M88.4 R8, [R219+0x17800] ;  /* 0x01780000db08783b */ /* 0x000e6e0000000200 */
[C---:B------:R-:W-:Y:S08]  /*3550*/  HMMA.16816.F32 R44, R40.reuse, R20, R44 ;  /* 0x00000014282c723c */ /* 0x040ff0000000182c */
[C---:B------:R-:W-:Y:S01]  /*3560*/  HMMA.16816.F32 R64, R40.reuse, R22, R64 ;  /* 0x000000162840723c */ /* 0x040fe20000001840 */
[----:B------:R-:W3:Y:S07]  /*3570*/  LDSM.16.M88.4 R20, [R219+0x17000] ;  /* 0x01700000db14783b */ /* 0x000eee0000000200 */
[C---:B--2---:R-:W-:Y:S08]  /*3580*/  HMMA.16816.F32 R72, R40.reuse, R28, R72 ;  /* 0x0000001c2848723c */ /* 0x044ff00000001848 */
[C---:B------:R-:W-:Y:S01]  /*3590*/  HMMA.16816.F32 R76, R40.reuse, R30, R76 ;  /* 0x0000001e284c723c */ /* 0x040fe2000000184c */
[----:B------:R-:W-:Y:S07]  /*35a0*/  LDSM.16.M88.4 R28, [R212+0x6800] ;  /* 0x00680000d41c783b */ /* 0x000fee0000000200 */
[C---:B------:R-:W-:Y:S08]  /*35b0*/  HMMA.16816.F32 R52, R40.reuse, R32, R52 ;  /* 0x000000202834723c */ /* 0x040ff00000001834 */
[----:B------:R-:W-:Y:S01]  /*35c0*/  HMMA.16816.F32 R48, R40, R34, R48 ;  /* 0x000000222830723c */ /* 0x000fe20000001830 */
[----:B------:R-:W2:Y:S07]  /*35d0*/  LDSM.16.M88.4 R32, [R212+0x6000] ;  /* 0x00600000d420783b */ /* 0x000eae0000000200 */
[C---:B-1----:R-:W-:Y:S08]  /*35e0*/  HMMA.16816.F32 R72, R56.reuse, R8, R72 ;  /* 0x000000083848723c */ /* 0x042ff00000001848 */
[C---:B------:R-:W-:Y:S01]  /*35f0*/  HMMA.16816.F32 R76, R56.reuse, R10, R76 ;  /* 0x0000000a384c723c */ /* 0x040fe2000000184c */
[----:B------:R-:W1:Y:S07]  /*3600*/  LDSM.16.M88.4 R8, [R212+0x7000] ;  /* 0x00700000d408783b */ /* 0x000e6e0000000200 */
[C---:B------:R-:W-:Y:S08]  /*3610*/  HMMA.16816.F32 R52, R56.reuse, R36, R52 ;  /* 0x000000243834723c */ /* 0x040ff00000001834 */
[C---:B---3--:R-:W-:Y:S08]  /*3620*/  HMMA.16816.F32 R16, R56.reuse, R20, R16 ;  /* 0x000000143810723c */ /* 0x048ff00000001810 */
[----:B------:R-:W-:Y:S01]  /*3630*/  HMMA.16816.F32 R12, R56, R22, R12 ;  /* 0x00000016380c723c */ /* 0x000fe2000000180c */
[----:B------:R-:W3:Y:S01]  /*3640*/  LDSM.16.M88.4 R20, [R212+0x7800] ;  /* 0x00780000d414783b */ /* 0x000ee20000000200 */
[----:B------:R-:W-:-:S06]  /*3650*/  DEPBAR.LE SB0, 0x0 ;  /* 0x000080000000791a */ /* 0x000fcc0000000000 */
[C---:B------:R-:W-:Y:S08]  /*3660*/  HMMA.16816.F32 R48, R56.reuse, R38, R48 ;  /* 0x000000263830723c */ /* 0x040ff00000001830 */
[----:B------:R-:W-:Y:S07]  /*3670*/  HMMA.16816.F32 R44, R56, R24, R44 ;  /* 0x00000018382c723c */ /* 0x000fee000000182c */
[C---:B------:R-:W-:Y:S01]  /*3680*/  IADD3 R25, R3.reuse, 0x1, RZ ;  /* 0x0000000103197810 */ /* 0x040fe20007ffe0ff */
[----:B--2---:R-:W-:Y:S01]  /*3690*/  HMMA.16816.F32 R52, R60, R32, R52 ;  /* 0x000000203c34723c */ /* 0x004fe20000001834 */
[----:B------:R-:W-:-:S02]  /*36a0*/  IADD3 R24, R3, 0x8, RZ ;  /* 0x0000000803187810 */ /* 0x000fc40007ffe0ff */
[----:B------:R-:W-:Y:S02]  /*36b0*/  ISETP.GE.AND P0, PT, R25, UR18, PT ;  /* 0x0000001219007c0c */ /* 0x000fe4000bf06270 */
[----:B------:R-:W-:-:S03]  /*36c0*/  ISETP.GE.AND P6, PT, R24, UR18, PT ;  /* 0x0000001218007c0c */ /* 0x000fc6000bfc6270 */
[----:B------:R-:W-:Y:S08]  /*36d0*/  HMMA.16816.F32 R48, R60, R34, R48 ;  /* 0x000000223c30723c */ /* 0x000ff00000001830 */
[----:B------:R-:W-:Y:S08]  /*36e0*/  HMMA.16816.F32 R64, R56, R26, R64 ;  /* 0x0000001a3840723c */ /* 0x000ff00000001840 */
[----:B------:R-:W-:Y:S01]  /*36f0*/  HMMA.16816.F32 R44, R60, R28, R44 ;  /* 0x0000001c3c2c723c */ /* 0x000fe2000000182c */
[----:B------:R-:W-:-:S02]  /*3700*/  FSEL R54, R54, -INF , !P1 ;  /* 0xff80000036367808 */ /* 0x000fc40004800000 */
[----:B------:R-:W-:Y:S02]  /*3710*/  FSEL R52, R52, -INF , !P1 ;  /* 0xff80000034347808 */ /* 0x000fe40004800000 */
[----:B------:R-:W-:Y:S02]  /*3720*/  ISETP.GE.AND P1, PT, R6, UR18, PT ;  /* 0x0000001206007c0c */ /* 0x000fe4000bf26270 */
[----:B------:R-:W-:Y:S01]  /*3730*/  IADD3 R6, R3, 0x21, RZ ;  /* 0x0000002103067810 */ /* 0x000fe20007ffe0ff */
[----:B-1----:R-:W-:Y:S01]  /*3740*/  HMMA.16816.F32 R16, R60, R8, R16 ;  /* 0x000000083c10723c */ /* 0x002fe20000001810 */
[----:B------:R-:W-:Y:S02]  /*3750*/  FSEL R55, R55, -INF , !P0 ;  /* 0xff80000037377808 */ /* 0x000fe40004000000 */
[----:B------:R-:W-:Y:S02]  /*3760*/  FSEL R53, R53, -INF , !P0 ;  /* 0xff80000035357808 */ /* 0x000fe40004000000 */
[----:B------:R-:W-:-:S02]  /*3770*/  ISETP.GE.AND P0, PT, R7, UR18, PT ;  /* 0x0000001207007c0c */ /* 0x000fc4000bf06270 */
[----:B------:R-:W-:Y:S01]  /*3780*/  FSEL R50, R50, -INF , !P6 ;  /* 0xff80000032327808 */ /* 0x000fe20007000000 */
[C---:B---3--:R-:W-:Y:S01]  /*3790*/  HMMA.16816.F32 R76, R60.reuse, R22, R76 ;  /* 0x000000163c4c723c */ /* 0x048fe2000000184c */
[----:B------:R-:W-:Y:S02]  /*37a0*/  FSEL R48, R48, -INF , !P6 ;  /* 0xff80000030307808 */ /* 0x000fe40007000000 */
[C---:B------:R-:W-:Y:S02]  /*37b0*/  IADD3 R7, R3.reuse, 0x28, RZ ;  /* 0x0000002803077810 */ /* 0x040fe40007ffe0ff */
[----:B------:R-:W-:Y:S02]  /*37c0*/  ISETP.GE.AND P6, PT, R6, UR18, PT ;  /* 0x0000001206007c0c */ /* 0x000fe4000bfc6270 */
[----:B------:R-:W-:Y:S01]  /*37d0*/  IADD3 R6, R3, 0x29, RZ ;  /* 0x0000002903067810 */ /* 0x000fe20007ffe0ff */
[----:B------:R-:W-:Y:S01]  /*37e0*/  HMMA.16816.F32 R64, R60, R30, R64 ;  /* 0x0000001e3c40723c */ /* 0x000fe20000001840 */
[----:B------:R-:W-:-:S02]  /*37f0*/  FSEL R51, R51, -INF , !P5 ;  /* 0xff80000033337808 */ /* 0x000fc40006800000 */
[----:B------:R-:W-:Y:S02]  /*3800*/  FSEL R49, R49, -INF , !P5 ;  /* 0xff80000031317808 */ /* 0x000fe40006800000 */
[----:B------:R-:W-:Y:S02]  /*3810*/  ISETP.GE.AND P5, PT, R7, UR18, PT ;  /* 0x0000001207007c0c */ /* 0x000fe4000bfa6270 */
[----:B------:R-:W-:Y:S01]  /*3820*/  FSEL R7, R44, -INF , !P4 ;  /* 0xff8000002c077808 */ /* 0x000fe20006000000 */
[----:B------:R-:W-:Y:S01]  /*3830*/  HMMA.16816.F32 R12, R60, R10, R12 ;  /* 0x0000000a3c0c723c */ /* 0x000fe2000000180c */
[C---:B------:R-:W-:Y:S02]  /*3840*/  IADD3 R9, R3.reuse, 0x31, RZ ;  /* 0x0000003103097810 */ /* 0x040fe40007ffe0ff */
[----:B------:R-:W-:Y:S02]  /*3850*/  IADD3 R22, R3, 0x38, RZ ;  /* 0x0000003803167810 */ /* 0x000fe40007ffe0ff */
[----:B------:R-:W-:-:S02]  /*3860*/  FSEL R187, R18, -INF , !P0 ;  /* 0xff80000012bb7808 */ /* 0x000fc40004000000 */
[----:B------:R-:W-:Y:S01]  /*3870*/  FSEL R10, R46, -INF , !P4 ;  /* 0xff8000002e0a7808 */ /* 0x000fe20006000000 */
[----:B------:R-:W-:Y:S01]  /*3880*/  HMMA.16816.F32 R72, R60, R20, R72 ;  /* 0x000000143c48723c */ /* 0x000fe20000001848 */
[----:B------:R-:W-:Y:S02]  /*3890*/  ISETP.GE.AND P4, PT, R6, UR18, PT ;  /* 0x0000001206007c0c */ /* 0x000fe4000bf86270 */
[C---:B------:R-:W-:Y:S02]  /*38a0*/  IADD3 R6, R3.reuse, 0x30, RZ ;  /* 0x0000003003067810 */ /* 0x040fe40007ffe0ff */
[----:B------:R-:W-:Y:S02]  /*38b0*/  IADD3 R3, R3, 0x39, RZ ;  /* 0x0000003903037810 */ /* 0x000fe40007ffe0ff */
[----:B------:R-:W-:Y:S02]  /*38c0*/  FSEL R183, R16, -INF , !P0 ;  /* 0xff80000010b77808 */ /* 0x000fe40004000000 */
[----:B------:R-:W-:-:S02]  /*38d0*/  ISETP.GE.AND P0, PT, R3, UR18, PT ;  /* 0x0000001203007c0c */ /* 0x000fc4000bf06270 */
[----:B------:R-:W-:Y:S02]  /*38e0*/  FSEL R11, R47, -INF , !P3 ;  /* 0xff8000002f0b7808 */ /* 0x000fe40005800000 */
[----:B------:R-:W-:Y:S02]  /*38f0*/  FSEL R168, R79, -INF , !P0 ;  /* 0xff8000004fa87808 */ /* 0x000fe40004000000 */
[----:B------:R-:W-:Y:S02]  /*3900*/  FSEL R192, R77, -INF , !P0 ;  /* 0xff8000004dc07808 */ /* 0x000fe40004000000 */
[----:B------:R-:W-:Y:S02]  /*3910*/  PLOP3.LUT P0, PT, PT, PT, UP0, 0x80, 0x0 ;  /* 0x000000000000781c */ /* 0x000fe40003f0f008 */
[----:B------:R-:W-:Y:S02]  /*3920*/  FSEL R21, R45, -INF , !P3 ;  /* 0xff8000002d157808 */ /* 0x000fe40005800000 */
[----:B------:R-:W-:-:S02]  /*3930*/  ISETP.GE.AND P3, PT, R6, UR18, PT ;  /* 0x0000001206007c0c */ /* 0x000fc4000bf66270 */
[----:B------:R-:W-:Y:S02]  /*3940*/  FSEL R8, R66, -INF , !P2 ;  /* 0xff80000042087808 */ /* 0x000fe40005000000 */
[----:B------:R-:W-:Y:S02]  /*3950*/  FSEL R6, R64, -INF , !P2 ;  /* 0xff80000040067808 */ /* 0x000fe40005000000 */
[----:B------:R-:W-:Y:S02]  /*3960*/  ISETP.GE.AND P2, PT, R9, UR18, PT ;  /* 0x0000001209007c0c */ /* 0x000fe4000bf46270 */
[----:B------:R-:W-:Y:S02]  /*3970*/  FSEL R9, R67, -INF , !P1 ;  /* 0xff80000043097808 */ /* 0x000fe40004800000 */
[----:B------:R-:W-:Y:S02]  /*3980*/  FSEL R20, R65, -INF , !P1 ;  /* 0xff80000041147808 */ /* 0x000fe40004800000 */
[----:B------:R-:W-:-:S02]  /*3990*/  ISETP.GE.AND P1, PT, R22, UR18, PT ;  /* 0x0000001216007c0c */ /* 0x000fc4000bf26270 */
[----:B------:R-:W-:Y:S02]  /*39a0*/  FSEL R188, R19, -INF , !P6 ;  /* 0xff80000013bc7808 */ /* 0x000fe40007000000 */
        /* <DEDUP_REMOVED lines=10> */
[----:B------:R-:W-:Y:S01]  /*3a50*/  FSEL R194, R76, -INF , !P1 ;  /* 0xff8000004cc27808 */ /* 0x000fe20004800000 */
[----:B------:R-:W-:Y:S06]  /*3a60*/  BAR.SYNC.DEFER_BLOCKING 0x0 ;  /* 0x0000000000007b1d */ /* 0x000fec0000010000 */
        /* <DEDUP_REMOVED lines=31> */
[----:B------:R-:W-:Y:S02]  /*3c60*/  @!P6 LEA R16, P1, R5, c[0x0][0x168], 0x1 ;  /* 0x00005a000510ea11 */ /* 0x000fe400078208ff */
[----:B------:R-:W-:Y:S01]  /*3c70*/  IADD3.X R3, R3, UR20, RZ, P2, !PT ;  /* 0x0000001403037c10 */ /* 0x000fe200097fe4ff */
[----:B------:R1:W-:Y:S03]  /*3c80*/  @P4 STS.128 [R228+0x14000], RZ ;  /* 0x014000ffe4004388 */ /* 0x0003e60000000c00 */
[C---:B------:R-:W-:Y:S01]  /*3c90*/  @!P6 LEA.HI.X R17, R5.reuse, c[0x0][0x16c], R3, 0x1, P1 ;  /* 0x00005b000511ea11 */ /* 0x040fe200008f0c03 */
        /* <DEDUP_REMOVED lines=36> */
.L_x_326:
[----:B------:R-:W-:Y:S05]  /*3ee0*/  BSYNC B0 ;  /* 0x0000000000007941 */ /* 0x000fea0003800000 */
.L_x_325:
[----:B------:R-:W0:Y:S02]  /*3ef0*/  LDGDEPBAR ;  /* 0x00000000000079af */ /* 0x000e240000000000 */
.L_x_324:
        /* <DEDUP_REMOVED lines=71> */
[----:B------:R-:W-:Y:S01]  /*4370*/  FFMA.FTZ R175, R51, c[0x0][0x23c], -R169 ;  /* 0x00008f0033af7a23 */ /* 0x000fe200000108a9 */
[----:B------:R-:W-:Y:S01]  /*4380*/  LDSM.16.MT88.4 R28, [R218+0x18800] ;  /* 0x01880000da1c783b */ /* 0x000fe20000004200 */
[--C-:B------:R-:W-:Y:S01]  /*4390*/  FFMA.FTZ R176, R7, c[0x0][0x23c], -R193.reuse ;  /* 0x00008f0007b07a23 */ /* 0x100fe200000108c1 */
[----:B------:R-:W1:Y:S01]  /*43a0*/  MUFU.EX2 R178, R178 ;  /* 0x000000b200b27308 */ /* 0x000e620000000800 */
[----:B------:R-:W-:Y:S01]  /*43b0*/  FFMA.FTZ R167, R6, c[0x0][0x23c], -R193 ;  /* 0x00008f0006a77a23 */ /* 0x000fe200000108c1 */
[----:B------:R-:W2:Y:S01]  /*43c0*/  LDSM.16.MT88.4 R48, [R217+0x18000] ;  /* 0x01800000d930783b */ /* 0x000ea20000004200 */
[--C-:B------:R-:W-:Y:S02]  /*43d0*/  FFMA.FTZ R174, R10, c[0x0][0x23c], -R169.reuse ;  /* 0x00008f000aae7a23 */ /* 0x100fe400000108a9 */
[--C-:B------:R-:W-:Y:S01]  /*43e0*/  FFMA.FTZ R166, R11, c[0x0][0x23c], -R169.reuse ;  /* 0x00008f000ba67a23 */ /* 0x100fe200000108a9 */
[----:B------:R-:W3:Y:S01]  /*43f0*/  LDSM.16.MT88.4 R4, [R216+0x1e000] ;  /* 0x01e00000d804783b */ /* 0x000ee20000004200 */
[--C-:B------:R-:W-:Y:S01]  /*4400*/  FFMA.FTZ R165, R8, c[0x0][0x23c], -R169.reuse ;  /* 0x00008f0008a57a23 */ /* 0x100fe200000108a9 */
[----:B------:R-:W-:Y:S01]  /*4410*/  MUFU.EX2 R177, R177 ;  /* 0x000000b100b17308 */ /* 0x000fe20000000800 */
[----:B------:R-:W-:Y:S01]  /*4420*/  FFMA.FTZ R0, R9, c[0x0][0x23c], -R169 ;  /* 0x00008f0009007a23 */ /* 0x000fe200000108a9 */
[----:B------:R-:W-:Y:S01]  /*4430*/  LDSM.16.MT88.4 R24, [R217+0x18800] ;  /* 0x01880000d918783b */ /* 0x000fe20000004200 */
[----:B------:R-:W-:-:S02]  /*4440*/  FFMA.FTZ R172, R21, c[0x0][0x23c], -R193 ;  /* 0x00008f0015ac7a23 */ /* 0x000fc400000108c1 */
[--C-:B------:R-:W-:Y:S01]  /*4450*/  FFMA.FTZ R2, R20, c[0x0][0x23c], -R193.reuse ;  /* 0x00008f0014027a23 */ /* 0x100fe200000108c1 */
[----:B------:R-:W4:Y:S01]  /*4460*/  LDSM.16.MT88.4 R8, [R216+0x18800] ;  /* 0x01880000d808783b */ /* 0x000f220000004200 */
[--C-:B------:R-:W-:Y:S01]  /*4470*/  FFMA.FTZ R183, R183, c[0x0][0x23c], -R193.reuse ;  /* 0x00008f00b7b77a23 */ /* 0x100fe200000108c1 */
[----:B------:R-:W5:Y:S01]  /*4480*/  MUFU.EX2 R173, R173 ;  /* 0x000000ad00ad7308 */ /* 0x000f620000000800 */
[----:B-1----:R-:W-:Y:S01]  /*4490*/  F2FP.PACK_AB R144, R178, R179 ;  /* 0x000000b3b290723e */ /* 0x002fe200000000ff */
[----:B------:R-:W1:Y:S01]  /*44a0*/  LDSM.16.MT88.4 R20, [R220+0x1a800] ;  /* 0x01a80000dc14783b */ /* 0x000e620000004200 */
        /* <DEDUP_REMOVED lines=9> */
[----:B------:R-:W-:Y:S01]  /*4540*/  FFMA.FTZ R190, R190, c[0x0][0x23c], -R169 ;  /* 0x00008f00bebe7a23 */ /* 0x000fe200000108a9 */
[----:B------:R-:W2:Y:S01]  /*4550*/  MUFU.EX2 R180, R180 ;  /* 0x000000b400b47308 */ /* 0x000ea20000000800 */
[----:B-----5:R-:W-:Y:S01]  /*4560*/  F2FP.PACK_AB R146, R173, R177 ;  /* 0x000000b1ad92723e */ /* 0x020fe200000000ff */
[--C-:B------:R-:W-:Y:S02]  /*4570*/  FFMA.FTZ R196, R196, c[0x0][0x23c], -R193.reuse ;  /* 0x00008f00c4c47a23 */ /* 0x100fe400000108c1 */
[--C-:B------:R-:W-:Y:S02]  /*4580*/  FFMA.FTZ R195, R195, c[0x0][0x23c], -R193.reuse ;  /* 0x00008f00c3c37a23 */ /* 0x100fe400000108c1 */
[--C-:B------:R-:W-:Y:S02]  /*4590*/  FFMA.FTZ R194, R194, c[0x0][0x23c], -R193.reuse ;  /* 0x00008f00c2c27a23 */ /* 0x100fe400000108c1 */
[----:B------:R-:W-:Y:S01]  /*45a0*/  MUFU.EX2 R182, R182 ;  /* 0x000000b600b67308 */ /* 0x000fe20000000800 */
[----:B------:R-:W-:-:S02]  /*45b0*/  FFMA.FTZ R249, R192, c[0x0][0x23c], -R193 ;  /* 0x00008f00c0f97a23 */ /* 0x000fc400000108c1 */
[--C-:B------:R-:W-:Y:S02]  /*45c0*/  FFMA.FTZ R191, R191, c[0x0][0x23c], -R169.reuse ;  /* 0x00008f00bfbf7a23 */ /* 0x100fe400000108a9 */
        /* <DEDUP_REMOVED lines=54> */
[----:B------:R-:W1:Y:S06]  /*4930*/  MUFU.EX2 R192, R192 ;  /* 0x000000c000c07308 */ /* 0x000e6c0000000800 */
[C---:B------:R-:W-:Y:S02]  /*4940*/  HMMA.16816.F32 R72, R144.reuse, R74, RZ ;  /* 0x0000004a9048723c */ /* 0x040fe400000018ff */
[----:B------:R-:W1:Y:S06]  /*4950*/  MUFU.EX2 R193, R193 ;  /* 0x000000c100c17308 */ /* 0x000e6c0000000800 */
        /* <DEDUP_REMOVED lines=19> */
[----:B-1----:R-:W-:Y:S01]  /*4a90*/  F2FP.PACK_AB R7, R0, R165 ;  /* 0x000000a50007723e */ /* 0x002fe200000000ff */
        /* <DEDUP_REMOVED lines=62> */
[C---:B-1----:R-:W-:Y:S01]  /*4e80*/  HMMA.16816.F32 R44, R4.reuse, R12, R44 ;  /* 0x0000000c042c723c */ /* 0x042fe2000000182c */
[----:B------:R-:W-:Y:S02]  /*4e90*/  FADD.FTZ R185, R186, R185 ;  /* 0x000000b9bab97221 */ /* 0x000fe40000010000 */
[----:B------:R-:W-:Y:S02]  /*4ea0*/  FADD.FTZ R189, R190, R189 ;  /* 0x000000bdbebd7221 */ /* 0x000fe40000010000 */
[----:B------:R-:W-:Y:S02]  /*4eb0*/  FADD.FTZ R185, R196, R185 ;  /* 0x000000b9c4b97221 */ /* 0x000fe40000010000 */
[----:B------:R-:W-:Y:S01]  /*4ec0*/  FADD.FTZ R189, R191, R189 ;  /* 0x000000bdbfbd7221 */ /* 0x000fe20000010000 */
[----:B------:R-:W-:Y:S01]  /*4ed0*/  HMMA.16816.F32 R48, R4, R14, R48 ;  /* 0x0000000e0430723c */ /* 0x000fe20000001830 */
[----:B------:R-:W1:Y:S01]  /*4ee0*/  LDSM.16.MT88.4 R12, [R218+0x1d000] ;  /* 0x01d00000da0c783b */ /* 0x000e620000004200 */
[----:B------:R-:W-:-:S02]  /*4ef0*/  FADD.FTZ R185, R195, R185 ;  /* 0x000000b9c3b97221 */ /* 0x000fc40000010000 */
[----:B------:R-:W-:Y:S02]  /*4f00*/  FADD.FTZ R189, R192, R189 ;  /* 0x000000bdc0bd7221 */ /* 0x000fe40000010000 */
[----:B------:R-:W-:Y:S02]  /*4f10*/  FADD.FTZ R185, R194, R185 ;  /* 0x000000b9c2b97221 */ /* 0x000fe40000010000 */
[----:B--2---:R-:W-:Y:S01]  /*4f20*/  HMMA.16816.F32 R52, R4, R8, R52 ;  /* 0x000000080434723c */ /* 0x004fe20000001834 */
[----:B------:R-:W-:-:S07]  /*4f30*/  FADD.FTZ R189, R193, R189 ;  /* 0x000000bdc1bd7221 */ /* 0x000fce0000010000 */
        /* <DEDUP_REMOVED lines=44> */
[----:B------:R-:W-:-:S02]  /*5200*/  F2FP.PACK_AB R4, R195, R196 ;  /* 0x000000c4c304723e */ /* 0x000fc400000000ff */
[----:B------:R-:W-:Y:S02]  /*5210*/  F2FP.PACK_AB R5, R192, R191 ;  /* 0x000000bfc005723e */ /* 0x000fe400000000ff */
[C---:B------:R-:W-:Y:S01]  /*5220*/  F2FP.PACK_AB R6, R249.reuse, R194 ;  /* 0x000000c2f906723e */ /* 0x040fe200000000ff */
[----:B------:R-:W-:Y:S01]  /*5230*/  FADD.FTZ R249, R249, R185 ;  /* 0x000000b9f9f97221 */ /* 0x000fe20000010000 */
[C---:B------:R-:W-:Y:S01]  /*5240*/  F2FP.PACK_AB R7, R248.reuse, R193 ;  /* 0x000000c1f807723e */ /* 0x040fe200000000ff */
[----:B------:R-:W-:-:S06]  /*5250*/  FADD.FTZ R248, R248, R189 ;  /* 0x000000bdf8f87221 */ /* 0x000fcc0000010000 */
        /* <DEDUP_REMOVED lines=41> */
[----:B------:R-:W-:Y:S01]  /*54f0*/  USHF.R.S32.HI UR18, URZ, 0x1f, UR8 ;  /* 0x0000001f3f127899 */ /* 0x000fe20008011408 */
[--C-:B------:R-:W-:Y:S01]  /*5500*/  SHF.R.S32.HI R5, RZ, 0x1f, R238.reuse ;  /* 0x0000001fff057819 */ /* 0x100fe200000114ee */
[----:B------:R-:W-:Y:S01]  /*5510*/  ULDC.64 UR4, c[0x0][0x1b8] ;  /* 0x00006e0000047ab9 */ /* 0x000fe20000000a00 */
[----:B------:R-:W-:Y:S01]  /*5520*/  IMAD.U32 R2, RZ, RZ, UR8 ;  /* 0x00000008ff027e24 */ /* 0x000fe2000f8e00ff */
[----:B------:R-:W-:Y:S01]  /*5530*/  UIMAD UR4, UR18, UR4, URZ ;  /* 0x00000004120472a4 */ /* 0x000fe2000f8e023f */
[----:B------:R-:W-:Y:S01]  /*5540*/  IMAD.MOV.U32 R4, RZ, RZ, R238 ;  /* 0x000000ffff047224 */ /* 0x000fe200078e00ee */
[----:B------:R-:W-:Y:S01]  /*5550*/  SHF.R.S32.HI R251, RZ, 0x1f, R240 ;  /* 0x0000001ffffb7819 */ /* 0x000fe200000114f0 */
[----:B------:R-:W-:Y:S01]  /*5560*/  IMAD.U32 R0, RZ, RZ, UR8 ;  /* 0x00000008ff007e24 */ /* 0x000fe2000f8e00ff */
[----:B------:R-:W-:Y:S01]  /*5570*/  UIMAD UR4, UR8, UR5, UR4 ;  /* 0x00000005080472a4 */ /* 0x000fe2000f8e0204 */
[--C-:B------:R-:W-:Y:S01]  /*5580*/  IMAD.WIDE.U32 R6, R2, c[0x0][0x1b0], R4.reuse ;  /* 0x00006c0002067a25 */ /* 0x100fe200078e0004 */
[----:B------:R-:W-:Y:S01]  /*5590*/  ULDC.64 UR6, c[0x0][0x1b0] ;  /* 0x00006c0000067ab9 */ /* 0x000fe20000000a00 */
[----:B------:R-:W-:Y:S01]  /*55a0*/  ISETP.GE.AND P4, PT, R238, c[0x0][0x220], PT ;  /* 0x00008800ee007a0c */ /* 0x000fe20003f86270 */
[----:B------:R-:W-:Y:S01]  /*55b0*/  UIMAD UR6, UR18, UR6, URZ ;  /* 0x00000006120672a4 */ /* 0x000fe2000f8e023f */
[----:B------:R-:W-:Y:S01]  /*55c0*/  IMAD.WIDE.U32 R4, R0, c[0x0][0x1b8], R4 ;  /* 0x00006e0000047a25 */ /* 0x000fe200078e0004 */
[----:B------:R-:W-:-:S02]  /*55d0*/  IADD3 R2, P1, R6, UR12, RZ ;  /* 0x0000000c06027c10 */ /* 0x000fc4000ff3e0ff */
[----:B------:R-:W-:Y:S01]  /*55e0*/  UIMAD UR6, UR8, UR7, UR6 ;  /* 0x00000007080672a4 */ /* 0x000fe2000f8e0206 */
[----:B------:R-:W-:Y:S01]  /*55f0*/  IMAD.U32 R242, RZ, RZ, UR4 ;  /* 0x00000004fff27e24 */ /* 0x000fe2000f8e00ff */
[----:B------:R-:W-:Y:S01]  /*5600*/  IADD3 R0, P0, R4, UR24, RZ ;  /* 0x0000001804007c10 */ /* 0x000fe2000ff1e0ff */
[----:B------:R-:W-:Y:S01]  /*5610*/  IMAD.MOV.U32 R247, RZ, RZ, c[0x0][0x1a0] ;  /* 0x00006800fff77624 */ /* 0x000fe200078e00ff */
[----:B------:R-:W-:Y:S01]  /*5620*/  ISETP.GE.AND P3, PT, R231, c[0x0][0x220], PT ;  /* 0x00008800e7007a0c */ /* 0x000fe20003f66270 */
[----:B------:R-:W-:Y:S01]  /*5630*/  IMAD.MOV.U32 R246, RZ, RZ, c[0x0][0x1a4] ;  /* 0x00006900fff67624 */ /* 0x000fe200078e00ff */
[----:B------:R-:W-:Y:S01]  /*5640*/  IADD3.X R242, R242, UR23, R5, P0, !PT ;  /* 0x00000017f2f27c10 */ /* 0x000fe200087fe405 */
[----:B------:R-:W-:Y:S01]  /*5650*/  IMAD.U32 R244, RZ, RZ, UR6 ;  /* 0x00000006fff47e24 */ /* 0x000fe2000f8e00ff */
[----:B------:R-:W-:Y:S01]  /*5660*/  LEA R243, P0, R0, c[0x0][0x170], 0x1 ;  /* 0x00005c0000f37a11 */ /* 0x000fe200078008ff */
[----:B------:R-:W-:Y:S01]  /*5670*/  IMAD.MOV.U32 R250, RZ, RZ, R240 ;  /* 0x000000fffffa7224 */ /* 0x000fe200078e00f0 */
[----:B------:R-:W-:Y:S01]  /*5680*/  ISETP.GE.AND P2, PT, R230, c[0x0][0x220], PT ;  /* 0x00008800e6007a0c */ /* 0x000fe20003f46270 */
[----:B------:R-:W-:Y:S01]  /*5690*/  ULEA.HI.SX32 UR6, UR9, 0xfffffffe, 0x1a ;  /* 0xfffffffe09067891 */ /* 0x000fe2000f8fd23f */
[----:B------:R-:W-:Y:S01]  /*56a0*/  LEA.HI.X R242, R0, c[0x0][0x174], R242, 0x1, P0 ;  /* 0x00005d0000f27a11 */ /* 0x000fe200000f0cf2 */
[----:B------:R-:W-:Y:S01]  /*56b0*/  IMAD.MOV.U32 R0, RZ, RZ, R3 ;  /* 0x000000ffff007224 */ /* 0x000fe200078e0003 */
[----:B------:R-:W-:Y:S01]  /*56c0*/  IADD3 R4, P0, R240, 0x20, RZ ;  /* 0x00000020f0047810 */ /* 0x000fe20007f1e0ff */
[----:B------:R-:W-:Y:S01]  /*56d0*/  ULEA.HI.SX32 UR9, UR9, 0xfffffffd, 0x1a ;  /* 0xfffffffd09097891 */ /* 0x000fe2000f8fd23f */
[----:B------:R-:W-:Y:S01]  /*56e0*/  IADD3.X R244, R244, UR10, R7, P1, !PT ;  /* 0x0000000af4f47c10 */ /* 0x000fe20008ffe407 */
[----:B------:R-:W-:Y:S01]  /*56f0*/  UMOV UR10, URZ ;  /* 0x0000003f000a7c82 */ /* 0x000fe20008000000 */
[----:B------:R-:W-:Y:S01]  /*5700*/  LEA R245, P1, R2, c[0x0][0x168], 0x1 ;  /* 0x00005a0002f57a11 */ /* 0x000fe200078208ff */
[----:B------:R-:W-:Y:S01]  /*5710*/  IMAD.X R5, RZ, RZ, R251, P0 ;  /* 0x000000ffff057224 */ /* 0x000fe200000e06fb */
[----:B------:R-:W-:-:S02]  /*5720*/  ULDC.64 UR4, c[0x0][0x1a0] ;  /* 0x0000680000047ab9 */ /* 0x000fc40000000a00 */
[----:B------:R-:W-:Y:S01]  /*5730*/  LEA.HI.X R244, R2, c[0x0][0x16c], R244, 0x1, P1 ;  /* 0x00005b0002f47a11 */ /* 0x000fe200008f0cf4 */
[----:B------:R-:W-:Y:S01]  /*5740*/  IMAD.MOV.U32 R2, RZ, RZ, R164 ;  /* 0x000000ffff027224 */ /* 0x000fe200078e00a4 */
[----:B------:R1:W-:Y:S01]  /*5750*/  STL.64 [R1], R4 ;  /* 0x0000000401007387 */ /* 0x0003e20000100a00 */
[----:B------:R-:W-:Y:S01]  /*5760*/  ISETP.GE.AND P1, PT, R229, c[0x0][0x220], PT ;  /* 0x00008800e5007a0c */ /* 0x000fe20003f26270 */
[----:B------:R-:W-:Y:S05]  /*5770*/  BRA `(.L_x_328) ;  /* 0x0000045000007947 */ /* 0x000fea0003800000 */
.L_x_330:
[----:B------:R1:W-:Y:S01]  /*5780*/  @P4 STS.128 [R228+0x10000], RZ ;  /* 0x010000ffe4004388 */ /* 0x0003e20000000c00 */
[----:B------:R-:W-:Y:S05]  /*5790*/  VOTEU.ALL UP0, P4 ;  /* 0x00000000003f7886 */ /* 0x000fea0002000000 */
[----:B------:R-:W-:Y:S02]  /*57a0*/  @!UP0 UIADD3 UR8, UR6, -0x1, -UR10 ;  /* 0xffffffff06088890 */ /* 0x000fe4000fffe80a */
[----:B------:R-:W-:Y:S04]  /*57b0*/  @!UP0 UIADD3 UR7, UR6, -0x1, -UR10 ;  /* 0xffffffff06078890 */ /* 0x000fe8000fffe80a */
[----:B------:R-:W-:Y:S02]  /*57c0*/  IMAD.U32 R166, RZ, RZ, UR8 ;  /* 0x00000008ffa67e24 */ /* 0x000fe4000f8e00ff */
[----:B------:R-:W-:Y:S02]  /*57d0*/  IMAD.U32 R164, RZ, RZ, UR7 ;  /* 0x00000007ffa47e24 */ /* 0x000fe4000f8e00ff */
[----:B------:R-:W-:Y:S01]  /*57e0*/  IMAD.U32 R3, RZ, RZ, UR7 ;  /* 0x00000007ff037e24 */ /* 0x000fe2000f8e00ff */
[----:B------:R-:W-:Y:S01]  /*57f0*/  @!P4 SHF.R.S32.HI R168, RZ, 0x1f, R166 ;  /* 0x0000001fffa8c819 */ /* 0x000fe200000114a6 */
[----:B------:R-:W-:Y:S01]  /*5800*/  IMAD.U32 R165, RZ, RZ, UR8 ;  /* 0x00000008ffa57e24 */ /* 0x000fe2000f8e00ff */
[----:B------:R-:W-:Y:S01]  /*5810*/  @!P4 SHF.R.S32.HI R167, RZ, 0x1f, R164 ;  /* 0x0000001fffa7c819 */ /* 0x000fe200000114a4 */
[----:B------:R-:W-:Y:S04]  /*5820*/  @!P4 IMAD.WIDE.U32 R174, R3, c[0x0][0x198], RZ ;  /* 0x0000660003aeca25 */ /* 0x000fe800078e00ff */
[----:B------:R-:W-:Y:S01]  /*5830*/  @!P4 IMAD R168, R168, c[0x0][0x198], RZ ;  /* 0x00006600a8a8ca24 */ /* 0x000fe200078e02ff */
[-C--:B------:R-:W-:Y:S01]  /*5840*/  @!P4 LEA R3, P0, R174, R234.reuse, 0x6 ;  /* 0x000000eaae03c211 */ /* 0x080fe200078030ff */
[----:B------:R-:W-:Y:S02]  /*5850*/  @!P4 IMAD R167, R167, c[0x0][0x198], RZ ;  /* 0x00006600a7a7ca24 */ /* 0x000fe400078e02ff */
[----:B------:R-:W-:Y:S02]  /*5860*/  @!P4 IMAD R168, R166, c[0x0][0x19c], R168 ;  /* 0x00006700a6a8ca24 */ /* 0x000fe400078e02a8 */
[----:B------:R-:W-:Y:S02]  /*5870*/  @!P4 IMAD R167, R164, c[0x0][0x19c], R167 ;  /* 0x00006700a4a7ca24 */ /* 0x000fe400078e02a7 */
[----:B------:R-:W-:Y:S04]  /*5880*/  @!P4 IMAD.WIDE.U32 R176, R165, c[0x0][0x198], RZ ;  /* 0x00006600a5b0ca25 */ /* 0x000fe800078e00ff */
[----:B------:R-:W-:Y:S01]  /*5890*/  @!P4 IMAD.IADD R167, R175, 0x1, R167 ;  /* 0x00000001afa7c824 */ /* 0x000fe200078e02a7 */
[----:B------:R-:W-:Y:S01]  /*58a0*/  @!P4 LEA R164, P6, R176, R234, 0x6 ;  /* 0x000000eab0a4c211 */ /* 0x000fe200078c30ff */
[----:B------:R-:W-:Y:S03]  /*58b0*/  @!P4 IMAD.IADD R168, R177, 0x1, R168 ;  /* 0x00000001b1a8c824 */ /* 0x000fe600078e02a8 */
[-C--:B------:R-:W-:Y:S02]  /*58c0*/  @!P4 LEA.HI.X R167, R174, R237.reuse, R167, 0x6, P0 ;  /* 0x000000edaea7c211 */ /* 0x080fe400000f34a7 */
[----:B------:R-:W-:Y:S02]  /*58d0*/  @!P4 LEA.HI.X R168, R176, R237, R168, 0x6, P6 ;  /* 0x000000edb0a8c211 */ /* 0x000fe400030f34a8 */
[C---:B------:R-:W-:Y:S02]  /*58e0*/  @!P4 LEA R174, P6, R164.reuse, c[0x0][0x168], 0x1 ;  /* 0x00005a00a4aeca11 */ /* 0x040fe400078c08ff */
[----:B------:R-:W-:Y:S02]  /*58f0*/  @!P4 IADD3 R3, P0, R3, UR15, RZ ;  /* 0x0000000f0303cc10 */ /* 0x000fe4000ff1e0ff */
[----:B------:R-:W-:Y:S02]  /*5900*/  @!P4 LEA.HI.X R175, R164, c[0x0][0x16c], R168, 0x1, P6 ;  /* 0x00005b00a4afca11 */ /* 0x000fe400030f0ca8 */
[----:B------:R-:W-:Y:S02]  /*5910*/  @!P4 IADD3.X R167, R167, UR20, RZ, P0, !PT ;  /* 0x00000014a7a7cc10 */ /* 0x000fe400087fe4ff */
[C---:B------:R-:W-:Y:S01]  /*5920*/  @!P4 LEA R166, P0, R3.reuse, c[0x0][0x168], 0x1 ;  /* 0x00005a0003a6ca11 */ /* 0x040fe200078008ff */
[----:B------:R-:W-:Y:S01]  /*5930*/  @!PT LDS RZ, [RZ] ;  /* 0x00000000fffff984 */ /* 0x000fe20000000800 */
[----:B------:R-:W-:Y:S01]  /*5940*/  @!PT LDS RZ, [RZ] ;  /* 0x00000000fffff984 */ /* 0x000fe20000000800 */
[----:B------:R-:W-:Y:S01]  /*5950*/  @!PT LDS RZ, [RZ] ;  /* 0x00000000fffff984 */ /* 0x000fe20000000800 */
[----:B------:R1:W-:Y:S03]  /*5960*/  @!P4 LDGSTS.E.BYPASS.LTC128B.128 [R228+0x10000], [R174.64] ;  /* 0x10000000aee4cfae */ /* 0x0003e6000b901d50 */
[----:B------:R-:W-:Y:S01]  /*5970*/  @!P4 LEA.HI.X R167, R3, c[0x0][0x16c], R167, 0x1, P0 ;  /* 0x00005b0003a7ca11 */ /* 0x000fe200000f0ca7 */
        /* <DEDUP_REMOVED lines=37> */
.L_x_328:
[----:B------:R2:W-:Y:S01]  /*5bd0*/  STL.64 [R1+0x8], R36 ;  /* 0x0000082401007387 */ /* 0x0005e20000100a00 */
[----:B------:R-:W-:Y:S01]  /*5be0*/  UIADD3 UR8, UR6, -UR10, URZ ;  /* 0x8000000a06087290 */ /* 0x000fe2000fffe03f */
[----:B------:R-:W-:Y:S04]  /*5bf0*/  DEPBAR.LE SB0, 0x0 ;  /* 0x000080000000791a */ /* 0x000fe80000000000 */
[----:B------:R-:W-:Y:S01]  /*5c00*/  USHF.R.S32.HI UR7, URZ, 0x1f, UR8 ;  /* 0x0000001f3f077899 */ /* 0x000fe20008011408 */
[----:B------:R-:W-:Y:S01]  /*5c10*/  BAR.SYNC.DEFER_BLOCKING 0x0 ;  /* 0x0000000000007b1d */ /* 0x000fe20000010000 */
[----:B------:R-:W-:Y:S01]  /*5c20*/  UIMAD.WIDE.U32 UR22, UR8, UR4, URZ ;  /* 0x00000004081672a5 */ /* 0x000fe2000f8e003f */
[----:B-1----:R-:W-:Y:S01]  /*5c30*/  IMAD.U32 R5, RZ, RZ, UR8 ;  /* 0x00000008ff057e24 */ /* 0x002fe2000f8e00ff */
[----:B------:R-:W-:Y:S01]  /*5c40*/  UIMAD UR7, UR7, UR4, URZ ;  /* 0x00000004070772a4 */ /* 0x000fe2000f8e023f */
[----:B------:R-:W-:Y:S02]  /*5c50*/  IMAD.U32 R14, RZ, RZ, UR8 ;  /* 0x00000008ff0e7e24 */ /* 0x000fe4000f8e00ff */
[----:B------:R-:W-:Y:S01]  /*5c60*/  IMAD.U32 R4, RZ, RZ, UR8 ;  /* 0x00000008ff047e24 */ /* 0x000fe2000f8e00ff */
[----:B------:R-:W-:Y:S01]  /*5c70*/  UIMAD UR7, UR8, UR5, UR7 ;  /* 0x00000005080772a4 */ /* 0x000fe2000f8e0207 */
[----:B------:R-:W-:Y:S01]  /*5c80*/  LEA R12, P5, R5, R250, 0x6 ;  /* 0x000000fa050c7211 */ /* 0x000fe200078a30ff */
[----:B------:R-:W-:Y:S02]  /*5c90*/  IMAD.U32 R3, RZ, RZ, UR8 ;  /* 0x00000008ff037e24 */ /* 0x000fe4000f8e00ff */
[----:B------:R-:W-:Y:S01]  /*5ca0*/  UIADD3 UR7, UR23, UR7, URZ ;  /* 0x0000000717077290 */ /* 0x000fe2000fffe03f */
[----:B------:R-:W-:Y:S01]  /*5cb0*/  IMAD.U32 R8, RZ, RZ, UR22 ;  /* 0x00000016ff087e24 */ /* 0x000fe2000f8e00ff */
[----:B------:R-:W-:Y:S01]  /*5cc0*/  LEA.HI.X.SX32 R13, R4, R251, 0x6, P5 ;  /* 0x000000fb040d7211 */ /* 0x000fe200028f36ff */
[----:B------:R-:W-:Y:S03]  /*5cd0*/  IMAD.U32 R9, RZ, RZ, UR23 ;  /* 0x00000017ff097e24 */ /* 0x000fe6000f8e00ff */
[----:B------:R-:W-:Y:S01]  /*5ce0*/  IMAD.U32 R4, RZ, RZ, UR7 ;  /* 0x00000007ff047e24 */ /* 0x000fe2000f8e00ff */
[----:B------:R-:W-:Y:S01]  /*5cf0*/  UIADD3 UR7, UR9, -UR10, URZ ;  /* 0x8000000a09077290 */ /* 0x000fe2000fffe03f */
[----:B------:R-:W-:Y:S04]  /*5d00*/  IMAD R7, R13, c[0x0][0x1a0], RZ ;  /* 0x000068000d077a24 */ /* 0x000fe800078e02ff */
[C---:B------:R-:W-:Y:S01]  /*5d10*/  IMAD R7, R12.reuse, c[0x0][0x1a4], R7 ;  /* 0x000069000c077a24 */ /* 0x040fe200078e0207 */
[----:B--2---:R-:W2:Y:S01]  /*5d20*/  LDL.64 R36, [R1] ;  /* 0x0000000001247983 */ /* 0x004ea20000100a00 */
[----:B------:R-:W-:Y:S03]  /*5d30*/  IMAD.WIDE.U32 R12, R12, c[0x0][0x1a0], RZ ;  /* 0x000068000c0c7a25 */ /* 0x000fe600078e00ff */
[----:B------:R-:W-:Y:S01]  /*5d40*/  @P4 STS.128 [R228+0x18000], RZ ;  /* 0x018000ffe4004388 */ /* 0x000fe20000000c00 */
[----:B------:R-:W-:Y:S01]  /*5d50*/  IMAD.IADD R7, R13, 0x1, R7 ;  /* 0x000000010d077824 */ /* 0x000fe200078e0207 */
[----:B--2---:R-:W-:Y:S04]  /*5d60*/  LEA R14, P0, R14, R36, 0x6 ;  /* 0x000000240e0e7211 */ /* 0x004fe800078030ff */
[----:B------:R-:W-:Y:S01]  /*5d70*/  LEA.HI.X.SX32 R15, R3, R37, 0x6, P0 ;  /* 0x00000025030f7211 */ /* 0x000fe200000f36ff */
[----:B------:R-:W-:Y:S01]  /*5d80*/  IMAD.WIDE.U32 R10, R14, c[0x0][0x1a0], RZ ;  /* 0x000068000e0a7a25 */ /* 0x000fe200078e00ff */
[C---:B------:R-:W-:Y:S03]  /*5d90*/  LEA R5, P0, R8.reuse, R232, 0x6 ;  /* 0x000000e808057211 */ /* 0x040fe600078030ff */
[----:B------:R-:W-:Y:S01]  /*5da0*/  IMAD R6, R15, c[0x0][0x1a0], RZ ;  /* 0x000068000f067a24 */ /* 0x000fe200078e02ff */
[----:B------:R-:W-:Y:S02]  /*5db0*/  LEA.HI.X R4, R8, R227, R4, 0x6, P0 ;  /* 0x000000e308047211 */ /* 0x000fe400000f3404 */
[C---:B------:R-:W-:Y:S01]  /*5dc0*/  @!P4 LEA R8, P5, R5.reuse, c[0x0][0x170], 0x1 ;  /* 0x00005c000508ca11 */ /* 0x040fe200078a08ff */
[----:B------:R-:W-:Y:S01]  /*5dd0*/  IMAD R6, R14, c[0x0][0x1a4], R6 ;  /* 0x000069000e067a24 */ /* 0x000fe200078e0206 */
[C---:B------:R-:W-:Y:S02]  /*5de0*/  LEA R14, P6, R12.reuse, R243, 0x1 ;  /* 0x000000f30c0e7211 */ /* 0x040fe400078c08ff */
[----:B------:R-:W-:Y:S01]  /*5df0*/  @!P4 LEA.HI.X R9, R5, c[0x0][0x174], R4, 0x1, P5 ;  /* 0x00005d000509ca11 */ /* 0x000fe200028f0c04 */
[----:B------:R-:W-:Y:S01]  /*5e00*/  IMAD.IADD R6, R11, 0x1, R6 ;  /* 0x000000010b067824 */ /* 0x000fe200078e0206 */
[----:B------:R-:W-:Y:S02]  /*5e10*/  LEA.HI.X R15, R12, R242, R7, 0x1, P6 ;  /* 0x000000f20c0f7211 */ /* 0x000fe400030f0c07 */
[C---:B------:R-:W-:Y:S01]  /*5e20*/  LEA R3, P0, R247.reuse, R5, 0x5 ;  /* 0x00000005f7037211 */ /* 0x040fe200078028ff */
[----:B------:R-:W-:Y:S01]  /*5e30*/  @!PT LDS RZ, [RZ] ;  /* 0x00000000fffff984 */ /* 0x000fe20000000800 */
[----:B------:R-:W-:Y:S01]  /*5e40*/  @!PT LDS RZ, [RZ] ;  /* 0x00000000fffff984 */ /* 0x000fe20000000800 */
[----:B------:R-:W-:Y:S01]  /*5e50*/  @!PT LDS RZ, [RZ] ;  /* 0x00000000fffff984 */ /* 0x000fe20000000800 */
[----:B------:R1:W-:Y:S01]  /*5e60*/  @!P4 LDGSTS.E.BYPASS.LTC128B.128 [R228+0x18000], [R8.64] ;  /* 0x1800000008e4cfae */ /* 0x0003e2000b901d50 */
[C---:B------:R-:W-:Y:S02]  /*5e70*/  LEA R16, P5, R10.reuse, R243, 0x1 ;  /* 0x000000f30a107211 */ /* 0x040fe400078a08ff */
[----:B------:R-:W-:Y:S01]  /*5e80*/  LEA.HI.X R4, R247, R4, R246, 0x5, P0 ;  /* 0x00000004f7047211 */ /* 0x000fe200000f2cf6 */
[----:B------:R-:W-:Y:S01]  /*5e90*/  @P3 STS.128 [R228+0x1a000], RZ ;  /* 0x01a000ffe4003388 */ /* 0x000fe20000000c00 */
[C---:B------:R-:W-:Y:S02]  /*5ea0*/  @!P4 LEA R18, P0, R3.reuse, c[0x0][0x170], 0x1 ;  /* 0x00005c000312ca11 */ /* 0x040fe400078008ff */
[----:B------:R-:W-:Y:S01]  /*5eb0*/  LEA.HI.X R17, R10, R242, R6, 0x1, P5 ;  /* 0x000000f20a117211 */ /* 0x000fe200028f0c06 */
[----:B------:R-:W-:Y:S01]  /*5ec0*/  @!PT LDS RZ, [RZ] ;  /* 0x00000000fffff984 */ /* 0x000fe20000000800 */
[----:B------:R-:W-:Y:S01]  /*5ed0*/  @!PT LDS RZ, [RZ] ;  /* 0x00000000fffff984 */ /* 0x000fe20000000800 */
[----:B------:R-:W-:Y:S01]  /*5ee0*/  @!PT LDS RZ, [RZ] ;  /* 0x00000000fffff984 */ /* 0x000fe20000000800 */
[----:B------:R2:W-:Y:S01]  /*5ef0*/  @!P3 LDGSTS.E.BYPASS.LTC128B.128 [R228+0x1a000], [R14.64+0x80] ;  /* 0x1a0000800ee4bfae */ /* 0x0005e2000b901d50 */
[----:B------:R-:W-:Y:S01]  /*5f00*/  @!P4 LEA.HI.X R19, R3, c[0x0][0x174], R4, 0x1, P0 ;  /* 0x00005d000313ca11 */ /* 0x000fe200000f0c04 */
[----:B------:R-:W-:Y:S02]  /*5f10*/  IMAD.U32 R3, RZ, RZ, UR7 ;  /* 0x00000007ff037e24 */ /* 0x000fe4000f8e00ff */
        /* <DEDUP_REMOVED lines=31> */
[----:B-1----:R-:W1:Y:S04]  /*6110*/  LDSM.16.M88.4 R8, [R225+0x10000] ;  /* 0x01000000e108783b */ /* 0x002e680000000200 */
[----:B------:R-:W-:Y:S04]  /*6120*/  LDSM.16.M88.4 R24, [R225+0x11000] ;  /* 0x01100000e118783b */ /* 0x000fe80000000200 */
[----:B------:R-:W0:Y:S04]  /*6130*/  LDGDEPBAR ;  /* 0x00000000000079af */ /* 0x000e280000000000 */
[----:B------:R-:W-:Y:S04]  /*6140*/  LDSM.16.M88.4 R164, [R225+0x11800] ;  /* 0x01180000e1a4783b */ /* 0x000fe80000000200 */
[----:B------:R-:W-:Y:S04]  /*6150*/  LDSM.16.M88.4 R168, [R224] ;  /* 0x00000000e0a8783b */ /* 0x000fe80000000200 */
[----:B---3--:R-:W2:Y:S04]  /*6160*/  LDSM.16.M88.4 R16, [R225+0x10800] ;  /* 0x01080000e110783b */ /* 0x008ea80000000200 */
[----:B------:R-:W3:Y:S04]  /*6170*/  LDSM.16.M88.4 R172, [R223] ;  /* 0x00000000dfac783b */ /* 0x000ee80000000200 */
[----:B------:R-:W4:Y:S04]  /*6180*/  LDSM.16.M88.4 R176, [R215] ;  /* 0x00000000d7b0783b */ /* 0x000f280000000200 */
[----:B------:R-:W3:Y:S04]  /*6190*/  LDSM.16.M88.4 R180, [R214] ;  /* 0x00000000d6b4783b */ /* 0x000ee80000000200 */
[----:B------:R-:W3:Y:S01]  /*61a0*/  LDSM.16.M88.4 R184, [R213] ;  /* 0x00000000d5b8783b */ /* 0x000ee20000000200 */
[C---:B-1----:R-:W-:Y:S03]  /*61b0*/  HMMA.16816.F32 R4, R32.reuse, R8, RZ ;  /* 0x000000082004723c */ /* 0x042fe600000018ff */
[----:B------:R-:W-:Y:S04]  /*61c0*/  LDSM.16.M88.4 R188, [R222] ;  /* 0x00000000debc783b */ /* 0x000fe80000000200 */
[----:B------:R-:W1:Y:S01]  /*61d0*/  LDSM.16.M88.4 R192, [R219+0x10000] ;  /* 0x01000000dbc0783b */ /* 0x000e620000000200 */
[C---:B------:R-:W-:Y:S03]  /*61e0*/  HMMA.16816.F32 R8, R32.reuse, R10, RZ ;  /* 0x0000000a2008723c */ /* 0x040fe600000018ff */
[----:B------:R-:W1:Y:S05]  /*61f0*/  LDSM.16.M88.4 R196, [R219+0x10800] ;  /* 0x01080000dbc4783b */ /* 0x000e6a0000000200 */
[C---:B--2---:R-:W-:Y:S08]  /*6200*/  HMMA.16816.F32 R12, R32.reuse, R16, RZ ;  /* 0x00000010200c723c */ /* 0x044ff000000018ff */
[C---:B------:R-:W-:Y:S08]  /*6210*/  HMMA.16816.F32 R16, R32.reuse, R18, RZ ;  /* 0x000000122010723c */ /* 0x040ff000000018ff */
[C---:B------:R-:W-:Y:S08]  /*6220*/  HMMA.16816.F32 R20, R32.reuse, R24, RZ ;  /* 0x000000182014723c */ /* 0x040ff000000018ff */
[C---:B------:R-:W-:Y:S08]  /*6230*/  HMMA.16816.F32 R24, R32.reuse, R26, RZ ;  /* 0x0000001a2018723c */ /* 0x040ff000000018ff */
[C---:B------:R-:W-:Y:S08]  /*6240*/  HMMA.16816.F32 R28, R32.reuse, R164, RZ ;  /* 0x000000a4201c723c */ /* 0x040ff000000018ff */
[----:B------:R-:W-:Y:S01]  /*6250*/  HMMA.16816.F32 R32, R32, R166, RZ ;  /* 0x000000a62020723c */ /* 0x000fe200000018ff */
[----:B------:R-:W2:Y:S07]  /*6260*/  LDSM.16.M88.4 R164, [R219+0x11000] ;  /* 0x01100000dba4783b */ /* 0x000eae0000000200 */
[C---:B---3--:R-:W-:Y:S08]  /*6270*/  HMMA.16816.F32 R4, R168.reuse, R172, R4 ;  /* 0x000000aca804723c */ /* 0x048ff00000001804 */
[C---:B------:R-:W-:Y:S01]  /*6280*/  HMMA.16816.F32 R8, R168.reuse, R174, R8 ;  /* 0x000000aea808723c */ /* 0x040fe20000001808 */
[----:B------:R-:W3:Y:S07]  /*6290*/  LDSM.16.M88.4 R172, [R219+0x11800] ;  /* 0x01180000dbac783b */ /* 0x000eee0000000200 */
[C---:B----4-:R-:W-:Y:S08]  /*62a0*/  HMMA.16816.F32 R12, R168.reuse, R176, R12 ;  /* 0x000000b0a80c723c */ /* 0x050ff0000000180c */
[C---:B------:R-:W-:Y:S01]  /*62b0*/  HMMA.16816.F32 R16, R168.reuse, R178, R16 ;  /* 0x000000b2a810723c */ /* 0x040fe20000001810 */
[----:B------:R-:W-:Y:S07]  /*62c0*/  LDSM.16.M88.4 R176, [R221] ;  /* 0x00000000ddb0783b */ /* 0x000fee0000000200 */
[C---:B------:R-:W-:Y:S08]  /*62d0*/  HMMA.16816.F32 R20, R168.reuse, R180, R20 ;  /* 0x000000b4a814723c */ /* 0x040ff00000001814 */
[C---:B------:R-:W-:Y:S01]  /*62e0*/  HMMA.16816.F32 R24, R168.reuse, R182, R24 ;  /* 0x000000b6a818723c */ /* 0x040fe20000001818 */
[----:B------:R-:W4:Y:S07]  /*62f0*/  LDSM.16.M88.4 R180, [R212] ;  /* 0x00000000d4b4783b */ /* 0x000f2e0000000200 */
[C---:B------:R-:W-:Y:S08]  /*6300*/  HMMA.16816.F32 R28, R168.reuse, R184, R28 ;  /* 0x000000b8a81c723c */ /* 0x040ff0000000181c */
[----:B------:R-:W-:Y:S01]  /*6310*/  HMMA.16816.F32 R32, R168, R186, R32 ;  /* 0x000000baa820723c */ /* 0x000fe20000001820 */
[----:B------:R-:W3:Y:S04]  /*6320*/  LDSM.16.M88.4 R168, [R212+0x800] ;  /* 0x00080000d4a8783b */ /* 0x000ee80000000200 */
        /* <DEDUP_REMOVED lines=16> */
[----:B------:R-:W4:Y:S07]  /*6430*/  LDSM.16.M88.4 R180, [R225+0x13800] ;  /* 0x01380000e1b4783b */ /* 0x000f2e0000000200 */
[C---:B------:R-:W-:Y:S08]  /*6440*/  HMMA.16816.F32 R12, R176.reuse, R168, R12 ;  /* 0x000000a8b00c723c */ /* 0x040ff0000000180c */
[C---:B------:R-:W-:Y:S01]  /*6450*/  HMMA.16816.F32 R16, R176.reuse, R170, R16 ;  /* 0x000000aab010723c */ /* 0x040fe20000001810 */
[----:B------:R-:W-:Y:S07]  /*6460*/  LDSM.16.M88.4 R168, [R211] ;  /* 0x00000000d3a8783b */ /* 0x000fee0000000200 */
[C---:B------:R-:W-:Y:S08]  /*6470*/  HMMA.16816.F32 R20, R176.reuse, R184, R20 ;  /* 0x000000b8b014723c */ /* 0x040ff00000001814 */
[C---:B------:R-:W-:Y:S01]  /*6480*/  HMMA.16816.F32 R24, R176.reuse, R186, R24 ;  /* 0x000000bab018723c */ /* 0x040fe20000001818 */
[----:B------:R-:W-:Y:S07]  /*6490*/  LDSM.16.M88.4 R184, [R209] ;  /* 0x00000000d1b8783b */ /* 0x000fee0000000200 */
[C---:B-1----:R-:W-:Y:S08]  /*64a0*/  HMMA.16816.F32 R28, R176.reuse, R164, R28 ;  /* 0x000000a4b01c723c */ /* 0x042ff0000000181c */
[----:B------:R-:W-:Y:S01]  /*64b0*/  HMMA.16816.F32 R32, R176, R166, R32 ;  /* 0x000000a6b020723c */ /* 0x000fe20000001820 */
[----:B------:R-:W1:Y:S04]  /*64c0*/  LDSM.16.M88.4 R164, [R224+0x4000] ;  /* 0x00400000e0a4783b */ /* 0x000e680000000200 */
[----:B------:R-:W1:Y:S03]  /*64d0*/  LDSM.16.M88.4 R176, [R210] ;  /* 0x00000000d2b0783b */ /* 0x000e660000000200 */
[C---:B------:R-:W-:Y:S08]  /*64e0*/  HMMA.16816.F32 R4, R192.reuse, R196, R4 ;  /* 0x000000c4c004723c */ /* 0x040ff00000001804 */
[C---:B------:R-:W-:Y:S01]  /*64f0*/  HMMA.16816.F32 R8, R192.reuse, R198, R8 ;  /* 0x000000c6c008723c */ /* 0x040fe20000001808 */
[----:B------:R-:W1:Y:S07]  /*6500*/  LDSM.16.M88.4 R196, [R208] ;  /* 0x00000000d0c4783b */ /* 0x000e6e0000000200 */
[C---:B--2---:R-:W-:Y:S08]  /*6510*/  HMMA.16816.F32 R12, R192.reuse, R172, R12 ;  /* 0x000000acc00c723c */ /* 0x044ff0000000180c */
        /* <DEDUP_REMOVED lines=17> */
[----:B------:R-:W1:Y:S07]  /*6630*/  LDSM.16.M88.4 R184, [R212+0x2000] ;  /* 0x00200000d4b8783b */ /* 0x000e6e0000000200 */
[C---:B------:R-:W-:Y:S08]  /*6640*/  HMMA.16816.F32 R28, R164.reuse, R196, R28 ;  /* 0x000000c4a41c723c */ /* 0x040ff0000000181c */
[----:B------:R-:W-:Y:S01]  /*6650*/  HMMA.16816.F32 R32, R164, R198, R32 ;  /* 0x000000c6a420723c */ /* 0x000fe20000001820 */
[----:B------:R-:W1:Y:S04]  /*6660*/  LDSM.16.M88.4 R164, [R212+0x2800] ;  /* 0x00280000d4a4783b */ /* 0x000e680000000200 */
[----:B------:R-:W1:Y:S03]  /*6670*/  LDSM.16.M88.4 R196, [R212+0x3000] ;  /* 0x00300000d4c4783b */ /* 0x000e660000000200 */
[C---:B--2---:R-:W-:Y:S08]  /*6680*/  HMMA.16816.F32 R4, R172.reuse, R188, R4 ;  /* 0x000000bcac04723c */ /* 0x044ff00000001804 */
[C---:B------:R-:W-:Y:S01]  /*6690*/  HMMA.16816.F32 R8, R172.reuse, R190, R8 ;  /* 0x000000beac08723c */ /* 0x040fe20000001808 */
[----:B------:R-:W-:Y:S07]  /*66a0*/  LDSM.16.M88.4 R188, [R226+0x8000] ;  /* 0x00800000e2bc783b */ /* 0x000fee0000000200 */
[C---:B---3--:R-:W-:Y:S08]  /*66b0*/  HMMA.16816.F32 R12, R172.reuse, R180, R12 ;  /* 0x000000b4ac0c723c */ /* 0x048ff0000000180c */
[C---:B------:R-:W-:Y:S01]  /*66c0*/  HMMA.16816.F32 R16, R172.reuse, R182, R16 ;  /* 0x000000b6ac10723c */ /* 0x040fe20000001810 */
[----:B------:R-:W2:Y:S07]  /*66d0*/  LDSM.16.M88.4 R180, [R212+0x3800] ;  /* 0x00380000d4b4783b */ /* 0x000eae0000000200 */
[C---:B----4-:R-:W-:Y:S08]  /*66e0*/  HMMA.16816.F32 R20, R172.reuse, R192, R20 ;  /* 0x000000c0ac14723c */ /* 0x050ff00000001814 */
[C---:B------:R-:W-:Y:S01]  /*66f0*/  HMMA.16816.F32 R24, R172.reuse, R194, R24 ;  /* 0x000000c2ac18723c */ /* 0x040fe20000001818 */
[----:B------:R-:W3:Y:S07]  /*6700*/  LDSM.16.M88.4 R192, [R225+0x14000] ;  /* 0x01400000e1c0783b */ /* 0x000eee0000000200 */
[C---:B-1----:R-:W-:Y:S08]  /*6710*/  HMMA.16816.F32 R28, R172.reuse, R168, R28 ;  /* 0x000000a8ac1c723c */ /* 0x042ff0000000181c */
[----:B------:R-:W-:Y:S01]  /*6720*/  HMMA.16816.F32 R32, R172, R170, R32 ;  /* 0x000000aaac20723c */ /* 0x000fe20000001820 */
[----:B------:R-:W-:Y:S04]  /*6730*/  LDSM.16.M88.4 R168, [R225+0x15000] ;  /* 0x01500000e1a8783b */ /* 0x000fe80000000200 */
[----:B------:R-:W-:Y:S03]  /*6740*/  LDSM.16.M88.4 R172, [R225+0x15800] ;  /* 0x01580000e1ac783b */ /* 0x000fe60000000200 */
[C---:B------:R-:W-:Y:S08]  /*6750*/  HMMA.16816.F32 R4, R176.reuse, R184, R4 ;  /* 0x000000b8b004723c */ /* 0x040ff00000001804 */
[C---:B------:R-:W-:Y:S01]  /*6760*/  HMMA.16816.F32 R8, R176.reuse, R186, R8 ;  /* 0x000000bab008723c */ /* 0x040fe20000001808 */
[----:B------:R-:W-:Y:S07]  /*6770*/  LDSM.16.M88.4 R184, [R224+0x8000] ;  /* 0x00800000e0b8783b */ /* 0x000fee0000000200 */
[C---:B------:R-:W-:Y:S08]  /*6780*/  HMMA.16816.F32 R12, R176.reuse, R164, R12 ;  /* 0x000000a4b00c723c */ /* 0x040ff0000000180c */
[C---:B------:R-:W-:Y:S01]  /*6790*/  HMMA.16816.F32 R16, R176.reuse, R166, R16 ;  /* 0x000000a6b010723c */ /* 0x040fe20000001810 */
[----:B------:R-:W1:Y:S07]  /*67a0*/  LDSM.16.M88.4 R164, [R225+0x14800] ;  /* 0x01480000e1a4783b */ /* 0x000e6e0000000200 */
[C---:B------:R-:W-:Y:S08]  /*67b0*/  HMMA.16816.F32 R20, R176.reuse, R196, R20 ;  /* 0x000000c4b014723c */ /* 0x040ff00000001814 */
[C---:B------:R-:W-:Y:S01]  /*67c0*/  HMMA.16816.F32 R24, R176.reuse, R198, R24 ;  /* 0x000000c6b018723c */ /* 0x040fe20000001818 */
[----:B------:R-:W4:Y:S07]  /*67d0*/  LDSM.16.M88.4 R196, [R207] ;  /* 0x00000000cfc4783b */ /* 0x000f2e0000000200 */
[C---:B--2---:R-:W-:Y:S08]  /*67e0*/  HMMA.16816.F32 R28, R176.reuse, R180, R28 ;  /* 0x000000b4b01c723c */ /* 0x044ff0000000181c */
[----:B------:R-:W-:Y:S01]  /*67f0*/  HMMA.16816.F32 R32, R176, R182, R32 ;  /* 0x000000b6b020723c */ /* 0x000fe20000001820 */
[----:B------:R-:W2:Y:S04]  /*6800*/  LDSM.16.M88.4 R176, [R206] ;  /* 0x00000000ceb0783b */ /* 0x000ea80000000200 */
[----:B------:R-:W2:Y:S03]  /*6810*/  LDSM.16.M88.4 R180, [R205] ;  /* 0x00000000cdb4783b */ /* 0x000ea60000000200 */
[C---:B---3--:R-:W-:Y:S08]  /*6820*/  HMMA.16816.F32 R4, R188.reuse, R192, R4 ;  /* 0x000000c0bc04723c */ /* 0x048ff00000001804 */
[C---:B------:R-:W-:Y:S01]  /*6830*/  HMMA.16816.F32 R8, R188.reuse, R194, R8 ;  /* 0x000000c2bc08723c */ /* 0x040fe20000001808 */
[----:B------:R-:W3:Y:S07]  /*6840*/  LDSM.16.M88.4 R192, [R204] ;  /* 0x00000000ccc0783b */ /* 0x000eee0000000200 */
        /* <DEDUP_REMOVED lines=10> */
[C---:B----4-:R-:W-:Y:S08]  /*68f0*/  HMMA.16816.F32 R4, R184.reuse, R196, R4 ;  /* 0x000000c4b804723c */ /* 0x050ff00000001804 */
[C---:B------:R-:W-:Y:S01]  /*6900*/  HMMA.16816.F32 R8, R184.reuse, R198, R8 ;  /* 0x000000c6b808723c */ /* 0x040fe20000001808 */
[----:B------:R-:W4:Y:S07]  /*6910*/  LDSM.16.M88.4 R196, [R219+0x15800] ;  /* 0x01580000dbc4783b */ /* 0x000f2e0000000200 */
[C---:B--2---:R-:W-:Y:S08]  /*6920*/  HMMA.16816.F32 R12, R184.reuse, R176, R12 ;  /* 0x000000b0b80c723c */ /* 0x044ff0000000180c */
[C---:B------:R-:W-:Y:S01]  /*6930*/  HMMA.16816.F32 R16, R184.reuse, R178, R16 ;  /* 0x000000b2b810723c */ /* 0x040fe20000001810 */
[----:B------:R-:W-:Y:S07]  /*6940*/  LDSM.16.M88.4 R176, [R221+0x8000] ;  /* 0x00800000ddb0783b */ /* 0x000fee0000000200 */
[C---:B------:R-:W-:Y:S08]  /*6950*/  HMMA.16816.F32 R20, R184.reuse, R180, R20 ;  /* 0x000000b4b814723c */ /* 0x040ff00000001814 */
[C---:B------:R-:W-:Y:S01]  /*6960*/  HMMA.16816.F32 R24, R184.reuse, R182, R24 ;  /* 0x000000b6b818723c */ /* 0x040fe20000001818 */
[----:B------:R-:W2:Y:S07]  /*6970*/  LDSM.16.M88.4 R180, [R212+0x4000] ;  /* 0x00400000d4b4783b */ /* 0x000eae0000000200 */
[C---:B---3--:R-:W-:Y:S08]  /*6980*/  HMMA.16816.F32 R28, R184.reuse, R192, R28 ;  /* 0x000000c0b81c723c */ /* 0x048ff0000000181c */
[----:B------:R-:W-:Y:S01]  /*6990*/  HMMA.16816.F32 R32, R184, R194, R32 ;  /* 0x000000c2b820723c */ /* 0x000fe20000001820 */
[----:B------:R-:W3:Y:S04]  /*69a0*/  LDSM.16.M88.4 R184, [R212+0x4800] ;  /* 0x00480000d4b8783b */ /* 0x000ee80000000200 */
[----:B------:R-:W2:Y:S03]  /*69b0*/  LDSM.16.M88.4 R192, [R212+0x5000] ;  /* 0x00500000d4c0783b */ /* 0x000ea60000000200 */
        /* <DEDUP_REMOVED lines=9> */
[C---:B----4-:R-:W-:Y:S08]  /*6a50*/  HMMA.16816.F32 R28, R164.reuse, R196, R28 ;  /* 0x000000c4a41c723c */ /* 0x050ff0000000181c */
[----:B------:R-:W-:Y:S01]  /*6a60*/  HMMA.16816.F32 R32, R164, R198, R32 ;  /* 0x000000c6a420723c */ /* 0x000fe20000001820 */
[----:B------:R-:W4:Y:S04]  /*6a70*/  LDSM.16.M88.4 R164, [R225+0x16800] ;  /* 0x01680000e1a4783b */ /* 0x000f280000000200 */
[----:B------:R-:W-:Y:S03]  /*6a80*/  LDSM.16.M88.4 R196, [R203] ;  /* 0x00000000cbc4783b */ /* 0x000fe60000000200 */
        /* <DEDUP_REMOVED lines=8> */
[----:B------:R-:W2:Y:S07]  /*6b10*/  LDSM.16.M88.4 R192, [R224+0xc000] ;  /* 0x00c00000e0c0783b */ /* 0x000eae0000000200 */
[C---:B-1----:R-:W-:Y:S08]  /*6b20*/  HMMA.16816.F32 R28, R176.reuse, R168, R28 ;  /* 0x000000a8b01c723c */ /* 0x042ff0000000181c */
[----:B------:R-:W-:Y:S01]  /*6b30*/  HMMA.16816.F32 R32, R176, R170, R32 ;  /* 0x000000aab020723c */ /* 0x000fe20000001820 */
[----:B------:R-:W1:Y:S04]  /*6b40*/  LDSM.16.M88.4 R168, [R202] ;  /* 0x00000000caa8783b */ /* 0x000e680000000200 */
[----:B------:R-:W1:Y:S03]  /*6b50*/  LDSM.16.M88.4 R176, [R201] ;  /* 0x00000000c9b0783b */ /* 0x000e660000000200 */
[C---:B------:R-:W-:Y:S08]  /*6b60*/  HMMA.16816.F32 R4, R172.reuse, R188, R4 ;  /* 0x000000bcac04723c */ /* 0x040ff00000001804 */
[C---:B------:R-:W-:Y:S01]  /*6b70*/  HMMA.16816.F32 R8, R172.reuse, R190, R8 ;  /* 0x000000beac08723c */ /* 0x040fe20000001808 */
[----:B------:R-:W-:Y:S07]  /*6b80*/  LDSM.16.M88.4 R188, [R219+0x17000] ;  /* 0x01700000dbbc783b */ /* 0x000fee0000000200 */
[C---:B----4-:R-:W-:Y:S08]  /*6b90*/  HMMA.16816.F32 R12, R172.reuse, R164, R12 ;  /* 0x000000a4ac0c723c */ /* 0x050ff0000000180c */
[C---:B------:R-:W-:Y:S01]  /*6ba0*/  HMMA.16816.F32 R16, R172.reuse, R166, R16 ;  /* 0x000000a6ac10723c */ /* 0x040fe20000001810 */
[----:B------:R-:W4:Y:S07]  /*6bb0*/  LDSM.16.M88.4 R164, [R200] ;  /* 0x00000000c8a4783b */ /* 0x000f2e0000000200 */
[C---:B--2---:R-:W-:Y:S08]  /*6bc0*/  HMMA.16816.F32 R20, R172.reuse, R180, R20 ;  /* 0x000000b4ac14723c */ /* 0x044ff00000001814 */
[C---:B------:R-:W-:Y:S01]  /*6bd0*/  HMMA.16816.F32 R24, R172.reuse, R182, R24 ;  /* 0x000000b6ac18723c */ /* 0x040fe20000001818 */
[----:B------:R-:W-:Y:S07]  /*6be0*/  LDSM.16.M88.4 R180, [R219+0x16000] ;  /* 0x01600000dbb4783b */ /* 0x000fee0000000200 */
[C---:B---3--:R-:W-:Y:S08]  /*6bf0*/  HMMA.16816.F32 R28, R172.reuse, R184, R28 ;  /* 0x000000b8ac1c723c */ /* 0x048ff0000000181c */
[----:B------:R-:W-:Y:S01]  /*6c00*/  HMMA.16816.F32 R32, R172, R186, R32 ;  /* 0x000000baac20723c */ /* 0x000fe20000001820 */
[----:B------:R-:W2:Y:S04]  /*6c10*/  LDSM.16.M88.4 R172, [R222+0xc000] ;  /* 0x00c00000deac783b */ /* 0x000ea80000000200 */
[----:B------:R-:W3:Y:S03]  /*6c20*/  LDSM.16.M88.4 R184, [R219+0x16800] ;  /* 0x01680000dbb8783b */ /* 0x000ee60000000200 */
        /* <DEDUP_REMOVED lines=8> */
[----:B------:R-:W1:Y:S07]  /*6cb0*/  LDSM.16.M88.4 R176, [R221+0xc000] ;  /* 0x00c00000ddb0783b */ /* 0x000e6e0000000200 */
[C---:B----4-:R-:W-:Y:S08]  /*6cc0*/  HMMA.16816.F32 R28, R192.reuse, R164, R28 ;  /* 0x000000a4c01c723c */ /* 0x050ff0000000181c */
[----:B------:R-:W-:Y:S01]  /*6cd0*/  HMMA.16816.F32 R32, R192, R166, R32 ;  /* 0x000000a6c020723c */ /* 0x000fe20000001820 */
[----:B------:R-:W4:Y:S04]  /*6ce0*/  LDSM.16.M88.4 R164, [R212+0x6800] ;  /* 0x00680000d4a4783b */ /* 0x000f280000000200 */
[----:B------:R-:W1:Y:S03]  /*6cf0*/  LDSM.16.M88.4 R192, [R212+0x7000] ;  /* 0x00700000d4c0783b */ /* 0x000e660000000200 */
[C---:B--2---:R-:W-:Y:S08]  /*6d00*/  HMMA.16816.F32 R4, R172.reuse, R180, R4 ;  /* 0x000000b4ac04723c */ /* 0x044ff00000001804 */
[C---:B------:R-:W-:Y:S01]  /*6d10*/  HMMA.16816.F32 R8, R172.reuse, R182, R8 ;  /* 0x000000b6ac08723c */ /* 0x040fe20000001808 */
[----:B------:R-:W2:Y:S01]  /*6d20*/  LDSM.16.M88.4 R180, [R212+0x7800] ;  /* 0x00780000d4b4783b */ /* 0x000ea20000000200 */
[----:B------:R-:W-:Y:S04]  /*6d30*/  DEPBAR.LE SB0, 0x0 ;  /* 0x000080000000791a */ /* 0x000fe80000000000 */
[----:B------:R-:W-:Y:S02]  /*6d40*/  BAR.SYNC.DEFER_BLOCKING 0x0 ;  /* 0x0000000000007b1d */ /* 0x000fe40000010000 */
[C---:B---3--:R-:W-:Y:S08]  /*6d50*/  HMMA.16816.F32 R12, R172.reuse, R184, R12 ;  /* 0x000000b8ac0c723c */ /* 0x048ff0000000180c */
[C---:B------:R-:W-:Y:S08]  /*6d60*/  HMMA.16816.F32 R16, R172.reuse, R186, R16 ;  /* 0x000000baac10723c */ /* 0x040ff00000001810 */
[C---:B------:R-:W-:Y:S08]  /*6d70*/  HMMA.16816.F32 R20, R172.reuse, R188, R20 ;  /* 0x000000bcac14723c */ /* 0x040ff00000001814 */
[C---:B------:R-:W-:Y:S08]  /*6d80*/  HMMA.16816.F32 R24, R172.reuse, R190, R24 ;  /* 0x000000beac18723c */ /* 0x040ff00000001818 */
[C---:B-1----:R-:W-:Y:S08]  /*6d90*/  HMMA.16816.F32 R28, R172.reuse, R168, R28 ;  /* 0x000000a8ac1c723c */ /* 0x042ff0000000181c */
[----:B------:R-:W-:Y:S08]  /*6da0*/  HMMA.16816.F32 R32, R172, R170, R32 ;  /* 0x000000aaac20723c */ /* 0x000ff00000001820 */
[C---:B------:R-:W-:Y:S08]  /*6db0*/  HMMA.16816.F32 R4, R176.reuse, R196, R4 ;  /* 0x000000c4b004723c */ /* 0x040ff00000001804 */
[C---:B------:R-:W-:Y:S08]  /*6dc0*/  HMMA.16816.F32 R8, R176.reuse, R198, R8 ;  /* 0x000000c6b008723c */ /* 0x040ff00000001808 */
[C---:B----4-:R-:W-:Y:S07]  /*6dd0*/  HMMA.16816.F32 R12, R176.reuse, R164, R12 ;  /* 0x000000a4b00c723c */ /* 0x050fee000000180c */
[C---:B------:R-:W-:Y:S01]  /*6de0*/  LEA R164, P5, R3.reuse, R250, 0x6 ;  /* 0x000000fa03a47211 */ /* 0x040fe200078a30ff */
[C---:B------:R-:W-:Y:S04]  /*6df0*/  HMMA.16816.F32 R16, R176.reuse, R166, R16 ;  /* 0x000000a6b010723c */ /* 0x040fe80000001810 */
[C---:B------:R-:W-:Y:S01]  /*6e00*/  LEA.HI.X.SX32 R165, R3.reuse, R251, 0x6, P5 ;  /* 0x000000fb03a57211 */ /* 0x040fe200028f36ff */
[----:B------:R-:W-:Y:S01]  /*6e10*/  IMAD.WIDE.U32 R174, R164, c[0x0][0x198], RZ ;  /* 0x00006600a4ae7a25 */ /* 0x000fe200078e00ff */
[----:B------:R-:W-:Y:S02]  /*6e20*/  ISETP.LT.AND P5, PT, RZ, UR8, PT ;  /* 0x00000008ff007c0c */ /* 0x000fe4000bfa1270 */
[C---:B------:R-:W-:Y:S04]  /*6e30*/  HMMA.16816.F32 R20, R176.reuse, R192, R20 ;  /* 0x000000c0b014723c */ /* 0x040fe80000001814 */
[----:B------:R-:W-:Y:S01]  /*6e40*/  LEA R166, P0, R3, R36, 0x6 ;  /* 0x0000002403a67211 */ /* 0x000fe200078030ff */
[----:B------:R-:W-:Y:S01]  /*6e50*/  IMAD R165, R165, c[0x0][0x198], RZ ;  /* 0x00006600a5a57a24 */ /* 0x000fe200078e02ff */
[----:B------:R-:W-:Y:S02]  /*6e60*/  LEA R172, P6, R174, R245, 0x1 ;  /* 0x000000f5aeac7211 */ /* 0x000fe400078c08ff */
[C---:B------:R-:W-:Y:S04]  /*6e70*/  HMMA.16816.F32 R24, R176.reuse, R194, R24 ;  /* 0x000000c2b018723c */ /* 0x040fe80000001818 */
[----:B------:R-:W-:Y:S01]  /*6e80*/  LEA.HI.X.SX32 R167, R3, R37, 0x6, P0 ;  /* 0x0000002503a77211 */ /* 0x000fe200000f36ff */
[----:B------:R-:W-:Y:S01]  /*6e90*/  IMAD.WIDE.U32 R168, R166, c[0x0][0x198], RZ ;  /* 0x00006600a6a87a25 */ /* 0x000fe200078e00ff */
[----:B------:R1:W5:Y:S02]  /*6ea0*/  LDL.LU.64 R36, [R1+0x8] ;  /* 0x0000080001247983 */ /* 0x0003640000300a00 */
[C---:B--2---:R-:W-:Y:S04]  /*6eb0*/  HMMA.16816.F32 R28, R176.reuse, R180, R28 ;  /* 0x000000b4b01c723c */ /* 0x044fe8000000181c */
[----:B------:R-:W-:Y:S01]  /*6ec0*/  IMAD R3, R167, c[0x0][0x198], RZ ;  /* 0x00006600a7037a24 */ /* 0x000fe200078e02ff */
[----:B------:R-:W-:Y:S01]  /*6ed0*/  LEA R170, P0, R168, R245, 0x1 ;  /* 0x000000f5a8aa7211 */ /* 0x000fe200078008ff */
[----:B------:R-:W-:Y:S02]  /*6ee0*/  IMAD R164, R164, c[0x0][0x19c], R165 ;  /* 0x00006700a4a47a24 */ /* 0x000fe400078e02a5 */
[----:B------:R-:W-:Y:S04]  /*6ef0*/  HMMA.16816.F32 R32, R176, R182, R32 ;  /* 0x000000b6b020723c */ /* 0x000fe80000001820 */
[----:B------:R-:W-:Y:S02]  /*6f00*/  IMAD R166, R166, c[0x0][0x19c], R3 ;  /* 0x00006700a6a67a24 */ /* 0x000fe400078e0203 */
[----:B------:R-:W-:Y:S02]  /*6f10*/  IMAD.IADD R164, R175, 0x1, R164 ;  /* 0x00000001afa47824 */ /* 0x000fe400078e02a4 */
[----:B------:R-:W-:Y:S04]  /*6f20*/  IMAD.IADD R166, R169, 0x1, R166 ;  /* 0x00000001a9a67824 */ /* 0x000fe800078e02a6 */
[-C--:B------:R-:W-:Y:S02]  /*6f30*/  LEA.HI.X R173, R174, R244.reuse, R164, 0x1, P6 ;  /* 0x000000f4aead7211 */ /* 0x080fe400030f0ca4 */
[----:B------:R-:W-:Y:S01]  /*6f40*/  LEA.HI.X R171, R168, R244, R166, 0x1, P0 ;  /* 0x000000f4a8ab7211 */ /* 0x000fe200000f0ca6 */
[----:B-1---5:R-:W-:-:S05]  /*6f50*/  @P5 BRA `(.L_x_330) ;  /* 0xffffe82000005947 */ /* 0x022fca000383ffff */
.L_x_329:
[----:B-1----:R-:W-:Y:S01]  /*6f60*/  FMNMX.FTZ R166, R4, R2, !PT ;  /* 0x0000000204a67209 */ /* 0x002fe20007810000 */
[----:B------:R-:W-:Y:S01]  /*6f70*/  LDSM.16.MT88.4 R168, [R220+0x18000] ;  /* 0x01800000dca8783b */ /* 0x000fe20000004200 */
[----:B------:R-:W-:Y:S01]  /*6f80*/  FMNMX.FTZ R3, R6, R0, !PT ;  /* 0x0000000006037209 */ /* 0x000fe20007810000 */
[----:B------:R-:W-:Y:S01]  /*6f90*/  UIADD3 UR10, UR10, 0x1, URZ ;  /* 0x000000010a0a7890 */ /* 0x000fe2000fffe03f */
        /* <DEDUP_REMOVED lines=33> */
[----:B------:R-:W-:Y:S08]  /*71b0*/  SHFL.BFLY PT, R164, R166, 0x2, 0x1f ;  /* 0x0c401f00a6a47f89 */ /* 0x000ff000000e0000 */
[----:B------:R-:W1:Y:S02]  /*71c0*/  SHFL.BFLY PT, R165, R3, 0x2, 0x1f ;  /* 0x0c401f0003a57f89 */ /* 0x000e6400000e0000 */
[----:B-1----:R-:W-:Y:S02]  /*71d0*/  FMNMX.FTZ R165, R3, R165, !PT ;  /* 0x000000a503a57209 */ /* 0x002fe40007810000 */
[----:B------:R-:W-:Y:S04]  /*71e0*/  FMNMX.FTZ R166, R166, R164, !PT ;  /* 0x000000a4a6a67209 */ /* 0x000fe80007810000 */
[----:B------:R-:W1:Y:S08]  /*71f0*/  SHFL.BFLY PT, R3, R165, 0x1, 0x1f ;  /* 0x0c201f00a5037f89 */ /* 0x000e7000000e0000 */
[----:B------:R-:W2:Y:S01]  /*7200*/  SHFL.BFLY PT, R164, R166, 0x1, 0x1f ;  /* 0x0c201f00a6a47f89 */ /* 0x000ea200000e0000 */
[----:B-1----:R-:W-:Y:S05]  /*7210*/  FMNMX.FTZ R3, R165, R3, !PT ;  /* 0x00000003a5037209 */ /* 0x002fea0007810000 */
[C---:B------:R-:W-:Y:S02]  /*7220*/  FMUL.FTZ R189, R3.reuse, c[0x0][0x23c] ;  /* 0x00008f0003bd7a20 */ /* 0x040fe40000410000 */
[C---:B------:R-:W-:Y:S01]  /*7230*/  FADD.FTZ R0, -R3.reuse, R0 ;  /* 0x0000000003007221 */ /* 0x040fe20000010100 */
[----:B--2---:R-:W-:Y:S03]  /*7240*/  FMNMX.FTZ R164, R166, R164, !PT ;  /* 0x000000a4a6a47209 */ /* 0x004fe60007810000 */
[----:B------:R-:W-:Y:S01]  /*7250*/  FMUL.FTZ R0, R0, c[0x0][0x23c] ;  /* 0x00008f0000007a20 */ /* 0x000fe20000410000 */
[C---:B------:R-:W-:Y:S01]  /*7260*/  FSETP.NEU.FTZ.AND P0, PT, R164.reuse, -INF , PT ;  /* 0xff800000a400780b */ /* 0x040fe20003f1d000 */
[C---:B------:R-:W-:Y:S02]  /*7270*/  FMUL.FTZ R190, R164.reuse, c[0x0][0x23c] ;  /* 0x00008f00a4be7a20 */ /* 0x040fe40000410000 */
[----:B------:R-:W-:Y:S02]  /*7280*/  FADD.FTZ R2, -R164, R2 ;  /* 0x00000002a4027221 */ /* 0x000fe40000010100 */
[----:B------:R-:W1:Y:S01]  /*7290*/  MUFU.EX2 R0, R0 ;  /* 0x0000000000007308 */ /* 0x000e620000000800 */
[----:B------:R-:W-:Y:S01]  /*72a0*/  FSEL R190, R190, RZ, P0 ;  /* 0x000000ffbebe7208 */ /* 0x000fe20000000000 */
[----:B------:R-:W-:Y:S01]  /*72b0*/  FMUL.FTZ R2, R2, c[0x0][0x23c] ;  /* 0x00008f0002027a20 */ /* 0x000fe20000410000 */
[----:B------:R-:W-:Y:S03]  /*72c0*/  FSETP.NEU.FTZ.AND P0, PT, R3, -INF , PT ;  /* 0xff8000000300780b */ /* 0x000fe60003f1d000 */
[--C-:B------:R-:W-:Y:S01]  /*72d0*/  FFMA.FTZ R165, R4, c[0x0][0x23c], -R190.reuse ;  /* 0x00008f0004a57a23 */ /* 0x100fe200000108be */
[----:B------:R-:W-:Y:S01]  /*72e0*/  FSEL R189, R189, RZ, P0 ;  /* 0x000000ffbdbd7208 */ /* 0x000fe20000000000 */
[--C-:B------:R-:W-:Y:S02]  /*72f0*/  FFMA.FTZ R166, R5, c[0x0][0x23c], -R190.reuse ;  /* 0x00008f0005a67a23 */ /* 0x100fe400000108be */
[--C-:B------:R-:W-:Y:S01]  /*7300*/  FFMA.FTZ R185, R8, c[0x0][0x23c], -R190.reuse ;  /* 0x00008f0008b97a23 */ /* 0x100fe200000108be */
[----:B------:R-:W2:Y:S01]  /*7310*/  MUFU.EX2 R2, R2 ;  /* 0x0000000200027308 */ /* 0x000ea20000000800 */
[--C-:B------:R-:W-:Y:S02]  /*7320*/  FFMA.FTZ R167, R6, c[0x0][0x23c], -R189.reuse ;  /* 0x00008f0006a77a23 */ /* 0x100fe400000108bd */
[--C-:B------:R-:W-:Y:S02]  /*7330*/  FFMA.FTZ R184, R7, c[0x0][0x23c], -R189.reuse ;  /* 0x00008f0007b87a23 */ /* 0x100fe400000108bd */
[--C-:B------:R-:W-:Y:S02]  /*7340*/  FFMA.FTZ R186, R9, c[0x0][0x23c], -R190.reuse ;  /* 0x00008f0009ba7a23 */ /* 0x100fe400000108be */
[--C-:B------:R-:W-:Y:S02]  /*7350*/  FFMA.FTZ R187, R10, c[0x0][0x23c], -R189.reuse ;  /* 0x00008f000abb7a23 */ /* 0x100fe400000108bd */
[--C-:B------:R-:W-:Y:S01]  /*7360*/  FFMA.FTZ R188, R11, c[0x0][0x23c], -R189.reuse ;  /* 0x00008f000bbc7a23 */ /* 0x100fe200000108bd */
[----:B------:R-:W-:Y:S01]  /*7370*/  MUFU.EX2 R165, R165 ;  /* 0x000000a500a57308 */ /* 0x000fe20000000800 */
[--C-:B------:R-:W-:Y:S02]  /*7380*/  FFMA.FTZ R199, R32, c[0x0][0x23c], -R190.reuse ;  /* 0x00008f0020c77a23 */ /* 0x100fe400000108be */
[C---:B-1----:R-:W-:Y:S02]  /*7390*/  FMUL.FTZ R6, R0.reuse, R162 ;  /* 0x000000a200067220 */ /* 0x042fe40000410000 */
[C---:B------:R-:W-:Y:S02]  /*73a0*/  FMUL.FTZ R7, R0.reuse, R163 ;  /* 0x000000a300077220 */ /* 0x040fe40000410000 */
[C---:B------:R-:W-:Y:S02]  /*73b0*/  FMUL.FTZ R10, R0.reuse, R158 ;  /* 0x0000009e000a7220 */ /* 0x040fe40000410000 */
[C---:B------:R-:W-:Y:S01]  /*73c0*/  FMUL.FTZ R11, R0.reuse, R159 ;  /* 0x0000009f000b7220 */ /* 0x040fe20000410000 */
[----:B------:R-:W1:Y:S01]  /*73d0*/  MUFU.EX2 R166, R166 ;  /* 0x000000a600a67308 */ /* 0x000e620000000800 */
[C---:B------:R-:W-:Y:S02]  /*73e0*/  FMUL.FTZ R38, R0.reuse, R38 ;  /* 0x0000002600267220 */ /* 0x040fe40000410000 */
[----:B------:R-:W-:Y:S02]  /*73f0*/  FMUL.FTZ R39, R0, R39 ;  /* 0x0000002700277220 */ /* 0x000fe40000410000 */
[C---:B--2---:R-:W-:Y:S02]  /*7400*/  FMUL.FTZ R4, R2.reuse, R160 ;  /* 0x000000a002047220 */ /* 0x044fe40000410000 */
[C---:B------:R-:W-:Y:S02]  /*7410*/  FMUL.FTZ R5, R2.reuse, R161 ;  /* 0x000000a102057220 */ /* 0x040fe40000410000 */
[C---:B------:R-:W-:Y:S01]  /*7420*/  FMUL.FTZ R8, R2.reuse, R156 ;  /* 0x0000009c02087220 */ /* 0x040fe20000410000 */
[----:B------:R-:W-:Y:S01]  /*7430*/  MUFU.EX2 R167, R167 ;  /* 0x000000a700a77308 */ /* 0x000fe20000000800 */
[C---:B------:R-:W-:Y:S02]  /*7440*/  FMUL.FTZ R9, R2.reuse, R157 ;  /* 0x0000009d02097220 */ /* 0x040fe40000410000 */
[----:B------:R-:W2:Y:S01]  /*7450*/  LDSM.16.MT88.4 R156, [R216+0x18000] ;  /* 0x01800000d89c783b */ /* 0x000ea20000004200 */
[C---:B------:R-:W-:Y:S02]  /*7460*/  FMUL.FTZ R36, R2.reuse, R36 ;  /* 0x0000002402247220 */ /* 0x040fe40000410000 */
[C---:B------:R-:W-:Y:S02]  /*7470*/  FMUL.FTZ R37, R2.reuse, R37 ;  /* 0x0000002502257220 */ /* 0x040fe40000410000 */
[C---:B------:R-:W-:Y:S02]  /*7480*/  FMUL.FTZ R40, R2.reuse, R40 ;  /* 0x0000002802287220 */ /* 0x040fe40000410000 */
[----:B------:R-:W3:Y:S01]  /*7490*/  MUFU.EX2 R184, R184 ;  /* 0x000000b800b87308 */ /* 0x000ee20000000800 */
[----:B------:R-:W-:Y:S02]  /*74a0*/  FMUL.FTZ R41, R2, R41 ;  /* 0x0000002902297220 */ /* 0x000fe40000410000 */
[----:B------:R-:W-:Y:S01]  /*74b0*/  FMUL.FTZ R42, R0, R42 ;  /* 0x0000002a002a7220 */ /* 0x000fe20000410000 */
[----:B-1----:R-:W-:Y:S01]  /*74c0*/  F2FP.PACK_AB R160, R166, R165 ;  /* 0x000000a5a6a0723e */ /* 0x002fe200000000ff */
[----:B------:R-:W-:Y:S02]  /*74d0*/  FMUL.FTZ R43, R0, R43 ;  /* 0x0000002b002b7220 */ /* 0x000fe40000410000 */
[--C-:B------:R-:W-:Y:S02]  /*74e0*/  FFMA.FTZ R252, R34, c[0x0][0x23c], -R189.reuse ;  /* 0x00008f0022fc7a23 */ /* 0x100fe400000108bd */
[C---:B------:R-:W-:Y:S01]  /*74f0*/  FMUL.FTZ R44, R2.reuse, R44 ;  /* 0x0000002c022c7220 */ /* 0x040fe20000410000 */
[----:B------:R-:W-:Y:S01]  /*7500*/  MUFU.EX2 R185, R185 ;  /* 0x000000b900b97308 */ /* 0x000fe20000000800 */
[----:B------:R-:W-:Y:S02]  /*7510*/  FMUL.FTZ R45, R2, R45 ;  /* 0x0000002d022d7220 */ /* 0x000fe40000410000 */
[C---:B------:R-:W-:Y:S02]  /*7520*/  FMUL.FTZ R46, R0.reuse, R46 ;  /* 0x0000002e002e7220 */ /* 0x040fe40000410000 */
[----:B------:R-:W-:Y:S02]  /*7530*/  FMUL.FTZ R47, R0, R47 ;  /* 0x0000002f002f7220 */ /* 0x000fe40000410000 */
[C---:B------:R-:W-:Y:S02]  /*7540*/  FMUL.FTZ R48, R2.reuse, R48 ;  /* 0x0000003002307220 */ /* 0x040fe40000410000 */
[----:B------:R-:W-:Y:S01]  /*7550*/  FMUL.FTZ R49, R2, R49 ;  /* 0x0000003102317220 */ /* 0x000fe20000410000 */
[----:B------:R-:W1:Y:S01]  /*7560*/  MUFU.EX2 R186, R186 ;  /* 0x000000ba00ba7308 */ /* 0x000e620000000800 */
        /* <DEDUP_REMOVED lines=15> */
[----:B-1----:R-:W-:Y:S01]  /*7660*/  F2FP.PACK_AB R162, R186, R185 ;  /* 0x000000b9baa2723e */ /* 0x002fe200000000ff */
        /* <DEDUP_REMOVED lines=15> */
[C---:B------:R-:W-:Y:S02]  /*7760*/  FMUL.FTZ R74, R0.reuse, R74 ;  /* 0x0000004a004a7220 */ /* 0x040fe40000410000 */
[C---:B------:R-:W-:Y:S05]  /*7770*/  HMMA.16816.F32 R4, R160.reuse, R168, R4 ;  /* 0x000000a8a004723c */ /* 0x040fea0000001804 */
        /* <DEDUP_REMOVED lines=94> */
[C---:B------:R-:W-:Y:S03]  /*7d60*/  FMUL.FTZ R12, R2.reuse, R152 ;  /* 0x00000098020c7220 */ /* 0x040fe60000410000 */
[C---:B------:R-:W-:Y:S01]  /*7d70*/  HMMA.16816.F32 R128, R160.reuse, R158, R128 ;  /* 0x0000009ea080723c */ /* 0x040fe20000001880 */
[----:B------:R-:W-:Y:S01]  /*7d80*/  LDSM.16.MT88.4 R156, [R220+0x18800] ;  /* 0x01880000dc9c783b */ /* 0x000fe20000004200 */
[----:B------:R-:W-:Y:S01]  /*7d90*/  MUFU.EX2 R191, R191 ;  /* 0x000000bf00bf7308 */ /* 0x000fe20000000800 */
[--C-:B------:R-:W-:Y:S02]  /*7da0*/  FFMA.FTZ R192, R13, c[0x0][0x23c], -R190.reuse ;  /* 0x00008f000dc07a23 */ /* 0x100fe400000108be */
[----:B------:R-:W-:Y:S02]  /*7db0*/  FMUL.FTZ R13, R2, R153 ;  /* 0x00000099020d7220 */ /* 0x000fe40000410000 */
[--C-:B------:R-:W-:Y:S02]  /*7dc0*/  FFMA.FTZ R193, R14, c[0x0][0x23c], -R189.reuse ;  /* 0x00008f000ec17a23 */ /* 0x100fe400000108bd */
[C---:B------:R-:W-:Y:S03]  /*7dd0*/  FMUL.FTZ R14, R0.reuse, R154 ;  /* 0x0000009a000e7220 */ /* 0x040fe60000410000 */
[--C-:B------:R-:W-:Y:S01]  /*7de0*/  FFMA.FTZ R194, R15, c[0x0][0x23c], -R189.reuse ;  /* 0x00008f000fc27a23 */ /* 0x100fe200000108bd */
[----:B------:R-:W2:Y:S01]  /*7df0*/  MUFU.EX2 R192, R192 ;  /* 0x000000c000c07308 */ /* 0x000ea20000000800 */
[----:B------:R-:W-:Y:S02]  /*7e00*/  FMUL.FTZ R15, R0, R155 ;  /* 0x0000009b000f7220 */ /* 0x000fe40000410000 */
[----:B------:R-:W4:Y:S01]  /*7e10*/  LDSM.16.MT88.4 R152, [R216+0x1e000] ;  /* 0x01e00000d898783b */ /* 0x000f220000004200 */
[C---:B------:R-:W-:Y:S02]  /*7e20*/  FMUL.FTZ R132, R2.reuse, R132 ;  /* 0x0000008402847220 */ /* 0x040fe40000410000 */
[----:B------:R-:W-:Y:S02]  /*7e30*/  FMUL.FTZ R133, R2, R133 ;  /* 0x0000008502857220 */ /* 0x000fe40000410000 */
[C---:B------:R-:W-:Y:S02]  /*7e40*/  FMUL.FTZ R134, R0.reuse, R134 ;  /* 0x0000008600867220 */ /* 0x040fe40000410000 */
[----:B------:R-:W-:Y:S01]  /*7e50*/  FMUL.FTZ R135, R0, R135 ;  /* 0x0000008700877220 */ /* 0x000fe20000410000 */
[----:B------:R-:W-:Y:S01]  /*7e60*/  MUFU.EX2 R193, R193 ;  /* 0x000000c100c17308 */ /* 0x000fe20000000800 */
[C---:B------:R-:W-:Y:S02]  /*7e70*/  FMUL.FTZ R136, R2.reuse, R136 ;  /* 0x0000008802887220 */ /* 0x040fe40000410000 */
[----:B------:R-:W-:Y:S02]  /*7e80*/  FMUL.FTZ R137, R2, R137 ;  /* 0x0000008902897220 */ /* 0x000fe40000410000 */
[C---:B------:R-:W-:Y:S01]  /*7e90*/  FMUL.FTZ R138, R0.reuse, R138 ;  /* 0x0000008a008a7220 */ /* 0x040fe20000410000 */
[C---:B-1----:R-:W-:Y:S03]  /*7ea0*/  HMMA.16816.F32 R132, R160.reuse, R168, R132 ;  /* 0x000000a8a084723c */ /* 0x042fe60000001884 */
[----:B------:R-:W-:Y:S01]  /*7eb0*/  FMUL.FTZ R139, R0, R139 ;  /* 0x0000008b008b7220 */ /* 0x000fe20000410000 */
[----:B------:R-:W1:Y:S01]  /*7ec0*/  MUFU.EX2 R194, R194 ;  /* 0x000000c200c27308 */ /* 0x000e620000000800 */
[--C-:B------:R-:W-:Y:S02]  /*7ed0*/  FFMA.FTZ R195, R16, c[0x0][0x23c], -R190.reuse ;  /* 0x00008f0010c37a23 */ /* 0x100fe400000108be */
[----:B------:R-:W-:Y:S01]  /*7ee0*/  FFMA.FTZ R196, R17, c[0x0][0x23c], -R190 ;  /* 0x00008f0011c47a23 */ /* 0x000fe200000108be */
[C---:B------:R-:W-:Y:S01]  /*7ef0*/  HMMA.16816.F32 R12, R160.reuse, R170, R12 ;  /* 0x000000aaa00c723c */ /* 0x040fe2000000180c */
[----:B------:R-:W5:Y:S03]  /*7f00*/  LDSM.16.MT88.4 R168, [R218+0x18800] ;  /* 0x01880000daa8783b */ /* 0x000f660000004200 */
[--C-:B------:R-:W-:Y:S02]  /*7f10*/  FFMA.FTZ R197, R18, c[0x0][0x23c], -R189.reuse ;  /* 0x00008f0012c57a23 */ /* 0x100fe400000108bd */
[----:B------:R-:W-:Y:S01]  /*7f20*/  FFMA.FTZ R198, R19, c[0x0][0x23c], -R189 ;  /* 0x00008f0013c67a23 */ /* 0x000fe200000108bd */
[----:B------:R-:W-:Y:S01]  /*7f30*/  MUFU.EX2 R195, R195 ;  /* 0x000000c300c37308 */ /* 0x000fe20000000800 */
[C---:B---3--:R-:W-:Y:S04]  /*7f40*/  HMMA.16816.F32 R136, R160.reuse, R172, R136 ;  /* 0x000000aca088723c */ /* 0x048fe80000001888 */
[C---:B------:R-:W-:Y:S02]  /*7f50*/  FMUL.FTZ R140, R2.reuse, R140 ;  /* 0x0000008c028c7220 */ /* 0x040fe40000410000 */
[----:B------:R-:W-:Y:S02]  /*7f60*/  FMUL.FTZ R141, R2, R141 ;  /* 0x0000008d028d7220 */ /* 0x000fe40000410000 */
[C---:B------:R-:W-:Y:S01]  /*7f70*/  FMUL.FTZ R142, R0.reuse, R142 ;  /* 0x0000008e008e7220 */ /* 0x040fe20000410000 */
[----:B------:R-:W3:Y:S03]  /*7f80*/  MUFU.EX2 R196, R196 ;  /* 0x000000c400c47308 */ /* 0x000ee60000000800 */
[----:B------:R-:W-:Y:S02]  /*7f90*/  FMUL.FTZ R143, R0, R143 ;  /* 0x0000008f008f7220 */ /* 0x000fe40000410000 */
[----:B------:R-:W-:Y:S01]  /*7fa0*/  FMUL.FTZ R16, R2, R148 ;  /* 0x0000009402107220 */ /* 0x000fe20000410000 */
[----:B--2---:R-:W-:Y:S01]  /*7fb0*/  F2FP.PACK_AB R148, R192, R191 ;  /* 0x000000bfc094723e */ /* 0x004fe200000000ff */
[----:B------:R-:W-:Y:S01]  /*7fc0*/  FMUL.FTZ R17, R2, R149 ;  /* 0x0000009502117220 */ /* 0x000fe20000410000 */
[----:B-1----:R-:W-:Y:S01]  /*7fd0*/  F2FP.PACK_AB R149, R194, R193 ;  /* 0x000000c1c295723e */ /* 0x002fe200000000ff */
[C---:B------:R-:W-:Y:S01]  /*7fe0*/  FMUL.FTZ R18, R0.reuse, R150 ;  /* 0x0000009600127220 */ /* 0x040fe20000410000 */
[C---:B------:R-:W-:Y:S01]  /*7ff0*/  HMMA.16816.F32 R140, R160.reuse, R174, R140 ;  /* 0x000000aea08c723c */ /* 0x040fe2000000188c */
[----:B------:R-:W-:Y:S01]  /*8000*/  MUFU.EX2 R197, R197 ;  /* 0x000000c500c57308 */ /* 0x000fe20000000800 */
[----:B------:R-:W1:Y:S01]  /*8010*/  LDSM.16.MT88.4 R172, [R217+0x18800] ;  /* 0x01880000d9ac783b */ /* 0x000e620000004200 */
[----:B------:R-:W-:Y:S02]  /*8020*/  FMUL.FTZ R19, R0, R151 ;  /* 0x0000009700137220 */ /* 0x000fe40000410000 */
[C---:B------:R-:W-:Y:S02]  /*8030*/  FMUL.FTZ R144, R2.reuse, R144 ;  /* 0x0000009002907220 */ /* 0x040fe40000410000 */
[----:B------:R-:W-:Y:S02]  /*8040*/  FMUL.FTZ R145, R2, R145 ;  /* 0x0000009102917220 */ /* 0x000fe40000410000 */
[C---:B------:R-:W-:Y:S01]  /*8050*/  FMUL.FTZ R146, R0.reuse, R146 ;  /* 0x0000009200927220 */ /* 0x040fe20000410000 */
[C---:B----4-:R-:W-:Y:S01]  /*8060*/  HMMA.16816.F32 R16, R160.reuse, R152, R16 ;  /* 0x00000098a010723c */ /* 0x050fe20000001810 */
[----:B------:R-:W2:Y:S02]  /*8070*/  MUFU.EX2 R198, R198 ;  /* 0x000000c600c67308 */ /* 0x000ea40000000800 */
[----:B------:R-:W-:Y:S01]  /*8080*/  FMUL.FTZ R147, R0, R147 ;  /* 0x0000009300937220 */ /* 0x000fe20000410000 */
[----:B---3--:R-:W-:Y:S01]  /*8090*/  F2FP.PACK_AB R150, R196, R195 ;  /* 0x000000c3c496723e */ /* 0x008fe200000000ff */
[----:B------:R-:W-:Y:S01]  /*80a0*/  FFMA.FTZ R165, R2, R249, R165 ;  /* 0x000000f902a57223 */ /* 0x000fe200000100a5 */
[----:B------:R-:W-:Y:S01]  /*80b0*/  MOV R2, R164 ;  /* 0x000000a400027202 */ /* 0x000fe20000000f00 */
[----:B------:R-:W-:Y:S01]  /*80c0*/  FFMA.FTZ R167, R0, R248, R167 ;  /* 0x000000f800a77223 */ /* 0x000fe200000100a7 */
[----:B------:R-:W-:Y:S01]  /*80d0*/  MOV R0, R3 ;  /* 0x0000000300007202 */ /* 0x000fe20000000f00 */
[----:B------:R-:W-:Y:S01]  /*80e0*/  FADD.FTZ R165, R166, R165 ;  /* 0x000000a5a6a57221 */ /* 0x000fe20000010000 */
[----:B------:R-:W-:Y:S01]  /*80f0*/  HMMA.16816.F32 R144, R160, R154, R144 ;  /* 0x0000009aa090723c */ /* 0x000fe20000001890 */
[----:B------:R-:W3:Y:S02]  /*8100*/  LDSM.16.MT88.4 R152, [R216+0x18800] ;  /* 0x01880000d898783b */ /* 0x000ee40000004200 */
[----:B------:R-:W-:Y:S02]  /*8110*/  FADD.FTZ R167, R184, R167 ;  /* 0x000000a7b8a77221 */ /* 0x000fe40000010000 */
[----:B------:R-:W-:Y:S02]  /*8120*/  FADD.FTZ R165, R185, R165 ;  /* 0x000000a5b9a57221 */ /* 0x000fe40000010000 */
[----:B------:R-:W-:Y:S02]  /*8130*/  FADD.FTZ R167, R187, R167 ;  /* 0x000000a7bba77221 */ /* 0x000fe40000010000 */
[----:B------:R-:W4:Y:S03]  /*8140*/  LDSM.16.MT88.4 R160, [R220+0x1a800] ;  /* 0x01a80000dca0783b */ /* 0x000f260000004200 */
[----:B------:R-:W-:Y:S02]  /*8150*/  FADD.FTZ R186, R186, R165 ;  /* 0x000000a5baba7221 */ /* 0x000fe40000010000 */
[----:B------:R-:W-:Y:S01]  /*8160*/  FADD.FTZ R188, R188, R167 ;  /* 0x000000a7bcbc7221 */ /* 0x000fe20000010000 */
[----:B--2---:R-:W-:Y:S01]  /*8170*/  F2FP.PACK_AB R151, R198, R197 ;  /* 0x000000c5c697723e */ /* 0x004fe200000000ff */
[----:B------:R-:W-:Y:S02]  /*8180*/  FADD.FTZ R186, R191, R186 ;  /* 0x000000babfba7221 */ /* 0x000fe40000010000 */
[----:B------:R-:W-:Y:S02]  /*8190*/  FADD.FTZ R188, R193, R188 ;  /* 0x000000bcc1bc7221 */ /* 0x000fe40000010000 */
[----:B------:R-:W-:Y:S02]  /*81a0*/  FADD.FTZ R192, R192, R186 ;  /* 0x000000bac0c07221 */ /* 0x000fe40000010000 */
[C---:B------:R-:W-:Y:S05]  /*81b0*/  HMMA.16816.F32 R4, R148.reuse, R156, R4 ;  /* 0x0000009c9404723c */ /* 0x040fea0000001804 */
[----:B------:R-:W-:Y:S02]  /*81c0*/  FADD.FTZ R194, R194, R188 ;  /* 0x000000bcc2c27221 */ /* 0x000fe40000010000 */
[----:B------:R-:W-:Y:S01]  /*81d0*/  FADD.FTZ R192, R195, R192 ;  /* 0x000000c0c3c07221 */ /* 0x000fe20000010000 */
[C---:B------:R-:W-:Y:S01]  /*81e0*/  HMMA.16816.F32 R8, R148.reuse, R158, R8 ;  /* 0x0000009e9408723c */ /* 0x040fe20000001808 */
[----:B------:R-:W2:Y:S03]  /*81f0*/  LDSM.16.MT88.4 R156, [R218+0x1a800] ;  /* 0x01a80000da9c783b */ /* 0x000ea60000004200 */
[----:B------:R-:W-:Y:S02]  /*8200*/  FADD.FTZ R194, R197, R194 ;  /* 0x000000c2c5c27221 */ /* 0x000fe40000010000 */
[----:B------:R-:W-:Y:S02]  /*8210*/  FADD.FTZ R196, R196, R192 ;  /* 0x000000c0c4c47221 */ /* 0x000fe40000010000 */
[C---:B-----5:R-:W-:Y:S04]  /*8220*/  HMMA.16816.F32 R36, R148.reuse, R168, R36 ;  /* 0x000000a89424723c */ /* 0x060fe80000001824 */
[----:B------:R-:W-:Y:S04]  /*8230*/  FADD.FTZ R198, R198, R194 ;  /* 0x000000c2c6c67221 */ /* 0x000fe80000010000 */
        /* <DEDUP_REMOVED lines=11> */
[C---:B--2---:R-:W-:Y:S08]  /*82f0*/  HMMA.16816.F32 R68, R148.reuse, R156, R68 ;  /* 0x0000009c9444723c */ /* 0x044ff00000001844 */
[C---:B------:R-:W-:Y:S01]  /*8300*/  HMMA.16816.F32 R72, R148.reuse, R158, R72 ;  /* 0x0000009e9448723c */ /* 0x040fe20000001848 */
[----:B------:R-:W2:Y:S07]  /*8310*/  LDSM.16.MT88.4 R156, [R216+0x1c800] ;  /* 0x01c80000d89c783b */ /* 0x000eae0000004200 */
[C---:B------:R-:W-:Y:S07]  /*8320*/  HMMA.16816.F32 R76, R148.reuse, R176, R76 ;  /* 0x000000b0944c723c */ /* 0x040fee000000184c */
[--C-:B------:R-:W-:Y:S01]  /*8330*/  FFMA.FTZ R176, R20, c[0x0][0x23c], -R190.reuse ;  /* 0x00008f0014b07a23 */ /* 0x100fe200000108be */
[C---:B------:R-:W-:Y:S04]  /*8340*/  HMMA.16816.F32 R80, R148.reuse, R178, R80 ;  /* 0x000000b29450723c */ /* 0x040fe80000001850 */
[--C-:B------:R-:W-:Y:S01]  /*8350*/  FFMA.FTZ R177, R21, c[0x0][0x23c], -R190.reuse ;  /* 0x00008f0015b17a23 */ /* 0x100fe200000108be */
[----:B------:R-:W4:Y:S02]  /*8360*/  MUFU.EX2 R176, R176 ;  /* 0x000000b000b07308 */ /* 0x000f240000000800 */
[--C-:B------:R-:W-:Y:S01]  /*8370*/  FFMA.FTZ R178, R22, c[0x0][0x23c], -R189.reuse ;  /* 0x00008f0016b27a23 */ /* 0x100fe200000108bd */
[C---:B------:R-:W-:Y:S04]  /*8380*/  HMMA.16816.F32 R84, R148.reuse, R180, R84 ;  /* 0x000000b49454723c */ /* 0x040fe80000001854 */
[--C-:B------:R-:W-:Y:S02]  /*8390*/  FFMA.FTZ R179, R23, c[0x0][0x23c], -R189.reuse ;  /* 0x00008f0017b37a23 */ /* 0x100fe400000108bd */
[----:B------:R-:W2:Y:S01]  /*83a0*/  LDSM.16.MT88.4 R20, [R218+0x1e800] ;  /* 0x01e80000da14783b */ /* 0x000ea20000004200 */
[--C-:B------:R-:W-:Y:S01]  /*83b0*/  FFMA.FTZ R180, R24, c[0x0][0x23c], -R190.reuse ;  /* 0x00008f0018b47a23 */ /* 0x100fe200000108be */
[C---:B------:R-:W-:Y:S01]  /*83c0*/  HMMA.16816.F32 R88, R148.reuse, R182, R88 ;  /* 0x000000b69458723c */ /* 0x040fe20000001858 */
[----:B------:R-:W-:Y:S03]  /*83d0*/  MUFU.EX2 R177, R177 ;  /* 0x000000b100b17308 */ /* 0x000fe60000000800 */
[----:B------:R-:W-:Y:S03]  /*83e0*/  FFMA.FTZ R181, R25, c[0x0][0x23c], -R190 ;  /* 0x00008f0019b57a23 */ /* 0x000fe600000108be */
[--C-:B------:R-:W-:Y:S01]  /*83f0*/  FFMA.FTZ R182, R26, c[0x0][0x23c], -R189.reuse ;  /* 0x00008f001ab67a23 */ /* 0x100fe200000108bd */
[C---:B-----5:R-:W-:Y:S03]  /*8400*/  HMMA.16816.F32 R92, R148.reuse, R168, R92 ;  /* 0x000000a8945c723c */ /* 0x060fe6000000185c */
[----:B------:R-:W5:Y:S01]  /*8410*/  MUFU.EX2 R178, R178 ;  /* 0x000000b200b27308 */ /* 0x000f620000000800 */
[----:B------:R-:W-:Y:S02]  /*8420*/  FFMA.FTZ R183, R27, c[0x0][0x23c], -R189 ;  /* 0x00008f001bb77a23 */ /* 0x000fe400000108bd */
[----:B------:R-:W-:Y:S01]  /*8430*/  LDSM.16.MT88.4 R24, [R218+0x19000] ;  /* 0x01900000da18783b */ /* 0x000fe20000004200 */
[----:B----4-:R-:W-:Y:S01]  /*8440*/  FADD.FTZ R196, R176, R196 ;  /* 0x000000c4b0c47221 */ /* 0x010fe20000010000 */
[C---:B------:R-:W-:Y:S05]  /*8450*/  HMMA.16816.F32 R96, R148.reuse, R170, R96 ;  /* 0x000000aa9460723c */ /* 0x040fea0000001860 */
[----:B------:R-:W4:Y:S01]  /*8460*/  MUFU.EX2 R179, R179 ;  /* 0x000000b300b37308 */ /* 0x000f220000000800 */
[----:B------:R-:W4:Y:S02]  /*8470*/  LDSM.16.MT88.4 R168, [R217+0x1e800] ;  /* 0x01e80000d9a8783b */ /* 0x000f240000004200 */
[C---:B-1----:R-:W-:Y:S07]  /*8480*/  HMMA.16816.F32 R100, R148.reuse, R172, R100 ;  /* 0x000000ac9464723c */ /* 0x042fee0000001864 */
[----:B------:R-:W-:Y:S01]  /*8490*/  MUFU.EX2 R180, R180 ;  /* 0x000000b400b47308 */ /* 0x000fe20000000800 */
[C---:B------:R-:W-:Y:S01]  /*84a0*/  HMMA.16816.F32 R104, R148.reuse, R174, R104 ;  /* 0x000000ae9468723c */ /* 0x040fe20000001868 */
[----:B------:R-:W-:Y:S03]  /*84b0*/  LDSM.16.MT88.4 R172, [R220+0x1d000] ;  /* 0x01d00000dcac783b */ /* 0x000fe60000004200 */
[----:B-----5:R-:W-:Y:S04]  /*84c0*/  FADD.FTZ R198, R178, R198 ;  /* 0x000000c6b2c67221 */ /* 0x020fe80000010000 */
[C---:B---3--:R-:W-:Y:S01]  /*84d0*/  HMMA.16816.F32 R108, R148.reuse, R152, R108 ;  /* 0x00000098946c723c */ /* 0x048fe2000000186c */
[----:B------:R-:W1:Y:S07]  /*84e0*/  MUFU.EX2 R181, R181 ;  /* 0x000000b500b57308 */ /* 0x000e6e0000000800 */
[C---:B------:R-:W-:Y:S01]  /*84f0*/  HMMA.16816.F32 R112, R148.reuse, R154, R112 ;  /* 0x0000009a9470723c */ /* 0x040fe20000001870 */
[----:B------:R-:W3:Y:S02]  /*8500*/  LDSM.16.MT88.4 R152, [R216+0x1e800] ;  /* 0x01e80000d898783b */ /* 0x000ee40000004200 */
[----:B------:R-:W-:Y:S05]  /*8510*/  MUFU.EX2 R182, R182 ;  /* 0x000000b600b67308 */ /* 0x000fea0000000800 */
[C---:B--2---:R-:W-:Y:S05]  /*8520*/  HMMA.16816.F32 R116, R148.reuse, R156, R116 ;  /* 0x0000009c9474723c */ /* 0x044fea0000001874 */
[----:B------:R-:W2:Y:S03]  /*8530*/  MUFU.EX2 R183, R183 ;  /* 0x000000b700b77308 */ /* 0x000ea60000000800 */
[C---:B------:R-:W-:Y:S01]  /*8540*/  HMMA.16816.F32 R120, R148.reuse, R158, R120 ;  /* 0x0000009e9478723c */ /* 0x040fe20000001878 */
[----:B------:R-:W5:Y:S07]  /*8550*/  LDSM.16.MT88.4 R156, [R220+0x19000] ;  /* 0x01900000dc9c783b */ /* 0x000f6e0000004200 */
[C---:B------:R-:W-:Y:S08]  /*8560*/  HMMA.16816.F32 R124, R148.reuse, R160, R124 ;  /* 0x000000a0947c723c */ /* 0x040ff0000000187c */
[C---:B------:R-:W-:Y:S01]  /*8570*/  HMMA.16816.F32 R128, R148.reuse, R162, R128 ;  /* 0x000000a29480723c */ /* 0x040fe20000001880 */
[----:B------:R-:W5:Y:S07]  /*8580*/  LDSM.16.MT88.4 R160, [R217+0x19000] ;  /* 0x01900000d9a0783b */ /* 0x000f6e0000004200 */
[C---:B------:R-:W-:Y:S07]  /*8590*/  HMMA.16816.F32 R132, R148.reuse, R20, R132 ;  /* 0x000000149484723c */ /* 0x040fee0000001884 */
[----:B------:R-:W-:Y:S01]  /*85a0*/  F2FP.PACK_AB R20, R177, R176 ;  /* 0x000000b0b114723e */ /* 0x000fe200000000ff */
[C---:B------:R-:W-:Y:S04]  /*85b0*/  HMMA.16816.F32 R12, R148.reuse, R22, R12 ;  /* 0x00000016940c723c */ /* 0x040fe8000000180c */
[----:B----4-:R-:W-:Y:S01]  /*85c0*/  F2FP.PACK_AB R21, R179, R178 ;  /* 0x000000b2b315723e */ /* 0x010fe200000000ff */
[----:B------:R-:W-:Y:S02]  /*85d0*/  FADD.FTZ R177, R177, R196 ;  /* 0x000000c4b1b17221 */ /* 0x000fe40000010000 */
[----:B-1----:R-:W-:Y:S01]  /*85e0*/  F2FP.PACK_AB R22, R181, R180 ;  /* 0x000000b4b516723e */ /* 0x002fe200000000ff */
[C---:B------:R-:W-:Y:S04]  /*85f0*/  HMMA.16816.F32 R136, R148.reuse, R168, R136 ;  /* 0x000000a89488723c */ /* 0x040fe80000001888 */
[----:B--2---:R-:W-:Y:S01]  /*8600*/  F2FP.PACK_AB R23, R183, R182 ;  /* 0x000000b6b717723e */ /* 0x004fe200000000ff */
[----:B------:R-:W-:Y:S02]  /*8610*/  FADD.FTZ R179, R179, R198 ;  /* 0x000000c6b3b37221 */ /* 0x000fe40000010000 */
[----:B------:R-:W-:Y:S01]  /*8620*/  FADD.FTZ R177, R180, R177 ;  /* 0x000000b1b4b17221 */ /* 0x000fe20000010000 */
[C---:B------:R-:W-:Y:S01]  /*8630*/  HMMA.16816.F32 R140, R148.reuse, R170, R140 ;  /* 0x000000aa948c723c */ /* 0x040fe2000000188c */
[----:B------:R-:W-:Y:S03]  /*8640*/  LDSM.16.MT88.4 R168, [R217+0x1b000] ;  /* 0x01b00000d9a8783b */ /* 0x000fe60000004200 */
[----:B------:R-:W-:Y:S02]  /*8650*/  FADD.FTZ R179, R182, R179 ;  /* 0x000000b3b6b37221 */ /* 0x000fe40000010000 */
[----:B------:R-:W-:Y:S02]  /*8660*/  FADD.FTZ R181, R181, R177 ;  /* 0x000000b1b5b57221 */ /* 0x000fe40000010000 */
[C---:B---3--:R-:W-:Y:S04]  /*8670*/  HMMA.16816.F32 R16, R148.reuse, R152, R16 ;  /* 0x000000989410723c */ /* 0x048fe80000001810 */
[----:B------:R-:W-:Y:S04]  /*8680*/  FADD.FTZ R183, R183, R179 ;  /* 0x000000b3b7b77221 */ /* 0x000fe80000010000 */
[----:B------:R-:W-:Y:S01]  /*8690*/  HMMA.16816.F32 R144, R148, R154, R144 ;  /* 0x0000009a9490723c */ /* 0x000fe20000001890 */
[----:B------:R-:W1:Y:S07]  /*86a0*/  LDSM.16.MT88.4 R148, [R216+0x19000] ;  /* 0x01900000d894783b */ /* 0x000e6e0000004200 */
[C---:B-----5:R-:W-:Y:S01]  /*86b0*/  HMMA.16816.F32 R4, R20.reuse, R156, R4 ;  /* 0x0000009c1404723c */ /* 0x060fe20000001804 */
[----:B------:R-:W2:Y:S07]  /*86c0*/  LDSM.16.MT88.4 R152, [R220+0x1b000] ;  /* 0x01b00000dc98783b */ /* 0x000eae0000004200 */
        /* <DEDUP_REMOVED lines=17> */
[C---:B------:R-:W-:Y:S08]  /*87e0*/  HMMA.16816.F32 R76, R20.reuse, R168, R76 ;  /* 0x000000a8144c723c */ /* 0x040ff0000000184c */
[C---:B------:R-:W-:Y:S01]  /*87f0*/  HMMA.16816.F32 R80, R20.reuse, R170, R80 ;  /* 0x000000aa1450723c */ /* 0x040fe20000001850 */
[----:B------:R-:W-:Y:S07]  /*8800*/  LDSM.16.MT88.4 R168, [R216+0x19800] ;  /* 0x01980000d8a8783b */ /* 0x000fee0000004200 */
[C---:B----4-:R-:W-:Y:S08]  /*8810*/  HMMA.16816.F32 R84, R20.reuse, R24, R84 ;  /* 0x000000181454723c */ /* 0x050ff00000001854 */
[C---:B------:R-:W-:Y:S01]  /*8820*/  HMMA.16816.F32 R88, R20.reuse, R26, R88 ;  /* 0x0000001a1458723c */ /* 0x040fe20000001858 */
[----:B------:R-:W3:Y:S07]  /*8830*/  LDSM.16.MT88.4 R24, [R220+0x1f000] ;  /* 0x01f00000dc18783b */ /* 0x000eee0000004200 */
[C---:B------:R-:W-:Y:S07]  /*8840*/  HMMA.16816.F32 R92, R20.reuse, R172, R92 ;  /* 0x000000ac145c723c */ /* 0x040fee000000185c */
[--C-:B------:R-:W-:Y:S01]  /*8850*/  FFMA.FTZ R172, R28, c[0x0][0x23c], -R190.reuse ;  /* 0x00008f001cac7a23 */ /* 0x100fe200000108be */
[C---:B------:R-:W-:Y:S04]  /*8860*/  HMMA.16816.F32 R96, R20.reuse, R174, R96 ;  /* 0x000000ae1460723c */ /* 0x040fe80000001860 */
[--C-:B------:R-:W-:Y:S01]  /*8870*/  FFMA.FTZ R173, R29, c[0x0][0x23c], -R190.reuse ;  /* 0x00008f001dad7a23 */ /* 0x100fe200000108be */
[----:B------:R-:W4:Y:S01]  /*8880*/  MUFU.EX2 R172, R172 ;  /* 0x000000ac00ac7308 */ /* 0x000f220000000800 */
[----:B------:R-:W-:Y:S02]  /*8890*/  FFMA.FTZ R190, R33, c[0x0][0x23c], -R190 ;  /* 0x00008f0021be7a23 */ /* 0x000fe400000108be */
[C---:B-----5:R-:W-:Y:S04]  /*88a0*/  HMMA.16816.F32 R100, R20.reuse, R160, R100 ;  /* 0x000000a01464723c */ /* 0x060fe80000001864 */
[--C-:B------:R-:W-:Y:S02]  /*88b0*/  FFMA.FTZ R174, R30, c[0x0][0x23c], -R189.reuse ;  /* 0x00008f001eae7a23 */ /* 0x100fe400000108bd */
[--C-:B------:R-:W-:Y:S01]  /*88c0*/  FFMA.FTZ R175, R31, c[0x0][0x23c], -R189.reuse ;  /* 0x00008f001faf7a23 */ /* 0x100fe200000108bd */
[----:B------:R-:W5:Y:S01]  /*88d0*/  MUFU.EX2 R173, R173 ;  /* 0x000000ad00ad7308 */ /* 0x000f620000000800 */
[C---:B------:R-:W-:Y:S01]  /*88e0*/  HMMA.16816.F32 R104, R20.reuse, R162, R104 ;  /* 0x000000a21468723c */ /* 0x040fe20000001868 */
[----:B------:R-:W3:Y:S03]  /*88f0*/  LDSM.16.MT88.4 R28, [R217+0x1f000] ;  /* 0x01f00000d91c783b */ /* 0x000ee60000004200 */
[----:B------:R-:W-:Y:S04]  /*8900*/  FFMA.FTZ R189, R35, c[0x0][0x23c], -R189 ;  /* 0x00008f0023bd7a23 */ /* 0x000fe800000108bd */
[C---:B-1----:R-:W-:Y:S01]  /*8910*/  HMMA.16816.F32 R108, R20.reuse, R148, R108 ;  /* 0x00000094146c723c */ /* 0x042fe2000000186c */
[----:B------:R-:W-:Y:S01]  /*8920*/  LDSM.16.MT88.4 R32, [R218+0x19800] ;  /* 0x01980000da20783b */ /* 0x000fe20000004200 */
[----:B------:R-:W1:Y:S02]  /*8930*/  MUFU.EX2 R174, R174 ;  /* 0x000000ae00ae7308 */ /* 0x000e640000000800 */
[----:B----4-:R-:W-:Y:S04]  /*8940*/  FADD.FTZ R181, R172, R181 ;  /* 0x000000b5acb57221 */ /* 0x010fe80000010000 */
[C---:B------:R-:W-:Y:S01]  /*8950*/  HMMA.16816.F32 R112, R20.reuse, R150, R112 ;  /* 0x000000961470723c */ /* 0x040fe20000001870 */
[----:B------:R-:W4:Y:S03]  /*8960*/  LDSM.16.MT88.4 R148, [R216+0x1f000] ;  /* 0x01f00000d894783b */ /* 0x000f260000004200 */
[----:B------:R-:W3:Y:S01]  /*8970*/  MUFU.EX2 R175, R175 ;  /* 0x000000af00af7308 */ /* 0x000ee20000000800 */
[----:B-----5:R-:W-:Y:S03]  /*8980*/  FADD.FTZ R181, R173, R181 ;  /* 0x000000b5adb57221 */ /* 0x020fe60000010000 */
[C---:B--2---:R-:W-:Y:S04]  /*8990*/  HMMA.16816.F32 R116, R20.reuse, R152, R116 ;  /* 0x000000981474723c */ /* 0x044fe80000001874 */
[----:B------:R-:W-:Y:S02]  /*89a0*/  FADD.FTZ R181, R199, R181 ;  /* 0x000000b5c7b57221 */ /* 0x000fe40000010000 */
[----:B------:R-:W2:Y:S02]  /*89b0*/  MUFU.EX2 R190, R190 ;  /* 0x000000be00be7308 */ /* 0x000ea40000000800 */
[C---:B------:R-:W-:Y:S01]  /*89c0*/  HMMA.16816.F32 R120, R20.reuse, R154, R120 ;  /* 0x0000009a1478723c */ /* 0x040fe20000001878 */
[----:B------:R-:W-:Y:S03]  /*89d0*/  LDSM.16.MT88.4 R152, [R217+0x19800] ;  /* 0x01980000d998783b */ /* 0x000fe60000004200 */
[----:B-1----:R-:W-:Y:S04]  /*89e0*/  FADD.FTZ R183, R174, R183 ;  /* 0x000000b7aeb77221 */ /* 0x002fe80000010000 */
[C---:B---3--:R-:W-:Y:S01]  /*89f0*/  HMMA.16816.F32 R124, R20.reuse, R24, R124 ;  /* 0x00000018147c723c */ /* 0x048fe2000000187c */
[----:B------:R-:W1:Y:S03]  /*8a00*/  MUFU.EX2 R189, R189 ;  /* 0x000000bd00bd7308 */ /* 0x000e660000000800 */
[----:B------:R-:W-:Y:S04]  /*8a10*/  FADD.FTZ R183, R175, R183 ;  /* 0x000000b7afb77221 */ /* 0x000fe80000010000 */
[C---:B------:R-:W-:Y:S01]  /*8a20*/  HMMA.16816.F32 R128, R20.reuse, R26, R128 ;  /* 0x0000001a1480723c */ /* 0x040fe20000001880 */
[----:B------:R-:W3:Y:S03]  /*8a30*/  LDSM.16.MT88.4 R24, [R220+0x19800] ;  /* 0x01980000dc18783b */ /* 0x000ee60000004200 */
[----:B------:R-:W-:Y:S02]  /*8a40*/  FADD.FTZ R183, R252, R183 ;  /* 0x000000b7fcb77221 */ /* 0x000fe40000010000 */
[C---:B--2---:R-:W-:Y:S02]  /*8a50*/  FADD.FTZ R249, R190.reuse, R181 ;  /* 0x000000b5bef97221 */ /* 0x044fe40000010000 */
[C---:B------:R-:W-:Y:S08]  /*8a60*/  HMMA.16816.F32 R132, R20.reuse, R156, R132 ;  /* 0x0000009c1484723c */ /* 0x040ff00000001884 */
[C---:B------:R-:W-:Y:S04]  /*8a70*/  HMMA.16816.F32 R12, R20.reuse, R158, R12 ;  /* 0x0000009e140c723c */ /* 0x040fe8000000180c */
[----:B-1----:R-:W-:Y:S04]  /*8a80*/  FADD.FTZ R248, R189, R183 ;  /* 0x000000b7bdf87221 */ /* 0x002fe80000010000 */
[C---:B------:R-:W-:Y:S08]  /*8a90*/  HMMA.16816.F32 R136, R20.reuse, R28, R136 ;  /* 0x0000001c1488723c */ /* 0x040ff00000001888 */
[C---:B------:R-:W-:Y:S01]  /*8aa0*/  HMMA.16816.F32 R140, R20.reuse, R30, R140 ;  /* 0x0000001e148c723c */ /* 0x040fe2000000188c */
[----:B------:R-:W1:Y:S07]  /*8ab0*/  LDSM.16.MT88.4 R28, [R220+0x1b800] ;  /* 0x01b80000dc1c783b */ /* 0x000e6e0000004200 */
[C---:B----4-:R-:W-:Y:S08]  /*8ac0*/  HMMA.16816.F32 R16, R20.reuse, R148, R16 ;  /* 0x000000941410723c */ /* 0x050ff00000001810 */
[----:B------:R-:W-:Y:S01]  /*8ad0*/  HMMA.16816.F32 R144, R20, R150, R144 ;  /* 0x000000961490723c */ /* 0x000fe20000001890 */
[----:B------:R-:W2:Y:S06]  /*8ae0*/  LDSM.16.MT88.4 R148, [R218+0x1b800] ;  /* 0x01b80000da94783b */ /* 0x000eac0000004200 */
[----:B------:R-:W-:Y:S02]  /*8af0*/  F2FP.PACK_AB R20, R173, R172 ;  /* 0x000000acad14723e */ /* 0x000fe400000000ff */
[----:B------:R-:W-:Y:S03]  /*8b00*/  F2FP.PACK_AB R21, R175, R174 ;  /* 0x000000aeaf15723e */ /* 0x000fe600000000ff */
[----:B------:R-:W-:Y:S02]  /*8b10*/  F2FP.PACK_AB R22, R190, R199 ;  /* 0x000000c7be16723e */ /* 0x000fe400000000ff */
[----:B------:R-:W-:Y:S07]  /*8b20*/  F2FP.PACK_AB R23, R189, R252 ;  /* 0x000000fcbd17723e */ /* 0x000fee00000000ff */
[C---:B---3--:R-:W-:Y:S01]  /*8b30*/  HMMA.16816.F32 R160, R20.reuse, R24, R4 ;  /* 0x0000001814a0723c */ /* 0x048fe20000001804 */
[----:B------:R-:W3:Y:S07]  /*8b40*/  LDSM.16.MT88.4 R4, [R217+0x1b800] ;  /* 0x01b80000d904783b */ /* 0x000eee0000004200 */
[C---:B------:R-:W-:Y:S01]  /*8b50*/  HMMA.16816.F32 R156, R20.reuse, R26, R8 ;  /* 0x0000001a149c723c */ /* 0x040fe20000001808 */
[----:B------:R-:W4:Y:S07]  /*8b60*/  LDSM.16.MT88.4 R8, [R216+0x1b800] ;  /* 0x01b80000d808783b */ /* 0x000f2e0000004200 */
[C---:B------:R-:W-:Y:S01]  /*8b70*/  HMMA.16816.F32 R36, R20.reuse, R32, R36 ;  /* 0x000000201424723c */ /* 0x040fe20000001824 */
[----:B------:R-:W5:Y:S07]  /*8b80*/  LDSM.16.MT88.4 R24, [R220+0x1d800] ;  /* 0x01d80000dc18783b */ /* 0x000f6e0000004200 */
        /* <DEDUP_REMOVED lines=22> */
[C---:B-1----:R-:W-:Y:S08]  /*8cf0*/  HMMA.16816.F32 R100, R20.reuse, R28, R100 ;  /* 0x0000001c1464723c */ /* 0x042ff00000001864 */
[C---:B------:R-:W-:Y:S08]  /*8d00*/  HMMA.16816.F32 R104, R20.reuse, R30, R104 ;  /* 0x0000001e1468723c */ /* 0x040ff00000001868 */
[C---:B------:R-:W-:Y:S08]  /*8d10*/  HMMA.16816.F32 R108, R20.reuse, R32, R108 ;  /* 0x00000020146c723c */ /* 0x040ff0000000186c */
[C---:B------:R-:W-:Y:S08]  /*8d20*/  HMMA.16816.F32 R112, R20.reuse, R34, R112 ;  /* 0x000000221470723c */ /* 0x040ff00000001870 */
[C---:B------:R-:W-:Y:S08]  /*8d30*/  HMMA.16816.F32 R116, R20.reuse, R152, R116 ;  /* 0x000000981474723c */ /* 0x040ff00000001874 */
[C---:B------:R-:W-:Y:S08]  /*8d40*/  HMMA.16816.F32 R120, R20.reuse, R154, R120 ;  /* 0x0000009a1478723c */ /* 0x040ff00000001878 */
[C---:B------:R-:W-:Y:S08]  /*8d50*/  HMMA.16816.F32 R124, R20.reuse, R168, R124 ;  /* 0x000000a8147c723c */ /* 0x040ff0000000187c */
[C---:B------:R-:W-:Y:S08]  /*8d60*/  HMMA.16816.F32 R128, R20.reuse, R170, R128 ;  /* 0x000000aa1480723c */ /* 0x040ff00000001880 */
[C---:B--2---:R-:W-:Y:S08]  /*8d70*/  HMMA.16816.F32 R132, R20.reuse, R148, R132 ;  /* 0x000000941484723c */ /* 0x044ff00000001884 */
[C---:B------:R-:W-:Y:S08]  /*8d80*/  HMMA.16816.F32 R152, R20.reuse, R150, R12 ;  /* 0x000000961498723c */ /* 0x040ff0000000180c */
[C---:B---3--:R-:W-:Y:S08]  /*8d90*/  HMMA.16816.F32 R136, R20.reuse, R4, R136 ;  /* 0x000000041488723c */ /* 0x048ff00000001888 */
[C---:B------:R-:W-:Y:S08]  /*8da0*/  HMMA.16816.F32 R140, R20.reuse, R6, R140 ;  /* 0x00000006148c723c */ /* 0x040ff0000000188c */
[C---:B----4-:R-:W-:Y:S08]  /*8db0*/  HMMA.16816.F32 R148, R20.reuse, R8, R16 ;  /* 0x000000081494723c */ /* 0x050ff00000001810 */
[----:B------:R-:W-:Y:S01]  /*8dc0*/  HMMA.16816.F32 R144, R20, R10, R144 ;  /* 0x0000000a1490723c */ /* 0x000fe20000001890 */
[----:B------:R-:W-:-:S07]  /*8dd0*/  @P5 BRA `(.L_x_328) ;  /* 0xffffcdf000005947 */ /* 0x000fce000383ffff */
.L_x_327:
[----:B------:R-:W1:Y:S01]  /*8de0*/  SHFL.BFLY PT, R2, R249, 0x2, 0x1f ;  /* 0x0c401f00f9027f89 */ /* 0x000e6200000e0000 */
[----:B------:R-:W-:Y:S01]  /*8df0*/  MOV R4, 0x3f800000 ;  /* 0x3f80000000047802 */ /* 0x000fe20000000f00 */
[----:B------:R-:W2:Y:S01]  /*8e00*/  S2UR UR6, SR_CTAID.Y ;  /* 0x00000000000679c3 */ /* 0x000ea20000002600 */
[----:B------:R-:W-:Y:S01]  /*8e10*/  MOV R5, 0x3f800000 ;  /* 0x3f80000000057802 */ /* 0x000fe20000000f00 */
[----:B------:R-:W3:Y:S01]  /*8e20*/  SHFL.BFLY PT, R0, R248, 0x2, 0x1f ;  /* 0x0c401f00f8007f89 */ /* 0x000ee200000e0000 */
[----:B------:R-:W-:Y:S01]  /*8e30*/  UISETP.NE.AND UP0, UPT, UR11, -0x1, UPT ;  /* 0xffffffff0b00788c */ /* 0x000fe2000bf05270 */
[----:B------:R-:W-:Y:S01]  /*8e40*/  BSSY B0, `(.L_x_331) ;  /* 0x000018b000007945 */ /* 0x000fe20003800000 */
[----:B------:R-:W-:Y:S01]  /*8e50*/  ULDC.64 UR4, c[0x0][0x1e8] ;  /* 0x00007a0000047ab9 */ /* 0x000fe20000000a00 */
[----:B------:R-:W4:Y:S01]  /*8e60*/  S2R R6, SR_TID.X ;  /* 0x0000000000067919 */ /* 0x000f220000002100 */
[----:B------:R-:W-:Y:S01]  /*8e70*/  ULDC UR8, c[0x0][0x214] ;  /* 0x0000850000087ab9 */ /* 0x000fe20000000800 */
[----:B------:R-:W5:Y:S01]  /*8e80*/  S2UR UR9, SR_CTAID.X ;  /* 0x00000000000979c3 */ /* 0x000f620000002500 */
[----:B------:R-:W-:-:S02]  /*8e90*/  UMOV UR26, URZ ;  /* 0x0000003f001a7c82 */ /* 0x000fc40008000000 */
        /* <DEDUP_REMOVED lines=9> */
[----:B------:R-:W-:Y:S01]  /*8f30*/  @!UP0 UIMAD UR12, UR12, UR4, URZ ;  /* 0x000000040c0c82a4 */ /* 0x000fe2000f8e023f */
[----:B----4-:R-:W-:Y:S02]  /*8f40*/  SHF.R.S32.HI R7, RZ, 0x1f, R6 ;  /* 0x0000001fff077819 */ /* 0x010fe40000011406 */
[----:B------:R-:W2:Y:S01]  /*8f50*/  SHFL.BFLY PT, R0, R248, 0x1, 0x1f ;  /* 0x0c201f00f8007f89 */ /* 0x000ea200000e0000 */
[----:B------:R-:W-:Y:S01]  /*8f60*/  @!UP0 UIMAD.WIDE.U32 UR24, UR6, UR4, URZ ;  /* 0x00000004061882a5 */ /* 0x000fe2000f8e003f */
[CC--:B------:R-:W-:Y:S02]  /*8f70*/  LEA.HI R8, R7.reuse, R6.reuse, RZ, 0x2 ;  /* 0x0000000607087211 */ /* 0x0c0fe400078f10ff */
[----:B------:R-:W-:Y:S01]  /*8f80*/  ULDC.U8 UR4, c[0x0][0x329] ;  /* 0x0000ca4000047ab9 */ /* 0x000fe20000000000 */
[----:B------:R-:W-:Y:S01]  /*8f90*/  LEA.HI R7, R7, R6, RZ, 0x5 ;  /* 0x0000000607077211 */ /* 0x000fe200078f28ff */
[----:B------:R-:W-:Y:S01]  /*8fa0*/  UISETP.NE.AND UP1, UPT, UR4, URZ, UPT ;  /* 0x0000003f0400728c */ /* 0x000fe2000bf25270 */
[--C-:B------:R-:W-:Y:S01]  /*8fb0*/  SHF.R.S32.HI R10, RZ, 0x2, R8.reuse ;  /* 0x00000002ff0a7819 */ /* 0x100fe20000011408 */
[----:B------:R-:W-:Y:S01]  /*8fc0*/  @!UP0 UIMAD UR12, UR6, UR5, UR12 ;  /* 0x00000005060c82a4 */ /* 0x000fe2000f8e020c */
[----:B------:R-:W-:Y:S01]  /*8fd0*/  SHF.R.S32.HI R9, RZ, 0x1f, R8 ;  /* 0x0000001fff097819 */ /* 0x000fe20000011408 */
[----:B------:R-:W-:Y:S01]  /*8fe0*/  @!UP0 UMOV UR20, UR24 ;  /* 0x0000001800148c82 */ /* 0x000fe20008000000 */
[----:B------:R-:W-:Y:S01]  /*8ff0*/  LOP3.LUT R8, R8, 0x3ffffffc, RZ, 0xc0, !PT ;  /* 0x3ffffffc08087812 */ /* 0x000fe200078ec0ff */
[----:B------:R-:W-:Y:S01]  /*9000*/  ULDC.U8 UR5, c[0x0][0x328] ;  /* 0x0000ca0000057ab9 */ /* 0x000fe20000000000 */
[----:B------:R-:W-:Y:S01]  /*9010*/  LEA.HI R9, R9, R10, RZ, 0x3 ;  /* 0x0000000a09097211 */ /* 0x000fe200078f18ff */
[----:B------:R-:W-:Y:S01]  /*9020*/  UISETP.NE.AND UP2, UPT, UR5, URZ, UPT ;  /* 0x0000003f0500728c */ /* 0x000fe2000bf45270 */
[----:B------:R-:W-:Y:S01]  /*9030*/  IADD3 R8, -R8, R6, RZ ;  /* 0x0000000608087210 */ /* 0x000fe20007ffe1ff */
[----:B------:R-:W-:Y:S01]  /*9040*/  @!UP0 UIADD3 UR7, UR25, UR12, URZ ;  /* 0x0000000c19078290 */ /* 0x000fe2000fffe03f */
[----:B------:R-:W-:Y:S01]  /*9050*/  LOP3.LUT R9, R9, 0xfffffff8, RZ, 0xc0, !PT ;  /* 0xfffffff809097812 */ /* 0x000fe200078ec0ff */
[----:B------:R-:W-:Y:S01]  /*9060*/  UISETP.NE.OR UP3, UPT, UR4, URZ, !UP2 ;  /* 0x0000003f0400728c */ /* 0x000fe2000d765670 */
[----:B-1----:R-:W-:-:S02]  /*9070*/  FADD.FTZ R2, R249, R2 ;  /* 0x00000002f9027221 */ /* 0x002fc40000010000 */
[----:B------:R-:W-:Y:S01]  /*9080*/  IADD3 R9, R10, -R9, RZ ;  /* 0x800000090a097210 */ /* 0x000fe20007ffe0ff */
[----:B------:R-:W-:Y:S01]  /*9090*/  @UP1 ULDC UR15, c[0x0][0x210] ;  /* 0x00008400000f1ab9 */ /* 0x000fe20000000800 */
[----:B------:R-:W-:Y:S01]  /*90a0*/  SHF.R.S32.HI R10, RZ, 0x5, R7 ;  /* 0x00000005ff0a7819 */ /* 0x000fe20000011407 */
[----:B--2---:R-:W-:Y:S01]  /*90b0*/  FADD.FTZ R0, R248, R0 ;  /* 0x00000000f8007221 */ /* 0x004fe20000010000 */
[----:B------:R-:W-:Y:S01]  /*90c0*/  FSETP.NE.FTZ.AND P4, PT, R2, RZ, PT ;  /* 0x000000ff0200720b */ /* 0x000fe20003f95000 */
[----:B------:R-:W-:Y:S01]  /*90d0*/  ULDC UR5, c[0x0][0x234] ;  /* 0x00008d0000057ab9 */ /* 0x000fe20000000800 */
[----:B------:R-:W-:Y:S01]  /*90e0*/  SHF.L.U32 R11, R9, 0x6, RZ ;  /* 0x00000006090b7819 */ /* 0x000fe200000006ff */
[----:B------:R-:W-:Y:S01]  /*90f0*/  @UP1 UIMAD UR15, UR15, UR8, URZ ;  /* 0x000000080f0f12a4 */ /* 0x000fe2000f8e023f */
[----:B------:R-:W-:Y:S01]  /*9100*/  FSETP.NE.FTZ.AND P3, PT, R0, RZ, PT ;  /* 0x000000ff0000720b */ /* 0x000fe20003f75000 */
[----:B------:R-:W-:Y:S01]  /*9110*/  @!UP1 USEL UR15, UR8, UR5, !UP2 ;  /* 0x00000005080f9287 */ /* 0x000fe2000d000000 */
[----:B------:R-:W-:Y:S01]  /*9120*/  LOP3.LUT R11, R11, 0x1c0, RZ, 0xc0, !PT ;  /* 0x000001c00b0b7812 */ /* 0x000fe200078ec0ff */
[----:B------:R-:W-:Y:S01]  /*9130*/  ULDC UR4, c[0x0][0x1c0] ;  /* 0x0000700000047ab9 */ /* 0x000fe20000000800 */
[----:B------:R-:W-:Y:S01]  /*9140*/  LOP3.LUT R12, R9, 0x1, RZ, 0xc0, !PT ;  /* 0x00000001090c7812 */ /* 0x000fe200078ec0ff */
[----:B------:R-:W-:Y:S01]  /*9150*/  @UP1 UMOV UR18, 0x1 ;  /* 0x0000000100121882 */ /* 0x000fe20000000000 */
[----:B------:R-:W-:Y:S01]  /*9160*/  LEA R8, R10, R8, 0x9 ;  /* 0x000000080a087211 */ /* 0x000fe200078e48ff */
[----:B------:R-:W-:Y:S01]  /*9170*/  @!UP1 UIMAD UR18, UR15, UR4, URZ ;  /* 0x000000040f1292a4 */ /* 0x000fe2000f8e023f */
[----:B------:R-:W-:Y:S01]  /*9180*/  LEA.HI R11, R11, R11, RZ, 0x1d ;  /* 0x0000000b0b0b7211 */ /* 0x000fe200078fe8ff */
[----:B------:R-:W1:Y:S01]  /*9190*/  @P4 MUFU.RCP R4, R2 ;  /* 0x0000000200044308 */ /* 0x000e620000001000 */
[----:B------:R-:W-:Y:S01]  /*91a0*/  ISETP.NE.U32.AND P0, PT, R12, 0x1, PT ;  /* 0x000000010c00780c */ /* 0x000fe20003f05070 */
[----:B------:R-:W-:Y:S01]  /*91b0*/  @!UP3 UIMAD UR22, UR6, UR8, URZ ;  /* 0x000000080616b2a4 */ /* 0x000fe2000f8e023f */
[----:B------:R-:W-:Y:S01]  /*91c0*/  LEA R8, R8, R11, 0x1 ;  /* 0x0000000b08087211 */ /* 0x000fe200078e08ff */
[----:B------:R-:W-:Y:S01]  /*91d0*/  @UP1 ULDC UR21, c[0x0][0x210] ;  /* 0x0000840000151ab9 */ /* 0x000fe20000000800 */
[----:B------:R-:W-:Y:S01]  /*91e0*/  R2P PR, R9, 0x6 ;  /* 0x0000000609007804 */ /* 0x000fe20000000000 */
[----:B------:R-:W-:Y:S01]  /*91f0*/  UIMAD UR4, UR6, UR18, URZ ;  /* 0x00000012060472a4 */ /* 0x000fe2000f8e023f */
[----:B------:R-:W-:Y:S01]  /*9200*/  SHF.L.U32 R8, R8, 0x1, RZ ;  /* 0x0000000108087819 */ /* 0x000fe200000006ff */
[----:B------:R-:W2:Y:S01]  /*9210*/  @P3 MUFU.RCP R5, R0 ;  /* 0x0000000000053308 */ /* 0x000ea20000001000 */
[----:B------:R-:W-:Y:S01]  /*9220*/  MOV R9, 0x20 ;  /* 0x0000002000097802 */ /* 0x000fe20000000f00 */
[----:B------:R-:W-:Y:S01]  /*9230*/  @!UP1 UMOV UR21, 0x1 ;  /* 0x0000000100159882 */ /* 0x000fe20000000000 */
[----:B------:R-:W-:Y:S01]  /*9240*/  MOV R12, 0x40 ;  /* 0x00000040000c7802 */ /* 0x000fe20000000f00 */
[----:B------:R-:W-:Y:S01]  /*9250*/  @!UP3 USEL UR22, UR22, UR11, !UP0 ;  /* 0x0000000b1616b287 */ /* 0x000fe2000c000000 */
[----:B------:R-:W-:Y:S01]  /*9260*/  IADD3 R11, R8, -0x10, RZ ;  /* 0xfffffff0080b7810 */ /* 0x000fe20007ffe0ff */
[----:B-----5:R-:W-:Y:S01]  /*9270*/  UIMAD UR5, UR9, UR21, URZ ;  /* 0x00000015090572a4 */ /* 0x020fe2000f8e023f */
[----:B------:R-:W-:Y:S01]  /*9280*/  SEL R9, R9, 0xffffffe0, !P1 ;  /* 0xffffffe009097807 */ /* 0x000fe20004800000 */
[----:B-1----:R-:W-:Y:S01]  /*9290*/  FMUL.FTZ R160, R4, R160 ;  /* 0x000000a004a07220 */ /* 0x002fe20000410000 */
[----:B------:R-:W-:Y:S01]  /*92a0*/  @P0 IADD3 R11, R8, 0x10, RZ ;  /* 0x00000010080b0810 */ /* 0x000fe20007ffe0ff */
[----:B------:R-:W-:Y:S01]  /*92b0*/  FMUL.FTZ R161, R4, R161 ;  /* 0x000000a104a17220 */ /* 0x000fe20000410000 */
[----:B------:R-:W-:Y:S01]  /*92c0*/  SEL R12, R12, 0xffffffc0, !P2 ;  /* 0xffffffc00c0c7807 */ /* 0x000fe20005000000 */
[----:B------:R-:W-:Y:S01]  /*92d0*/  FMUL.FTZ R156, R4, R156 ;  /* 0x0000009c049c7220 */ /* 0x000fe20000410000 */
[----:B------:R-:W-:Y:S01]  /*92e0*/  IADD3 R13, R8, R9, RZ ;  /* 0x00000009080d7210 */ /* 0x000fe20007ffe0ff */
[----:B------:R-:W-:Y:S01]  /*92f0*/  FMUL.FTZ R157, R4, R157 ;  /* 0x0000009d049d7220 */ /* 0x000fe20000410000 */
[----:B------:R-:W-:Y:S01]  /*9300*/  F2FP.PACK_AB R160, R161, R160 ;  /* 0x000000a0a1a0723e */ /* 0x000fe200000000ff */
[----:B--2---:R-:W-:Y:S01]  /*9310*/  FMUL.FTZ R163, R5, R163 ;  /* 0x000000a305a37220 */ /* 0x004fe20000410000 */
[----:B------:R-:W-:Y:S01]  /*9320*/  IADD3 R9, R9, R11, RZ ;  /* 0x0000000b09097210 */ /* 0x000fe20007ffe0ff */
[----:B------:R-:W-:Y:S01]  /*9330*/  FMUL.FTZ R162, R5, R162 ;  /* 0x000000a205a27220 */ /* 0x000fe20000410000 */
[----:B------:R-:W-:Y:S01]  /*9340*/  F2FP.PACK_AB R156, R157, R156 ;  /* 0x0000009c9d9c723e */ /* 0x000fe200000000ff */
[C---:B------:R-:W-:Y:S01]  /*9350*/  FMUL.FTZ R159, R5.reuse, R159 ;  /* 0x0000009f059f7220 */ /* 0x040fe20000410000 */
[----:B------:R-:W-:Y:S01]  /*9360*/  IADD3 R14, R8, R12, RZ ;  /* 0x0000000c080e7210 */ /* 0x000fe20007ffe0ff */
[----:B------:R-:W-:Y:S01]  /*9370*/  FMUL.FTZ R158, R5, R158 ;  /* 0x0000009e059e7220 */ /* 0x000fe20000410000 */
[----:B------:R-:W-:Y:S01]  /*9380*/  F2FP.PACK_AB R162, R163, R162 ;  /* 0x000000a2a3a2723e */ /* 0x000fe200000000ff */
[C---:B------:R-:W-:Y:S01]  /*9390*/  FMUL.FTZ R36, R4.reuse, R36 ;  /* 0x0000002404247220 */ /* 0x040fe20000410000 */
[----:B------:R-:W-:Y:S01]  /*93a0*/  STS [R8], R160 ;  /* 0x000000a008007388 */ /* 0x000fe20000000800 */
[C---:B------:R-:W-:Y:S01]  /*93b0*/  FMUL.FTZ R37, R4.reuse, R37 ;  /* 0x0000002504257220 */ /* 0x040fe20000410000 */
[----:B------:R-:W-:Y:S01]  /*93c0*/  F2FP.PACK_AB R158, R159, R158 ;  /* 0x0000009e9f9e723e */ /* 0x000fe200000000ff */
[C---:B------:R-:W-:Y:S01]  /*93d0*/  FMUL.FTZ R39, R5.reuse, R39 ;  /* 0x0000002705277220 */ /* 0x040fe20000410000 */
[----:B------:R-:W-:Y:S01]  /*93e0*/  STS [R8+0x400], R162 ;  /* 0x000400a208007388 */ /* 0x000fe20000000800 */
[----:B------:R-:W-:Y:S01]  /*93f0*/  FMUL.FTZ R38, R5, R38 ;  /* 0x0000002605267220 */ /* 0x000fe20000410000 */
[----:B------:R-:W-:Y:S01]  /*9400*/  F2FP.PACK_AB R36, R37, R36 ;  /* 0x000000242524723e */ /* 0x000fe200000000ff */
[----:B------:R-:W-:Y:S01]  /*9410*/  FMUL.FTZ R40, R4, R40 ;  /* 0x0000002804287220 */ /* 0x000fe20000410000 */
[----:B------:R-:W-:Y:S01]  /*9420*/  IADD3 R15, R12, R11, RZ ;  /* 0x0000000b0c0f7210 */ /* 0x000fe20007ffe0ff */
[C---:B------:R-:W-:Y:S01]  /*9430*/  FMUL.FTZ R41, R4.reuse, R41 ;  /* 0x0000002904297220 */ /* 0x040fe20000410000 */
[----:B------:R-:W-:Y:S01]  /*9440*/  F2FP.PACK_AB R38, R39, R38 ;  /* 0x000000262726723e */ /* 0x000fe200000000ff */
[C---:B------:R-:W-:Y:S01]  /*9450*/  FMUL.FTZ R43, R5.reuse, R43 ;  /* 0x0000002b052b7220 */ /* 0x040fe20000410000 */
[----:B------:R-:W-:Y:S01]  /*9460*/  STS [R11], R156 ;  /* 0x0000009c0b007388 */ /* 0x000fe20000000800 */
[----:B------:R-:W-:Y:S01]  /*9470*/  FMUL.FTZ R42, R5, R42 ;  /* 0x0000002a052a7220 */ /* 0x000fe20000410000 */
[----:B------:R-:W-:Y:S01]  /*9480*/  F2FP.PACK_AB R40, R41, R40 ;  /* 0x000000282928723e */ /* 0x000fe200000000ff */
[C---:B------:R-:W-:Y:S01]  /*9490*/  FMUL.FTZ R44, R4.reuse, R44 ;  /* 0x0000002c042c7220 */ /* 0x040fe20000410000 */
[----:B------:R-:W-:Y:S01]  /*94a0*/  STS [R11+0x400], R158 ;  /* 0x0004009e0b007388 */ /* 0x000fe20000000800 */
[C---:B------:R-:W-:Y:S01]  /*94b0*/  FMUL.FTZ R45, R4.reuse, R45 ;  /* 0x0000002d042d7220 */ /* 0x040fe20000410000 */
[----:B------:R-:W-:Y:S01]  /*94c0*/  F2FP.PACK_AB R42, R43, R42 ;  /* 0x0000002a2b2a723e */ /* 0x000fe200000000ff */
[----:B------:R-:W-:Y:S01]  /*94d0*/  FMUL.FTZ R47, R5, R47 ;  /* 0x0000002f052f7220 */ /* 0x000fe20000410000 */
        /* <DEDUP_REMOVED lines=11> */
[C---:B------:R-:W-:Y:S01]  /*9590*/  FMUL.FTZ R52, R4.reuse, R52 ;  /* 0x0000003404347220 */ /* 0x040fe20000410000 */
        /* <DEDUP_REMOVED lines=44> */
[----:B------:R-:W-:Y:S01]  /*9860*/  STS [R8+0x4000], R60 ;  /* 0x0040003c08007388 */ /* 0x000fe20000000800 */
        /* <DEDUP_REMOVED lines=156> */
[----:B------:R-:W-:Y:S01]  /*a230*/  FMUL.FTZ R147, R5, R147 ;  /* 0x0000009305937220 */ /* 0x000fe20000410000 */
[----:B------:R-:W-:Y:S01]  /*a240*/  LOP3.LUT R7, R7, 0xffffffe0, RZ, 0xc0, !PT ;  /* 0xffffffe007077812 */ /* 0x000fe200078ec0ff */
[----:B------:R-:W-:Y:S01]  /*a250*/  FMUL.FTZ R4, R4, R145 ;  /* 0x0000009104047220 */ /* 0x000fe20000410000 */
[----:B------:R-:W-:Y:S01]  /*a260*/  F2FP.PACK_AB R150, R151, R150 ;  /* 0x000000969796723e */ /* 0x000fe200000000ff */
[----:B------:R-:W-:Y:S01]  /*a270*/  FMUL.FTZ R5, R5, R146 ;  /* 0x0000009205057220 */ /* 0x000fe20000410000 */
[----:B------:R-:W-:Y:S01]  /*a280*/  STS [R14+0xc000], R136 ;  /* 0x00c000880e007388 */ /* 0x000fe20000000800 */
[----:B------:R-:W1:Y:S01]  /*a290*/  @P4 MUFU.LG2 R2, R2 ;  /* 0x0000000200024308 */ /* 0x000e620000000c00 */
[----:B------:R-:W-:Y:S01]  /*a2a0*/  F2FP.PACK_AB R4, R4, R144 ;  /* 0x000000900404723e */ /* 0x000fe200000000ff */
[----:B------:R-:W-:Y:S01]  /*a2b0*/  USEL UR4, UR4, URZ, UP3 ;  /* 0x0000003f04047287 */ /* 0x000fe20009800000 */
[----:B------:R-:W-:Y:S01]  /*a2c0*/  F2FP.PACK_AB R5, R147, R5 ;  /* 0x000000059305723e */ /* 0x000fe200000000ff */
[----:B------:R-:W-:Y:S01]  /*a2d0*/  STS [R14+0xc400], R138 ;  /* 0x00c4008a0e007388 */ /* 0x000fe20000000800 */
[----:B------:R-:W-:Y:S01]  /*a2e0*/  IADD3 R7, -R7, R6, RZ ;  /* 0x0000000607077210 */ /* 0x000fe20007ffe1ff */
[----:B------:R-:W-:Y:S01]  /*a2f0*/  USHF.L.U32 UR5, UR5, 0x7, URZ ;  /* 0x0000000705057899 */ /* 0x000fe2000800063f */
[----:B------:R-:W-:Y:S01]  /*a300*/  MOV R6, 0x7f800000 ;  /* 0x7f80000000067802 */ /* 0x000fe20000000f00 */
[----:B------:R-:W-:Y:S01]  /*a310*/  STS [R15+0xc000], R140 ;  /* 0x00c0008c0f007388 */ /* 0x000fe20000000800 */
[----:B------:R-:W-:Y:S01]  /*a320*/  LOP3.LUT P0, RZ, R7, 0x3, RZ, 0xc0, !PT ;  /* 0x0000000307ff7812 */ /* 0x000fe2000780c0ff */
[----:B------:R-:W-:-:S02]  /*a330*/  UIMAD UR15, UR10, UR15, UR4 ;  /* 0x0000000f0a0f72a4 */ /* 0x000fc4000f8e0204 */
[----:B------:R-:W-:Y:S01]  /*a340*/  STS [R15+0xc400], R142 ;  /* 0x00c4008e0f007388 */ /* 0x000fe20000000800 */
[----:B------:R-:W-:Y:S02]  /*a350*/  @!UP3 UMOV UR26, UR22 ;  /* 0x00000016001abc82 */ /* 0x000fe40008000000 */
[----:B------:R-:W-:Y:S01]  /*a360*/  USHF.R.S32.HI UR4, URZ, 0x1f, UR5 ;  /* 0x0000001f3f047899 */ /* 0x000fe20008011405 */
[----:B------:R-:W-:Y:S01]  /*a370*/  STS [R16+0xc000], R148 ;  /* 0x00c0009410007388 */ /* 0x000fe20000000800 */
[----:B------:R-:W-:Y:S01]  /*a380*/  @!UP3 USHF.R.S32.HI UR27, URZ, 0x1f, UR22 ;  /* 0x0000001f3f1bb899 */ /* 0x000fe20008011416 */
[----:B-1----:R-:W-:Y:S01]  /*a390*/  @P4 FMUL.FTZ R2, R2, 0.69314718246459960938 ;  /* 0x3f31721802024820 */ /* 0x002fe20000410000 */
[----:B------:R-:W-:Y:S01]  /*a3a0*/  USHF.R.S32.HI UR6, URZ, 0x1f, UR15 ;  /* 0x0000001f3f067899 */ /* 0x000fe2000801140f */
[----:B------:R-:W-:Y:S01]  /*a3b0*/  STS [R16+0xc400], R150 ;  /* 0x00c4009610007388 */ /* 0x000fe20000000800 */
[----:B------:R-:W-:-:S03]  /*a3c0*/  UIADD3 UR5, UP2, UP1, UR5, UR26, UR15 ;  /* 0x0000001a05057290 */ /* 0x000fc6000f95e00f */
[----:B------:R1:W-:Y:S01]  /*a3d0*/  STS [R12+0xc000], R4 ;  /* 0x00c000040c007388 */ /* 0x0003e20000000800 */
[----:B------:R-:W-:-:S03]  /*a3e0*/  UIADD3.X UR4, UR4, UR27, UR6, UP2, UP1 ;  /* 0x0000001b04047290 */ /* 0x000fc600097e2406 */
[----:B------:R2:W-:Y:S04]  /*a3f0*/  STS [R12+0xc400], R5 ;  /* 0x00c400050c007388 */ /* 0x0005e80000000800 */
[----:B------:R-:W-:Y:S06]  /*a400*/  BAR.SYNC.DEFER_BLOCKING 0x0 ;  /* 0x0000000000007b1d */ /* 0x000fec0000010000 */
[----:B-1----:R1:W3:Y:S01]  /*a410*/  @P3 MUFU.LG2 R4, R0 ;  /* 0x0000000000043308 */ /* 0x0022e20000000c00 */
[----:B--2---:R-:W-:Y:S01]  /*a420*/  SHF.R.S32.HI R5, RZ, 0x1f, R10 ;  /* 0x0000001fff057819 */ /* 0x004fe2000001140a */
[----:B------:R2:W4:Y:S03]  /*a430*/  LDS.128 R68, [R228] ;  /* 0x00000000e4447984 */ /* 0x0005260000000c00 */
[-C--:B------:R-:W-:Y:S01]  /*a440*/  LEA.HI R5, R5, R10.reuse, RZ, 0x3 ;  /* 0x0000000a05057211 */ /* 0x080fe200078f18ff */
[----:B------:R2:W2:Y:S03]  /*a450*/  LDS.128 R64, [R228+0x1000] ;  /* 0x00100000e4407984 */ /* 0x0004a60000000c00 */
[----:B------:R-:W-:Y:S01]  /*a460*/  LOP3.LUT R5, R5, 0xffffff8, RZ, 0xc0, !PT ;  /* 0x0ffffff805057812 */ /* 0x000fe200078ec0ff */
[----:B------:R2:W2:Y:S01]  /*a470*/  LDS.128 R60, [R228+0x2000] ;  /* 0x00200000e43c7984 */ /* 0x0004a20000000c00 */
[----:B-1----:R-:W-:Y:S01]  /*a480*/  SHF.R.S32.HI R0, RZ, 0x1f, R7 ;  /* 0x0000001fff007819 */ /* 0x002fe20000011407 */
[----:B---3--:R-:W-:Y:S01]  /*a490*/  @P3 FMUL.FTZ R4, R4, 0.69314718246459960938 ;  /* 0x3f31721804043820 */ /* 0x008fe20000410000 */
[----:B------:R-:W-:Y:S01]  /*a4a0*/  IADD3 R10, -R5, R10, RZ ;  /* 0x0000000a050a7210 */ /* 0x000fe20007ffe1ff */
[----:B------:R1:W3:Y:S01]  /*a4b0*/  LDS.128 R56, [R228+0x3000] ;  /* 0x00300000e4387984 */ /* 0x0002e20000000c00 */
[----:B------:R-:W-:Y:S01]  /*a4c0*/  LEA.HI R0, R0, R7, RZ, 0x2 ;  /* 0x0000000700007211 */ /* 0x000fe200078f10ff */
[----:B------:R-:W-:Y:S01]  /*a4d0*/  @P3 FFMA.FTZ R6, R3, c[0x0][0x238], R4 ;  /* 0x00008e0003063a23 */ /* 0x000fe20000010004 */
[----:B------:R-:W-:Y:S01]  /*a4e0*/  MOV R5, 0x7f800000 ;  /* 0x7f80000000057802 */ /* 0x000fe20000000f00 */
[----:B------:R1:W1:Y:S01]  /*a4f0*/  LDS.128 R52, [R228+0x4000] ;  /* 0x00400000e4347984 */ /* 0x0002620000000c00 */
[----:B------:R-:W-:Y:S01]  /*a500*/  SHF.R.S32.HI R0, RZ, 0x2, R0 ;  /* 0x00000002ff007819 */ /* 0x000fe20000011400 */
[----:B------:R-:W-:-:S02]  /*a510*/  @P4 FFMA.FTZ R5, R164, c[0x0][0x238], R2 ;  /* 0x00008e00a4054a23 */ /* 0x000fc40000010002 */
[----:B------:R1:W1:Y:S01]  /*a520*/  LDS.128 R48, [R228+0x5000] ;  /* 0x00500000e4307984 */ /* 0x0002620000000c00 */
[----:B------:R-:W-:-:S03]  /*a530*/  LEA R0, R10, R0, 0x4 ;  /* 0x000000000a007211 */ /* 0x000fc600078e20ff */
        /* <DEDUP_REMOVED lines=27> */
.L_x_332:
[----:B--234-:R-:W-:Y:S05]  /*a6f0*/  BSYNC B0 ;  /* 0x0000000000007941 */ /* 0x01cfea0003800000 */
.L_x_331:
[----:B------:R-:W2:Y:S01]  /*a700*/  S2R R4, SR_TID.X ;  /* 0x0000000000047919 */ /* 0x000ea20000002100 */
[----:B------:R-:W-:Y:S01]  /*a710*/  SHF.R.S32.HI R2, RZ, 0x1f, R238 ;  /* 0x0000001fff027819 */ /* 0x000fe200000114ee */
[----:B------:R-:W-:Y:S01]  /*a720*/  USHF.R.S32.HI UR6, URZ, 0x1f, UR10 ;  /* 0x0000001f3f067899 */ /* 0x000fe2000801140a */
[----:B------:R-:W-:Y:S01]  /*a730*/  IADD3 R6, P0, R238, UR20, RZ ;  /* 0x00000014ee067c10 */ /* 0x000fe2000ff1e0ff */
[----:B------:R-:W3:Y:S01]  /*a740*/  S2R R0, SR_CTAID.Z ;  /* 0x0000000000007919 */ /* 0x000ee20000002700 */
[----:B------:R-:W-:Y:S01]  /*a750*/  ULDC.64 UR4, c[0x0][0x1f0] ;  /* 0x00007c0000047ab9 */ /* 0x000fe20000000a00 */
[----:B------:R-:W-:Y:S01]  /*a760*/  BSSY B0, `(.L_x_333) ;  /* 0x000001d000007945 */ /* 0x000fe20003800000 */
[----:B------:R-:W-:Y:S01]  /*a770*/  IADD3.X R7, R2, UR7, RZ, P0, !PT ;  /* 0x0000000702077c10 */ /* 0x000fe200087fe4ff */
[----:B------:R-:W-:Y:S01]  /*a780*/  UIMAD UR4, UR6, UR4, URZ ;  /* 0x00000004060472a4 */ /* 0x000fe2000f8e023f */
[----:B------:R-:W-:-:S03]  /*a790*/  ISETP.GE.AND P0, PT, R240, UR19, PT ;  /* 0x00000013f0007c0c */ /* 0x000fc6000bf06270 */
[----:B------:R-:W-:Y:S01]  /*a7a0*/  UIMAD UR4, UR10, UR5, UR4 ;  /* 0x000000050a0472a4 */ /* 0x000fe2000f8e0204 */
[----:B--2---:R-:W-:-:S04]  /*a7b0*/  SHF.R.S32.HI R3, RZ, 0x1f, R4 ;  /* 0x0000001fff037819 */ /* 0x004fc80000011404 */
[----:B------:R-:W-:Y:S01]  /*a7c0*/  LEA.HI R3, R3, R4, RZ, 0x3 ;  /* 0x0000000403037211 */ /* 0x000fe200078f18ff */
[----:B---3--:R-:W-:-:S03]  /*a7d0*/  IMAD.WIDE.U32 R6, R0, c[0x0][0x1f0], R6 ;  /* 0x00007c0000067a25 */ /* 0x008fc600078e0006 */
[----:B------:R-:W-:Y:S01]  /*a7e0*/  SHF.R.S32.HI R4, RZ, 0x3, R3 ;  /* 0x00000003ff047819 */ /* 0x000fe20000011403 */
[----:B------:R-:W-:Y:S01]  /*a7f0*/  IMAD.U32 R0, RZ, RZ, UR13 ;  /* 0x0000000dff007e24 */ /* 0x000fe2000f8e00ff */
[----:B------:R-:W-:Y:S02]  /*a800*/  IADD3 R9, R7, UR4, RZ ;  /* 0x0000000407097c10 */ /* 0x000fe4000fffe0ff */
[----:B------:R-:W-:-:S05]  /*a810*/  SHF.R.S32.HI R5, RZ, 0x1f, R4 ;  /* 0x0000001fff057819 */ /* 0x000fca0000011404 */
[----:B------:R-:W-:Y:S01]  /*a820*/  IMAD.WIDE R10, R0, 0x80, R4 ;  /* 0x00000080000a7825 */ /* 0x000fe200078e0204 */
        /* <DEDUP_REMOVED lines=16> */
.L_x_334:
[----:B------:R-:W-:Y:S05]  /*a930*/  BSYNC B0 ;  /* 0x0000000000007941 */ /* 0x000fea0003800000 */
.L_x_333:
[----:B------:R-:W-:Y:S01]  /*a940*/  IADD3 R0, R4, 0x20, RZ ;  /* 0x0000002004007810 */ /* 0x000fe20007ffe0ff */
[----:B------:R-:W-:Y:S03]  /*a950*/  BSSY B0, `(.L_x_335) ;  /* 0x0000015000007945 */ /* 0x000fe60003800000 */
[----:B------:R-:W-:-:S13]  /*a960*/  ISETP.GE.AND P0, PT, R0, UR19, PT ;  /* 0x0000001300007c0c */ /* 0x000fda000bf06270 */
[----:B------:R-:W-:Y:S05]  /*a970*/  @P0 BRA `(.L_x_336) ;  /* 0x0000012000000947 */ /* 0x000fea0003800000 */
[----:B------:R-:W-:Y:S01]  /*a980*/  IADD3 R2, P0, R10, 0x20, RZ ;  /* 0x000000200a027810 */ /* 0x000fe20007f1e0ff */
[----:B-12---:R-:W-:Y:S01]  /*a990*/  IMAD.MOV.U32 R20, RZ, RZ, R6 ;  /* 0x000000ffff147224 */ /* 0x006fe200078e0006 */
        /* <DEDUP_REMOVED lines=16> */
.L_x_336:
[----:B------:R-:W-:Y:S05]  /*aaa0*/  BSYNC B0 ;  /* 0x0000000000007941 */ /* 0x000fea0003800000 */
.L_x_335:
        /* <DEDUP_REMOVED lines=22> */
.L_x_338:
[----:B------:R-:W-:Y:S05]  /*ac10*/  BSYNC B0 ;  /* 0x0000000000007941 */ /* 0x000fea0003800000 */
.L_x_337:
[----:B------:R-:W-:-:S04]  /*ac20*/  IADD3 R4, R4, 0x60, RZ ;  /* 0x0000006004047810 */ /* 0x000fc80007ffe0ff */
[----:B------:R-:W-:-:S13]  /*ac30*/  ISETP.GE.AND P0, PT, R4, UR19, PT ;  /* 0x0000001304007c0c */ /* 0x000fda000bf06270 */
[----:B------:R-:W-:Y:S05]  /*ac40*/  @P0 EXIT ;  /* 0x000000000000094d */ /* 0x000fea0003800000 */
[----:B------:R-:W-:Y:S01]  /*ac50*/  IADD3 R0, P0, R10, 0x60, RZ ;  /* 0x000000600a007810 */ /* 0x000fe20007f1e0ff */
[----:B-1----:R-:W-:Y:S01]  /*ac60*/  IMAD.MOV.U32 R2, RZ, RZ, R6 ;  /* 0x000000ffff027224 */ /* 0x002fe200078e0006 */
        /* <DEDUP_REMOVED lines=18> */
.L_x_305:
[----:B------:R-:W-:Y:S01]  /*ad90*/  UISETP.NE.AND UP4, UPT, UR11, -0x1, UPT ;  /* 0xffffffff0b00788c */ /* 0x000fe2000bf85270 */
[----:B--2---:R-:W-:Y:S01]  /*ada0*/  SHF.R.S32.HI R12, RZ, 0x1f, R6 ;  /* 0x0000001fff0c7819 */ /* 0x004fe20000011406 */
        /* <DEDUP_REMOVED lines=8> */
[----:B------:R-:W-:Y:S01]  /*ae30*/  USHF.R.S32.HI UR12, URZ, 0x1f, UR15 ;  /* 0x0000001f3f0c7899 */ /* 0x000fe2000801140f */
[----:B------:R-:W-:Y:S01]  /*ae40*/  SHF.R.S32.HI R12, RZ, 0x3, R12 ;  /* 0x00000003ff0c7819 */ /* 0x000fe2000001140c */
[----:B------:R-:W-:Y:S01]  /*ae50*/  @!UP4 USHF.R.S32.HI UR21, URZ, 0x1f, UR25 ;  /* 0x0000001f3f15c899 */ /* 0x000fe20008011419 */
[----:B------:R-:W-:Y:S01]  /*ae60*/  BSSY B0, `(.L_x_339) ;  /* 0x0000043000007945 */ /* 0x000fe20003800000 */
[----:B------:R-:W-:Y:S01]  /*ae70*/  @UP4 UIMAD.WIDE.U32 UR8, UR11, UR6, URZ ;  /* 0x000000060b0842a5 */ /* 0x000fe2000f8e003f */
[----:B------:R-:W-:Y:S01]  /*ae80*/  IMAD.IADD R10, R6, 0x1, -R10 ;  /* 0x00000001060a7824 */ /* 0x000fe200078e0a0a */
[----:B------:R-:W-:Y:S01]  /*ae90*/  @!UP4 UIMAD UR21, UR21, UR4, URZ ;  /* 0x000000041515c2a4 */ /* 0x000fe2000f8e023f */
[----:B------:R-:W-:Y:S01]  /*aea0*/  SHF.R.S32.HI R13, RZ, 0x1f, R12 ;  /* 0x0000001fff0d7819 */ /* 0x000fe2000001140c */
[----:B------:R-:W-:Y:S01]  /*aeb0*/  ULDC.U8 UR20, c[0x0][0x328] ;  /* 0x0000ca0000147ab9 */ /* 0x000fe20000000000 */
[----:B------:R-:W-:Y:S01]  /*aec0*/  IMAD.SHL.U32 R9, R10, 0x8, RZ ;  /* 0x000000080a097824 */ /* 0x000fe200078e00ff */
[----:B------:R-:W-:-:S02]  /*aed0*/  @!UP4 UIMAD.WIDE.U32 UR22, UR25, UR4, URZ ;  /* 0x000000041916c2a5 */ /* 0x000fc4000f8e003f */
[----:B------:R-:W-:Y:S01]  /*aee0*/  @!UP4 UIMAD UR21, UR25, UR5, UR21 ;  /* 0x000000051915c2a4 */ /* 0x000fe2000f8e0215 */
[----:B------:R-:W-:Y:S01]  /*aef0*/  IMAD.WIDE R18, R18, 0x80, R12 ;  /* 0x0000008012127825 */ /* 0x000fe200078e020c */
[----:B------:R-:W-:Y:S01]  /*af00*/  UISETP.NE.AND UP3, UPT, UR20, URZ, UPT ;  /* 0x0000003f1400728c */ /* 0x000fe2000bf65270 */
[C---:B------:R-:W-:Y:S01]  /*af10*/  IADD3 R8, R9.reuse, 0x40, RZ ;  /* 0x0000004009087810 */ /* 0x040fe20007ffe0ff */
[----:B------:R-:W-:Y:S01]  /*af20*/  ULDC.64 UR4, c[0x0][0x1f0] ;  /* 0x00007c0000047ab9 */ /* 0x000fe20000000a00 */
[C---:B------:R-:W-:Y:S01]  /*af30*/  IADD3 R7, R9.reuse, 0x80, RZ ;  /* 0x0000008009077810 */ /* 0x040fe20007ffe0ff */
[----:B------:R-:W-:Y:S01]  /*af40*/  UIMAD UR4, UR12, UR4, URZ ;  /* 0x000000040c0472a4 */ /* 0x000fe2000f8e023f */
[----:B------:R-:W-:Y:S01]  /*af50*/  IADD3 R6, R9, 0xc0, RZ ;  /* 0x000000c009067810 */ /* 0x000fe20007ffe0ff */
[----:B------:R-:W-:Y:S02]  /*af60*/  @UP4 UIMAD UR7, UR11, UR7, UR9 ;  /* 0x000000070b0742a4 */ /* 0x000fe4000f8e0209 */
[----:B------:R-:W-:-:S02]  /*af70*/  ULDC UR10, c[0x0][0x214] ;  /* 0x00008500000a7ab9 */ /* 0x000fc40000000800 */
[----:B------:R-:W-:Y:S02]  /*af80*/  UISETP.NE.OR UP2, UPT, UR18, URZ, !UP3 ;  /* 0x0000003f1200728c */ /* 0x000fe4000df45670 */
[----:B------:R-:W-:Y:S02]  /*af90*/  @UP1 ULDC UR12, c[0x0][0x210] ;  /* 0x00008400000c1ab9 */ /* 0x000fe40000000800 */
[----:B------:R-:W-:Y:S02]  /*afa0*/  ULDC UR9, c[0x0][0x234] ;  /* 0x00008d0000097ab9 */ /* 0x000fe40000000800 */
[----:B------:R-:W-:Y:S02]  /*afb0*/  @UP1 UIMAD UR12, UR12, UR10, URZ ;  /* 0x0000000a0c0c12a4 */ /* 0x000fe4000f8e023f */
[----:B------:R-:W-:Y:S02]  /*afc0*/  @!UP1 USEL UR12, UR10, UR9, !UP3 ;  /* 0x000000090a0c9287 */ /* 0x000fe4000d800000 */
[----:B------:R-:W-:-:S02]  /*afd0*/  UISETP.NE.OR UP0, UPT, UR11, -0x1, UP2 ;  /* 0xffffffff0b00788c */ /* 0x000fc40009705670 */
        /* <DEDUP_REMOVED lines=10> */
[----:B------:R-:W-:Y:S01]  /*b080*/  USEL UR18, UR18, URZ, UP2 ;  /* 0x0000003f12127287 */ /* 0x000fe20009000000 */
[----:B------:R-:W-:Y:S01]  /*b090*/  ISETP.GE.AND P0, PT, R12, UR14, PT ;  /* 0x0000000e0c007c0c */ /* 0x000fe2000bf06270 */
[----:B------:R-:W-:Y:S02]  /*b0a0*/  @UP1 ULDC UR20, c[0x0][0x210] ;  /* 0x0000840000141ab9 */ /* 0x000fe40000000800 */
[----:B------:R-:W-:Y:S01]  /*b0b0*/  @!UP1 UMOV UR20, 0x1 ;  /* 0x0000000100149882 */ /* 0x000fe20000000000 */
[----:B-1----:R-:W-:Y:S01]  /*b0c0*/  IMAD.WIDE.U32 R14, R14, c[0x0][0x1f0], R2 ;  /* 0x00007c000e0e7a25 */ /* 0x002fe200078e0002 */
[----:B------:R-:W-:-:S02]  /*b0d0*/  UIMAD UR12, UR15, UR12, UR18 ;  /* 0x0000000c0f0c72a4 */ /* 0x000fc4000f8e0212 */
[----:B------:R-:W-:Y:S02]  /*b0e0*/  UIMAD UR19, UR19, UR20, URZ ;  /* 0x00000014131372a4 */ /* 0x000fe4000f8e023f */
        /* <DEDUP_REMOVED lines=26> */
.L_x_340:
[----:B------:R-:W-:Y:S05]  /*b290*/  BSYNC B0 ;  /* 0x0000000000007941 */ /* 0x000fea0003800000 */
.L_x_339:
        /* <DEDUP_REMOVED lines=22> */
.L_x_342:
[----:B------:R-:W-:Y:S05]  /*b400*/  BSYNC B0 ;  /* 0x0000000000007941 */ /* 0x000fea0003800000 */
.L_x_341:
        /* <DEDUP_REMOVED lines=22> */
.L_x_344:
[----:B------:R-:W-:Y:S05]  /*b570*/  BSYNC B0 ;  /* 0x0000000000007941 */ /* 0x000fea0003800000 */
.L_x_343:
        /* <DEDUP_REMOVED lines=21> */
.L_x_346:
[----:B------:R-:W-:Y:S05]  /*b6d0*/  BSYNC B0 ;  /* 0x0000000000007941 */ /* 0x000fea0003800000 */
.L_x_345:
        /* <DEDUP_REMOVED lines=35> */
.L_x_347:
        /* <DEDUP_REMOVED lines=15> */
.L_x_2029:


//--------------------- .text._ZN5flash16flash_fwd_kernelI23Flash_fwd_kernel_traitsILi256ELi128ELi64ELi8ELb0ELb0EN7cutlass6half_tE19Flash_kernel_traitsILi256ELi128ELi64ELi8ES3_EELb0ELb0ELb0ELb1ELb0ELb0ELb0ELb0EEEvNS_16Flash_fwd_paramsE --------------------------
	.section	.text._ZN5flash16flash_fwd_kernelI23Flash_fwd_kernel_traitsILi256ELi128ELi64ELi8ELb0ELb0EN7cutlass6half_tE19Flash_kernel_traitsILi256ELi128ELi64ELi8ES3_EELb0ELb0ELb0ELb1ELb0ELb0ELb0ELb0EEEvNS_16Flash_fwd_paramsE,"ax",@progbits
	.sectioninfo	@"SHI_REGISTERS=255"
	.align	128
        .global         _ZN5flash16flash_fwd_kernelI23Flash_fwd_kernel_traitsILi256ELi128ELi64ELi8ELb0ELb0EN7cutlass6half_tE19Flash_kernel_traitsILi256ELi128ELi64ELi8ES3_EELb0ELb0ELb0ELb1ELb0ELb0ELb0ELb0EEEvNS_16Flash_fwd_paramsE
        .type           _ZN5flash16flash_fwd_kernelI23Flash_fwd_kernel_traitsILi256ELi128ELi64ELi8ELb0ELb0EN7cutlass6half_tE19Flash_kernel_traitsILi256ELi128ELi64ELi8ES3_EELb0ELb0ELb0ELb1ELb0ELb0ELb0ELb0EEEvNS_16Flash_fwd_paramsE,@function
        .size           _ZN5flash16flash_fwd_kernelI23Flash_fwd_kernel_traitsILi256ELi128ELi64ELi8ELb0ELb0EN7cutlass6half_tE19Flash_kernel_traitsILi256ELi128ELi64ELi8ES3_EELb0ELb0ELb0ELb1ELb0ELb0ELb0ELb0EEEvNS_16Flash_fwd_paramsE,(.L_x_2030 - _ZN5flash16flash_fwd_kernelI23Flash_fwd_kernel_traitsILi256ELi128ELi64ELi8ELb0ELb0EN7cutlass6half_tE19Flash_kernel_traitsILi256ELi128ELi64ELi8ES3_EELb0ELb0ELb0ELb1ELb0ELb0ELb0ELb0EEEvNS_16Flash_fwd_paramsE)
        .other          _ZN5flash16flash_fwd_kernelI23Flash_fwd_kernel_traitsILi256ELi128ELi64ELi8ELb0ELb0EN7cutlass6half_tE19Flash_kernel_traitsILi256ELi128ELi64ELi8ES3_EELb0ELb0ELb0ELb1ELb0ELb0ELb0ELb0EEEvNS_16Flash_fwd_paramsE,@"STO_CUDA_ENTRY STV_DEFAULT"
_ZN5flash16flash_fwd_kernelI23Flash_fwd_kernel_traitsILi256ELi128ELi64ELi8ELb0ELb0EN7cutlass6half_tE19Flash_kernel_traitsILi256ELi128ELi64ELi8ES3_EELb0ELb0ELb0ELb1ELb0ELb0ELb0ELb0EEEvNS_16Flash_fwd_paramsE:
.text._ZN5flash16flash_fwd_kernelI23Flash_fwd_kernel_traitsILi256ELi128ELi64ELi8ELb0ELb0EN7cutlass6half_tE19Flash_kernel_traitsILi256ELi128ELi64ELi8ES3_EELb0ELb0ELb0ELb1ELb0ELb0ELb0ELb0EEEvNS_16Flash_fwd_paramsE:
        /* <DEDUP_REMOVED lines=57> */
.L_x_348:
[----:B-1----:R-:W-:Y:S02]  /*0390*/  ULDC UR8, c[0x0][0x218] ;  /* 0x0000860000087ab9 */ /* 0x002fe40000000800 */
.L_x_349:
        /* <DEDUP_REMOVED lines=32> */
[----:B------:R-:W-:Y:S02]  /*05a0*/  USHF.R.S32.HI UR23, URZ, 0x1f, UR22 ;  /* 0x0000001f3f177899 */ /* 0x000fe40008011416 */
[----:B------:R-:W-:-:S02]  /*05b0*/  @UP1 UIMAD.WIDE.U32 UR26, UR13, UR6, URZ ;  /* 0x000000060d1a12a5 */ /* 0x000fc4000f8e003f */
[----:B------:R-:W-:Y:S02]  /*05c0*/  @!UP1 USHF.R.S32.HI UR10, URZ, 0x1f, UR4 ;  /* 0x0000001f3f0a9899 */ /* 0x000fe40008011404 */
[----:B------:R-:W-:Y:S02]  /*05d0*/  @UP0 UIADD3 UR11, UR25, UR5, URZ ;  /* 0x00000005190b0290 */ /* 0x000fe4000fffe03f */
[----:B------:R-:W-:Y:S02]  /*05e0*/  @UP1 UIMAD UR24, UR13, UR7, UR27 ;  /* 0x000000070d1812a4 */ /* 0x000fe4000f8e021b */
[----:B------:R-:W-:Y:S02]  /*05f0*/  @!UP1 UIMAD UR10, UR10, UR8, URZ ;  /* 0x000000080a0a92a4 */ /* 0x000fe4000f8e023f */
[----:B------:R-:W-:Y:S02]  /*0600*/  ULDC.64 UR6, c[0x0][0x198] ;  /* 0x0000660000067ab9 */ /* 0x000fe40000000a00 */
[----:B------:R-:W-:-:S02]  /*0610*/  @UP0 UIMAD.WIDE.U32 UR28, UR11, UR6, URZ ;  /* 0x000000060b1c02a5 */ /* 0x000fc4000f8e003f */
[----:B------:R-:W-:Y:S02]  /*0620*/  @!UP1 UIMAD.WIDE.U32 UR30, UR4, UR8, URZ ;  /* 0x00000008041e92a5 */ /* 0x000fe4000f8e003f */
[----:B------:R-:W-:Y:S02]  /*0630*/  @!UP1 UIMAD UR9, UR4, UR9, UR10 ;  /* 0x00000009040992a4 */ /* 0x000fe4000f8e020a */
[----:B------:R-:W-:Y:S02]  /*0640*/  @UP1 UMOV UR8, UR26 ;  /* 0x0000001a00081c82 */ /* 0x000fe40008000000 */
[----:B------:R-:W-:Y:S02]  /*0650*/  @UP0 UIMAD UR10, UR11, UR7, UR29 ;  /* 0x000000070b0a02a4 */ /* 0x000fe4000f8e021d */
        /* <DEDUP_REMOVED lines=12> */
[----:B------:R-:W-:Y:S02]  /*0720*/  UMOV UR10, UR26 ;  /* 0x0000001a000a7c82 */ /* 0x000fe40008000000 */
[----:B------:R-:W-:Y:S02]  /*0730*/  UIMAD UR9, UR9, UR6, URZ ;  /* 0x00000006090972a4 */ /* 0x000fe4000f8e023f */
[----:B------:R-:W-:Y:S02]  /*0740*/  UIMAD.WIDE.U32 UR26, UR4, UR6, UR10 ;  /* 0x00000006041a72a5 */ /* 0x000fe4000f8e000a */
[----:B------:R-:W-:-:S04]  /*0750*/  UIMAD UR7, UR4, UR7, UR9 ;  /* 0x00000007040772a4 */ /* 0x000fc8000f8e0209 */
[----:B------:R-:W-:Y:S02]  /*0760*/  UIADD3 UR10, UR27, UR7, URZ ;  /* 0x000000071b0a7290 */ /* 0x000fe4000fffe03f */
[----:B------:R-:W-:Y:S02]  /*0770*/  UMOV UR12, UR26 ;  /* 0x0000001a000c7c82 */ /* 0x000fe40008000000 */
.L_x_351:
        /* <DEDUP_REMOVED lines=16> */
[----:B------:R-:W-:Y:S02]  /*0880*/  @UP0 UIADD3 UR11, UR25, UR5, URZ ;  /* 0x00000005190b0290 */ /* 0x000fe4000fffe03f */
        /* <DEDUP_REMOVED lines=33> */
.L_x_352:
[----:B------:R-:W-:Y:S01]  /*0aa0*/  SHF.R.S32.HI R12, RZ, 0x1f, R98 ;  /* 0x0000001fff0c7819 */ /* 0x000fe20000011462 */
[----:B------:R-:W1:Y:S01]  /*0ab0*/  S2R R18, SR_CTAID.Z ;  /* 0x0000000000127919 */ /* 0x000e620000002700 */
[----:B------:R-:W-:Y:S01]  /*0ac0*/  ULDC.64 UR6, c[0x0][0x1b8] ;  /* 0x00006e0000067ab9 */ /* 0x000fe20000000a00 */
[----:B------:R-:W-:Y:S01]  /*0ad0*/  IMAD.MOV.U32 R22, RZ, RZ, 0x20 ;  /* 0x00000020ff167424 */ /* 0x000fe200078e00ff */
[CC--:B------:R-:W-:Y:S01]  /*0ae0*/  LEA.HI R0, R12.reuse, R98.reuse, RZ, 0x3 ;  /* 0x000000620c007211 */ /* 0x0c0fe200078f18ff */
[----:B------:R-:W-:Y:S01]  /*0af0*/  UIMAD UR6, UR26, UR6, URZ ;  /* 0x000000061a0672a4 */ /* 0x000fe2000f8e023f */
[----:B------:R-:W-:Y:S01]  /*0b00*/  LEA.HI R5, R12, R98, RZ, 0x4 ;  /* 0x000000620c057211 */ /* 0x000fe200078f20ff */
[----:B------:R-:W-:Y:S01]  /*0b10*/  BSSY B0, `(.L_x_353) ;  /* 0x0000075000007945 */ /* 0x000fe20003800000 */
[----:B------:R-:W-:-:S02]  /*0b20*/  SHF.R.S32.HI R236, RZ, 0x3, R0 ;  /* 0x00000003ffec7819 */ /* 0x000fc40000011400 */
[----:B------:R-:W-:Y:S02]  /*0b30*/  LOP3.LUT R0, R0, 0xfffffff8, RZ, 0xc0, !PT ;  /* 0xfffffff800007812 */ /* 0x000fe400078ec0ff */
[----:B------:R-:W-:Y:S01]  /*0b40*/  SHF.R.S32.HI R4, RZ, 0x4, R5 ;  /* 0x00000004ff047819 */ /* 0x000fe20000011405 */
[----:B------:R-:W-:Y:S01]  /*0b50*/  IMAD.SHL.U32 R3, R236, 0x40, RZ ;  /* 0x00000040ec037824 */ /* 0x000fe200078e00ff */
[C---:B------:R-:W-:Y:S01]  /*0b60*/  LOP3.LUT R2, R5.reuse, 0xfffffff0, RZ, 0xc0, !PT ;  /* 0xfffffff005027812 */ /* 0x040fe200078ec0ff */
[----:B------:R-:W-:Y:S01]  /*0b70*/  IMAD.IADD R24, R98, 0x1, -R0 ;  /* 0x0000000162187824 */ /* 0x000fe200078e0a00 */
[----:B------:R-:W-:Y:S02]  /*0b80*/  LEA.HI R0, R5, R4, RZ, 0x1 ;  /* 0x0000000405007211 */ /* 0x000fe400078f08ff */
[----:B------:R-:W-:Y:S01]  /*0b90*/  LOP3.LUT R5, R3, 0x1c0, RZ, 0xc0, !PT ;  /* 0x000001c003057812 */ /* 0x000fe200078ec0ff */
[----:B------:R-:W-:Y:S01]  /*0ba0*/  IMAD.SHL.U32 R248, R24, 0x8, RZ ;  /* 0x0000000818f87824 */ /* 0x000fe200078e00ff */
[----:B------:R-:W-:Y:S01]  /*0bb0*/  LOP3.LUT R0, R0, 0xfffffffe, RZ, 0xc0, !PT ;  /* 0xfffffffe00007812 */ /* 0x000fe200078ec0ff */
[----:B------:R-:W-:Y:S01]  /*0bc0*/  IMAD.IADD R6, R98, 0x1, -R2 ;  /* 0x0000000162067824 */ /* 0x000fe200078e0a02 */
[----:B------:R-:W-:-:S02]  /*0bd0*/  SHF.R.U32.HI R2, RZ, 0x3, R5 ;  /* 0x00000003ff027819 */ /* 0x000fc40000011605 */
[----:B------:R-:W-:Y:S01]  /*0be0*/  LOP3.LUT R3, R5, 0x38, R248, 0xf8, !PT ;  /* 0x0000003805037812 */ /* 0x000fe200078ef8f8 */
[----:B------:R-:W-:Y:S01]  /*0bf0*/  IMAD.IADD R20, R4, 0x1, -R0 ;  /* 0x0000000104147824 */ /* 0x000fe200078e0a00 */
[----:B------:R-:W-:Y:S02]  /*0c00*/  SHF.R.S32.HI R5, RZ, 0x1f, R6 ;  /* 0x0000001fff057819 */ /* 0x000fe40000011406 */
[----:B------:R-:W-:Y:S02]  /*0c10*/  SHF.R.S32.HI R237, RZ, 0x1f, R236 ;  /* 0x0000001fffed7819 */ /* 0x000fe400000114ec */
[----:B------:R-:W-:Y:S02]  /*0c20*/  LEA.HI R11, R5, R6, RZ, 0x3 ;  /* 0x00000006050b7211 */ /* 0x000fe400078f18ff */
[----:B------:R-:W-:Y:S01]  /*0c30*/  SHF.R.S32.HI R249, RZ, 0x1f, R248 ;  /* 0x0000001ffff97819 */ /* 0x000fe200000114f8 */
[----:B------:R-:W-:Y:S01]  /*0c40*/  IMAD R7, R237, c[0x0][0x198], RZ ;  /* 0x00006600ed077a24 */ /* 0x000fe200078e02ff */
[----:B------:R-:W-:-:S02]  /*0c50*/  LOP3.LUT R0, R11, 0xfffffff8, RZ, 0xc0, !PT ;  /* 0xfffffff80b007812 */ /* 0x000fc400078ec0ff */
[----:B------:R-:W-:Y:S01]  /*0c60*/  LOP3.LUT R10, R3, R2, RZ, 0x3c, !PT ;  /* 0x00000002030a7212 */ /* 0x000fe200078e3cff */
[----:B------:R-:W-:Y:S01]  /*0c70*/  IMAD.WIDE.U32 R4, R236, c[0x0][0x198], R248 ;  /* 0x00006600ec047a25 */ /* 0x000fe200078e00f8 */
[----:B------:R-:W-:Y:S02]  /*0c80*/  LEA.HI R9, R12, R98, RZ, 0x6 ;  /* 0x000000620c097211 */ /* 0x000fe400078f30ff */
[----:B------:R-:W-:Y:S01]  /*0c90*/  IADD3 R2, P0, R248, UR8, RZ ;  /* 0x00000008f8027c10 */ /* 0x000fe2000ff1e0ff */
[----:B------:R-:W-:Y:S01]  /*0ca0*/  IMAD.IADD R0, R6, 0x1, -R0 ;  /* 0x0000000106007824 */ /* 0x000fe200078e0a00 */
[----:B------:R-:W-:Y:S01]  /*0cb0*/  IADD3 R102, R248, 0x40, RZ ;  /* 0x00000040f8667810 */ /* 0x000fe20007ffe0ff */
[----:B------:R-:W-:Y:S01]  /*0cc0*/  IMAD.SHL.U32 R9, R9, 0x8, RZ ;  /* 0x0000000809097824 */ /* 0x000fe200078e00ff */
[----:B------:R-:W-:Y:S01]  /*0cd0*/  IADD3.X R3, R249, UR24, RZ, P0, !PT ;  /* 0x00000018f9037c10 */ /* 0x000fe200087fe4ff */
[----:B------:R-:W-:Y:S01]  /*0ce0*/  IMAD R6, R236, c[0x0][0x19c], R7 ;  /* 0x00006700ec067a24 */ /* 0x000fe200078e0207 */
[----:B------:R-:W-:Y:S01]  /*0cf0*/  IADD3 R8, P0, R4, UR12, RZ ;  /* 0x0000000c04087c10 */ /* 0x000fe2000ff1e0ff */
[----:B------:R-:W-:Y:S01]  /*0d00*/  IMAD R4, R237, c[0x0][0x1a0], RZ ;  /* 0x00006800ed047a24 */ /* 0x000fe200078e02ff */
[----:B------:R-:W-:Y:S01]  /*0d10*/  LOP3.LUT P2, RZ, R0, 0x4, RZ, 0xc0, !PT ;  /* 0x0000000400ff7812 */ /* 0x000fe2000784c0ff */
[----:B-1----:R-:W-:Y:S01]  /*0d20*/  IMAD.WIDE.U32 R18, R18, c[0x0][0x1a8], R2 ;  /* 0x00006a0012127a25 */ /* 0x002fe200078e0002 */
[----:B------:R-:W-:Y:S01]  /*0d30*/  LOP3.LUT P1, RZ, R0, 0x2, RZ, 0xc0, !PT ;  /* 0x0000000200ff7812 */ /* 0x000fe2000782c0ff */
[----:B------:R-:W-:Y:S01]  /*0d40*/  ULDC.64 UR8, c[0x0][0x1b0] ;  /* 0x00006c0000087ab9 */ /* 0x000fe20000000a00 */
[----:B------:R-:W-:Y:S01]  /*0d50*/  IADD3 R101, R248, 0x80, RZ ;  /* 0x00000080f8657810 */ /* 0x000fe20007ffe0ff */
[----:B------:R-:W-:Y:S01]  /*0d60*/  IMAD.SHL.U32 R0, R0, 0x40, RZ ;  /* 0x0000004000007824 */ /* 0x000fe200078e00ff */
[----:B------:R-:W-:Y:S01]  /*0d70*/  LOP3.LUT R10, R10, 0xfffffe00, R9, 0xf8, !PT ;  /* 0xfffffe000a0a7812 */ /* 0x000fe200078ef809 */
[----:B------:R-:W-:Y:S01]  /*0d80*/  IMAD.WIDE.U32 R2, R236, c[0x0][0x1a0], R248 ;  /* 0x00006800ec027a25 */ /* 0x000fe200078e00f8 */
[----:B------:R-:W-:Y:S01]  /*0d90*/  IADD3 R100, R248, 0xc0, RZ ;  /* 0x000000c0f8647810 */ /* 0x000fe20007ffe0ff */
[----:B------:R1:W-:Y:S01]  /*0da0*/  STL [R1+0xc], R102 ;  /* 0x00000c6601007387 */ /* 0x0003e20000100800 */
[----:B------:R-:W-:Y:S01]  /*0db0*/  IADD3.X R9, R5, UR10, R6, P0, !PT ;  /* 0x0000000a05097c10 */ /* 0x000fe200087fe406 */
[----:B------:R-:W-:Y:S01]  /*0dc0*/  IMAD.SHL.U32 R6, R20, 0x8, RZ ;  /* 0x0000000814067824 */ /* 0x000fe200078e00ff */
[----:B------:R-:W-:Y:S01]  /*0dd0*/  LOP3.LUT R0, R0, 0x1c0, RZ, 0xc0, !PT ;  /* 0x000001c000007812 */ /* 0x000fe200078ec0ff */
[----:B------:R-:W-:Y:S01]  /*0de0*/  IMAD R4, R236, c[0x0][0x1a4], R4 ;  /* 0x00006900ec047a24 */ /* 0x000fe200078e0204 */
[----:B------:R-:W-:Y:S01]  /*0df0*/  UIMAD UR8, UR26, UR8, URZ ;  /* 0x000000081a0872a4 */ /* 0x000fe2000f8e023f */
[----:B------:R1:W-:Y:S01]  /*0e00*/  STL [R1+0x8], R101 ;  /* 0x0000086501007387 */ /* 0x0003e20000100800 */
[----:B------:R-:W-:Y:S01]  /*0e10*/  UIADD3 UR24, -UR21, UR17, URZ ;  /* 0x0000001115187290 */ /* 0x000fe2000fffe13f */
[----:B------:R-:W-:Y:S01]  /*0e20*/  IADD3 R2, P0, R2, UR14, RZ ;  /* 0x0000000e02027c10 */ /* 0x000fe2000ff1e0ff */
[----:B------:R-:W-:Y:S01]  /*0e30*/  UIMAD UR9, UR5, UR9, UR8 ;  /* 0x00000009050972a4 */ /* 0x000fe2000f8e0208 */
[----:B------:R1:W-:Y:S01]  /*0e40*/  STL [R1+0x10], R100 ;  /* 0x0000106401007387 */ /* 0x0003e20000100800 */
[----:B------:R-:W-:Y:S01]  /*0e50*/  LOP3.LUT R6, R0, 0x8, R6, 0xf8, !PT ;  /* 0x0000000800067812 */ /* 0x000fe200078ef806 */
[----:B------:R-:W-:Y:S01]  /*0e60*/  UIMAD UR8, UR5, UR7, UR6 ;  /* 0x00000007050872a4 */ /* 0x000fe2000f8e0206 */
[----:B------:R-:W-:Y:S01]  /*0e70*/  SHF.R.U32.HI R0, RZ, 0x3, R0 ;  /* 0x00000003ff007819 */ /* 0x000fe20000011600 */
[----:B------:R-:W-:Y:S01]  /*0e80*/  IMAD.SHL.U32 R5, R11, 0x40, RZ ;  /* 0x000000400b057824 */ /* 0x000fe200078e00ff */
[----:B------:R-:W-:Y:S01]  /*0e90*/  IADD3.X R3, R3, UR11, R4, P0, !PT ;  /* 0x0000000b03037c10 */ /* 0x000fe200087fe404 */
[----:B------:R-:W-:Y:S01]  /*0ea0*/  ULDC.64 UR6, c[0x0][0x1a8] ;  /* 0x00006a0000067ab9 */ /* 0x000fe20000000a00 */
[----:B------:R-:W-:Y:S01]  /*0eb0*/  ISETP.GE.AND P0, PT, R236, UR24, PT ;  /* 0x00000018ec007c0c */ /* 0x000fe2000bf06270 */
[----:B------:R-:W-:Y:S01]  /*0ec0*/  UIMAD UR6, UR23, UR6, URZ ;  /* 0x00000006170672a4 */ /* 0x000fe2000f8e023f */
[----:B------:R-:W-:Y:S01]  /*0ed0*/  LOP3.LUT R6, R6, R0, RZ, 0x3c, !PT ;  /* 0x0000000006067212 */ /* 0x000fe200078e3cff */
[----:B------:R-:W-:Y:S01]  /*0ee0*/  IMAD.U32 R0, RZ, RZ, UR5 ;  /* 0x00000005ff007e24 */ /* 0x000fe2000f8e00ff */
[----:B------:R-:W-:Y:S01]  /*0ef0*/  LEA.HI R21, R12, R98, RZ, 0x5 ;  /* 0x000000620c157211 */ /* 0x000fe200078f28ff */
[----:B------:R-:W-:Y:S01]  /*0f00*/  IMAD.U32 R4, RZ, RZ, UR5 ;  /* 0x00000005ff047e24 */ /* 0x000fe2000f8e00ff */
[----:B------:R-:W-:Y:S01]  /*0f10*/  UIMAD UR7, UR22, UR7, UR6 ;  /* 0x00000007160772a4 */ /* 0x000fe2000f8e0206 */
[----:B------:R-:W-:Y:S01]  /*0f20*/  IMAD.WIDE.U32 R246, R0, c[0x0][0x1b0], R8 ;  /* 0x00006c0000f67a25 */ /* 0x000fe200078e0008 */
[----:B------:R-:W-:-:S02]  /*0f30*/  LOP3.LUT R5, R6, 0xfffffe00, R5, 0xf8, !PT ;  /* 0xfffffe0006057812 */ /* 0x000fc400078ef805 */
[----:B------:R-:W-:Y:S01]  /*0f40*/  SHF.R.S32.HI R97, RZ, 0x5, R21 ;  /* 0x00000005ff617819 */ /* 0x000fe20000011415 */
[----:B------:R-:W-:Y:S01]  /*0f50*/  IMAD.WIDE.U32 R250, R4, c[0x0][0x1b8], R2 ;  /* 0x00006e0004fa7a25 */ /* 0x000fe200078e0002 */
[----:B------:R-:W-:Y:S02]  /*0f60*/  IADD3 R9, R19, UR7, RZ ;  /* 0x0000000713097c10 */ /* 0x000fe4000fffe0ff */
[----:B------:R-:W-:Y:S01]  /*0f70*/  IADD3 R245, R247, UR9, RZ ;  /* 0x00000009f7f57c10 */ /* 0x000fe2000fffe0ff */
[----:B------:R-:W-:Y:S01]  /*0f80*/  IMAD.MOV.U32 R4, RZ, RZ, 0x10 ;  /* 0x00000010ff047424 */ /* 0x000fe200078e00ff */
[----:B------:R-:W-:Y:S01]  /*0f90*/  IADD3 R252, R251, UR8, RZ ;  /* 0x00000008fbfc7c10 */ /* 0x000fe2000fffe0ff */
[----:B------:R-:W-:Y:S01]  /*0fa0*/  IMAD.U32 R6, RZ, RZ, UR15 ;  /* 0x0000000fff067e24 */ /* 0x000fe2000f8e00ff */
[----:B------:R-:W-:Y:S01]  /*0fb0*/  SEL R0, R22, 0xffffffe0, !P2 ;  /* 0xffffffe016007807 */ /* 0x000fe20005000000 */
[----:B------:R-:W-:Y:S01]  /*0fc0*/  IMAD.SHL.U32 R230, R10, 0x2, RZ ;  /* 0x000000020ae67824 */ /* 0x000fe200078e00ff */
[----:B------:R-:W-:Y:S01]  /*0fd0*/  SEL R4, R4, 0xfffffff0, !P1 ;  /* 0xfffffff004047807 */ /* 0x000fe20004800000 */
[----:B------:R-:W-:Y:S01]  /*0fe0*/  IMAD.WIDE R6, R6, 0x80, R236 ;  /* 0x0000008006067825 */ /* 0x000fe200078e02ec */
[----:B------:R-:W-:Y:S05]  /*0ff0*/  @P0 BRA `(.L_x_354) ;  /* 0x0000026000000947 */ /* 0x000fea0003800000 */
[----:B-1----:R-:W-:Y:S01]  /*1000*/  ISETP.GE.AND P6, PT, R248, c[0x0][0x220], PT ;  /* 0x00008800f8007a0c */ /* 0x002fe20003fc6270 */
        /* <DEDUP_REMOVED lines=37> */
.L_x_354:
[----:B-1----:R-:W-:Y:S05]  /*1260*/  BSYNC B0 ;  /* 0x0000000000007941 */ /* 0x002fea0003800000 */
.L_x_353:
[----:B------:R-:W-:Y:S01]  /*1270*/  IADD3 R17, R236, 0x20, RZ ;  /* 0x00000020ec117810 */ /* 0x000fe20007ffe0ff */
        /* <DEDUP_REMOVED lines=44> */
.L_x_356:
[----:B------:R-:W-:Y:S05]  /*1540*/  BSYNC B0 ;  /* 0x0000000000007941 */ /* 0x000fea0003800000 */
.L_x_355:
        /* <DEDUP_REMOVED lines=45> */
.L_x_358:
[----:B------:R-:W-:Y:S05]  /*1820*/  BSYNC B0 ;  /* 0x0000000000007941 */ /* 0x000fea0003800000 */
.L_x_357:
        /* <DEDUP_REMOVED lines=14> */
[----:B-1----:R-:W-:Y:S01]  /*1910*/  IMAD.WIDE.U32 R10, R2, c[0x0][0x190], R8 ;  /* 0x00006400020a7a25 */ /* 0x002fe200078e0008 */
        /* <DEDUP_REMOVED lines=33> */
.L_x_360:
[----:B------:R-:W-:Y:S05]  /*1b30*/  BSYNC B0 ;  /* 0x0000000000007941 */ /* 0x000fea0003800000 */
.L_x_359:
        /* <DEDUP_REMOVED lines=45> */
.L_x_362:
[----:B------:R-:W-:Y:S05]  /*1e10*/  BSYNC B0 ;  /* 0x0000000000007941 */ /* 0x000fea0003800000 */
.L_x_361:
        /* <DEDUP_REMOVED lines=42> */
.L_x_364:
[----:B------:R-:W-:Y:S05]  /*20c0*/  BSYNC B0 ;  /* 0x0000000000007941 */ /* 0x000fea0003800000 */
.L_x_363:
[----:B------:R-:W-:Y:S01]  /*20d0*/  ULDC.64 UR8, c[0x0][0x318] ;  /* 0x0000c60000087ab9 */ /* 0x000fe20000000a00 */
[----:B------:R-:W0:Y:S01]  /*20e0*/  LDGDEPBAR ;  /* 0x00000000000079af */ /* 0x000e220000000000 */
[----:B------:R-:W-:Y:S02]  /*20f0*/  UISETP.NE.U32.AND UP1, UPT, URZ, UR8, UPT ;  /* 0x000000083f00728c */ /* 0x000fe4000bf25070 */
[----:B------:R-:W-:Y:S02]  /*2100*/  ULDC.64 UR6, c[0x0][0x320] ;  /* 0x0000c80000067ab9 */ /* 0x000fe40000000a00 */
[----:B------:R-:W-:-:S06]  /*2110*/  UISETP.NE.AND.EX UP1, UPT, URZ, UR9, UPT, UP1 ;  /* 0x000000093f00728c */ /* 0x000fcc000bf25310 */
[----:B------:R-:W-:-:S05]  /*2120*/  PLOP3.LUT P0, PT, PT, PT, UP1, 0x80, 0x0 ;  /* 0x000000000000781c */ /* 0x000fca0003f0f018 */
[----:B------:R-:W-:Y:S02]  /*2130*/  @UP1 USHF.R.S32.HI UR32, URZ, 0x1f, UR4 ;  /* 0x0000001f3f201899 */ /* 0x000fe40008011404 */
[----:B------:R-:W-:Y:S02]  /*2140*/  @UP1 UIMAD.WIDE.U32 UR22, UR4, UR6, UR22 ;  /* 0x00000006041612a5 */ /* 0x000fe4000f8e0016 */
[----:B------:R-:W-:Y:S02]  /*2150*/  @UP1 UIMAD UR32, UR32, UR6, URZ ;  /* 0x00000006202012a4 */ /* 0x000fe4000f8e023f */
[----:B------:R-:W-:Y:S02]  /*2160*/  @UP1 ULEA UR8, UP0, UR22, UR8, 0x2 ;  /* 0x0000000816081291 */ /* 0x000fe4000f80103f */
[----:B------:R-:W-:Y:S01]  /*2170*/  @UP1 UIMAD UR7, UR4, UR7, UR32 ;  /* 0x00000007040712a4 */ /* 0x000fe2000f8e0220 */
[----:B------:R-:W-:-:S04]  /*2180*/  DEPBAR.LE SB0, 0x0 ;  /* 0x000080000000791a */ /* 0x000fc80000000000 */
[----:B------:R-:W-:Y:S01]  /*2190*/  @UP1 UIADD3 UR7, UR23, UR7, URZ ;  /* 0x0000000717071290 */ /* 0x000fe2000fffe03f */
[----:B------:R-:W-:-:S03]  /*21a0*/  IMAD.U32 R2, RZ, RZ, UR8 ;  /* 0x00000008ff027e24 */ /* 0x000fc6000f8e00ff */
[----:B------:R-:W-:Y:S01]  /*21b0*/  @UP1 ULEA.HI.X UR9, UR22, UR9, UR7, 0x2, UP0 ;  /* 0x0000000916091291 */ /* 0x000fe200080f1407 */
[----:B------:R-:W-:Y:S02]  /*21c0*/  ISETP.GE.AND P1, PT, R236, UR27, PT ;  /* 0x0000001bec007c0c */ /* 0x000fe4000bf26270 */
[----:B------:R-:W-:-:S03]  /*21d0*/  ULDC.64 UR6, c[0x0][0x1a0] ;  /* 0x0000680000067ab9 */ /* 0x000fc60000000a00 */
[----:B------:R-:W-:-:S05]  /*21e0*/  IMAD.U32 R3, RZ, RZ, UR9 ;  /* 0x00000009ff037e24 */ /* 0x000fca000f8e00ff */
[----:B------:R3:W4:Y:S01]  /*21f0*/  @P0 LDG.E R2, [R2.64] ;  /* 0x0000001202020981 */ /* 0x000722000c1e1900 */
[----:B------:R-:W-:Y:S01]  /*2200*/  UIMAD.WIDE.U32 UR22, UR28, UR6, URZ ;  /* 0x000000061c1672a5 */ /* 0x000fe2000f8e003f */
[----:B------:R-:W-:Y:S01]  /*2210*/  BSSY B0, `(.L_x_365) ;  /* 0x0000035000007945 */ /* 0x000fe20003800000 */
[----:B------:R-:W-:Y:S01]  /*2220*/  UIMAD UR6, UR31, UR6, URZ ;  /* 0x000000061f0672a4 */ /* 0x000fe2000f8e023f */
[----:B------:R-:W-:Y:S03]  /*2230*/  BAR.SYNC.DEFER_BLOCKING 0x0 ;  /* 0x0000000000007b1d */ /* 0x000fe60000010000 */
[----:B------:R-:W-:Y:S01]  /*2240*/  UIMAD UR6, UR28, UR7, UR6 ;  /* 0x000000071c0672a4 */ /* 0x000fe2000f8e0206 */
[----:B-12---:R-:W-:Y:S01]  /*2250*/  MOV R6, UR22 ;  /* 0x0000001600067c02 */ /* 0x006fe20008000f00 */
[----:B------:R-:W-:Y:S01]  /*2260*/  IMAD.U32 R7, RZ, RZ, UR23 ;  /* 0x00000017ff077e24 */ /* 0x000fe2000f8e00ff */
[----:B------:R-:W-:-:S02]  /*2270*/  UMOV UR4, URZ ;  /* 0x0000003f00047c82 */ /* 0x000fc40008000000 */
[----:B------:R-:W-:Y:S01]  /*2280*/  UIADD3 UR6, UR23, UR6, URZ ;  /* 0x0000000617067290 */ /* 0x000fe2000fffe03f */
[----:B---3--:R-:W4:Y:S01]  /*2290*/  @P0 MUFU.RCP R3, c[0x0][0x238] ;  /* 0x00008e0000030b08 */ /* 0x008f220000001000 */
[----:B------:R1:W-:Y:S04]  /*22a0*/  @P1 STS.128 [R230+0x18000], RZ ;  /* 0x018000ffe6001388 */ /* 0x0003e80000000c00 */
[----:B------:R1:W-:Y:S04]  /*22b0*/  @P1 STS.128 [R230+0x1a000], RZ ;  /* 0x01a000ffe6001388 */ /* 0x0003e80000000c00 */
[----:B------:R1:W-:Y:S04]  /*22c0*/  @P1 STS.128 [R230+0x1c000], RZ ;  /* 0x01c000ffe6001388 */ /* 0x0003e80000000c00 */
[----:B------:R1:W-:Y:S01]  /*22d0*/  @P1 STS.128 [R230+0x1e000], RZ ;  /* 0x01e000ffe6001388 */ /* 0x0003e20000000c00 */
[----:B----4-:R-:W-:Y:S01]  /*22e0*/  @P0 FMUL.FTZ R2, R2, R3 ;  /* 0x0000000302020220 */ /* 0x010fe20000410000 */
[----:B------:R-:W-:-:S03]  /*22f0*/  MOV R3, UR6 ;  /* 0x0000000600037c02 */ /* 0x000fc60008000f00 */
[----:B------:R2:W3:Y:S02]  /*2300*/  @P0 R2UR UR8, R2 ;  /* 0x00000000020803c2 */ /* 0x0004e400000e0000 */
[----:B--2---:R-:W-:Y:S01]  /*2310*/  LEA R2, P0, R6, R250, 0x6 ;  /* 0x000000fa06027211 */ /* 0x004fe200078030ff */
[----:B---3--:R-:W-:-:S03]  /*2320*/  @UP1 UMOV UR4, UR8 ;  /* 0x0000000800041c82 */ /* 0x008fc60008000000 */
[----:B------:R-:W-:Y:S01]  /*2330*/  LEA.HI.X R3, R6, R252, R3, 0x6, P0 ;  /* 0x000000fc06037211 */ /* 0x000fe200000f3403 */
[----:B------:R-:W-:Y:S05]  /*2340*/  @P1 BRA `(.L_x_366) ;  /* 0x0000021000001947 */ /* 0x000fea0003800000 */
[----:B-1----:R-:W-:Y:S02]  /*2350*/  ISETP.GE.AND P5, PT, R248, c[0x0][0x220], PT ;  /* 0x00008800f8007a0c */ /* 0x002fe40003fa6270 */
        /* <DEDUP_REMOVED lines=32> */
.L_x_366:
[----:B-1----:R-:W-:Y:S05]  /*2560*/  BSYNC B0 ;  /* 0x0000000000007941 */ /* 0x002fea0003800000 */
.L_x_365:
        /* <DEDUP_REMOVED lines=46> */
.L_x_368:
[----:B------:R-:W-:Y:S05]  /*2850*/  BSYNC B0 ;  /* 0x0000000000007941 */ /* 0x000fea0003800000 */
.L_x_367:
[C---:B------:R-:W-:Y:S01]  /*2860*/  IMAD.SHL.U32 R2, R24.reuse, 0x40, RZ ;  /* 0x0000004018027824 */ /* 0x040fe200078e00ff */
[----:B------:R-:W-:Y:S01]  /*2870*/  R2P PR, R24, 0x6 ;  /* 0x0000000618007804 */ /* 0x000fe20000000000 */
[----:B------:R-:W-:Y:S01]  /*2880*/  IMAD.SHL.U32 R3, R236, 0x8, RZ ;  /* 0x00000008ec037824 */ /* 0x000fe200078e00ff */
[----:B------:R-:W0:Y:S01]  /*2890*/  LDGDEPBAR ;  /* 0x00000000000079af */ /* 0x000e220000000000 */
[----:B--2---:R-:W-:Y:S01]  /*28a0*/  IMAD.SHL.U32 R7, R98, 0x2, RZ ;  /* 0x0000000262077824 */ /* 0x004fe200078e00ff */
        /* <DEDUP_REMOVED lines=15> */
[----:B------:R-:W2:Y:S01]  /*29a0*/  LDSM.16.M88.4 R20, [R151+0x10000] ;  /* 0x010000009714783b */ /* 0x000ea20000000200 */
[----:B------:R-:W-:Y:S01]  /*29b0*/  IADD3 R214, R151, 0x10020, RZ ;  /* 0x0001002097d67810 */ /* 0x000fe20007ffe0ff */
[----:B------:R-:W-:Y:S01]  /*29c0*/  IMAD.U32 R3, RZ, RZ, UR28 ;  /* 0x0000001cff037e24 */ /* 0x000fe2000f8e00ff */
[----:B------:R-:W-:Y:S01]  /*29d0*/  @P1 IADD3 R214, R2, -0x20, RZ ;  /* 0xffffffe002d61810 */ /* 0x000fe20007ffe0ff */
[----:B------:R-:W3:Y:S01]  /*29e0*/  LDSM.16.M88.4 R40, [R151+0x11800] ;  /* 0x011800009728783b */ /* 0x000ee20000000200 */
[----:B------:R-:W-:-:S02]  /*29f0*/  IMAD.MOV.U32 R2, RZ, RZ, 0x40 ;  /* 0x00000040ff027424 */ /* 0x000fc400078e00ff */
[----:B------:R-:W-:Y:S01]  /*2a00*/  IMAD R3, R3, 0x40, R7 ;  /* 0x0000004003037824 */ /* 0x000fe200078e0207 */
[----:B------:R-:W4:Y:S01]  /*2a10*/  LDSM.16.M88.4 R16, [R151+0x10800] ;  /* 0x010800009710783b */ /* 0x000f220000000200 */
[----:B------:R-:W-:Y:S02]  /*2a20*/  IADD3 R229, R214, 0x800, RZ ;  /* 0x00000800d6e57810 */ /* 0x000fe40007ffe0ff */
[----:B------:R-:W-:Y:S01]  /*2a30*/  SEL R2, R2, 0xffffffc0, !P2 ;  /* 0xffffffc002027807 */ /* 0x000fe20005000000 */
[----:B------:R-:W5:Y:S01]  /*2a40*/  LDSM.16.M88.4 R28, [R151+0x11000] ;  /* 0x01100000971c783b */ /* 0x000f620000000200 */
[----:B------:R-:W-:Y:S02]  /*2a50*/  ISETP.GE.AND P2, PT, R3, UR16, PT ;  /* 0x0000001003007c0c */ /* 0x000fe4000bf46270 */
[C---:B------:R-:W-:Y:S01]  /*2a60*/  IADD3 R228, R214.reuse, 0x1000, RZ ;  /* 0x00001000d6e47810 */ /* 0x040fe20007ffe0ff */
[----:B------:R-:W-:Y:S01]  /*2a70*/  LDSM.16.M88.4 R12, [R211] ;  /* 0x00000000d30c783b */ /* 0x000fe20000000200 */
[----:B------:R-:W-:Y:S01]  /*2a80*/  IMAD.IADD R209, R151, 0x1, R2 ;  /* 0x0000000197d17824 */ /* 0x000fe200078e0202 */
[----:B------:R-:W-:Y:S01]  /*2a90*/  IADD3 R227, R214, 0x1800, RZ ;  /* 0x00001800d6e37810 */ /* 0x000fe20007ffe0ff */
[----:B------:R-:W-:Y:S01]  /*2aa0*/  IMAD.IADD R208, R2, 0x1, R214 ;  /* 0x0000000102d07824 */ /* 0x000fe200078e02d6 */
[----:B------:R-:W1:Y:S01]  /*2ab0*/  LDSM.16.M88.4 R48, [R214] ;  /* 0x00000000d630783b */ /* 0x000e620000000200 */
[----:B------:R-:W-:-:S02]  /*2ac0*/  SHF.R.S32.HI R2, RZ, 0x1f, R96 ;  /* 0x0000001fff027819 */ /* 0x000fc40000011460 */
[----:B------:R-:W-:Y:S01]  /*2ad0*/  IADD3 R226, R214, 0x2000, RZ ;  /* 0x00002000d6e27810 */ /* 0x000fe20007ffe0ff */
[----:B------:R-:W1:Y:S01]  /*2ae0*/  LDSM.16.M88.4 R24, [R214+0x800] ;  /* 0x00080000d618783b */ /* 0x000e620000000200 */
        /* <DEDUP_REMOVED lines=12> */
[----:B--2---:R-:W-:Y:S01]  /*2bb0*/  HMMA.16816.F32 R44, R8, R22, RZ ;  /* 0x00000016082c723c */ /* 0x004fe200000018ff */
        /* <DEDUP_REMOVED lines=11> */
[----:B---3--:R-:W-:Y:S01]  /*2c70*/  HMMA.16816.F32 R80, R8, R40, RZ ;  /* 0x000000280850723c */ /* 0x008fe200000018ff */
[C---:B------:R-:W-:Y:S02]  /*2c80*/  IADD3 R216, R214.reuse, 0x7000, RZ ;  /* 0x00007000d6d87810 */ /* 0x040fe40007ffe0ff */
[----:B------:R-:W-:-:S05]  /*2c90*/  IADD3 R215, R214, 0x7800, RZ ;  /* 0x00007800d6d77810 */ /* 0x000fca0007ffe0ff */
[C---:B------:R-:W-:Y:S01]  /*2ca0*/  HMMA.16816.F32 R76, R8.reuse, R42, RZ ;  /* 0x0000002a084c723c */ /* 0x040fe200000018ff */
[----:B------:R-:W3:Y:S07]  /*2cb0*/  LDSM.16.M88.4 R40, [R214+0x1800] ;  /* 0x00180000d628783b */ /* 0x000eee0000000200 */
[----:B----4-:R-:W-:Y:S01]  /*2cc0*/  HMMA.16816.F32 R32, R8, R16, RZ ;  /* 0x000000100820723c */ /* 0x010fe200000018ff */
[----:B--2---:R-:W-:-:S07]  /*2cd0*/  IMAD.IADD R6, R2, 0x1, -R3 ;  /* 0x0000000102067824 */ /* 0x004fce00078e0a03 */
[----:B------:R-:W-:Y:S01]  /*2ce0*/  HMMA.16816.F32 R20, R8, R18, RZ ;  /* 0x000000120814723c */ /* 0x000fe200000018ff */
[----:B------:R-:W-:-:S07]  /*2cf0*/  IABS R6, R6 ;  /* 0x0000000600067213 */ /* 0x000fce0000000000 */
[C---:B-----5:R-:W-:Y:S08]  /*2d00*/  HMMA.16816.F32 R16, R8.reuse, R28, RZ ;  /* 0x0000001c0810723c */ /* 0x060ff000000018ff */
[----:B------:R-:W-:Y:S01]  /*2d10*/  HMMA.16816.F32 R64, R8, R30, RZ ;  /* 0x0000001e0840723c */ /* 0x000fe200000018ff */
[----:B------:R-:W2:Y:S07]  /*2d20*/  LDSM.16.M88.4 R8, [R213] ;  /* 0x00000000d508783b */ /* 0x000eae0000000200 */
[C---:B-1----:R-:W-:Y:S08]  /*2d30*/  HMMA.16816.F32 R60, R12.reuse, R50, R44 ;  /* 0x000000320c3c723c */ /* 0x042ff0000000182c */
[C---:B------:R-:W-:Y:S01]  /*2d40*/  HMMA.16816.F32 R68, R12.reuse, R48, R36 ;  /* 0x000000300c44723c */ /* 0x040fe20000001824 */
[----:B------:R-:W1:Y:S07]  /*2d50*/  LDSM.16.M88.4 R36, [R209+0x11000] ;  /* 0x01100000d124783b */ /* 0x000e6e0000000200 */
[C---:B------:R-:W-:Y:S01]  /*2d60*/  HMMA.16816.F32 R48, R12.reuse, R24, R32 ;  /* 0x000000180c30723c */ /* 0x040fe20000001820 */
[----:B------:R-:W4:Y:S07]  /*2d70*/  LDSM.16.M88.4 R32, [R209+0x11800] ;  /* 0x01180000d120783b */ /* 0x000f2e0000000200 */
[C---:B------:R-:W-:Y:S01]  /*2d80*/  HMMA.16816.F32 R44, R12.reuse, R26, R20 ;  /* 0x0000001a0c2c723c */ /* 0x040fe20000001814 */
[----:B------:R-:W5:Y:S07]  /*2d90*/  LDSM.16.M88.4 R20, [R212] ;  /* 0x00000000d414783b */ /* 0x000f6e0000000200 */
[C---:B------:R-:W-:Y:S08]  /*2da0*/  HMMA.16816.F32 R28, R12.reuse, R52, R16 ;  /* 0x000000340c1c723c */ /* 0x040ff00000001810 */
[C---:B------:R-:W-:Y:S08]  /*2db0*/  HMMA.16816.F32 R24, R12.reuse, R54, R64 ;  /* 0x000000360c18723c */ /* 0x040ff00000001840 */
[C---:B---3--:R-:W-:Y:S01]  /*2dc0*/  HMMA.16816.F32 R16, R12.reuse, R40, R80 ;  /* 0x000000280c10723c */ /* 0x048fe20000001850 */
[----:B------:R-:W-:Y:S07]  /*2dd0*/  LDSM.16.M88.4 R80, [R214+0x2000] ;  /* 0x00200000d650783b */ /* 0x000fee0000000200 */
[----:B------:R-:W-:Y:S01]  /*2de0*/  HMMA.16816.F32 R12, R12, R42, R76 ;  /* 0x0000002a0c0c723c */ /* 0x000fe2000000184c */
[----:B------:R-:W3:Y:S07]  /*2df0*/  LDSM.16.M88.4 R76, [R208+0x800] ;  /* 0x00080000d04c783b */ /* 0x000eee0000000200 */
[C---:B--2---:R-:W-:Y:S08]  /*2e00*/  HMMA.16816.F32 R60, R8.reuse, R74, R60 ;  /* 0x0000004a083c723c */ /* 0x044ff0000000183c */
[C---:B------:R-:W-:Y:S01]  /*2e10*/  HMMA.16816.F32 R40, R8.reuse, R72, R68 ;  /* 0x000000480828723c */ /* 0x040fe20000001844 */
[----:B------:R-:W2:Y:S04]  /*2e20*/  LDSM.16.M88.4 R72, [R208+0x1000] ;  /* 0x00100000d048783b */ /* 0x000ea80000000200 */
[----:B------:R-:W-:Y:S03]  /*2e30*/  LDSM.16.M88.4 R68, [R151+0x13000] ;  /* 0x013000009744783b */ /* 0x000fe60000000200 */
[C---:B------:R-:W-:Y:S08]  /*2e40*/  HMMA.16816.F32 R64, R8.reuse, R56, R48 ;  /* 0x000000380840723c */ /* 0x040ff00000001830 */
[C---:B------:R-:W-:Y:S08]  /*2e50*/  HMMA.16816.F32 R56, R8.reuse, R58, R44 ;  /* 0x0000003a0838723c */ /* 0x040ff0000000182c */
[C---:B-1----:R-:W-:Y:S08]  /*2e60*/  HMMA.16816.F32 R52, R8.reuse, R36, R28 ;  /* 0x000000240834723c */ /* 0x042ff0000000181c */
[C---:B------:R-:W-:Y:S01]  /*2e70*/  HMMA.16816.F32 R48, R8.reuse, R38, R24 ;  /* 0x000000260830723c */ /* 0x040fe20000001818 */
[----:B------:R-:W1:Y:S07]  /*2e80*/  LDSM.16.M88.4 R24, [R208+0x1800] ;  /* 0x00180000d018783b */ /* 0x000e6e0000000200 */
[C---:B----4-:R-:W-:Y:S01]  /*2e90*/  HMMA.16816.F32 R44, R8.reuse, R32, R16 ;  /* 0x00000020082c723c */ /* 0x050fe20000001810 */
[----:B------:R-:W-:Y:S07]  /*2ea0*/  LDSM.16.M88.4 R16, [R211+0x4000] ;  /* 0x00400000d310783b */ /* 0x000fee0000000200 */
[----:B------:R-:W-:Y:S01]  /*2eb0*/  HMMA.16816.F32 R12, R8, R34, R12 ;  /* 0x00000022080c723c */ /* 0x000fe2000000180c */
[----:B------:R-:W-:Y:S04]  /*2ec0*/  LDSM.16.M88.4 R8, [R210+0x4000] ;  /* 0x00400000d208783b */ /* 0x000fe80000000200 */
[----:B------:R-:W4:Y:S03]  /*2ed0*/  LDSM.16.M88.4 R32, [R151+0x12000] ;  /* 0x012000009720783b */ /* 0x000f260000000200 */
[C---:B-----5:R-:W-:Y:S01]  /*2ee0*/  HMMA.16816.F32 R36, R20.reuse, R86, R60 ;  /* 0x000000561424723c */ /* 0x060fe2000000183c */
[----:B------:R-:W5:Y:S07]  /*2ef0*/  LDSM.16.M88.4 R60, [R151+0x12800] ;  /* 0x01280000973c783b */ /* 0x000f6e0000000200 */
[C---:B------:R-:W-:Y:S01]  /*2f00*/  HMMA.16816.F32 R28, R20.reuse, R84, R40 ;  /* 0x00000054141c723c */ /* 0x040fe20000001828 */
[----:B------:R-:W-:Y:S07]  /*2f10*/  LDSM.16.M88.4 R84, [R214+0x3000] ;  /* 0x00300000d654783b */ /* 0x000fee0000000200 */
[C---:B---3--:R-:W-:Y:S01]  /*2f20*/  HMMA.16816.F32 R40, R20.reuse, R76, R64 ;  /* 0x0000004c1428723c */ /* 0x048fe20000001840 */
[----:B------:R-:W3:Y:S07]  /*2f30*/  LDSM.16.M88.4 R64, [R151+0x13800] ;  /* 0x013800009740783b */ /* 0x000eee0000000200 */
[C---:B------:R-:W-:Y:S01]  /*2f40*/  HMMA.16816.F32 R56, R20.reuse, R78, R56 ;  /* 0x0000004e1438723c */ /* 0x040fe20000001838 */
[----:B------:R-:W-:Y:S07]  /*2f50*/  LDSM.16.M88.4 R76, [R209+0x12800] ;  /* 0x01280000d14c783b */ /* 0x000fee0000000200 */
[C---:B--2---:R-:W-:Y:S08]  /*2f60*/  HMMA.16816.F32 R52, R20.reuse, R72, R52 ;  /* 0x000000481434723c */ /* 0x044ff00000001834 */
[C---:B------:R-:W-:Y:S01]  /*2f70*/  HMMA.16816.F32 R48, R20.reuse, R74, R48 ;  /* 0x0000004a1430723c */ /* 0x040fe20000001830 */
[----:B------:R-:W2:Y:S07]  /*2f80*/  LDSM.16.M88.4 R72, [R214+0x2800] ;  /* 0x00280000d648783b */ /* 0x000eae0000000200 */
[C---:B-1----:R-:W-:Y:S08]  /*2f90*/  HMMA.16816.F32 R44, R20.reuse, R24, R44 ;  /* 0x00000018142c723c */ /* 0x042ff0000000182c */
[----:B------:R-:W-:Y:S01]  /*2fa0*/  HMMA.16816.F32 R20, R20, R26, R12 ;  /* 0x0000001a1414723c */ /* 0x000fe2000000180c */
[----:B------:R-:W-:Y:S07]  /*2fb0*/  LDSM.16.M88.4 R12, [R213+0x4000] ;  /* 0x00400000d50c783b */ /* 0x000fee0000000200 */
[C---:B----4-:R-:W-:Y:S08]  /*2fc0*/  HMMA.16816.F32 R28, R8.reuse, R32, R28 ;  /* 0x00000020081c723c */ /* 0x050ff0000000181c */
[C---:B------:R-:W-:Y:S08]  /*2fd0*/  HMMA.16816.F32 R24, R8.reuse, R34, R36 ;  /* 0x000000220818723c */ /* 0x040ff00000001824 */
[C---:B-----5:R-:W-:Y:S08]  /*2fe0*/  HMMA.16816.F32 R32, R8.reuse, R60, R40 ;  /* 0x0000003c0820723c */ /* 0x060ff00000001828 */
[C---:B------:R-:W-:Y:S01]  /*2ff0*/  HMMA.16816.F32 R36, R8.reuse, R62, R56 ;  /* 0x0000003e0824723c */ /* 0x040fe20000001838 */
[----:B------:R-:W1:Y:S07]  /*3000*/  LDSM.16.M88.4 R60, [R214+0x3800] ;  /* 0x00380000d63c783b */ /* 0x000e6e0000000200 */
[C---:B------:R-:W-:Y:S08]  /*3010*/  HMMA.16816.F32 R40, R8.reuse, R68, R52 ;  /* 0x000000440828723c */ /* 0x040ff00000001834 */
[C---:B------:R-:W-:Y:S01]  /*3020*/  HMMA.16816.F32 R48, R8.reuse, R70, R48 ;  /* 0x000000460830723c */ /* 0x040fe20000001830 */
[----:B------:R-:W4:Y:S07]  /*3030*/  LDSM.16.M88.4 R68, [R209+0x12000] ;  /* 0x01200000d144783b */ /* 0x000f2e0000000200 */
[C---:B---3--:R-:W-:Y:S08]  /*3040*/  HMMA.16816.F32 R56, R8.reuse, R64, R44 ;  /* 0x000000400838723c */ /* 0x048ff0000000182c */
[----:B------:R-:W-:Y:S01]  /*3050*/  HMMA.16816.F32 R52, R8, R66, R20 ;  /* 0x000000420834723c */ /* 0x000fe20000001814 */
[----:B------:R-:W-:Y:S07]  /*3060*/  LDSM.16.M88.4 R20, [R212+0x4000] ;  /* 0x00400000d414783b */ /* 0x000fee0000000200 */
[C---:B------:R-:W-:Y:S08]  /*3070*/  HMMA.16816.F32 R44, R16.reuse, R80, R28 ;  /* 0x00000050102c723c */ /* 0x040ff0000000181c */
[C---:B--2---:R-:W-:Y:S08]  /*3080*/  HMMA.16816.F32 R8, R16.reuse, R74, R36 ;  /* 0x0000004a1008723c */ /* 0x044ff00000001824 */
[C---:B------:R-:W-:Y:S01]  /*3090*/  HMMA.16816.F32 R28, R16.reuse, R82, R24 ;  /* 0x00000052101c723c */ /* 0x040fe20000001818 */
[----:B------:R-:W-:Y:S07]  /*30a0*/  LDSM.16.M88.4 R80, [R208+0x2800] ;  /* 0x00280000d050783b */ /* 0x000fee0000000200 */
[C---:B------:R-:W-:Y:S01]  /*30b0*/  HMMA.16816.F32 R36, R16.reuse, R84, R40 ;  /* 0x000000541024723c */ /* 0x040fe20000001828 */
[----:B------:R-:W2:Y:S07]  /*30c0*/  LDSM.16.M88.4 R40, [R209+0x13000] ;  /* 0x01300000d128783b */ /* 0x000eae0000000200 */
[C---:B------:R-:W-:Y:S01]  /*30d0*/  HMMA.16816.F32 R24, R16.reuse, R72, R32 ;  /* 0x000000481018723c */ /* 0x040fe20000001820 */
[----:B------:R-:W3:Y:S07]  /*30e0*/  LDSM.16.M88.4 R72, [R209+0x13800] ;  /* 0x01380000d148783b */ /* 0x000eee0000000200 */
[C---:B------:R-:W-:Y:S01]  /*30f0*/  HMMA.16816.F32 R48, R16.reuse, R86, R48 ;  /* 0x000000561030723c */ /* 0x040fe20000001830 */
[----:B------:R-:W5:Y:S07]  /*3100*/  LDSM.16.M88.4 R84, [R208+0x2000] ;  /* 0x00200000d054783b */ /* 0x000f6e0000000200 */
[C---:B-1----:R-:W-:Y:S08]  /*3110*/  HMMA.16816.F32 R64, R16.reuse, R60, R56 ;  /* 0x0000003c1040723c */ /* 0x042ff00000001838 */
[----:B------:R-:W-:Y:S08]  /*3120*/  HMMA.16816.F32 R60, R16, R62, R52 ;  /* 0x0000003e103c723c */ /* 0x000ff00000001834 */
[C---:B----4-:R-:W-:Y:S08]  /*3130*/  HMMA.16816.F32 R56, R12.reuse, R68, R44 ;  /* 0x000000440c38723c */ /* 0x050ff0000000182c */
[C---:B------:R-:W-:Y:S01]  /*3140*/  HMMA.16816.F32 R52, R12.reuse, R70, R28 ;  /* 0x000000460c34723c */ /* 0x040fe2000000181c */
[----:B------:R-:W1:Y:S07]  /*3150*/  LDSM.16.M88.4 R68, [R208+0x3000] ;  /* 0x00300000d044783b */ /* 0x000e6e0000000200 */
[C---:B------:R-:W-:Y:S08]  /*3160*/  HMMA.16816.F32 R44, R12.reuse, R76, R24 ;  /* 0x0000004c0c2c723c */ /* 0x040ff00000001818 */
[C---:B------:R-:W-:Y:S01]  /*3170*/  HMMA.16816.F32 R32, R12.reuse, R78, R8 ;  /* 0x0000004e0c20723c */ /* 0x040fe20000001808 */
[----:B------:R-:W4:Y:S04]  /*3180*/  LDSM.16.M88.4 R8, [R210+0x8000] ;  /* 0x00800000d208783b */ /* 0x000f280000000200 */
[----:B------:R-:W-:Y:S03]  /*3190*/  LDSM.16.M88.4 R76, [R151+0x15000] ;  /* 0x01500000974c783b */ /* 0x000fe60000000200 */
[C---:B--2---:R-:W-:Y:S08]  /*31a0*/  HMMA.16816.F32 R28, R12.reuse, R40, R36 ;  /* 0x000000280c1c723c */ /* 0x044ff00000001824 */
[C---:B---3--:R-:W-:Y:S08]  /*31b0*/  HMMA.16816.F32 R16, R12.reuse, R72, R64 ;  /* 0x000000480c10723c */ /* 0x048ff00000001840 */
[C---:B------:R-:W-:Y:S08]  /*31c0*/  HMMA.16816.F32 R24, R12.reuse, R42, R48 ;  /* 0x0000002a0c18723c */ /* 0x040ff00000001830 */
[----:B------:R-:W-:Y:S01]  /*31d0*/  HMMA.16816.F32 R60, R12, R74, R60 ;  /* 0x0000004a0c3c723c */ /* 0x000fe2000000183c */
[----:B------:R-:W-:Y:S07]  /*31e0*/  LDSM.16.M88.4 R72, [R214+0x5000] ;  /* 0x00500000d648783b */ /* 0x000fee0000000200 */
[C---:B-----5:R-:W-:Y:S01]  /*31f0*/  HMMA.16816.F32 R12, R20.reuse, R86, R52 ;  /* 0x00000056140c723c */ /* 0x060fe20000001834 */
[----:B------:R-:W2:Y:S07]  /*3200*/  LDSM.16.M88.4 R52, [R151+0x14800] ;  /* 0x014800009734783b */ /* 0x000eae0000000200 */
[C---:B------:R-:W-:Y:S08]  /*3210*/  HMMA.16816.F32 R48, R20.reuse, R80, R44 ;  /* 0x000000501430723c */ /* 0x040ff0000000182c */
[C---:B------:R-:W-:Y:S01]  /*3220*/  HMMA.16816.F32 R44, R20.reuse, R82, R32 ;  /* 0x00000052142c723c */ /* 0x040fe20000001820 */
[----:B------:R-:W3:Y:S04]  /*3230*/  LDSM.16.M88.4 R32, [R151+0x15800] ;  /* 0x015800009720783b */ /* 0x000ee80000000200 */
[----:B------:R-:W-:Y:S03]  /*3240*/  LDSM.16.M88.4 R80, [R214+0x4000] ;  /* 0x00400000d650783b */ /* 0x000fe60000000200 */
[C---:B-1----:R-:W-:Y:S08]  /*3250*/  HMMA.16816.F32 R40, R20.reuse, R68, R28 ;  /* 0x000000441428723c */ /* 0x042ff0000000181c */
[C---:B------:R-:W-:Y:S01]  /*3260*/  HMMA.16816.F32 R28, R20.reuse, R88, R16 ;  /* 0x00000058141c723c */ /* 0x040fe20000001810 */
[----:B------:R-:W1:Y:S07]  /*3270*/  LDSM.16.M88.4 R16, [R211+0x8000] ;  /* 0x00800000d310783b */ /* 0x000e6e0000000200 */
[C---:B------:R-:W-:Y:S01]  /*3280*/  HMMA.16816.F32 R56, R20.reuse, R84, R56 ;  /* 0x000000541438723c */ /* 0x040fe20000001838 */
[----:B------:R-:W-:Y:S07]  /*3290*/  LDSM.16.M88.4 R84, [R214+0x5800] ;  /* 0x00580000d654783b */ /* 0x000fee0000000200 */
[C---:B------:R-:W-:Y:S08]  /*32a0*/  HMMA.16816.F32 R36, R20.reuse, R70, R24 ;  /* 0x000000461424723c */ /* 0x040ff00000001818 */
[----:B------:R-:W-:Y:S01]  /*32b0*/  HMMA.16816.F32 R24, R20, R90, R60 ;  /* 0x0000005a1418723c */ /* 0x000fe2000000183c */
[----:B------:R-:W5:Y:S07]  /*32c0*/  LDSM.16.M88.4 R88, [R214+0x4800] ;  /* 0x00480000d658783b */ /* 0x000f6e0000000200 */
[C---:B----4-:R-:W-:Y:S08]  /*32d0*/  HMMA.16816.F32 R12, R8.reuse, R94, R12 ;  /* 0x0000005e080c723c */ /* 0x050ff0000000180c */
[C---:B------:R-:W-:Y:S08]  /*32e0*/  HMMA.16816.F32 R20, R8.reuse, R92, R56 ;  /* 0x0000005c0814723c */ /* 0x040ff00000001838 */
[C---:B--2---:R-:W-:Y:S08]  /*32f0*/  HMMA.16816.F32 R56, R8.reuse, R52, R48 ;  /* 0x000000340838723c */ /* 0x044ff00000001830 */
[C---:B------:R-:W-:Y:S08]  /*3300*/  HMMA.16816.F32 R68, R8.reuse, R54, R44 ;  /* 0x000000360844723c */ /* 0x040ff0000000182c */
[C---:B---3--:R-:W-:Y:S08]  /*3310*/  HMMA.16816.F32 R52, R8.reuse, R32, R28 ;  /* 0x000000200834723c */ /* 0x048ff0000000181c */
[C---:B------:R-:W-:Y:S08]  /*3320*/  HMMA.16816.F32 R48, R8.reuse, R34, R24 ;  /* 0x000000220830723c */ /* 0x040ff00000001818 */
[----:B------:R-:W-:Y:S01]  /*3330*/  HMMA.16816.F32 R64, R8, R76, R40 ;  /* 0x0000004c0840723c */ /* 0x000fe20000001828 */
[----:B------:R-:W-:Y:S07]  /*3340*/  LDSM.16.M88.4 R40, [R209+0x14000] ;  /* 0x01400000d128783b */ /* 0x000fee0000000200 */
[----:B-1----:R-:W-:Y:S01]  /*3350*/  HMMA.16816.F32 R32, R16, R82, R12 ;  /* 0x000000521020723c */ /* 0x002fe2000000180c */
        /* <DEDUP_REMOVED lines=26> */
[C---:B----4-:R-:W-:Y:S01]  /*3500*/  HMMA.16816.F32 R24, R12.reuse, R88, R52 ;  /* 0x000000580c18723c */ /* 0x050fe20000001834 */
[----:B------:R2:W3:Y:S07]  /*3510*/  I2F R89, R6 ;  /* 0x0000000600597306 */ /* 0x0004ee0000201400 */
[----:B------:R-:W-:Y:S01]  /*3520*/  HMMA.16816.F32 R20, R12, R90, R64 ;  /* 0x0000005a0c14723c */ /* 0x000fe20000001840 */
[----:B------:R-:W-:Y:S07]  /*3530*/  LDSM.16.M88.4 R64, [R151+0x17800] ;  /* 0x017800009740783b */ /* 0x000fee0000000200 */
        /* <DEDUP_REMOVED lines=150> */
[----:B------:R-:W-:Y:S02]  /*3ea0*/  FFMA.FTZ R14, R93, -UR4, R41 ;  /* 0x800000045d0e7c23 */ /* 0x000fe40008010029 */
        /* <DEDUP_REMOVED lines=14> */
[----:B------:R-:W-:Y:S01]  /*3f90*/  FSEL R95, R14, -INF , !P4 ;  /* 0xff8000000e5f7808 */ /* 0x000fe20006000000 */
[----:B------:R-:W-:-:S04]  /*3fa0*/  DEPBAR.LE SB0, 0x0 ;  /* 0x000080000000791a */ /* 0x000fc80000000000 */
[----:B------:R-:W-:Y:S01]  /*3fb0*/  FSEL R124, R15, -INF , !P5 ;  /* 0xff8000000f7c7808 */ /* 0x000fe20006800000 */
[----:B------:R-:W-:Y:S01]  /*3fc0*/  BAR.SYNC.DEFER_BLOCKING 0x0 ;  /* 0x0000000000007b1d */ /* 0x000fe20000010000 */
[----:B------:R-:W-:Y:S01]  /*3fd0*/  ISETP.GE.AND P0, PT, R65, UR16, PT ;  /* 0x0000001041007c0c */ /* 0x000fe2000bf06270 */
[----:B--2---:R-:W-:Y:S01]  /*3fe0*/  IMAD.MOV.U32 R6, RZ, RZ, R3 ;  /* 0x000000ffff067224 */ /* 0x004fe200078e0003 */
[----:B------:R-:W-:Y:S01]  /*3ff0*/  IABS R3, R7 ;  /* 0x0000000700037213 */ /* 0x000fe20000000000 */
[----:B------:R-:W-:Y:S02]  /*4000*/  IMAD.IADD R7, R2, 0x1, -R67 ;  /* 0x0000000102077824 */ /* 0x000fe400078e0a43 */
[----:B------:R2:W4:Y:S01]  /*4010*/  I2F R23, R6 ;  /* 0x0000000600177306 */ /* 0x0005220000201400 */
[----:B---3--:R-:W-:-:S05]  /*4020*/  FFMA.FTZ R12, R21, -UR4, R27 ;  /* 0x80000004150c7c23 */ /* 0x008fca000801001b */
[----:B------:R-:W-:Y:S02]  /*4030*/  FSEL R51, R12, -INF , !P6 ;  /* 0xff8000000c337808 */ /* 0x000fe40007000000 */
        /* <DEDUP_REMOVED lines=28> */
[----:B------:R-:W-:-:S04]  /*4200*/  ISETP.GE.AND P3, PT, R82, UR16, PT ;  /* 0x0000001052007c0c */ /* 0x000fc8000bf66270 */
[----:B------:R-:W-:Y:S02]  /*4210*/  FSEL R238, R16, -INF , !P3 ;  /* 0xff80000010ee7808 */ /* 0x000fe40005800000 */
[----:B------:R-:W-:Y:S02]  /*4220*/  FFMA.FTZ R10, R96, -UR4, R36 ;  /* 0x80000004600a7c23 */ /* 0x000fe40008010024 */
[----:B-1----:R-:W-:Y:S01]  /*4230*/  IMAD.MOV.U32 R6, RZ, RZ, R3 ;  /* 0x000000ffff067224 */ /* 0x002fe200078e0003 */
[----:B------:R-:W-:Y:S01]  /*4240*/  IABS R3, R7 ;  /* 0x0000000700037213 */ /* 0x000fe20000000000 */
[----:B------:R-:W-:Y:S01]  /*4250*/  IMAD.IADD R7, R2, 0x1, -R73 ;  /* 0x0000000102077824 */ /* 0x000fe200078e0a49 */
[----:B------:R-:W-:Y:S01]  /*4260*/  FSEL R165, R10, -INF , !P1 ;  /* 0xff8000000aa57808 */ /* 0x000fe20004800000 */
[----:B------:R1:W-:Y:S01]  /*4270*/  I2F R32, R6 ;  /* 0x0000000600207306 */ /* 0x0003e20000201400 */
[----:B------:R-:W-:Y:S02]  /*4280*/  FFMA.FTZ R9, R98, -UR4, R45 ;  /* 0x8000000462097c23 */ /* 0x000fe4000801002d */
[----:B------:R-:W-:-:S02]  /*4290*/  FFMA.FTZ R19, R91, -UR4, R28 ;  /* 0x800000045b137c23 */ /* 0x000fc4000801001c */
[----:B------:R-:W-:Y:S01]  /*42a0*/  FFMA.FTZ R18, R90, -UR4, R29 ;  /* 0x800000045a127c23 */ /* 0x000fe2000801001d */
[----:B------:R-:W-:Y:S02]  /*42b0*/  FSEL R92, R9, -INF , !P2 ;  /* 0xff800000095c7808 */ /* 0x000fe40005000000 */
[----:B------:R-:W-:Y:S02]  /*42c0*/  FSEL R150, R19, -INF , !P6 ;  /* 0xff80000013967808 */ /* 0x000fe40007000000 */
[----:B------:R-:W-:Y:S01]  /*42d0*/  FSEL R164, R18, -INF , !P5 ;  /* 0xff80000012a47808 */ /* 0x000fe20006800000 */
[----:B------:R-:W-:Y:S02]  /*42e0*/  FFMA.FTZ R12, R79, -UR4, R12 ;  /* 0x800000044f0c7c23 */ /* 0x000fe4000801000c */
[----:B------:R-:W-:Y:S02]  /*42f0*/  FFMA.FTZ R13, R78, -UR4, R13 ;  /* 0x800000044e0d7c23 */ /* 0x000fe4000801000d */
[----:B-1----:R-:W-:Y:S01]  /*4300*/  IMAD.MOV.U32 R6, RZ, RZ, R3 ;  /* 0x000000ffff067224 */ /* 0x002fe200078e0003 */
[----:B------:R-:W-:Y:S01]  /*4310*/  IABS R3, R7 ;  /* 0x0000000700037213 */ /* 0x000fe20000000000 */
[----:B------:R-:W-:-:S02]  /*4320*/  IMAD.IADD R7, R2, 0x1, -R80 ;  /* 0x0000000102077824 */ /* 0x000fc400078e0a50 */
        /* <DEDUP_REMOVED lines=42> */
[----:B------:R-:W-:Y:S02]  /*45d0*/  PLOP3.LUT P0, PT, PT, PT, UP0, 0x80, 0x0 ;  /* 0x000000000000781c */ /* 0x000fe40003f0f008 */
[----:B------:R-:W-:Y:S01]  /*45e0*/  FSEL R239, R12, -INF , !P2 ;  /* 0xff8000000cef7808 */ /* 0x000fe20005000000 */
[----:B------:R1:W-:Y:S01]  /*45f0*/  STL [R1], R3 ;  /* 0x0000000301007387 */ /* 0x0003e20000100800 */
[----:B------:R-:W-:-:S03]  /*4600*/  FSEL R19, R8, -INF , !P2 ;  /* 0xff80000008137808 */ /* 0x000fc60005000000 */
[----:B------:R1:W-:Y:S06]  /*4610*/  STL [R1+0x4], R2 ;  /* 0x0000040201007387 */ /* 0x0003ec0000100800 */
        /* <DEDUP_REMOVED lines=53> */
[----:B------:R-:W-:-:S05]  /*4970*/  @!P5 LEA.HI.X R11, R3, c[0x0][0x16c], R6, 0x1, P2 ;  /* 0x00005b00030bda11 */ /* 0x000fca00010f0c06 */
        /* <DEDUP_REMOVED lines=17> */
.L_x_371:
[----:B------:R-:W-:Y:S05]  /*4a90*/  BSYNC B0 ;  /* 0x0000000000007941 */ /* 0x000fea0003800000 */
.L_x_370:
[----:B------:R-:W0:Y:S02]  /*4aa0*/  LDGDEPBAR ;  /* 0x00000000000079af */ /* 0x000e240000000000 */
.L_x_369:
[----:B------:R3:W-:Y:S01]  /*4ab0*/  STL [R1+0x44], R218 ;  /* 0x000044da01007387 */ /* 0x0007e20000100800 */
[----:B-1----:R-:W-:-:S03]  /*4ac0*/  MOV R10, R20 ;  /* 0x00000014000a7202 */ /* 0x002fc60000000f00 */
[----:B------:R-:W-:Y:S04]  /*4ad0*/  STL [R1+0x40], R217 ;  /* 0x000040d901007387 */ /* 0x000fe80000100800 */
[----:B------:R-:W-:Y:S04]  /*4ae0*/  STL [R1+0x3c], R216 ;  /* 0x00003cd801007387 */ /* 0x000fe80000100800 */
[----:B------:R1:W-:Y:S04]  /*4af0*/  STL [R1+0x38], R215 ;  /* 0x000038d701007387 */ /* 0x0003e80000100800 */
[----:B------:R-:W-:Y:S04]  /*4b00*/  STL [R1+0x34], R214 ;  /* 0x000034d601007387 */ /* 0x000fe80000100800 */
[----:B------:R-:W-:Y:S04]  /*4b10*/  STL [R1+0x30], R213 ;  /* 0x000030d501007387 */ /* 0x000fe80000100800 */
[----:B------:R-:W-:Y:S04]  /*4b20*/  STL [R1+0x2c], R212 ;  /* 0x00002cd401007387 */ /* 0x000fe80000100800 */
[----:B------:R-:W-:Y:S04]  /*4b30*/  STL [R1+0x28], R211 ;  /* 0x000028d301007387 */ /* 0x000fe80000100800 */
[----:B------:R-:W-:Y:S04]  /*4b40*/  STL [R1+0x24], R210 ;  /* 0x000024d201007387 */ /* 0x000fe80000100800 */
[----:B------:R-:W-:Y:S04]  /*4b50*/  STL [R1+0x20], R209 ;  /* 0x000020d101007387 */ /* 0x000fe80000100800 */
[----:B------:R-:W-:Y:S04]  /*4b60*/  STL [R1+0x1c], R208 ;  /* 0x00001cd001007387 */ /* 0x000fe80000100800 */
[----:B------:R-:W-:Y:S04]  /*4b70*/  STL [R1+0x18], R151 ;  /* 0x0000189701007387 */ /* 0x000fe80000100800 */
[----:B---3--:R-:W3:Y:S01]  /*4b80*/  LDL.LU R218, [R1] ;  /* 0x0000000001da7983 */ /* 0x008ee20000300800 */
[----:B------:R-:W-:Y:S01]  /*4b90*/  MOV R9, R18 ;  /* 0x0000001200097202 */ /* 0x000fe20000000f00 */
[----:B------:R-:W-:-:S02]  /*4ba0*/  IMAD.MOV.U32 R11, RZ, RZ, R19 ;  /* 0x000000ffff0b7224 */ /* 0x000fc400078e0013 */
[----:B-1----:R-:W4:Y:S01]  /*4bb0*/  LDL.LU R215, [R1+0x4] ;  /* 0x0000040001d77983 */ /* 0x002f220000300800 */
[----:B--2---:R-:W-:Y:S01]  /*4bc0*/  FMNMX.FTZ R2, R52, R50, !PT ;  /* 0x0000003234027209 */ /* 0x004fe20007810000 */
[----:B------:R-:W-:-:S03]  /*4bd0*/  IMAD.SHL.U32 R204, R5, 0x2, RZ ;  /* 0x0000000205cc7824 */ /* 0x000fc600078e00ff */
[----:B------:R-:W-:Y:S01]  /*4be0*/  FMNMX.FTZ R2, R49, R2, !PT ;  /* 0x0000000231027209 */ /* 0x000fe20007810000 */
[----:B------:R-:W-:Y:S01]  /*4bf0*/  IMAD R207, R0, 0x2, R204 ;  /* 0x0000000200cf7824 */ /* 0x000fe200078e02cc */
[----:B------:R-:W-:Y:S01]  /*4c00*/  LDSM.16.MT88.4 R16, [R204+0x18000] ;  /* 0x01800000cc10783b */ /* 0x000fe20000004200 */
[----:B------:R-:W-:Y:S02]  /*4c10*/  LEA R205, R4, R204, 0x1 ;  /* 0x000000cc04cd7211 */ /* 0x000fe400078e08ff */
[----:B------:R-:W-:Y:S01]  /*4c20*/  FMNMX.FTZ R2, R48, R2, !PT ;  /* 0x0000000230027209 */ /* 0x000fe20007810000 */
[----:B------:R-:W-:Y:S01]  /*4c30*/  LDSM.16.MT88.4 R32, [R207+0x18000] ;  /* 0x01800000cf20783b */ /* 0x000fe20000004200 */
[----:B------:R-:W-:Y:S02]  /*4c40*/  LEA R206, R0, R205, 0x1 ;  /* 0x000000cd00ce7211 */ /* 0x000fe400078e08ff */
        /* <DEDUP_REMOVED lines=38> */
[----:B------:R1:W-:Y:S08]  /*4eb0*/  MUFU.EX2 R209, R6 ;  /* 0x0000000600d17308 */ /* 0x0003f00000000800 */
[----:B------:R2:W-:Y:S01]  /*4ec0*/  MUFU.EX2 R162, R0 ;  /* 0x0000000000a27308 */ /* 0x0005e20000000800 */
[----:B-1----:R-:W-:-:S07]  /*4ed0*/  FFMA.FTZ R6, R48, c[0x0][0x23c], -R8 ;  /* 0x00008f0030067a23 */ /* 0x002fce0000010808 */
[----:B------:R-:W1:Y:S01]  /*4ee0*/  MUFU.EX2 R217, R6 ;  /* 0x0000000600d97308 */ /* 0x000e620000000800 */
[----:B--2---:R-:W-:-:S07]  /*4ef0*/  FFMA.FTZ R0, R95, c[0x0][0x23c], -R8 ;  /* 0x00008f005f007a23 */ /* 0x004fce0000010808 */
[----:B------:R2:W-:Y:S02]  /*4f00*/  MUFU.EX2 R211, R0 ;  /* 0x0000000000d37308 */ /* 0x0005e40000000800 */
[----:B--2---:R-:W-:-:S06]  /*4f10*/  FFMA.FTZ R0, R94, c[0x0][0x23c], -R8 ;  /* 0x00008f005e007a23 */ /* 0x004fcc0000010808 */
[----:B------:R2:W-:Y:S02]  /*4f20*/  MUFU.EX2 R214, R0 ;  /* 0x0000000000d67308 */ /* 0x0005e40000000800 */
[----:B--2---:R-:W-:-:S06]  /*4f30*/  FFMA.FTZ R0, R92, c[0x0][0x23c], -R8 ;  /* 0x00008f005c007a23 */ /* 0x004fcc0000010808 */
[----:B------:R-:W-:Y:S01]  /*4f40*/  MUFU.EX2 R216, R0 ;  /* 0x0000000000d87308 */ /* 0x000fe20000000800 */
[----:B---3--:R-:W-:-:S04]  /*4f50*/  FMNMX.FTZ R2, R218, R2, !PT ;  /* 0x00000002da027209 */ /* 0x008fc80007810000 */
[----:B------:R-:W-:-:S04]  /*4f60*/  FMNMX.FTZ R2, R9, R2, !PT ;  /* 0x0000000209027209 */ /* 0x000fc80007810000 */
[----:B------:R-:W-:-:S04]  /*4f70*/  FMNMX.FTZ R2, R11, R2, !PT ;  /* 0x000000020b027209 */ /* 0x000fc80007810000 */
[----:B----4-:R-:W-:-:S05]  /*4f80*/  FMNMX.FTZ R2, R215, R2, !PT ;  /* 0x00000002d7027209 */ /* 0x010fca0007810000 */
[----:B------:R-:W2:Y:S02]  /*4f90*/  SHFL.BFLY PT, R3, R2, 0x2, 0x1f ;  /* 0x0c401f0002037f89 */ /* 0x000ea400000e0000 */
[----:B--2---:R-:W-:Y:S01]  /*4fa0*/  FMNMX.FTZ R2, R2, R3, !PT ;  /* 0x0000000302027209 */ /* 0x004fe20007810000 */
[----:B------:R-:W-:-:S04]  /*4fb0*/  FFMA.FTZ R3, R52, c[0x0][0x23c], -R8 ;  /* 0x00008f0034037a23 */ /* 0x000fc80000010808 */
[----:B------:R-:W2:Y:S01]  /*4fc0*/  SHFL.BFLY PT, R7, R2, 0x1, 0x1f ;  /* 0x0c201f0002077f89 */ /* 0x000ea200000e0000 */
[----:B------:R2:W-:Y:S02]  /*4fd0*/  MUFU.EX2 R213, R3 ;  /* 0x0000000300d57308 */ /* 0x0005e40000000800 */
[----:B--2---:R-:W-:Y:S01]  /*4fe0*/  FMNMX.FTZ R3, R2, R7, !PT ;  /* 0x0000000702037209 */ /* 0x004fe20007810000 */
[----:B------:R-:W-:-:S03]  /*4ff0*/  FFMA.FTZ R2, R50, c[0x0][0x23c], -R8 ;  /* 0x00008f0032027a23 */ /* 0x000fc60000010808 */
[C---:B------:R-:W-:Y:S02]  /*5000*/  FSETP.NEU.FTZ.AND P1, PT, R3.reuse, -INF , PT ;  /* 0xff8000000300780b */ /* 0x040fe40003f3d000 */
[----:B------:R2:W-:Y:S02]  /*5010*/  MUFU.EX2 R163, R2 ;  /* 0x0000000200a37308 */ /* 0x0005e40000000800 */
[----:B--2---:R-:W-:-:S05]  /*5020*/  FMUL.FTZ R2, R3, c[0x0][0x23c] ;  /* 0x00008f0003027a20 */ /* 0x004fca0000410000 */
[----:B------:R-:W-:-:S05]  /*5030*/  FSEL R2, R2, RZ, P1 ;  /* 0x000000ff02027208 */ /* 0x000fca0000800000 */
[--C-:B------:R-:W-:Y:S02]  /*5040*/  FFMA.FTZ R4, R53, c[0x0][0x23c], -R2.reuse ;  /* 0x00008f0035047a23 */ /* 0x100fe40000010802 */
[--C-:B------:R-:W-:Y:S02]  /*5050*/  FFMA.FTZ R6, R54, c[0x0][0x23c], -R2.reuse ;  /* 0x00008f0036067a23 */ /* 0x100fe40000010802 */
[----:B------:R2:W-:Y:S01]  /*5060*/  MUFU.EX2 R210, R4 ;  /* 0x0000000400d27308 */ /* 0x0005e20000000800 */
[----:B------:R-:W-:-:S07]  /*5070*/  FFMA.FTZ R0, R141, c[0x0][0x23c], -R2 ;  /* 0x00008f008d007a23 */ /* 0x000fce0000010802 */
[----:B------:R1:W3:Y:S01]  /*5080*/  MUFU.EX2 R187, R6 ;  /* 0x0000000600bb7308 */ /* 0x0002e20000000800 */
[----:B--2---:R-:W-:-:S07]  /*5090*/  FFMA.FTZ R4, R55, c[0x0][0x23c], -R2 ;  /* 0x00008f0037047a23 */ /* 0x004fce0000010802 */
[----:B------:R2:W-:Y:S01]  /*50a0*/  MUFU.EX2 R212, R0 ;  /* 0x0000000000d47308 */ /* 0x0005e20000000800 */
[----:B-1----:R-:W-:-:S07]  /*50b0*/  F2FP.PACK_AB R6, R217, R209 ;  /* 0x000000d1d906723e */ /* 0x002fce00000000ff */
[----:B------:R1:W-:Y:S01]  /*50c0*/  MUFU.EX2 R208, R4 ;  /* 0x0000000400d07308 */ /* 0x0003e20000000800 */
[----:B---3--:R-:W-:Y:S01]  /*50d0*/  F2FP.PACK_AB R5, R210, R187 ;  /* 0x000000bbd205723e */ /* 0x008fe200000000ff */
[----:B--2---:R-:W-:-:S06]  /*50e0*/  FFMA.FTZ R0, R142, c[0x0][0x23c], -R2 ;  /* 0x00008f008e007a23 */ /* 0x004fcc0000010802 */
[----:B------:R2:W-:Y:S01]  /*50f0*/  MUFU.EX2 R186, R0 ;  /* 0x0000000000ba7308 */ /* 0x0005e20000000800 */
[----:B-1----:R-:W-:-:S07]  /*5100*/  FFMA.FTZ R4, R51, c[0x0][0x23c], -R2 ;  /* 0x00008f0033047a23 */ /* 0x002fce0000010802 */
[----:B------:R1:W3:Y:S01]  /*5110*/  MUFU.EX2 R151, R4 ;  /* 0x0000000400977308 */ /* 0x0002e20000000800 */
[----:B--2---:R-:W-:-:S07]  /*5120*/  FFMA.FTZ R0, R140, c[0x0][0x23c], -R2 ;  /* 0x00008f008c007a23 */ /* 0x004fce0000010802 */
[----:B------:R2:W-:Y:S01]  /*5130*/  MUFU.EX2 R160, R0 ;  /* 0x0000000000a07308 */ /* 0x0005e20000000800 */
[----:B-1----:R-:W-:Y:S02]  /*5140*/  F2FP.PACK_AB R4, R163, R213 ;  /* 0x000000d5a304723e */ /* 0x002fe400000000ff */
[----:B---3--:R-:W-:-:S07]  /*5150*/  F2FP.PACK_AB R7, R151, R208 ;  /* 0x000000d09707723e */ /* 0x008fce00000000ff */
[----:B------:R-:W-:Y:S01]  /*5160*/  HMMA.16816.F32 R120, R4, R16, RZ ;  /* 0x000000100478723c */ /* 0x000fe200000018ff */
[----:B--2---:R-:W-:-:S04]  /*5170*/  FFMA.FTZ R0, R93, c[0x0][0x23c], -R2 ;  /* 0x00008f005d007a23 */ /* 0x004fc80000010802 */
[----:B------:R-:W1:Y:S03]  /*5180*/  MUFU.EX2 R161, R0 ;  /* 0x0000000000a17308 */ /* 0x000e660000000800 */
[C---:B------:R-:W-:Y:S01]  /*5190*/  HMMA.16816.F32 R88, R4.reuse, R18, RZ ;  /* 0x000000120458723c */ /* 0x040fe200000018ff */
[----:B------:R-:W2:Y:S07]  /*51a0*/  LDSM.16.MT88.4 R16, [R204+0x1c000] ;  /* 0x01c00000cc10783b */ /* 0x000eae0000004200 */
[C---:B------:R-:W-:Y:S08]  /*51b0*/  HMMA.16816.F32 R116, R4.reuse, R12, RZ ;  /* 0x0000000c0474723c */ /* 0x040ff000000018ff */
[C---:B------:R-:W-:Y:S01]  /*51c0*/  HMMA.16816.F32 R84, R4.reuse, R14, RZ ;  /* 0x0000000e0454723c */ /* 0x040fe200000018ff */
[----:B------:R-:W3:Y:S07]  /*51d0*/  LDSM.16.MT88.4 R12, [R205+0x1c000] ;  /* 0x01c00000cd0c783b */ /* 0x000eee0000004200 */
[C---:B------:R-:W-:Y:S08]  /*51e0*/  HMMA.16816.F32 R52, R4.reuse, R32, RZ ;  /* 0x000000200434723c */ /* 0x040ff000000018ff */
[C---:B------:R-:W-:Y:S01]  /*51f0*/  HMMA.16816.F32 R80, R4.reuse, R34, RZ ;  /* 0x000000220450723c */ /* 0x040fe200000018ff */
[----:B------:R-:W-:Y:S07]  /*5200*/  LDSM.16.MT88.4 R32, [R207+0x1c000] ;  /* 0x01c00000cf20783b */ /* 0x000fee0000004200 */
[C---:B------:R-:W-:Y:S08]  /*5210*/  HMMA.16816.F32 R112, R4.reuse, R36, RZ ;  /* 0x000000240470723c */ /* 0x040ff000000018ff */
[C---:B--2---:R-:W-:Y:S08]  /*5220*/  HMMA.16816.F32 R100, R4.reuse, R16, RZ ;  /* 0x000000100464723c */ /* 0x044ff000000018ff */
[C---:B------:R-:W-:Y:S01]  /*5230*/  HMMA.16816.F32 R60, R4.reuse, R18, RZ ;  /* 0x00000012043c723c */ /* 0x040fe200000018ff */
[----:B------:R-:W2:Y:S07]  /*5240*/  LDSM.16.MT88.4 R16, [R207+0x1e000] ;  /* 0x01e00000cf10783b */ /* 0x000eae0000004200 */
[C---:B------:R-:W-:Y:S01]  /*5250*/  HMMA.16816.F32 R76, R4.reuse, R38, RZ ;  /* 0x00000026044c723c */ /* 0x040fe200000018ff */
[----:B------:R-:W4:Y:S07]  /*5260*/  LDSM.16.MT88.4 R36, [R206+0x1c000] ;  /* 0x01c00000ce24783b */ /* 0x000f2e0000004200 */
[C---:B------:R-:W-:Y:S08]  /*5270*/  HMMA.16816.F32 R108, R4.reuse, R24, RZ ;  /* 0x00000018046c723c */ /* 0x040ff000000018ff */
[C---:B------:R-:W-:Y:S01]  /*5280*/  HMMA.16816.F32 R64, R4.reuse, R26, RZ ;  /* 0x0000001a0440723c */ /* 0x040fe200000018ff */
[----:B------:R-:W1:Y:S07]  /*5290*/  LDSM.16.MT88.4 R24, [R204+0x1e000] ;  /* 0x01e00000cc18783b */ /* 0x000e6e0000004200 */
[C---:B------:R-:W-:Y:S08]  /*52a0*/  HMMA.16816.F32 R104, R4.reuse, R20, RZ ;  /* 0x000000140468723c */ /* 0x040ff000000018ff */
[C---:B------:R-:W-:Y:S01]  /*52b0*/  HMMA.16816.F32 R128, R4.reuse, R22, RZ ;  /* 0x000000160480723c */ /* 0x040fe200000018ff */
[----:B------:R-:W1:Y:S07]  /*52c0*/  LDSM.16.MT88.4 R20, [R205+0x1e000] ;  /* 0x01e00000cd14783b */ /* 0x000e6e0000004200 */
[C---:B---3--:R-:W-:Y:S08]  /*52d0*/  HMMA.16816.F32 R96, R4.reuse, R12, RZ ;  /* 0x0000000c0460723c */ /* 0x048ff000000018ff */
[C---:B------:R-:W-:Y:S01]  /*52e0*/  HMMA.16816.F32 R56, R4.reuse, R14, RZ ;  /* 0x0000000e0438723c */ /* 0x040fe200000018ff */
[----:B------:R-:W3:Y:S07]  /*52f0*/  LDSM.16.MT88.4 R12, [R206+0x1e000] ;  /* 0x01e00000ce0c783b */ /* 0x000eee0000004200 */
[C---:B------:R-:W-:Y:S08]  /*5300*/  HMMA.16816.F32 R44, R4.reuse, R28, RZ ;  /* 0x0000001c042c723c */ /* 0x040ff000000018ff */
[C---:B------:R-:W-:Y:S01]  /*5310*/  HMMA.16816.F32 R68, R4.reuse, R30, RZ ;  /* 0x0000001e0444723c */ /* 0x040fe200000018ff */
[----:B------:R-:W1:Y:S07]  /*5320*/  LDSM.16.MT88.4 R28, [R205+0x18800] ;  /* 0x01880000cd1c783b */ /* 0x000e6e0000004200 */
[C---:B--2---:R-:W-:Y:S08]  /*5330*/  HMMA.16816.F32 R156, R4.reuse, R16, RZ ;  /* 0x00000010049c723c */ /* 0x044ff000000018ff */
[C---:B------:R-:W-:Y:S01]  /*5340*/  HMMA.16816.F32 R176, R4.reuse, R18, RZ ;  /* 0x0000001204b0723c */ /* 0x040fe200000018ff */
[----:B------:R-:W-:Y:S07]  /*5350*/  LDSM.16.MT88.4 R16, [R206+0x18800] ;  /* 0x01880000ce10783b */ /* 0x000fee0000004200 */
[C---:B------:R-:W-:Y:S08]  /*5360*/  HMMA.16816.F32 R48, R4.reuse, R40, RZ ;  /* 0x000000280430723c */ /* 0x040ff000000018ff */
[C---:B------:R-:W-:Y:S08]  /*5370*/  HMMA.16816.F32 R72, R4.reuse, R42, RZ ;  /* 0x0000002a0448723c */ /* 0x040ff000000018ff */
[C---:B------:R-:W-:Y:S08]  /*5380*/  HMMA.16816.F32 R40, R4.reuse, R32, RZ ;  /* 0x000000200428723c */ /* 0x040ff000000018ff */
[C---:B------:R-:W-:Y:S01]  /*5390*/  HMMA.16816.F32 R124, R4.reuse, R34, RZ ;  /* 0x00000022047c723c */ /* 0x040fe200000018ff */
[----:B------:R-:W2:Y:S07]  /*53a0*/  LDSM.16.MT88.4 R32, [R204+0x18800] ;  /* 0x01880000cc20783b */ /* 0x000eae0000004200 */
[C---:B----4-:R-:W-:Y:S08]  /*53b0*/  HMMA.16816.F32 R136, R4.reuse, R36, RZ ;  /* 0x000000240488723c */ /* 0x050ff000000018ff */
[C---:B------:R-:W-:Y:S01]  /*53c0*/  HMMA.16816.F32 R132, R4.reuse, R38, RZ ;  /* 0x000000260484723c */ /* 0x040fe200000018ff */
[----:B------:R-:W4:Y:S07]  /*53d0*/  LDSM.16.MT88.4 R36, [R207+0x18800] ;  /* 0x01880000cf24783b */ /* 0x000f2e0000004200 */
[C---:B-1----:R-:W-:Y:S08]  /*53e0*/  HMMA.16816.F32 R144, R4.reuse, R24, RZ ;  /* 0x000000180490723c */ /* 0x042ff000000018ff */
[C---:B------:R-:W-:Y:S01]  /*53f0*/  HMMA.16816.F32 R152, R4.reuse, R26, RZ ;  /* 0x0000001a0498723c */ /* 0x040fe200000018ff */
[----:B------:R-:W-:Y:S07]  /*5400*/  LDSM.16.MT88.4 R24, [R205+0x1a800] ;  /* 0x01a80000cd18783b */ /* 0x000fee0000004200 */
[C---:B------:R-:W-:Y:S08]  /*5410*/  HMMA.16816.F32 R140, R4.reuse, R20, RZ ;  /* 0x00000014048c723c */ /* 0x040ff000000018ff */
[C---:B------:R-:W-:Y:S08]  /*5420*/  HMMA.16816.F32 R92, R4.reuse, R22, RZ ;  /* 0x00000016045c723c */ /* 0x040ff000000018ff */
[C---:B---3--:R-:W-:Y:S08]  /*5430*/  HMMA.16816.F32 R180, R4.reuse, R12, RZ ;  /* 0x0000000c04b4723c */ /* 0x048ff000000018ff */
[----:B------:R-:W-:Y:S01]  /*5440*/  HMMA.16816.F32 R192, R4, R14, RZ ;  /* 0x0000000e04c0723c */ /* 0x000fe200000018ff */
[----:B------:R-:W1:Y:S06]  /*5450*/  LDSM.16.MT88.4 R12, [R204+0x1a800] ;  /* 0x01a80000cc0c783b */ /* 0x000e6c0000004200 */
[----:B------:R-:W-:-:S02]  /*5460*/  F2FP.PACK_AB R4, R211, R162 ;  /* 0x000000a2d304723e */ /* 0x000fc400000000ff */
[----:B------:R-:W-:Y:S02]  /*5470*/  F2FP.PACK_AB R5, R186, R212 ;  /* 0x000000d4ba05723e */ /* 0x000fe400000000ff */
[----:B------:R-:W-:Y:S02]  /*5480*/  F2FP.PACK_AB R6, R216, R214 ;  /* 0x000000d6d806723e */ /* 0x000fe400000000ff */
[----:B------:R-:W-:-:S07]  /*5490*/  F2FP.PACK_AB R7, R161, R160 ;  /* 0x000000a0a107723e */ /* 0x000fce00000000ff */
[C---:B------:R-:W-:Y:S08]  /*54a0*/  HMMA.16816.F32 R116, R4.reuse, R28, R116 ;  /* 0x0000001c0474723c */ /* 0x040ff00000001874 */
[C---:B------:R-:W-:Y:S08]  /*54b0*/  HMMA.16816.F32 R28, R4.reuse, R30, R84 ;  /* 0x0000001e041c723c */ /* 0x040ff00000001854 */
[C---:B--2---:R-:W-:Y:S08]  /*54c0*/  HMMA.16816.F32 R172, R4.reuse, R32, R120 ;  /* 0x0000002004ac723c */ /* 0x044ff00000001878 */
[----:B------:R-:W-:Y:S01]  /*54d0*/  HMMA.16816.F32 R88, R4, R34, R88 ;  /* 0x000000220458723c */ /* 0x000fe20000001858 */
[----:B------:R-:W2:Y:S01]  /*54e0*/  LDSM.16.MT88.4 R32, [R207+0x1a800] ;  /* 0x01a80000cf20783b */ /* 0x000ea20000004200 */
        /* <DEDUP_REMOVED lines=8> */
[C---:B----4-:R-:W-:Y:S04]  /*5570*/  HMMA.16816.F32 R240, R4.reuse, R38, R80 ;  /* 0x0000002604f0723c */ /* 0x050fe80000001850 */
[----:B------:R-:W-:Y:S01]  /*5580*/  IMAD.MOV.U32 R171, RZ, RZ, R175 ;  /* 0x000000ffffab7224 */ /* 0x000fe200078e00af */
[----:B------:R-:W-:Y:S01]  /*5590*/  MOV R170, R173 ;  /* 0x000000ad00aa7202 */ /* 0x000fe20000000f00 */
[----:B------:R-:W-:Y:S01]  /*55a0*/  IMAD.MOV.U32 R169, RZ, RZ, R174 ;  /* 0x000000ffffa97224 */ /* 0x000fe200078e00ae */
[----:B------:R-:W-:Y:S01]  /*55b0*/  MOV R168, R172 ;  /* 0x000000ac00a87202 */ /* 0x000fe20000000f00 */
[C---:B------:R-:W-:Y:S08]  /*55c0*/  HMMA.16816.F32 R28, R4.reuse, R16, R112 ;  /* 0x00000010041c723c */ /* 0x040ff00000001870 */
[C---:B------:R-:W-:Y:S01]  /*55d0*/  HMMA.16816.F32 R116, R4.reuse, R36, R52 ;  /* 0x000000240474723c */ /* 0x040fe20000001834 */
[----:B------:R-:W3:Y:S06]  /*55e0*/  LDSM.16.MT88.4 R36, [R206+0x1a800] ;  /* 0x01a80000ce24783b */ /* 0x000eec0000004200 */
[----:B------:R-:W-:Y:S01]  /*55f0*/  IMAD.MOV.U32 R53, RZ, RZ, R23 ;  /* 0x000000ffff357224 */ /* 0x000fe200078e0017 */
[----:B------:R-:W-:Y:S01]  /*5600*/  HMMA.16816.F32 R112, R4, R18, R76 ;  /* 0x000000120470723c */ /* 0x000fe2000000184c */
[----:B------:R-:W4:Y:S01]  /*5610*/  LDSM.16.MT88.4 R16, [R207+0x1c800] ;  /* 0x01c80000cf10783b */ /* 0x000f220000004200 */
[----:B------:R-:W-:Y:S01]  /*5620*/  MOV R54, R22 ;  /* 0x0000001600367202 */ /* 0x000fe20000000f00 */
[----:B------:R-:W-:Y:S01]  /*5630*/  IMAD.MOV.U32 R55, RZ, RZ, R21 ;  /* 0x000000ffff377224 */ /* 0x000fe200078e0015 */
[----:B------:R-:W-:-:S02]  /*5640*/  MOV R52, R20 ;  /* 0x0000001400347202 */ /* 0x000fc40000000f00 */
[----:B------:R-:W-:Y:S02]  /*5650*/  LDSM.16.MT88.4 R20, [R205+0x1c800] ;  /* 0x01c80000cd14783b */ /* 0x000fe40000004200 */
[----:B------:R-:W-:Y:S01]  /*5660*/  IMAD.MOV.U32 R82, RZ, RZ, R29 ;  /* 0x000000ffff527224 */ /* 0x000fe200078e001d */
[----:B------:R-:W-:Y:S01]  /*5670*/  MOV R81, R30 ;  /* 0x0000001e00517202 */ /* 0x000fe20000000f00 */
[----:B------:R-:W-:Y:S01]  /*5680*/  IMAD.MOV.U32 R80, RZ, RZ, R31 ;  /* 0x000000ffff507224 */ /* 0x000fe200078e001f */
[----:B------:R-:W-:Y:S01]  /*5690*/  MOV R0, R28 ;  /* 0x0000001c00007202 */ /* 0x000fe20000000f00 */
[C---:B-1----:R-:W-:Y:S08]  /*56a0*/  HMMA.16816.F32 R120, R4.reuse, R14, R72 ;  /* 0x0000000e0478723c */ /* 0x042ff00000001848 */
[C---:B------:R-:W-:Y:S08]  /*56b0*/  HMMA.16816.F32 R28, R4.reuse, R12, R48 ;  /* 0x0000000c041c723c */ /* 0x040ff00000001830 */
[C---:B--2---:R-:W-:Y:S08]  /*56c0*/  HMMA.16816.F32 R12, R4.reuse, R34, R64 ;  /* 0x00000022040c723c */ /* 0x044ff00000001840 */
[C---:B------:R-:W-:Y:S08]  /*56d0*/  HMMA.16816.F32 R200, R4.reuse, R24, R44 ;  /* 0x0000001804c8723c */ /* 0x040ff0000000182c */
[----:B------:R-:W-:Y:S01]  /*56e0*/  IMAD.MOV.U32 R51, RZ, RZ, R28 ;  /* 0x000000ffff337224 */ /* 0x000fe200078e001c */
[----:B------:R-:W-:Y:S01]  /*56f0*/  MOV R50, R29 ;  /* 0x0000001d00327202 */ /* 0x000fe20000000f00 */
[----:B------:R-:W-:Y:S01]  /*5700*/  IMAD.MOV.U32 R49, RZ, RZ, R30 ;  /* 0x000000ffff317224 */ /* 0x000fe200078e001e */
[----:B------:R-:W-:Y:S01]  /*5710*/  MOV R48, R31 ;  /* 0x0000001f00307202 */ /* 0x000fe20000000f00 */
[----:B------:R-:W-:Y:S01]  /*5720*/  HMMA.16816.F32 R232, R4, R26, R68 ;  /* 0x0000001a04e8723c */ /* 0x000fe20000001844 */
[----:B------:R-:W1:Y:S03]  /*5730*/  LDSM.16.MT88.4 R28, [R204+0x1c800] ;  /* 0x01c80000cc1c783b */ /* 0x000e660000004200 */
[----:B------:R-:W-:Y:S01]  /*5740*/  IMAD.MOV.U32 R25, RZ, RZ, R12 ;  /* 0x000000ffff197224 */ /* 0x000fe200078e000c */
[----:B------:R-:W-:-:S02]  /*5750*/  MOV R24, R13 ;  /* 0x0000000d00187202 */ /* 0x000fc40000000f00 */
[----:B------:R-:W-:Y:S01]  /*5760*/  IMAD.MOV.U32 R27, RZ, RZ, R14 ;  /* 0x000000ffff1b7224 */ /* 0x000fe200078e000e */
[----:B------:R-:W-:Y:S01]  /*5770*/  MOV R26, R15 ;  /* 0x0000000f001a7202 */ /* 0x000fe20000000f00 */
[C---:B---3--:R-:W-:Y:S01]  /*5780*/  HMMA.16816.F32 R196, R4.reuse, R36, R104 ;  /* 0x0000002404c4723c */ /* 0x048fe20000001868 */
[----:B------:R-:W2:Y:S06]  /*5790*/  LDSM.16.MT88.4 R12, [R206+0x1c800] ;  /* 0x01c80000ce0c783b */ /* 0x000eac0000004200 */
[----:B------:R-:W-:Y:S01]  /*57a0*/  MOV R104, R27 ;  /* 0x0000001b00687202 */ /* 0x000fe20000000f00 */
[----:B------:R-:W-:Y:S01]  /*57b0*/  HMMA.16816.F32 R188, R4, R38, R128 ;  /* 0x0000002604bc723c */ /* 0x000fe20000001880 */
[----:B------:R-:W-:Y:S01]  /*57c0*/  IMAD.MOV.U32 R105, RZ, RZ, R26 ;  /* 0x000000ffff697224 */ /* 0x000fe200078e001a */
[----:B------:R-:W-:Y:S01]  /*57d0*/  MOV R107, R162 ;  /* 0x000000a2006b7202 */ /* 0x000fe20000000f00 */
[----:B------:R-:W-:Y:S01]  /*57e0*/  IMAD.MOV.U32 R37, RZ, RZ, R161 ;  /* 0x000000ffff257224 */ /* 0x000fe200078e00a1 */
[----:B------:R-:W-:Y:S01]  /*57f0*/  MOV R106, R160 ;  /* 0x000000a0006a7202 */ /* 0x000fe20000000f00 */
[----:B------:R-:W-:-:S02]  /*5800*/  IMAD.MOV.U32 R36, RZ, RZ, R171 ;  /* 0x000000ffff247224 */ /* 0x000fc400078e00ab */
[----:B------:R-:W-:Y:S01]  /*5810*/  IMAD.MOV.U32 R128, RZ, RZ, R24 ;  /* 0x000000ffff807224 */ /* 0x000fe200078e0018 */
[C---:B------:R-:W-:Y:S01]  /*5820*/  HMMA.16816.F32 R76, R4.reuse, R32, R108 ;  /* 0x00000020044c723c */ /* 0x040fe2000000186c */
[----:B------:R-:W-:Y:S01]  /*5830*/  IMAD.MOV.U32 R131, RZ, RZ, R163 ;  /* 0x000000ffff837224 */ /* 0x000fe200078e00a3 */
[----:B------:R-:W-:Y:S01]  /*5840*/  LDSM.16.MT88.4 R32, [R204+0x1e800] ;  /* 0x01e80000cc20783b */ /* 0x000fe20000004200 */
[----:B------:R-:W-:Y:S01]  /*5850*/  MOV R39, R168 ;  /* 0x000000a800277202 */ /* 0x000fe20000000f00 */
[----:B------:R-:W-:Y:S01]  /*5860*/  IMAD.MOV.U32 R130, RZ, RZ, R169 ;  /* 0x000000ffff827224 */ /* 0x000fe200078e00a9 */
[----:B------:R-:W-:Y:S02]  /*5870*/  MOV R129, R170 ;  /* 0x000000aa00817202 */ /* 0x000fe40000000f00 */
[----:B------:R-:W-:Y:S01]  /*5880*/  MOV R109, R82 ;  /* 0x00000052006d7202 */ /* 0x000fe20000000f00 */
[----:B------:R-:W-:Y:S01]  /*5890*/  IMAD.MOV.U32 R110, RZ, RZ, R81 ;  /* 0x000000ffff6e7224 */ /* 0x000fe200078e0051 */
[----:B------:R-:W-:Y:S01]  /*58a0*/  MOV R111, R80 ;  /* 0x00000050006f7202 */ /* 0x000fe20000000f00 */
[----:B----4-:R-:W-:Y:S01]  /*58b0*/  HMMA.16816.F32 R64, R4, R18, R124 ;  /* 0x000000120440723c */ /* 0x010fe2000000187c */
[----:B------:R-:W-:-:S02]  /*58c0*/  IMAD.MOV.U32 R108, RZ, RZ, R0 ;  /* 0x000000ffff6c7224 */ /* 0x000fc400078e0000 */
[----:B------:R-:W-:-:S04]  /*58d0*/  FFMA.FTZ R0, R165, c[0x0][0x23c], -R8 ;  /* 0x00008f00a5007a23 */ /* 0x000fc80000010808 */
[----:B------:R3:W-:Y:S01]  /*58e0*/  MUFU.EX2 R126, R0 ;  /* 0x00000000007e7308 */ /* 0x0007e20000000800 */
[----:B-1----:R-:W-:Y:S01]  /*58f0*/  HMMA.16816.F32 R172, R4, R28, R100 ;  /* 0x0000001c04ac723c */ /* 0x002fe20000001864 */
[----:B------:R-:W-:-:S05]  /*5900*/  IMAD.MOV.U32 R125, RZ, RZ, R50 ;  /* 0x000000ffff7d7224 */ /* 0x000fca00078e0032 */
[----:B------:R-:W-:Y:S01]  /*5910*/  IMAD.MOV.U32 R47, RZ, RZ, R76 ;  /* 0x000000ffff2f7224 */ /* 0x000fe200078e004c */
[----:B------:R-:W-:Y:S01]  /*5920*/  MOV R103, R25 ;  /* 0x0000001900677202 */ /* 0x000fe20000000f00 */
[C---:B------:R-:W-:Y:S01]  /*5930*/  HMMA.16816.F32 R80, R4.reuse, R16, R40 ;  /* 0x000000100450723c */ /* 0x040fe20000001828 */
[----:B------:R-:W1:Y:S01]  /*5940*/  LDSM.16.MT88.4 R24, [R205+0x1e800] ;  /* 0x01e80000cd18783b */ /* 0x000e620000004200 */
[----:B------:R-:W-:Y:S01]  /*5950*/  MOV R46, R78 ;  /* 0x0000004e002e7202 */ /* 0x000fe20000000f00 */
[----:B------:R-:W-:Y:S01]  /*5960*/  IMAD.MOV.U32 R45, RZ, RZ, R79 ;  /* 0x000000ffff2d7224 */ /* 0x000fe200078e004f */
[----:B------:R-:W-:Y:S01]  /*5970*/  MOV R44, R77 ;  /* 0x0000004d002c7202 */ /* 0x000fe20000000f00 */
[----:B------:R-:W4:Y:S01]  /*5980*/  LDSM.16.MT88.4 R16, [R207+0x1e800] ;  /* 0x01e80000cf10783b */ /* 0x000f220000004200 */
[----:B------:R-:W-:Y:S01]  /*5990*/  MOV R38, R47 ;  /* 0x0000002f00267202 */ /* 0x000fe20000000f00 */
[----:B---3--:R-:W-:Y:S01]  /*59a0*/  FFMA.FTZ R0, R149, c[0x0][0x23c], -R8 ;  /* 0x00008f0095007a23 */ /* 0x008fe20000010808 */
        /* <DEDUP_REMOVED lines=8> */
[----:B------:R-:W-:Y:S01]  /*5a30*/  IMAD.MOV.U32 R76, RZ, RZ, R84 ;  /* 0x000000ffff4c7224 */ /* 0x000fe200078e0054 */
[----:B--2---:R-:W-:Y:S01]  /*5a40*/  HMMA.16816.F32 R44, R4, R12, R136 ;  /* 0x0000000c042c723c */ /* 0x004fe20000001888 */
[----:B------:R-:W-:-:S02]  /*5a50*/  IMAD.MOV.U32 R29, RZ, RZ, R130 ;  /* 0x000000ffff1d7224 */ /* 0x000fc400078e0082 */
[----:B------:R-:W-:Y:S02]  /*5a60*/  IMAD.MOV.U32 R130, RZ, RZ, R54 ;  /* 0x000000ffff827224 */ /* 0x000fe400078e0036 */
[----:B------:R-:W-:Y:S02]  /*5a70*/  IMAD.MOV.U32 R21, RZ, RZ, R29 ;  /* 0x000000ffff157224 */ /* 0x000fe400078e001d */
[----:B------:R-:W-:Y:S01]  /*5a80*/  IMAD.MOV.U32 R99, RZ, RZ, R130 ;  /* 0x000000ffff637224 */ /* 0x000fe200078e0082 */
[----:B------:R-:W-:Y:S01]  /*5a90*/  HMMA.16816.F32 R84, R4, R22, R56 ;  /* 0x000000160454723c */ /* 0x000fe20000001838 */
[----:B------:R-:W-:Y:S02]  /*5aa0*/  IMAD.MOV.U32 R130, RZ, RZ, R78 ;  /* 0x000000ffff827224 */ /* 0x000fe400078e004e */
[----:B---3--:R-:W-:Y:S02]  /*5ab0*/  FFMA.FTZ R0, R150, c[0x0][0x23c], -R8 ;  /* 0x00008f0096007a23 */ /* 0x008fe40000010808 */
[----:B------:R-:W-:-:S02]  /*5ac0*/  IMAD.MOV.U32 R136, RZ, RZ, R99 ;  /* 0x000000ffff887224 */ /* 0x000fc400078e0063 */
[----:B------:R2:W3:Y:S01]  /*5ad0*/  MUFU.EX2 R28, R0 ;  /* 0x00000000001c7308 */ /* 0x0004e20000000800 */
[----:B------:R-:W-:Y:S01]  /*5ae0*/  HMMA.16816.F32 R72, R4, R14, R132 ;  /* 0x0000000e0448723c */ /* 0x000fe20000001884 */
[----:B------:R-:W4:Y:S01]  /*5af0*/  LDSM.16.MT88.4 R12, [R206+0x1e800] ;  /* 0x01e80000ce0c783b */ /* 0x000f220000004200 */
[----:B------:R-:W-:-:S06]  /*5b00*/  IMAD.MOV.U32 R138, RZ, RZ, R37 ;  /* 0x000000ffff8a7224 */ /* 0x000fcc00078e0025 */
[----:B-1----:R-:W-:Y:S01]  /*5b10*/  HMMA.16816.F32 R56, R4, R24, R140 ;  /* 0x000000180438723c */ /* 0x002fe2000000188c */
[----:B--2---:R-:W-:-:S07]  /*5b20*/  FFMA.FTZ R0, R164, c[0x0][0x23c], -R8 ;  /* 0x00008f00a4007a23 */ /* 0x004fce0000010808 */
[----:B------:R-:W-:Y:S01]  /*5b30*/  HMMA.16816.F32 R168, R4, R30, R60 ;  /* 0x0000001e04a8723c */ /* 0x000fe2000000183c */
[----:B---3--:R-:W-:Y:S01]  /*5b40*/  IMAD.MOV.U32 R140, RZ, RZ, R28 ;  /* 0x000000ffff8c7224 */ /* 0x008fe200078e001c */
[----:B------:R-:W-:Y:S01]  /*5b50*/  MOV R28, R129 ;  /* 0x00000081001c7202 */ /* 0x000fe20000000f00 */
[----:B------:R1:W2:Y:S01]  /*5b60*/  MUFU.EX2 R20, R0 ;  /* 0x0000000000147308 */ /* 0x0002a20000000800 */
[----:B------:R-:W-:-:S03]  /*5b70*/  MOV R129, R53 ;  /* 0x0000003500817202 */ /* 0x000fc60000000f00 */
[----:B------:R-:W-:Y:S01]  /*5b80*/  MOV R30, R38 ;  /* 0x00000026001e7202 */ /* 0x000fe20000000f00 */
[----:B------:R-:W-:Y:S01]  /*5b90*/  IMAD.MOV.U32 R31, RZ, RZ, R39 ;  /* 0x000000ffff1f7224 */ /* 0x000fe200078e0027 */
[----:B------:R-:W-:Y:S01]  /*5ba0*/  MOV R38, R36 ;  /* 0x0000002400267202 */ /* 0x000fe20000000f00 */
[----:B------:R-:W-:Y:S01]  /*5bb0*/  IMAD.MOV.U32 R39, RZ, RZ, R52 ;  /* 0x000000ffff277224 */ /* 0x000fe200078e0034 */
[----:B------:R-:W-:Y:S01]  /*5bc0*/  MOV R36, R55 ;  /* 0x0000003700247202 */ /* 0x000fe20000000f00 */
[----:B------:R-:W-:Y:S01]  /*5bd0*/  IMAD.MOV.U32 R23, RZ, RZ, R31 ;  /* 0x000000ffff177224 */ /* 0x000fe200078e001f */
[C---:B----4-:R-:W-:Y:S01]  /*5be0*/  HMMA.16816.F32 R52, R4.reuse, R16, R156 ;  /* 0x000000100434723c */ /* 0x050fe2000000189c */
[----:B------:R-:W-:Y:S01]  /*5bf0*/  MOV R22, R30 ;  /* 0x0000001e00167202 */ /* 0x000fe20000000f00 */
[----:B------:R-:W-:Y:S01]  /*5c00*/  IMAD.MOV.U32 R97, RZ, RZ, R39 ;  /* 0x000000ffff617224 */ /* 0x000fe200078e0027 */
[----:B------:R-:W-:Y:S01]  /*5c10*/  MOV R96, R38 ;  /* 0x0000002600607202 */ /* 0x000fe20000000f00 */
[----:B------:R-:W-:Y:S01]  /*5c20*/  IMAD.MOV.U32 R39, RZ, RZ, R76 ;  /* 0x000000ffff277224 */ /* 0x000fe200078e004c */
[----:B------:R-:W-:Y:S01]  /*5c30*/  MOV R98, R129 ;  /* 0x0000008100627202 */ /* 0x000fe20000000f00 */
[----:B-1----:R-:W-:Y:S01]  /*5c40*/  FFMA.FTZ R0, R185, c[0x0][0x23c], -R2 ;  /* 0x00008f00b9007a23 */ /* 0x002fe20000010802 */
[----:B------:R-:W-:Y:S01]  /*5c50*/  MOV R38, R36 ;  /* 0x0000002400267202 */ /* 0x000fe20000000f00 */
[----:B--2---:R-:W-:Y:S01]  /*5c60*/  IMAD.MOV.U32 R158, RZ, RZ, R20 ;  /* 0x000000ffff9e7224 */ /* 0x004fe200078e0014 */
[----:B------:R-:W-:Y:S01]  /*5c70*/  MOV R20, R28 ;  /* 0x0000001c00147202 */ /* 0x000fe20000000f00 */
[----:B------:R1:W2:Y:S01]  /*5c80*/  MUFU.EX2 R124, R0 ;  /* 0x00000000007c7308 */ /* 0x0002a20000000800 */
[----:B------:R-:W3:Y:S01]  /*5c90*/  LDSM.16.MT88.4 R28, [R204+0x19000] ;  /* 0x01900000cc1c783b */ /* 0x000ee20000004200 */
[----:B------:R-:W-:Y:S01]  /*5ca0*/  HMMA.16816.F32 R40, R4, R26, R92 ;  /* 0x0000001a0428723c */ /* 0x000fe2000000185c */
[----:B------:R-:W-:Y:S01]  /*5cb0*/  MOV R129, R77 ;  /* 0x0000004d00817202 */ /* 0x000fe20000000f00 */
[----:B------:R-:W-:Y:S01]  /*5cc0*/  IMAD.MOV.U32 R134, RZ, RZ, R97 ;  /* 0x000000ffff867224 */ /* 0x000fe200078e0061 */
[----:B------:R-:W4:Y:S01]  /*5cd0*/  LDSM.16.MT88.4 R24, [R205+0x19000] ;  /* 0x01900000cd18783b */ /* 0x000f220000004200 */
[----:B------:R-:W-:-:S02]  /*5ce0*/  MOV R36, R79 ;  /* 0x0000004f00247202 */ /* 0x000fc40000000f00 */
[----:B------:R-:W-:Y:S02]  /*5cf0*/  MOV R137, R38 ;  /* 0x0000002600897202 */ /* 0x000fe40000000f00 */
[C---:B------:R-:W-:Y:S01]  /*5d00*/  HMMA.16816.F32 R76, R4.reuse, R18, R176 ;  /* 0x00000012044c723c */ /* 0x040fe200000018b0 */
[----:B------:R-:W-:Y:S02]  /*5d10*/  MOV R99, R36 ;  /* 0x0000002400637202 */ /* 0x000fe40000000f00 */
[----:B------:R-:W-:Y:S01]  /*5d20*/  MOV R135, R98 ;  /* 0x0000006200877202 */ /* 0x000fe20000000f00 */
[----:B------:R-:W-:Y:S01]  /*5d30*/  IMAD.MOV.U32 R98, RZ, RZ, R130 ;  /* 0x000000ffff627224 */ /* 0x000fe200078e0082 */
[----:B------:R-:W-:Y:S01]  /*5d40*/  MOV R139, R22 ;  /* 0x00000016008b7202 */ /* 0x000fe20000000f00 */
[----:B-1----:R-:W-:Y:S01]  /*5d50*/  FFMA.FTZ R0, R166, c[0x0][0x23c], -R2 ;  /* 0x00008f00a6007a23 */ /* 0x002fe20000010802 */
[----:B------:R-:W-:Y:S01]  /*5d60*/  MOV R179, R126 ;  /* 0x0000007e00b37202 */ /* 0x000fe20000000f00 */
[----:B--2---:R-:W-:Y:S01]  /*5d70*/  IMAD.MOV.U32 R178, RZ, RZ, R124 ;  /* 0x000000ffffb27224 */ /* 0x004fe200078e007c */
[----:B------:R-:W-:Y:S01]  /*5d80*/  HMMA.16816.F32 R60, R4, R32, R144 ;  /* 0x00000020043c723c */ /* 0x000fe20000001890 */
[----:B------:R1:W2:Y:S01]  /*5d90*/  MUFU.EX2 R141, R0 ;  /* 0x00000000008d7308 */ /* 0x0002a20000000800 */
[----:B------:R-:W-:-:S06]  /*5da0*/  MOV R124, R51 ;  /* 0x00000033007c7202 */ /* 0x000fcc0000000f00 */
        /* <DEDUP_REMOVED lines=9> */
[----:B------:R-:W-:Y:S01]  /*5e40*/  LDSM.16.MT88.4 R16, [R204+0x1b000] ;  /* 0x01b00000cc10783b */ /* 0x000fe20000004200 */
[--C-:B-1----:R-:W-:Y:S01]  /*5e50*/  FFMA.FTZ R0, R184, c[0x0][0x23c], -R2.reuse ;  /* 0x00008f00b8007a23 */ /* 0x102fe20000010802 */
[----:B------:R-:W-:Y:S01]  /*5e60*/  HMMA.16816.F32 R36, R4, R14, R192 ;  /* 0x0000000e0424723c */ /* 0x000fe200000018c0 */
[----:B------:R-:W-:Y:S01]  /*5e70*/  MOV R129, R218 ;  /* 0x000000da00817202 */ /* 0x000fe20000000f00 */
[----:B------:R-:W-:Y:S01]  /*5e80*/  IMAD.MOV.U32 R130, RZ, RZ, R217 ;  /* 0x000000ffff827224 */ /* 0x000fe200078e00d9 */
[----:B------:R1:W-:Y:S01]  /*5e90*/  MUFU.EX2 R159, R0 ;  /* 0x00000000009f7308 */ /* 0x0003e20000000800 */
[----:B------:R2:W5:Y:S04]  /*5ea0*/  LDL.LU R218, [R1+0x44] ;  /* 0x0000440001da7983 */ /* 0x0005680000300800 */
[----:B------:R2:W5:Y:S04]  /*5eb0*/  LDL.LU R217, [R1+0x40] ;  /* 0x0000400001d97983 */ /* 0x0005680000300800 */
[----:B------:R-:W4:Y:S04]  /*5ec0*/  LDSM.16.MT88.4 R32, [R207+0x19000] ;  /* 0x01900000cf20783b */ /* 0x000f280000004200 */
[----:B------:R-:W4:Y:S01]  /*5ed0*/  LDSM.16.MT88.4 R20, [R206+0x19000] ;  /* 0x01900000ce14783b */ /* 0x000f220000004200 */
[----:B-1----:R-:W-:-:S02]  /*5ee0*/  FFMA.FTZ R0, R167, c[0x0][0x23c], -R2 ;  /* 0x00008f00a7007a23 */ /* 0x002fc40000010802 */
[----:B------:R-:W-:Y:S02]  /*5ef0*/  IMAD.MOV.U32 R167, RZ, RZ, R127 ;  /* 0x000000ffffa77224 */ /* 0x000fe400078e007f */
[----:B------:R-:W1:Y:S01]  /*5f00*/  MUFU.EX2 R156, R0 ;  /* 0x00000000009c7308 */ /* 0x000e620000000800 */
[----:B------:R-:W-:Y:S02]  /*5f10*/  IMAD.MOV.U32 R127, RZ, RZ, R48 ;  /* 0x000000ffff7f7224 */ /* 0x000fe400078e0030 */
[----:B------:R-:W-:Y:S01]  /*5f20*/  HMMA.16816.F32 R48, R4, R12, R180 ;  /* 0x0000000c0430723c */ /* 0x000fe200000018b4 */
[----:B------:R-:W4:Y:S06]  /*5f30*/  LDSM.16.MT88.4 R12, [R205+0x1b000] ;  /* 0x01b00000cd0c783b */ /* 0x000f2c0000004200 */
[----:B------:R-:W-:-:S02]  /*5f40*/  F2FP.PACK_AB R4, R167, R179 ;  /* 0x000000b3a704723e */ /* 0x000fc400000000ff */
[----:B--2---:R-:W-:Y:S02]  /*5f50*/  F2FP.PACK_AB R5, R141, R178 ;  /* 0x000000b28d05723e */ /* 0x004fe400000000ff */
[----:B------:R-:W-:Y:S02]  /*5f60*/  F2FP.PACK_AB R6, R158, R140 ;  /* 0x0000008c9e06723e */ /* 0x000fe400000000ff */
[----:B-1----:R-:W-:-:S07]  /*5f70*/  F2FP.PACK_AB R7, R156, R159 ;  /* 0x0000009f9c07723e */ /* 0x002fce00000000ff */
[C---:B---3--:R-:W-:Y:S07]  /*5f80*/  HMMA.16816.F32 R152, R4.reuse, R28, R144 ;  /* 0x0000001c0498723c */ /* 0x048fee0000001890 */
        /* <DEDUP_REMOVED lines=19> */
[----:B------:R-:W-:Y:S01]  /*60c0*/  IMAD.MOV.U32 R106, RZ, RZ, R213 ;  /* 0x000000ffff6a7224 */ /* 0x000fe200078e00d5 */
[----:B------:R-:W-:Y:S01]  /*60d0*/  MOV R133, R136 ;  /* 0x0000008800857202 */ /* 0x000fe20000000f00 */
[----:B------:R-:W-:Y:S01]  /*60e0*/  IMAD.MOV.U32 R136, RZ, RZ, R139 ;  /* 0x000000ffff887224 */ /* 0x000fe200078e008b */
[----:B------:R-:W-:Y:S01]  /*60f0*/  MOV R135, R138 ;  /* 0x0000008a00877202 */ /* 0x000fe20000000f00 */
[----:B------:R1:W5:Y:S01]  /*6100*/  LDL.LU R215, [R1+0x38] ;  /* 0x0000380001d77983 */ /* 0x0003620000300800 */
[----:B------:R-:W-:Y:S01]  /*6110*/  MOV R165, R134 ;  /* 0x0000008600a57202 */ /* 0x000fe20000000f00 */
[----:B------:R-:W-:Y:S01]  /*6120*/  IMAD.MOV.U32 R138, RZ, RZ, R101 ;  /* 0x000000ffff8a7224 */ /* 0x000fe200078e0065 */
[----:B----4-:R-:W-:Y:S01]  /*6130*/  HMMA.16816.F32 R92, R4, R24, R144 ;  /* 0x00000018045c723c */ /* 0x010fe20000001890 */
[----:B------:R1:W5:Y:S01]  /*6140*/  LDL.LU R214, [R1+0x34] ;  /* 0x0000340001d67983 */ /* 0x0003620000300800 */
[----:B------:R-:W-:Y:S01]  /*6150*/  IMAD.MOV.U32 R134, RZ, RZ, R137 ;  /* 0x000000ffff867224 */ /* 0x000fe200078e0089 */
[----:B------:R-:W-:Y:S01]  /*6160*/  MOV R139, R102 ;  /* 0x00000066008b7202 */ /* 0x000fe20000000f00 */
[----:B------:R-:W-:Y:S01]  /*6170*/  IMAD.MOV.U32 R101, RZ, RZ, R104 ;  /* 0x000000ffff657224 */ /* 0x000fe200078e0068 */
[----:B------:R1:W5:Y:S01]  /*6180*/  LDL.LU R213, [R1+0x30] ;  /* 0x0000300001d57983 */ /* 0x0003620000300800 */
        /* <DEDUP_REMOVED lines=8> */
[----:B------:R-:W-:Y:S01]  /*6210*/  IMAD.MOV.U32 R106, RZ, RZ, R210 ;  /* 0x000000ffff6a7224 */ /* 0x000fe200078e00d2 */
[----:B------:R-:W-:Y:S01]  /*6220*/  MOV R128, R107 ;  /* 0x0000006b00807202 */ /* 0x000fe20000000f00 */
[----:B------:R1:W5:Y:S01]  /*6230*/  LDL.LU R211, [R1+0x28] ;  /* 0x0000280001d37983 */ /* 0x0003620000300800 */
[----:B------:R-:W-:Y:S01]  /*6240*/  MOV R107, R209 ;  /* 0x000000d1006b7202 */ /* 0x000fe20000000f00 */
[----:B------:R-:W-:-:S02]  /*6250*/  IMAD.MOV.U32 R143, RZ, RZ, R147 ;  /* 0x000000ffff8f7224 */ /* 0x000fc400078e0093 */
[----:B------:R1:W5:Y:S01]  /*6260*/  LDL.LU R210, [R1+0x24] ;  /* 0x0000240001d27983 */ /* 0x0003620000300800 */
[----:B------:R-:W-:-:S03]  /*6270*/  MOV R147, R151 ;  /* 0x0000009700937202 */ /* 0x000fc60000000f00 */
[----:B------:R1:W5:Y:S04]  /*6280*/  LDL.LU R209, [R1+0x20] ;  /* 0x0000200001d17983 */ /* 0x0003680000300800 */
[----:B------:R1:W5:Y:S04]  /*6290*/  LDL.LU R208, [R1+0x1c] ;  /* 0x00001c0001d07983 */ /* 0x0003680000300800 */
[----:B------:R1:W5:Y:S01]  /*62a0*/  LDL.LU R151, [R1+0x18] ;  /* 0x0000180001977983 */ /* 0x0003620000300800 */
        /* <DEDUP_REMOVED lines=8> */
[----:B------:R-:W-:Y:S01]  /*6330*/  HMMA.16816.F32 R96, R4, R26, R96 ;  /* 0x0000001a0460723c */ /* 0x000fe20000001860 */
[----:B------:R-:W-:Y:S01]  /*6340*/  LDSM.16.MT88.4 R24, [R204+0x1d000] ;  /* 0x01d00000cc18783b */ /* 0x000fe20000004200 */
[----:B------:R-:W-:Y:S01]  /*6350*/  MOV R145, R128 ;  /* 0x0000008000917202 */ /* 0x000fe20000000f00 */
[----:B------:R-:W-:Y:S01]  /*6360*/  IMAD.MOV.U32 R150, RZ, RZ, R129 ;  /* 0x000000ffff967224 */ /* 0x000fe200078e0081 */
[----:B------:R-:W-:Y:S01]  /*6370*/  MOV R177, R130 ;  /* 0x0000008200b17202 */ /* 0x000fe20000000f00 */
[----:B------:R-:W-:-:S03]  /*6380*/  IMAD.MOV.U32 R176, RZ, RZ, R131 ;  /* 0x000000ffffb07224 */ /* 0x000fc600078e0083 */
[C---:B------:R-:W-:Y:S08]  /*6390*/  HMMA.16816.F32 R100, R4.reuse, R32, R116 ;  /* 0x000000200464723c */ /* 0x040ff00000001874 */
[C---:B------:R-:W-:Y:S01]  /*63a0*/  HMMA.16816.F32 R104, R4.reuse, R34, R240 ;  /* 0x000000220468723c */ /* 0x040fe200000018f0 */
[----:B------:R-:W2:Y:S07]  /*63b0*/  LDSM.16.MT88.4 R32, [R206+0x1b000] ;  /* 0x01b00000ce20783b */ /* 0x000eae0000004200 */
[C---:B------:R-:W-:Y:S08]  /*63c0*/  HMMA.16816.F32 R108, R4.reuse, R20, R108 ;  /* 0x00000014046c723c */ /* 0x040ff0000000186c */
[C---:B------:R-:W-:Y:S01]  /*63d0*/  HMMA.16816.F32 R112, R4.reuse, R22, R112 ;  /* 0x000000160470723c */ /* 0x040fe20000001870 */
[----:B------:R-:W3:Y:S07]  /*63e0*/  LDSM.16.MT88.4 R20, [R205+0x1d000] ;  /* 0x01d00000cd14783b */ /* 0x000eee0000004200 */
[C---:B------:R-:W-:Y:S08]  /*63f0*/  HMMA.16816.F32 R116, R4.reuse, R16, R124 ;  /* 0x000000100474723c */ /* 0x040ff0000000187c */
[C---:B------:R-:W-:Y:S08]  /*6400*/  HMMA.16816.F32 R124, R4.reuse, R12, R200 ;  /* 0x0000000c047c723c */ /* 0x040ff000000018c8 */
[C---:B------:R-:W-:Y:S01]  /*6410*/  HMMA.16816.F32 R128, R4.reuse, R14, R232 ;  /* 0x0000000e0480723c */ /* 0x040fe200000018e8 */
[----:B------:R-:W4:Y:S07]  /*6420*/  LDSM.16.MT88.4 R12, [R207+0x1d000] ;  /* 0x01d00000cf0c783b */ /* 0x000f2e0000004200 */
[C---:B------:R-:W-:Y:S01]  /*6430*/  HMMA.16816.F32 R88, R4.reuse, R30, R88 ;  /* 0x0000001e0458723c */ /* 0x040fe20000001858 */
[----:B------:R-:W1:Y:S01]  /*6440*/  LDSM.16.MT88.4 R28, [R207+0x1b000] ;  /* 0x01b00000cf1c783b */ /* 0x000e620000004200 */
[----:B------:R-:W-:Y:S01]  /*6450*/  MOV R241, R147 ;  /* 0x0000009300f17202 */ /* 0x000fe20000000f00 */
[----:B------:R-:W-:Y:S01]  /*6460*/  IMAD.MOV.U32 R240, RZ, RZ, R165 ;  /* 0x000000fffff07224 */ /* 0x000fe200078e00a5 */
[----:B------:R-:W-:Y:S01]  /*6470*/  MOV R243, R184 ;  /* 0x000000b800f37202 */ /* 0x000fe20000000f00 */
[----:B------:R-:W-:Y:S01]  /*6480*/  IMAD.MOV.U32 R242, RZ, RZ, R185 ;  /* 0x000000fffff27224 */ /* 0x000fe200078e00b9 */
[----:B------:R-:W-:Y:S01]  /*6490*/  MOV R147, R187 ;  /* 0x000000bb00937202 */ /* 0x000fe20000000f00 */
[----:B------:R-:W-:Y:S01]  /*64a0*/  IMAD.MOV.U32 R165, RZ, RZ, R186 ;  /* 0x000000ffffa57224 */ /* 0x000fe200078e00ba */
[C---:B--2---:R-:W-:Y:S08]  /*64b0*/  HMMA.16816.F32 R200, R4.reuse, R34, R188 ;  /* 0x0000002204c8723c */ /* 0x044ff000000018bc */
[C---:B------:R-:W-:Y:S08]  /*64c0*/  HMMA.16816.F32 R192, R4.reuse, R24, R172 ;  /* 0x0000001804c0723c */ /* 0x040ff000000018ac */
[C---:B------:R-:W-:Y:S01]  /*64d0*/  HMMA.16816.F32 R184, R4.reuse, R26, R168 ;  /* 0x0000001a04b8723c */ /* 0x040fe200000018a8 */
[----:B------:R-:W2:Y:S07]  /*64e0*/  LDSM.16.MT88.4 R24, [R205+0x1f000] ;  /* 0x01f00000cd18783b */ /* 0x000eae0000004200 */
[C---:B------:R-:W-:Y:S01]  /*64f0*/  HMMA.16816.F32 R120, R4.reuse, R18, R120 ;  /* 0x000000120478723c */ /* 0x040fe20000001878 */
[----:B------:R-:W2:Y:S07]  /*6500*/  LDSM.16.MT88.4 R16, [R206+0x1d000] ;  /* 0x01d00000ce10783b */ /* 0x000eae0000004200 */
[C---:B---3--:R-:W-:Y:S07]  /*6510*/  HMMA.16816.F32 R188, R4.reuse, R20, R160 ;  /* 0x0000001404bc723c */ /* 0x048fee00000018a0 */
[----:B------:R-:W-:Y:S01]  /*6520*/  MOV R160, R176 ;  /* 0x000000b000a07202 */ /* 0x000fe20000000f00 */
[----:B------:R-:W-:Y:S01]  /*6530*/  IMAD.MOV.U32 R163, RZ, RZ, R177 ;  /* 0x000000ffffa37224 */ /* 0x000fe200078e00b1 */
[----:B------:R-:W-:Y:S01]  /*6540*/  MOV R161, R178 ;  /* 0x000000b200a17202 */ /* 0x000fe20000000f00 */
[----:B------:R-:W-:Y:S01]  /*6550*/  IMAD.MOV.U32 R162, RZ, RZ, R179 ;  /* 0x000000ffffa27224 */ /* 0x000fe200078e00b3 */
[C---:B----4-:R-:W-:Y:S08]  /*6560*/  HMMA.16816.F32 R172, R4.reuse, R14, R64 ;  /* 0x0000000e04ac723c */ /* 0x050ff00000001840 */
[----:B------:R-:W-:Y:S01]  /*6570*/  HMMA.16816.F32 R176, R4, R12, R80 ;  /* 0x0000000c04b0723c */ /* 0x000fe20000001850 */
[----:B------:R-:W3:Y:S01]  /*6580*/  LDSM.16.MT88.4 R12, [R206+0x1f000] ;  /* 0x01f00000ce0c783b */ /* 0x000ee20000004200 */
[----:B------:R-:W-:-:S04]  /*6590*/  FFMA.FTZ R0, R231, c[0x0][0x23c], -R8 ;  /* 0x00008f00e7007a23 */ /* 0x000fc80000010808 */
[----:B------:R4:W-:Y:S02]  /*65a0*/  MUFU.EX2 R235, R0 ;  /* 0x0000000000eb7308 */ /* 0x0009e40000000800 */
[----:B-1----:R-:W-:Y:S01]  /*65b0*/  HMMA.16816.F32 R132, R4, R28, R132 ;  /* 0x0000001c0484723c */ /* 0x002fe20000001884 */
[----:B----4-:R-:W-:-:S07]  /*65c0*/  FFMA.FTZ R0, R238, c[0x0][0x23c], -R8 ;  /* 0x00008f00ee007a23 */ /* 0x010fce0000010808 */
[C---:B------:R-:W-:Y:S01]  /*65d0*/  HMMA.16816.F32 R136, R4.reuse, R30, R136 ;  /* 0x0000001e0488723c */ /* 0x040fe20000001888 */
[----:B------:R-:W1:Y:S01]  /*65e0*/  LDSM.16.MT88.4 R28, [R204+0x1f000] ;  /* 0x01f00000cc1c783b */ /* 0x000e620000004200 */
[----:B------:R4:W-:Y:S06]  /*65f0*/  MUFU.EX2 R233, R0 ;  /* 0x0000000000e97308 */ /* 0x0009ec0000000800 */
[----:B------:R-:W-:Y:S01]  /*6600*/  HMMA.16816.F32 R180, R4, R22, R84 ;  /* 0x0000001604b4723c */ /* 0x000fe20000001854 */
[----:B------:R-:W1:Y:S01]  /*6610*/  LDSM.16.MT88.4 R20, [R207+0x1f000] ;  /* 0x01f00000cf14783b */ /* 0x000e620000004200 */
[----:B----4-:R-:W-:-:S05]  /*6620*/  FFMA.FTZ R0, R239, c[0x0][0x23c], -R8 ;  /* 0x00008f00ef007a23 */ /* 0x010fca0000010808 */
[----:B------:R-:W-:Y:S01]  /*6630*/  MOV R86, R150 ;  /* 0x0000009600567202 */ /* 0x000fe20000000f00 */
[----:B------:R-:W-:Y:S01]  /*6640*/  IMAD.MOV.U32 R87, RZ, RZ, R11 ;  /* 0x000000ffff577224 */ /* 0x000fe200078e000b */
[----:B------:R4:W-:Y:S01]  /*6650*/  MUFU.EX2 R234, R0 ;  /* 0x0000000000ea7308 */ /* 0x0009e20000000800 */
[----:B------:R-:W-:Y:S02]  /*6660*/  MOV R82, R160 ;  /* 0x000000a000527202 */ /* 0x000fe40000000f00 */
        /* <DEDUP_REMOVED lines=8> */
[----:B----4-:R-:W-:Y:S01]  /*66f0*/  FFMA.FTZ R0, R10, c[0x0][0x23c], -R8 ;  /* 0x00008f000a007a23 */ /* 0x010fe20000010808 */
[----:B------:R-:W-:-:S03]  /*6700*/  MOV R166, R143 ;  /* 0x0000008f00a67202 */ /* 0x000fc60000000f00 */
[----:B------:R4:W1:Y:S01]  /*6710*/  MUFU.EX2 R232, R0 ;  /* 0x0000000000e87308 */ /* 0x0008620000000800 */
[----:B------:R-:W-:Y:S01]  /*6720*/  IMAD.MOV.U32 R67, RZ, RZ, R157 ;  /* 0x000000ffff437224 */ /* 0x000fe200078e009d */
[----:B------:R-:W-:Y:S01]  /*6730*/  MOV R150, R9 ;  /* 0x0000000900967202 */ /* 0x000fe20000000f00 */
[----:B------:R-:W-:Y:S02]  /*6740*/  IMAD.MOV.U32 R242, RZ, RZ, R158 ;  /* 0x000000fffff27224 */ /* 0x000fe400078e009e */
[----:B------:R-:W-:Y:S01]  /*6750*/  IMAD.MOV.U32 R167, RZ, RZ, R142 ;  /* 0x000000ffffa77224 */ /* 0x000fe200078e008e */
[C---:B--2---:R-:W-:Y:S08]  /*6760*/  HMMA.16816.F32 R8, R4.reuse, R24, R56 ;  /* 0x000000180408723c */ /* 0x044ff00000001838 */
[----:B------:R-:W-:Y:S01]  /*6770*/  HMMA.16816.F32 R168, R4, R16, R44 ;  /* 0x0000001004a8723c */ /* 0x000fe2000000182c */
[----:B------:R-:W-:Y:S01]  /*6780*/  IMAD.MOV.U32 R85, RZ, RZ, R240 ;  /* 0x000000ffff557224 */ /* 0x000fe200078e00f0 */
[----:B------:R-:W-:Y:S01]  /*6790*/  MOV R80, R141 ;  /* 0x0000008d00507202 */ /* 0x000fe20000000f00 */
[----:B----4-:R-:W-:Y:S01]  /*67a0*/  FFMA.FTZ R0, R86, c[0x0][0x23c], -R2 ;  /* 0x00008f0056007a23 */ /* 0x010fe20000010802 */
[----:B------:R-:W-:Y:S01]  /*67b0*/  MOV R86, R241 ;  /* 0x000000f100567202 */ /* 0x000fe20000000f00 */
[----:B------:R-:W-:Y:S01]  /*67c0*/  LDSM.16.MT88.4 R56, [R206+0x19800] ;  /* 0x01980000ce38783b */ /* 0x000fe20000004200 */
[----:B------:R-:W-:-:S03]  /*67d0*/  MOV R241, R159 ;  /* 0x0000009f00f17202 */ /* 0x000fc60000000f00 */
[----:B------:R-:W2:Y:S01]  /*67e0*/  LDSM.16.MT88.4 R156, [R204+0x19800] ;  /* 0x01980000cc9c783b */ /* 0x000ea20000004200 */
[C---:B------:R-:W-:Y:S01]  /*67f0*/  HMMA.16816.F32 R24, R4.reuse, R26, R40 ;  /* 0x0000001a0418723c */ /* 0x040fe20000001828 */
[----:B------:R-:W-:Y:S01]  /*6800*/  IMAD.MOV.U32 R47, RZ, RZ, R167 ;  /* 0x000000ffff2f7224 */ /* 0x000fe200078e00a7 */
[----:B------:R-:W-:Y:S01]  /*6810*/  MOV R46, R166 ;  /* 0x000000a6002e7202 */ /* 0x000fe20000000f00 */
[----:B------:R-:W-:Y:S01]  /*6820*/  IMAD.MOV.U32 R45, RZ, RZ, R164 ;  /* 0x000000ffff2d7224 */ /* 0x000fe200078e00a4 */
[----:B------:R-:W-:Y:S01]  /*6830*/  MOV R44, R165 ;  /* 0x000000a5002c7202 */ /* 0x000fe20000000f00 */
[----:B------:R-:W4:Y:S01]  /*6840*/  LDSM.16.MT88.4 R40, [R205+0x19800] ;  /* 0x01980000cd28783b */ /* 0x000f220000004200 */
[----:B------:R1:W-:Y:S02]  /*6850*/  MUFU.EX2 R231, R0 ;  /* 0x0000000000e77308 */ /* 0x0003e40000000800 */
[----:B---3--:R-:W-:Y:S01]  /*6860*/  HMMA.16816.F32 R164, R4, R12, R48 ;  /* 0x0000000c04a4723c */ /* 0x008fe20000001830 */
[----:B------:R-:W3:Y:S01]  /*6870*/  LDSM.16.MT88.4 R48, [R207+0x19800] ;  /* 0x01980000cf30783b */ /* 0x000ee20000004200 */
[----:B-1----:R-:W-:-:S04]  /*6880*/  FFMA.FTZ R0, R150, c[0x0][0x23c], -R2 ;  /* 0x00008f0096007a23 */ /* 0x002fc80000010802 */
[----:B------:R1:W-:Y:S02]  /*6890*/  MUFU.EX2 R150, R0 ;  /* 0x0000000000967308 */ /* 0x0003e40000000800 */
[--C-:B-1----:R-:W-:Y:S02]  /*68a0*/  FFMA.FTZ R0, R81, c[0x0][0x23c], -R2.reuse ;  /* 0x00008f0051007a23 */ /* 0x102fe40000010802 */
[----:B------:R-:W-:Y:S02]  /*68b0*/  FFMA.FTZ R2, R67, c[0x0][0x23c], -R2 ;  /* 0x00008f0043027a23 */ /* 0x000fe40000010802 */
[----:B------:R-:W-:Y:S01]  /*68c0*/  IMAD.MOV.U32 R81, RZ, RZ, R82 ;  /* 0x000000ffff517224 */ /* 0x000fe200078e0052 */
[----:B------:R-:W-:Y:S01]  /*68d0*/  MOV R82, R83 ;  /* 0x0000005300527202 */ /* 0x000fe20000000f00 */
[----:B------:R-:W-:Y:S01]  /*68e0*/  IMAD.MOV.U32 R83, RZ, RZ, R149 ;  /* 0x000000ffff537224 */ /* 0x000fe200078e0095 */
[----:B------:R1:W-:Y:S01]  /*68f0*/  MUFU.EX2 R238, R2 ;  /* 0x0000000200ee7308 */ /* 0x0003e20000000800 */
[C---:B------:R-:W-:Y:S01]  /*6900*/  HMMA.16816.F32 R196, R4.reuse, R32, R196 ;  /* 0x0000002004c4723c */ /* 0x040fe200000018c4 */
[----:B------:R-:W-:Y:S01]  /*6910*/  IMAD.MOV.U32 R240, RZ, RZ, R140 ;  /* 0x000000fffff07224 */ /* 0x000fe200078e008c */
[----:B------:R-:W-:Y:S01]  /*6920*/  MOV R239, R80 ;  /* 0x0000005000ef7202 */ /* 0x000fe20000000f00 */
[----:B------:R-:W-:Y:S04]  /*6930*/  LDSM.16.MT88.4 R64, [R204+0x1b800] ;  /* 0x01b80000cc40783b */ /* 0x000fe80000004200 */
[----:B------:R2:W2:Y:S01]  /*6940*/  MUFU.EX2 R149, R0 ;  /* 0x0000000000957308 */ /* 0x0004a20000000800 */
[C---:B------:R-:W-:Y:S01]  /*6950*/  HMMA.16816.F32 R32, R4.reuse, R18, R72 ;  /* 0x000000120420723c */ /* 0x040fe20000001848 */
[----:B------:R-:W-:Y:S07]  /*6960*/  LDSM.16.MT88.4 R72, [R205+0x1b800] ;  /* 0x01b80000cd48783b */ /* 0x000fee0000004200 */
[----:B------:R-:W-:Y:S01]  /*6970*/  HMMA.16816.F32 R16, R4, R28, R60 ;  /* 0x0000001c0410723c */ /* 0x000fe2000000183c */
[----:B-1----:R-:W-:-:S02]  /*6980*/  MOV R2, R146 ;  /* 0x0000009200027202 */ /* 0x002fc40000000f00 */
[----:B------:R-:W-:-:S05]  /*6990*/  F2FP.PACK_AB R146, R232, R234 ;  /* 0x000000eae892723e */ /* 0x000fca00000000ff */
[----:B------:R-:W-:Y:S01]  /*69a0*/  HMMA.16816.F32 R140, R4, R20, R52 ;  /* 0x00000014048c723c */ /* 0x000fe20000001834 */
[----:B--2---:R-:W-:Y:S01]  /*69b0*/  IMAD.MOV.U32 R0, RZ, RZ, R147 ;  /* 0x000000ffff007224 */ /* 0x004fe200078e0093 */
[----:B------:R-:W-:-:S06]  /*69c0*/  F2FP.PACK_AB R147, R238, R149 ;  /* 0x00000095ee93723e */ /* 0x000fcc00000000ff */
[C---:B------:R-:W-:Y:S08]  /*69d0*/  HMMA.16816.F32 R28, R4.reuse, R30, R68 ;  /* 0x0000001e041c723c */ /* 0x040ff00000001844 */
[C---:B------:R-:W-:Y:S08]  /*69e0*/  HMMA.16816.F32 R20, R4.reuse, R22, R76 ;  /* 0x000000160414723c */ /* 0x040ff0000000184c */
[----:B------:R-:W-:Y:S07]  /*69f0*/  HMMA.16816.F32 R12, R4, R14, R36 ;  /* 0x0000000e040c723c */ /* 0x000fee0000001824 */
[----:B------:R-:W-:Y:S01]  /*6a00*/  MOV R5, R144 ;  /* 0x0000009000057202 */ /* 0x000fe20000000f00 */
[----:B------:R-:W-:Y:S01]  /*6a10*/  IMAD.MOV.U32 R4, RZ, RZ, R145 ;  /* 0x000000ffff047224 */ /* 0x000fe200078e0091 */
[----:B------:R-:W-:-:S02]  /*6a20*/  F2FP.PACK_AB R144, R233, R235 ;  /* 0x000000ebe990723e */ /* 0x000fc400000000ff */
[----:B------:R-:W-:-:S07]  /*6a30*/  F2FP.PACK_AB R145, R150, R231 ;  /* 0x000000e79691723e */ /* 0x000fce00000000ff */
[C---:B------:R-:W-:Y:S08]  /*6a40*/  HMMA.16816.F32 R152, R144.reuse, R156, R152 ;  /* 0x0000009c9098723c */ /* 0x040ff00000001898 */
[C---:B------:R-:W-:Y:S01]  /*6a50*/  HMMA.16816.F32 R156, R144.reuse, R158, R88 ;  /* 0x0000009e909c723c */ /* 0x040fe20000001858 */
[----:B------:R-:W1:Y:S07]  /*6a60*/  LDSM.16.MT88.4 R88, [R206+0x1b800] ;  /* 0x01b80000ce58783b */ /* 0x000e6e0000004200 */
[C---:B----4-:R-:W-:Y:S07]  /*6a70*/  HMMA.16816.F32 R36, R144.reuse, R40, R92 ;  /* 0x000000289024723c */ /* 0x050fee000000185c */
[----:B------:R-:W-:Y:S01]  /*6a80*/  MOV R92, R44 ;  /* 0x0000002c005c7202 */ /* 0x000fe20000000f00 */
[----:B------:R-:W-:Y:S01]  /*6a90*/  IMAD.MOV.U32 R94, RZ, RZ, R46 ;  /* 0x000000ffff5e7224 */ /* 0x000fe200078e002e */
[----:B------:R-:W-:Y:S01]  /*6aa0*/  MOV R93, R45 ;  /* 0x0000002d005d7202 */ /* 0x000fe20000000f00 */
[C---:B------:R-:W-:Y:S01]  /*6ab0*/  HMMA.16816.F32 R40, R144.reuse, R42, R96 ;  /* 0x0000002a9028723c */ /* 0x040fe20000001860 */
[----:B------:R-:W-:Y:S01]  /*6ac0*/  MOV R95, R47 ;  /* 0x0000002f005f7202 */ /* 0x000fe20000000f00 */
[----:B------:R-:W2:Y:S06]  /*6ad0*/  LDSM.16.MT88.4 R96, [R204+0x1d800] ;  /* 0x01d80000cc60783b */ /* 0x000eac0000004200 */
[C---:B---3--:R-:W-:Y:S08]  /*6ae0*/  HMMA.16816.F32 R44, R144.reuse, R48, R100 ;  /* 0x00000030902c723c */ /* 0x048ff00000001864 */
[----:B------:R-:W-:Y:S01]  /*6af0*/  HMMA.16816.F32 R48, R144, R50, R104 ;  /* 0x000000329030723c */ /* 0x000fe20000001868 */
[----:B------:R-:W3:Y:S01]  /*6b00*/  LDSM.16.MT88.4 R104, [R205+0x1d800] ;  /* 0x01d80000cd68783b */ /* 0x000ee20000004200 */
[----:B------:R-:W-:Y:S01]  /*6b10*/  IMAD.MOV.U32 R7, RZ, RZ, R81 ;  /* 0x000000ffff077224 */ /* 0x000fe200078e0051 */
[----:B------:R-:W-:Y:S01]  /*6b20*/  MOV R63, R82 ;  /* 0x00000052003f7202 */ /* 0x000fe20000000f00 */
[----:B------:R-:W-:-:S02]  /*6b30*/  IMAD.MOV.U32 R6, RZ, RZ, R83 ;  /* 0x000000ffff067224 */ /* 0x000fc400078e0053 */
[----:B------:R-:W4:Y:S01]  /*6b40*/  LDSM.16.MT88.4 R80, [R207+0x1b800] ;  /* 0x01b80000cf50783b */ /* 0x000f220000004200 */
[----:B------:R-:W-:Y:S01]  /*6b50*/  IMAD.MOV.U32 R101, RZ, RZ, R84 ;  /* 0x000000ffff657224 */ /* 0x000fe200078e0054 */
[C---:B------:R-:W-:Y:S01]  /*6b60*/  HMMA.16816.F32 R52, R144.reuse, R56, R108 ;  /* 0x000000389034723c */ /* 0x040fe2000000186c */
[----:B------:R-:W-:Y:S02]  /*6b70*/  MOV R102, R85 ;  /* 0x0000005500667202 */ /* 0x000fe40000000f00 */
[----:B------:R-:W-:Y:S02]  /*6b80*/  MOV R103, R86 ;  /* 0x0000005600677202 */ /* 0x000fe40000000f00 */
[----:B------:R-:W-:Y:S02]  /*6b90*/  MOV R100, R63 ;  /* 0x0000003f00647202 */ /* 0x000fe40000000f00 */
[----:B------:R-:W-:Y:S02]  /*6ba0*/  IMAD.MOV.U32 R111, RZ, RZ, R87 ;  /* 0x000000ffff6f7224 */ /* 0x000fe400078e0057 */
[C---:B-1----:R-:W-:Y:S08]  /*6bb0*/  HMMA.16816.F32 R84, R144.reuse, R88, R196 ;  /* 0x000000589054723c */ /* 0x042ff000000018c4 */
[----:B------:R-:W-:Y:S01]  /*6bc0*/  HMMA.16816.F32 R88, R144, R90, R200 ;  /* 0x0000005a9058723c */ /* 0x000fe200000018c8 */
[----:B------:R-:W-:Y:S01]  /*6bd0*/  MOV R198, R100 ;  /* 0x0000006400c67202 */ /* 0x000fe20000000f00 */
[----:B------:R-:W-:Y:S01]  /*6be0*/  IMAD.MOV.U32 R197, RZ, RZ, R101 ;  /* 0x000000ffffc57224 */ /* 0x000fe200078e0065 */
[----:B------:R-:W-:-:S04]  /*6bf0*/  MOV R196, R102 ;  /* 0x0000006600c47202 */ /* 0x000fc80000000f00 */
[----:B------:R-:W-:Y:S01]  /*6c00*/  MOV R200, R92 ;  /* 0x0000005c00c87202 */ /* 0x000fe20000000f00 */
[----:B------:R-:W-:Y:S01]  /*6c10*/  IMAD.MOV.U32 R201, RZ, RZ, R93 ;  /* 0x000000ffffc97224 */ /* 0x000fe200078e005d */
[----:B------:R-:W-:Y:S02]  /*6c20*/  MOV R202, R94 ;  /* 0x0000005e00ca7202 */ /* 0x000fe40000000f00 */
[----:B------:R-:W-:Y:S02]  /*6c30*/  MOV R203, R95 ;  /* 0x0000005f00cb7202 */ /* 0x000fe40000000f00 */
[C---:B--2---:R-:W-:Y:S07]  /*6c40*/  HMMA.16816.F32 R92, R144.reuse, R96, R192 ;  /* 0x00000060905c723c */ /* 0x044fee00000018c0 */
[----:B------:R-:W-:Y:S01]  /*6c50*/  IMAD.MOV.U32 R192, RZ, RZ, R103 ;  /* 0x000000ffffc07224 */ /* 0x000fe200078e0067 */
[C---:B------:R-:W-:Y:S07]  /*6c60*/  HMMA.16816.F32 R96, R144.reuse, R98, R184 ;  /* 0x000000629060723c */ /* 0x040fee00000018b8 */
[----:B------:R-:W-:Y:S01]  /*6c70*/  MOV R184, R160 ;  /* 0x000000a000b87202 */ /* 0x000fe20000000f00 */
[----:B---3--:R-:W-:Y:S01]  /*6c80*/  HMMA.16816.F32 R100, R144, R104, R188 ;  /* 0x000000689064723c */ /* 0x008fe200000018bc */
[----:B------:R-:W-:Y:S01]  /*6c90*/  MOV R185, R161 ;  /* 0x000000a100b97202 */ /* 0x000fe20000000f00 */
[----:B------:R-:W-:-:S05]  /*6ca0*/  IMAD.MOV.U32 R186, RZ, RZ, R162 ;  /* 0x000000ffffba7224 */ /* 0x000fca00078e00a2 */
[----:B------:R-:W-:Y:S01]  /*6cb0*/  MOV R191, R7 ;  /* 0x0000000700bf7202 */ /* 0x000fe20000000f00 */
[----:B------:R-:W-:Y:S01]  /*6cc0*/  FADD.FTZ R0, R0, R184 ;  /* 0x000000b800007221 */ /* 0x000fe20000010000 */
[----:B------:R-:W-:Y:S02]  /*6cd0*/  MOV R187, R163 ;  /* 0x000000a300bb7202 */ /* 0x000fe40000000f00 */
[----:B------:R-:W-:Y:S01]  /*6ce0*/  MOV R193, R4 ;  /* 0x0000000400c17202 */ /* 0x000fe20000000f00 */
[----:B------:R-:W-:Y:S01]  /*6cf0*/  FADD.FTZ R2, R2, R191 ;  /* 0x000000bf02027221 */ /* 0x000fe20000010000 */
[----:B------:R-:W-:Y:S01]  /*6d00*/  MOV R194, R5 ;  /* 0x0000000500c27202 */ /* 0x000fe20000000f00 */
[----:B------:R-:W-:Y:S01]  /*6d10*/  FADD.FTZ R0, R186, R0 ;  /* 0x00000000ba007221 */ /* 0x000fe20000010000 */
[----:B------:R-:W-:Y:S01]  /*6d20*/  HMMA.16816.F32 R60, R144, R64, R116 ;  /* 0x00000040903c723c */ /* 0x000fe20000001874 */
[----:B------:R-:W-:Y:S01]  /*6d30*/  FADD.FTZ R2, R185, R2 ;  /* 0x00000002b9027221 */ /* 0x000fe20000010000 */
[----:B------:R-:W-:Y:S01]  /*6d40*/  LDSM.16.MT88.4 R160, [R207+0x1f800] ;  /* 0x01f80000cfa0783b */ /* 0x000fe20000004200 */
[----:B------:R-:W-:-:S02]  /*6d50*/  FADD.FTZ R0, R192, R0 ;  /* 0x00000000c0007221 */ /* 0x000fc40000010000 */
[----:B------:R-:W-:-:S03]  /*6d60*/  FADD.FTZ R2, R187, R2 ;  /* 0x00000002bb027221 */ /* 0x000fc60000010000 */
[----:B------:R-:W-:Y:S01]  /*6d70*/  HMMA.16816.F32 R68, R144, R72, R124 ;  /* 0x000000489044723c */ /* 0x000fe2000000187c */
[----:B------:R-:W-:Y:S02]  /*6d80*/  IMAD.MOV.U32 R195, RZ, RZ, R6 ;  /* 0x000000ffffc37224 */ /* 0x000fe400078e0006 */
[----:B------:R-:W-:Y:S01]  /*6d90*/  LDSM.16.MT88.4 R4, [R206+0x1f800] ;  /* 0x01f80000ce04783b */ /* 0x000fe20000004200 */
[----:B------:R-:W-:-:S04]  /*6da0*/  FADD.FTZ R2, R193, R2 ;  /* 0x00000002c1027221 */ /* 0x000fc80000010000 */
[----:B----4-:R-:W-:Y:S01]  /*6db0*/  HMMA.16816.F32 R76, R144, R80, R132 ;  /* 0x00000050904c723c */ /* 0x010fe20000001884 */
[----:B------:R-:W-:-:S07]  /*6dc0*/  FADD.FTZ R0, R194, R0 ;  /* 0x00000000c2007221 */ /* 0x000fce0000010000 */
[----:B------:R-:W-:Y:S01]  /*6dd0*/  HMMA.16816.F32 R56, R144, R58, R112 ;  /* 0x0000003a9038723c */ /* 0x000fe20000001870 */
[----:B------:R-:W1:Y:S01]  /*6de0*/  LDSM.16.MT88.4 R112, [R207+0x1d800] ;  /* 0x01d80000cf70783b */ /* 0x000e620000004200 */
[----:B------:R-:W-:-:S06]  /*6df0*/  FADD.FTZ R2, R195, R2 ;  /* 0x00000002c3027221 */ /* 0x000fcc0000010000 */
[----:B------:R-:W-:Y:S01]  /*6e00*/  HMMA.16816.F32 R64, R144, R66, R120 ;  /* 0x000000429040723c */ /* 0x000fe20000001878 */
[----:B------:R-:W2:Y:S01]  /*6e10*/  LDSM.16.MT88.4 R120, [R206+0x1d800] ;  /* 0x01d80000ce78783b */ /* 0x000ea20000004200 */
[----:B------:R-:W-:-:S06]  /*6e20*/  FADD.FTZ R0, R200, R0 ;  /* 0x00000000c8007221 */ /* 0x000fcc0000010000 */
[C---:B------:R-:W-:Y:S01]  /*6e30*/  HMMA.16816.F32 R72, R144.reuse, R74, R128 ;  /* 0x0000004a9048723c */ /* 0x040fe20000001880 */
[----:B------:R-:W3:Y:S07]  /*6e40*/  LDSM.16.MT88.4 R128, [R204+0x1f800] ;  /* 0x01f80000cc80783b */ /* 0x000eee0000004200 */
[----:B------:R-:W-:Y:S01]  /*6e50*/  HMMA.16816.F32 R80, R144, R82, R136 ;  /* 0x000000529050723c */ /* 0x000fe20000001888 */
[----:B------:R-:W4:Y:S01]  /*6e60*/  LDSM.16.MT88.4 R136, [R205+0x1f800] ;  /* 0x01f80000cd88783b */ /* 0x000f220000004200 */
[----:B------:R-:W-:-:S02]  /*6e70*/  FADD.FTZ R2, R201, R2 ;  /* 0x00000002c9027221 */ /* 0x000fc40000010000 */
[----:B------:R-:W-:Y:S02]  /*6e80*/  FADD.FTZ R0, R202, R0 ;  /* 0x00000000ca007221 */ /* 0x000fe40000010000 */
[----:B------:R-:W-:Y:S02]  /*6e90*/  FADD.FTZ R2, R203, R2 ;  /* 0x00000002cb027221 */ /* 0x000fe40000010000 */
[----:B------:R-:W-:Y:S01]  /*6ea0*/  FADD.FTZ R0, R196, R0 ;  /* 0x00000000c4007221 */ /* 0x000fe20000010000 */
[----:B------:R-:W-:Y:S01]  /*6eb0*/  MOV R199, R111 ;  /* 0x0000006f00c77202 */ /* 0x000fe20000000f00 */
[----:B------:R-:W-:Y:S02]  /*6ec0*/  FADD.FTZ R2, R197, R2 ;  /* 0x00000002c5027221 */ /* 0x000fe40000010000 */
        /* <DEDUP_REMOVED lines=30> */
[----:B------:R-:W-:Y:S01]  /*70b0*/  USHF.R.S32.HI UR20, URZ, 0x1f, UR5 ;  /* 0x0000001f3f147899 */ /* 0x000fe20008011405 */
[--C-:B------:R-:W-:Y:S01]  /*70c0*/  SHF.R.S32.HI R5, RZ, 0x1f, R248.reuse ;  /* 0x0000001fff057819 */ /* 0x100fe200000114f8 */
[----:B------:R-:W-:Y:S01]  /*70d0*/  ULDC.64 UR6, c[0x0][0x1b8] ;  /* 0x00006e0000067ab9 */ /* 0x000fe20000000a00 */
[----:B------:R-:W3:Y:S01]  /*70e0*/  LDL R197, [R1+0xc] ;  /* 0x00000c0001c57983 */ /* 0x000ee20000100800 */
[----:B------:R-:W-:Y:S01]  /*70f0*/  UIMAD UR6, UR20, UR6, URZ ;  /* 0x00000006140672a4 */ /* 0x000fe2000f8e023f */
[----:B------:R-:W-:Y:S01]  /*7100*/  IMAD.U32 R6, RZ, RZ, UR5 ;  /* 0x00000005ff067e24 */ /* 0x000fe2000f8e00ff */
[----:B------:R-:W-:Y:S01]  /*7110*/  ULDC.64 UR8, c[0x0][0x1b0] ;  /* 0x00006c0000087ab9 */ /* 0x000fe20000000a00 */
[----:B------:R-:W4:Y:S01]  /*7120*/  LDL R198, [R1+0x8] ;  /* 0x0000080001c67983 */ /* 0x000f220000100800 */
[----:B------:R-:W-:Y:S01]  /*7130*/  IMAD.MOV.U32 R4, RZ, RZ, R248 ;  /* 0x000000ffff047224 */ /* 0x000fe200078e00f8 */
[----:B------:R-:W-:Y:S01]  /*7140*/  UIMAD UR6, UR5, UR7, UR6 ;  /* 0x00000007050672a4 */ /* 0x000fe2000f8e0206 */
[----:B------:R-:W-:Y:S01]  /*7150*/  IMAD.U32 R0, RZ, RZ, UR5 ;  /* 0x00000005ff007e24 */ /* 0x000fe2000f8e00ff */
[----:B------:R-:W4:Y:S01]  /*7160*/  LDL R199, [R1+0x10] ;  /* 0x0000100001c77983 */ /* 0x000f220000100800 */
[----:B------:R-:W-:Y:S01]  /*7170*/  UIMAD UR8, UR20, UR8, URZ ;  /* 0x00000008140872a4 */ /* 0x000fe2000f8e023f */
[--C-:B------:R-:W-:Y:S01]  /*7180*/  IMAD.WIDE.U32 R6, R6, c[0x0][0x1b0], R4.reuse ;  /* 0x00006c0006067a25 */ /* 0x100fe200078e0004 */
[----:B------:R-:W-:Y:S01]  /*7190*/  UIADD3 UR7, UR16, 0x3f, URZ ;  /* 0x0000003f10077890 */ /* 0x000fe2000fffe03f */
[----:B------:R-:W1:Y:S01]  /*71a0*/  S2R R242, SR_TID.X ;  /* 0x0000000000f27919 */ /* 0x000e620000002100 */
[----:B------:R-:W-:Y:S01]  /*71b0*/  UIMAD UR8, UR5, UR9, UR8 ;  /* 0x00000009050872a4 */ /* 0x000fe2000f8e0208 */
[----:B------:R-:W-:Y:S01]  /*71c0*/  IMAD.WIDE.U32 R4, R0, c[0x0][0x1b8], R4 ;  /* 0x00006e0000047a25 */ /* 0x000fe200078e0004 */
[----:B------:R-:W-:Y:S01]  /*71d0*/  IADD3 R0, P1, R6, UR12, RZ ;  /* 0x0000000c06007c10 */ /* 0x000fe2000ff3e0ff */
[----:B------:R-:W-:-:S02]  /*71e0*/  USHF.R.S32.HI UR5, URZ, 0x1f, UR7 ;  /* 0x0000001f3f057899 */ /* 0x000fc40008011407 */
[----:B------:R-:W-:Y:S01]  /*71f0*/  IMAD.U32 R239, RZ, RZ, UR6 ;  /* 0x00000006ffef7e24 */ /* 0x000fe2000f8e00ff */
[----:B------:R-:W-:Y:S01]  /*7200*/  IADD3 R2, P0, R4, UR14, RZ ;  /* 0x0000000e04027c10 */ /* 0x000fe2000ff1e0ff */
[----:B------:R-:W-:Y:S01]  /*7210*/  IMAD.U32 R240, RZ, RZ, UR8 ;  /* 0x00000008fff07e24 */ /* 0x000fe2000f8e00ff */
[----:B------:R-:W-:Y:S01]  /*7220*/  ULEA.HI UR7, UR5, UR7, URZ, 0x6 ;  /* 0x0000000705077291 */ /* 0x000fe2000f8f303f */
[----:B------:R-:W-:Y:S01]  /*7230*/  IMAD.U32 R4, RZ, RZ, UR16 ;  /* 0x00000010ff047e24 */ /* 0x000fe2000f8e00ff */
[----:B------:R-:W-:Y:S01]  /*7240*/  IADD3.X R239, R239, UR11, R5, P0, !PT ;  /* 0x0000000befef7c10 */ /* 0x000fe200087fe405 */
[----:B------:R-:W-:Y:S01]  /*7250*/  IMAD.MOV.U32 R150, RZ, RZ, R3 ;  /* 0x000000ffff967224 */ /* 0x000fe200078e0003 */
[----:B------:R-:W-:Y:S01]  /*7260*/  LEA R241, P0, R2, c[0x0][0x170], 0x1 ;  /* 0x00005c0002f17a11 */ /* 0x000fe200078008ff */
[----:B------:R-:W-:Y:S01]  /*7270*/  IMAD.MOV.U32 R149, RZ, RZ, R148 ;  /* 0x000000ffff957224 */ /* 0x000fe200078e0094 */
[----:B------:R-:W-:Y:S01]  /*7280*/  IADD3.X R240, R240, UR10, R7, P1, !PT ;  /* 0x0000000af0f07c10 */ /* 0x000fe20008ffe407 */
[----:B------:R-:W-:Y:S01]  /*7290*/  ULEA.HI.SX32 UR5, UR7, 0xfffffffe, 0x1a ;  /* 0xfffffffe07057891 */ /* 0x000fe2000f8fd23f */
[----:B------:R-:W-:Y:S01]  /*72a0*/  LEA.HI.X R239, R2, c[0x0][0x174], R239, 0x1, P0 ;  /* 0x00005d0002ef7a11 */ /* 0x000fe200000f0cef */
[----:B------:R-:W-:Y:S01]  /*72b0*/  ULEA.HI.SX32 UR8, UR7, 0xfffffffd, 0x1a ;  /* 0xfffffffd07087891 */ /* 0x000fe2000f8fd23f */
[----:B------:R-:W-:Y:S01]  /*72c0*/  IADD3 R234, P0, R236, 0x20, RZ ;  /* 0x00000020ecea7810 */ /* 0x000fe20007f1e0ff */
[----:B------:R-:W-:Y:S01]  /*72d0*/  UMOV UR11, URZ ;  /* 0x0000003f000b7c82 */ /* 0x000fe20008000000 */
[----:B------:R-:W-:Y:S01]  /*72e0*/  ISETP.GE.AND P4, PT, R248, c[0x0][0x220], PT ;  /* 0x00008800f8007a0c */ /* 0x000fe20003f86270 */
[----:B------:R-:W-:Y:S01]  /*72f0*/  ULDC.64 UR6, c[0x0][0x1a0] ;  /* 0x0000680000067ab9 */ /* 0x000fe20000000a00 */
[----:B-1----:R-:W-:-:S02]  /*7300*/  LOP3.LUT R8, R242, 0x3, RZ, 0xc0, !PT ;  /* 0x00000003f2087812 */ /* 0x002fc400078ec0ff */
[----:B------:R-:W-:Y:S01]  /*7310*/  LEA R242, P1, R0, c[0x0][0x168], 0x1 ;  /* 0x00005a0000f27a11 */ /* 0x000fe200078208ff */
[----:B------:R-:W-:-:S03]  /*7320*/  IMAD.X R235, RZ, RZ, R237, P0 ;  /* 0x000000ffffeb7224 */ /* 0x000fc600000e06ed */
[----:B------:R-:W-:Y:S01]  /*7330*/  LEA.HI.X R240, R0, c[0x0][0x16c], R240, 0x1, P1 ;  /* 0x00005b0000f07a11 */ /* 0x000fe200008f0cf0 */
[----:B--2---:R-:W-:Y:S01]  /*7340*/  IMAD R6, R8, -0x2, R243 ;  /* 0xfffffffe08067824 */ /* 0x004fe200078e02f3 */
[----:B---3--:R-:W-:-:S04]  /*7350*/  ISETP.GE.AND P3, PT, R197, c[0x0][0x220], PT ;  /* 0x00008800c5007a0c */ /* 0x008fc80003f66270 */
[----:B------:R-:W-:Y:S02]  /*7360*/  IADD3 R243, R4, -UR17, R6 ;  /* 0x8000001104f37c10 */ /* 0x000fe4000fffe006 */
[----:B----4-:R-:W-:Y:S02]  /*7370*/  ISETP.GE.AND P2, PT, R198, c[0x0][0x220], PT ;  /* 0x00008800c6007a0c */ /* 0x010fe40003f46270 */
[----:B------:R-:W-:Y:S01]  /*7380*/  ISETP.GE.AND P1, PT, R199, c[0x0][0x220], PT ;  /* 0x00008800c7007a0c */ /* 0x000fe20003f26270 */
[----:B------:R-:W-:Y:S05]  /*7390*/  BRA `(.L_x_373) ;  /* 0x0000045000007947 */ /* 0x000fea0003800000 */
.L_x_375:
        /* <DEDUP_REMOVED lines=9> */
[----:B------:R-:W-:Y:S03]  /*7430*/  @!P4 SHF.R.S32.HI R171, RZ, 0x1f, R0 ;  /* 0x0000001fffabc819 */ /* 0x000fe60000011400 */
[----:B------:R-:W-:Y:S02]  /*7440*/  @!P4 IMAD R174, R174, c[0x0][0x198], RZ ;  /* 0x00006600aeaeca24 */ /* 0x000fe400078e02ff */
[----:B------:R-:W-:Y:S02]  /*7450*/  @!P4 IMAD R172, R171, c[0x0][0x198], RZ ;  /* 0x00006600abacca24 */ /* 0x000fe400078e02ff */
[----:B------:R-:W-:Y:S02]  /*7460*/  @!P4 IMAD R174, R148, c[0x0][0x19c], R174 ;  /* 0x0000670094aeca24 */ /* 0x000fe400078e02ae */
[----:B------:R-:W-:Y:S02]  /*7470*/  @!P4 IMAD R0, R0, c[0x0][0x19c], R172 ;  /* 0x000067000000ca24 */ /* 0x000fe400078e02ac */
[----:B------:R-:W-:Y:S04]  /*7480*/  @!P4 IMAD.WIDE.U32 R172, R173, c[0x0][0x198], RZ ;  /* 0x00006600adacca25 */ /* 0x000fe800078e00ff */
[----:B------:R-:W-:Y:S01]  /*7490*/  @!P4 IMAD.IADD R174, R173, 0x1, R174 ;  /* 0x00000001adaec824 */ /* 0x000fe200078e02ae */
[-C--:B------:R-:W-:Y:S01]  /*74a0*/  @!P4 LEA R148, P6, R172, R246.reuse, 0x6 ;  /* 0x000000f6ac94c211 */ /* 0x080fe200078c30ff */
[----:B------:R-:W-:Y:S03]  /*74b0*/  @!P4 IMAD.WIDE.U32 R170, R170, c[0x0][0x198], RZ ;  /* 0x00006600aaaaca25 */ /* 0x000fe600078e00ff */
[-C--:B------:R-:W-:Y:S01]  /*74c0*/  @!P4 LEA.HI.X R174, R172, R245.reuse, R174, 0x6, P6 ;  /* 0x000000f5acaec211 */ /* 0x080fe200030f34ae */
[----:B------:R-:W-:Y:S01]  /*74d0*/  @!P4 IMAD.IADD R0, R171, 0x1, R0 ;  /* 0x00000001ab00c824 */ /* 0x000fe200078e0200 */
[----:B------:R-:W-:Y:S02]  /*74e0*/  @!P4 LEA R172, P6, R148, c[0x0][0x168], 0x1 ;  /* 0x00005a0094acca11 */ /* 0x000fe400078c08ff */
[----:B------:R-:W-:Y:S02]  /*74f0*/  @!P4 LEA R175, P0, R170, R246, 0x6 ;  /* 0x000000f6aaafc211 */ /* 0x000fe400078030ff */
[----:B------:R-:W-:Y:S02]  /*7500*/  @!P4 LEA.HI.X R173, R148, c[0x0][0x16c], R174, 0x1, P6 ;  /* 0x00005b0094adca11 */ /* 0x000fe400030f0cae */
[----:B------:R-:W-:Y:S02]  /*7510*/  @!P4 LEA.HI.X R170, R170, R245, R0, 0x6, P0 ;  /* 0x000000f5aaaac211 */ /* 0x000fe400000f3400 */
[----:B------:R-:W-:Y:S01]  /*7520*/  @!P4 IADD3 R0, P0, R175, UR25, RZ ;  /* 0x00000019af00cc10 */ /* 0x000fe2000ff1e0ff */
[----:B------:R-:W-:Y:S01]  /*7530*/  @!PT LDS RZ, [RZ] ;  /* 0x00000000fffff984 */ /* 0x000fe20000000800 */
[----:B------:R-:W-:Y:S01]  /*7540*/  @!PT LDS RZ, [RZ] ;  /* 0x00000000fffff984 */ /* 0x000fe20000000800 */
[----:B------:R-:W-:Y:S01]  /*7550*/  @!PT LDS RZ, [RZ] ;  /* 0x00000000fffff984 */ /* 0x000fe20000000800 */
[----:B------:R1:W-:Y:S03]  /*7560*/  @!P4 LDGSTS.E.BYPASS.LTC128B.128 [R230+0x10000], [R172.64] ;  /* 0x10000000ace6cfae */ /* 0x0003e6000b901d52 */
[----:B------:R-:W-:Y:S01]  /*7570*/  @!P4 IADD3.X R171, R170, UR26, RZ, P0, !PT ;  /* 0x0000001aaaabcc10 */ /* 0x000fe200087fe4ff */
[----:B------:R1:W-:Y:S01]  /*7580*/  @P3 STS.128 [R230+0x12000], RZ ;  /* 0x012000ffe6003388 */ /* 0x0003e20000000c00 */
[C---:B------:R-:W-:Y:S03]  /*7590*/  @!P4 LEA R170, P0, R0.reuse, c[0x0][0x168], 0x1 ;  /* 0x00005a0000aaca11 */ /* 0x040fe600078008ff */
        /* <DEDUP_REMOVED lines=37> */
.L_x_373:
[----:B------:R-:W-:Y:S01]  /*77f0*/  UIADD3 UR10, UR5, -UR11, URZ ;  /* 0x8000000b050a7290 */ /* 0x000fe2000fffe03f */
[----:B------:R-:W-:Y:S04]  /*7800*/  DEPBAR.LE SB0, 0x0 ;  /* 0x000080000000791a */ /* 0x000fe80000000000 */
[----:B------:R-:W-:Y:S01]  /*7810*/  USHF.R.S32.HI UR9, URZ, 0x1f, UR10 ;  /* 0x0000001f3f097899 */ /* 0x000fe2000801140a */
[----:B------:R-:W-:Y:S01]  /*7820*/  BAR.SYNC.DEFER_BLOCKING 0x0 ;  /* 0x0000000000007b1d */ /* 0x000fe20000010000 */
[----:B------:R-:W-:Y:S01]  /*7830*/  IMAD.U32 R4, RZ, RZ, UR10 ;  /* 0x0000000aff047e24 */ /* 0x000fe2000f8e00ff */
[----:B------:R-:W-:Y:S01]  /*7840*/  UIMAD.WIDE.U32 UR20, UR10, UR6, URZ ;  /* 0x000000060a1472a5 */ /* 0x000fe2000f8e003f */
[----:B------:R-:W-:Y:S01]  /*7850*/  IMAD.U32 R2, RZ, RZ, UR10 ;  /* 0x0000000aff027e24 */ /* 0x000fe2000f8e00ff */
[----:B------:R-:W-:Y:S01]  /*7860*/  UIMAD UR9, UR9, UR6, URZ ;  /* 0x00000006090972a4 */ /* 0x000fe2000f8e023f */
[----:B------:R-:W-:Y:S01]  /*7870*/  IMAD.U32 R3, RZ, RZ, UR10 ;  /* 0x0000000aff037e24 */ /* 0x000fe2000f8e00ff */
[----:B------:R-:W-:Y:S01]  /*7880*/  LEA R4, P5, R4, R236, 0x6 ;  /* 0x000000ec04047211 */ /* 0x000fe200078a30ff */
[----:B------:R-:W-:Y:S01]  /*7890*/  IMAD.U32 R0, RZ, RZ, UR10 ;  /* 0x0000000aff007e24 */ /* 0x000fe2000f8e00ff */
[----:B------:R-:W-:Y:S01]  /*78a0*/  UIMAD UR9, UR10, UR7, UR9 ;  /* 0x000000070a0972a4 */ /* 0x000fe2000f8e0209 */
[----:B------:R-:W-:Y:S01]  /*78b0*/  IMAD.U32 R6, RZ, RZ, UR20 ;  /* 0x00000014ff067e24 */ /* 0x000fe2000f8e00ff */
[----:B------:R-:W-:Y:S01]  /*78c0*/  LEA R2, P0, R2, R234, 0x6 ;  /* 0x000000ea02027211 */ /* 0x000fe200078030ff */
[----:B------:R-:W-:Y:S01]  /*78d0*/  IMAD.U32 R7, RZ, RZ, UR21 ;  /* 0x00000015ff077e24 */ /* 0x000fe2000f8e00ff */
[----:B------:R-:W-:Y:S01]  /*78e0*/  UIADD3 UR9, UR21, UR9, URZ ;  /* 0x0000000915097290 */ /* 0x000fe2000fffe03f */
[----:B------:R-:W-:Y:S01]  /*78f0*/  LEA.HI.X.SX32 R5, R3, R237, 0x6, P5 ;  /* 0x000000ed03057211 */ /* 0x000fe200028f36ff */
[----:B------:R-:W-:Y:S01]  /*7900*/  IMAD.WIDE.U32 R12, R4, c[0x0][0x1a0], RZ ;  /* 0x00006800040c7a25 */ /* 0x000fe200078e00ff */
[----:B------:R-:W-:Y:S02]  /*7910*/  LEA.HI.X.SX32 R3, R0, R235, 0x6, P0 ;  /* 0x000000eb00037211 */ /* 0x000fe400000f36ff */
[----:B------:R-:W-:Y:S01]  /*7920*/  LEA R0, P0, R6, R250, 0x6 ;  /* 0x000000fa06007211 */ /* 0x000fe200078030ff */
[----:B------:R-:W-:Y:S01]  /*7930*/  IMAD.U32 R7, RZ, RZ, UR9 ;  /* 0x00000009ff077e24 */ /* 0x000fe2000f8e00ff */
[----:B------:R-:W-:Y:S01]  /*7940*/  MOV R14, c[0x0][0x1a0] ;  /* 0x00006800000e7a02 */ /* 0x000fe20000000f00 */
[----:B------:R-:W-:Y:S01]  /*7950*/  IMAD R5, R5, c[0x0][0x1a0], RZ ;  /* 0x0000680005057a24 */ /* 0x000fe200078e02ff */
[----:B------:R-:W-:Y:S01]  /*7960*/  @!P4 LEA R8, P5, R0, c[0x0][0x170], 0x1 ;  /* 0x00005c000008ca11 */ /* 0x000fe200078a08ff */
[----:B------:R-:W-:Y:S01]  /*7970*/  IMAD.MOV.U32 R15, RZ, RZ, c[0x0][0x1a4] ;  /* 0x00006900ff0f7624 */ /* 0x000fe200078e00ff */
[----:B------:R-:W-:Y:S01]  /*7980*/  LEA.HI.X R6, R6, R252, R7, 0x6, P0 ;  /* 0x000000fc06067211 */ /* 0x000fe200000f3407 */
[----:B------:R-:W-:Y:S01]  /*7990*/  IMAD R5, R4, c[0x0][0x1a4], R5 ;  /* 0x0000690004057a24 */ /* 0x000fe200078e0205 */
[----:B------:R-:W-:Y:S01]  /*79a0*/  @P4 STS.128 [R230+0x18000], RZ ;  /* 0x018000ffe6004388 */ /* 0x000fe20000000c00 */
[----:B------:R-:W-:Y:S01]  /*79b0*/  LEA R4, P6, R12, R241, 0x1 ;  /* 0x000000f10c047211 */ /* 0x000fe200078c08ff */
[----:B------:R-:W-:Y:S01]  /*79c0*/  IMAD R3, R3, c[0x0][0x1a0], RZ ;  /* 0x0000680003037a24 */ /* 0x000fe200078e02ff */
[----:B------:R-:W-:Y:S01]  /*79d0*/  @!P4 LEA.HI.X R9, R0, c[0x0][0x174], R6, 0x1, P5 ;  /* 0x00005d000009ca11 */ /* 0x000fe200028f0c06 */
[----:B------:R-:W-:Y:S01]  /*79e0*/  IMAD.IADD R5, R13, 0x1, R5 ;  /* 0x000000010d057824 */ /* 0x000fe200078e0205 */
[----:B------:R-:W-:Y:S01]  /*79f0*/  LEA R7, P0, R14, R0, 0x5 ;  /* 0x000000000e077211 */ /* 0x000fe200078028ff */
[----:B------:R-:W-:Y:S01]  /*7a00*/  IMAD.WIDE.U32 R10, R2, c[0x0][0x1a0], RZ ;  /* 0x00006800020a7a25 */ /* 0x000fe200078e00ff */
[----:B------:R-:W-:Y:S01]  /*7a10*/  UIADD3 UR9, UR8, -UR11, URZ ;  /* 0x8000000b08097290 */ /* 0x000fe2000fffe03f */
[----:B------:R-:W-:Y:S01]  /*7a20*/  @!PT LDS RZ, [RZ] ;  /* 0x00000000fffff984 */ /* 0x000fe20000000800 */
[----:B------:R-:W-:Y:S01]  /*7a30*/  @!PT LDS RZ, [RZ] ;  /* 0x00000000fffff984 */ /* 0x000fe20000000800 */
[----:B------:R-:W-:Y:S01]  /*7a40*/  @!PT LDS RZ, [RZ] ;  /* 0x00000000fffff984 */ /* 0x000fe20000000800 */
[----:B------:R1:W-:Y:S01]  /*7a50*/  @!P4 LDGSTS.E.BYPASS.LTC128B.128 [R230+0x18000], [R8.64] ;  /* 0x1800000008e6cfae */ /* 0x0003e2000b901d52 */
[----:B------:R-:W-:Y:S01]  /*7a60*/  LEA.HI.X R5, R12, R239, R5, 0x1, P6 ;  /* 0x000000ef0c057211 */ /* 0x000fe200030f0c05 */
[----:B------:R-:W-:Y:S01]  /*7a70*/  IMAD R3, R2, c[0x0][0x1a4], R3 ;  /* 0x0000690002037a24 */ /* 0x000fe200078e0203 */
[----:B------:R-:W-:Y:S01]  /*7a80*/  LEA.HI.X R0, R14, R6, R15, 0x5, P0 ;  /* 0x000000060e007211 */ /* 0x000fe200000f2c0f */
[----:B------:R-:W-:Y:S01]  /*7a90*/  @P3 STS.128 [R230+0x1a000], RZ ;  /* 0x01a000ffe6003388 */ /* 0x000fe20000000c00 */
[----:B------:R-:W-:Y:S01]  /*7aa0*/  @!P4 LEA R6, P0, R7, c[0x0][0x170], 0x1 ;  /* 0x00005c000706ca11 */ /* 0x000fe200078008ff */
[----:B------:R-:W-:Y:S01]  /*7ab0*/  IMAD.IADD R3, R11, 0x1, R3 ;  /* 0x000000010b037824 */ /* 0x000fe200078e0203 */
[C---:B------:R-:W-:Y:S01]  /*7ac0*/  LEA R2, P5, R10.reuse, R241, 0x1 ;  /* 0x000000f10a027211 */ /* 0x040fe200078a08ff */
[----:B------:R-:W-:Y:S01]  /*7ad0*/  @!PT LDS RZ, [RZ] ;  /* 0x00000000fffff984 */ /* 0x000fe20000000800 */
[----:B------:R-:W-:Y:S01]  /*7ae0*/  @!PT LDS RZ, [RZ] ;  /* 0x00000000fffff984 */ /* 0x000fe20000000800 */
[----:B------:R-:W-:Y:S01]  /*7af0*/  @!PT LDS RZ, [RZ] ;  /* 0x00000000fffff984 */ /* 0x000fe20000000800 */
[----:B------:R2:W-:Y:S01]  /*7b00*/  @!P3 LDGSTS.E.BYPASS.LTC128B.128 [R230+0x1a000], [R4.64+0x80] ;  /* 0x1a00008004e6bfae */ /* 0x0005e2000b901d52 */
[----:B------:R-:W-:Y:S02]  /*7b10*/  @!P4 LEA.HI.X R7, R7, c[0x0][0x174], R0, 0x1, P0 ;  /* 0x00005d000707ca11 */ /* 0x000fe400000f0c00 */
[----:B------:R-:W-:Y:S01]  /*7b20*/  LEA.HI.X R3, R10, R239, R3, 0x1, P5 ;  /* 0x000000ef0a037211 */ /* 0x000fe200028f0c03 */
[----:B------:R-:W-:Y:S01]  /*7b30*/  @P2 STS.128 [R230+0x1c000], RZ ;  /* 0x01c000ffe6002388 */ /* 0x000fe20000000c00 */
[----:B------:R-:W-:Y:S03]  /*7b40*/  MOV R0, UR9 ;  /* 0x0000000900007c02 */ /* 0x000fe60008000f00 */
        /* <DEDUP_REMOVED lines=29> */
[----:B-----5:R-:W-:Y:S04]  /*7d20*/  LDSM.16.M88.4 R32, [R210] ;  /* 0x00000000d220783b */ /* 0x020fe80000000200 */
[----:B-1----:R-:W2:Y:S04]  /*7d30*/  LDSM.16.M88.4 R8, [R151+0x10000] ;  /* 0x010000009708783b */ /* 0x002ea80000000200 */
[----:B------:R-:W1:Y:S04]  /*7d40*/  LDSM.16.M88.4 R16, [R151+0x10800] ;  /* 0x010800009710783b */ /* 0x000e680000000200 */
[----:B------:R-:W4:Y:S04]  /*7d50*/  LDSM.16.M88.4 R24, [R151+0x11000] ;  /* 0x011000009718783b */ /* 0x000f280000000200 */
[----:B------:R-:W0:Y:S04]  /*7d60*/  LDGDEPBAR ;  /* 0x00000000000079af */ /* 0x000e280000000000 */
[----:B------:R-:W1:Y:S01]  /*7d70*/  LDSM.16.M88.4 R168, [R151+0x11800] ;  /* 0x0118000097a8783b */ /* 0x000e620000000200 */
[C---:B---3--:R-:W-:Y:S03]  /*7d80*/  LEA R2, P0, R0.reuse, R234, 0x6 ;  /* 0x000000ea00027211 */ /* 0x048fe600078030ff */
[----:B------:R-:W-:Y:S01]  /*7d90*/  LDSM.16.M88.4 R172, [R211] ;  /* 0x00000000d3ac783b */ /* 0x000fe20000000200 */
[----:B------:R-:W-:Y:S03]  /*7da0*/  LEA.HI.X.SX32 R3, R0, R235, 0x6, P0 ;  /* 0x000000eb00037211 */ /* 0x000fe600000f36ff */
[----:B------:R-:W3:Y:S04]  /*7db0*/  LDSM.16.M88.4 R176, [R214] ;  /* 0x00000000d6b0783b */ /* 0x000ee80000000200 */
[----:B------:R-:W3:Y:S01]  /*7dc0*/  LDSM.16.M88.4 R180, [R229] ;  /* 0x00000000e5b4783b */ /* 0x000ee20000000200 */
[----:B------:R-:W-:Y:S03]  /*7dd0*/  IMAD R3, R3, c[0x0][0x198], RZ ;  /* 0x0000660003037a24 */ /* 0x000fe600078e02ff */
[----:B------:R-:W3:Y:S01]  /*7de0*/  LDSM.16.M88.4 R184, [R228] ;  /* 0x00000000e4b8783b */ /* 0x000ee20000000200 */
[----:B------:R-:W-:Y:S03]  /*7df0*/  IMAD R3, R2, c[0x0][0x19c], R3 ;  /* 0x0000670002037a24 */ /* 0x000fe600078e0203 */
[----:B------:R-:W3:Y:S01]  /*7e00*/  LDSM.16.M88.4 R188, [R227] ;  /* 0x00000000e3bc783b */ /* 0x000ee20000000200 */
[C---:B--2---:R-:W-:Y:S03]  /*7e10*/  HMMA.16816.F32 R4, R32.reuse, R8, RZ ;  /* 0x000000082004723c */ /* 0x044fe600000018ff */
[----:B------:R-:W-:Y:S04]  /*7e20*/  LDSM.16.M88.4 R192, [R213] ;  /* 0x00000000d5c0783b */ /* 0x000fe80000000200 */
[----:B------:R-:W2:Y:S01]  /*7e30*/  LDSM.16.M88.4 R196, [R209+0x10000] ;  /* 0x01000000d1c4783b */ /* 0x000ea20000000200 */
[C---:B------:R-:W-:Y:S03]  /*7e40*/  HMMA.16816.F32 R8, R32.reuse, R10, RZ ;  /* 0x0000000a2008723c */ /* 0x040fe600000018ff */
[----:B------:R-:W-:Y:S05]  /*7e50*/  LDSM.16.M88.4 R200, [R209+0x11800] ;  /* 0x01180000d1c8783b */ /* 0x000fea0000000200 */
[C---:B-1----:R-:W-:Y:S08]  /*7e60*/  HMMA.16816.F32 R12, R32.reuse, R16, RZ ;  /* 0x00000010200c723c */ /* 0x042ff000000018ff */
[C---:B------:R-:W-:Y:S08]  /*7e70*/  HMMA.16816.F32 R16, R32.reuse, R18, RZ ;  /* 0x000000122010723c */ /* 0x040ff000000018ff */
[C---:B----4-:R-:W-:Y:S08]  /*7e80*/  HMMA.16816.F32 R20, R32.reuse, R24, RZ ;  /* 0x000000182014723c */ /* 0x050ff000000018ff */
[C---:B------:R-:W-:Y:S08]  /*7e90*/  HMMA.16816.F32 R24, R32.reuse, R26, RZ ;  /* 0x0000001a2018723c */ /* 0x040ff000000018ff */
[C---:B------:R-:W-:Y:S08]  /*7ea0*/  HMMA.16816.F32 R28, R32.reuse, R168, RZ ;  /* 0x000000a8201c723c */ /* 0x040ff000000018ff */
[----:B------:R-:W-:Y:S01]  /*7eb0*/  HMMA.16816.F32 R32, R32, R170, RZ ;  /* 0x000000aa2020723c */ /* 0x000fe200000018ff */
[----:B------:R-:W1:Y:S07]  /*7ec0*/  LDSM.16.M88.4 R168, [R209+0x10800] ;  /* 0x01080000d1a8783b */ /* 0x000e6e0000000200 */
[C---:B---3--:R-:W-:Y:S08]  /*7ed0*/  HMMA.16816.F32 R4, R172.reuse, R176, R4 ;  /* 0x000000b0ac04723c */ /* 0x048ff00000001804 */
[C---:B------:R-:W-:Y:S01]  /*7ee0*/  HMMA.16816.F32 R8, R172.reuse, R178, R8 ;  /* 0x000000b2ac08723c */ /* 0x040fe20000001808 */
[----:B------:R-:W3:Y:S07]  /*7ef0*/  LDSM.16.M88.4 R176, [R209+0x11000] ;  /* 0x01100000d1b0783b */ /* 0x000eee0000000200 */
        /* <DEDUP_REMOVED lines=18> */
[----:B------:R-:W1:Y:S07]  /*8020*/  LDSM.16.M88.4 R176, [R151+0x12000] ;  /* 0x0120000097b0783b */ /* 0x000e6e0000000200 */
[C---:B------:R-:W-:Y:S08]  /*8030*/  HMMA.16816.F32 R28, R192.reuse, R200, R28 ;  /* 0x000000c8c01c723c */ /* 0x040ff0000000181c */
[----:B------:R-:W-:Y:S01]  /*8040*/  HMMA.16816.F32 R32, R192, R202, R32 ;  /* 0x000000cac020723c */ /* 0x000fe20000001820 */
[----:B------:R-:W-:Y:S04]  /*8050*/  LDSM.16.M88.4 R192, [R226] ;  /* 0x00000000e2c0783b */ /* 0x000fe80000000200 */
[----:B------:R-:W-:Y:S03]  /*8060*/  LDSM.16.M88.4 R200, [R223] ;  /* 0x00000000dfc8783b */ /* 0x000fe60000000200 */
[C---:B----4-:R-:W-:Y:S08]  /*8070*/  HMMA.16816.F32 R4, R172.reuse, R180, R4 ;  /* 0x000000b4ac04723c */ /* 0x050ff00000001804 */
[C---:B------:R-:W-:Y:S01]  /*8080*/  HMMA.16816.F32 R8, R172.reuse, R182, R8 ;  /* 0x000000b6ac08723c */ /* 0x040fe20000001808 */
[----:B------:R-:W3:Y:S07]  /*8090*/  LDSM.16.M88.4 R180, [R151+0x12800] ;  /* 0x0128000097b4783b */ /* 0x000eee0000000200 */
        /* <DEDUP_REMOVED lines=8> */
[----:B------:R-:W2:Y:S04]  /*8120*/  LDSM.16.M88.4 R172, [R151+0x13800] ;  /* 0x0138000097ac783b */ /* 0x000ea80000000200 */
[----:B------:R-:W2:Y:S03]  /*8130*/  LDSM.16.M88.4 R196, [R225] ;  /* 0x00000000e1c4783b */ /* 0x000ea60000000200 */
[C---:B-1----:R-:W-:Y:S08]  /*8140*/  HMMA.16816.F32 R4, R168.reuse, R176, R4 ;  /* 0x000000b0a804723c */ /* 0x042ff00000001804 */
[C---:B------:R-:W-:Y:S01]  /*8150*/  HMMA.16816.F32 R8, R168.reuse, R178, R8 ;  /* 0x000000b2a808723c */ /* 0x040fe20000001808 */
[----:B------:R-:W1:Y:S07]  /*8160*/  LDSM.16.M88.4 R176, [R224] ;  /* 0x00000000e0b0783b */ /* 0x000e6e0000000200 */
[C---:B---3--:R-:W-:Y:S08]  /*8170*/  HMMA.16816.F32 R12, R168.reuse, R180, R12 ;  /* 0x000000b4a80c723c */ /* 0x048ff0000000180c */
[C---:B------:R-:W-:Y:S01]  /*8180*/  HMMA.16816.F32 R16, R168.reuse, R182, R16 ;  /* 0x000000b6a810723c */ /* 0x040fe20000001810 */
[----:B------:R-:W-:Y:S07]  /*8190*/  LDSM.16.M88.4 R180, [R209+0x12800] ;  /* 0x01280000d1b4783b */ /* 0x000fee0000000200 */
[C---:B----4-:R-:W-:Y:S08]  /*81a0*/  HMMA.16816.F32 R20, R168.reuse, R184, R20 ;  /* 0x000000b8a814723c */ /* 0x050ff00000001814 */
[C---:B------:R-:W-:Y:S01]  /*81b0*/  HMMA.16816.F32 R24, R168.reuse, R186, R24 ;  /* 0x000000baa818723c */ /* 0x040fe20000001818 */
[----:B------:R-:W-:Y:S07]  /*81c0*/  LDSM.16.M88.4 R184, [R209+0x13800] ;  /* 0x01380000d1b8783b */ /* 0x000fee0000000200 */
[C---:B--2---:R-:W-:Y:S08]  /*81d0*/  HMMA.16816.F32 R28, R168.reuse, R172, R28 ;  /* 0x000000aca81c723c */ /* 0x044ff0000000181c */
[----:B------:R-:W-:Y:S01]  /*81e0*/  HMMA.16816.F32 R32, R168, R174, R32 ;  /* 0x000000aea820723c */ /* 0x000fe20000001820 */
[----:B------:R-:W-:Y:S04]  /*81f0*/  LDSM.16.M88.4 R168, [R213+0x4000] ;  /* 0x00400000d5a8783b */ /* 0x000fe80000000200 */
[----:B------:R-:W2:Y:S03]  /*8200*/  LDSM.16.M88.4 R172, [R209+0x12000] ;  /* 0x01200000d1ac783b */ /* 0x000ea60000000200 */
[C---:B------:R-:W-:Y:S08]  /*8210*/  HMMA.16816.F32 R4, R188.reuse, R192, R4 ;  /* 0x000000c0bc04723c */ /* 0x040ff00000001804 */
[C---:B------:R-:W-:Y:S01]  /*8220*/  HMMA.16816.F32 R8, R188.reuse, R194, R8 ;  /* 0x000000c2bc08723c */ /* 0x040fe20000001808 */
[----:B------:R-:W-:Y:S07]  /*8230*/  LDSM.16.M88.4 R192, [R212+0x4000] ;  /* 0x00400000d4c0783b */ /* 0x000fee0000000200 */
[C---:B------:R-:W-:Y:S08]  /*8240*/  HMMA.16816.F32 R12, R188.reuse, R196, R12 ;  /* 0x000000c4bc0c723c */ /* 0x040ff0000000180c */
        /* <DEDUP_REMOVED lines=24> */
[----:B------:R-:W1:Y:S07]  /*83d0*/  LDSM.16.M88.4 R196, [R151+0x15800] ;  /* 0x0158000097c4783b */ /* 0x000e6e0000000200 */
        /* <DEDUP_REMOVED lines=39> */
[C---:B------:R-:W-:Y:S08]  /*8650*/  HMMA.16816.F32 R12, R184.reuse, R196, R12 ;  /* 0x000000c4b80c723c */ /* 0x040ff0000000180c */
        /* <DEDUP_REMOVED lines=14> */
[----:B------:R-:W1:Y:S07]  /*8740*/  LDSM.16.M88.4 R176, [R151+0x17800] ;  /* 0x0178000097b0783b */ /* 0x000e6e0000000200 */
        /* <DEDUP_REMOVED lines=28> */
[----:B------:R-:W3:Y:S07]  /*8910*/  LDSM.16.M88.4 R192, [R212+0xc000] ;  /* 0x00c00000d4c0783b */ /* 0x000eee0000000200 */
        /* <DEDUP_REMOVED lines=16> */
[----:B------:R-:W-:Y:S02]  /*8a20*/  LEA.HI.X.SX32 R169, R0, R237, 0x6, P5 ;  /* 0x000000ed00a97211 */ /* 0x000fe400028f36ff */
[----:B------:R-:W-:Y:S01]  /*8a30*/  ISETP.LT.AND P5, PT, RZ, UR10, PT ;  /* 0x0000000aff007c0c */ /* 0x000fe2000bfa1270 */
[----:B------:R-:W-:Y:S01]  /*8a40*/  IMAD.WIDE.U32 R172, R168, c[0x0][0x198], RZ ;  /* 0x00006600a8ac7a25 */ /* 0x000fe200078e00ff */
[C---:B------:R-:W-:Y:S05]  /*8a50*/  HMMA.16816.F32 R4, R192.reuse, R200, R4 ;  /* 0x000000c8c004723c */ /* 0x040fea0000001804 */
[----:B------:R-:W-:Y:S02]  /*8a60*/  IMAD R0, R169, c[0x0][0x198], RZ ;  /* 0x00006600a9007a24 */ /* 0x000fe400078e02ff */
[----:B------:R-:W-:Y:S01]  /*8a70*/  IMAD.WIDE.U32 R170, R2, c[0x0][0x198], RZ ;  /* 0x0000660002aa7a25 */ /* 0x000fe200078e00ff */
[C---:B------:R-:W-:Y:S04]  /*8a80*/  HMMA.16816.F32 R8, R192.reuse, R202, R8 ;  /* 0x000000cac008723c */ /* 0x040fe80000001808 */
[----:B------:R-:W-:Y:S01]  /*8a90*/  IMAD R0, R168, c[0x0][0x19c], R0 ;  /* 0x00006700a8007a24 */ /* 0x000fe200078e0200 */
[-C--:B------:R-:W-:Y:S01]  /*8aa0*/  LEA R168, P6, R172, R242.reuse, 0x1 ;  /* 0x000000f2aca87211 */ /* 0x080fe200078c08ff */
[----:B------:R-:W-:Y:S01]  /*8ab0*/  IMAD.IADD R3, R171, 0x1, R3 ;  /* 0x00000001ab037824 */ /* 0x000fe200078e0203 */
[C---:B------:R-:W-:Y:S01]  /*8ac0*/  LEA R2, P0, R170.reuse, R242, 0x1 ;  /* 0x000000f2aa027211 */ /* 0x040fe200078008ff */
[C---:B--2---:R-:W-:Y:S04]  /*8ad0*/  HMMA.16816.F32 R12, R192.reuse, R180, R12 ;  /* 0x000000b4c00c723c */ /* 0x044fe8000000180c */
[----:B------:R-:W-:Y:S01]  /*8ae0*/  IMAD.IADD R0, R173, 0x1, R0 ;  /* 0x00000001ad007824 */ /* 0x000fe200078e0200 */
[-C--:B------:R-:W-:Y:S03]  /*8af0*/  LEA.HI.X R3, R170, R240.reuse, R3, 0x1, P0 ;  /* 0x000000f0aa037211 */ /* 0x080fe600000f0c03 */
[C---:B------:R-:W-:Y:S04]  /*8b00*/  HMMA.16816.F32 R16, R192.reuse, R182, R16 ;  /* 0x000000b6c010723c */ /* 0x040fe80000001810 */
[----:B------:R-:W-:Y:S04]  /*8b10*/  LEA.HI.X R169, R172, R240, R0, 0x1, P6 ;  /* 0x000000f0aca97211 */ /* 0x000fe800030f0c00 */
[C---:B------:R-:W-:Y:S08]  /*8b20*/  HMMA.16816.F32 R20, R192.reuse, R184, R20 ;  /* 0x000000b8c014723c */ /* 0x040ff00000001814 */
[C---:B------:R-:W-:Y:S08]  /*8b30*/  HMMA.16816.F32 R24, R192.reuse, R186, R24 ;  /* 0x000000bac018723c */ /* 0x040ff00000001818 */
[C---:B-1----:R-:W-:Y:S08]  /*8b40*/  HMMA.16816.F32 R28, R192.reuse, R176, R28 ;  /* 0x000000b0c01c723c */ /* 0x042ff0000000181c */
[----:B------:R-:W-:Y:S01]  /*8b50*/  HMMA.16816.F32 R32, R192, R178, R32 ;  /* 0x000000b2c020723c */ /* 0x000fe20000001820 */
[----:B------:R-:W-:-:S07]  /*8b60*/  @P5 BRA `(.L_x_375) ;  /* 0xffffe83000005947 */ /* 0x000fce000383ffff */
.L_x_374:
        /* <DEDUP_REMOVED lines=592> */
.L_x_372:
[----:B------:R-:W1:Y:S01]  /*b070*/  SHFL.BFLY PT, R0, R233, 0x2, 0x1f ;  /* 0x0c401f00e9007f89 */ /* 0x000e6200000e0000 */
[----:B------:R-:W2:Y:S01]  /*b080*/  S2UR UR6, SR_CTAID.Y ;  /* 0x00000000000679c3 */ /* 0x000ea20000002600 */
[----:B------:R-:W-:Y:S01]  /*b090*/  UISETP.NE.AND UP0, UPT, UR13, -0x1, UPT ;  /* 0xffffffff0d00788c */ /* 0x000fe2000bf05270 */
[----:B------:R-:W-:Y:S01]  /*b0a0*/  BSSY B0, `(.L_x_376) ;  /* 0x0000193000007945 */ /* 0x000fe20003800000 */
[----:B------:R-:W3:Y:S01]  /*b0b0*/  SHFL.BFLY PT, R2, R238, 0x2, 0x1f ;  /* 0x0c401f00ee027f89 */ /* 0x000ee200000e0000 */
[----:B------:R-:W-:-:S02]  /*b0c0*/  ULDC.64 UR4, c[0x0][0x1e8] ;  /* 0x00007a0000047ab9 */ /* 0x000fc40000000a00 */
[----:B------:R-:W-:Y:S01]  /*b0d0*/  ULDC UR8, c[0x0][0x214] ;  /* 0x0000850000087ab9 */ /* 0x000fe20000000800 */
[----:B------:R-:W4:Y:S01]  /*b0e0*/  S2R R177, SR_TID.X ;  /* 0x0000000000b17919 */ /* 0x000f220000002100 */
        /* <DEDUP_REMOVED lines=12> */
[----:B------:R-:W-:Y:S01]  /*b1b0*/  @!UP0 UIMAD UR11, UR11, UR4, URZ ;  /* 0x000000040b0b82a4 */ /* 0x000fe2000f8e023f */
[----:B----4-:R-:W-:Y:S02]  /*b1c0*/  SHF.R.S32.HI R175, RZ, 0x1f, R177 ;  /* 0x0000001fffaf7819 */ /* 0x010fe400000114b1 */
[----:B------:R-:W2:Y:S01]  /*b1d0*/  SHFL.BFLY PT, R4, R2, 0x1, 0x1f ;  /* 0x0c201f0002047f89 */ /* 0x000ea200000e0000 */
[----:B------:R-:W-:-:S02]  /*b1e0*/  ULDC.U8 UR4, c[0x0][0x329] ;  /* 0x0000ca4000047ab9 */ /* 0x000fc40000000000 */
[----:B------:R-:W-:Y:S02]  /*b1f0*/  UISETP.NE.AND UP1, UPT, UR4, URZ, UPT ;  /* 0x0000003f0400728c */ /* 0x000fe4000bf25270 */
[----:B------:R-:W-:Y:S02]  /*b200*/  @!UP0 UIMAD UR11, UR6, UR5, UR11 ;  /* 0x00000005060b82a4 */ /* 0x000fe4000f8e020b */
[----:B------:R-:W-:Y:S02]  /*b210*/  @!UP0 UMOV UR20, UR22 ;  /* 0x0000001600148c82 */ /* 0x000fe40008000000 */
[----:B------:R-:W-:Y:S02]  /*b220*/  ULDC.U8 UR5, c[0x0][0x328] ;  /* 0x0000ca0000057ab9 */ /* 0x000fe40000000000 */
[----:B------:R-:W-:Y:S02]  /*b230*/  UISETP.NE.AND UP2, UPT, UR5, URZ, UPT ;  /* 0x0000003f0500728c */ /* 0x000fe4000bf45270 */
[----:B------:R-:W-:-:S02]  /*b240*/  @!UP0 UIADD3 UR7, UR23, UR11, URZ ;  /* 0x0000000b17078290 */ /* 0x000fc4000fffe03f */
[----:B------:R-:W-:Y:S02]  /*b250*/  UISETP.NE.OR UP3, UPT, UR4, URZ, !UP2 ;  /* 0x0000003f0400728c */ /* 0x000fe4000d765670 */
[----:B------:R-:W-:Y:S02]  /*b260*/  @UP1 ULDC UR12, c[0x0][0x210] ;  /* 0x00008400000c1ab9 */ /* 0x000fe40000000800 */
[----:B------:R-:W-:Y:S01]  /*b270*/  ULDC UR5, c[0x0][0x234] ;  /* 0x00008d0000057ab9 */ /* 0x000fe20000000800 */
[----:B-1----:R-:W-:Y:S01]  /*b280*/  FADD.FTZ R149, R0, R5 ;  /* 0x0000000500957221 */ /* 0x002fe20000010000 */
[----:B------:R-:W-:Y:S01]  /*b290*/  MOV R0, 0x3f800000 ;  /* 0x3f80000000007802 */ /* 0x000fe20000000f00 */
[----:B------:R-:W-:Y:S01]  /*b2a0*/  @UP1 UIMAD UR12, UR12, UR8, URZ ;  /* 0x000000080c0c12a4 */ /* 0x000fe2000f8e023f */
[-C--:B------:R-:W-:Y:S01]  /*b2b0*/  LEA.HI R5, R175, R177.reuse, RZ, 0x2 ;  /* 0x000000b1af057211 */ /* 0x080fe200078f10ff */
[----:B--2---:R-:W-:Y:S01]  /*b2c0*/  FADD.FTZ R150, R2, R4 ;  /* 0x0000000402967221 */ /* 0x004fe20000010000 */
[----:B------:R-:W-:Y:S01]  /*b2d0*/  FSETP.NE.FTZ.AND P4, PT, R149, RZ, PT ;  /* 0x000000ff9500720b */ /* 0x000fe20003f95000 */
[----:B------:R-:W-:Y:S01]  /*b2e0*/  @!UP1 USEL UR12, UR8, UR5, !UP2 ;  /* 0x00000005080c9287 */ /* 0x000fe2000d000000 */
[----:B------:R-:W-:Y:S01]  /*b2f0*/  MOV R2, 0x3f800000 ;  /* 0x3f80000000027802 */ /* 0x000fe20000000f00 */
[----:B------:R-:W-:Y:S01]  /*b300*/  ULDC UR4, c[0x0][0x1c0] ;  /* 0x0000700000047ab9 */ /* 0x000fe20000000800 */
[----:B------:R-:W-:Y:S01]  /*b310*/  FSETP.NE.FTZ.AND P3, PT, R150, RZ, PT ;  /* 0x000000ff9600720b */ /* 0x000fe20003f75000 */
[----:B------:R-:W-:Y:S01]  /*b320*/  @UP1 UMOV UR14, 0x1 ;  /* 0x00000001000e1882 */ /* 0x000fe20000000000 */
[----:B------:R-:W-:Y:S01]  /*b330*/  LEA.HI R175, R175, R177, RZ, 0x5 ;  /* 0x000000b1afaf7211 */ /* 0x000fe200078f28ff */
[----:B------:R-:W-:Y:S01]  /*b340*/  @!UP1 UIMAD UR14, UR12, UR4, URZ ;  /* 0x000000040c0e92a4 */ /* 0x000fe2000f8e023f */
[----:B------:R-:W-:Y:S01]  /*b350*/  LOP3.LUT R6, R5, 0x3ffffffc, RZ, 0xc0, !PT ;  /* 0x3ffffffc05067812 */ /* 0x000fe200078ec0ff */
[----:B------:R-:W-:Y:S01]  /*b360*/  @!UP3 UIMAD UR21, UR6, UR8, URZ ;  /* 0x000000080615b2a4 */ /* 0x000fe2000f8e023f */
[----:B------:R-:W-:Y:S01]  /*b370*/  LOP3.LUT R4, R175, 0xffffffe0, RZ, 0xc0, !PT ;  /* 0xffffffe0af047812 */ /* 0x000fe200078ec0ff */
[----:B------:R-:W-:Y:S01]  /*b380*/  @UP1 ULDC UR16, c[0x0][0x210] ;  /* 0x0000840000101ab9 */ /* 0x000fe20000000800 */
[----:B------:R-:W-:Y:S01]  /*b390*/  IADD3 R176, -R6, R177, RZ ;  /* 0x000000b106b07210 */ /* 0x000fe20007ffe1ff */
[----:B------:R-:W1:Y:S01]  /*b3a0*/  @P4 MUFU.RCP R0, R149 ;  /* 0x0000009500004308 */ /* 0x000e620000001000 */
[----:B------:R-:W-:Y:S01]  /*b3b0*/  IADD3 R177, R177, -R4, RZ ;  /* 0x80000004b1b17210 */ /* 0x000fe20007ffe0ff */
[----:B------:R-:W-:Y:S01]  /*b3c0*/  UIMAD UR4, UR6, UR14, URZ ;  /* 0x0000000e060472a4 */ /* 0x000fe2000f8e023f */
[----:B------:R-:W-:Y:S01]  /*b3d0*/  SHF.R.S32.HI R4, RZ, 0x2, R5 ;  /* 0x00000002ff047819 */ /* 0x000fe20000011405 */
[----:B------:R-:W-:-:S02]  /*b3e0*/  @!UP1 UMOV UR16, 0x1 ;  /* 0x0000000100109882 */ /* 0x000fc40000000000 */
[----:B------:R-:W-:Y:S02]  /*b3f0*/  @!UP3 USEL UR21, UR21, UR13, !UP0 ;  /* 0x0000000d1515b287 */ /* 0x000fe4000c000000 */
[----:B------:R-:W2:Y:S01]  /*b400*/  @P3 MUFU.RCP R2, R150 ;  /* 0x0000009600023308 */ /* 0x000ea20000001000 */
[----:B------:R-:W-:Y:S02]  /*b410*/  UIMAD UR5, UR9, UR16, URZ ;  /* 0x00000010090572a4 */ /* 0x000fe4000f8e023f */
[----:B------:R-:W-:Y:S02]  /*b420*/  USEL UR4, UR4, URZ, UP3 ;  /* 0x0000003f04047287 */ /* 0x000fe40009800000 */
[----:B------:R-:W-:Y:S02]  /*b430*/  USHF.L.U32 UR5, UR5, 0x7, URZ ;  /* 0x0000000705057899 */ /* 0x000fe4000800063f */
[----:B------:R-:W-:Y:S01]  /*b440*/  UIMAD UR12, UR10, UR12, UR4 ;  /* 0x0000000c0a0c72a4 */ /* 0x000fe2000f8e0204 */
[C---:B-1----:R-:W-:Y:S01]  /*b450*/  FMUL.FTZ R174, R0.reuse, R152 ;  /* 0x0000009800ae7220 */ /* 0x042fe20000410000 */
[----:B------:R-:W-:Y:S01]  /*b460*/  @!UP3 UMOV UR26, UR21 ;  /* 0x00000015001abc82 */ /* 0x000fe20008000000 */
[C---:B------:R-:W-:Y:S01]  /*b470*/  FMUL.FTZ R6, R0.reuse, R153 ;  /* 0x0000009900067220 */ /* 0x040fe20000410000 */
[----:B------:R-:W-:Y:S01]  /*b480*/  USHF.R.S32.HI UR4, URZ, 0x1f, UR5 ;  /* 0x0000001f3f047899 */ /* 0x000fe20008011405 */
[C---:B------:R-:W-:Y:S01]  /*b490*/  FMUL.FTZ R173, R0.reuse, R156 ;  /* 0x0000009c00ad7220 */ /* 0x040fe20000410000 */
[----:B------:R-:W-:Y:S01]  /*b4a0*/  @!UP3 USHF.R.S32.HI UR27, URZ, 0x1f, UR21 ;  /* 0x0000001f3f1bb899 */ /* 0x000fe20008011415 */
[----:B------:R-:W-:Y:S01]  /*b4b0*/  FMUL.FTZ R7, R0, R157 ;  /* 0x0000009d00077220 */ /* 0x000fe20000410000 */
[----:B------:R-:W-:Y:S01]  /*b4c0*/  F2FP.PACK_AB R6, R6, R174 ;  /* 0x000000ae0606723e */ /* 0x000fe200000000ff */
[C---:B------:R-:W-:Y:S01]  /*b4d0*/  FMUL.FTZ R8, R0.reuse, R37 ;  /* 0x0000002500087220 */ /* 0x040fe20000410000 */
[----:B------:R-:W-:Y:S01]  /*b4e0*/  USHF.R.S32.HI UR6, URZ, 0x1f, UR12 ;  /* 0x0000001f3f067899 */ /* 0x000fe2000801140c */
[C---:B------:R-:W-:Y:S01]  /*b4f0*/  FMUL.FTZ R12, R0.reuse, R41 ;  /* 0x00000029000c7220 */ /* 0x040fe20000410000 */
[----:B------:R-:W-:Y:S01]  /*b500*/  F2FP.PACK_AB R7, R7, R173 ;  /* 0x000000ad0707723e */ /* 0x000fe200000000ff */
[C---:B------:R-:W-:Y:S01]  /*b510*/  FMUL.FTZ R14, R0.reuse, R45 ;  /* 0x0000002d000e7220 */ /* 0x040fe20000410000 */
[----:B------:R-:W-:Y:S01]  /*b520*/  UIADD3 UR5, UP2, UP1, UR5, UR26, UR12 ;  /* 0x0000001a05057290 */ /* 0x000fe2000f95e00c */
[----:B-----5:R-:W-:-:S02]  /*b530*/  FMUL.FTZ R151, R0, R49 ;  /* 0x0000003100977220 */ /* 0x020fc40000410000 */
[C---:B------:R-:W-:Y:S01]  /*b540*/  FMUL.FTZ R25, R0.reuse, R53 ;  /* 0x0000003500197220 */ /* 0x040fe20000410000 */
[----:B------:R-:W-:Y:S01]  /*b550*/  UIADD3.X UR4, UR4, UR27, UR6, UP2, UP1 ;  /* 0x0000001b04047290 */ /* 0x000fe200097e2406 */
[C---:B------:R-:W-:Y:S02]  /*b560*/  FMUL.FTZ R23, R0.reuse, R57 ;  /* 0x0000003900177220 */ /* 0x040fe40000410000 */
[C---:B------:R-:W-:Y:S02]  /*b570*/  FMUL.FTZ R21, R0.reuse, R61 ;  /* 0x0000003d00157220 */ /* 0x040fe40000410000 */
[C---:B------:R-:W-:Y:S02]  /*b580*/  FMUL.FTZ R172, R0.reuse, R36 ;  /* 0x0000002400ac7220 */ /* 0x040fe40000410000 */
[C---:B------:R-:W-:Y:S02]  /*b590*/  FMUL.FTZ R171, R0.reuse, R40 ;  /* 0x0000002800ab7220 */ /* 0x040fe40000410000 */
[----:B------:R-:W-:Y:S01]  /*b5a0*/  FMUL.FTZ R170, R0, R44 ;  /* 0x0000002c00aa7220 */ /* 0x000fe20000410000 */
[----:B------:R-:W-:Y:S01]  /*b5b0*/  F2FP.PACK_AB R8, R8, R172 ;  /* 0x000000ac0808723e */ /* 0x000fe200000000ff */
[----:B------:R-:W-:Y:S01]  /*b5c0*/  FMUL.FTZ R169, R0, R48 ;  /* 0x0000003000a97220 */ /* 0x000fe20000410000 */
[----:B------:R-:W-:Y:S01]  /*b5d0*/  F2FP.PACK_AB R12, R12, R171 ;  /* 0x000000ab0c0c723e */ /* 0x000fe200000000ff */
[----:B------:R-:W-:Y:S01]  /*b5e0*/  FMUL.FTZ R168, R0, R52 ;  /* 0x0000003400a87220 */ /* 0x000fe20000410000 */
        /* <DEDUP_REMOVED lines=64> */
[----:B------:R-:W-:Y:S01]  /*b9f0*/  SHF.R.S32.HI R0, RZ, 0x1f, R5 ;  /* 0x0000001fff007819 */ /* 0x000fe20000011405 */
[C---:B--2---:R-:W-:Y:S02]  /*ba00*/  FMUL.FTZ R13, R2.reuse, R38 ;  /* 0x00000026020d7220 */ /* 0x044fe40000410000 */
        /* <DEDUP_REMOVED lines=32> */
[----:B------:R-:W-:Y:S01]  /*bc10*/  SHF.R.S32.HI R10, RZ, 0x5, R175 ;  /* 0x00000005ff0a7819 */ /* 0x000fe200000114af */
[C---:B------:R-:W-:Y:S01]  /*bc20*/  FMUL.FTZ R58, R2.reuse, R70 ;  /* 0x00000046023a7220 */ /* 0x040fe20000410000 */
[----:B------:R-:W-:Y:S01]  /*bc30*/  F2FP.PACK_AB R60, R15, R60 ;  /* 0x0000003c0f3c723e */ /* 0x000fe200000000ff */
        /* <DEDUP_REMOVED lines=73> */
[----:B------:R-:W-:Y:S02]  /*c0d0*/  IADD3 R2, R4, -R0, RZ ;  /* 0x8000000004027210 */ /* 0x000fe40007ffe0ff */
[----:B------:R-:W-:Y:S02]  /*c0e0*/  LEA R4, R10, R176, 0x9 ;  /* 0x000000b00a047211 */ /* 0x000fe400078e48ff */
[C---:B------:R-:W-:Y:S02]  /*c0f0*/  SHF.L.U32 R0, R2.reuse, 0x6, RZ ;  /* 0x0000000602007819 */ /* 0x040fe400000006ff */
[----:B------:R-:W-:Y:S02]  /*c100*/  LOP3.LUT R15, R2, 0x1, RZ, 0xc0, !PT ;  /* 0x00000001020f7812 */ /* 0x000fe400078ec0ff */
[----:B------:R-:W-:Y:S02]  /*c110*/  LOP3.LUT R0, R0, 0x1c0, RZ, 0xc0, !PT ;  /* 0x000001c000007812 */ /* 0x000fe400078ec0ff */
[----:B------:R-:W-:-:S02]  /*c120*/  ISETP.NE.U32.AND P0, PT, R15, 0x1, PT ;  /* 0x000000010f00780c */ /* 0x000fc40003f05070 */
[----:B------:R-:W-:Y:S02]  /*c130*/  LEA.HI R0, R0, R0, RZ, 0x1d ;  /* 0x0000000000007211 */ /* 0x000fe400078fe8ff */
[----:B------:R-:W-:Y:S02]  /*c140*/  R2P PR, R2, 0x6 ;  /* 0x0000000602007804 */ /* 0x000fe40000000000 */
[----:B------:R-:W-:Y:S02]  /*c150*/  LEA R0, R4, R0, 0x1 ;  /* 0x0000000004007211 */ /* 0x000fe400078e08ff */
[----:B------:R-:W-:Y:S02]  /*c160*/  MOV R4, 0x20 ;  /* 0x0000002000047802 */ /* 0x000fe40000000f00 */
[----:B------:R-:W-:Y:S02]  /*c170*/  SHF.L.U32 R0, R0, 0x1, RZ ;  /* 0x0000000100007819 */ /* 0x000fe400000006ff */
[----:B------:R-:W-:-:S02]  /*c180*/  SEL R4, R4, 0xffffffe0, !P1 ;  /* 0xffffffe004047807 */ /* 0x000fc40004800000 */
[C---:B------:R-:W-:Y:S01]  /*c190*/  IADD3 R2, R0.reuse, -0x10, RZ ;  /* 0xfffffff000027810 */ /* 0x040fe20007ffe0ff */
[----:B------:R1:W-:Y:S01]  /*c1a0*/  STS [R0], R6 ;  /* 0x0000000600007388 */ /* 0x0003e20000000800 */
[----:B------:R-:W-:Y:S02]  /*c1b0*/  @P0 IADD3 R2, R0, 0x10, RZ ;  /* 0x0000001000020810 */ /* 0x000fe40007ffe0ff */
[----:B------:R-:W-:Y:S01]  /*c1c0*/  F2FP.PACK_AB R18, R167, R18 ;  /* 0x00000012a712723e */ /* 0x000fe200000000ff */
[----:B------:R2:W-:Y:S01]  /*c1d0*/  STS [R0+0x400], R5 ;  /* 0x0004000500007388 */ /* 0x0005e20000000800 */
[----:B------:R-:W-:Y:S02]  /*c1e0*/  F2FP.PACK_AB R15, R147, R146 ;  /* 0x00000092930f723e */ /* 0x000fe400000000ff */
[----:B------:R-:W-:Y:S01]  /*c1f0*/  LOP3.LUT P0, RZ, R177, 0x3, RZ, 0xc0, !PT ;  /* 0x00000003b1ff7812 */ /* 0x000fe2000780c0ff */
[----:B------:R3:W-:Y:S04]  /*c200*/  STS [R2], R7 ;  /* 0x0000000702007388 */ /* 0x0007e80000000800 */
[----:B------:R4:W-:Y:S01]  /*c210*/  STS [R2+0x400], R9 ;  /* 0x0004000902007388 */ /* 0x0009e20000000800 */
[----:B-1----:R-:W-:-:S02]  /*c220*/  MOV R6, 0x40 ;  /* 0x0000004000067802 */ /* 0x002fc40000000f00 */
        /* <DEDUP_REMOVED lines=61> */
[----:B-1----:R-:W-:-:S03]  /*c600*/  SHF.R.S32.HI R2, RZ, 0x1f, R10 ;  /* 0x0000001fff027819 */ /* 0x002fc6000001140a */
[----:B------:R-:W-:Y:S01]  /*c610*/  STS [R9+0xc000], R21 ;  /* 0x00c0001509007388 */ /* 0x000fe20000000800 */
[----:B------:R-:W-:-:S03]  /*c620*/  LEA.HI R2, R2, R10, RZ, 0x3 ;  /* 0x0000000a02027211 */ /* 0x000fc600078f18ff */
[----:B------:R-:W-:Y:S01]  /*c630*/  STS [R9+0xc400], R20 ;  /* 0x00c4001409007388 */ /* 0x000fe20000000800 */
[----:B--2---:R-:W1:Y:S01]  /*c640*/  @P4 MUFU.LG2 R5, R149 ;  /* 0x0000009500054308 */ /* 0x004e620000000c00 */
[----:B------:R-:W-:Y:S02]  /*c650*/  LOP3.LUT R2, R2, 0xffffff8, RZ, 0xc0, !PT ;  /* 0x0ffffff802027812 */ /* 0x000fe400078ec0ff */
[----:B------:R-:W-:Y:S02]  /*c660*/  STS [R7+0xc000], R19 ;  /* 0x00c0001307007388 */ /* 0x000fe40000000800 */
[----:B------:R-:W-:Y:S02]  /*c670*/  IADD3 R2, R10, -R2, RZ ;  /* 0x800000020a027210 */ /* 0x000fe40007ffe0ff */
[----:B------:R2:W-:Y:S01]  /*c680*/  STS [R7+0xc400], R18 ;  /* 0x00c4001207007388 */ /* 0x0005e20000000800 */
[----:B---3--:R-:W3:Y:S03]  /*c690*/  @P3 MUFU.LG2 R4, R150 ;  /* 0x0000009600043308 */ /* 0x008ee60000000c00 */
[----:B------:R-:W-:Y:S04]  /*c6a0*/  STS [R6+0xc000], R16 ;  /* 0x00c0001006007388 */ /* 0x000fe80000000800 */
[----:B------:R2:W-:Y:S01]  /*c6b0*/  STS [R6+0xc400], R15 ;  /* 0x00c4000f06007388 */ /* 0x0005e20000000800 */
[----:B-1----:R-:W-:Y:S01]  /*c6c0*/  @P4 FMUL.FTZ R5, R5, 0.69314718246459960938 ;  /* 0x3f31721805054820 */ /* 0x002fe20000410000 */
[----:B----4-:R-:W-:-:S02]  /*c6d0*/  MOV R8, 0x7f800000 ;  /* 0x7f80000000087802 */ /* 0x010fc40000000f00 */
[----:B------:R-:W-:Y:S01]  /*c6e0*/  BAR.SYNC.DEFER_BLOCKING 0x0 ;  /* 0x0000000000007b1d */ /* 0x000fe20000010000 */
[----:B---3--:R-:W-:-:S05]  /*c6f0*/  @P3 FMUL.FTZ R4, R4, 0.69314718246459960938 ;  /* 0x3f31721804043820 */ /* 0x008fca0000410000 */
[----:B------:R-:W1:Y:S01]  /*c700*/  S2R R11, SR_TID.X ;  /* 0x00000000000b7919 */ /* 0x000e620000002100 */
[----:B------:R-:W-:Y:S01]  /*c710*/  @P3 FFMA.FTZ R8, R3, c[0x0][0x238], R4 ;  /* 0x00008e0003083a23 */ /* 0x000fe20000010004 */
[----:B--2---:R-:W-:Y:S01]  /*c720*/  MOV R7, 0x7f800000 ;  /* 0x7f80000000077802 */ /* 0x004fe20000000f00 */
        /* <DEDUP_REMOVED lines=15> */
[----:B------:R-:W-:-:S03]  /*c820*/  SHF.R.S32.HI R0, RZ, 0x2, R0 ;  /* 0x00000002ff007819 */ /* 0x000fc60000011400 */
        /* <DEDUP_REMOVED lines=26> */
.L_x_377:
[----:B---34-:R-:W-:Y:S05]  /*c9d0*/  BSYNC B0 ;  /* 0x0000000000007941 */ /* 0x018fea0003800000 */
.L_x_376:
[----:B------:R3:W5:Y:S04]  /*c9e0*/  LDL R81, [R1+0xc] ;  /* 0x00000c0001517983 */ /* 0x0007680000100800 */
[----:B------:R3:W5:Y:S04]  /*c9f0*/  LDL R80, [R1+0x8] ;  /* 0x0000080001507983 */ /* 0x0007680000100800 */
[----:B------:R3:W5:Y:S01]  /*ca00*/  LDL R15, [R1+0x10] ;  /* 0x00001000010f7983 */ /* 0x0007620000100800 */
[----:B------:R-:W-:Y:S01]  /*ca10*/  SHF.R.S32.HI R0, RZ, 0x1f, R248 ;  /* 0x0000001fff007819 */ /* 0x000fe200000114f8 */
[----:B------:R-:W-:Y:S01]  /*ca20*/  USHF.R.S32.HI UR6, URZ, 0x1f, UR10 ;  /* 0x0000001f3f067899 */ /* 0x000fe2000801140a */
[----:B------:R-:W-:Y:S01]  /*ca30*/  IADD3 R2, P0, R248, UR20, RZ ;  /* 0x00000014f8027c10 */ /* 0x000fe2000ff1e0ff */
[----:B------:R-:W4:Y:S01]  /*ca40*/  S2R R12, SR_CTAID.Z ;  /* 0x00000000000c7919 */ /* 0x000f220000002700 */
[----:B------:R-:W-:Y:S01]  /*ca50*/  ULDC.64 UR4, c[0x0][0x1f0] ;  /* 0x00007c0000047ab9 */ /* 0x000fe20000000a00 */
[----:B------:R-:W-:Y:S01]  /*ca60*/  LEA.HI R10, R9, R11, RZ, 0x3 ;  /* 0x0000000b090a7211 */ /* 0x000fe200078f18ff */
[----:B------:R-:W-:Y:S01]  /*ca70*/  UIMAD UR4, UR6, UR4, URZ ;  /* 0x00000004060472a4 */ /* 0x000fe2000f8e023f */
[----:B------:R-:W-:Y:S01]  /*ca80*/  IADD3.X R3, R0, UR7, RZ, P0, !PT ;  /* 0x0000000700037c10 */ /* 0x000fe200087fe4ff */
[----:B------:R-:W-:Y:S01]  /*ca90*/  IMAD.U32 R4, RZ, RZ, UR15 ;  /* 0x0000000fff047e24 */ /* 0x000fe2000f8e00ff */
[----:B------:R-:W-:Y:S01]  /*caa0*/  ISETP.GE.AND P0, PT, R236, UR24, PT ;  /* 0x00000018ec007c0c */ /* 0x000fe2000bf06270 */
[----:B------:R-:W-:Y:S01]  /*cab0*/  UIMAD UR4, UR10, UR5, UR4 ;  /* 0x000000050a0472a4 */ /* 0x000fe2000f8e0204 */
[----:B------:R-:W-:Y:S01]  /*cac0*/  SHF.R.S32.HI R10, RZ, 0x3, R10 ;  /* 0x00000003ff0a7819 */ /* 0x000fe2000001140a */
[----:B------:R-:W-:Y:S03]  /*cad0*/  BSSY B0, `(.L_x_378) ;  /* 0x0000015000007945 */ /* 0x000fe60003800000 */
[----:B------:R-:W-:-:S05]  /*cae0*/  SHF.R.S32.HI R11, RZ, 0x1f, R10 ;  /* 0x0000001fff0b7819 */ /* 0x000fca000001140a */
[----:B------:R-:W-:-:S04]  /*caf0*/  IMAD.WIDE R4, R4, 0x80, R10 ;  /* 0x0000008004047825 */ /* 0x000fc800078e020a */
[----:B----4-:R-:W-:-:S05]  /*cb00*/  IMAD.WIDE.U32 R12, R12, c[0x0][0x1f0], R2 ;  /* 0x00007c000c0c7a25 */ /* 0x010fca00078e0002 */
        /* <DEDUP_REMOVED lines=17> */
.L_x_379:
[----:B---3--:R-:W-:Y:S05]  /*cc20*/  BSYNC B0 ;  /* 0x0000000000007941 */ /* 0x008fea0003800000 */
.L_x_378:
[----:B------:R-:W-:Y:S01]  /*cc30*/  IADD3 R0, R10, 0x20, RZ ;  /* 0x000000200a007810 */ /* 0x000fe20007ffe0ff */
[----:B------:R-:W-:Y:S03]  /*cc40*/  BSSY B0, `(.L_x_380) ;  /* 0x0000015000007945 */ /* 0x000fe60003800000 */
[----:B------:R-:W-:-:S13]  /*cc50*/  ISETP.GE.AND P0, PT, R0, UR24, PT ;  /* 0x0000001800007c0c */ /* 0x000fda000bf06270 */
[----:B------:R-:W-:Y:S05]  /*cc60*/  @P0 BRA `(.L_x_381) ;  /* 0x0000012000000947 */ /* 0x000fea0003800000 */
[----:B------:R-:W-:Y:S01]  /*cc70*/  IADD3 R0, P0, R4, 0x20, RZ ;  /* 0x0000002004007810 */ /* 0x000fe20007f1e0ff */
[----:B------:R-:W-:Y:S01]  /*cc80*/  IMAD.MOV.U32 R3, RZ, RZ, R9 ;  /* 0x000000ffff037224 */ /* 0x000fe200078e0009 */
[----:B------:R-:W-:Y:S02]  /*cc90*/  ISETP.GE.AND P3, PT, R248, c[0x0][0x220], PT ;  /* 0x00008800f8007a0c */ /* 0x000fe40003f66270 */
[----:B-----5:R-:W-:Y:S01]  /*cca0*/  ISETP.GE.AND P2, PT, R81, c[0x0][0x220], PT ;  /* 0x0000880051007a0c */ /* 0x020fe20003f46270 */
[----:B------:R-:W-:Y:S01]  /*ccb0*/  IMAD.X R2, RZ, RZ, R5, P0 ;  /* 0x000000ffff027224 */ /* 0x000fe200000e0605 */
[----:B------:R-:W-:Y:S02]  /*ccc0*/  ISETP.GE.AND P1, PT, R80, c[0x0][0x220], PT ;  /* 0x0000880050007a0c */ /* 0x000fe40003f26270 */
[----:B------:R-:W-:Y:S01]  /*ccd0*/  ISETP.GE.AND P0, PT, R15, c[0x0][0x220], PT ;  /* 0x000088000f007a0c */ /* 0x000fe20003f06270 */
[----:B------:R-:W-:Y:S02]  /*cce0*/  IMAD R14, R2, c[0x0][0x1e8], RZ ;  /* 0x00007a00020e7a24 */ /* 0x000fe400078e02ff */
[----:B------:R-:W-:-:S04]  /*ccf0*/  IMAD.MOV.U32 R2, RZ, RZ, R12 ;  /* 0x000000ffff027224 */ /* 0x000fc800078e000c */
[----:B------:R-:W-:-:S04]  /*cd00*/  IMAD.WIDE.U32 R6, R0, c[0x0][0x1e8], R2 ;  /* 0x00007a0000067a25 */ /* 0x000fc800078e0002 */
[----:B------:R-:W-:Y:S01]  /*cd10*/  IMAD R0, R0, c[0x0][0x1ec], R14 ;  /* 0x00007b0000007a24 */ /* 0x000fe200078e020e */
[----:B------:R-:W-:-:S03]  /*cd20*/  LEA R2, P4, R6, c[0x0][0x1d0], 0x1 ;  /* 0x0000740006027a11 */ /* 0x000fc600078808ff */
[----:B------:R-:W-:-:S05]  /*cd30*/  IMAD.IADD R0, R7, 0x1, R0 ;  /* 0x0000000107007824 */ /* 0x000fca00078e0200 */
[----:B------:R-:W-:-:S05]  /*cd40*/  LEA.HI.X R3, R6, c[0x0][0x1d4], R0, 0x1, P4 ;  /* 0x0000750006037a11 */ /* 0x000fca00020f0c00 */
[----:B------:R3:W-:Y:S04]  /*cd50*/  @!P3 STG.E.128 [R2.64], R44 ;  /* 0x0000002c0200b986 */ /* 0x0007e8000c101d12 */
[----:B-1----:R3:W-:Y:S04]  /*cd60*/  @!P2 STG.E.128 [R2.64+0x80], R40 ;  /* 0x000080280200a986 */ /* 0x0027e8000c101d12 */
[----:B------:R3:W-:Y:S04]  /*cd70*/  @!P1 STG.E.128 [R2.64+0x100], R36 ;  /* 0x0001002402009986 */ /* 0x0007e8000c101d12 */
[----:B------:R3:W-:Y:S02]  /*cd80*/  @!P0 STG.E.128 [R2.64+0x180], R32 ;  /* 0x0001802002008986 */ /* 0x0007e4000c101d12 */
.L_x_381:
[----:B------:R-:W-:Y:S05]  /*cd90*/  BSYNC B0 ;  /* 0x0000000000007941 */ /* 0x000fea0003800000 */
.L_x_380:
[----:B------:R-:W-:Y:S01]  /*cda0*/  IADD3 R0, R10, 0x40, RZ ;  /* 0x000000400a007810 */ /* 0x000fe20007ffe0ff */
[----:B------:R-:W-:Y:S03]  /*cdb0*/  BSSY B0, `(.L_x_382) ;  /* 0x0000015000007945 */ /* 0x000fe60003800000 */
[----:B------:R-:W-:-:S13]  /*cdc0*/  ISETP.GE.AND P0, PT, R0, UR24, PT ;  /* 0x0000001800007c0c */ /* 0x000fda000bf06270 */
[----:B------:R-:W-:Y:S05]  /*cdd0*/  @P0 BRA `(.L_x_383) ;  /* 0x0000012000000947 */ /* 0x000fea0003800000 */
[----:B------:R-:W-:Y:S01]  /*cde0*/  IADD3 R0, P0, R4, 0x40, RZ ;  /* 0x0000004004007810 */ /* 0x000fe20007f1e0ff */
[----:B---3--:R-:W-:Y:S01]  /*cdf0*/  IMAD.MOV.U32 R3, RZ, RZ, R9 ;  /* 0x000000ffff037224 */ /* 0x008fe200078e0009 */
        /* <DEDUP_REMOVED lines=12> */
[----:B-1----:R1:W-:Y:S04]  /*cec0*/  @!P3 STG.E.128 [R2.64], R60 ;  /* 0x0000003c0200b986 */ /* 0x0023e8000c101d12 */
[----:B------:R1:W-:Y:S04]  /*ced0*/  @!P2 STG.E.128 [R2.64+0x80], R56 ;  /* 0x000080380200a986 */ /* 0x0003e8000c101d12 */
[----:B------:R1:W-:Y:S04]  /*cee0*/  @!P1 STG.E.128 [R2.64+0x100], R52 ;  /* 0x0001003402009986 */ /* 0x0003e8000c101d12 */
[----:B------:R1:W-:Y:S02]  /*cef0*/  @!P0 STG.E.128 [R2.64+0x180], R48 ;  /* 0x0001803002008986 */ /* 0x0003e4000c101d12 */
.L_x_383:
[----:B------:R-:W-:Y:S05]  /*cf00*/  BSYNC B0 ;  /* 0x0000000000007941 */ /* 0x000fea0003800000 */
.L_x_382:
[----:B------:R-:W-:-:S04]  /*cf10*/  IADD3 R0, R10, 0x60, RZ ;  /* 0x000000600a007810 */ /* 0x000fc80007ffe0ff */
        /* <DEDUP_REMOVED lines=22> */
.L_x_350:
        /* <DEDUP_REMOVED lines=20> */
[----:B------:R-:W-:Y:S02]  /*d1c0*/  @UP4 UIMAD UR9, UR13, UR9, UR11 ;  /* 0x000000090d0942a4 */ /* 0x000fe4000f8e020b */
[----:B------:R-:W-:Y:S01]  /*d1d0*/  UIMAD UR6, UR12, UR6, URZ ;  /* 0x000000060c0672a4 */ /* 0x000fe2000f8e023f */
        /* <DEDUP_REMOVED lines=59> */
.L_x_385:
[----:B------:R-:W-:Y:S05]  /*d590*/  BSYNC B0 ;  /* 0x0000000000007941 */ /* 0x000fea0003800000 */
.L_x_384:
        /* <DEDUP_REMOVED lines=22> */
.L_x_387:
[----:B------:R-:W-:Y:S05]  /*d700*/  BSYNC B0 ;  /* 0x0000000000007941 */ /* 0x000fea0003800000 */
.L_x_386:
        /* <DEDUP_REMOVED lines=22> */
.L_x_389:
[----:B------:R-:W-:Y:S05]  /*d870*/  BSYNC B0 ;  /* 0x0000000000007941 */ /* 0x000fea0003800000 */
.L_x_388:
        /* <DEDUP_REMOVED lines=21> */
.L_x_391:
[----:B------:R-:W-:Y:S05]  /*d9d0*/  BSYNC B0 ;  /* 0x0000000000007941 */ /* 0x000fea0003800000 */
.L_x_390:
        /* <DEDUP_REMOVED lines=35> */
.L_x_392:
        /* <DEDUP_REMOVED lines=15> */
.L_x_2030:


//--------------------- .text._ZN5flash16flash_fwd_kernelI23Flash_fwd_kernel_traitsILi256ELi128ELi64ELi8ELb0ELb0EN7cutlass6half_tE19Flash_kernel_traitsILi256ELi128ELi64ELi8ES3_EELb0ELb0ELb1ELb0ELb0ELb1ELb0ELb0EEEvNS_16Flash_fwd_paramsE --------------------------
	.section	.text._ZN5flash16flash_fwd_kernelI23Flash_fwd_kernel_traitsILi256ELi128ELi64ELi8ELb0ELb0EN7cutlass6half_tE19Flash_kernel_traitsILi256ELi128ELi64ELi8ES3_EELb0ELb0ELb1ELb0ELb0ELb1ELb0ELb0EEEvNS_16Flash_fwd_paramsE,"ax",@progbits
	.sectioninfo	@"SHI_REGISTERS=255"
	.align	128
        .global         _ZN5flash16flash_fwd_kernelI23Flash_fwd_kernel_traitsILi256ELi128ELi64ELi8ELb0ELb0EN7cutlass6half_tE19Flash_kernel_traitsILi256ELi128ELi64ELi8ES3_EELb0ELb0ELb1ELb0ELb0ELb1ELb0ELb0EEEvNS_16Flash_fwd_paramsE
        .type           _ZN5flash16flash_fwd_kernelI23Flash_fwd_kernel_traitsILi256ELi128ELi64ELi8ELb0ELb0EN7cutlass6half_tE19Flash_kernel_traitsILi256ELi128ELi64ELi8ES3_EELb0ELb0ELb1ELb0ELb0ELb1ELb0ELb0EEEvNS_16Flash_fwd_paramsE,@function
        .size           _ZN5flash16flash_fwd_kernelI23Flash_fwd_kernel_traitsILi256ELi128ELi64ELi8ELb0ELb0EN7cutlass6half_tE19Flash_kernel_traitsILi256ELi128ELi64ELi8ES3_EELb0ELb0ELb1ELb0ELb0ELb1ELb0ELb0EEEvNS_16Flash_fwd_paramsE,(.L_x_2031 - _ZN5flash16flash_fwd_kernelI23Flash_fwd_kernel_traitsILi256ELi128ELi64ELi8ELb0ELb0EN7cutlass6half_tE19Flash_kernel_traitsILi256ELi128ELi64ELi8ES3_EELb0ELb0ELb1ELb0ELb0ELb1ELb0ELb0EEEvNS_16Flash_fwd_paramsE)
        .other          _ZN5flash16flash_fwd_kernelI23Flash_fwd_kernel_traitsILi256ELi128ELi64ELi8ELb0ELb0EN7cutlass6half_tE19Flash_kernel_traitsILi256ELi128ELi64ELi8ES3_EELb0ELb0ELb1ELb0ELb0ELb1ELb0ELb0EEEvNS_16Flash_fwd_paramsE,@"STO_CUDA_ENTRY STV_DEFAULT"
_ZN5flash16flash_fwd_kernelI23Flash_fwd_kernel_traitsILi256ELi128ELi64ELi8ELb0ELb0EN7cutlass6half_tE19Flash_kernel_traitsILi256ELi128ELi64ELi8ES3_EELb0ELb0ELb1ELb0ELb0ELb1ELb0ELb0EEEvNS_16Flash_fwd_paramsE:
.text._ZN5flash16flash_fwd_kernelI23Flash_fwd_kernel_traitsILi256ELi128ELi64ELi8ELb0ELb0EN7cutlass6half_tE19Flash_kernel_traitsILi256ELi128ELi64ELi8ES3_EELb0ELb0ELb1ELb0ELb0ELb1ELb0ELb0EEEvNS_16Flash_fwd_paramsE:
        /* <DEDUP_REMOVED lines=57> */
.L_x_393:
[----:B------:R-:W-:Y:S02]  /*0390*/  ULDC UR6, c[0x0][0x218] ;  /* 0x0000860000067ab9 */ /* 0x000fe40000000800 */
.L_x_394:
        /* <DEDUP_REMOVED lines=117> */
.L_x_397:
[----:B------:R-:W-:Y:S05]  /*0af0*/  BSYNC B0 ;  /* 0x0000000000007941 */ /* 0x000fea0003800000 */
.L_x_396:
[----:B------:R-:W-:Y:S01]  /*0b00*/  IADD3 R15, R6, 0x20, RZ ;  /* 0x00000020060f7810 */ /* 0x000fe20007ffe0ff */
[----:B------:R-:W-:Y:S03]  /*0b10*/  BSSY B0, `(.L_x_398) ;  /* 0x0000011000007945 */ /* 0x000fe60003800000 */
[----:B------:R-:W-:-:S13]  /*0b20*/  ISETP.GE.AND P0, PT, R15, UR16, PT ;  /* 0x000000100f007c0c */ /* 0x000fda000bf06270 */
[----:B------:R-:W-:Y:S05]  /*0b30*/  @P0 BRA `(.L_x_399) ;  /* 0x000000e000000947 */ /* 0x000fea0003800000 */
[----:B------:R-:W-:Y:S01]  /*0b40*/  IADD3 R0, P0, R4, 0x20, RZ ;  /* 0x0000002004007810 */ /* 0x000fe20007f1e0ff */
[----:B------:R-:W-:Y:S01]  /*0b50*/  IMAD.MOV.U32 R10, RZ, RZ, R12 ;  /* 0x000000ffff0a7224 */ /* 0x000fe200078e000c */
[----:B------:R-:W-:-:S03]  /*0b60*/  MOV R11, R9 ;  /* 0x00000009000b7202 */ /* 0x000fc60000000f00 */
[----:B-1----:R-:W-:Y:S02]  /*0b70*/  IMAD.X R2, RZ, RZ, R5, P0 ;  /* 0x000000ffff027224 */ /* 0x002fe400000e0605 */
[----:B------:R-:W-:-:S04]  /*0b80*/  IMAD.WIDE.U32 R10, R0, c[0x0][0x1e8], R10 ;  /* 0x00007a00000a7a25 */ /* 0x000fc800078e000a */
[----:B------:R-:W-:-:S04]  /*0b90*/  IMAD R2, R2, c[0x0][0x1e8], RZ ;  /* 0x00007a0002027a24 */ /* 0x000fc800078e02ff */
        /* <DEDUP_REMOVED lines=8> */
.L_x_399:
[----:B------:R-:W-:Y:S05]  /*0c20*/  BSYNC B0 ;  /* 0x0000000000007941 */ /* 0x000fea0003800000 */
.L_x_398:
        /* <DEDUP_REMOVED lines=18> */
.L_x_401:
[----:B------:R-:W-:Y:S05]  /*0d50*/  BSYNC B0 ;  /* 0x0000000000007941 */ /* 0x000fea0003800000 */
.L_x_400:
[----:B------:R-:W-:Y:S01]  /*0d60*/  IADD3 R10, R6, 0x60, RZ ;  /* 0x00000060060a7810 */ /* 0x000fe20007ffe0ff */
        /* <DEDUP_REMOVED lines=8> */
[----:B-1----:R-:W-:-:S03]  /*0df0*/  LEA R2, P0, R8, c[0x0][0x1d0], 0x1 ;  /* 0x0000740008027a11 */ /* 0x002fc600078008ff */
[----:B------:R-:W-:-:S05]  /*0e00*/  IMAD R0, R0, c[0x0][0x1ec], R4 ;  /* 0x00007b0000007a24 */ /* 0x000fca00078e0204 */
[----:B------:R-:W-:-:S04]  /*0e10*/  IADD3 R0, R9, R0, RZ ;  /* 0x0000000009007210 */ /* 0x000fc80007ffe0ff */
[----:B------:R-:W-:-:S05]  /*0e20*/  LEA.HI.X R3, R8, c[0x0][0x1d4], R0, 0x1, P0 ;  /* 0x0000750008037a11 */ /* 0x000fca00000f0c00 */
[----:B------:R1:W-:Y:S04]  /*0e30*/  STG.E.128 [R2.64], RZ ;  /* 0x000000ff02007986 */ /* 0x0003e8000c101d12 */
[----:B------:R1:W-:Y:S04]  /*0e40*/  STG.E.128 [R2.64+0x80], RZ ;  /* 0x000080ff02007986 */ /* 0x0003e8000c101d12 */
[----:B------:R1:W-:Y:S04]  /*0e50*/  STG.E.128 [R2.64+0x100], RZ ;  /* 0x000100ff02007986 */ /* 0x0003e8000c101d12 */
[----:B------:R1:W-:Y:S02]  /*0e60*/  STG.E.128 [R2.64+0x180], RZ ;  /* 0x000180ff02007986 */ /* 0x0003e4000c101d12 */
.L_x_403:
[----:B------:R-:W-:Y:S05]  /*0e70*/  BSYNC B0 ;  /* 0x0000000000007941 */ /* 0x000fea0003800000 */
.L_x_402:
[----:B------:R-:W-:-:S04]  /*0e80*/  LOP3.LUT P6, RZ, R103, 0x7, RZ, 0xc0, !PT ;  /* 0x0000000767ff7812 */ /* 0x000fc800078cc0ff */
        /* <DEDUP_REMOVED lines=34> */
.L_x_395:
        /* <DEDUP_REMOVED lines=32> */
.L_x_404:
[----:B------:R-:W-:Y:S01]  /*12b0*/  IABS R0, c[0x0][0x1c8] ;  /* 0x0000720000007a13 */ /* 0x000fe20000000000 */
[----:B------:R-:W1:Y:S01]  /*12c0*/  S2R R5, SR_CTAID.Z ;  /* 0x0000000000057919 */ /* 0x000e620000002700 */
[----:B------:R-:W-:Y:S02]  /*12d0*/  ULDC UR4, c[0x0][0x1c8] ;  /* 0x0000720000047ab9 */ /* 0x000fe40000000800 */
[----:B------:R-:W-:Y:S01]  /*12e0*/  ULOP3.LUT UR4, UR12, UR4, URZ, 0x3c, !UPT ;  /* 0x000000040c047292 */ /* 0x000fe2000f8e3c3f */
[----:B------:R-:W-:Y:S01]  /*12f0*/  IMAD.MOV.U32 R4, RZ, RZ, R0 ;  /* 0x000000ffff047224 */ /* 0x000fe200078e0000 */
[----:B------:R-:W-:-:S03]  /*1300*/  @UP1 UIADD3 UR20, UR15, UR20, URZ ;  /* 0x000000140f141290 */ /* 0x000fc6000fffe03f */
[----:B------:R-:W2:Y:S01]  /*1310*/  I2F.RP R2, R4 ;  /* 0x0000000400027306 */ /* 0x000ea20000209400 */
[----:B------:R-:W-:Y:S01]  /*1320*/  ISETP.LE.AND P1, PT, RZ, UR4, PT ;  /* 0x00000004ff007c0c */ /* 0x000fe2000bf23270 */
[----:B------:R-:W-:Y:S02]  /*1330*/  ULDC.64 UR4, c[0x0][0x1a0] ;  /* 0x0000680000047ab9 */ /* 0x000fe40000000a00 */
[----:B------:R-:W-:-:S04]  /*1340*/  @UP1 UIMAD.WIDE.U32 UR24, UR20, UR4, URZ ;  /* 0x00000004141812a5 */ /* 0x000fc8000f8e003f */
[----:B------:R-:W-:Y:S02]  /*1350*/  @UP1 UIMAD UR21, UR20, UR5, UR25 ;  /* 0x00000005141512a4 */ /* 0x000fe4000f8e0219 */
[----:B------:R-:W-:Y:S01]  /*1360*/  USHF.R.S32.HI UR20, URZ, 0x1f, UR12 ;  /* 0x0000001f3f147899 */ /* 0x000fe2000801140c */
[----:B--2---:R-:W2:Y:S01]  /*1370*/  MUFU.RCP R2, R2 ;  /* 0x0000000200027308 */ /* 0x004ea20000001000 */
[----:B-1----:R-:W-:Y:S02]  /*1380*/  IABS R5, R5 ;  /* 0x0000000500057213 */ /* 0x002fe40000000000 */
[----:B--2---:R-:W-:-:S05]  /*1390*/  IADD3 R2, R2, 0xffffffe, RZ ;  /* 0x0ffffffe02027810 */ /* 0x004fca0007ffe0ff */
[----:B------:R-:W1:Y:S02]  /*13a0*/  F2I.FTZ.U32.TRUNC.NTZ R3, R2 ;  /* 0x0000000200037305 */ /* 0x000e64000021f000 */
[----:B-1----:R-:W-:Y:S02]  /*13b0*/  IMAD.MOV R0, RZ, RZ, -R3 ;  /* 0x000000ffff007224 */ /* 0x002fe400078e0a03 */
[----:B------:R-:W-:Y:S02]  /*13c0*/  IMAD.MOV.U32 R2, RZ, RZ, RZ ;  /* 0x000000ffff027224 */ /* 0x000fe400078e00ff */
[----:B------:R-:W-:-:S04]  /*13d0*/  IMAD R0, R0, R4, RZ ;  /* 0x0000000400007224 */ /* 0x000fc800078e02ff */
[----:B------:R-:W-:-:S04]  /*13e0*/  IMAD.HI.U32 R0, R3, R0, R2 ;  /* 0x0000000003007227 */ /* 0x000fc800078e0002 */
[----:B------:R-:W-:-:S04]  /*13f0*/  IMAD.MOV.U32 R3, RZ, RZ, R5 ;  /* 0x000000ffff037224 */ /* 0x000fc800078e0005 */
[----:B------:R-:W-:-:S05]  /*1400*/  IMAD.HI.U32 R0, R0, R3, RZ ;  /* 0x0000000300007227 */ /* 0x000fca00078e00ff */
[----:B------:R-:W-:-:S05]  /*1410*/  IADD3 R2, -R0, RZ, RZ ;  /* 0x000000ff00027210 */ /* 0x000fca0007ffe1ff */
[----:B------:R-:W-:-:S05]  /*1420*/  IMAD R2, R4, R2, R3 ;  /* 0x0000000204027224 */ /* 0x000fca00078e0203 */
[----:B------:R-:W-:-:S13]  /*1430*/  ISETP.GT.U32.AND P2, PT, R4, R2, PT ;  /* 0x000000020400720c */ /* 0x000fda0003f44070 */
[----:B------:R-:W-:Y:S01]  /*1440*/  @!P2 IMAD.IADD R2, R2, 0x1, -R4 ;  /* 0x000000010202a824 */ /* 0x000fe200078e0a04 */
[----:B------:R-:W-:Y:S02]  /*1450*/  @!P2 IADD3 R0, R0, 0x1, RZ ;  /* 0x000000010000a810 */ /* 0x000fe40007ffe0ff */
[----:B------:R-:W-:Y:S02]  /*1460*/  ISETP.NE.AND P2, PT, RZ, c[0x0][0x1c8], PT ;  /* 0x00007200ff007a0c */ /* 0x000fe40003f45270 */
[----:B------:R-:W-:-:S13]  /*1470*/  ISETP.GE.U32.AND P3, PT, R2, R4, PT ;  /* 0x000000040200720c */ /* 0x000fda0003f66070 */
[----:B------:R-:W-:-:S05]  /*1480*/  @P3 IADD3 R0, R0, 0x1, RZ ;  /* 0x0000000100003810 */ /* 0x000fca0007ffe0ff */
[----:B------:R-:W-:-:S05]  /*1490*/  IMAD.MOV.U32 R18, RZ, RZ, R0 ;  /* 0x000000ffff127224 */ /* 0x000fca00078e0000 */
[----:B------:R-:W-:Y:S02]  /*14a0*/  @!P1 IADD3 R18, -R18, RZ, RZ ;  /* 0x000000ff12129210 */ /* 0x000fe40007ffe1ff */
        /* <DEDUP_REMOVED lines=14> */
.L_x_405:
[----:B------:R-:W1:Y:S01]  /*1590*/  S2R R4, SR_CTAID.X ;  /* 0x0000000000047919 */ /* 0x000e620000002500 */
[----:B------:R-:W-:Y:S01]  /*15a0*/  SHF.R.S32.HI R23, RZ, 0x1f, R103 ;  /* 0x0000001fff177819 */ /* 0x000fe20000011467 */
[----:B------:R-:W-:Y:S02]  /*15b0*/  UIADD3 UR11, -UR13, UR16, URZ ;  /* 0x000000100d0b7290 */ /* 0x000fe4000fffe13f */
[----:B------:R-:W2:Y:S01]  /*15c0*/  S2R R6, SR_CTAID.Z ;  /* 0x0000000000067919 */ /* 0x000ea20000002700 */
[CC--:B------:R-:W-:Y:S01]  /*15d0*/  LEA.HI R0, R23.reuse, R103.reuse, RZ, 0x3 ;  /* 0x0000006717007211 */ /* 0x0c0fe200078f18ff */
[----:B------:R-:W-:Y:S01]  /*15e0*/  ULDC.64 UR4, c[0x0][0x1a8] ;  /* 0x00006a0000047ab9 */ /* 0x000fe20000000a00 */
[-C--:B------:R-:W-:Y:S01]  /*15f0*/  LEA.HI R235, R23, R103.reuse, RZ, 0x6 ;  /* 0x0000006717eb7211 */ /* 0x080fe200078f30ff */
[----:B------:R-:W-:Y:S01]  /*1600*/  UIMAD UR4, UR20, UR4, URZ ;  /* 0x00000004140472a4 */ /* 0x000fe2000f8e023f */
[----:B------:R-:W-:Y:S01]  /*1610*/  SHF.R.S32.HI R2, RZ, 0x3, R0 ;  /* 0x00000003ff027819 */ /* 0x000fe20000011400 */
[----:B------:R-:W-:Y:S01]  /*1620*/  UIADD3 UR15, UR8, -0x1, URZ ;  /* 0xffffffff080f7890 */ /* 0x000fe2000fffe03f */
[----:B------:R-:W-:Y:S01]  /*1630*/  LOP3.LUT R0, R0, 0xfffffff8, RZ, 0xc0, !PT ;  /* 0xfffffff800007812 */ /* 0x000fe200078ec0ff */
[----:B------:R-:W-:Y:S01]  /*1640*/  UIMAD UR4, UR12, UR5, UR4 ;  /* 0x000000050c0472a4 */ /* 0x000fe2000f8e0204 */
[----:B------:R-:W-:Y:S01]  /*1650*/  IADD3 R14, R2, 0x20, RZ ;  /* 0x00000020020e7810 */ /* 0x000fe20007ffe0ff */
[----:B------:R-:W-:Y:S01]  /*1660*/  UIMAD UR12, UR15, -0x40, UR14 ;  /* 0xffffffc00f0c78a4 */ /* 0x000fe2000f8e020e */
[----:B------:R-:W-:Y:S01]  /*1670*/  SHF.R.S32.HI R3, RZ, 0x1f, R2 ;  /* 0x0000001fff037819 */ /* 0x000fe20000011402 */
[----:B------:R-:W-:Y:S01]  /*1680*/  IMAD.IADD R22, R103, 0x1, -R0 ;  /* 0x0000000167167824 */ /* 0x000fe200078e0a00 */
[----:B------:R-:W-:Y:S01]  /*1690*/  ISETP.GE.AND P3, PT, R14, UR11, PT ;  /* 0x0000000b0e007c0c */ /* 0x000fe2000bf66270 */
[----:B------:R-:W-:Y:S01]  /*16a0*/  IMAD.SHL.U32 R235, R235, 0x8, RZ ;  /* 0x00000008ebeb7824 */ /* 0x000fe200078e00ff */
[----:B------:R-:W-:Y:S01]  /*16b0*/  IADD3 R0, R2, 0x40, RZ ;  /* 0x0000004002007810 */ /* 0x000fe20007ffe0ff */
[----:B------:R-:W-:Y:S01]  /*16c0*/  IMAD.SHL.U32 R20, R22, 0x8, RZ ;  /* 0x0000000816147824 */ /* 0x000fe200078e00ff */
[----:B------:R-:W-:Y:S01]  /*16d0*/  ISETP.GE.AND P4, PT, R2, UR11, PT ;  /* 0x0000000b02007c0c */ /* 0x000fe2000bf86270 */
[----:B------:R-:W-:Y:S01]  /*16e0*/  UMOV UR20, 0x5 ;  /* 0x0000000500147882 */ /* 0x000fe20000000000 */
[----:B------:R-:W-:Y:S01]  /*16f0*/  ISETP.GE.AND P2, PT, R0, UR11, PT ;  /* 0x0000000b00007c0c */ /* 0x000fe2000bf46270 */
[----:B-1----:R-:W-:Y:S01]  /*1700*/  IMAD.WIDE R26, R4, 0x80, R2 ;  /* 0x00000080041a7825 */ /* 0x002fe200078e0202 */
[----:B------:R-:W-:Y:S01]  /*1710*/  SHF.R.S32.HI R21, RZ, 0x1f, R20 ;  /* 0x0000001fff157819 */ /* 0x000fe20000011414 */
[----:B------:R-:W-:Y:S01]  /*1720*/  UISETP.GT.AND UP0, UPT, UR15, UR9, UPT ;  /* 0x000000090f00728c */ /* 0x000fe2000bf04270 */
[----:B------:R-:W-:Y:S01]  /*1730*/  IADD3 R4, P0, R20, UR6, RZ ;  /* 0x0000000614047c10 */ /* 0x000fe2000ff1e0ff */
[----:B------:R-:W-:Y:S01]  /*1740*/  UMOV UR6, 0x6 ;  /* 0x0000000600067882 */ /* 0x000fe20000000000 */
[----:B------:R-:W-:Y:S01]  /*1750*/  IADD3 R7, R2, 0x60, RZ ;  /* 0x0000006002077810 */ /* 0x000fe20007ffe0ff */
[----:B------:R-:W-:Y:S01]  /*1760*/  STL.64 [R1+0x28], R20 ;  /* 0x0000281401007387 */ /* 0x000fe20000100a00 */
[----:B------:R-:W-:Y:S01]  /*1770*/  IADD3.X R5, R21, UR17, RZ, P0, !PT ;  /* 0x0000001115057c10 */ /* 0x000fe200087fe4ff */
[----:B------:R-:W-:Y:S01]  /*1780*/  USHF.R.S32.HI UR17, URZ, 0x1f, UR15 ;  /* 0x0000001f3f117899 */ /* 0x000fe2000801140f */
[----:B------:R-:W-:Y:S01]  /*1790*/  @!P3 IADD3 R12, P0, R26, 0x20, RZ ;  /* 0x000000201a0cb810 */ /* 0x000fe20007f1e0ff */
[----:B------:R-:W-:Y:S01]  /*17a0*/  STL.64 [R1+0x20], R26 ;  /* 0x0000201a01007387 */ /* 0x000fe20000100a00 */
[----:B------:R-:W-:Y:S01]  /*17b0*/  ISETP.GE.AND P1, PT, R7, UR11, PT ;  /* 0x0000000b07007c0c */ /* 0x000fe2000bf26270 */
[----:B--2---:R-:W-:Y:S01]  /*17c0*/  IMAD.WIDE.U32 R4, R6, c[0x0][0x1a8], R4 ;  /* 0x00006a0006047a25 */ /* 0x004fe200078e0004 */
[----:B------:R-:W-:Y:S01]  /*17d0*/  LEA.HI R104, R23, R103, RZ, 0x5 ;  /* 0x0000006717687211 */ /* 0x000fe200078f28ff */
[----:B------:R1:W-:Y:S02]  /*17e0*/  STL [R1+0x38], R7 ;  /* 0x0000380701007387 */ /* 0x0003e40000100800 */
[----:B------:R-:W-:Y:S01]  /*17f0*/  @!P3 IMAD.X R0, RZ, RZ, R27, P0 ;  /* 0x000000ffff00b224 */ /* 0x000fe200000e061b */
[C---:B------:R-:W-:Y:S01]  /*1800*/  @!P2 IADD3 R11, P0, R26.reuse, 0x40, RZ ;  /* 0x000000401a0ba810 */ /* 0x040fe20007f1e0ff */
[----:B------:R-:W-:Y:S01]  /*1810*/  @!P4 IMAD R6, R27, c[0x0][0x190], RZ ;  /* 0x000064001b06ca24 */ /* 0x000fe200078e02ff */
[----:B------:R-:W-:Y:S01]  /*1820*/  IADD3 R5, R5, UR4, RZ ;  /* 0x0000000405057c10 */ /* 0x000fe2000fffe0ff */
[----:B------:R-:W-:Y:S01]  /*1830*/  ULDC.64 UR4, c[0x0][0x198] ;  /* 0x0000660000047ab9 */ /* 0x000fe20000000a00 */
[----:B------:R-:W-:Y:S01]  /*1840*/  SHF.R.S32.HI R102, RZ, 0x5, R104 ;  /* 0x00000005ff667819 */ /* 0x000fe20000011468 */
[C---:B------:R-:W-:Y:S01]  /*1850*/  @!P4 IMAD R10, R26.reuse, c[0x0][0x194], R6 ;  /* 0x000065001a0aca24 */ /* 0x040fe200078e0206 */
[----:B------:R-:W-:Y:S01]  /*1860*/  USHF.L.U64.HI UR6, UR4, UR6, UR5 ;  /* 0x0000000604067299 */ /* 0x000fe20008010205 */
[----:B------:R-:W-:Y:S01]  /*1870*/  @!P4 IMAD.WIDE.U32 R8, R26, c[0x0][0x190], R4 ;  /* 0x000064001a08ca25 */ /* 0x000fe200078e0004 */
[----:B------:R-:W-:-:S03]  /*1880*/  USHF.L.U64.HI UR20, UR4, UR20, UR5 ;  /* 0x0000001404147299 */ /* 0x000fc60008010205 */
[----:B------:R-:W-:Y:S02]  /*1890*/  @!P2 IMAD.MOV.U32 R6, RZ, RZ, R4 ;  /* 0x000000ffff06a224 */ /* 0x000fe400078e0004 */
[----:B-1----:R-:W-:Y:S02]  /*18a0*/  @!P3 IMAD R7, R0, c[0x0][0x190], RZ ;  /* 0x000064000007ba24 */ /* 0x002fe400078e02ff */
[----:B------:R-:W-:Y:S01]  /*18b0*/  @!P2 IMAD.X R0, RZ, RZ, R27, P0 ;  /* 0x000000ffff00a224 */ /* 0x000fe200000e061b */
[----:B------:R-:W-:Y:S01]  /*18c0*/  @!P1 IADD3 R15, P0, R26, 0x60, RZ ;  /* 0x000000601a0f9810 */ /* 0x000fe20007f1e0ff */
[----:B------:R-:W-:Y:S02]  /*18d0*/  @!P3 IMAD R16, R12, c[0x0][0x194], R7 ;  /* 0x000065000c10ba24 */ /* 0x000fe400078e0207 */
[----:B------:R-:W-:Y:S02]  /*18e0*/  @!P2 IMAD R0, R0, c[0x0][0x190], RZ ;  /* 0x000064000000aa24 */ /* 0x000fe400078e02ff */
[----:B------:R-:W-:-:S02]  /*18f0*/  @!P2 IMAD.MOV.U32 R7, RZ, RZ, R5 ;  /* 0x000000ffff07a224 */ /* 0x000fc400078e0005 */
[----:B------:R-:W-:Y:S02]  /*1900*/  @!P2 IMAD R19, R11, c[0x0][0x194], R0 ;  /* 0x000065000b13aa24 */ /* 0x000fe400078e0200 */
[----:B------:R-:W-:Y:S01]  /*1910*/  @!P4 IMAD.IADD R0, R9, 0x1, R10 ;  /* 0x000000010900c824 */ /* 0x000fe200078e020a */
[----:B------:R-:W-:Y:S01]  /*1920*/  @!P4 LEA R10, P6, R8, c[0x0][0x160], 0x1 ;  /* 0x00005800080aca11 */ /* 0x000fe200078c08ff */
[----:B------:R-:W-:-:S03]  /*1930*/  @!P2 IMAD.WIDE.U32 R6, R11, c[0x0][0x190], R6 ;  /* 0x000064000b06aa25 */ /* 0x000fc600078e0006 */
[----:B------:R-:W-:Y:S01]  /*1940*/  @!P4 LEA.HI.X R11, R8, c[0x0][0x164], R0, 0x1, P6 ;  /* 0x00005900080bca11 */ /* 0x000fe200030f0c00 */
[----:B------:R-:W-:-:S04]  /*1950*/  @!P3 IMAD.WIDE.U32 R12, R12, c[0x0][0x190], R4 ;  /* 0x000064000c0cba25 */ /* 0x000fc800078e0004 */
[----:B------:R-:W-:Y:S01]  /*1960*/  @!P1 IMAD.X R0, RZ, RZ, R27, P0 ;  /* 0x000000ffff009224 */ /* 0x000fe200000e061b */
[----:B------:R-:W-:Y:S01]  /*1970*/  ISETP.GE.AND P0, PT, R14, UR12, PT ;  /* 0x0000000c0e007c0c */ /* 0x000fe2000bf06270 */
[----:B------:R-:W-:Y:S01]  /*1980*/  @!P3 IMAD.IADD R9, R13, 0x1, R16 ;  /* 0x000000010d09b824 */ /* 0x000fe200078e0210 */
[----:B------:R-:W-:Y:S01]  /*1990*/  @!P3 LEA R16, P5, R12, c[0x0][0x160], 0x1 ;  /* 0x000058000c10ba11 */ /* 0x000fe200078a08ff */
[----:B------:R-:W-:Y:S02]  /*19a0*/  @!P1 IMAD R8, R0, c[0x0][0x190], RZ ;  /* 0x0000640000089a24 */ /* 0x000fe400078e02ff */
[----:B------:R-:W-:Y:S01]  /*19b0*/  IMAD.SHL.U32 R0, R2, 0x40, RZ ;  /* 0x0000004002007824 */ /* 0x000fe200078e00ff */
[----:B------:R-:W-:Y:S01]  /*19c0*/  @!P3 LEA.HI.X R17, R12, c[0x0][0x164], R9, 0x1, P5 ;  /* 0x000059000c11ba11 */ /* 0x000fe200028f0c09 */
[----:B------:R-:W-:Y:S01]  /*19d0*/  @!P2 IMAD.IADD R7, R7, 0x1, R19 ;  /* 0x000000010707a824 */ /* 0x000fe200078e0213 */
[----:B------:R-:W-:Y:S01]  /*19e0*/  @!P2 LEA R12, P6, R6, c[0x0][0x160], 0x1 ;  /* 0x00005800060caa11 */ /* 0x000fe200078c08ff */
[----:B------:R-:W-:Y:S01]  /*19f0*/  @!P1 IMAD R8, R15, c[0x0][0x194], R8 ;  /* 0x000065000f089a24 */ /* 0x000fe200078e0208 */
[----:B------:R-:W-:Y:S01]  /*1a00*/  LOP3.LUT R0, R0, 0x1c0, RZ, 0xc0, !PT ;  /* 0x000001c000007812 */ /* 0x000fe200078ec0ff */
[C---:B------:R-:W-:Y:S01]  /*1a10*/  IMAD R19, R3.reuse, c[0x0][0x198], RZ ;  /* 0x0000660003137a24 */ /* 0x040fe200078e02ff */
[----:B------:R-:W-:Y:S01]  /*1a20*/  @!P2 LEA.HI.X R13, R6, c[0x0][0x164], R7, 0x1, P6 ;  /* 0x00005900060daa11 */ /* 0x000fe200030f0c07 */
[----:B------:R-:W-:Y:S01]  /*1a30*/  IMAD R3, R3, c[0x0][0x1a0], RZ ;  /* 0x0000680003037a24 */ /* 0x000fe200078e02ff */
[----:B------:R-:W-:-:S02]  /*1a40*/  SHF.R.U32.HI R7, RZ, 0x3, R0 ;  /* 0x00000003ff077819 */ /* 0x000fc40000011600 */
[----:B------:R-:W-:Y:S01]  /*1a50*/  LOP3.LUT R6, R0, 0x38, R20, 0xf8, !PT ;  /* 0x0000003800067812 */ /* 0x000fe200078ef814 */
[----:B------:R-:W-:Y:S01]  /*1a60*/  IMAD R3, R2, c[0x0][0x1a4], R3 ;  /* 0x0000690002037a24 */ /* 0x000fe200078e0203 */
[----:B------:R-:W-:Y:S01]  /*1a70*/  ISETP.GE.AND P5, PT, R14, UR12, PT ;  /* 0x0000000c0e007c0c */ /* 0x000fe2000bfa6270 */
[----:B------:R-:W-:Y:S01]  /*1a80*/  @!P1 IMAD.WIDE.U32 R14, R15, c[0x0][0x190], R4 ;  /* 0x000064000f0e9a25 */ /* 0x000fe200078e0004 */
[----:B------:R-:W-:-:S03]  /*1a90*/  LOP3.LUT R6, R6, R7, RZ, 0x3c, !PT ;  /* 0x0000000706067212 */ /* 0x000fc600078e3cff */
[----:B------:R-:W-:Y:S01]  /*1aa0*/  @!P1 IMAD.IADD R0, R15, 0x1, R8 ;  /* 0x000000010f009824 */ /* 0x000fe200078e0208 */
[----:B------:R-:W-:Y:S01]  /*1ab0*/  @!P1 LEA R8, P6, R14, c[0x0][0x160], 0x1 ;  /* 0x000058000e089a11 */ /* 0x000fe200078c08ff */
[----:B------:R-:W-:Y:S01]  /*1ac0*/  IMAD.WIDE.U32 R4, R2, c[0x0][0x198], R20 ;  /* 0x0000660002047a25 */ /* 0x000fe200078e0014 */
[----:B------:R-:W-:Y:S02]  /*1ad0*/  LOP3.LUT R235, R6, 0xfffffe00, R235, 0xf8, !PT ;  /* 0xfffffe0006eb7812 */ /* 0x000fe400078ef8eb */
[----:B------:R-:W-:Y:S01]  /*1ae0*/  @!P1 LEA.HI.X R9, R14, c[0x0][0x164], R0, 0x1, P6 ;  /* 0x000059000e099a11 */ /* 0x000fe200030f0c00 */
[----:B------:R-:W-:Y:S01]  /*1af0*/  IMAD R0, R2, c[0x0][0x19c], R19 ;  /* 0x0000670002007a24 */ /* 0x000fe200078e0213 */
[----:B------:R-:W-:Y:S01]  /*1b00*/  IADD3 R4, P6, R4, UR22, RZ ;  /* 0x0000001604047c10 */ /* 0x000fe2000ffde0ff */
[----:B------:R-:W-:Y:S01]  /*1b10*/  IMAD.SHL.U32 R235, R235, 0x2, RZ ;  /* 0x00000002ebeb7824 */ /* 0x000fe200078e00ff */
[----:B------:R-:W-:Y:S01]  /*1b20*/  SHF.R.S32.HI R15, RZ, 0x1f, R18 ;  /* 0x0000001fff0f7819 */ /* 0x000fe20000011412 */
[C---:B------:R-:W-:Y:S01]  /*1b30*/  IMAD.WIDE.U32 R6, R2.reuse, c[0x0][0x1a0], R20 ;  /* 0x0000680002067a25 */ /* 0x040fe200078e0014 */
[----:B------:R-:W-:Y:S01]  /*1b40*/  IADD3.X R5, R5, UR7, R0, P6, !PT ;  /* 0x0000000705057c10 */ /* 0x000fe2000b7fe400 */
[----:B------:R-:W-:Y:S01]  /*1b50*/  USHF.L.U32 UR7, UR4, 0x6, URZ ;  /* 0x0000000604077899 */ /* 0x000fe2000800063f */
[----:B------:R-:W-:Y:S01]  /*1b60*/  @!PT LDS RZ, [RZ] ;  /* 0x00000000fffff984 */ /* 0x000fe20000000800 */
[----:B------:R-:W-:Y:S01]  /*1b70*/  @!PT LDS RZ, [RZ] ;  /* 0x00000000fffff984 */ /* 0x000fe20000000800 */
[----:B------:R-:W-:Y:S01]  /*1b80*/  @!PT LDS RZ, [RZ] ;  /* 0x00000000fffff984 */ /* 0x000fe20000000800 */
[----:B------:R1:W-:Y:S01]  /*1b90*/  @!P4 LDGSTS.E.BYPASS.LTC128B.128 [R235], [R10.64] ;  /* 0x000000000aebcfae */ /* 0x0003e2000b901d52 */
[----:B------:R-:W-:Y:S01]  /*1ba0*/  IMAD R0, R15, c[0x0][0x1b0], RZ ;  /* 0x00006c000f007a24 */ /* 0x000fe200078e02ff */
[----:B------:R-:W-:Y:S01]  /*1bb0*/  ISETP.GE.AND P6, PT, R2, UR12, PT ;  /* 0x0000000c02007c0c */ /* 0x000fe2000bfc6270 */
[----:B------:R-:W-:Y:S01]  /*1bc0*/  IMAD.WIDE.U32 R26, R18, c[0x0][0x1b0], R4 ;  /* 0x00006c00121a7a25 */ /* 0x000fe200078e0004 */
[----:B------:R1:W-:Y:S01]  /*1bd0*/  @!P4 LDGSTS.E.BYPASS.LTC128B.128 [R235+0x4000], [R10.64+0x80] ;  /* 0x040000800aebcfae */ /* 0x0003e2000b901d52 */
[----:B------:R-:W-:Y:S01]  /*1be0*/  UIMAD UR22, UR6, UR15, URZ ;  /* 0x0000000f061672a4 */ /* 0x000fe2000f8e023f */
[----:B------:R-:W-:Y:S01]  /*1bf0*/  LEA.HI R19, R23, R103, RZ, 0x4 ;  /* 0x0000006717137211 */ /* 0x000fe200078f20ff */
[----:B------:R-:W-:Y:S01]  /*1c00*/  IMAD.MOV.U32 R106, RZ, RZ, R26 ;  /* 0x000000ffff6a7224 */ /* 0x000fe200078e001a */
[----:B------:R1:W-:Y:S01]  /*1c10*/  @!P4 LDGSTS.E.BYPASS.LTC128B.128 [R235+0x8000], [R10.64+0x100] ;  /* 0x080001000aebcfae */ /* 0x0003e2000b901d52 */
[----:B------:R-:W-:Y:S01]  /*1c20*/  UIMAD UR22, UR17, UR7, UR22 ;  /* 0x00000007111672a4 */ /* 0x000fe2000f8e0216 */
[----:B------:R-:W-:-:S02]  /*1c30*/  SHF.R.S32.HI R14, RZ, 0x4, R19 ;  /* 0x00000004ff0e7819 */ /* 0x000fc40000011413 */
[----:B------:R1:W-:Y:S04]  /*1c40*/  @!P4 LDGSTS.E.BYPASS.LTC128B.128 [R235+0xc000], [R10.64+0x180] ;  /* 0x0c0001800aebcfae */ /* 0x0003e8000b901d52 */
[----:B------:R2:W-:Y:S04]  /*1c50*/  @!P3 LDGSTS.E.BYPASS.LTC128B.128 [R235+0x1000], [R16.64] ;  /* 0x0100000010ebbfae */ /* 0x0005e8000b901d52 */
[----:B------:R2:W-:Y:S04]  /*1c60*/  @!P3 LDGSTS.E.BYPASS.LTC128B.128 [R235+0x5000], [R16.64+0x80] ;  /* 0x0500008010ebbfae */ /* 0x0005e8000b901d52 */
[----:B------:R2:W-:Y:S04]  /*1c70*/  @!P3 LDGSTS.E.BYPASS.LTC128B.128 [R235+0x9000], [R16.64+0x100] ;  /* 0x0900010010ebbfae */ /* 0x0005e8000b901d52 */
[----:B------:R2:W-:Y:S04]  /*1c80*/  @!P3 LDGSTS.E.BYPASS.LTC128B.128 [R235+0xd000], [R16.64+0x180] ;  /* 0x0d00018010ebbfae */ /* 0x0005e8000b901d52 */
[----:B------:R3:W-:Y:S04]  /*1c90*/  @!P2 LDGSTS.E.BYPASS.LTC128B.128 [R235+0x2000], [R12.64] ;  /* 0x020000000cebafae */ /* 0x0007e8000b901d52 */
[----:B------:R3:W-:Y:S01]  /*1ca0*/  @!P2 LDGSTS.E.BYPASS.LTC128B.128 [R235+0x6000], [R12.64+0x80] ;  /* 0x060000800cebafae */ /* 0x0007e2000b901d52 */
[----:B-1----:R-:W-:Y:S01]  /*1cb0*/  IMAD R10, R18, c[0x0][0x1b4], R0 ;  /* 0x00006d00120a7a24 */ /* 0x002fe200078e0200 */
[----:B------:R-:W-:Y:S01]  /*1cc0*/  LOP3.LUT R0, R19, 0xfffffff0, RZ, 0xc0, !PT ;  /* 0xfffffff013007812 */ /* 0x000fe200078ec0ff */
[----:B------:R-:W-:Y:S01]  /*1cd0*/  IMAD.U32 R11, RZ, RZ, UR15 ;  /* 0x0000000fff0b7e24 */ /* 0x000fe2000f8e00ff */
[----:B------:R3:W-:Y:S01]  /*1ce0*/  @!P2 LDGSTS.E.BYPASS.LTC128B.128 [R235+0xa000], [R12.64+0x100] ;  /* 0x0a0001000cebafae */ /* 0x0007e2000b901d52 */
[----:B------:R-:W-:Y:S01]  /*1cf0*/  IMAD.IADD R107, R27, 0x1, R10 ;  /* 0x000000011b6b7824 */ /* 0x000fe200078e020a */
[----:B------:R-:W-:Y:S01]  /*1d00*/  IADD3 R10, P4, R6, UR24, RZ ;  /* 0x00000018060a7c10 */ /* 0x000fe2000ff9e0ff */
[----:B------:R-:W-:Y:S01]  /*1d10*/  IMAD.IADD R0, R103, 0x1, -R0 ;  /* 0x0000000167007824 */ /* 0x000fe200078e0a00 */
[----:B------:R3:W-:Y:S01]  /*1d20*/  @!P2 LDGSTS.E.BYPASS.LTC128B.128 [R235+0xe000], [R12.64+0x180] ;  /* 0x0e0001800cebafae */ /* 0x0007e2000b901d52 */
[----:B------:R-:W-:Y:S01]  /*1d30*/  IMAD.WIDE.U32 R4, R11, UR7, R106 ;  /* 0x000000070b047c25 */ /* 0x000fe2000f8e006a */
[----:B------:R-:W-:Y:S01]  /*1d40*/  IADD3.X R11, R7, UR21, R3, P4, !PT ;  /* 0x00000015070b7c10 */ /* 0x000fe2000a7fe403 */
[----:B------:R-:W-:Y:S01]  /*1d50*/  USHF.L.U32 UR21, UR4, 0x5, URZ ;  /* 0x0000000504157899 */ /* 0x000fe2000800063f */
[----:B------:R-:W-:Y:S01]  /*1d60*/  LEA.HI R7, R19, R14, RZ, 0x1 ;  /* 0x0000000e13077211 */ /* 0x000fe200078f08ff */
[----:B------:R1:W-:Y:S01]  /*1d70*/  @!P1 LDGSTS.E.BYPASS.LTC128B.128 [R235+0x3000], [R8.64] ;  /* 0x0300000008eb9fae */ /* 0x0003e2000b901d52 */
[----:B------:R-:W-:Y:S01]  /*1d80*/  IADD3 R3, R5, UR22, RZ ;  /* 0x0000001605037c10 */ /* 0x000fe2000fffe0ff */
[----:B------:R-:W-:Y:S01]  /*1d90*/  ULDC.64 UR4, c[0x0][0x1a0] ;  /* 0x0000680000047ab9 */ /* 0x000fe20000000a00 */
[C---:B------:R-:W-:Y:S01]  /*1da0*/  @!P6 LEA R6, P4, R4.reuse, c[0x0][0x168], 0x1 ;  /* 0x00005a000406ea11 */ /* 0x040fe200078808ff */
[----:B------:R1:W-:Y:S01]  /*1db0*/  @!P1 LDGSTS.E.BYPASS.LTC128B.128 [R235+0x7000], [R8.64+0x80] ;  /* 0x0700008008eb9fae */ /* 0x0003e2000b901d52 */
[----:B------:R-:W-:Y:S01]  /*1dc0*/  LOP3.LUT R19, R7, 0xfffffffe, RZ, 0xc0, !PT ;  /* 0xfffffffe07137812 */ /* 0x000fe200078ec0ff */
[----:B------:R-:W-:Y:S01]  /*1dd0*/  UIMAD.WIDE.U32 UR22, UR15, UR4, URZ ;  /* 0x000000040f1672a5 */ /* 0x000fe2000f8e003f */
[C---:B------:R-:W-:Y:S01]  /*1de0*/  @!P6 LEA.HI.X R7, R4.reuse, c[0x0][0x16c], R3, 0x1, P4 ;  /* 0x00005b000407ea11 */ /* 0x040fe200020f0c03 */
[----:B------:R1:W-:Y:S01]  /*1df0*/  @!P1 LDGSTS.E.BYPASS.LTC128B.128 [R235+0xb000], [R8.64+0x100] ;  /* 0x0b00010008eb9fae */ /* 0x0003e2000b901d52 */
[----:B------:R-:W-:Y:S01]  /*1e00*/  @!P5 IADD3 R5, P4, R4, UR21, RZ ;  /* 0x000000150405dc10 */ /* 0x000fe2000ff9e0ff */
[----:B------:R-:W-:Y:S01]  /*1e10*/  UIMAD UR4, UR17, UR4, URZ ;  /* 0x00000004110472a4 */ /* 0x000fe2000f8e023f */
[----:B------:R-:W-:Y:S01]  /*1e20*/  SHF.R.S32.HI R21, RZ, 0x1f, R0 ;  /* 0x0000001fff157819 */ /* 0x000fe20000011400 */
[----:B------:R1:W-:Y:S01]  /*1e30*/  @!P1 LDGSTS.E.BYPASS.LTC128B.128 [R235+0xf000], [R8.64+0x180] ;  /* 0x0f00018008eb9fae */ /* 0x0003e2000b901d52 */
[----:B------:R-:W-:Y:S01]  /*1e40*/  @!P5 IADD3.X R3, R3, UR20, RZ, P4, !PT ;  /* 0x000000140303dc10 */ /* 0x000fe2000a7fe4ff */
[----:B------:R-:W-:Y:S01]  /*1e50*/  IMAD.IADD R19, R14, 0x1, -R19 ;  /* 0x000000010e137824 */ /* 0x000fe200078e0a13 */
[----:B------:R-:W-:Y:S01]  /*1e60*/  @!P5 LEA R4, P4, R5, c[0x0][0x168], 0x1 ;  /* 0x00005a000504da11 */ /* 0x000fe200078808ff */
[----:B------:R4:W-:Y:S01]  /*1e70*/  @!P6 LDGSTS.E.BYPASS.LTC128B.128 [R235+0x10000], [R6.64] ;  /* 0x1000000006ebefae */ /* 0x0009e2000b901d52 */
[----:B------:R-:W-:Y:S01]  /*1e80*/  LEA.HI R21, R21, R0, RZ, 0x3 ;  /* 0x0000000015157211 */ /* 0x000fe200078f18ff */
[----:B------:R-:W-:Y:S01]  /*1e90*/  UIMAD UR4, UR15, UR5, UR4 ;  /* 0x000000050f0472a4 */ /* 0x000fe2000f8e0204 */
[----:B------:R-:W-:Y:S01]  /*1ea0*/  @!P5 LEA.HI.X R5, R5, c[0x0][0x16c], R3, 0x1, P4 ;  /* 0x00005b000505da11 */ /* 0x000fe200020f0c03 */
[----:B------:R4:W-:Y:S01]  /*1eb0*/  @!P6 LDGSTS.E.BYPASS.LTC128B.128 [R235+0x12000], [R6.64+0x80] ;  /* 0x1200008006ebefae */ /* 0x0009e2000b901d52 */
[----:B------:R-:W-:Y:S01]  /*1ec0*/  LOP3.LUT R20, R21, 0xfffffff8, RZ, 0xc0, !PT ;  /* 0xfffffff815147812 */ /* 0x000fe200078ec0ff */
[C---:B------:R-:W-:Y:S01]  /*1ed0*/  IMAD.SHL.U32 R3, R2.reuse, 0x8, RZ ;  /* 0x0000000802037824 */ /* 0x040fe200078e00ff */
[----:B------:R-:W-:Y:S01]  /*1ee0*/  ISETP.GE.AND P4, PT, R2, UR12, PT ;  /* 0x0000000c02007c0c */ /* 0x000fe2000bf86270 */
[----:B------:R4:W-:Y:S01]  /*1ef0*/  @!P6 LDGSTS.E.BYPASS.LTC128B.128 [R235+0x14000], [R6.64+0x100] ;  /* 0x1400010006ebefae */ /* 0x0009e2000b901d52 */
[----:B------:R-:W-:Y:S01]  /*1f00*/  IMAD R14, R15, c[0x0][0x1b8], RZ ;  /* 0x00006e000f0e7a24 */ /* 0x000fe200078e02ff */
[----:B------:R-:W-:Y:S01]  /*1f10*/  UIADD3 UR4, UR23, UR4, URZ ;  /* 0x0000000417047290 */ /* 0x000fe2000fffe03f */
[----:B------:R-:W-:Y:S01]  /*1f20*/  IMAD.IADD R20, R0, 0x1, -R20 ;  /* 0x0000000100147824 */ /* 0x000fe200078e0a14 */
[----:B------:R4:W-:Y:S01]  /*1f30*/  @!P6 LDGSTS.E.BYPASS.LTC128B.128 [R235+0x16000], [R6.64+0x180] ;  /* 0x1600018006ebefae */ /* 0x0009e2000b901d52 */
[----:B------:R-:W-:Y:S01]  /*1f40*/  IMAD.SHL.U32 R0, R22, 0x40, RZ ;  /* 0x0000004016007824 */ /* 0x000fe200078e00ff */
[----:B------:R-:W-:Y:S01]  /*1f50*/  UIADD3 UR5, UR14, 0x1, -UR16 ;  /* 0x000000010e057890 */ /* 0x000fe2000fffe810 */
[----:B------:R-:W-:Y:S01]  /*1f60*/  IMAD R14, R18, c[0x0][0x1bc], R14 ;  /* 0x00006f00120e7a24 */ /* 0x000fe200078e020e */
[----:B------:R5:W-:Y:S01]  /*1f70*/  @!P5 LDGSTS.E.BYPASS.LTC128B.128 [R235+0x11000], [R4.64] ;  /* 0x1100000004ebdfae */ /* 0x000be2000b901d52 */
[----:B------:R-:W-:Y:S01]  /*1f80*/  ULDC UR12, c[0x0][0x2e8] ;  /* 0x0000ba00000c7ab9 */ /* 0x000fe20000000800 */
[----:B------:R-:W-:Y:S01]  /*1f90*/  LOP3.LUT R0, R0, 0x1c0, RZ, 0xc0, !PT ;  /* 0x000001c000007812 */ /* 0x000fe200078ec0ff */
[----:B------:R-:W-:Y:S01]  /*1fa0*/  UIADD3 UR5, UR5, UR12, URZ ;  /* 0x0000000c05057290 */ /* 0x000fe2000fffe03f */
[----:B------:R5:W-:Y:S01]  /*1fb0*/  @!P5 LDGSTS.E.BYPASS.LTC128B.128 [R235+0x13000], [R4.64+0x80] ;  /* 0x1300008004ebdfae */ /* 0x000be2000b901d52 */
[----:B-1----:R-:W-:-:S03]  /*1fc0*/  IMAD.MOV.U32 R9, RZ, RZ, 0x20 ;  /* 0x00000020ff097424 */ /* 0x002fc600078e00ff */
[----:B------:R5:W-:Y:S01]  /*1fd0*/  @!P5 LDGSTS.E.BYPASS.LTC128B.128 [R235+0x15000], [R4.64+0x100] ;  /* 0x1500010004ebdfae */ /* 0x000be2000b901d52 */
[----:B---3--:R-:W-:-:S03]  /*1fe0*/  IMAD.WIDE.U32 R12, R9, c[0x0][0x1a0], RZ ;  /* 0x00006800090c7a25 */ /* 0x008fc600078e00ff */
[----:B------:R5:W-:Y:S04]  /*1ff0*/  @!P5 LDGSTS.E.BYPASS.LTC128B.128 [R235+0x17000], [R4.64+0x180] ;  /* 0x1700018004ebdfae */ /* 0x000be8000b901d52 */
[----:B------:R-:W0:Y:S04]  /*2000*/  LDGDEPBAR ;  /* 0x00000000000079af */ /* 0x000e280000000000 */
[----:B------:R1:W-:Y:S01]  /*2010*/  STL.64 [R1+0x18], R26 ;  /* 0x0000181a01007387 */ /* 0x0003e20000100a00 */
[----:B----4-:R-:W-:Y:S01]  /*2020*/  LOP3.LUT R7, R0, 0x8, R3, 0xf8, !PT ;  /* 0x0000000800077812 */ /* 0x010fe200078ef803 */
[----:B------:R-:W-:-:S02]  /*2030*/  IMAD.U32 R6, RZ, RZ, UR4 ;  /* 0x00000004ff067e24 */ /* 0x000fc4000f8e00ff */
[----:B------:R-:W-:Y:S01]  /*2040*/  STL.64 [R1+0x8], R106 ;  /* 0x0000086a01007387 */ /* 0x000fe20000100a00 */
[----:B------:R-:W-:Y:S02]  /*2050*/  ULDC UR4, c[0x0][0x2e4] ;  /* 0x0000b90000047ab9 */ /* 0x000fe40000000800 */
[----:B------:R-:W-:Y:S01]  /*2060*/  UIADD3 UR4, UR14, -UR4, -UR16 ;  /* 0x800000040e047290 */ /* 0x000fe2000fffe810 */
[----:B-----5:R-:W-:Y:S01]  /*2070*/  IMAD.SHL.U32 R5, R20, 0x40, RZ ;  /* 0x0000004014057824 */ /* 0x020fe200078e00ff */
[----:B------:R-:W-:-:S04]  /*2080*/  DEPBAR.LE SB0, 0x0 ;  /* 0x000080000000791a */ /* 0x000fc80000000000 */
[----:B------:R-:W-:Y:S01]  /*2090*/  BAR.SYNC.DEFER_BLOCKING 0x0 ;  /* 0x0000000000007b1d */ /* 0x000fe20000010000 */
[----:B------:R-:W-:Y:S01]  /*20a0*/  IMAD.SHL.U32 R4, R19, 0x8, RZ ;  /* 0x0000000813047824 */ /* 0x000fe200078e00ff */
[----:B------:R-:W-:Y:S01]  /*20b0*/  LOP3.LUT R2, R5, 0x1c0, RZ, 0xc0, !PT ;  /* 0x000001c005027812 */ /* 0x000fe200078ec0ff */
[----:B-1----:R-:W-:Y:S01]  /*20c0*/  IMAD.WIDE.U32 R26, R18, c[0x0][0x1b8], R10 ;  /* 0x00006e00121a7a25 */ /* 0x002fe200078e000a */
[----:B------:R-:W-:Y:S02]  /*20d0*/  SHF.R.U32.HI R5, RZ, 0x3, R0 ;  /* 0x00000003ff057819 */ /* 0x000fe40000011600 */
[----:B------:R-:W-:Y:S01]  /*20e0*/  LOP3.LUT R3, R2, 0x8, R4, 0xf8, !PT ;  /* 0x0000000802037812 */ /* 0x000fe200078ef804 */
[----:B------:R-:W-:Y:S01]  /*20f0*/  IMAD.U32 R10, RZ, RZ, UR22 ;  /* 0x00000016ff0a7e24 */ /* 0x000fe2000f8e00ff */
[----:B------:R-:W-:Y:S01]  /*2100*/  SHF.R.U32.HI R2, RZ, 0x3, R2 ;  /* 0x00000003ff027819 */ /* 0x000fe20000011602 */
[----:B------:R-:W-:Y:S01]  /*2110*/  IMAD.IADD R25, R27, 0x1, R14 ;  /* 0x000000011b197824 */ /* 0x000fe200078e020e */
[----:B------:R-:W-:Y:S01]  /*2120*/  LOP3.LUT R8, R7, R5, RZ, 0x3c, !PT ;  /* 0x0000000507087212 */ /* 0x000fe200078e3cff */
[----:B------:R-:W-:Y:S01]  /*2130*/  IMAD.SHL.U32 R5, R21, 0x40, RZ ;  /* 0x0000004015057824 */ /* 0x000fe200078e00ff */
[C---:B------:R-:W-:Y:S01]  /*2140*/  LEA R0, P1, R10.reuse, R26, 0x6 ;  /* 0x0000001a0a007211 */ /* 0x040fe200078230ff */
[----:B------:R-:W-:Y:S01]  /*2150*/  IMAD R7, R9, c[0x0][0x1a4], RZ ;  /* 0x0000690009077a24 */ /* 0x000fe200078e02ff */
[----:B------:R-:W-:Y:S01]  /*2160*/  LOP3.LUT R101, R3, R2, RZ, 0x3c, !PT ;  /* 0x0000000203657212 */ /* 0x000fe200078e3cff */
[----:B------:R-:W-:Y:S01]  /*2170*/  STL.64 [R1+0x30], R26 ;  /* 0x0000301a01007387 */ /* 0x000fe20000100a00 */
[----:B------:R-:W-:Y:S01]  /*2180*/  LEA.HI.X R2, R10, R25, R6, 0x6, P1 ;  /* 0x000000190a027211 */ /* 0x000fe200008f3406 */
[----:B------:R-:W-:Y:S01]  /*2190*/  IMAD.U32 R11, RZ, RZ, UR23 ;  /* 0x00000017ff0b7e24 */ /* 0x000fe2000f8e00ff */
[C---:B------:R-:W-:Y:S01]  /*21a0*/  @!P0 IADD3 R3, P1, R0.reuse, R12, RZ ;  /* 0x0000000c00038210 */ /* 0x040fe20007f3e0ff */
[----:B------:R-:W-:Y:S01]  /*21b0*/  STL [R1+0x14], R25 ;  /* 0x0000141901007387 */ /* 0x000fe20000100800 */
[----:B------:R-:W-:Y:S01]  /*21c0*/  @!P4 LEA R4, P2, R0, c[0x0][0x170], 0x1 ;  /* 0x00005c000004ca11 */ /* 0x000fe200078408ff */
[----:B------:R-:W-:Y:S01]  /*21d0*/  IMAD.MOV.U32 R14, RZ, RZ, 0x40 ;  /* 0x00000040ff0e7424 */ /* 0x000fe200078e00ff */
[----:B------:R-:W-:-:S02]  /*21e0*/  LOP3.LUT R100, R5, 0xfffffe00, RZ, 0xc0, !PT ;  /* 0xfffffe0005647812 */ /* 0x000fc400078ec0ff */
[----:B------:R-:W-:Y:S01]  /*21f0*/  @!P0 IADD3.X R7, R2, R13, R7, P1, !PT ;  /* 0x0000000d02078210 */ /* 0x000fe20000ffe407 */
[----:B------:R-:W-:Y:S01]  /*2200*/  @P4 STS.128 [R235+0x18000], RZ ;  /* 0x018000ffeb004388 */ /* 0x000fe20000000c00 */
[----:B------:R-:W-:Y:S01]  /*2210*/  @!P4 LEA.HI.X R5, R0, c[0x0][0x174], R2, 0x1, P2 ;  /* 0x00005d000005ca11 */ /* 0x000fe200010f0c02 */
[----:B------:R-:W-:Y:S01]  /*2220*/  IMAD R2, R102, 0x400, R100 ;  /* 0x0000040066027824 */ /* 0x000fe200078e0264 */
[----:B------:R-:W-:Y:S01]  /*2230*/  @!P0 LEA R6, P3, R3, c[0x0][0x170], 0x1 ;  /* 0x00005c0003068a11 */ /* 0x000fe200078608ff */
[----:B------:R-:W-:Y:S01]  /*2240*/  @P4 STS.128 [R235+0x1a000], RZ ;  /* 0x01a000ffeb004388 */ /* 0x000fe20000000c00 */
[----:B------:R-:W-:Y:S02]  /*2250*/  IMAD R0, R19, 0x200, R8 ;  /* 0x0000020013007824 */ /* 0x000fe400078e0208 */
[----:B------:R-:W-:Y:S01]  /*2260*/  @!P0 LEA.HI.X R7, R3, c[0x0][0x174], R7, 0x1, P3 ;  /* 0x00005d0003078a11 */ /* 0x000fe200018f0c07 */
[----:B------:R-:W-:Y:S01]  /*2270*/  @P4 STS.128 [R235+0x1c000], RZ ;  /* 0x01c000ffeb004388 */ /* 0x000fe20000000c00 */
[----:B------:R-:W-:-:S02]  /*2280*/  IMAD.IADD R2, R101, 0x1, R2 ;  /* 0x0000000165027824 */ /* 0x000fc400078e0202 */
[----:B------:R-:W-:Y:S01]  /*2290*/  IMAD.SHL.U32 R208, R0, 0x2, RZ ;  /* 0x0000000200d07824 */ /* 0x000fe200078e00ff */
[----:B------:R-:W-:Y:S01]  /*22a0*/  @P4 STS.128 [R235+0x1e000], RZ ;  /* 0x01e000ffeb004388 */ /* 0x000fe20000000c00 */
[----:B------:R-:W-:Y:S02]  /*22b0*/  IMAD.SHL.U32 R215, R2, 0x2, RZ ;  /* 0x0000000202d77824 */ /* 0x000fe400078e00ff */
[----:B------:R-:W-:Y:S01]  /*22c0*/  IMAD.MOV.U32 R3, RZ, RZ, 0x10 ;  /* 0x00000010ff037424 */ /* 0x000fe200078e00ff */
[----:B------:R-:W-:Y:S01]  /*22d0*/  @!PT LDS RZ, [RZ] ;  /* 0x00000000fffff984 */ /* 0x000fe20000000800 */
[----:B------:R-:W-:Y:S01]  /*22e0*/  @!PT LDS RZ, [RZ] ;  /* 0x00000000fffff984 */ /* 0x000fe20000000800 */
[----:B------:R-:W-:Y:S01]  /*22f0*/  @!PT LDS RZ, [RZ] ;  /* 0x00000000fffff984 */ /* 0x000fe20000000800 */
[----:B------:R1:W-:Y:S01]  /*2300*/  @!P4 LDGSTS.E.BYPASS.LTC128B.128 [R235+0x18000], [R4.64] ;  /* 0x1800000004ebcfae */ /* 0x0003e2000b901d52 */
[----:B------:R-:W-:Y:S02]  /*2310*/  R2P PR, R20, 0x6 ;  /* 0x0000000614007804 */ /* 0x000fe40000000000 */
[C---:B------:R-:W-:Y:S01]  /*2320*/  IADD3 R2, R208.reuse, 0x10000, RZ ;  /* 0x00010000d0027810 */ /* 0x040fe20007ffe0ff */
[----:B------:R1:W-:Y:S01]  /*2330*/  @!P4 LDGSTS.E.BYPASS.LTC128B.128 [R235+0x1a000], [R4.64+0x80] ;  /* 0x1a00008004ebcfae */ /* 0x0003e2000b901d52 */
[----:B------:R-:W-:-:S02]  /*2340*/  IADD3 R219, R208, 0x10020, RZ ;  /* 0x00010020d0db7810 */ /* 0x000fc40007ffe0ff */
[----:B------:R-:W-:Y:S01]  /*2350*/  SEL R0, R9, 0xffffffe0, !P2 ;  /* 0xffffffe009007807 */ /* 0x000fe20005000000 */
[----:B------:R1:W-:Y:S01]  /*2360*/  @!P4 LDGSTS.E.BYPASS.LTC128B.128 [R235+0x1c000], [R4.64+0x100] ;  /* 0x1c00010004ebcfae */ /* 0x0003e2000b901d52 */
[----:B------:R-:W-:Y:S02]  /*2370*/  SEL R3, R3, 0xfffffff0, !P1 ;  /* 0xfffffff003037807 */ /* 0x000fe40004800000 */
[----:B------:R-:W-:Y:S01]  /*2380*/  R2P PR, R22, 0x6 ;  /* 0x0000000616007804 */ /* 0x000fe20000000000 */
[----:B------:R1:W-:Y:S01]  /*2390*/  @!P4 LDGSTS.E.BYPASS.LTC128B.128 [R235+0x1e000], [R4.64+0x180] ;  /* 0x1e00018004ebcfae */ /* 0x0003e2000b901d52 */
[C-C-:B------:R-:W-:Y:S02]  /*23a0*/  IMAD R218, R0.reuse, 0x2, R215.reuse ;  /* 0x0000000200da7824 */ /* 0x140fe400078e02d7 */
[----:B------:R-:W-:Y:S01]  /*23b0*/  IMAD R216, R3, 0x2, R215 ;  /* 0x0000000203d87824 */ /* 0x000fe200078e02d7 */
[----:B------:R-:W-:Y:S03]  /*23c0*/  @P0 STS.128 [R235+0x19000], RZ ;  /* 0x019000ffeb000388 */ /* 0x000fe60000000c00 */
[----:B------:R-:W-:Y:S01]  /*23d0*/  IMAD R217, R0, 0x2, R216 ;  /* 0x0000000200d97824 */ /* 0x000fe200078e02d8 */
[----:B------:R-:W-:Y:S04]  /*23e0*/  @P0 STS.128 [R235+0x1b000], RZ ;  /* 0x01b000ffeb000388 */ /* 0x000fe80000000c00 */
[----:B------:R-:W-:Y:S01]  /*23f0*/  @P0 STS.128 [R235+0x1d000], RZ ;  /* 0x01d000ffeb000388 */ /* 0x000fe20000000c00 */
[----:B------:R-:W-:-:S02]  /*2400*/  @P1 IADD3 R219, R2, -0x20, RZ ;  /* 0xffffffe002db1810 */ /* 0x000fc40007ffe0ff */
[----:B------:R-:W-:Y:S01]  /*2410*/  SEL R2, R14, 0xffffffc0, !P2 ;  /* 0xffffffc00e027807 */ /* 0x000fe20005000000 */
[----:B------:R-:W-:Y:S01]  /*2420*/  @P0 STS.128 [R235+0x1f000], RZ ;  /* 0x01f000ffeb000388 */ /* 0x000fe20000000c00 */
[C---:B------:R-:W-:Y:S02]  /*2430*/  IADD3 R234, R219.reuse, 0x800, RZ ;  /* 0x00000800dbea7810 */ /* 0x040fe40007ffe0ff */
[C---:B------:R-:W-:Y:S01]  /*2440*/  IADD3 R233, R219.reuse, 0x1000, RZ ;  /* 0x00001000dbe97810 */ /* 0x040fe20007ffe0ff */
[----:B------:R-:W-:Y:S01]  /*2450*/  @!PT LDS RZ, [RZ] ;  /* 0x00000000fffff984 */ /* 0x000fe20000000800 */
[----:B------:R-:W-:Y:S01]  /*2460*/  @!PT LDS RZ, [RZ] ;  /* 0x00000000fffff984 */ /* 0x000fe20000000800 */
[----:B------:R-:W-:Y:S01]  /*2470*/  @!PT LDS RZ, [RZ] ;  /* 0x00000000fffff984 */ /* 0x000fe20000000800 */
[----:B------:R1:W-:Y:S01]  /*2480*/  @!P0 LDGSTS.E.BYPASS.LTC128B.128 [R235+0x19000], [R6.64] ;  /* 0x1900000006eb8fae */ /* 0x0003e2000b901d52 */
[----:B------:R-:W-:Y:S01]  /*2490*/  IMAD.IADD R214, R208, 0x1, R2 ;  /* 0x00000001d0d67824 */ /* 0x000fe200078e0202 */
[----:B------:R-:W-:Y:S01]  /*24a0*/  IADD3 R232, R219, 0x1800, RZ ;  /* 0x00001800dbe87810 */ /* 0x000fe20007ffe0ff */
[----:B------:R-:W-:Y:S01]  /*24b0*/  IMAD.IADD R213, R2, 0x1, R219 ;  /* 0x0000000102d57824 */ /* 0x000fe200078e02db */
[----:B------:R1:W-:Y:S01]  /*24c0*/  @!P0 LDGSTS.E.BYPASS.LTC128B.128 [R235+0x1b000], [R6.64+0x80] ;  /* 0x1b00008006eb8fae */ /* 0x0003e2000b901d52 */
[----:B------:R-:W-:-:S02]  /*24d0*/  LOP3.LUT R2, R104, 0xffffffe0, RZ, 0xc0, !PT ;  /* 0xffffffe068027812 */ /* 0x000fc400078ec0ff */
[C---:B------:R-:W-:Y:S01]  /*24e0*/  IADD3 R231, R219.reuse, 0x2000, RZ ;  /* 0x00002000dbe77810 */ /* 0x040fe20007ffe0ff */
[----:B------:R1:W-:Y:S01]  /*24f0*/  @!P0 LDGSTS.E.BYPASS.LTC128B.128 [R235+0x1d000], [R6.64+0x100] ;  /* 0x1d00010006eb8fae */ /* 0x0003e2000b901d52 */
[----:B------:R-:W-:Y:S01]  /*2500*/  IADD3 R230, R219, 0x2800, RZ ;  /* 0x00002800dbe67810 */ /* 0x000fe20007ffe0ff */
[----:B------:R-:W-:Y:S01]  /*2510*/  IMAD.IADD R2, R103, 0x1, -R2 ;  /* 0x0000000167027824 */ /* 0x000fe200078e0a02 */
[----:B------:R-:W-:Y:S01]  /*2520*/  IADD3 R229, R219, 0x3000, RZ ;  /* 0x00003000dbe57810 */ /* 0x000fe20007ffe0ff */
[----:B------:R1:W-:Y:S01]  /*2530*/  @!P0 LDGSTS.E.BYPASS.LTC128B.128 [R235+0x1f000], [R6.64+0x180] ;  /* 0x1f00018006eb8fae */ /* 0x0003e2000b901d52 */
[----:B------:R-:W-:Y:S01]  /*2540*/  IMAD.SHL.U32 R103, R103, 0x2, RZ ;  /* 0x0000000267677824 */ /* 0x000fe200078e00ff */
[C---:B------:R-:W-:Y:S02]  /*2550*/  IADD3 R228, R219.reuse, 0x3800, RZ ;  /* 0x00003800dbe47810 */ /* 0x040fe40007ffe0ff */
[----:B--2---:R-:W-:Y:S01]  /*2560*/  LDSM.16.M88.4 R16, [R208+0x10000] ;  /* 0x01000000d010783b */ /* 0x004fe20000000200 */
[----:B------:R-:W-:-:S02]  /*2570*/  IADD3 R227, R219, 0x4000, RZ ;  /* 0x00004000dbe37810 */ /* 0x000fc40007ffe0ff */
[----:B------:R-:W-:Y:S01]  /*2580*/  LOP3.LUT R105, R103, 0x6, RZ, 0xc0, !PT ;  /* 0x0000000667697812 */ /* 0x000fe200078ec0ff */
        /* <DEDUP_REMOVED lines=9> */
[----:B------:R-:W-:Y:S01]  /*2620*/  LDSM.16.M88.4 R8, [R216] ;  /* 0x00000000d808783b */ /* 0x000fe20000000200 */
[----:B------:R-:W-:-:S03]  /*2630*/  IADD3 R220, R219, 0x7800, RZ ;  /* 0x00007800dbdc7810 */ /* 0x000fc60007ffe0ff */
[----:B------:R-:W-:Y:S04]  /*2640*/  LDSM.16.M88.4 R36, [R219] ;  /* 0x00000000db24783b */ /* 0x000fe80000000200 */
[----:B-1----:R-:W1:Y:S04]  /*2650*/  LDSM.16.M88.4 R4, [R215] ;  /* 0x00000000d704783b */ /* 0x002e680000000200 */
[----:B------:R-:W2:Y:S04]  /*2660*/  LDSM.16.M88.4 R60, [R219+0x800] ;  /* 0x00080000db3c783b */ /* 0x000ea80000000200 */
[----:B------:R-:W3:Y:S04]  /*2670*/  LDSM.16.M88.4 R68, [R219+0x1000] ;  /* 0x00100000db44783b */ /* 0x000ee80000000200 */
[----:B------:R-:W4:Y:S04]  /*2680*/  LDSM.16.M88.4 R72, [R219+0x1800] ;  /* 0x00180000db48783b */ /* 0x000f280000000200 */
[----:B------:R-:W-:Y:S04]  /*2690*/  LDSM.16.M88.4 R12, [R218] ;  /* 0x00000000da0c783b */ /* 0x000fe80000000200 */
[----:B------:R-:W5:Y:S04]  /*26a0*/  LDSM.16.M88.4 R80, [R214+0x10000] ;  /* 0x01000000d650783b */ /* 0x000f680000000200 */
[----:B------:R-:W-:Y:S04]  /*26b0*/  LDSM.16.M88.4 R76, [R214+0x11000] ;  /* 0x01100000d64c783b */ /* 0x000fe80000000200 */
[----:B------:R-:W-:Y:S04]  /*26c0*/  LDSM.16.M88.4 R84, [R214+0x11800] ;  /* 0x01180000d654783b */ /* 0x000fe80000000200 */
[----:B------:R-:W-:Y:S04]  /*26d0*/  LDSM.16.M88.4 R88, [R213] ;  /* 0x00000000d558783b */ /* 0x000fe80000000200 */
[----:B------:R-:W-:Y:S01]  /*26e0*/  LDSM.16.M88.4 R96, [R219+0x4000] ;  /* 0x00400000db60783b */ /* 0x000fe20000000200 */
[C---:B-1----:R-:W-:Y:S03]  /*26f0*/  HMMA.16816.F32 R32, R4.reuse, R16, RZ ;  /* 0x000000100420723c */ /* 0x042fe600000018ff */
[----:B------:R-:W-:Y:S04]  /*2700*/  LDSM.16.M88.4 R92, [R214+0x14000] ;  /* 0x01400000d65c783b */ /* 0x000fe80000000200 */
[----:B------:R-:W0:Y:S01]  /*2710*/  LDGDEPBAR ;  /* 0x00000000000079af */ /* 0x000e220000000000 */
[C---:B------:R-:W-:Y:S08]  /*2720*/  HMMA.16816.F32 R40, R4.reuse, R18, RZ ;  /* 0x000000120428723c */ /* 0x040ff000000018ff */
[C---:B------:R-:W-:Y:S08]  /*2730*/  HMMA.16816.F32 R44, R4.reuse, R28, RZ ;  /* 0x0000001c042c723c */ /* 0x040ff000000018ff */
[C---:B------:R-:W-:Y:S08]  /*2740*/  HMMA.16816.F32 R48, R4.reuse, R30, RZ ;  /* 0x0000001e0430723c */ /* 0x040ff000000018ff */
[C---:B------:R-:W-:Y:S08]  /*2750*/  HMMA.16816.F32 R52, R4.reuse, R24, RZ ;  /* 0x000000180434723c */ /* 0x040ff000000018ff */
[C---:B------:R-:W-:Y:S08]  /*2760*/  HMMA.16816.F32 R56, R4.reuse, R26, RZ ;  /* 0x0000001a0438723c */ /* 0x040ff000000018ff */
[C---:B------:R-:W-:Y:S08]  /*2770*/  HMMA.16816.F32 R64, R4.reuse, R20, RZ ;  /* 0x000000140440723c */ /* 0x040ff000000018ff */
[----:B------:R-:W-:Y:S01]  /*2780*/  HMMA.16816.F32 R16, R4, R22, RZ ;  /* 0x000000160410723c */ /* 0x000fe200000018ff */
[----:B------:R-:W-:Y:S04]  /*2790*/  LDSM.16.M88.4 R4, [R217] ;  /* 0x00000000d904783b */ /* 0x000fe80000000200 */
[----:B------:R-:W-:Y:S03]  /*27a0*/  LDSM.16.M88.4 R20, [R213+0x800] ;  /* 0x00080000d514783b */ /* 0x000fe60000000200 */
[C---:B------:R-:W-:Y:S01]  /*27b0*/  HMMA.16816.F32 R24, R8.reuse, R36, R32 ;  /* 0x000000240818723c */ /* 0x040fe20000001820 */
[----:B------:R-:W1:Y:S07]  /*27c0*/  LDSM.16.M88.4 R32, [R214+0x10800] ;  /* 0x01080000d620783b */ /* 0x000e6e0000000200 */
[C---:B------:R-:W-:Y:S08]  /*27d0*/  HMMA.16816.F32 R28, R8.reuse, R38, R40 ;  /* 0x00000026081c723c */ /* 0x040ff00000001828 */
[C---:B--2---:R-:W-:Y:S08]  /*27e0*/  HMMA.16816.F32 R36, R8.reuse, R60, R44 ;  /* 0x0000003c0824723c */ /* 0x044ff0000000182c */
[C---:B------:R-:W-:Y:S01]  /*27f0*/  HMMA.16816.F32 R40, R8.reuse, R62, R48 ;  /* 0x0000003e0828723c */ /* 0x040fe20000001830 */
[----:B------:R-:W-:Y:S07]  /*2800*/  LDSM.16.M88.4 R60, [R208+0x13000] ;  /* 0x01300000d03c783b */ /* 0x000fee0000000200 */
[C---:B---3--:R-:W-:Y:S08]  /*2810*/  HMMA.16816.F32 R44, R8.reuse, R68, R52 ;  /* 0x00000044082c723c */ /* 0x048ff00000001834 */
[C---:B------:R-:W-:Y:S01]  /*2820*/  HMMA.16816.F32 R48, R8.reuse, R70, R56 ;  /* 0x000000460830723c */ /* 0x040fe20000001838 */
[----:B------:R-:W2:Y:S04]  /*2830*/  LDSM.16.M88.4 R56, [R213+0x1000] ;  /* 0x00100000d538783b */ /* 0x000ea80000000200 */
[----:B------:R-:W-:Y:S03]  /*2840*/  LDSM.16.M88.4 R68, [R208+0x13800] ;  /* 0x01380000d044783b */ /* 0x000fe60000000200 */
[C---:B----4-:R-:W-:Y:S01]  /*2850*/  HMMA.16816.F32 R52, R8.reuse, R72, R64 ;  /* 0x000000480834723c */ /* 0x050fe20000001840 */
[----:B------:R-:W3:Y:S07]  /*2860*/  LDSM.16.M88.4 R64, [R213+0x1800] ;  /* 0x00180000d540783b */ /* 0x000eee0000000200 */
[----:B------:R-:W-:Y:S01]  /*2870*/  HMMA.16816.F32 R16, R8, R74, R16 ;  /* 0x0000004a0810723c */ /* 0x000fe20000001810 */
[----:B------:R-:W-:Y:S04]  /*2880*/  LDSM.16.M88.4 R8, [R215+0x4000] ;  /* 0x00400000d708783b */ /* 0x000fe80000000200 */
[----:B------:R-:W4:Y:S03]  /*2890*/  LDSM.16.M88.4 R72, [R208+0x12000] ;  /* 0x01200000d048783b */ /* 0x000f260000000200 */
[C---:B-----5:R-:W-:Y:S08]  /*28a0*/  HMMA.16816.F32 R24, R12.reuse, R80, R24 ;  /* 0x000000500c18723c */ /* 0x060ff00000001818 */
        /* <DEDUP_REMOVED lines=10> */
[----:B------:R-:W5:Y:S04]  /*2950*/  LDSM.16.M88.4 R16, [R216+0x4000] ;  /* 0x00400000d810783b */ /* 0x000f680000000200 */
[----:B------:R-:W-:Y:S03]  /*2960*/  LDSM.16.M88.4 R84, [R213+0x2000] ;  /* 0x00200000d554783b */ /* 0x000fe60000000200 */
[C---:B------:R-:W-:Y:S08]  /*2970*/  HMMA.16816.F32 R24, R4.reuse, R88, R24 ;  /* 0x000000580418723c */ /* 0x040ff00000001818 */
[C---:B------:R-:W-:Y:S01]  /*2980*/  HMMA.16816.F32 R28, R4.reuse, R90, R28 ;  /* 0x0000005a041c723c */ /* 0x040fe2000000181c */
[----:B------:R-:W-:Y:S07]  /*2990*/  LDSM.16.M88.4 R88, [R214+0x12000] ;  /* 0x01200000d658783b */ /* 0x000fee0000000200 */
[C---:B------:R-:W-:Y:S08]  /*29a0*/  HMMA.16816.F32 R36, R4.reuse, R20, R36 ;  /* 0x000000140424723c */ /* 0x040ff00000001824 */
[C---:B------:R-:W-:Y:S01]  /*29b0*/  HMMA.16816.F32 R40, R4.reuse, R22, R40 ;  /* 0x000000160428723c */ /* 0x040fe20000001828 */
[----:B------:R-:W1:Y:S07]  /*29c0*/  LDSM.16.M88.4 R20, [R219+0x2800] ;  /* 0x00280000db14783b */ /* 0x000e6e0000000200 */
[C---:B--2---:R-:W-:Y:S08]  /*29d0*/  HMMA.16816.F32 R44, R4.reuse, R56, R44 ;  /* 0x00000038042c723c */ /* 0x044ff0000000182c */
[C---:B------:R-:W-:Y:S01]  /*29e0*/  HMMA.16816.F32 R48, R4.reuse, R58, R48 ;  /* 0x0000003a0430723c */ /* 0x040fe20000001830 */
[----:B------:R-:W2:Y:S07]  /*29f0*/  LDSM.16.M88.4 R56, [R219+0x3000] ;  /* 0x00300000db38783b */ /* 0x000eae0000000200 */
[C---:B---3--:R-:W-:Y:S08]  /*2a00*/  HMMA.16816.F32 R52, R4.reuse, R64, R52 ;  /* 0x000000400434723c */ /* 0x048ff00000001834 */
[----:B------:R-:W-:Y:S01]  /*2a10*/  HMMA.16816.F32 R12, R4, R66, R12 ;  /* 0x00000042040c723c */ /* 0x000fe2000000180c */
[----:B------:R-:W3:Y:S04]  /*2a20*/  LDSM.16.M88.4 R64, [R219+0x3800] ;  /* 0x00380000db40783b */ /* 0x000ee80000000200 */
[----:B------:R-:W2:Y:S03]  /*2a30*/  LDSM.16.M88.4 R4, [R218+0x4000] ;  /* 0x00400000da04783b */ /* 0x000ea60000000200 */
        /* <DEDUP_REMOVED lines=8> */
[----:B------:R-:W4:Y:S07]  /*2ac0*/  LDSM.16.M88.4 R60, [R214+0x13000] ;  /* 0x01300000d63c783b */ /* 0x000f2e0000000200 */
[C---:B------:R-:W-:Y:S08]  /*2ad0*/  HMMA.16816.F32 R52, R8.reuse, R68, R52 ;  /* 0x000000440834723c */ /* 0x040ff00000001834 */
[----:B------:R-:W-:Y:S01]  /*2ae0*/  HMMA.16816.F32 R8, R8, R70, R12 ;  /* 0x000000460808723c */ /* 0x000fe2000000180c */
[----:B------:R-:W1:Y:S04]  /*2af0*/  LDSM.16.M88.4 R12, [R217+0x4000] ;  /* 0x00400000d90c783b */ /* 0x000e680000000200 */
[----:B------:R-:W-:Y:S03]  /*2b00*/  LDSM.16.M88.4 R68, [R213+0x3800] ;  /* 0x00380000d544783b */ /* 0x000fe60000000200 */
[C---:B-----5:R-:W-:Y:S08]  /*2b10*/  HMMA.16816.F32 R24, R16.reuse, R76, R24 ;  /* 0x0000004c1018723c */ /* 0x060ff00000001818 */
[C---:B------:R-:W-:Y:S01]  /*2b20*/  HMMA.16816.F32 R28, R16.reuse, R78, R28 ;  /* 0x0000004e101c723c */ /* 0x040fe2000000181c */
[----:B------:R-:W-:Y:S07]  /*2b30*/  LDSM.16.M88.4 R76, [R208+0x15800] ;  /* 0x01580000d04c783b */ /* 0x000fee0000000200 */
[C---:B------:R-:W-:Y:S08]  /*2b40*/  HMMA.16816.F32 R36, R16.reuse, R20, R36 ;  /* 0x000000141024723c */ /* 0x040ff00000001824 */
[C---:B------:R-:W-:Y:S01]  /*2b50*/  HMMA.16816.F32 R40, R16.reuse, R22, R40 ;  /* 0x000000161028723c */ /* 0x040fe20000001828 */
[----:B------:R-:W5:Y:S07]  /*2b60*/  LDSM.16.M88.4 R20, [R213+0x2800] ;  /* 0x00280000d514783b */ /* 0x000f6e0000000200 */
[C---:B--2---:R-:W-:Y:S08]  /*2b70*/  HMMA.16816.F32 R44, R16.reuse, R56, R44 ;  /* 0x00000038102c723c */ /* 0x044ff0000000182c */
[C---:B------:R-:W-:Y:S01]  /*2b80*/  HMMA.16816.F32 R48, R16.reuse, R58, R48 ;  /* 0x0000003a1030723c */ /* 0x040fe20000001830 */
[----:B------:R-:W2:Y:S07]  /*2b90*/  LDSM.16.M88.4 R56, [R213+0x3000] ;  /* 0x00300000d538783b */ /* 0x000eae0000000200 */
[C---:B---3--:R-:W-:Y:S08]  /*2ba0*/  HMMA.16816.F32 R52, R16.reuse, R64, R52 ;  /* 0x000000401034723c */ /* 0x048ff00000001834 */
[----:B------:R-:W-:Y:S01]  /*2bb0*/  HMMA.16816.F32 R8, R16, R66, R8 ;  /* 0x000000421008723c */ /* 0x000fe20000001808 */
[----:B------:R-:W3:Y:S04]  /*2bc0*/  LDSM.16.M88.4 R16, [R215+0x8000] ;  /* 0x00800000d710783b */ /* 0x000ee80000000200 */
[----:B------:R-:W-:Y:S03]  /*2bd0*/  LDSM.16.M88.4 R64, [R208+0x15000] ;  /* 0x01500000d040783b */ /* 0x000fe60000000200 */
[C---:B------:R-:W-:Y:S08]  /*2be0*/  HMMA.16816.F32 R24, R4.reuse, R88, R24 ;  /* 0x000000580418723c */ /* 0x040ff00000001818 */
[C---:B------:R-:W-:Y:S01]  /*2bf0*/  HMMA.16816.F32 R28, R4.reuse, R90, R28 ;  /* 0x0000005a041c723c */ /* 0x040fe2000000181c */
[----:B------:R-:W-:Y:S07]  /*2c00*/  LDSM.16.M88.4 R88, [R213+0x4000] ;  /* 0x00400000d558783b */ /* 0x000fee0000000200 */
[C---:B-1----:R-:W-:Y:S08]  /*2c10*/  HMMA.16816.F32 R36, R4.reuse, R32, R36 ;  /* 0x000000200424723c */ /* 0x042ff00000001824 */
[C---:B------:R-:W-:Y:S01]  /*2c20*/  HMMA.16816.F32 R40, R4.reuse, R34, R40 ;  /* 0x000000220428723c */ /* 0x040fe20000001828 */
[----:B------:R-:W1:Y:S07]  /*2c30*/  LDSM.16.M88.4 R32, [R208+0x14800] ;  /* 0x01480000d020783b */ /* 0x000e6e0000000200 */
[C---:B----4-:R-:W-:Y:S08]  /*2c40*/  HMMA.16816.F32 R44, R4.reuse, R60, R44 ;  /* 0x0000003c042c723c */ /* 0x050ff0000000182c */
[C---:B------:R-:W-:Y:S01]  /*2c50*/  HMMA.16816.F32 R48, R4.reuse, R62, R48 ;  /* 0x0000003e0430723c */ /* 0x040fe20000001830 */
[----:B------:R-:W-:Y:S07]  /*2c60*/  LDSM.16.M88.4 R60, [R219+0x4800] ;  /* 0x00480000db3c783b */ /* 0x000fee0000000200 */
[C---:B------:R-:W-:Y:S08]  /*2c70*/  HMMA.16816.F32 R52, R4.reuse, R72, R52 ;  /* 0x000000480434723c */ /* 0x040ff00000001834 */
[----:B------:R-:W-:Y:S01]  /*2c80*/  HMMA.16816.F32 R4, R4, R74, R8 ;  /* 0x0000004a0404723c */ /* 0x000fe20000001808 */
[----:B------:R-:W4:Y:S04]  /*2c90*/  LDSM.16.M88.4 R8, [R216+0x8000] ;  /* 0x00800000d808783b */ /* 0x000f280000000200 */
[----:B------:R-:W-:Y:S03]  /*2ca0*/  LDSM.16.M88.4 R72, [R219+0x5800] ;  /* 0x00580000db48783b */ /* 0x000fe60000000200 */
[C---:B------:R-:W-:Y:S08]  /*2cb0*/  HMMA.16816.F32 R24, R12.reuse, R84, R24 ;  /* 0x000000540c18723c */ /* 0x040ff00000001818 */
[C---:B------:R-:W-:Y:S01]  /*2cc0*/  HMMA.16816.F32 R28, R12.reuse, R86, R28 ;  /* 0x000000560c1c723c */ /* 0x040fe2000000181c */
[----:B------:R-:W-:Y:S07]  /*2cd0*/  LDSM.16.M88.4 R84, [R213+0x5800] ;  /* 0x00580000d554783b */ /* 0x000fee0000000200 */
[C---:B-----5:R-:W-:Y:S08]  /*2ce0*/  HMMA.16816.F32 R36, R12.reuse, R20, R36 ;  /* 0x000000140c24723c */ /* 0x060ff00000001824 */
[C---:B------:R-:W-:Y:S08]  /*2cf0*/  HMMA.16816.F32 R40, R12.reuse, R22, R40 ;  /* 0x000000160c28723c */ /* 0x040ff00000001828 */
        /* <DEDUP_REMOVED lines=9> */
[----:B------:R-:W-:Y:S07]  /*2d90*/  LDSM.16.M88.4 R80, [R213+0x5000] ;  /* 0x00500000d550783b */ /* 0x000fee0000000200 */
[C---:B-1----:R-:W-:Y:S08]  /*2da0*/  HMMA.16816.F32 R36, R16.reuse, R32, R36 ;  /* 0x000000201024723c */ /* 0x042ff00000001824 */
[C---:B------:R-:W-:Y:S08]  /*2db0*/  HMMA.16816.F32 R40, R16.reuse, R34, R40 ;  /* 0x000000221028723c */ /* 0x040ff00000001828 */
[C---:B------:R-:W-:Y:S08]  /*2dc0*/  HMMA.16816.F32 R44, R16.reuse, R64, R44 ;  /* 0x00000040102c723c */ /* 0x040ff0000000182c */
[C---:B------:R-:W-:Y:S01]  /*2dd0*/  HMMA.16816.F32 R48, R16.reuse, R66, R48 ;  /* 0x000000421030723c */ /* 0x040fe20000001830 */
[----:B------:R-:W1:Y:S07]  /*2de0*/  LDSM.16.M88.4 R64, [R214+0x15000] ;  /* 0x01500000d640783b */ /* 0x000e6e0000000200 */
[C---:B------:R-:W-:Y:S08]  /*2df0*/  HMMA.16816.F32 R52, R16.reuse, R76, R52 ;  /* 0x0000004c1034723c */ /* 0x040ff00000001834 */
[----:B------:R-:W-:Y:S01]  /*2e00*/  HMMA.16816.F32 R32, R16, R78, R20 ;  /* 0x0000004e1020723c */ /* 0x000fe20000001814 */
[----:B------:R-:W3:Y:S07]  /*2e10*/  LDSM.16.M88.4 R76, [R214+0x15800] ;  /* 0x01580000d64c783b */ /* 0x000eee0000000200 */
[C---:B----4-:R-:W-:Y:S01]  /*2e20*/  HMMA.16816.F32 R28, R8.reuse, R96, R12 ;  /* 0x00000060081c723c */ /* 0x050fe2000000180c */
[----:B------:R-:W4:Y:S07]  /*2e30*/  LDSM.16.M88.4 R12, [R217+0x8000] ;  /* 0x00800000d90c783b */ /* 0x000f2e0000000200 */
[C---:B------:R-:W-:Y:S08]  /*2e40*/  HMMA.16816.F32 R24, R8.reuse, R98, R24 ;  /* 0x000000620818723c */ /* 0x040ff00000001818 */
[C---:B------:R-:W-:Y:S08]  /*2e50*/  HMMA.16816.F32 R20, R8.reuse, R60, R36 ;  /* 0x0000003c0814723c */ /* 0x040ff00000001824 */
[C---:B------:R-:W-:Y:S08]  /*2e60*/  HMMA.16816.F32 R16, R8.reuse, R62, R40 ;  /* 0x0000003e0810723c */ /* 0x040ff00000001828 */
[C---:B--2---:R-:W-:Y:S08]  /*2e70*/  HMMA.16816.F32 R40, R8.reuse, R68, R44 ;  /* 0x000000440828723c */ /* 0x044ff0000000182c */
[C---:B------:R-:W-:Y:S01]  /*2e80*/  HMMA.16816.F32 R48, R8.reuse, R70, R48 ;  /* 0x000000460830723c */ /* 0x040fe20000001830 */
[----:B------:R-:W-:Y:S07]  /*2e90*/  LDSM.16.M88.4 R68, [R208+0x16000] ;  /* 0x01600000d044783b */ /* 0x000fee0000000200 */
[C---:B------:R-:W-:Y:S08]  /*2ea0*/  HMMA.16816.F32 R52, R8.reuse, R72, R52 ;  /* 0x000000480834723c */ /* 0x040ff00000001834 */
[----:B------:R-:W-:Y:S01]  /*2eb0*/  HMMA.16816.F32 R44, R8, R74, R32 ;  /* 0x0000004a082c723c */ /* 0x000fe20000001820 */
[----:B------:R-:W2:Y:S07]  /*2ec0*/  LDSM.16.M88.4 R72, [R213+0x4800] ;  /* 0x00480000d548783b */ /* 0x000eae0000000200 */
[C---:B-----5:R-:W-:Y:S08]  /*2ed0*/  HMMA.16816.F32 R36, R4.reuse, R92, R28 ;  /* 0x0000005c0424723c */ /* 0x060ff0000000181c */
[C---:B------:R-:W-:Y:S08]  /*2ee0*/  HMMA.16816.F32 R32, R4.reuse, R94, R24 ;  /* 0x0000005e0420723c */ /* 0x040ff00000001818 */
[C---:B------:R-:W-:Y:S08]  /*2ef0*/  HMMA.16816.F32 R28, R4.reuse, R56, R20 ;  /* 0x00000038041c723c */ /* 0x040ff00000001814 */
[C---:B------:R-:W-:Y:S08]  /*2f00*/  HMMA.16816.F32 R24, R4.reuse, R58, R16 ;  /* 0x0000003a0418723c */ /* 0x040ff00000001810 */
[C---:B-1----:R-:W-:Y:S01]  /*2f10*/  HMMA.16816.F32 R20, R4.reuse, R64, R40 ;  /* 0x000000400414723c */ /* 0x042fe20000001828 */
[----:B------:R-:W-:Y:S07]  /*2f20*/  LDSM.16.M88.4 R40, [R208+0x17000] ;  /* 0x01700000d028783b */ /* 0x000fee0000000200 */
[C---:B------:R-:W-:Y:S08]  /*2f30*/  HMMA.16816.F32 R16, R4.reuse, R66, R48 ;  /* 0x000000420410723c */ /* 0x040ff00000001830 */
[C---:B---3--:R-:W-:Y:S08]  /*2f40*/  HMMA.16816.F32 R8, R4.reuse, R76, R52 ;  /* 0x0000004c0408723c */ /* 0x048ff00000001834 */
[----:B------:R-:W-:Y:S01]  /*2f50*/  HMMA.16816.F32 R64, R4, R78, R44 ;  /* 0x0000004e0440723c */ /* 0x000fe2000000182c */
[----:B------:R-:W1:Y:S04]  /*2f60*/  LDSM.16.M88.4 R4, [R215+0xc000] ;  /* 0x00c00000d704783b */ /* 0x000e680000000200 */
[----:B------:R-:W3:Y:S03]  /*2f70*/  LDSM.16.M88.4 R76, [R208+0x16800] ;  /* 0x01680000d04c783b */ /* 0x000ee60000000200 */
[C---:B----4-:R-:W-:Y:S08]  /*2f80*/  HMMA.16816.F32 R60, R12.reuse, R88, R36 ;  /* 0x000000580c3c723c */ /* 0x050ff00000001824 */
[C---:B------:R-:W-:Y:S01]  /*2f90*/  HMMA.16816.F32 R56, R12.reuse, R90, R32 ;  /* 0x0000005a0c38723c */ /* 0x040fe20000001820 */
[----:B------:R-:W4:Y:S07]  /*2fa0*/  LDSM.16.M88.4 R32, [R208+0x17800] ;  /* 0x01780000d020783b */ /* 0x000f2e0000000200 */
[C---:B--2---:R-:W-:Y:S08]  /*2fb0*/  HMMA.16816.F32 R52, R12.reuse, R72, R28 ;  /* 0x000000480c34723c */ /* 0x044ff0000000181c */
[C---:B------:R-:W-:Y:S01]  /*2fc0*/  HMMA.16816.F32 R48, R12.reuse, R74, R24 ;  /* 0x0000004a0c30723c */ /* 0x040fe20000001818 */
[----:B------:R-:W-:Y:S07]  /*2fd0*/  LDSM.16.M88.4 R72, [R219+0x6000] ;  /* 0x00600000db48783b */ /* 0x000fee0000000200 */
[C---:B------:R-:W-:Y:S01]  /*2fe0*/  HMMA.16816.F32 R36, R12.reuse, R82, R16 ;  /* 0x000000520c24723c */ /* 0x040fe20000001810 */
[----:B------:R-:W2:Y:S07]  /*2ff0*/  LDSM.16.M88.4 R16, [R216+0xc000] ;  /* 0x00c00000d810783b */ /* 0x000eae0000000200 */
[C---:B------:R-:W-:Y:S01]  /*3000*/  HMMA.16816.F32 R44, R12.reuse, R80, R20 ;  /* 0x000000500c2c723c */ /* 0x040fe20000001814 */
[----:B------:R-:W5:Y:S07]  /*3010*/  LDSM.16.M88.4 R80, [R219+0x7000] ;  /* 0x00700000db50783b */ /* 0x000f6e0000000200 */
[C---:B------:R-:W-:Y:S08]  /*3020*/  HMMA.16816.F32 R28, R12.reuse, R84, R8 ;  /* 0x000000540c1c723c */ /* 0x040ff00000001808 */
[----:B------:R-:W-:Y:S01]  /*3030*/  HMMA.16816.F32 R20, R12, R86, R64 ;  /* 0x000000560c14723c */ /* 0x000fe20000001840 */
[----:B------:R-:W2:Y:S07]  /*3040*/  LDSM.16.M88.4 R84, [R219+0x6800] ;  /* 0x00680000db54783b */ /* 0x000eae0000000200 */
[C---:B-1----:R-:W-:Y:S08]  /*3050*/  HMMA.16816.F32 R12, R4.reuse, R68, R60 ;  /* 0x00000044040c723c */ /* 0x042ff0000000183c */
[C---:B---3--:R-:W-:Y:S08]  /*3060*/  HMMA.16816.F32 R24, R4.reuse, R76, R52 ;  /* 0x0000004c0418723c */ /* 0x048ff00000001834 */
[C---:B------:R-:W-:Y:S01]  /*3070*/  HMMA.16816.F32 R8, R4.reuse, R70, R56 ;  /* 0x000000460408723c */ /* 0x040fe20000001838 */
[----:B------:R-:W-:Y:S07]  /*3080*/  LDSM.16.M88.4 R56, [R214+0x16800] ;  /* 0x01680000d638783b */ /* 0x000fee0000000200 */
[C---:B------:R-:W-:Y:S08]  /*3090*/  HMMA.16816.F32 R52, R4.reuse, R78, R48 ;  /* 0x0000004e0434723c */ /* 0x040ff00000001830 */
[C---:B------:R-:W-:Y:S08]  /*30a0*/  HMMA.16816.F32 R68, R4.reuse, R40, R44 ;  /* 0x000000280444723c */ /* 0x040ff0000000182c */
[C---:B------:R-:W-:Y:S08]  /*30b0*/  HMMA.16816.F32 R64, R4.reuse, R42, R36 ;  /* 0x0000002a0440723c */ /* 0x040ff00000001824 */
[C---:B----4-:R-:W-:Y:S08]  /*30c0*/  HMMA.16816.F32 R76, R4.reuse, R32, R28 ;  /* 0x00000020044c723c */ /* 0x050ff0000000181c */
[----:B------:R-:W-:Y:S01]  /*30d0*/  HMMA.16816.F32 R60, R4, R34, R20 ;  /* 0x00000022043c723c */ /* 0x000fe20000001814 */
[----:B------:R-:W1:Y:S04]  /*30e0*/  LDSM.16.M88.4 R4, [R219+0x7800] ;  /* 0x00780000db04783b */ /* 0x000e680000000200 */
[----:B------:R-:W-:Y:S03]  /*30f0*/  LDSM.16.M88.4 R20, [R214+0x16000] ;  /* 0x01600000d614783b */ /* 0x000fe60000000200 */
[C---:B--2---:R-:W-:Y:S01]  /*3100*/  HMMA.16816.F32 R48, R16.reuse, R72, R12 ;  /* 0x000000481030723c */ /* 0x044fe2000000180c */
[----:B------:R-:W2:Y:S07]  /*3110*/  LDSM.16.M88.4 R12, [R218+0xc000] ;  /* 0x00c00000da0c783b */ /* 0x000eae0000000200 */
[C---:B------:R-:W-:Y:S01]  /*3120*/  HMMA.16816.F32 R44, R16.reuse, R74, R8 ;  /* 0x0000004a102c723c */ /* 0x040fe20000001808 */
[----:B------:R-:W3:Y:S04]  /*3130*/  LDSM.16.M88.4 R72, [R214+0x17800] ;  /* 0x01780000d648783b */ /* 0x000ee80000000200 */
[----:B------:R-:W-:Y:S03]  /*3140*/  LDSM.16.M88.4 R8, [R217+0xc000] ;  /* 0x00c00000d908783b */ /* 0x000fe60000000200 */
[C---:B-----5:R-:W-:Y:S01]  /*3150*/  HMMA.16816.F32 R28, R16.reuse, R82, R64 ;  /* 0x00000052101c723c */ /* 0x060fe20000001840 */
[----:B------:R-:W4:Y:S07]  /*3160*/  LDSM.16.M88.4 R64, [R213+0x6000] ;  /* 0x00600000d540783b */ /* 0x000f2e0000000200 */
[C---:B------:R-:W-:Y:S01]  /*3170*/  HMMA.16816.F32 R36, R16.reuse, R86, R52 ;  /* 0x000000561024723c */ /* 0x040fe20000001834 */
[----:B------:R-:W5:Y:S07]  /*3180*/  LDSM.16.M88.4 R52, [R214+0x17000] ;  /* 0x01700000d634783b */ /* 0x000f6e0000000200 */
[C---:B------:R-:W-:Y:S08]  /*3190*/  HMMA.16816.F32 R40, R16.reuse, R84, R24 ;  /* 0x000000541028723c */ /* 0x040ff00000001818 */
[C---:B------:R-:W-:Y:S08]  /*31a0*/  HMMA.16816.F32 R32, R16.reuse, R80, R68 ;  /* 0x000000501020723c */ /* 0x040ff00000001844 */
[C---:B-1----:R-:W-:Y:S07]  /*31b0*/  HMMA.16816.F32 R24, R16.reuse, R4, R76 ;  /* 0x000000041018723c */ /* 0x042fee000000184c */
[----:B------:R-:W-:Y:S01]  /*31c0*/  SHF.R.S32.HI R4, RZ, 0x1f, R2 ;  /* 0x0000001fff047819 */ /* 0x000fe20000011402 */
[----:B------:R-:W-:Y:S03]  /*31d0*/  HMMA.16816.F32 R60, R16, R6, R60 ;  /* 0x00000006103c723c */ /* 0x000fe6000000183c */
[----:B------:R-:W-:-:S02]  /*31e0*/  LEA.HI R4, R4, R2, RZ, 0x2 ;  /* 0x0000000204047211 */ /* 0x000fc400078f10ff */
[----:B------:R-:W-:Y:S02]  /*31f0*/  LEA R2, R102, UR13, 0x4 ;  /* 0x0000000d66027c11 */ /* 0x000fe4000f8e20ff */
[----:B------:R-:W-:Y:S01]  /*3200*/  SHF.R.S32.HI R108, RZ, 0x2, R4 ;  /* 0x00000002ff6c7819 */ /* 0x000fe20000011404 */
[----:B--2---:R-:W-:Y:S01]  /*3210*/  HMMA.16816.F32 R16, R12, R20, R48 ;  /* 0x000000140c10723c */ /* 0x004fe20000001830 */
[----:B------:R-:W-:-:S03]  /*3220*/  IMAD.U32 R4, RZ, RZ, UR15 ;  /* 0x0000000fff047e24 */ /* 0x000fc6000f8e00ff */
[----:B------:R-:W-:Y:S01]  /*3230*/  IMAD.IADD R2, R108, 0x1, R2 ;  /* 0x000000016c027824 */ /* 0x000fe200078e0202 */
[----:B------:R-:W-:Y:S01]  /*3240*/  STL [R1+0x3c], R108 ;  /* 0x00003c6c01007387 */ /* 0x000fe20000100800 */
[----:B------:R-:W-:Y:S02]  /*3250*/  IMAD R4, R4, 0x40, R105 ;  /* 0x0000004004047824 */ /* 0x000fe400078e0269 */
[----:B------:R-:W-:Y:S01]  /*3260*/  HMMA.16816.F32 R44, R12, R22, R44 ;  /* 0x000000160c2c723c */ /* 0x000fe2000000182c */
[----:B------:R-:W1:Y:S01]  /*3270*/  LDSM.16.M88.4 R20, [R213+0x6800] ;  /* 0x00680000d514783b */ /* 0x000e620000000200 */
[C---:B------:R-:W-:Y:S02]  /*3280*/  IADD3 R5, R2.reuse, 0x8, RZ ;  /* 0x0000000802057810 */ /* 0x040fe40007ffe0ff */
[----:B------:R-:W-:Y:S02]  /*3290*/  IADD3 R7, R2, UR5, RZ ;  /* 0x0000000502077c10 */ /* 0x000fe4000fffe0ff */
[----:B------:R-:W-:-:S02]  /*32a0*/  IADD3 R6, R4, 0x1, RZ ;  /* 0x0000000104067810 */ /* 0x000fc40007ffe0ff */
[----:B------:R-:W-:Y:S01]  /*32b0*/  HMMA.16816.F32 R40, R12, R56, R40 ;  /* 0x000000380c28723c */ /* 0x000fe20000001828 */
[----:B------:R-:W-:-:S04]  /*32c0*/  IMNMX R239, R7, UR14, PT ;  /* 0x0000000e07ef7c17 */ /* 0x000fc8000b800200 */
[-C--:B------:R-:W-:Y:S02]  /*32d0*/  ISETP.GE.AND P6, PT, R6, R239.reuse, PT ;  /* 0x000000ef0600720c */ /* 0x080fe40003fc6270 */
[----:B------:R-:W-:Y:S01]  /*32e0*/  ISETP.GE.AND P0, PT, R4, R239, PT ;  /* 0x000000ef0400720c */ /* 0x000fe20003f06270 */
[----:B---3--:R-:W-:Y:S08]  /*32f0*/  HMMA.16816.F32 R68, R12, R72, R24 ;  /* 0x000000480c44723c */ /* 0x008ff00000001818 */
[----:B----4-:R-:W-:Y:S07]  /*3300*/  HMMA.16816.F32 R24, R8, R64, R16 ;  /* 0x000000400818723c */ /* 0x010fee0000001810 */
[----:B------:R-:W-:Y:S01]  /*3310*/  IADD3 R16, R5, UR5, RZ ;  /* 0x0000000505107c10 */ /* 0x000fe2000fffe0ff */
[----:B-----5:R-:W-:Y:S01]  /*3320*/  HMMA.16816.F32 R48, R12, R52, R32 ;  /* 0x000000340c30723c */ /* 0x020fe20000001820 */
[----:B------:R-:W-:-:S02]  /*3330*/  IADD3 R17, R2, UR4, RZ ;  /* 0x0000000402117c10 */ /* 0x000fc4000fffe0ff */
[----:B------:R-:W-:Y:S02]  /*3340*/  IADD3 R2, R5, UR4, RZ ;  /* 0x0000000405027c10 */ /* 0x000fe4000fffe0ff */
[----:B------:R-:W-:Y:S02]  /*3350*/  IMNMX R238, R16, UR14, PT ;  /* 0x0000000e10ee7c17 */ /* 0x000fe4000b800200 */
[----:B------:R-:W-:Y:S01]  /*3360*/  IMNMX R237, RZ, R17, !PT ;  /* 0x00000011ffed7217 */ /* 0x000fe20007800200 */
[----:B------:R-:W-:Y:S01]  /*3370*/  HMMA.16816.F32 R52, R12, R54, R28 ;  /* 0x000000360c34723c */ /* 0x000fe2000000181c */
[----:B------:R-:W2:Y:S01]  /*3380*/  LDSM.16.M88.4 R28, [R213+0x7000] ;  /* 0x00700000d51c783b */ /* 0x000ea20000000200 */
[----:B------:R-:W-:Y:S01]  /*3390*/  IMNMX R236, RZ, R2, !PT ;  /* 0x00000002ffec7217 */ /* 0x000fe20007800200 */
[----:B------:R-:W-:Y:S01]  /*33a0*/  IMAD.IADD R2, R100, 0x1, R101 ;  /* 0x0000000164027824 */ /* 0x000fe200078e0265 */
[-C--:B------:R-:W-:Y:S02]  /*33b0*/  ISETP.GE.AND P2, PT, R6, R238.reuse, PT ;  /* 0x000000ee0600720c */ /* 0x080fe40003f46270 */
[----:B------:R-:W-:-:S02]  /*33c0*/  ISETP.GE.AND P3, PT, R4, R238, PT ;  /* 0x000000ee0400720c */ /* 0x000fc40003f66270 */
[----:B------:R-:W-:Y:S01]  /*33d0*/  HMMA.16816.F32 R56, R12, R58, R36 ;  /* 0x0000003a0c38723c */ /* 0x000fe20000001824 */
[CC--:B------:R-:W-:Y:S02]  /*33e0*/  ISETP.LT.OR P6, PT, R6.reuse, R237.reuse, P6 ;  /* 0x000000ed0600720c */ /* 0x0c0fe400037c1670 */
[-C--:B------:R-:W-:Y:S02]  /*33f0*/  ISETP.LT.OR P2, PT, R6, R236.reuse, P2 ;  /* 0x000000ec0600720c */ /* 0x080fe40001741670 */
[C---:B------:R-:W-:Y:S02]  /*3400*/  ISETP.LT.OR P0, PT, R4.reuse, R237, P0 ;  /* 0x000000ed0400720c */ /* 0x040fe40000701670 */
[C---:B------:R-:W-:Y:S01]  /*3410*/  ISETP.LT.OR P3, PT, R4.reuse, R236, P3 ;  /* 0x000000ec0400720c */ /* 0x040fe20001f61670 */
[----:B------:R-:W-:Y:S01]  /*3420*/  HMMA.16816.F32 R32, R8, R66, R44 ;  /* 0x000000420820723c */ /* 0x000fe2000000182c */
[C---:B------:R-:W-:Y:S02]  /*3430*/  IADD3 R6, R4.reuse, 0x8, RZ ;  /* 0x0000000804067810 */ /* 0x040fe40007ffe0ff */
[----:B------:R-:W-:-:S02]  /*3440*/  IADD3 R5, R4, 0x9, RZ ;  /* 0x0000000904057810 */ /* 0x000fc40007ffe0ff */
[-C--:B------:R-:W-:Y:S02]  /*3450*/  ISETP.GE.AND P1, PT, R6, R239.reuse, PT ;  /* 0x000000ef0600720c */ /* 0x080fe40003f26270 */
[----:B------:R-:W-:Y:S01]  /*3460*/  FSEL R44, R24, -INF , !P0 ;  /* 0xff800000182c7808 */ /* 0x000fe20004000000 */
[----:B-1----:R-:W-:Y:S01]  /*3470*/  HMMA.16816.F32 R16, R8, R20, R40 ;  /* 0x000000140810723c */ /* 0x002fe20000001828 */
[C---:B------:R-:W-:Y:S02]  /*3480*/  ISETP.GE.AND P5, PT, R5.reuse, R239, PT ;  /* 0x000000ef0500720c */ /* 0x040fe40003fa6270 */
[-C--:B------:R-:W-:Y:S02]  /*3490*/  ISETP.GE.AND P4, PT, R6, R238.reuse, PT ;  /* 0x000000ee0600720c */ /* 0x080fe40003f86270 */
[----:B------:R-:W-:Y:S02]  /*34a0*/  ISETP.GE.AND P0, PT, R5, R238, PT ;  /* 0x000000ee0500720c */ /* 0x000fe40003f06270 */
[----:B------:R-:W-:Y:S01]  /*34b0*/  FSEL R41, R26, -INF , !P3 ;  /* 0xff8000001a297808 */ /* 0x000fe20005800000 */
[----:B------:R-:W-:Y:S01]  /*34c0*/  HMMA.16816.F32 R36, R12, R74, R60 ;  /* 0x0000004a0c24723c */ /* 0x000fe2000000183c */
[----:B------:R-:W-:-:S02]  /*34d0*/  FSEL R40, R25, -INF , !P6 ;  /* 0xff80000019287808 */ /* 0x000fc40007000000 */
[----:B------:R-:W-:Y:S02]  /*34e0*/  FSEL R42, R27, -INF , !P2 ;  /* 0xff8000001b2a7808 */ /* 0x000fe40005000000 */
[----:B------:R-:W1:Y:S01]  /*34f0*/  LDSM.16.M88.4 R24, [R213+0x7800] ;  /* 0x00780000d518783b */ /* 0x000e620000000200 */
[----:B------:R-:W-:Y:S01]  /*3500*/  ISETP.LT.OR P1, PT, R6, R237, P1 ;  /* 0x000000ed0600720c */ /* 0x000fe20000f21670 */
[----:B------:R-:W-:-:S04]  /*3510*/  DEPBAR.LE SB0, 0x0 ;  /* 0x000080000000791a */ /* 0x000fc80000000000 */
[C---:B------:R-:W-:Y:S01]  /*3520*/  HMMA.16816.F32 R12, R8.reuse, R22, R56 ;  /* 0x00000016080c723c */ /* 0x040fe20000001838 */
[----:B------:R-:W-:Y:S01]  /*3530*/  BAR.SYNC.DEFER_BLOCKING 0x0 ;  /* 0x0000000000007b1d */ /* 0x000fe20000010000 */
[-C--:B------:R-:W-:Y:S02]  /*3540*/  ISETP.LT.OR P4, PT, R6, R236.reuse, P4 ;  /* 0x000000ec0600720c */ /* 0x080fe40002781670 */
[C---:B------:R-:W-:Y:S02]  /*3550*/  ISETP.LT.OR P5, PT, R5.reuse, R237, P5 ;  /* 0x000000ed0500720c */ /* 0x040fe40002fa1670 */
[----:B------:R-:W-:Y:S02]  /*3560*/  ISETP.LT.OR P0, PT, R5, R236, P0 ;  /* 0x000000ec0500720c */ /* 0x000fe40000701670 */
[C---:B------:R-:W-:Y:S01]  /*3570*/  IADD3 R6, R4.reuse, 0x10, RZ ;  /* 0x0000001004067810 */ /* 0x040fe20007ffe0ff */
[----:B--2---:R-:W-:Y:S01]  /*3580*/  HMMA.16816.F32 R20, R8, R28, R48 ;  /* 0x0000001c0814723c */ /* 0x004fe20000001830 */
[----:B------:R-:W-:-:S02]  /*3590*/  IADD3 R5, R4, 0x11, RZ ;  /* 0x0000001104057810 */ /* 0x000fc40007ffe0ff */
[----:B------:R-:W-:Y:S02]  /*35a0*/  FSEL R32, R32, -INF , !P1 ;  /* 0xff80000020207808 */ /* 0x000fe40004800000 */
[CC--:B------:R-:W-:Y:S02]  /*35b0*/  ISETP.GE.AND P2, PT, R6.reuse, R239.reuse, PT ;  /* 0x000000ef0600720c */ /* 0x0c0fe40003f46270 */
[C---:B------:R-:W-:Y:S02]  /*35c0*/  ISETP.GE.AND P6, PT, R5.reuse, R239, PT ;  /* 0x000000ef0500720c */ /* 0x040fe40003fc6270 */
[CC--:B------:R-:W-:Y:S02]  /*35d0*/  ISETP.GE.AND P3, PT, R6.reuse, R238.reuse, PT ;  /* 0x000000ee0600720c */ /* 0x0c0fe40003f66270 */
[----:B------:R-:W-:Y:S02]  /*35e0*/  ISETP.GE.AND P1, PT, R5, R238, PT ;  /* 0x000000ee0500720c */ /* 0x000fe40003f26270 */
[----:B------:R-:W-:-:S02]  /*35f0*/  ISETP.LT.OR P2, PT, R6, R237, P2 ;  /* 0x000000ed0600720c */ /* 0x000fc40001741670 */
[-C--:B------:R-:W-:Y:S02]  /*3600*/  ISETP.LT.OR P3, PT, R6, R236.reuse, P3 ;  /* 0x000000ec0600720c */ /* 0x080fe40001f61670 */
[C---:B------:R-:W-:Y:S02]  /*3610*/  ISETP.LT.OR P6, PT, R5.reuse, R237, P6 ;  /* 0x000000ed0500720c */ /* 0x040fe400037c1670 */
[----:B------:R-:W-:Y:S02]  /*3620*/  ISETP.LT.OR P1, PT, R5, R236, P1 ;  /* 0x000000ec0500720c */ /* 0x000fe40000f21670 */
[C---:B------:R-:W-:Y:S02]  /*3630*/  IADD3 R6, R4.reuse, 0x18, RZ ;  /* 0x0000001804067810 */ /* 0x040fe40007ffe0ff */
[----:B------:R-:W-:Y:S02]  /*3640*/  IADD3 R5, R4, 0x19, RZ ;  /* 0x0000001904057810 */ /* 0x000fe40007ffe0ff */
[----:B------:R-:W-:-:S02]  /*3650*/  FSEL R34, R34, -INF , !P4 ;  /* 0xff80000022227808 */ /* 0x000fc40006000000 */
[----:B------:R-:W-:Y:S02]  /*3660*/  FSEL R33, R33, -INF , !P5 ;  /* 0xff80000021217808 */ /* 0x000fe40006800000 */
[----:B------:R-:W-:Y:S02]  /*3670*/  FSEL R35, R35, -INF , !P0 ;  /* 0xff80000023237808 */ /* 0x000fe40004000000 */
[----:B------:R-:W-:Y:S02]  /*3680*/  FSEL R98, R16, -INF , !P2 ;  /* 0xff80000010627808 */ /* 0x000fe40005000000 */
[CC--:B------:R-:W-:Y:S02]  /*3690*/  ISETP.GE.AND P0, PT, R6.reuse, R239.reuse, PT ;  /* 0x000000ef0600720c */ /* 0x0c0fe40003f06270 */
[----:B------:R-:W-:Y:S02]  /*36a0*/  ISETP.GE.AND P5, PT, R5, R239, PT ;  /* 0x000000ef0500720c */ /* 0x000fe40003fa6270 */
[----:B------:R-:W-:-:S02]  /*36b0*/  ISETP.GE.AND P4, PT, R6, R238, PT ;  /* 0x000000ee0600720c */ /* 0x000fc40003f86270 */
[----:B------:R-:W-:Y:S02]  /*36c0*/  ISETP.GE.AND P2, PT, R5, R238, PT ;  /* 0x000000ee0500720c */ /* 0x000fe40003f46270 */
[----:B------:R-:W-:Y:S02]  /*36d0*/  FSEL R97, R18, -INF , !P3 ;  /* 0xff80000012617808 */ /* 0x000fe40005800000 */
[----:B------:R-:W-:Y:S02]  /*36e0*/  FSEL R73, R17, -INF , !P6 ;  /* 0xff80000011497808 */ /* 0x000fe40007000000 */
[----:B------:R-:W-:Y:S02]  /*36f0*/  FSEL R99, R19, -INF , !P1 ;  /* 0xff80000013637808 */ /* 0x000fe40004800000 */
[----:B------:R-:W-:Y:S01]  /*3700*/  HMMA.16816.F32 R16, R8, R30, R52 ;  /* 0x0000001e0810723c */ /* 0x000fe20000001834 */
[C---:B------:R-:W-:Y:S02]  /*3710*/  ISETP.LT.OR P0, PT, R6.reuse, R237, P0 ;  /* 0x000000ed0600720c */ /* 0x040fe40000701670 */
[----:B------:R-:W-:-:S02]  /*3720*/  ISETP.LT.OR P4, PT, R6, R236, P4 ;  /* 0x000000ec0600720c */ /* 0x000fc40002781670 */
[C---:B------:R-:W-:Y:S02]  /*3730*/  ISETP.LT.OR P5, PT, R5.reuse, R237, P5 ;  /* 0x000000ed0500720c */ /* 0x040fe40002fa1670 */
[----:B------:R-:W-:Y:S02]  /*3740*/  ISETP.LT.OR P2, PT, R5, R236, P2 ;  /* 0x000000ec0500720c */ /* 0x000fe40001741670 */
[C---:B------:R-:W-:Y:S02]  /*3750*/  IADD3 R6, R4.reuse, 0x20, RZ ;  /* 0x0000002004067810 */ /* 0x040fe40007ffe0ff */
[----:B------:R-:W-:Y:S02]  /*3760*/  IADD3 R5, R4, 0x21, RZ ;  /* 0x0000002104057810 */ /* 0x000fe40007ffe0ff */
[----:B------:R-:W-:Y:S02]  /*3770*/  FSEL R75, R12, -INF , !P0 ;  /* 0xff8000000c4b7808 */ /* 0x000fe40004000000 */
[----:B------:R-:W-:-:S02]  /*3780*/  ISETP.GE.AND P1, PT, R6, R239, PT ;  /* 0x000000ef0600720c */ /* 0x000fc40003f26270 */
[C---:B------:R-:W-:Y:S02]  /*3790*/  ISETP.GE.AND P6, PT, R5.reuse, R239, PT ;  /* 0x000000ef0500720c */ /* 0x040fe40003fc6270 */
[-C--:B------:R-:W-:Y:S02]  /*37a0*/  ISETP.GE.AND P3, PT, R6, R238.reuse, PT ;  /* 0x000000ee0600720c */ /* 0x080fe40003f66270 */
[----:B------:R-:W-:Y:S02]  /*37b0*/  ISETP.GE.AND P0, PT, R5, R238, PT ;  /* 0x000000ee0500720c */ /* 0x000fe40003f06270 */
[----:B------:R-:W-:Y:S02]  /*37c0*/  FSEL R74, R14, -INF , !P4 ;  /* 0xff8000000e4a7808 */ /* 0x000fe40006000000 */
[----:B------:R-:W-:Y:S02]  /*37d0*/  FSEL R72, R13, -INF , !P5 ;  /* 0xff8000000d487808 */ /* 0x000fe40006800000 */
[----:B------:R-:W-:-:S02]  /*37e0*/  FSEL R96, R15, -INF , !P2 ;  /* 0xff8000000f607808 */ /* 0x000fc40005000000 */
[C---:B-1----:R-:W-:Y:S01]  /*37f0*/  HMMA.16816.F32 R12, R8.reuse, R24, R68 ;  /* 0x00000018080c723c */ /* 0x042fe20000001844 */
[CC--:B------:R-:W-:Y:S02]  /*3800*/  ISETP.LT.OR P1, PT, R6.reuse, R237.reuse, P1 ;  /* 0x000000ed0600720c */ /* 0x0c0fe40000f21670 */
[-C--:B------:R-:W-:Y:S02]  /*3810*/  ISETP.LT.OR P3, PT, R6, R236.reuse, P3 ;  /* 0x000000ec0600720c */ /* 0x080fe40001f61670 */
[C---:B------:R-:W-:Y:S02]  /*3820*/  ISETP.LT.OR P6, PT, R5.reuse, R237, P6 ;  /* 0x000000ed0500720c */ /* 0x040fe400037c1670 */
[----:B------:R-:W-:Y:S01]  /*3830*/  ISETP.LT.OR P0, PT, R5, R236, P0 ;  /* 0x000000ec0500720c */ /* 0x000fe20000701670 */
[----:B------:R-:W-:Y:S01]  /*3840*/  HMMA.16816.F32 R8, R8, R26, R36 ;  /* 0x0000001a0808723c */ /* 0x000fe20000001824 */
[C---:B------:R-:W-:Y:S02]  /*3850*/  IADD3 R6, R4.reuse, 0x28, RZ ;  /* 0x0000002804067810 */ /* 0x040fe40007ffe0ff */
[----:B------:R-:W-:-:S02]  /*3860*/  IADD3 R5, R4, 0x29, RZ ;  /* 0x0000002904057810 */ /* 0x000fc40007ffe0ff */
[----:B------:R-:W-:Y:S02]  /*3870*/  FSEL R176, R20, -INF , !P1 ;  /* 0xff80000014b07808 */ /* 0x000fe40004800000 */
[CC--:B------:R-:W-:Y:S02]  /*3880*/  ISETP.GE.AND P2, PT, R6.reuse, R239.reuse, PT ;  /* 0x000000ef0600720c */ /* 0x0c0fe40003f46270 */
[C---:B------:R-:W-:Y:S02]  /*3890*/  ISETP.GE.AND P5, PT, R5.reuse, R239, PT ;  /* 0x000000ef0500720c */ /* 0x040fe40003fa6270 */
[-C--:B------:R-:W-:Y:S02]  /*38a0*/  ISETP.GE.AND P1, PT, R5, R238.reuse, PT ;  /* 0x000000ee0500720c */ /* 0x080fe40003f26270 */
[C---:B------:R-:W-:Y:S02]  /*38b0*/  ISETP.GE.AND P4, PT, R6.reuse, R238, PT ;  /* 0x000000ee0600720c */ /* 0x040fe40003f86270 */
[----:B------:R-:W-:-:S02]  /*38c0*/  ISETP.LT.OR P2, PT, R6, R237, P2 ;  /* 0x000000ed0600720c */ /* 0x000fc40001741670 */
[C---:B------:R-:W-:Y:S02]  /*38d0*/  ISETP.LT.OR P5, PT, R5.reuse, R237, P5 ;  /* 0x000000ed0500720c */ /* 0x040fe40002fa1670 */
[-C--:B------:R-:W-:Y:S02]  /*38e0*/  ISETP.LT.OR P1, PT, R5, R236.reuse, P1 ;  /* 0x000000ec0500720c */ /* 0x080fe40000f21670 */
[----:B------:R-:W-:Y:S02]  /*38f0*/  ISETP.LT.OR P4, PT, R6, R236, P4 ;  /* 0x000000ec0600720c */ /* 0x000fe40002781670 */
[C---:B------:R-:W-:Y:S02]  /*3900*/  IADD3 R5, R4.reuse, 0x31, RZ ;  /* 0x0000003104057810 */ /* 0x040fe40007ffe0ff */
[----:B------:R-:W-:Y:S02]  /*3910*/  IADD3 R6, R4, 0x30, RZ ;  /* 0x0000003004067810 */ /* 0x000fe40007ffe0ff */
[----:B------:R-:W-:-:S02]  /*3920*/  FSEL R135, R21, -INF , !P6 ;  /* 0xff80000015877808 */ /* 0x000fc40007000000 */
[----:B------:R-:W-:Y:S02]  /*3930*/  FSEL R177, R16, -INF , !P2 ;  /* 0xff80000010b17808 */ /* 0x000fe40005000000 */
[----:B------:R-:W-:Y:S02]  /*3940*/  FSEL R193, R23, -INF , !P0 ;  /* 0xff80000017c17808 */ /* 0x000fe40004000000 */
[CC--:B------:R-:W-:Y:S02]  /*3950*/  ISETP.GE.AND P6, PT, R5.reuse, R239.reuse, PT ;  /* 0x000000ef0500720c */ /* 0x0c0fe40003fc6270 */
[C---:B------:R-:W-:Y:S02]  /*3960*/  ISETP.GE.AND P2, PT, R5.reuse, R238, PT ;  /* 0x000000ee0500720c */ /* 0x040fe40003f46270 */
[----:B------:R-:W-:Y:S02]  /*3970*/  ISETP.GE.AND P0, PT, R6, R239, PT ;  /* 0x000000ef0600720c */ /* 0x000fe40003f06270 */
[----:B------:R-:W-:-:S02]  /*3980*/  ISETP.LT.OR P6, PT, R5, R237, P6 ;  /* 0x000000ed0500720c */ /* 0x000fc400037c1670 */
[----:B------:R-:W-:Y:S02]  /*3990*/  ISETP.LT.OR P2, PT, R5, R236, P2 ;  /* 0x000000ec0500720c */ /* 0x000fe40001741670 */
[----:B------:R-:W-:Y:S02]  /*39a0*/  ISETP.LT.OR P0, PT, R6, R237, P0 ;  /* 0x000000ed0600720c */ /* 0x000fe40000701670 */
[C---:B------:R-:W-:Y:S02]  /*39b0*/  IADD3 R5, R4.reuse, 0x38, RZ ;  /* 0x0000003804057810 */ /* 0x040fe40007ffe0ff */
[----:B------:R-:W-:Y:S02]  /*39c0*/  IADD3 R4, R4, 0x39, RZ ;  /* 0x0000003904047810 */ /* 0x000fe40007ffe0ff */
[----:B------:R-:W-:Y:S02]  /*39d0*/  FSEL R194, R12, -INF , !P0 ;  /* 0xff8000000cc27808 */ /* 0x000fe40004000000 */
[----:B------:R-:W-:-:S02]  /*39e0*/  ISETP.GE.AND P0, PT, R4, R238, PT ;  /* 0x000000ee0400720c */ /* 0x000fc40003f06270 */
[----:B------:R-:W-:Y:S02]  /*39f0*/  FSEL R192, R19, -INF , !P1 ;  /* 0xff80000013c07808 */ /* 0x000fe40004800000 */
[----:B------:R-:W-:Y:S02]  /*3a00*/  ISETP.LT.OR P0, PT, R4, R236, P0 ;  /* 0x000000ec0400720c */ /* 0x000fe40000701670 */
[----:B------:R-:W-:Y:S02]  /*3a10*/  FSEL R179, R22, -INF , !P3 ;  /* 0xff80000016b37808 */ /* 0x000fe40005800000 */
[----:B------:R-:W-:Y:S02]  /*3a20*/  FSEL R11, R11, -INF , !P0 ;  /* 0xff8000000b0b7808 */ /* 0x000fe40004000000 */
[----:B------:R-:W-:Y:S02]  /*3a30*/  PLOP3.LUT P0, PT, PT, PT, UP0, 0x80, 0x0 ;  /* 0x000000000000781c */ /* 0x000fe40003f0f008 */
[----:B------:R-:W-:-:S02]  /*3a40*/  FSEL R178, R18, -INF , !P4 ;  /* 0xff80000012b27808 */ /* 0x000fc40006000000 */
[----:B------:R-:W-:Y:S02]  /*3a50*/  FSEL R134, R17, -INF , !P5 ;  /* 0xff80000011867808 */ /* 0x000fe40006800000 */
[CC--:B------:R-:W-:Y:S02]  /*3a60*/  ISETP.GE.AND P1, PT, R5.reuse, R238.reuse, PT ;  /* 0x000000ee0500720c */ /* 0x0c0fe40003f26270 */
[----:B------:R-:W-:Y:S02]  /*3a70*/  ISETP.GE.AND P3, PT, R6, R238, PT ;  /* 0x000000ee0600720c */ /* 0x000fe40003f66270 */
[CC--:B------:R-:W-:Y:S02]  /*3a80*/  ISETP.GE.AND P5, PT, R5.reuse, R239.reuse, PT ;  /* 0x000000ef0500720c */ /* 0x0c0fe40003fa6270 */
[----:B------:R-:W-:Y:S02]  /*3a90*/  ISETP.GE.AND P4, PT, R4, R239, PT ;  /* 0x000000ef0400720c */ /* 0x000fe40003f86270 */
[----:B------:R-:W-:-:S02]  /*3aa0*/  ISETP.LT.OR P1, PT, R5, R236, P1 ;  /* 0x000000ec0500720c */ /* 0x000fc40000f21670 */
[----:B------:R-:W-:Y:S02]  /*3ab0*/  ISETP.LT.OR P3, PT, R6, R236, P3 ;  /* 0x000000ec0600720c */ /* 0x000fe40001f61670 */
[-C--:B------:R-:W-:Y:S02]  /*3ac0*/  ISETP.LT.OR P5, PT, R5, R237.reuse, P5 ;  /* 0x000000ed0500720c */ /* 0x080fe40002fa1670 */
        /* <DEDUP_REMOVED lines=8> */
[----:B------:R-:W-:Y:S01]  /*3b50*/  UIADD3 UR12, UR8, -0x2, URZ ;  /* 0xfffffffe080c7890 */ /* 0x000fe2000fffe03f */
[----:B------:R-:W-:-:S03]  /*3b60*/  IMAD.U32 R8, RZ, RZ, UR20 ;  /* 0x00000014ff087e24 */ /* 0x000fc6000f8e00ff */
[----:B------:R-:W-:Y:S02]  /*3b70*/  USHF.R.S32.HI UR5, URZ, 0x1f, UR12 ;  /* 0x0000001f3f057899 */ /* 0x000fe4000801140c */
[----:B------:R-:W-:Y:S01]  /*3b80*/  UIMAD UR4, UR6, UR12, URZ ;  /* 0x0000000c060472a4 */ /* 0x000fe2000f8e023f */
[----:B------:R-:W-:-:S03]  /*3b90*/  IMAD.U32 R6, RZ, RZ, UR12 ;  /* 0x0000000cff067e24 */ /* 0x000fc6000f8e00ff */
[----:B------:R-:W-:Y:S01]  /*3ba0*/  UIMAD UR4, UR5, UR7, UR4 ;  /* 0x00000007050472a4 */ /* 0x000fe2000f8e0204 */
[----:B------:R-:W-:-:S05]  /*3bb0*/  IMAD.WIDE.U32 R6, R6, UR7, R106 ;  /* 0x0000000706067c25 */ /* 0x000fca000f8e006a */
[----:B------:R-:W-:Y:S01]  /*3bc0*/  IADD3 R5, R7, UR4, RZ ;  /* 0x0000000407057c10 */ /* 0x000fe2000fffe0ff */
[----:B------:R-:W-:Y:S01]  /*3bd0*/  IMAD.U32 R7, RZ, RZ, UR21 ;  /* 0x00000015ff077e24 */ /* 0x000fe2000f8e00ff */
        /* <DEDUP_REMOVED lines=16> */
.L_x_406:
[----:B-1----:R-:W-:Y:S02]  /*3ce0*/  FMNMX.FTZ R4, R44, R40, !PT ;  /* 0x000000282c047209 */ /* 0x002fe40007810000 */
[----:B------:R-:W-:-:S02]  /*3cf0*/  SHF.L.U32 R209, R2, 0x1, RZ ;  /* 0x0000000102d17819 */ /* 0x000fc400000006ff */
[----:B------:R-:W-:-:S03]  /*3d00*/  FMNMX.FTZ R4, R32, R4, !PT ;  /* 0x0000000420047209 */ /* 0x000fc60007810000 */
[--C-:B------:R-:W-:Y:S01]  /*3d10*/  IMAD R210, R3, 0x2, R209.reuse ;  /* 0x0000000203d27824 */ /* 0x100fe200078e02d1 */
[----:B------:R-:W-:Y:S01]  /*3d20*/  FMNMX.FTZ R4, R33, R4, !PT ;  /* 0x0000000421047209 */ /* 0x000fe20007810000 */
[C---:B------:R-:W-:Y:S01]  /*3d30*/  IMAD R212, R0.reuse, 0x2, R209 ;  /* 0x0000000200d47824 */ /* 0x040fe200078e02d1 */
[----:B------:R-:W-:Y:S01]  /*3d40*/  LDSM.16.MT88.4 R20, [R209+0x18000] ;  /* 0x01800000d114783b */ /* 0x000fe20000004200 */
[----:B------:R-:W-:Y:S01]  /*3d50*/  IMAD R211, R0, 0x2, R210 ;  /* 0x0000000200d37824 */ /* 0x000fe200078e02d2 */
[----:B------:R-:W-:Y:S02]  /*3d60*/  FMNMX.FTZ R4, R98, R4, !PT ;  /* 0x0000000462047209 */ /* 0x000fe40007810000 */
[----:B------:R-:W-:Y:S02]  /*3d70*/  LDSM.16.MT88.4 R16, [R210+0x18000] ;  /* 0x01800000d210783b */ /* 0x000fe40000004200 */
        /* <DEDUP_REMOVED lines=24> */
[----:B------:R-:W-:-:S03]  /*3f00*/  FMNMX.FTZ R4, R192, R4, !PT ;  /* 0x00000004c0047209 */ /* 0x000fc60007810000 */
[----:B------:R-:W1:Y:S01]  /*3f10*/  SHFL.BFLY PT, R6, R133, 0x2, 0x1f ;  /* 0x0c401f0085067f89 */ /* 0x000e6200000e0000 */
[----:B------:R-:W-:-:S04]  /*3f20*/  FMNMX.FTZ R4, R184, R4, !PT ;  /* 0x00000004b8047209 */ /* 0x000fc80007810000 */
[----:B------:R-:W-:-:S04]  /*3f30*/  FMNMX.FTZ R4, R150, R4, !PT ;  /* 0x0000000496047209 */ /* 0x000fc80007810000 */
[----:B------:R-:W-:-:S04]  /*3f40*/  FMNMX.FTZ R4, R195, R4, !PT ;  /* 0x00000004c3047209 */ /* 0x000fc80007810000 */
[----:B------:R-:W-:-:S05]  /*3f50*/  FMNMX.FTZ R4, R11, R4, !PT ;  /* 0x000000040b047209 */ /* 0x000fca0007810000 */
[----:B------:R-:W2:Y:S01]  /*3f60*/  SHFL.BFLY PT, R5, R4, 0x2, 0x1f ;  /* 0x0c401f0004057f89 */ /* 0x000ea200000e0000 */
[----:B-1----:R-:W-:-:S05]  /*3f70*/  FMNMX.FTZ R133, R133, R6, !PT ;  /* 0x0000000685857209 */ /* 0x002fca0007810000 */
[----:B------:R-:W1:Y:S01]  /*3f80*/  SHFL.BFLY PT, R6, R133, 0x1, 0x1f ;  /* 0x0c201f0085067f89 */ /* 0x000e6200000e0000 */
[----:B--2---:R-:W-:-:S05]  /*3f90*/  FMNMX.FTZ R4, R4, R5, !PT ;  /* 0x0000000504047209 */ /* 0x004fca0007810000 */
[----:B------:R-:W2:Y:S01]  /*3fa0*/  SHFL.BFLY PT, R132, R4, 0x1, 0x1f ;  /* 0x0c201f0004847f89 */ /* 0x000ea200000e0000 */
[----:B-1----:R-:W-:-:S04]  /*3fb0*/  FMNMX.FTZ R133, R133, R6, !PT ;  /* 0x0000000685857209 */ /* 0x002fc80007810000 */
[C---:B------:R-:W-:Y:S01]  /*3fc0*/  FSETP.NEU.FTZ.AND P1, PT, R133.reuse, -INF , PT ;  /* 0xff8000008500780b */ /* 0x040fe20003f3d000 */
[----:B------:R-:W-:-:S05]  /*3fd0*/  FMUL.FTZ R9, R133, c[0x0][0x23c] ;  /* 0x00008f0085097a20 */ /* 0x000fca0000410000 */
[----:B------:R-:W-:-:S05]  /*3fe0*/  FSEL R9, R9, RZ, P1 ;  /* 0x000000ff09097208 */ /* 0x000fca0000800000 */
[--C-:B------:R-:W-:Y:S02]  /*3ff0*/  FFMA.FTZ R5, R44, c[0x0][0x23c], -R9.reuse ;  /* 0x00008f002c057a23 */ /* 0x100fe40000010809 */
[--C-:B------:R-:W-:Y:S01]  /*4000*/  FFMA.FTZ R0, R98, c[0x0][0x23c], -R9.reuse ;  /* 0x00008f0062007a23 */ /* 0x100fe20000010809 */
[----:B--2---:R-:W-:Y:S01]  /*4010*/  FMNMX.FTZ R132, R4, R132, !PT ;  /* 0x0000008404847209 */ /* 0x004fe20007810000 */
[----:B------:R-:W-:Y:S01]  /*4020*/  FFMA.FTZ R4, R40, c[0x0][0x23c], -R9 ;  /* 0x00008f0028047a23 */ /* 0x000fe20000010809 */
[----:B------:R-:W-:Y:S02]  /*4030*/  MUFU.EX2 R7, R5 ;  /* 0x0000000500077308 */ /* 0x000fe40000000800 */
[C---:B------:R-:W-:Y:S01]  /*4040*/  FSETP.NEU.FTZ.AND P1, PT, R132.reuse, -INF , PT ;  /* 0xff8000008400780b */ /* 0x040fe20003f3d000 */
[----:B------:R-:W-:-:S05]  /*4050*/  FMUL.FTZ R8, R132, c[0x0][0x23c] ;  /* 0x00008f0084087a20 */ /* 0x000fca0000410000 */
[----:B------:R1:W2:Y:S01]  /*4060*/  MUFU.EX2 R12, R4 ;  /* 0x00000004000c7308 */ /* 0x0002a20000000800 */
[----:B------:R-:W-:-:S05]  /*4070*/  FSEL R8, R8, RZ, P1 ;  /* 0x000000ff08087208 */ /* 0x000fca0000800000 */
[----:B------:R-:W-:Y:S02]  /*4080*/  FFMA.FTZ R2, R42, c[0x0][0x23c], -R8 ;  /* 0x00008f002a027a23 */ /* 0x000fe40000010808 */
[----:B------:R3:W-:Y:S01]  /*4090*/  MUFU.EX2 R187, R0 ;  /* 0x0000000000bb7308 */ /* 0x0007e20000000800 */
[----:B-1----:R-:W-:Y:S01]  /*40a0*/  FFMA.FTZ R4, R32, c[0x0][0x23c], -R9 ;  /* 0x00008f0020047a23 */ /* 0x002fe20000010809 */
[----:B--2---:R-:W-:-:S06]  /*40b0*/  MOV R3, R12 ;  /* 0x0000000c00037202 */ /* 0x004fcc0000000f00 */
[----:B------:R1:W-:Y:S01]  /*40c0*/  MUFU.EX2 R175, R2 ;  /* 0x0000000200af7308 */ /* 0x0003e20000000800 */
[----:B------:R-:W2:Y:S01]  /*40d0*/  LDSM.16.MT88.4 R12, [R212+0x18000] ;  /* 0x01800000d40c783b */ /* 0x000ea20000004200 */
[----:B---3--:R-:W-:-:S06]  /*40e0*/  FFMA.FTZ R0, R73, c[0x0][0x23c], -R9 ;  /* 0x00008f0049007a23 */ /* 0x008fcc0000010809 */
[----:B------:R3:W-:Y:S01]  /*40f0*/  MUFU.EX2 R190, R4 ;  /* 0x0000000400be7308 */ /* 0x0007e20000000800 */
[----:B-1----:R-:W-:-:S07]  /*4100*/  FFMA.FTZ R2, R34, c[0x0][0x23c], -R8 ;  /* 0x00008f0022027a23 */ /* 0x002fce0000010808 */
[----:B------:R1:W-:Y:S01]  /*4110*/  MUFU.EX2 R151, R0 ;  /* 0x0000000000977308 */ /* 0x0003e20000000800 */
[----:B---3--:R-:W-:-:S07]  /*4120*/  FFMA.FTZ R4, R33, c[0x0][0x23c], -R9 ;  /* 0x00008f0021047a23 */ /* 0x008fce0000010809 */
[----:B------:R3:W-:Y:S08]  /*4130*/  MUFU.EX2 R189, R2 ;  /* 0x0000000200bd7308 */ /* 0x0007f00000000800 */
[----:B------:R4:W5:Y:S01]  /*4140*/  MUFU.EX2 R185, R4 ;  /* 0x0000000400b97308 */ /* 0x0009620000000800 */
[----:B-1----:R-:W-:Y:S02]  /*4150*/  FFMA.FTZ R0, R75, c[0x0][0x23c], -R9 ;  /* 0x00008f004b007a23 */ /* 0x002fe40000010809 */
[----:B---3--:R-:W-:-:S05]  /*4160*/  FFMA.FTZ R2, R35, c[0x0][0x23c], -R8 ;  /* 0x00008f0023027a23 */ /* 0x008fca0000010808 */
[----:B------:R1:W-:Y:S01]  /*4170*/  MUFU.EX2 R174, R0 ;  /* 0x0000000000ae7308 */ /* 0x0003e20000000800 */
[----:B------:R-:W-:Y:S01]  /*4180*/  LDSM.16.MT88.4 R32, [R212+0x1a000] ;  /* 0x01a00000d420783b */ /* 0x000fe20000004200 */
[----:B----4-:R-:W-:-:S06]  /*4190*/  FFMA.FTZ R4, R41, c[0x0][0x23c], -R8 ;  /* 0x00008f0029047a23 */ /* 0x010fcc0000010808 */
[----:B------:R3:W4:Y:S01]  /*41a0*/  MUFU.EX2 R186, R2 ;  /* 0x0000000200ba7308 */ /* 0x0007220000000800 */
[----:B------:R-:W2:Y:S01]  /*41b0*/  LDSM.16.MT88.4 R40, [R209+0x1a000] ;  /* 0x01a00000d128783b */ /* 0x000ea20000004200 */
[----:B-----5:R-:W-:-:S06]  /*41c0*/  F2FP.PACK_AB R6, R185, R190 ;  /* 0x000000beb906723e */ /* 0x020fcc00000000ff */
[----:B------:R5:W5:Y:S01]  /*41d0*/  MUFU.EX2 R149, R4 ;  /* 0x0000000400957308 */ /* 0x000b620000000800 */
[----:B-1----:R-:W-:Y:S01]  /*41e0*/  FFMA.FTZ R0, R72, c[0x0][0x23c], -R9 ;  /* 0x00008f0048007a23 */ /* 0x002fe20000010809 */
[----:B---3--:R-:W-:Y:S02]  /*41f0*/  MOV R2, R7 ;  /* 0x0000000700027202 */ /* 0x008fe40000000f00 */
[----:B----4-:R-:W-:Y:S02]  /*4200*/  F2FP.PACK_AB R7, R186, R189 ;  /* 0x000000bdba07723e */ /* 0x010fe400000000ff */
[----:B-----5:R-:W-:Y:S02]  /*4210*/  F2FP.PACK_AB R4, R3, R2 ;  /* 0x000000020304723e */ /* 0x020fe400000000ff */
[----:B------:R-:W-:-:S07]  /*4220*/  F2FP.PACK_AB R5, R175, R149 ;  /* 0x00000095af05723e */ /* 0x000fce00000000ff */
[C---:B------:R-:W-:Y:S08]  /*4230*/  HMMA.16816.F32 R68, R4.reuse, R20, RZ ;  /* 0x000000140444723c */ /* 0x040ff000000018ff */
[C---:B------:R-:W-:Y:S01]  /*4240*/  HMMA.16816.F32 R100, R4.reuse, R22, RZ ;  /* 0x000000160464723c */ /* 0x040fe200000018ff */
[----:B------:R-:W1:Y:S07]  /*4250*/  LDSM.16.MT88.4 R20, [R209+0x1c000] ;  /* 0x01c00000d114783b */ /* 0x000e6e0000004200 */
[C---:B------:R-:W-:Y:S08]  /*4260*/  HMMA.16816.F32 R64, R4.reuse, R16, RZ ;  /* 0x000000100440723c */ /* 0x040ff000000018ff */
[C---:B------:R-:W-:Y:S01]  /*4270*/  HMMA.16816.F32 R92, R4.reuse, R18, RZ ;  /* 0x00000012045c723c */ /* 0x040fe200000018ff */
[----:B------:R-:W3:Y:S07]  /*4280*/  LDSM.16.MT88.4 R16, [R210+0x1c000] ;  /* 0x01c00000d210783b */ /* 0x000eee0000004200 */
[C---:B--2---:R-:W-:Y:S08]  /*4290*/  HMMA.16816.F32 R108, R4.reuse, R12, RZ ;  /* 0x0000000c046c723c */ /* 0x044ff000000018ff */
[C---:B------:R-:W-:Y:S01]  /*42a0*/  HMMA.16816.F32 R112, R4.reuse, R14, RZ ;  /* 0x0000000e0470723c */ /* 0x040fe200000018ff */
[----:B------:R-:W2:Y:S07]  /*42b0*/  LDSM.16.MT88.4 R12, [R212+0x1c000] ;  /* 0x01c00000d40c783b */ /* 0x000eae0000004200 */
[C---:B------:R-:W-:Y:S08]  /*42c0*/  HMMA.16816.F32 R60, R4.reuse, R40, RZ ;  /* 0x00000028043c723c */ /* 0x040ff000000018ff */
[C---:B------:R-:W-:Y:S01]  /*42d0*/  HMMA.16816.F32 R84, R4.reuse, R42, RZ ;  /* 0x0000002a0454723c */ /* 0x040fe200000018ff */
[----:B------:R-:W4:Y:S07]  /*42e0*/  LDSM.16.MT88.4 R40, [R211+0x1c000] ;  /* 0x01c00000d328783b */ /* 0x000f2e0000004200 */
[C---:B------:R-:W-:Y:S08]  /*42f0*/  HMMA.16816.F32 R104, R4.reuse, R28, RZ ;  /* 0x0000001c0468723c */ /* 0x040ff000000018ff */
[C---:B------:R-:W-:Y:S01]  /*4300*/  HMMA.16816.F32 R88, R4.reuse, R30, RZ ;  /* 0x0000001e0458723c */ /* 0x040fe200000018ff */
[----:B------:R-:W5:Y:S07]  /*4310*/  LDSM.16.MT88.4 R28, [R209+0x1e000] ;  /* 0x01e00000d11c783b */ /* 0x000f6e0000004200 */
[C---:B-1----:R-:W-:Y:S08]  /*4320*/  HMMA.16816.F32 R116, R4.reuse, R20, RZ ;  /* 0x000000140474723c */ /* 0x042ff000000018ff */
[C---:B------:R-:W-:Y:S01]  /*4330*/  HMMA.16816.F32 R120, R4.reuse, R22, RZ ;  /* 0x000000160478723c */ /* 0x040fe200000018ff */
[----:B------:R-:W1:Y:S07]  /*4340*/  LDSM.16.MT88.4 R20, [R210+0x1e000] ;  /* 0x01e00000d214783b */ /* 0x000e6e0000004200 */
[C---:B---3--:R-:W-:Y:S08]  /*4350*/  HMMA.16816.F32 R124, R4.reuse, R16, RZ ;  /* 0x00000010047c723c */ /* 0x048ff000000018ff */
[C---:B------:R-:W-:Y:S01]  /*4360*/  HMMA.16816.F32 R128, R4.reuse, R18, RZ ;  /* 0x000000120480723c */ /* 0x040fe200000018ff */
[----:B------:R-:W3:Y:S07]  /*4370*/  LDSM.16.MT88.4 R16, [R212+0x1e000] ;  /* 0x01e00000d410783b */ /* 0x000eee0000004200 */
[C---:B--2---:R-:W-:Y:S08]  /*4380*/  HMMA.16816.F32 R136, R4.reuse, R12, RZ ;  /* 0x0000000c0488723c */ /* 0x044ff000000018ff */
[C---:B------:R-:W-:Y:S01]  /*4390*/  HMMA.16816.F32 R144, R4.reuse, R14, RZ ;  /* 0x0000000e0490723c */ /* 0x040fe200000018ff */
[----:B------:R-:W2:Y:S07]  /*43a0*/  LDSM.16.MT88.4 R12, [R211+0x1e000] ;  /* 0x01e00000d30c783b */ /* 0x000eae0000004200 */
[C---:B----4-:R-:W-:Y:S01]  /*43b0*/  HMMA.16816.F32 R156, R4.reuse, R40, RZ ;  /* 0x00000028049c723c */ /* 0x050fe200000018ff */
[----:B------:R4:W-:Y:S07]  /*43c0*/  MUFU.EX2 R40, R0 ;  /* 0x0000000000287308 */ /* 0x0009ee0000000800 */
[C---:B-----5:R-:W-:Y:S08]  /*43d0*/  HMMA.16816.F32 R140, R4.reuse, R28, RZ ;  /* 0x0000001c048c723c */ /* 0x060ff000000018ff */
[C---:B------:R-:W-:Y:S01]  /*43e0*/  HMMA.16816.F32 R160, R4.reuse, R30, RZ ;  /* 0x0000001e04a0723c */ /* 0x040fe200000018ff */
[--C-:B----4-:R-:W-:Y:S01]  /*43f0*/  FFMA.FTZ R0, R97, c[0x0][0x23c], -R8.reuse ;  /* 0x00008f0061007a23 */ /* 0x110fe20000010808 */
[----:B------:R-:W4:Y:S03]  /*4400*/  LDSM.16.MT88.4 R28, [R209+0x18800] ;  /* 0x01880000d11c783b */ /* 0x000f260000004200 */
[----:B------:R5:W-:Y:S03]  /*4410*/  MUFU.EX2 R172, R0 ;  /* 0x0000000000ac7308 */ /* 0x000be60000000800 */
[C---:B------:R-:W-:Y:S08]  /*4420*/  HMMA.16816.F32 R56, R4.reuse, R36, RZ ;  /* 0x000000240438723c */ /* 0x040ff000000018ff */
[----:B------:R-:W-:Y:S01]  /*4430*/  HMMA.16816.F32 R44, R4, R38, RZ ;  /* 0x00000026042c723c */ /* 0x000fe200000018ff */
[----:B------:R-:W1:Y:S01]  /*4440*/  LDSM.16.MT88.4 R36, [R212+0x18800] ;  /* 0x01880000d424783b */ /* 0x000e620000004200 */
[----:B-----5:R-:W-:-:S06]  /*4450*/  FFMA.FTZ R0, R99, c[0x0][0x23c], -R8 ;  /* 0x00008f0063007a23 */ /* 0x020fcc0000010808 */
[C---:B------:R-:W-:Y:S01]  /*4460*/  HMMA.16816.F32 R52, R4.reuse, R32, RZ ;  /* 0x000000200434723c */ /* 0x040fe200000018ff */
[----:B------:R5:W1:Y:S07]  /*4470*/  MUFU.EX2 R188, R0 ;  /* 0x0000000000bc7308 */ /* 0x000a6e0000000800 */
[C---:B------:R-:W-:Y:S08]  /*4480*/  HMMA.16816.F32 R80, R4.reuse, R34, RZ ;  /* 0x000000220450723c */ /* 0x040ff000000018ff */
[----:B------:R-:W-:Y:S01]  /*4490*/  HMMA.16816.F32 R48, R4, R24, RZ ;  /* 0x000000180430723c */ /* 0x000fe200000018ff */
[----:B-----5:R-:W-:-:S04]  /*44a0*/  FFMA.FTZ R0, R74, c[0x0][0x23c], -R8 ;  /* 0x00008f004a007a23 */ /* 0x020fc80000010808 */
[----:B------:R5:W-:Y:S03]  /*44b0*/  MUFU.EX2 R41, R0 ;  /* 0x0000000000297308 */ /* 0x000be60000000800 */
[C---:B------:R-:W-:Y:S01]  /*44c0*/  HMMA.16816.F32 R76, R4.reuse, R26, RZ ;  /* 0x0000001a044c723c */ /* 0x040fe200000018ff */
[----:B------:R-:W-:Y:S07]  /*44d0*/  LDSM.16.MT88.4 R24, [R210+0x18800] ;  /* 0x01880000d218783b */ /* 0x000fee0000004200 */
[----:B------:R-:W-:Y:S01]  /*44e0*/  HMMA.16816.F32 R152, R4, R42, RZ ;  /* 0x0000002a0498723c */ /* 0x000fe200000018ff */
[----:B-----5:R-:W-:-:S06]  /*44f0*/  FFMA.FTZ R0, R96, c[0x0][0x23c], -R8 ;  /* 0x00008f0060007a23 */ /* 0x020fcc0000010808 */
[----:B------:R-:W-:Y:S01]  /*4500*/  MOV R43, R190 ;  /* 0x000000be002b7202 */ /* 0x000fe20000000f00 */
[----:B-1----:R-:W-:Y:S01]  /*4510*/  HMMA.16816.F32 R164, R4, R20, RZ ;  /* 0x0000001404a4723c */ /* 0x002fe200000018ff */
[----:B------:R-:W1:Y:S01]  /*4520*/  MUFU.EX2 R148, R0 ;  /* 0x0000000000947308 */ /* 0x000e620000000800 */
[----:B------:R-:W-:-:S06]  /*4530*/  IMAD.MOV.U32 R42, RZ, RZ, R189 ;  /* 0x000000ffff2a7224 */ /* 0x000fcc00078e00bd */
[C---:B------:R-:W-:Y:S01]  /*4540*/  HMMA.16816.F32 R168, R4.reuse, R22, RZ ;  /* 0x0000001604a8723c */ /* 0x040fe200000018ff */
[----:B------:R-:W5:Y:S07]  /*4550*/  LDSM.16.MT88.4 R20, [R211+0x18800] ;  /* 0x01880000d314783b */ /* 0x000f6e0000004200 */
[C---:B---3--:R-:W-:Y:S08]  /*4560*/  HMMA.16816.F32 R180, R4.reuse, R16, RZ ;  /* 0x0000001004b4723c */ /* 0x048ff000000018ff */
[C---:B------:R-:W-:Y:S01]  /*4570*/  HMMA.16816.F32 R196, R4.reuse, R18, RZ ;  /* 0x0000001204c4723c */ /* 0x040fe200000018ff */
[----:B------:R-:W3:Y:S07]  /*4580*/  LDSM.16.MT88.4 R16, [R209+0x1a800] ;  /* 0x01a80000d110783b */ /* 0x000eee0000004200 */
[C---:B--2---:R-:W-:Y:S08]  /*4590*/  HMMA.16816.F32 R248, R4.reuse, R12, RZ ;  /* 0x0000000c04f8723c */ /* 0x044ff000000018ff */
[----:B------:R-:W-:Y:S07]  /*45a0*/  HMMA.16816.F32 R200, R4, R14, RZ ;  /* 0x0000000e04c8723c */ /* 0x000fee00000018ff */
[----:B------:R-:W-:-:S02]  /*45b0*/  F2FP.PACK_AB R4, R151, R187 ;  /* 0x000000bb9704723e */ /* 0x000fc400000000ff */
[----:B------:R-:W-:Y:S02]  /*45c0*/  F2FP.PACK_AB R5, R188, R172 ;  /* 0x000000acbc05723e */ /* 0x000fe400000000ff */
[----:B------:R-:W-:Y:S02]  /*45d0*/  F2FP.PACK_AB R6, R40, R174 ;  /* 0x000000ae2806723e */ /* 0x000fe400000000ff */
[----:B-1----:R-:W-:-:S07]  /*45e0*/  F2FP.PACK_AB R7, R148, R41 ;  /* 0x000000299407723e */ /* 0x002fce00000000ff */
[C---:B----4-:R-:W-:Y:S04]  /*45f0*/  HMMA.16816.F32 R12, R4.reuse, R28, R68 ;  /* 0x0000001c040c723c */ /* 0x050fe80000001844 */
[----:B------:R-:W-:Y:S01]  /*4600*/  MOV R34, R202 ;  /* 0x000000ca00227202 */ /* 0x000fe20000000f00 */
[----:B------:R-:W-:Y:S01]  /*4610*/  IMAD.MOV.U32 R33, RZ, RZ, R203 ;  /* 0x000000ffff217224 */ /* 0x000fe200078e00cb */
[----:B------:R-:W-:Y:S01]  /*4620*/  MOV R32, R201 ;  /* 0x000000c900207202 */ /* 0x000fe20000000f00 */
[----:B------:R-:W-:Y:S01]  /*4630*/  IMAD.MOV.U32 R0, RZ, RZ, R200 ;  /* 0x000000ffff007224 */ /* 0x000fe200078e00c8 */
[----:B------:R-:W-:Y:S01]  /*4640*/  HMMA.16816.F32 R244, R4, R36, R108 ;  /* 0x0000002404f4723c */ /* 0x000fe2000000186c */
[----:B------:R-:W-:Y:S01]  /*4650*/  IMAD.MOV.U32 R69, RZ, RZ, R185 ;  /* 0x000000ffff457224 */ /* 0x000fe200078e00b9 */
[----:B------:R-:W-:Y:S01]  /*4660*/  MOV R70, R184 ;  /* 0x000000b800467202 */ /* 0x000fe20000000f00 */
[----:B------:R-:W-:-:S04]  /*4670*/  IMAD.MOV.U32 R71, RZ, RZ, R175 ;  /* 0x000000ffff477224 */ /* 0x000fc800078e00af */
[----:B------:R-:W-:Y:S01]  /*4680*/  IMAD.MOV.U32 R37, RZ, RZ, R32 ;  /* 0x000000ffff257224 */ /* 0x000fe200078e0020 */
[----:B------:R-:W-:Y:S01]  /*4690*/  HMMA.16816.F32 R240, R4, R38, R112 ;  /* 0x0000002604f0723c */ /* 0x000fe20000001870 */
[----:B------:R-:W-:Y:S01]  /*46a0*/  MOV R36, R0 ;  /* 0x0000000000247202 */ /* 0x000fe20000000f00 */
[----:B------:R-:W-:-:S05]  /*46b0*/  IMAD.MOV.U32 R0, RZ, RZ, R173 ;  /* 0x000000ffff007224 */ /* 0x000fca00078e00ad */
[----:B------:R-:W-:Y:S01]  /*46c0*/  IMAD.MOV.U32 R39, RZ, RZ, R187 ;  /* 0x000000ffff277224 */ /* 0x000fe200078e00bb */
[----:B------:R-:W-:Y:S01]  /*46d0*/  MOV R99, R12 ;  /* 0x0000000c00637202 */ /* 0x000fe20000000f00 */
[----:B------:R-:W-:Y:S01]  /*46e0*/  IMAD.MOV.U32 R98, RZ, RZ, R13 ;  /* 0x000000ffff627224 */ /* 0x000fe200078e000d */
[----:B------:R-:W-:Y:S01]  /*46f0*/  MOV R97, R14 ;  /* 0x0000000e00617202 */ /* 0x000fe20000000f00 */
[----:B------:R-:W-:Y:S01]  /*4700*/  IMAD.MOV.U32 R96, RZ, RZ, R15 ;  /* 0x000000ffff607224 */ /* 0x000fe200078e000f */
[C---:B-----5:R-:W-:Y:S07]  /*4710*/  HMMA.16816.F32 R108, R4.reuse, R22, R88 ;  /* 0x00000016046c723c */ /* 0x060fee0000001858 */
[----:B------:R-:W-:Y:S01]  /*4720*/  IMAD.MOV.U32 R88, RZ, RZ, R172 ;  /* 0x000000ffff587224 */ /* 0x000fe200078e00ac */
[C---:B------:R-:W-:Y:S07]  /*4730*/  HMMA.16816.F32 R12, R4.reuse, R30, R100 ;  /* 0x0000001e040c723c */ /* 0x040fee0000001864 */
[----:B------:R-:W-:Y:S01]  /*4740*/  MOV R103, R188 ;  /* 0x000000bc00677202 */ /* 0x000fe20000000f00 */
[----:B---3--:R-:W-:Y:S01]  /*4750*/  HMMA.16816.F32 R112, R4, R16, R60 ;  /* 0x000000100470723c */ /* 0x008fe2000000183c */
[----:B------:R-:W-:-:S06]  /*4760*/  MOV R101, R174 ;  /* 0x000000ae00657202 */ /* 0x000fcc0000000f00 */
[----:B------:R-:W-:Y:S01]  /*4770*/  IMAD.MOV.U32 R60, RZ, RZ, R151 ;  /* 0x000000ffff3c7224 */ /* 0x000fe200078e0097 */
[----:B------:R-:W-:Y:S01]  /*4780*/  HMMA.16816.F32 R188, R4, R18, R84 ;  /* 0x0000001204bc723c */ /* 0x000fe20000001854 */
[----:B------:R-:W1:Y:S01]  /*4790*/  LDSM.16.MT88.4 R16, [R210+0x1c800] ;  /* 0x01c80000d210783b */ /* 0x000e620000004200 */
[----:B------:R-:W-:Y:S01]  /*47a0*/  MOV R61, R150 ;  /* 0x00000096003d7202 */ /* 0x000fe20000000f00 */
[----:B------:R-:W-:Y:S01]  /*47b0*/  IMAD.MOV.U32 R62, RZ, RZ, R149 ;  /* 0x000000ffff3e7224 */ /* 0x000fe200078e0095 */
[----:B------:R-:W-:-:S03]  /*47c0*/  MOV R63, R148 ;  /* 0x00000094003f7202 */ /* 0x000fc60000000f00 */
        /* <DEDUP_REMOVED lines=9> */
[----:B------:R-:W-:-:S04]  /*4860*/  IMAD.MOV.U32 R87, RZ, RZ, R41 ;  /* 0x000000ffff577224 */ /* 0x000fc800078e0029 */
[C---:B------:R-:W-:Y:S08]  /*4870*/  HMMA.16816.F32 R12, R4.reuse, R24, R64 ;  /* 0x00000018040c723c */ /* 0x040ff00000001840 */
[----:B------:R-:W-:Y:S07]  /*4880*/  HMMA.16816.F32 R24, R4, R26, R92 ;  /* 0x0000001a0418723c */ /* 0x000fee000000185c */
[----:B------:R-:W-:Y:S01]  /*4890*/  IMAD.MOV.U32 R95, RZ, RZ, R68 ;  /* 0x000000ffff5f7224 */ /* 0x000fe200078e0044 */
[----:B------:R-:W-:Y:S01]  /*48a0*/  MOV R94, R35 ;  /* 0x00000023005e7202 */ /* 0x000fe20000000f00 */
[----:B------:R-:W-:Y:S01]  /*48b0*/  IMAD.MOV.U32 R92, RZ, RZ, R34 ;  /* 0x000000ffff5c7224 */ /* 0x000fe200078e0022 */
[----:B------:R-:W-:-:S02]  /*48c0*/  MOV R93, R33 ;  /* 0x00000021005d7202 */ /* 0x000fc40000000f00 */
[----:B------:R-:W-:Y:S01]  /*48d0*/  MOV R68, R186 ;  /* 0x000000ba00447202 */ /* 0x000fe20000000f00 */
[----:B------:R-:W3:Y:S01]  /*48e0*/  LDSM.16.MT88.4 R32, [R211+0x1a800] ;  /* 0x01a80000d320783b */ /* 0x000ee20000004200 */
[C---:B-1----:R-:W-:Y:S02]  /*48f0*/  HMMA.16816.F32 R40, R4.reuse, R16, R124 ;  /* 0x000000100428723c */ /* 0x042fe4000000187c */
[----:B------:R-:W-:Y:S01]  /*4900*/  MOV R67, R12 ;  /* 0x0000000c00437202 */ /* 0x000fe20000000f00 */
[----:B------:R-:W-:Y:S01]  /*4910*/  IMAD.MOV.U32 R66, RZ, RZ, R13 ;  /* 0x000000ffff427224 */ /* 0x000fe200078e000d */
[----:B------:R-:W-:Y:S01]  /*4920*/  MOV R65, R14 ;  /* 0x0000000e00417202 */ /* 0x000fe20000000f00 */
[----:B------:R-:W-:Y:S02]  /*4930*/  IMAD.MOV.U32 R64, RZ, RZ, R15 ;  /* 0x000000ffff407224 */ /* 0x000fe400078e000f */
[----:B------:R-:W1:Y:S03]  /*4940*/  LDSM.16.MT88.4 R12, [R210+0x1a800] ;  /* 0x01a80000d20c783b */ /* 0x000e660000004200 */
[----:B------:R-:W-:Y:S01]  /*4950*/  IMAD.MOV.U32 R31, RZ, RZ, R27 ;  /* 0x000000ffff1f7224 */ /* 0x000fe200078e001b */
[----:B------:R-:W-:Y:S01]  /*4960*/  MOV R30, R24 ;  /* 0x00000018001e7202 */ /* 0x000fe20000000f00 */
[----:B------:R-:W-:Y:S01]  /*4970*/  IMAD.MOV.U32 R29, RZ, RZ, R25 ;  /* 0x000000ffff1d7224 */ /* 0x000fe200078e0019 */
[----:B------:R-:W-:Y:S01]  /*4980*/  MOV R28, R26 ;  /* 0x0000001a001c7202 */ /* 0x000fe20000000f00 */
[----:B--2---:R-:W-:Y:S01]  /*4990*/  HMMA.16816.F32 R124, R4, R22, R152 ;  /* 0x00000016047c723c */ /* 0x004fe20000001898 */
[----:B------:R-:W2:Y:S01]  /*49a0*/  LDSM.16.MT88.4 R24, [R212+0x1a800] ;  /* 0x01a80000d418783b */ /* 0x000ea20000004200 */
[----:B------:R-:W-:Y:S01]  /*49b0*/  MOV R38, R31 ;  /* 0x0000001f00267202 */ /* 0x000fe20000000f00 */
[----:B------:R-:W-:Y:S01]  /*49c0*/  IMAD.MOV.U32 R90, RZ, RZ, R29 ;  /* 0x000000ffff5a7224 */ /* 0x000fe200078e001d */
[----:B------:R-:W-:-:S02]  /*49d0*/  MOV R89, R30 ;  /* 0x0000001e00597202 */ /* 0x000fc40000000f00 */
[----:B------:R-:W-:Y:S01]  /*49e0*/  MOV R91, R28 ;  /* 0x0000001c005b7202 */ /* 0x000fe20000000f00 */
[----:B------:R-:W-:Y:S01]  /*49f0*/  IMAD.MOV.U32 R155, RZ, RZ, R84 ;  /* 0x000000ffff9b7224 */ /* 0x000fe200078e0054 */
[----:B------:R-:W4:Y:S01]  /*4a00*/  LDSM.16.MT88.4 R28, [R209+0x1c800] ;  /* 0x01c80000d11c783b */ /* 0x000f220000004200 */
[----:B------:R-:W-:Y:S02]  /*4a10*/  MOV R154, R85 ;  /* 0x00000055009a7202 */ /* 0x000fe40000000f00 */
[----:B------:R-:W-:Y:S01]  /*4a20*/  MOV R153, R87 ;  /* 0x0000005700997202 */ /* 0x000fe20000000f00 */
[C---:B---3--:R-:W-:Y:S07]  /*4a30*/  HMMA.16816.F32 R104, R4.reuse, R32, R48 ;  /* 0x000000200468723c */ /* 0x048fee0000001830 */
[----:B------:R-:W-:Y:S01]  /*4a40*/  MOV R32, R99 ;  /* 0x0000006300207202 */ /* 0x000fe20000000f00 */
[----:B-1----:R-:W-:Y:S01]  /*4a50*/  HMMA.16816.F32 R200, R4, R12, R56 ;  /* 0x0000000c04c8723c */ /* 0x002fe20000001838 */
[----:B------:R-:W-:-:S07]  /*4a60*/  IMAD.MOV.U32 R33, RZ, RZ, R98 ;  /* 0x000000ffff217224 */ /* 0x000fce00078e0062 */
[C---:B------:R-:W-:Y:S01]  /*4a70*/  HMMA.16816.F32 R184, R4.reuse, R14, R44 ;  /* 0x0000000e04b8723c */ /* 0x040fe2000000182c */
[----:B------:R-:W1:Y:S06]  /*4a80*/  LDSM.16.MT88.4 R12, [R212+0x1c800] ;  /* 0x01c80000d40c783b */ /* 0x000e6c0000004200 */
[----:B------:R-:W-:Y:S01]  /*4a90*/  MOV R47, R89 ;  /* 0x00000059002f7202 */ /* 0x000fe20000000f00 */
[C---:B--2---:R-:W-:Y:S01]  /*4aa0*/  HMMA.16816.F32 R172, R4.reuse, R24, R52 ;  /* 0x0000001804ac723c */ /* 0x044fe20000001834 */
        /* <DEDUP_REMOVED lines=8> */
[----:B------:R-:W2:Y:S01]  /*4b30*/  LDSM.16.MT88.4 R24, [R209+0x1e800] ;  /* 0x01e80000d118783b */ /* 0x000ea20000004200 */
[----:B------:R-:W-:Y:S01]  /*4b40*/  MOV R93, R95 ;  /* 0x0000005f005d7202 */ /* 0x000fe20000000f00 */
[----:B------:R-:W-:Y:S01]  /*4b50*/  IMAD.MOV.U32 R92, RZ, RZ, R94 ;  /* 0x000000ffff5c7224 */ /* 0x000fe200078e005e */
[----:B------:R-:W-:Y:S01]  /*4b60*/  MOV R95, R100 ;  /* 0x00000064005f7202 */ /* 0x000fe20000000f00 */
[----:B------:R-:W-:Y:S01]  /*4b70*/  IMAD.MOV.U32 R94, RZ, RZ, R102 ;  /* 0x000000ffff5e7224 */ /* 0x000fe200078e0066 */
[----:B------:R-:W-:Y:S01]  /*4b80*/  MOV R102, R70 ;  /* 0x0000004600667202 */ /* 0x000fe20000000f00 */
[----:B------:R-:W-:Y:S01]  /*4b90*/  IMAD.MOV.U32 R100, RZ, RZ, R103 ;  /* 0x000000ffff647224 */ /* 0x000fe200078e0067 */
[----:B----4-:R-:W-:Y:S01]  /*4ba0*/  HMMA.16816.F32 R72, R4, R28, R116 ;  /* 0x0000001c0448723c */ /* 0x010fe20000001874 */
[----:B------:R-:W-:-:S02]  /*4bb0*/  IMAD.MOV.U32 R103, RZ, RZ, R71 ;  /* 0x000000ffff677224 */ /* 0x000fc400078e0047 */
[----:B------:R-:W-:-:S04]  /*4bc0*/  IMAD.MOV.U32 R152, RZ, RZ, R100 ;  /* 0x000000ffff987224 */ /* 0x000fc800078e0064 */
[----:B------:R-:W-:Y:S01]  /*4bd0*/  IMAD.MOV.U32 R119, RZ, RZ, R60 ;  /* 0x000000ffff777224 */ /* 0x000fe200078e003c */
[----:B------:R-:W-:Y:S01]  /*4be0*/  HMMA.16816.F32 R56, R4, R30, R120 ;  /* 0x0000001e0438723c */ /* 0x000fe20000001878 */
[----:B------:R-:W3:Y:S01]  /*4bf0*/  LDSM.16.MT88.4 R28, [R210+0x1e800] ;  /* 0x01e80000d21c783b */ /* 0x000ee20000004200 */
[----:B------:R-:W-:Y:S01]  /*4c00*/  MOV R118, R61 ;  /* 0x0000003d00767202 */ /* 0x000fe20000000f00 */
[----:B------:R-:W-:Y:S01]  /*4c10*/  IMAD.MOV.U32 R117, RZ, RZ, R62 ;  /* 0x000000ffff757224 */ /* 0x000fe200078e003e */
[----:B------:R-:W-:-:S03]  /*4c20*/  MOV R116, R63 ;  /* 0x0000003f00747202 */ /* 0x000fc60000000f00 */
[----:B------:R-:W-:Y:S01]  /*4c30*/  MOV R123, R0 ;  /* 0x00000000007b7202 */ /* 0x000fe20000000f00 */
[C---:B------:R-:W-:Y:S01]  /*4c40*/  HMMA.16816.F32 R52, R4.reuse, R18, R128 ;  /* 0x000000120434723c */ /* 0x040fe20000001880 */
[----:B------:R-:W4:Y:S01]  /*4c50*/  LDSM.16.MT88.4 R16, [R212+0x1e800] ;  /* 0x01e80000d410783b */ /* 0x000f220000004200 */
[----:B------:R-:W-:Y:S01]  /*4c60*/  FFMA.FTZ R0, R176, c[0x0][0x23c], -R9 ;  /* 0x00008f00b0007a23 */ /* 0x000fe20000010809 */
[----:B------:R-:W-:Y:S01]  /*4c70*/  MOV R121, R3 ;  /* 0x0000000300797202 */ /* 0x000fe20000000f00 */
[----:B------:R-:W-:Y:S02]  /*4c80*/  IMAD.MOV.U32 R176, RZ, RZ, R101 ;  /* 0x000000ffffb07224 */ /* 0x000fe400078e0065 */
[----:B------:R-:W-:Y:S01]  /*4c90*/  IMAD.MOV.U32 R122, RZ, RZ, R103 ;  /* 0x000000ffff7a7224 */ /* 0x000fe200078e0067 */
[----:B------:R-:W-:Y:S01]  /*4ca0*/  MOV R130, R68 ;  /* 0x0000004400827202 */ /* 0x000fe20000000f00 */
[----:B------:R-:W-:Y:S01]  /*4cb0*/  HMMA.16816.F32 R60, R4, R20, R156 ;  /* 0x00000014043c723c */ /* 0x000fe2000000189c */
[----:B------:R5:W-:Y:S01]  /*4cc0*/  MUFU.EX2 R159, R0 ;  /* 0x00000000009f7308 */ /* 0x000be20000000800 */
[----:B------:R-:W-:Y:S01]  /*4cd0*/  IMAD.MOV.U32 R129, RZ, RZ, R69 ;  /* 0x000000ffff817224 */ /* 0x000fe200078e0045 */
[----:B------:R-:W-:Y:S01]  /*4ce0*/  LDSM.16.MT88.4 R20, [R212+0x19000] ;  /* 0x01900000d414783b */ /* 0x000fe20000004200 */
[----:B------:R-:W-:-:S03]  /*4cf0*/  IMAD.MOV.U32 R120, RZ, RZ, R91 ;  /* 0x000000ffff787224 */ /* 0x000fc600078e005b */
[----:B------:R-:W-:Y:S01]  /*4d00*/  IMAD.MOV.U32 R156, RZ, RZ, R86 ;  /* 0x000000ffff9c7224 */ /* 0x000fe200078e0056 */
[----:B-1----:R-:W-:Y:S01]  /*4d10*/  HMMA.16816.F32 R48, R4, R12, R136 ;  /* 0x0000000c0430723c */ /* 0x002fe20000001888 */
[----:B------:R-:W-:-:S07]  /*4d20*/  MOV R157, R46 ;  /* 0x0000002e009d7202 */ /* 0x000fce0000000f00 */
[C---:B------:R-:W-:Y:S01]  /*4d30*/  HMMA.16816.F32 R68, R4.reuse, R14, R144 ;  /* 0x0000000e0444723c */ /* 0x040fe20000001890 */
[----:B-----5:R-:W-:Y:S01]  /*4d40*/  FFMA.FTZ R0, R135, c[0x0][0x23c], -R9 ;  /* 0x00008f0087007a23 */ /* 0x020fe20000010809 */
[----:B------:R-:W1:Y:S01]  /*4d50*/  LDSM.16.MT88.4 R12, [R211+0x1e800] ;  /* 0x01e80000d30c783b */ /* 0x000e620000004200 */
[----:B------:R-:W-:Y:S02]  /*4d60*/  MOV R135, R118 ;  /* 0x0000007600877202 */ /* 0x000fe40000000f00 */
[----:B------:R5:W1:Y:S02]  /*4d70*/  MUFU.EX2 R3, R0 ;  /* 0x0000000000037308 */ /* 0x000a640000000800 */
[----:B------:R-:W-:Y:S01]  /*4d80*/  MOV R144, R67 ;  /* 0x0000004300907202 */ /* 0x000fe20000000f00 */
[----:B--2---:R-:W-:Y:S01]  /*4d90*/  HMMA.16816.F32 R84, R4, R24, R140 ;  /* 0x000000180454723c */ /* 0x004fe2000000188c */
[----:B------:R-:W-:Y:S01]  /*4da0*/  IMAD.MOV.U32 R145, RZ, RZ, R66 ;  /* 0x000000ffff917224 */ /* 0x000fe200078e0042 */
[----:B------:R-:W-:Y:S01]  /*4db0*/  MOV R146, R65 ;  /* 0x0000004100927202 */ /* 0x000fe20000000f00 */
[----:B------:R-:W-:-:S04]  /*4dc0*/  IMAD.MOV.U32 R147, RZ, RZ, R64 ;  /* 0x000000ffff937224 */ /* 0x000fc800078e0040 */
[----:B------:R-:W-:Y:S01]  /*4dd0*/  MOV R143, R102 ;  /* 0x00000066008f7202 */ /* 0x000fe20000000f00 */
[----:B------:R-:W-:Y:S01]  /*4de0*/  HMMA.16816.F32 R76, R4, R34, R76 ;  /* 0x00000022044c723c */ /* 0x000fe2000000184c */
[----:B------:R-:W-:Y:S01]  /*4df0*/  IMAD.MOV.U32 R141, RZ, RZ, R152 ;  /* 0x000000ffff8d7224 */ /* 0x000fe200078e0098 */
[----:B------:R-:W-:Y:S01]  /*4e00*/  MOV R142, R176 ;  /* 0x000000b0008e7202 */ /* 0x000fe20000000f00 */
[----:B-----5:R-:W-:-:S04]  /*4e10*/  FFMA.FTZ R0, R177, c[0x0][0x23c], -R9 ;  /* 0x00008f00b1007a23 */ /* 0x020fc80000010809 */
[----:B------:R-:W-:Y:S01]  /*4e20*/  MOV R34, R97 ;  /* 0x0000006100227202 */ /* 0x000fe20000000f00 */
[C---:B------:R-:W-:Y:S01]  /*4e30*/  HMMA.16816.F32 R100, R4.reuse, R26, R160 ;  /* 0x0000001a0464723c */ /* 0x040fe200000018a0 */
[----:B------:R2:W-:Y:S01]  /*4e40*/  MUFU.EX2 R128, R0 ;  /* 0x0000000000807308 */ /* 0x0005e20000000800 */
[----:B------:R-:W-:Y:S01]  /*4e50*/  IMAD.MOV.U32 R35, RZ, RZ, R96 ;  /* 0x000000ffff237224 */ /* 0x000fe200078e0060 */
[----:B------:R-:W-:Y:S04]  /*4e60*/  LDSM.16.MT88.4 R24, [R210+0x19000] ;  /* 0x01900000d218783b */ /* 0x000fe80000004200 */
[----:B------:R-:W-:Y:S01]  /*4e70*/  MOV R161, R88 ;  /* 0x0000005800a17202 */ /* 0x000fe20000000f00 */
[----:B------:R-:W-:Y:S01]  /*4e80*/  IMAD.MOV.U32 R162, RZ, RZ, R89 ;  /* 0x000000ffffa27224 */ /* 0x000fe200078e0059 */
[----:B------:R-:W-:Y:S01]  /*4e90*/  MOV R163, R90 ;  /* 0x0000005a00a37202 */ /* 0x000fe20000000f00 */
[----:B---3--:R-:W-:Y:S01]  /*4ea0*/  HMMA.16816.F32 R96, R4, R30, R168 ;  /* 0x0000001e0460723c */ /* 0x008fe200000018a8 */
[----:B------:R-:W-:-:S02]  /*4eb0*/  IMAD.MOV.U32 R160, RZ, RZ, R47 ;  /* 0x000000ffffa07224 */ /* 0x000fc400078e002f */
[----:B--2---:R-:W-:-:S05]  /*4ec0*/  FFMA.FTZ R0, R134, c[0x0][0x23c], -R9 ;  /* 0x00008f0086007a23 */ /* 0x004fca0000010809 */
[C---:B------:R-:W-:Y:S01]  /*4ed0*/  HMMA.16816.F32 R88, R4.reuse, R28, R164 ;  /* 0x0000001c0458723c */ /* 0x040fe200000018a4 */
[----:B------:R-:W2:Y:S01]  /*4ee0*/  LDSM.16.MT88.4 R28, [R209+0x19000] ;  /* 0x01900000d11c783b */ /* 0x000ea20000004200 */
[----:B------:R-:W-:Y:S01]  /*4ef0*/  MOV R171, R155 ;  /* 0x0000009b00ab7202 */ /* 0x000fe20000000f00 */
[----:B------:R3:W5:Y:S01]  /*4f00*/  MUFU.EX2 R134, R0 ;  /* 0x0000000000867308 */ /* 0x0007620000000800 */
[----:B------:R-:W-:Y:S01]  /*4f10*/  IMAD.MOV.U32 R170, RZ, RZ, R157 ;  /* 0x000000ffffaa7224 */ /* 0x000fe200078e009d */
[----:B------:R-:W-:Y:S01]  /*4f20*/  MOV R169, R129 ;  /* 0x0000008100a97202 */ /* 0x000fe20000000f00 */
[----:B------:R-:W-:Y:S01]  /*4f30*/  IMAD.MOV.U32 R168, RZ, RZ, R130 ;  /* 0x000000ffffa87224 */ /* 0x000fe200078e0082 */
[----:B------:R-:W-:Y:S01]  /*4f40*/  MOV R167, R153 ;  /* 0x0000009900a77202 */ /* 0x000fe20000000f00 */
[----:B----4-:R-:W-:Y:S01]  /*4f50*/  HMMA.16816.F32 R80, R4, R16, R180 ;  /* 0x000000100450723c */ /* 0x010fe200000018b4 */
[----:B------:R-:W-:Y:S01]  /*4f60*/  IMAD.MOV.U32 R166, RZ, RZ, R154 ;  /* 0x000000ffffa67224 */ /* 0x000fe200078e009a */
[----:B------:R-:W-:Y:S01]  /*4f70*/  MOV R157, R116 ;  /* 0x00000074009d7202 */ /* 0x000fe20000000f00 */
[----:B------:R-:W-:-:S02]  /*4f80*/  IMAD.MOV.U32 R129, RZ, RZ, R117 ;  /* 0x000000ffff817224 */ /* 0x000fc400078e0075 */
[----:B------:R-:W-:-:S03]  /*4f90*/  IMAD.MOV.U32 R130, RZ, RZ, R119 ;  /* 0x000000ffff827224 */ /* 0x000fc600078e0077 */
[----:B------:R-:W-:Y:S01]  /*4fa0*/  HMMA.16816.F32 R64, R4, R18, R196 ;  /* 0x000000120440723c */ /* 0x000fe200000018c4 */
[----:B------:R-:W4:Y:S01]  /*4fb0*/  LDSM.16.MT88.4 R16, [R211+0x19000] ;  /* 0x01900000d310783b */ /* 0x000f220000004200 */
[----:B---3--:R-:W-:-:S04]  /*4fc0*/  FFMA.FTZ R0, R179, c[0x0][0x23c], -R8 ;  /* 0x00008f00b3007a23 */ /* 0x008fc80000010808 */
[----:B------:R3:W-:Y:S02]  /*4fd0*/  MUFU.EX2 R158, R0 ;  /* 0x00000000009e7308 */ /* 0x0007e40000000800 */
[C---:B-1----:R-:W-:Y:S08]  /*4fe0*/  HMMA.16816.F32 R44, R4.reuse, R12, R248 ;  /* 0x0000000c042c723c */ /* 0x042ff000000018f8 */
[----:B------:R-:W-:Y:S01]  /*4ff0*/  HMMA.16816.F32 R36, R4, R14, R36 ;  /* 0x0000000e0424723c */ /* 0x000fe20000001824 */
[----:B------:R-:W1:Y:S01]  /*5000*/  LDSM.16.MT88.4 R12, [R209+0x1b000] ;  /* 0x01b00000d10c783b */ /* 0x000e620000004200 */
[----:B---3--:R-:W-:-:S05]  /*5010*/  FFMA.FTZ R0, R193, c[0x0][0x23c], -R8 ;  /* 0x00008f00c1007a23 */ /* 0x008fca0000010808 */
[----:B------:R-:W-:Y:S02]  /*5020*/  F2FP.PACK_AB R4, R3, R159 ;  /* 0x0000009f0304723e */ /* 0x000fe400000000ff */
[----:B-----5:R-:W-:Y:S01]  /*5030*/  F2FP.PACK_AB R6, R134, R128 ;  /* 0x000000808606723e */ /* 0x020fe200000000ff */
[----:B------:R3:W5:Y:S02]  /*5040*/  MUFU.EX2 R131, R0 ;  /* 0x0000000000837308 */ /* 0x0007640000000800 */
[----:B---3--:R-:W-:Y:S01]  /*5050*/  FFMA.FTZ R0, R178, c[0x0][0x23c], -R8 ;  /* 0x00008f00b2007a23 */ /* 0x008fe20000010808 */
[----:B-----5:R-:W-:-:S05]  /*5060*/  F2FP.PACK_AB R5, R131, R158 ;  /* 0x0000009e8305723e */ /* 0x020fca00000000ff */
[----:B------:R3:W-:Y:S02]  /*5070*/  MUFU.EX2 R165, R0 ;  /* 0x0000000000a57308 */ /* 0x0007e40000000800 */
[----:B---3--:R-:W-:-:S06]  /*5080*/  FFMA.FTZ R0, R192, c[0x0][0x23c], -R8 ;  /* 0x00008f00c0007a23 */ /* 0x008fcc0000010808 */
[----:B------:R-:W3:Y:S02]  /*5090*/  MUFU.EX2 R164, R0 ;  /* 0x0000000000a47308 */ /* 0x000ee40000000800 */
[----:B---3--:R-:W-:Y:S01]  /*50a0*/  F2FP.PACK_AB R7, R164, R165 ;  /* 0x000000a5a407723e */ /* 0x008fe200000000ff */
[----:B------:R-:W-:-:S06]  /*50b0*/  FFMA.FTZ R0, R194, c[0x0][0x23c], -R9 ;  /* 0x00008f00c2007a23 */ /* 0x000fcc0000010809 */
[C---:B--2---:R-:W-:Y:S01]  /*50c0*/  HMMA.16816.F32 R136, R4.reuse, R28, R32 ;  /* 0x0000001c0488723c */ /* 0x044fe20000001820 */
[----:B------:R-:W2:Y:S07]  /*50d0*/  LDSM.16.MT88.4 R32, [R210+0x1b000] ;  /* 0x01b00000d220783b */ /* 0x000eae0000004200 */
        /* <DEDUP_REMOVED lines=8> */
[C---:B------:R-:W-:Y:S08]  /*5160*/  HMMA.16816.F32 R152, R4.reuse, R20, R244 ;  /* 0x000000140498723c */ /* 0x040ff000000018f4 */
[C---:B------:R-:W-:Y:S01]  /*5170*/  HMMA.16816.F32 R160, R4.reuse, R22, R240 ;  /* 0x0000001604a0723c */ /* 0x040fe200000018f0 */
[----:B------:R-:W4:Y:S07]  /*5180*/  LDSM.16.MT88.4 R20, [R209+0x1d000] ;  /* 0x01d00000d114783b */ /* 0x000f2e0000004200 */
[C---:B-1----:R-:W-:Y:S08]  /*5190*/  HMMA.16816.F32 R112, R4.reuse, R12, R112 ;  /* 0x0000000c0470723c */ /* 0x042ff00000001870 */
[C---:B------:R-:W-:Y:S01]  /*51a0*/  HMMA.16816.F32 R116, R4.reuse, R14, R188 ;  /* 0x0000000e0474723c */ /* 0x040fe200000018bc */
[----:B------:R-:W1:Y:S07]  /*51b0*/  LDSM.16.MT88.4 R12, [R210+0x1d000] ;  /* 0x01d00000d20c783b */ /* 0x000e6e0000004200 */
[C---:B--2---:R-:W-:Y:S07]  /*51c0*/  HMMA.16816.F32 R188, R4.reuse, R32, R200 ;  /* 0x0000002004bc723c */ /* 0x044fee00000018c8 */
[----:B------:R-:W-:Y:S01]  /*51d0*/  IMAD.MOV.U32 R33, RZ, RZ, R120 ;  /* 0x000000ffff217224 */ /* 0x000fe200078e0078 */
[----:B------:R-:W-:Y:S01]  /*51e0*/  HMMA.16816.F32 R184, R4, R34, R184 ;  /* 0x0000002204b8723c */ /* 0x000fe200000018b8 */
[----:B------:R-:W-:-:S02]  /*51f0*/  MOV R32, R128 ;  /* 0x0000008000207202 */ /* 0x000fc40000000f00 */
[----:B------:R2:W-:Y:S04]  /*5200*/  MUFU.EX2 R128, R0 ;  /* 0x0000000000807308 */ /* 0x0005e80000000800 */
[----:B------:R-:W-:Y:S01]  /*5210*/  MOV R34, R121 ;  /* 0x0000007900227202 */ /* 0x000fe20000000f00 */
[----:B---3--:R-:W-:Y:S01]  /*5220*/  HMMA.16816.F32 R180, R4, R28, R172 ;  /* 0x0000001c04b4723c */ /* 0x008fe200000018ac */
[----:B------:R-:W-:-:S06]  /*5230*/  IMAD.MOV.U32 R35, RZ, RZ, R122 ;  /* 0x000000ffff237224 */ /* 0x000fcc00078e007a */
[----:B------:R-:W-:Y:S01]  /*5240*/  MOV R174, R123 ;  /* 0x0000007b00ae7202 */ /* 0x000fe20000000f00 */
[C---:B-----5:R-:W-:Y:S01]  /*5250*/  HMMA.16816.F32 R104, R4.reuse, R24, R104 ;  /* 0x000000180468723c */ /* 0x060fe20000001868 */
[----:B------:R-:W-:Y:S01]  /*5260*/  IMAD.MOV.U32 R175, RZ, RZ, R195 ;  /* 0x000000ffffaf7224 */ /* 0x000fe200078e00c3 */
[----:B------:R-:W-:Y:S01]  /*5270*/  MOV R173, R171 ;  /* 0x000000ab00ad7202 */ /* 0x000fe20000000f00 */
[--C-:B--2---:R-:W-:Y:S02]  /*5280*/  FFMA.FTZ R0, R252, c[0x0][0x23c], -R9.reuse ;  /* 0x00008f00fc007a23 */ /* 0x104fe40000010809 */
[----:B------:R-:W-:Y:S02]  /*5290*/  IMAD.MOV.U32 R172, RZ, RZ, R170 ;  /* 0x000000ffffac7224 */ /* 0x000fe400078e00aa */
[----:B------:R2:W-:Y:S01]  /*52a0*/  MUFU.EX2 R140, R0 ;  /* 0x00000000008c7308 */ /* 0x0005e20000000800 */
[C---:B------:R-:W-:Y:S01]  /*52b0*/  HMMA.16816.F32 R120, R4.reuse, R30, R148 ;  /* 0x0000001e0478723c */ /* 0x040fe20000001894 */
[----:B------:R-:W3:Y:S06]  /*52c0*/  LDSM.16.MT88.4 R28, [R211+0x1d000] ;  /* 0x01d00000d31c783b */ /* 0x000eec0000004200 */
[----:B------:R-:W-:Y:S01]  /*52d0*/  IMAD.MOV.U32 R150, RZ, RZ, R168 ;  /* 0x000000ffff967224 */ /* 0x000fe200078e00a8 */
[----:B------:R-:W-:Y:S01]  /*52e0*/  HMMA.16816.F32 R240, R4, R26, R76 ;  /* 0x0000001a04f0723c */ /* 0x000fe2000000184c */
[----:B------:R-:W5:Y:S01]  /*52f0*/  LDSM.16.MT88.4 R24, [R209+0x1f000] ;  /* 0x01f00000d118783b */ /* 0x000f620000004200 */
[----:B------:R-:W-:Y:S01]  /*5300*/  MOV R151, R169 ;  /* 0x000000a900977202 */ /* 0x000fe20000000f00 */
[----:B------:R-:W-:Y:S01]  /*5310*/  IMAD.MOV.U32 R148, RZ, RZ, R32 ;  /* 0x000000ffff947224 */ /* 0x000fe200078e0020 */
[----:B------:R-:W-:Y:S01]  /*5320*/  MOV R149, R33 ;  /* 0x0000002100957202 */ /* 0x000fe20000000f00 */
[----:B--2---:R-:W-:-:S03]  /*5330*/  FFMA.FTZ R0, R174, c[0x0][0x23c], -R9 ;  /* 0x00008f00ae007a23 */ /* 0x004fc60000010809 */
[----:B----4-:R-:W-:Y:S01]  /*5340*/  HMMA.16816.F32 R192, R4, R16, R48 ;  /* 0x0000001004c0723c */ /* 0x010fe20000001830 */
[----:B------:R-:W-:Y:S01]  /*5350*/  IMAD.MOV.U32 R174, RZ, RZ, R165 ;  /* 0x000000ffffae7224 */ /* 0x000fe200078e00a5 */
[----:B------:R-:W-:Y:S01]  /*5360*/  LDSM.16.MT88.4 R48, [R210+0x1b800] ;  /* 0x01b80000d230783b */ /* 0x000fe20000004200 */
[----:B------:R-:W-:-:S05]  /*5370*/  IMAD.MOV.U32 R165, RZ, RZ, R141 ;  /* 0x000000ffffa57224 */ /* 0x000fca00078e008d */
[C---:B------:R-:W-:Y:S01]  /*5380*/  HMMA.16816.F32 R176, R4.reuse, R18, R68 ;  /* 0x0000001204b0723c */ /* 0x040fe20000001844 */
[----:B------:R-:W2:Y:S06]  /*5390*/  LDSM.16.MT88.4 R16, [R212+0x1f000] ;  /* 0x01f00000d410783b */ /* 0x000eac0000004200 */
[----:B------:R-:W-:Y:S01]  /*53a0*/  IMAD.MOV.U32 R71, RZ, RZ, R150 ;  /* 0x000000ffff477224 */ /* 0x000fe200078e0096 */
[----:B------:R-:W-:Y:S01]  /*53b0*/  HMMA.16816.F32 R244, R4, R20, R72 ;  /* 0x0000001404f4723c */ /* 0x000fe20000001848 */
[----:B------:R-:W-:Y:S01]  /*53c0*/  MOV R70, R151 ;  /* 0x0000009700467202 */ /* 0x000fe20000000f00 */
[----:B------:R-:W-:Y:S01]  /*53d0*/  IMAD.MOV.U32 R69, RZ, RZ, R172 ;  /* 0x000000ffff457224 */ /* 0x000fe200078e00ac */
[----:B------:R-:W-:-:S04]  /*53e0*/  MOV R68, R173 ;  /* 0x000000ad00447202 */ /* 0x000fc80000000f00 */
[----:B------:R-:W-:Y:S01]  /*53f0*/  MOV R73, R175 ;  /* 0x000000af00497202 */ /* 0x000fe20000000f00 */
[C---:B------:R-:W-:Y:S01]  /*5400*/  HMMA.16816.F32 R200, R4.reuse, R22, R56 ;  /* 0x0000001604c8723c */ /* 0x040fe20000001838 */
[----:B------:R-:W-:Y:S01]  /*5410*/  LDSM.16.MT88.4 R20, [R210+0x1f000] ;  /* 0x01f00000d214783b */ /* 0x000fe20000004200 */
[----:B------:R-:W-:Y:S01]  /*5420*/  MOV R175, R166 ;  /* 0x000000a600af7202 */ /* 0x000fe20000000f00 */
[----:B------:R-:W-:Y:S01]  /*5430*/  IMAD.MOV.U32 R75, RZ, RZ, R34 ;  /* 0x000000ffff4b7224 */ /* 0x000fe200078e0022 */
[----:B------:R-:W-:Y:S01]  /*5440*/  MOV R74, R35 ;  /* 0x00000023004a7202 */ /* 0x000fe20000000f00 */
[----:B------:R-:W-:Y:S01]  /*5450*/  LDSM.16.MT88.4 R56, [R212+0x1b800] ;  /* 0x01b80000d438783b */ /* 0x000fe20000004200 */
[----:B------:R-:W-:Y:S02]  /*5460*/  MOV R166, R142 ;  /* 0x0000008e00a67202 */ /* 0x000fe40000000f00 */
[----:B-1----:R-:W-:Y:S01]  /*5470*/  HMMA.16816.F32 R76, R4, R12, R40 ;  /* 0x0000000c044c723c */ /* 0x002fe20000001828 */
[----:B------:R1:W4:Y:S01]  /*5480*/  MUFU.EX2 R40, R0 ;  /* 0x0000000000287308 */ /* 0x0003220000000800 */
[----:B------:R-:W-:-:S06]  /*5490*/  MOV R72, R149 ;  /* 0x0000009500487202 */ /* 0x000fcc0000000f00 */
[C---:B---3--:R-:W-:Y:S07]  /*54a0*/  HMMA.16816.F32 R168, R4.reuse, R28, R60 ;  /* 0x0000001c04a8723c */ /* 0x048fee000000183c */
[----:B------:R-:W-:Y:S01]  /*54b0*/  IMAD.MOV.U32 R61, RZ, RZ, R134 ;  /* 0x000000ffff3d7224 */ /* 0x000fe200078e0086 */
[----:B-----5:R-:W-:Y:S01]  /*54c0*/  HMMA.16816.F32 R32, R4, R24, R84 ;  /* 0x000000180420723c */ /* 0x020fe20000001854 */
[----:B-1----:R-:W-:Y:S01]  /*54d0*/  FFMA.FTZ R0, R10, c[0x0][0x23c], -R9 ;  /* 0x00008f000a007a23 */ /* 0x002fe20000010809 */
[----:B------:R-:W-:Y:S01]  /*54e0*/  MOV R62, R175 ;  /* 0x000000af003e7202 */ /* 0x000fe20000000f00 */
[----:B------:R-:W-:-:S02]  /*54f0*/  IMAD.MOV.U32 R63, RZ, RZ, R174 ;  /* 0x000000ffff3f7224 */ /* 0x000fc400078e00ae */
[----:B------:R1:W3:Y:S02]  /*5500*/  MUFU.EX2 R60, R0 ;  /* 0x00000000003c7308 */ /* 0x0002e40000000800 */
[----:B------:R-:W-:Y:S01]  /*5510*/  MOV R87, R164 ;  /* 0x000000a400577202 */ /* 0x000fe20000000f00 */
[C---:B------:R-:W-:Y:S01]  /*5520*/  HMMA.16816.F32 R196, R4.reuse, R14, R52 ;  /* 0x0000000e04c4723c */ /* 0x040fe20000001834 */
[----:B------:R-:W5:Y:S01]  /*5530*/  LDSM.16.MT88.4 R12, [R211+0x1f000] ;  /* 0x01f00000d30c783b */ /* 0x000f620000004200 */
[----:B----4-:R-:W-:Y:S01]  /*5540*/  MOV R86, R40 ;  /* 0x0000002800567202 */ /* 0x010fe20000000f00 */
[----:B------:R-:W-:Y:S01]  /*5550*/  IMAD.MOV.U32 R85, RZ, RZ, R140 ;  /* 0x000000ffff557224 */ /* 0x000fe200078e008c */
[----:B------:R-:W-:Y:S01]  /*5560*/  MOV R84, R129 ;  /* 0x0000008100547202 */ /* 0x000fe20000000f00 */
[----:B------:R-:W-:Y:S02]  /*5570*/  LDSM.16.MT88.4 R40, [R209+0x1b800] ;  /* 0x01b80000d128783b */ /* 0x000fe40000004200 */
[----:B------:R-:W-:Y:S01]  /*5580*/  MOV R53, R156 ;  /* 0x0000009c00357202 */ /* 0x000fe20000000f00 */
[----:B------:R-:W-:Y:S01]  /*5590*/  HMMA.16816.F32 R24, R4, R26, R100 ;  /* 0x0000001a0418723c */ /* 0x000fe20000001864 */
[----:B------:R-:W-:Y:S01]  /*55a0*/  IMAD.MOV.U32 R52, RZ, RZ, R157 ;  /* 0x000000ffff347224 */ /* 0x000fe200078e009d */
[----:B------:R-:W-:Y:S01]  /*55b0*/  MOV R55, R166 ;  /* 0x000000a600377202 */ /* 0x000fe20000000f00 */
[----:B------:R-:W-:-:S02]  /*55c0*/  IMAD.MOV.U32 R54, RZ, RZ, R167 ;  /* 0x000000ffff367224 */ /* 0x000fc400078e00a7 */
[----:B-1----:R-:W-:Y:S02]  /*55d0*/  FFMA.FTZ R0, R143, c[0x0][0x23c], -R8 ;  /* 0x00008f008f007a23 */ /* 0x002fe40000010808 */
[----:B------:R-:W-:Y:S01]  /*55e0*/  MOV R100, R158 ;  /* 0x0000009e00647202 */ /* 0x000fe20000000f00 */
[----:B------:R-:W-:Y:S01]  /*55f0*/  IMAD.MOV.U32 R101, RZ, RZ, R159 ;  /* 0x000000ffff657224 */ /* 0x000fe200078e009f */
[----:B------:R1:W-:Y:S01]  /*5600*/  MUFU.EX2 R252, R0 ;  /* 0x0000000000fc7308 */ /* 0x0003e20000000800 */
[----:B------:R-:W4:Y:S01]  /*5610*/  LDSM.16.MT88.4 R156, [R212+0x19800] ;  /* 0x01980000d49c783b */ /* 0x000f220000004200 */
[----:B------:R-:W-:Y:S01]  /*5620*/  IMAD.MOV.U32 R102, RZ, RZ, R165 ;  /* 0x000000ffff667224 */ /* 0x000fe200078e00a5 */
[----:B------:R-:W-:Y:S01]  /*5630*/  HMMA.16816.F32 R124, R4, R30, R124 ;  /* 0x0000001e047c723c */ /* 0x000fe2000000187c */
[----:B------:R-:W-:Y:S01]  /*5640*/  IMAD.MOV.U32 R103, RZ, RZ, R130 ;  /* 0x000000ffff677224 */ /* 0x000fe200078e0082 */
[----:B------:R-:W4:Y:S01]  /*5650*/  LDSM.16.MT88.4 R164, [R211+0x19800] ;  /* 0x01980000d3a4783b */ /* 0x000f220000004200 */
[----:B---3--:R-:W-:-:S03]  /*5660*/  F2FP.PACK_AB R130, R60, R86 ;  /* 0x000000563c82723e */ /* 0x008fc600000000ff */
[----:B------:R-:W-:Y:S02]  /*5670*/  LDSM.16.MT88.4 R140, [R209+0x19800] ;  /* 0x01980000d18c783b */ /* 0x000fe40000004200 */
[----:B--2---:R-:W-:Y:S02]  /*5680*/  HMMA.16816.F32 R28, R4, R16, R80 ;  /* 0x00000010041c723c */ /* 0x004fe40000001850 */
[----:B------:R-:W-:Y:S01]  /*5690*/  LDSM.16.MT88.4 R80, [R210+0x1d800] ;  /* 0x01d80000d250783b */ /* 0x000fe20000004200 */
[----:B-1----:R-:W-:-:S05]  /*56a0*/  FFMA.FTZ R0, R135, c[0x0][0x23c], -R8 ;  /* 0x00008f0087007a23 */ /* 0x002fca0000010808 */
[C---:B------:R-:W-:Y:S01]  /*56b0*/  HMMA.16816.F32 R16, R4.reuse, R18, R64 ;  /* 0x000000120410723c */ /* 0x040fe20000001840 */
[----:B------:R1:W2:Y:S01]  /*56c0*/  MUFU.EX2 R135, R0 ;  /* 0x0000000000877308 */ /* 0x0002a20000000800 */
[----:B------:R-:W-:Y:S06]  /*56d0*/  LDSM.16.MT88.4 R64, [R211+0x1b800] ;  /* 0x01b80000d340783b */ /* 0x000fec0000004200 */
[C---:B-----5:R-:W-:Y:S08]  /*56e0*/  HMMA.16816.F32 R172, R4.reuse, R12, R44 ;  /* 0x0000000c04ac723c */ /* 0x060ff0000000182c */
[----:B------:R-:W-:Y:S01]  /*56f0*/  HMMA.16816.F32 R12, R4, R14, R36 ;  /* 0x0000000e040c723c */ /* 0x000fe20000001824 */
[----:B-1----:R-:W-:Y:S01]  /*5700*/  FFMA.FTZ R0, R73, c[0x0][0x23c], -R8 ;  /* 0x00008f0049007a23 */ /* 0x002fe20000010808 */
[----:B--2---:R-:W-:Y:S01]  /*5710*/  F2FP.PACK_AB R129, R135, R252 ;  /* 0x000000fc8781723e */ /* 0x004fe200000000ff */
[----:B------:R-:W-:-:S02]  /*5720*/  IMAD.MOV.U32 R73, RZ, RZ, R148 ;  /* 0x000000ffff497224 */ /* 0x000fc400078e0094 */
[----:B------:R-:W1:Y:S01]  /*5730*/  LDSM.16.MT88.4 R148, [R210+0x19800] ;  /* 0x01980000d294783b */ /* 0x000e620000004200 */
[----:B------:R2:W-:Y:S02]  /*5740*/  MUFU.EX2 R134, R0 ;  /* 0x0000000000867308 */ /* 0x0005e40000000800 */
[----:B--2---:R-:W-:Y:S02]  /*5750*/  FFMA.FTZ R0, R11, c[0x0][0x23c], -R8 ;  /* 0x00008f000b007a23 */ /* 0x004fe40000010808 */
[C---:B------:R-:W-:Y:S07]  /*5760*/  HMMA.16816.F32 R8, R4.reuse, R20, R88 ;  /* 0x000000140408723c */ /* 0x040fee0000001858 */
[----:B------:R-:W-:Y:S01]  /*5770*/  MOV R91, R3 ;  /* 0x00000003005b7202 */ /* 0x000fe20000000f00 */
[----:B------:R-:W-:Y:S01]  /*5780*/  IMAD.MOV.U32 R90, RZ, RZ, R131 ;  /* 0x000000ffff5a7224 */ /* 0x000fe200078e0083 */
[----:B------:R-:W2:Y:S01]  /*5790*/  MUFU.EX2 R3, R0 ;  /* 0x0000000000037308 */ /* 0x000ea20000000800 */
[----:B------:R-:W-:Y:S01]  /*57a0*/  MOV R89, R128 ;  /* 0x0000008000597202 */ /* 0x000fe20000000f00 */
[----:B------:R-:W-:Y:S01]  /*57b0*/  HMMA.16816.F32 R20, R4, R22, R96 ;  /* 0x000000160414723c */ /* 0x000fe20000001860 */
[----:B------:R-:W3:Y:S02]  /*57c0*/  LDSM.16.MT88.4 R96, [R211+0x1d800] ;  /* 0x01d80000d360783b */ /* 0x000ee40000004200 */
[----:B------:R-:W-:-:S02]  /*57d0*/  F2FP.PACK_AB R128, R85, R89 ;  /* 0x000000595580723e */ /* 0x000fc400000000ff */
[----:B------:R-:W-:Y:S01]  /*57e0*/  LDSM.16.MT88.4 R4, [R211+0x1f800] ;  /* 0x01f80000d304783b */ /* 0x000fe20000004200 */
[----:B--2---:R-:W-:Y:S01]  /*57f0*/  F2FP.PACK_AB R131, R3, R134 ;  /* 0x000000860383723e */ /* 0x004fe200000000ff */
[----:B------:R-:W-:-:S06]  /*5800*/  IMAD.MOV.U32 R0, RZ, RZ, R84 ;  /* 0x000000ffff007224 */ /* 0x000fcc00078e0054 */
[C---:B----4-:R-:W-:Y:S08]  /*5810*/  HMMA.16816.F32 R152, R128.reuse, R156, R152 ;  /* 0x0000009c8098723c */ /* 0x050ff00000001898 */
[C---:B------:R-:W-:Y:S08]  /*5820*/  HMMA.16816.F32 R156, R128.reuse, R158, R160 ;  /* 0x0000009e809c723c */ /* 0x040ff000000018a0 */
[C---:B------:R-:W-:Y:S07]  /*5830*/  HMMA.16816.F32 R160, R128.reuse, R164, R204 ;  /* 0x000000a480a0723c */ /* 0x040fee00000018cc */
[----:B------:R-:W-:Y:S01]  /*5840*/  MOV R207, R87 ;  /* 0x0000005700cf7202 */ /* 0x000fe20000000f00 */
[----:B------:R-:W-:Y:S01]  /*5850*/  IMAD.MOV.U32 R206, RZ, RZ, R61 ;  /* 0x000000ffffce7224 */ /* 0x000fe200078e003d */
[----:B------:R-:W-:Y:S01]  /*5860*/  MOV R87, R62 ;  /* 0x0000003e00577202 */ /* 0x000fe20000000f00 */
        /* <DEDUP_REMOVED lines=8> */
[----:B------:R-:W-:-:S02]  /*58f0*/  MOV R69, R72 ;  /* 0x0000004800457202 */ /* 0x000fc40000000f00 */
[----:B------:R-:W-:Y:S01]  /*5900*/  MOV R204, R73 ;  /* 0x0000004900cc7202 */ /* 0x000fe20000000f00 */
[----:B------:R-:W-:Y:S01]  /*5910*/  IMAD.MOV.U32 R190, RZ, RZ, R91 ;  /* 0x000000ffffbe7224 */ /* 0x000fe200078e005b */
[C---:B------:R-:W-:Y:S01]  /*5920*/  HMMA.16816.F32 R48, R128.reuse, R50, R184 ;  /* 0x000000328030723c */ /* 0x040fe200000018b8 */
[----:B------:R-:W-:Y:S01]  /*5930*/  MOV R189, R100 ;  /* 0x0000006400bd7202 */ /* 0x000fe20000000f00 */
[----:B------:R-:W2:Y:S01]  /*5940*/  LDSM.16.MT88.4 R72, [R209+0x1d800] ;  /* 0x01d80000d148783b */ /* 0x000ea20000004200 */
[----:B------:R-:W-:Y:S02]  /*5950*/  MOV R188, R101 ;  /* 0x0000006500bc7202 */ /* 0x000fe40000000f00 */
[----:B------:R-:W-:Y:S02]  /*5960*/  MOV R191, R90 ;  /* 0x0000005a00bf7202 */ /* 0x000fe40000000f00 */
[----:B------:R-:W-:Y:S01]  /*5970*/  IMAD.MOV.U32 R187, RZ, RZ, R52 ;  /* 0x000000ffffbb7224 */ /* 0x000fe200078e0034 */
[----:B-1----:R-:W-:Y:S01]  /*5980*/  HMMA.16816.F32 R144, R128, R148, R144 ;  /* 0x000000948090723c */ /* 0x002fe20000001890 */
[----:B------:R-:W-:Y:S01]  /*5990*/  MOV R186, R53 ;  /* 0x0000003500ba7202 */ /* 0x000fe20000000f00 */
[----:B------:R-:W-:Y:S01]  /*59a0*/  IMAD.MOV.U32 R184, RZ, RZ, R55 ;  /* 0x000000ffffb87224 */ /* 0x000fe200078e0037 */
[----:B------:R-:W-:-:S05]  /*59b0*/  MOV R185, R54 ;  /* 0x0000003600b97202 */ /* 0x000fca0000000f00 */
[C---:B------:R-:W-:Y:S01]  /*59c0*/  HMMA.16816.F32 R36, R128.reuse, R40, R112 ;  /* 0x000000288024723c */ /* 0x040fe20000001870 */
[----:B------:R-:W-:Y:S07]  /*59d0*/  LDSM.16.MT88.4 R112, [R210+0x1f800] ;  /* 0x01f80000d270783b */ /* 0x000fee0000004200 */
[C---:B------:R-:W-:Y:S07]  /*59e0*/  HMMA.16816.F32 R148, R128.reuse, R150, R248 ;  /* 0x000000968094723c */ /* 0x040fee00000018f8 */
[----:B------:R-:W-:Y:S01]  /*59f0*/  MOV R251, R60 ;  /* 0x0000003c00fb7202 */ /* 0x000fe20000000f00 */
[----:B------:R-:W-:Y:S01]  /*5a00*/  HMMA.16816.F32 R40, R128, R42, R116 ;  /* 0x0000002a8028723c */ /* 0x000fe20000001874 */
[----:B------:R-:W-:Y:S01]  /*5a10*/  IMAD.MOV.U32 R248, RZ, RZ, R89 ;  /* 0x000000fffff87224 */ /* 0x000fe200078e0059 */
[----:B------:R-:W-:Y:S01]  /*5a20*/  MOV R249, R85 ;  /* 0x0000005500f97202 */ /* 0x000fe20000000f00 */
[----:B------:R-:W1:Y:S01]  /*5a30*/  LDSM.16.MT88.4 R88, [R212+0x1d800] ;  /* 0x01d80000d458783b */ /* 0x000e620000004200 */
[----:B------:R-:W-:-:S03]  /*5a40*/  MOV R250, R86 ;  /* 0x0000005600fa7202 */ /* 0x000fc60000000f00 */
[----:B------:R-:W-:Y:S01]  /*5a50*/  IMAD.MOV.U32 R119, RZ, RZ, R62 ;  /* 0x000000ffff777224 */ /* 0x000fe200078e003e */
[----:B------:R-:W-:Y:S01]  /*5a60*/  HMMA.16816.F32 R52, R128, R56, R180 ;  /* 0x000000388034723c */ /* 0x000fe200000018b4 */
[----:B------:R-:W-:Y:S01]  /*5a70*/  MOV R116, R63 ;  /* 0x0000003f00747202 */ /* 0x000fe20000000f00 */
[----:B------:R-:W-:Y:S01]  /*5a80*/  IMAD.MOV.U32 R118, RZ, RZ, R69 ;  /* 0x000000ffff767224 */ /* 0x000fe200078e0045 */
[----:B------:R-:W-:-:S04]  /*5a90*/  MOV R117, R68 ;  /* 0x0000004400757202 */ /* 0x000fc80000000f00 */
[----:B------:R-:W-:Y:S01]  /*5aa0*/  MOV R181, R61 ;  /* 0x0000003d00b57202 */ /* 0x000fe20000000f00 */
[----:B------:R-:W-:Y:S01]  /*5ab0*/  IMAD.MOV.U32 R180, RZ, RZ, R87 ;  /* 0x000000ffffb47224 */ /* 0x000fe200078e0057 */
[----:B------:R-:W-:Y:S01]  /*5ac0*/  HMMA.16816.F32 R60, R128, R64, R104 ;  /* 0x00000040803c723c */ /* 0x000fe20000001868 */
[----:B------:R-:W-:Y:S01]  /*5ad0*/  MOV R183, R102 ;  /* 0x0000006600b77202 */ /* 0x000fe20000000f00 */
[----:B------:R-:W4:Y:S01]  /*5ae0*/  LDSM.16.MT88.4 R104, [R209+0x1f800] ;  /* 0x01f80000d168783b */ /* 0x000f220000004200 */
[----:B------:R-:W-:-:S05]  /*5af0*/  MOV R182, R103 ;  /* 0x0000006700b67202 */ /* 0x000fca0000000f00 */
[C---:B------:R-:W-:Y:S07]  /*5b00*/  HMMA.16816.F32 R64, R128.reuse, R66, R240 ;  /* 0x000000428040723c */ /* 0x040fee00000018f0 */
[----:B------:R-:W-:Y:S01]  /*5b10*/  MOV R243, R71 ;  /* 0x0000004700f37202 */ /* 0x000fe20000000f00 */
[----:B------:R-:W-:Y:S01]  /*5b20*/  HMMA.16816.F32 R56, R128, R58, R120 ;  /* 0x0000003a8038723c */ /* 0x000fe20000001878 */
[----:B------:R-:W-:Y:S01]  /*5b30*/  MOV R242, R70 ;  /* 0x0000004600f27202 */ /* 0x000fe20000000f00 */
[----:B------:R-:W5:Y:S02]  /*5b40*/  LDSM.16.MT88.4 R120, [R212+0x1f800] ;  /* 0x01f80000d478783b */ /* 0x000f640000004200 */
[----:B------:R-:W-:-:S02]  /*5b50*/  FADD.FTZ R0, R0, R243 ;  /* 0x000000f300007221 */ /* 0x000fc40000010000 */
[----:B------:R-:W-:Y:S02]  /*5b60*/  FADD.FTZ R2, R2, R242 ;  /* 0x000000f202027221 */ /* 0x000fe40000010000 */
[----:B------:R-:W-:Y:S01]  /*5b70*/  FADD.FTZ R0, R181, R0 ;  /* 0x00000000b5007221 */ /* 0x000fe20000010000 */
[C---:B------:R-:W-:Y:S01]  /*5b80*/  HMMA.16816.F32 R136, R128.reuse, R140, R136 ;  /* 0x0000008c8088723c */ /* 0x040fe20000001888 */
[----:B------:R-:W-:Y:S02]  /*5b90*/  FADD.FTZ R2, R180, R2 ;  /* 0x00000002b4027221 */ /* 0x000fe40000010000 */
[----:B------:R-:W-:Y:S02]  /*5ba0*/  FADD.FTZ R0, R117, R0 ;  /* 0x0000000075007221 */ /* 0x000fe40000010000 */
[----:B------:R-:W-:Y:S02]  /*5bb0*/  FADD.FTZ R2, R116, R2 ;  /* 0x0000000274027221 */ /* 0x000fe40000010000 */
[----:B------:R-:W-:Y:S01]  /*5bc0*/  FADD.FTZ R0, R119, R0 ;  /* 0x0000000077007221 */ /* 0x000fe20000010000 */
[----:B------:R-:W-:Y:S01]  /*5bd0*/  HMMA.16816.F32 R140, R128, R142, R92 ;  /* 0x0000008e808c723c */ /* 0x000fe2000000185c */
[----:B------:R-:W-:-:S02]  /*5be0*/  FADD.FTZ R2, R118, R2 ;  /* 0x0000000276027221 */ /* 0x000fc40000010000 */
[----:B------:R-:W-:Y:S02]  /*5bf0*/  FADD.FTZ R0, R183, R0 ;  /* 0x00000000b7007221 */ /* 0x000fe40000010000 */
[----:B------:R-:W-:Y:S02]  /*5c00*/  FADD.FTZ R2, R182, R2 ;  /* 0x00000002b6027221 */ /* 0x000fe40000010000 */
[----:B------:R-:W-:Y:S01]  /*5c10*/  FADD.FTZ R0, R185, R0 ;  /* 0x00000000b9007221 */ /* 0x000fe20000010000 */
[----:B------:R-:W-:Y:S01]  /*5c20*/  HMMA.16816.F32 R164, R128, R166, R108 ;  /* 0x000000a680a4723c */ /* 0x000fe2000000186c */
[----:B------:R-:W-:Y:S02]  /*5c30*/  FADD.FTZ R2, R184, R2 ;  /* 0x00000002b8027221 */ /* 0x000fe40000010000 */
[----:B------:R-:W-:Y:S02]  /*5c40*/  FADD.FTZ R0, R187, R0 ;  /* 0x00000000bb007221 */ /* 0x000fe40000010000 */
[----:B------:R-:W-:-:S02]  /*5c50*/  FADD.FTZ R2, R186, R2 ;  /* 0x00000002ba027221 */ /* 0x000fc40000010000 */
[----:B------:R-:W-:Y:S01]  /*5c60*/  FADD.FTZ R0, R189, R0 ;  /* 0x00000000bd007221 */ /* 0x000fe20000010000 */
[C---:B---3--:R-:W-:Y:S01]  /*5c70*/  HMMA.16816.F32 R92, R128.reuse, R96, R168 ;  /* 0x00000060805c723c */ /* 0x048fe200000018a8 */
[----:B------:R-:W-:Y:S02]  /*5c80*/  FADD.FTZ R2, R188, R2 ;  /* 0x00000002bc027221 */ /* 0x000fe40000010000 */
[----:B------:R-:W-:Y:S02]  /*5c90*/  FADD.FTZ R0, R191, R0 ;  /* 0x00000000bf007221 */ /* 0x000fe40000010000 */
[----:B------:R-:W-:Y:S02]  /*5ca0*/  FADD.FTZ R2, R190, R2 ;  /* 0x00000002be027221 */ /* 0x000fe40000010000 */
[----:B------:R-:W-:Y:S01]  /*5cb0*/  FADD.FTZ R0, R205, R0 ;  /* 0x00000000cd007221 */ /* 0x000fe20000010000 */
[----:B--2---:R-:W-:Y:S01]  /*5cc0*/  HMMA.16816.F32 R68, R128, R72, R244 ;  /* 0x000000488044723c */ /* 0x004fe200000018f4 */
        /* <DEDUP_REMOVED lines=9> */
[----:B-1----:R-:W-:Y:S01]  /*5d60*/  HMMA.16816.F32 R84, R128, R88, R192 ;  /* 0x000000588054723c */ /* 0x002fe200000018c0 */
[----:B------:R-:W-:Y:S02]  /*5d70*/  FADD.FTZ R2, R250, R2 ;  /* 0x00000002fa027221 */ /* 0x000fe40000010000 */
[----:B------:R-:W-:Y:S02]  /*5d80*/  FADD.FTZ R0, R3, R0 ;  /* 0x0000000003007221 */ /* 0x000fe40000010000 */
[----:B------:R-:W-:-:S03]  /*5d90*/  FADD.FTZ R2, R251, R2 ;  /* 0x00000002fb027221 */ /* 0x000fc60000010000 */
[----:B------:R1:W-:Y:S01]  /*5da0*/  STL [R1+0x4], R0 ;  /* 0x0000040001007387 */ /* 0x0003e20000100800 */
[C---:B------:R-:W-:Y:S03]  /*5db0*/  HMMA.16816.F32 R96, R128.reuse, R98, R124 ;  /* 0x000000628060723c */ /* 0x040fe6000000187c */
[----:B------:R1:W-:Y:S05]  /*5dc0*/  STL [R1], R2 ;  /* 0x0000000201007387 */ /* 0x0003ea0000100800 */
        /* <DEDUP_REMOVED lines=12> */
[----:B-1----:R-:W2:Y:S04]  /*5e90*/  LDL.64 R206, [R1+0x30] ;  /* 0x0000300001ce7983 */ /* 0x002ea80000100a00 */
[----:B------:R-:W3:Y:S01]  /*5ea0*/  LDL.64 R248, [R1+0x10] ;  /* 0x0000100001f87983 */ /* 0x000ee20000100a00 */
[----:B------:R-:W-:Y:S01]  /*5eb0*/  UIADD3 UR15, UR8, -0x2, URZ ;  /* 0xfffffffe080f7890 */ /* 0x000fe2000fffe03f */
[----:B------:R-:W-:-:S04]  /*5ec0*/  DEPBAR.LE SB0, 0x0 ;  /* 0x000080000000791a */ /* 0x000fc80000000000 */
[----:B------:R-:W-:Y:S01]  /*5ed0*/  USHF.R.S32.HI UR12, URZ, 0x1f, UR15 ;  /* 0x0000001f3f0c7899 */ /* 0x000fe2000801140f */
[----:B------:R-:W-:Y:S01]  /*5ee0*/  IMAD.MOV.U32 R251, RZ, RZ, 0x40 ;  /* 0x00000040fffb7424 */ /* 0x000fe200078e00ff */
[----:B------:R-:W-:Y:S01]  /*5ef0*/  ULDC.64 UR4, c[0x0][0x1a0] ;  /* 0x0000680000047ab9 */ /* 0x000fe20000000a00 */
[----:B------:R-:W1:Y:S01]  /*5f00*/  S2R R252, SR_TID.X ;  /* 0x0000000000fc7919 */ /* 0x000e620000002100 */
[----:B------:R-:W-:Y:S01]  /*5f10*/  UIMAD UR12, UR12, UR4, URZ ;  /* 0x000000040c0c72a4 */ /* 0x000fe2000f8e023f */
[----:B------:R-:W-:Y:S01]  /*5f20*/  IMAD.WIDE.U32 R6, R251, c[0x0][0x1a0], RZ ;  /* 0x00006800fb067a25 */ /* 0x000fe200078e00ff */
[----:B------:R-:W-:Y:S02]  /*5f30*/  UIMAD.WIDE.U32 UR20, UR15, UR4, URZ ;  /* 0x000000040f1472a5 */ /* 0x000fe4000f8e003f */
[----:B------:R-:W-:Y:S02]  /*5f40*/  UIMAD UR5, UR15, UR5, UR12 ;  /* 0x000000050f0572a4 */ /* 0x000fe4000f8e020c */
[----:B------:R-:W-:-:S02]  /*5f50*/  UISETP.GT.AND UP0, UPT, UR15, UR9, UPT ;  /* 0x000000090f00728c */ /* 0x000fc4000bf04270 */
[----:B------:R-:W-:Y:S01]  /*5f60*/  UIADD3 UR5, UR21, UR5, URZ ;  /* 0x0000000515057290 */ /* 0x000fe2000fffe03f */
[----:B------:R-:W-:Y:S02]  /*5f70*/  IMAD.U32 R4, RZ, RZ, UR20 ;  /* 0x00000014ff047e24 */ /* 0x000fe4000f8e00ff */
[----:B------:R-:W-:Y:S02]  /*5f80*/  IMAD.U32 R5, RZ, RZ, UR21 ;  /* 0x00000015ff057e24 */ /* 0x000fe4000f8e00ff */
[----:B------:R-:W-:Y:S02]  /*5f90*/  IMAD R5, R251, c[0x0][0x1a4], RZ ;  /* 0x00006900fb057a24 */ /* 0x000fe400078e02ff */
[----:B------:R-:W-:Y:S02]  /*5fa0*/  IMAD.U32 R3, RZ, RZ, UR5 ;  /* 0x00000005ff037e24 */ /* 0x000fe4000f8e00ff */
[----:B-1----:R-:W-:-:S05]  /*5fb0*/  IMAD.SHL.U32 R252, R252, 0x2, RZ ;  /* 0x00000002fcfc7824 */ /* 0x002fca00078e00ff */
[----:B------:R-:W-:Y:S01]  /*5fc0*/  LOP3.LUT R252, R252, 0x6, RZ, 0xc0, !PT ;  /* 0x00000006fcfc7812 */ /* 0x000fe200078ec0ff */
[----:B------:R-:W-:Y:S01]  /*5fd0*/  BAR.SYNC.DEFER_BLOCKING 0x0 ;  /* 0x0000000000007b1d */ /* 0x000fe20000010000 */
[----:B--2---:R-:W-:-:S04]  /*5fe0*/  LEA R0, P0, R4, R206, 0x6 ;  /* 0x000000ce04007211 */ /* 0x004fc800078030ff */
[----:B------:R-:W-:Y:S02]  /*5ff0*/  LEA R2, P1, R0, c[0x0][0x170], 0x1 ;  /* 0x00005c0000027a11 */ /* 0x000fe400078208ff */
[----:B---3--:R-:W-:Y:S02]  /*6000*/  LEA.HI.X R3, R4, R249, R3, 0x6, P0 ;  /* 0x000000f904037211 */ /* 0x008fe400000f3403 */
[----:B------:R-:W-:Y:S02]  /*6010*/  IADD3 R4, P0, R6, R2, RZ ;  /* 0x0000000206047210 */ /* 0x000fe40007f1e0ff */
[----:B------:R-:W-:Y:S01]  /*6020*/  LEA.HI.X R3, R0, c[0x0][0x174], R3, 0x1, P1 ;  /* 0x00005d0000037a11 */ /* 0x000fe200008f0c03 */
[----:B------:R-:W-:-:S03]  /*6030*/  IMAD.U32 R0, RZ, RZ, UR15 ;  /* 0x0000000fff007e24 */ /* 0x000fc6000f8e00ff */
[----:B------:R-:W-:Y:S01]  /*6040*/  IADD3.X R5, R3, R7, R5, P0, !PT ;  /* 0x0000000703057210 */ /* 0x000fe200007fe405 */
[----:B------:R-:W-:Y:S01]  /*6050*/  @!PT LDS RZ, [RZ] ;  /* 0x00000000fffff984 */ /* 0x000fe20000000800 */
[----:B------:R-:W-:Y:S01]  /*6060*/  @!PT LDS RZ, [RZ] ;  /* 0x00000000fffff984 */ /* 0x000fe20000000800 */
[----:B------:R-:W-:Y:S01]  /*6070*/  @!PT LDS RZ, [RZ] ;  /* 0x00000000fffff984 */ /* 0x000fe20000000800 */
[----:B------:R1:W-:Y:S01]  /*6080*/  LDGSTS.E.BYPASS.LTC128B.128 [R235+0x18000], [R2.64] ;  /* 0x1800000002eb7fae */ /* 0x0003e2000b901d52 */
[----:B------:R-:W-:-:S03]  /*6090*/  IMAD R0, R0, 0x40, R252 ;  /* 0x0000004000007824 */ /* 0x000fc600078e02fc */
[----:B------:R1:W-:Y:S02]  /*60a0*/  LDGSTS.E.BYPASS.LTC128B.128 [R235+0x1a000], [R2.64+0x80] ;  /* 0x1a00008002eb7fae */ /* 0x0003e4000b901d52 */
[C---:B------:R-:W-:Y:S02]  /*60b0*/  ISETP.GE.AND P0, PT, R0.reuse, R239, PT ;  /* 0x000000ef0000720c */ /* 0x040fe40003f06270 */
[----:B------:R1:W-:Y:S01]  /*60c0*/  LDGSTS.E.BYPASS.LTC128B.128 [R235+0x1c000], [R2.64+0x100] ;  /* 0x1c00010002eb7fae */ /* 0x0003e2000b901d52 */
[C---:B------:R-:W-:Y:S02]  /*60d0*/  ISETP.GE.AND P3, PT, R0.reuse, R238, PT ;  /* 0x000000ee0000720c */ /* 0x040fe40003f66270 */
[C---:B------:R-:W-:Y:S01]  /*60e0*/  ISETP.LT.OR P0, PT, R0.reuse, R237, P0 ;  /* 0x000000ed0000720c */ /* 0x040fe20000701670 */
[----:B------:R1:W-:Y:S01]  /*60f0*/  LDGSTS.E.BYPASS.LTC128B.128 [R235+0x1e000], [R2.64+0x180] ;  /* 0x1e00018002eb7fae */ /* 0x0003e2000b901d52 */
[----:B------:R-:W-:-:S03]  /*6100*/  ISETP.LT.OR P3, PT, R0, R236, P3 ;  /* 0x000000ec0000720c */ /* 0x000fc60001f61670 */
[----:B------:R2:W-:Y:S04]  /*6110*/  LDGSTS.E.BYPASS.LTC128B.128 [R235+0x19000], [R4.64] ;  /* 0x1900000004eb7fae */ /* 0x0005e8000b901d52 */
[----:B------:R2:W-:Y:S04]  /*6120*/  LDGSTS.E.BYPASS.LTC128B.128 [R235+0x1b000], [R4.64+0x80] ;  /* 0x1b00008004eb7fae */ /* 0x0005e8000b901d52 */
[----:B------:R2:W-:Y:S04]  /*6130*/  LDGSTS.E.BYPASS.LTC128B.128 [R235+0x1d000], [R4.64+0x100] ;  /* 0x1d00010004eb7fae */ /* 0x0005e8000b901d52 */
[----:B------:R2:W-:Y:S04]  /*6140*/  LDGSTS.E.BYPASS.LTC128B.128 [R235+0x1f000], [R4.64+0x180] ;  /* 0x1f00018004eb7fae */ /* 0x0005e8000b901d52 */
[----:B------:R-:W-:Y:S04]  /*6150*/  LDSM.16.M88.4 R16, [R208+0x10000] ;  /* 0x01000000d010783b */ /* 0x000fe80000000200 */
[----:B------:R-:W-:Y:S01]  /*6160*/  LDSM.16.M88.4 R24, [R208+0x10800] ;  /* 0x01080000d018783b */ /* 0x000fe20000000200 */
[----:B-1----:R-:W-:-:S03]  /*6170*/  IADD3 R2, R0, 0x1, RZ ;  /* 0x0000000100027810 */ /* 0x002fc60007ffe0ff */
[----:B------:R-:W-:Y:S01]  /*6180*/  LDSM.16.M88.4 R20, [R208+0x11000] ;  /* 0x01100000d014783b */ /* 0x000fe20000000200 */
[----:B------:R-:W-:Y:S02]  /*6190*/  IADD3 R3, R0, 0x8, RZ ;  /* 0x0000000800037810 */ /* 0x000fe40007ffe0ff */
[C---:B------:R-:W-:Y:S01]  /*61a0*/  ISETP.GE.AND P6, PT, R2.reuse, R239, PT ;  /* 0x000000ef0200720c */ /* 0x040fe20003fc6270 */
[----:B------:R-:W-:Y:S01]  /*61b0*/  LDSM.16.M88.4 R28, [R208+0x11800] ;  /* 0x01180000d01c783b */ /* 0x000fe20000000200 */
[C---:B------:R-:W-:Y:S02]  /*61c0*/  ISETP.GE.AND P2, PT, R2.reuse, R238, PT ;  /* 0x000000ee0200720c */ /* 0x040fe40003f46270 */
[C---:B------:R-:W-:Y:S01]  /*61d0*/  ISETP.LT.OR P6, PT, R2.reuse, R237, P6 ;  /* 0x000000ed0200720c */ /* 0x040fe200037c1670 */
[----:B------:R-:W-:Y:S01]  /*61e0*/  LDSM.16.M88.4 R8, [R216] ;  /* 0x00000000d808783b */ /* 0x000fe20000000200 */
[----:B------:R-:W-:Y:S02]  /*61f0*/  ISETP.LT.OR P2, PT, R2, R236, P2 ;  /* 0x000000ec0200720c */ /* 0x000fe40001741670 */
[----:B------:R-:W-:Y:S01]  /*6200*/  IADD3 R2, R0, 0x9, RZ ;  /* 0x0000000900027810 */ /* 0x000fe20007ffe0ff */
[----:B------:R-:W-:Y:S01]  /*6210*/  LDSM.16.M88.4 R176, [R219] ;  /* 0x00000000dbb0783b */ /* 0x000fe20000000200 */
[----:B------:R-:W-:-:S02]  /*6220*/  ISETP.GE.AND P1, PT, R3, R239, PT ;  /* 0x000000ef0300720c */ /* 0x000fc40003f26270 */
[C---:B------:R-:W-:Y:S01]  /*6230*/  ISETP.GE.AND P4, PT, R3.reuse, R238, PT ;  /* 0x000000ee0300720c */ /* 0x040fe20003f86270 */
[----:B--2---:R-:W1:Y:S01]  /*6240*/  LDSM.16.M88.4 R4, [R215] ;  /* 0x00000000d704783b */ /* 0x004e620000000200 */
[----:B------:R-:W-:Y:S02]  /*6250*/  ISETP.GE.AND P5, PT, R2, R239, PT ;  /* 0x000000ef0200720c */ /* 0x000fe40003fa6270 */
[CC--:B------:R-:W-:Y:S01]  /*6260*/  ISETP.LT.OR P1, PT, R3.reuse, R237.reuse, P1 ;  /* 0x000000ed0300720c */ /* 0x0c0fe20000f21670 */
[----:B------:R-:W2:Y:S01]  /*6270*/  LDSM.16.M88.4 R192, [R234] ;  /* 0x00000000eac0783b */ /* 0x000ea20000000200 */
[----:B------:R-:W-:Y:S02]  /*6280*/  ISETP.LT.OR P4, PT, R3, R236, P4 ;  /* 0x000000ec0300720c */ /* 0x000fe40002781670 */
[----:B------:R-:W-:Y:S01]  /*6290*/  IADD3 R3, R0, 0x10, RZ ;  /* 0x0000001000037810 */ /* 0x000fe20007ffe0ff */
[----:B------:R-:W3:Y:S01]  /*62a0*/  LDSM.16.M88.4 R168, [R233] ;  /* 0x00000000e9a8783b */ /* 0x000ee20000000200 */
[----:B------:R-:W-:-:S03]  /*62b0*/  ISETP.LT.OR P5, PT, R2, R237, P5 ;  /* 0x000000ed0200720c */ /* 0x000fc60002fa1670 */
[----:B------:R-:W-:Y:S04]  /*62c0*/  LDSM.16.M88.4 R184, [R214+0x10000] ;  /* 0x01000000d6b8783b */ /* 0x000fe80000000200 */
[----:B------:R-:W-:Y:S04]  /*62d0*/  LDSM.16.M88.4 R200, [R214+0x10800] ;  /* 0x01080000d6c8783b */ /* 0x000fe80000000200 */
[----:B------:R-:W-:Y:S04]  /*62e0*/  LDSM.16.M88.4 R240, [R213+0x3000] ;  /* 0x00300000d5f0783b */ /* 0x000fe80000000200 */
[----:B------:R-:W-:Y:S04]  /*62f0*/  LDSM.16.M88.4 R248, [R224] ;  /* 0x00000000e0f8783b */ /* 0x000fe80000000200 */
[----:B------:R-:W0:Y:S01]  /*6300*/  LDGDEPBAR ;  /* 0x00000000000079af */ /* 0x000e220000000000 */
[C---:B-1----:R-:W-:Y:S08]  /*6310*/  HMMA.16816.F32 R12, R4.reuse, R16, RZ ;  /* 0x00000010040c723c */ /* 0x042ff000000018ff */
[C---:B------:R-:W-:Y:S01]  /*6320*/  HMMA.16816.F32 R180, R4.reuse, R18, RZ ;  /* 0x0000001204b4723c */ /* 0x040fe200000018ff */
[----:B------:R-:W1:Y:S07]  /*6330*/  LDSM.16.M88.4 R16, [R232] ;  /* 0x00000000e810783b */ /* 0x000e6e0000000200 */
[C---:B------:R-:W-:Y:S08]  /*6340*/  HMMA.16816.F32 R172, R4.reuse, R24, RZ ;  /* 0x0000001804ac723c */ /* 0x040ff000000018ff */
[C---:B------:R-:W-:Y:S08]  /*6350*/  HMMA.16816.F32 R32, R4.reuse, R26, RZ ;  /* 0x0000001a0420723c */ /* 0x040ff000000018ff */
[C---:B------:R-:W-:Y:S08]  /*6360*/  HMMA.16816.F32 R24, R4.reuse, R20, RZ ;  /* 0x000000140418723c */ /* 0x040ff000000018ff */
[C---:B------:R-:W-:Y:S08]  /*6370*/  HMMA.16816.F32 R188, R4.reuse, R28, RZ ;  /* 0x0000001c04bc723c */ /* 0x040ff000000018ff */
[C---:B------:R-:W-:Y:S08]  /*6380*/  HMMA.16816.F32 R20, R4.reuse, R22, RZ ;  /* 0x000000160414723c */ /* 0x040ff000000018ff */
[----:B------:R-:W-:Y:S01]  /*6390*/  HMMA.16816.F32 R28, R4, R30, RZ ;  /* 0x0000001e041c723c */ /* 0x000fe200000018ff */
[----:B------:R-:W4:Y:S07]  /*63a0*/  LDSM.16.M88.4 R4, [R218] ;  /* 0x00000000da04783b */ /* 0x000f2e0000000200 */
[C---:B------:R-:W-:Y:S08]  /*63b0*/  HMMA.16816.F32 R12, R8.reuse, R176, R12 ;  /* 0x000000b0080c723c */ /* 0x040ff0000000180c */
[C---:B------:R-:W-:Y:S08]  /*63c0*/  HMMA.16816.F32 R180, R8.reuse, R178, R180 ;  /* 0x000000b208b4723c */ /* 0x040ff000000018b4 */
[C---:B--2---:R-:W-:Y:S01]  /*63d0*/  HMMA.16816.F32 R196, R8.reuse, R192, R172 ;  /* 0x000000c008c4723c */ /* 0x044fe200000018ac */
[----:B------:R-:W2:Y:S07]  /*63e0*/  LDSM.16.M88.4 R172, [R214+0x11000] ;  /* 0x01100000d6ac783b */ /* 0x000eae0000000200 */
[C---:B------:R-:W-:Y:S08]  /*63f0*/  HMMA.16816.F32 R192, R8.reuse, R194, R32 ;  /* 0x000000c208c0723c */ /* 0x040ff00000001820 */
[C---:B---3--:R-:W-:Y:S01]  /*6400*/  HMMA.16816.F32 R176, R8.reuse, R168, R24 ;  /* 0x000000a808b0723c */ /* 0x048fe20000001818 */
[----:B------:R-:W3:Y:S07]  /*6410*/  LDSM.16.M88.4 R24, [R214+0x11800] ;  /* 0x01180000d618783b */ /* 0x000eee0000000200 */
[C---:B------:R-:W-:Y:S01]  /*6420*/  HMMA.16816.F32 R168, R8.reuse, R170, R20 ;  /* 0x000000aa08a8723c */ /* 0x040fe20000001814 */
[----:B------:R-:W-:Y:S07]  /*6430*/  LDSM.16.M88.4 R20, [R213] ;  /* 0x00000000d514783b */ /* 0x000fee0000000200 */
[C---:B-1----:R-:W-:Y:S08]  /*6440*/  HMMA.16816.F32 R32, R8.reuse, R16, R188 ;  /* 0x000000100820723c */ /* 0x042ff000000018bc */
[----:B------:R-:W-:Y:S01]  /*6450*/  HMMA.16816.F32 R28, R8, R18, R28 ;  /* 0x00000012081c723c */ /* 0x000fe2000000181c */
[----:B------:R-:W1:Y:S07]  /*6460*/  LDSM.16.M88.4 R8, [R217] ;  /* 0x00000000d908783b */ /* 0x000e6e0000000200 */
[C---:B----4-:R-:W-:Y:S08]  /*6470*/  HMMA.16816.F32 R16, R4.reuse, R184, R12 ;  /* 0x000000b80410723c */ /* 0x050ff0000000180c */
[C---:B------:R-:W-:Y:S01]  /*6480*/  HMMA.16816.F32 R12, R4.reuse, R186, R180 ;  /* 0x000000ba040c723c */ /* 0x040fe200000018b4 */
[----:B------:R-:W4:Y:S07]  /*6490*/  LDSM.16.M88.4 R184, [R213+0x800] ;  /* 0x00080000d5b8783b */ /* 0x000f2e0000000200 */
[C---:B------:R-:W-:Y:S01]  /*64a0*/  HMMA.16816.F32 R180, R4.reuse, R200, R196 ;  /* 0x000000c804b4723c */ /* 0x040fe200000018c4 */
[----:B------:R-:W-:Y:S07]  /*64b0*/  LDSM.16.M88.4 R196, [R208+0x13000] ;  /* 0x01300000d0c4783b */ /* 0x000fee0000000200 */
[C---:B--2---:R-:W-:Y:S08]  /*64c0*/  HMMA.16816.F32 R188, R4.reuse, R172, R176 ;  /* 0x000000ac04bc723c */ /* 0x044ff000000018b0 */
[C---:B------:R-:W-:Y:S01]  /*64d0*/  HMMA.16816.F32 R176, R4.reuse, R174, R168 ;  /* 0x000000ae04b0723c */ /* 0x040fe200000018a8 */
[----:B------:R-:W-:Y:S07]  /*64e0*/  LDSM.16.M88.4 R168, [R208+0x12800] ;  /* 0x01280000d0a8783b */ /* 0x000fee0000000200 */
[C---:B------:R-:W-:Y:S01]  /*64f0*/  HMMA.16816.F32 R192, R4.reuse, R202, R192 ;  /* 0x000000ca04c0723c */ /* 0x040fe200000018c0 */
[----:B------:R-:W2:Y:S07]  /*6500*/  LDSM.16.M88.4 R200, [R213+0x1000] ;  /* 0x00100000d5c8783b */ /* 0x000eae0000000200 */
[C---:B---3--:R-:W-:Y:S01]  /*6510*/  HMMA.16816.F32 R172, R4.reuse, R24, R32 ;  /* 0x0000001804ac723c */ /* 0x048fe20000001820 */
[----:B------:R-:W-:Y:S07]  /*6520*/  LDSM.16.M88.4 R32, [R213+0x1800] ;  /* 0x00180000d520783b */ /* 0x000fee0000000200 */
[----:B------:R-:W-:Y:S01]  /*6530*/  HMMA.16816.F32 R28, R4, R26, R28 ;  /* 0x0000001a041c723c */ /* 0x000fe2000000181c */
[----:B------:R-:W-:Y:S07]  /*6540*/  LDSM.16.M88.4 R4, [R215+0x4000] ;  /* 0x00400000d704783b */ /* 0x000fee0000000200 */
[C---:B-1----:R-:W-:Y:S01]  /*6550*/  HMMA.16816.F32 R24, R8.reuse, R20, R16 ;  /* 0x000000140818723c */ /* 0x042fe20000001810 */
[----:B------:R-:W1:Y:S07]  /*6560*/  LDSM.16.M88.4 R16, [R208+0x12000] ;  /* 0x01200000d010783b */ /* 0x000e6e0000000200 */
[C---:B------:R-:W-:Y:S08]  /*6570*/  HMMA.16816.F32 R12, R8.reuse, R22, R12 ;  /* 0x00000016080c723c */ /* 0x040ff0000000180c */
[C---:B----4-:R-:W-:Y:S08]  /*6580*/  HMMA.16816.F32 R20, R8.reuse, R184, R180 ;  /* 0x000000b80814723c */ /* 0x050ff000000018b4 */
[C---:B------:R-:W-:Y:S08]  /*6590*/  HMMA.16816.F32 R180, R8.reuse, R186, R192 ;  /* 0x000000ba08b4723c */ /* 0x040ff000000018c0 */
[C---:B--2---:R-:W-:Y:S08]  /*65a0*/  HMMA.16816.F32 R192, R8.reuse, R200, R188 ;  /* 0x000000c808c0723c */ /* 0x044ff000000018bc */
[----:B------:R-:W-:Y:S01]  /*65b0*/  HMMA.16816.F32 R188, R8, R202, R176 ;  /* 0x000000ca08bc723c */ /* 0x000fe200000018b0 */
[----:B------:R-:W2:Y:S04]  /*65c0*/  LDSM.16.M88.4 R176, [R208+0x13800] ;  /* 0x01380000d0b0783b */ /* 0x000ea80000000200 */
[----:B------:R-:W-:Y:S03]  /*65d0*/  LDSM.16.M88.4 R200, [R229] ;  /* 0x00000000e5c8783b */ /* 0x000fe60000000200 */
[----:B-1----:R-:W-:Y:S08]  /*65e0*/  HMMA.16816.F32 R24, R4, R16, R24 ;  /* 0x000000100418723c */ /* 0x002ff00000001818 */
[----:B------:R-:W-:Y:S08]  /*65f0*/  HMMA.16816.F32 R184, R8, R32, R172 ;  /* 0x0000002008b8723c */ /* 0x000ff000000018ac */
[----:B------:R-:W-:Y:S08]  /*6600*/  HMMA.16816.F32 R16, R4, R18, R12 ;  /* 0x000000120410723c */ /* 0x000ff0000000180c */
[----:B------:R-:W-:Y:S01]  /*6610*/  HMMA.16816.F32 R172, R8, R34, R28 ;  /* 0x0000002208ac723c */ /* 0x000fe2000000181c */
[----:B------:R-:W-:Y:S04]  /*6620*/  LDSM.16.M88.4 R8, [R216+0x4000] ;  /* 0x00400000d808783b */ /* 0x000fe80000000200 */
[----:B------:R-:W-:Y:S03]  /*6630*/  LDSM.16.M88.4 R28, [R230] ;  /* 0x00000000e61c783b */ /* 0x000fe60000000200 */
[C---:B------:R-:W-:Y:S01]  /*6640*/  HMMA.16816.F32 R12, R4.reuse, R168, R20 ;  /* 0x000000a8040c723c */ /* 0x040fe20000001814 */
[----:B------:R-:W1:Y:S07]  /*6650*/  LDSM.16.M88.4 R20, [R231] ;  /* 0x00000000e714783b */ /* 0x000e6e0000000200 */
[C---:B------:R-:W-:Y:S08]  /*6660*/  HMMA.16816.F32 R32, R4.reuse, R170, R180 ;  /* 0x000000aa0420723c */ /* 0x040ff000000018b4 */
[C---:B------:R-:W-:Y:S01]  /*6670*/  HMMA.16816.F32 R168, R4.reuse, R196, R192 ;  /* 0x000000c404a8723c */ /* 0x040fe200000018c0 */
[----:B------:R-:W-:Y:S07]  /*6680*/  LDSM.16.M88.4 R192, [R228] ;  /* 0x00000000e4c0783b */ /* 0x000fee0000000200 */
[C---:B------:R-:W-:Y:S01]  /*6690*/  HMMA.16816.F32 R180, R4.reuse, R198, R188 ;  /* 0x000000c604b4723c */ /* 0x040fe200000018bc */
[----:B------:R-:W-:Y:S07]  /*66a0*/  LDSM.16.M88.4 R196, [R214+0x13800] ;  /* 0x01380000d6c4783b */ /* 0x000fee0000000200 */
[C---:B--2---:R-:W-:Y:S08]  /*66b0*/  HMMA.16816.F32 R188, R4.reuse, R176, R184 ;  /* 0x000000b004bc723c */ /* 0x044ff000000018b8 */
[----:B------:R-:W-:Y:S01]  /*66c0*/  HMMA.16816.F32 R184, R4, R178, R172 ;  /* 0x000000b204b8723c */ /* 0x000fe200000018ac */
[----:B------:R-:W-:Y:S07]  /*66d0*/  LDSM.16.M88.4 R4, [R218+0x4000] ;  /* 0x00400000da04783b */ /* 0x000fee0000000200 */
[C---:B-1----:R-:W-:Y:S01]  /*66e0*/  HMMA.16816.F32 R176, R8.reuse, R20, R24 ;  /* 0x0000001408b0723c */ /* 0x042fe20000001818 */
[----:B------:R-:W1:Y:S07]  /*66f0*/  LDSM.16.M88.4 R24, [R214+0x12000] ;  /* 0x01200000d618783b */ /* 0x000e6e0000000200 */
[C---:B------:R-:W-:Y:S01]  /*6700*/  HMMA.16816.F32 R172, R8.reuse, R22, R16 ;  /* 0x0000001608ac723c */ /* 0x040fe20000001810 */
[----:B------:R-:W2:Y:S07]  /*6710*/  LDSM.16.M88.4 R20, [R214+0x12800] ;  /* 0x01280000d614783b */ /* 0x000eae0000000200 */
[C---:B------:R-:W-:Y:S08]  /*6720*/  HMMA.16816.F32 R16, R8.reuse, R28, R12 ;  /* 0x0000001c0810723c */ /* 0x040ff0000000180c */
[C---:B------:R-:W-:Y:S08]  /*6730*/  HMMA.16816.F32 R12, R8.reuse, R30, R32 ;  /* 0x0000001e080c723c */ /* 0x040ff00000001820 */
[C---:B------:R-:W-:Y:S01]  /*6740*/  HMMA.16816.F32 R32, R8.reuse, R200, R168 ;  /* 0x000000c80820723c */ /* 0x040fe200000018a8 */
[----:B------:R-:W3:Y:S07]  /*6750*/  LDSM.16.M88.4 R168, [R214+0x13000] ;  /* 0x01300000d6a8783b */ /* 0x000eee0000000200 */
[----:B------:R-:W-:Y:S01]  /*6760*/  HMMA.16816.F32 R28, R8, R202, R180 ;  /* 0x000000ca081c723c */ /* 0x000fe200000018b4 */
[----:B------:R-:W-:Y:S07]  /*6770*/  LDSM.16.M88.4 R180, [R213+0x2800] ;  /* 0x00280000d5b4783b */ /* 0x000fee0000000200 */
[----:B-1----:R-:W-:Y:S08]  /*6780*/  HMMA.16816.F32 R204, R4, R24, R176 ;  /* 0x0000001804cc723c */ /* 0x002ff000000018b0 */
[C---:B------:R-:W-:Y:S08]  /*6790*/  HMMA.16816.F32 R188, R8.reuse, R192, R188 ;  /* 0x000000c008bc723c */ /* 0x040ff000000018bc */
[----:B------:R-:W-:Y:S01]  /*67a0*/  HMMA.16816.F32 R184, R8, R194, R184 ;  /* 0x000000c208b8723c */ /* 0x000fe200000018b8 */
[----:B------:R-:W-:Y:S07]  /*67b0*/  LDSM.16.M88.4 R8, [R217+0x4000] ;  /* 0x00400000d908783b */ /* 0x000fee0000000200 */
[C---:B--2---:R-:W-:Y:S01]  /*67c0*/  HMMA.16816.F32 R176, R4.reuse, R22, R12 ;  /* 0x0000001604b0723c */ /* 0x044fe2000000180c */
[----:B------:R-:W1:Y:S07]  /*67d0*/  LDSM.16.M88.4 R12, [R213+0x2000] ;  /* 0x00200000d50c783b */ /* 0x000e6e0000000200 */
[C---:B------:R-:W-:Y:S08]  /*67e0*/  HMMA.16816.F32 R200, R4.reuse, R26, R172 ;  /* 0x0000001a04c8723c */ /* 0x040ff000000018ac */
[C---:B---3--:R-:W-:Y:S08]  /*67f0*/  HMMA.16816.F32 R172, R4.reuse, R168, R32 ;  /* 0x000000a804ac723c */ /* 0x048ff00000001820 */
[C---:B------:R-:W-:Y:S01]  /*6800*/  HMMA.16816.F32 R168, R4.reuse, R170, R28 ;  /* 0x000000aa04a8723c */ /* 0x040fe2000000181c */
[----:B------:R-:W2:Y:S07]  /*6810*/  LDSM.16.M88.4 R28, [R213+0x3800] ;  /* 0x00380000d51c783b */ /* 0x000eae0000000200 */
[C---:B------:R-:W-:Y:S01]  /*6820*/  HMMA.16816.F32 R192, R4.reuse, R20, R16 ;  /* 0x0000001404c0723c */ /* 0x040fe20000001810 */
[----:B------:R-:W-:Y:S07]  /*6830*/  LDSM.16.M88.4 R20, [R208+0x14000] ;  /* 0x01400000d014783b */ /* 0x000fee0000000200 */
[C---:B------:R-:W-:Y:S08]  /*6840*/  HMMA.16816.F32 R32, R4.reuse, R196, R188 ;  /* 0x000000c40420723c */ /* 0x040ff000000018bc */
[----:B------:R-:W-:Y:S01]  /*6850*/  HMMA.16816.F32 R24, R4, R198, R184 ;  /* 0x000000c60418723c */ /* 0x000fe200000018b8 */
[----:B------:R-:W3:Y:S07]  /*6860*/  LDSM.16.M88.4 R4, [R215+0x8000] ;  /* 0x00800000d704783b */ /* 0x000eee0000000200 */
[C---:B-1----:R-:W-:Y:S01]  /*6870*/  HMMA.16816.F32 R16, R8.reuse, R12, R204 ;  /* 0x0000000c0810723c */ /* 0x042fe200000018cc */
[----:B------:R-:W-:Y:S07]  /*6880*/  LDSM.16.M88.4 R204, [R208+0x15000] ;  /* 0x01500000d0cc783b */ /* 0x000fee0000000200 */
[C---:B------:R-:W-:Y:S08]  /*6890*/  HMMA.16816.F32 R12, R8.reuse, R14, R200 ;  /* 0x0000000e080c723c */ /* 0x040ff000000018c8 */
[C---:B------:R-:W-:Y:S08]  /*68a0*/  HMMA.16816.F32 R192, R8.reuse, R180, R192 ;  /* 0x000000b408c0723c */ /* 0x040ff000000018c0 */
[C---:B------:R-:W-:Y:S01]  /*68b0*/  HMMA.16816.F32 R188, R8.reuse, R182, R176 ;  /* 0x000000b608bc723c */ /* 0x040fe200000018b0 */
[----:B------:R-:W1:Y:S07]  /*68c0*/  LDSM.16.M88.4 R180, [R208+0x14800] ;  /* 0x01480000d0b4783b */ /* 0x000e6e0000000200 */
[C---:B--2---:R-:W-:Y:S01]  /*68d0*/  HMMA.16816.F32 R176, R8.reuse, R30, R24 ;  /* 0x0000001e08b0723c */ /* 0x044fe20000001818 */
[----:B------:R-:W2:Y:S07]  /*68e0*/  LDSM.16.M88.4 R24, [R208+0x15800] ;  /* 0x01580000d018783b */ /* 0x000eae0000000200 */
[----:B------:R-:W-:Y:S08]  /*68f0*/  HMMA.16816.F32 R184, R8, R240, R172 ;  /* 0x000000f008b8723c */ /* 0x000ff000000018ac */
[----:B---3--:R-:W-:Y:S08]  /*6900*/  HMMA.16816.F32 R172, R4, R20, R16 ;  /* 0x0000001404ac723c */ /* 0x008ff00000001810 */
[C---:B------:R-:W-:Y:S08]  /*6910*/  HMMA.16816.F32 R196, R8.reuse, R242, R168 ;  /* 0x000000f208c4723c */ /* 0x040ff000000018a8 */
[----:B------:R-:W-:Y:S01]  /*6920*/  HMMA.16816.F32 R200, R8, R28, R32 ;  /* 0x0000001c08c8723c */ /* 0x000fe20000001820 */
[----:B------:R-:W-:Y:S04]  /*6930*/  LDSM.16.M88.4 R8, [R216+0x8000] ;  /* 0x00800000d808783b */ /* 0x000fe80000000200 */
[----:B------:R-:W-:Y:S03]  /*6940*/  LDSM.16.M88.4 R28, [R226] ;  /* 0x00000000e21c783b */ /* 0x000fe60000000200 */
[C---:B------:R-:W-:Y:S01]  /*6950*/  HMMA.16816.F32 R16, R4.reuse, R22, R12 ;  /* 0x000000160410723c */ /* 0x040fe2000000180c */
[----:B------:R-:W3:Y:S07]  /*6960*/  LDSM.16.M88.4 R20, [R227] ;  /* 0x00000000e314783b */ /* 0x000eee0000000200 */
[C---:B-1----:R-:W-:Y:S01]  /*6970*/  HMMA.16816.F32 R168, R4.reuse, R182, R188 ;  /* 0x000000b604a8723c */ /* 0x042fe200000018bc */
[----:B------:R-:W-:Y:S07]  /*6980*/  LDSM.16.M88.4 R188, [R214+0x14000] ;  /* 0x01400000d6bc783b */ /* 0x000fee0000000200 */
[C---:B------:R-:W-:Y:S01]  /*6990*/  HMMA.16816.F32 R32, R4.reuse, R204, R184 ;  /* 0x000000cc0420723c */ /* 0x040fe200000018b8 */
[----:B------:R-:W1:Y:S07]  /*69a0*/  LDSM.16.M88.4 R184, [R225] ;  /* 0x00000000e1b8783b */ /* 0x000e6e0000000200 */
[C---:B------:R-:W-:Y:S01]  /*69b0*/  HMMA.16816.F32 R12, R4.reuse, R180, R192 ;  /* 0x000000b4040c723c */ /* 0x040fe200000018c0 */
[----:B------:R-:W-:Y:S07]  /*69c0*/  LDSM.16.M88.4 R180, [R214+0x14800] ;  /* 0x01480000d6b4783b */ /* 0x000fee0000000200 */
[C---:B------:R-:W-:Y:S08]  /*69d0*/  HMMA.16816.F32 R196, R4.reuse, R206, R196 ;  /* 0x000000ce04c4723c */ /* 0x040ff000000018c4 */
[C---:B--2---:R-:W-:Y:S08]  /*69e0*/  HMMA.16816.F32 R200, R4.reuse, R24, R200 ;  /* 0x0000001804c8723c */ /* 0x044ff000000018c8 */
[----:B------:R-:W-:Y:S01]  /*69f0*/  HMMA.16816.F32 R192, R4, R26, R176 ;  /* 0x0000001a04c0723c */ /* 0x000fe200000018b0 */
[----:B------:R-:W2:Y:S07]  /*6a00*/  LDSM.16.M88.4 R4, [R218+0x8000] ;  /* 0x00800000da04783b */ /* 0x000eae0000000200 */
[C---:B---3--:R-:W-:Y:S01]  /*6a10*/  HMMA.16816.F32 R244, R8.reuse, R20, R172 ;  /* 0x0000001408f4723c */ /* 0x048fe200000018ac */
[----:B------:R-:W-:Y:S07]  /*6a20*/  LDSM.16.M88.4 R172, [R213+0x4000] ;  /* 0x00400000d5ac783b */ /* 0x000fee0000000200 */
[C---:B------:R-:W-:Y:S01]  /*6a30*/  HMMA.16816.F32 R176, R8.reuse, R30, R168 ;  /* 0x0000001e08b0723c */ /* 0x040fe200000018a8 */
[----:B------:R-:W3:Y:S07]  /*6a40*/  LDSM.16.M88.4 R168, [R214+0x15000] ;  /* 0x01500000d6a8783b */ /* 0x000eee0000000200 */
[C---:B------:R-:W-:Y:S01]  /*6a50*/  HMMA.16816.F32 R240, R8.reuse, R22, R16 ;  /* 0x0000001608f0723c */ /* 0x040fe20000001810 */
[----:B------:R-:W4:Y:S07]  /*6a60*/  LDSM.16.M88.4 R20, [R214+0x15800] ;  /* 0x01580000d614783b */ /* 0x000f2e0000000200 */
[C---:B------:R-:W-:Y:S01]  /*6a70*/  HMMA.16816.F32 R204, R8.reuse, R28, R12 ;  /* 0x0000001c08cc723c */ /* 0x040fe2000000180c */
[----:B------:R-:W5:Y:S07]  /*6a80*/  LDSM.16.M88.4 R12, [R217+0x8000] ;  /* 0x00800000d90c783b */ /* 0x000f6e0000000200 */
[C---:B-1----:R-:W-:Y:S08]  /*6a90*/  HMMA.16816.F32 R32, R8.reuse, R184, R32 ;  /* 0x000000b80820723c */ /* 0x042ff00000001820 */
[C---:B------:R-:W-:Y:S08]  /*6aa0*/  HMMA.16816.F32 R28, R8.reuse, R186, R196 ;  /* 0x000000ba081c723c */ /* 0x040ff000000018c4 */
[C---:B------:R-:W-:Y:S01]  /*6ab0*/  HMMA.16816.F32 R24, R8.reuse, R248, R200 ;  /* 0x000000f80818723c */ /* 0x040fe200000018c8 */
[----:B------:R-:W1:Y:S07]  /*6ac0*/  LDSM.16.M88.4 R200, [R213+0x4800] ;  /* 0x00480000d5c8783b */ /* 0x000e6e0000000200 */
[----:B------:R-:W-:Y:S08]  /*6ad0*/  HMMA.16816.F32 R16, R8, R250, R192 ;  /* 0x000000fa0810723c */ /* 0x000ff000000018c0 */
[C---:B--2---:R-:W-:Y:S08]  /*6ae0*/  HMMA.16816.F32 R8, R4.reuse, R188, R244 ;  /* 0x000000bc0408723c */ /* 0x044ff000000018f4 */
[C---:B------:R-:W-:Y:S01]  /*6af0*/  HMMA.16816.F32 R184, R4.reuse, R190, R240 ;  /* 0x000000be04b8723c */ /* 0x040fe200000018f0 */
[----:B------:R-:W-:Y:S07]  /*6b00*/  LDSM.16.M88.4 R240, [R220] ;  /* 0x00000000dcf0783b */ /* 0x000fee0000000200 */
[C---:B------:R-:W-:Y:S08]  /*6b10*/  HMMA.16816.F32 R204, R4.reuse, R180, R204 ;  /* 0x000000b404cc723c */ /* 0x040ff000000018cc */
[C---:B------:R-:W-:Y:S01]  /*6b20*/  HMMA.16816.F32 R188, R4.reuse, R182, R176 ;  /* 0x000000b604bc723c */ /* 0x040fe200000018b0 */
[----:B------:R-:W-:Y:S07]  /*6b30*/  LDSM.16.M88.4 R176, [R208+0x16800] ;  /* 0x01680000d0b0783b */ /* 0x000fee0000000200 */
[C---:B---3--:R-:W-:Y:S01]  /*6b40*/  HMMA.16816.F32 R196, R4.reuse, R168, R32 ;  /* 0x000000a804c4723c */ /* 0x048fe20000001820 */
[----:B------:R-:W2:Y:S07]  /*6b50*/  LDSM.16.M88.4 R32, [R213+0x5000] ;  /* 0x00500000d520783b */ /* 0x000eae0000000200 */
[C---:B------:R-:W-:Y:S01]  /*6b60*/  HMMA.16816.F32 R192, R4.reuse, R170, R28 ;  /* 0x000000aa04c0723c */ /* 0x040fe2000000181c */
[----:B------:R-:W3:Y:S07]  /*6b70*/  LDSM.16.M88.4 R28, [R213+0x5800] ;  /* 0x00580000d51c783b */ /* 0x000eee0000000200 */
[C---:B----4-:R-:W-:Y:S01]  /*6b80*/  HMMA.16816.F32 R180, R4.reuse, R20, R24 ;  /* 0x0000001404b4723c */ /* 0x050fe20000001818 */
[----:B------:R-:W-:Y:S07]  /*6b90*/  LDSM.16.M88.4 R24, [R208+0x16000] ;  /* 0x01600000d018783b */ /* 0x000fee0000000200 */
[----:B------:R-:W-:Y:S08]  /*6ba0*/  HMMA.16816.F32 R168, R4, R22, R16 ;  /* 0x0000001604a8723c */ /* 0x000ff00000001810 */
[C---:B-----5:R-:W-:Y:S01]  /*6bb0*/  HMMA.16816.F32 R20, R12.reuse, R172, R8 ;  /* 0x000000ac0c14723c */ /* 0x060fe20000001808 */
[----:B------:R-:W4:Y:S07]  /*6bc0*/  LDSM.16.M88.4 R8, [R215+0xc000] ;  /* 0x00c00000d708783b */ /* 0x000f2e0000000200 */
[C---:B------:R-:W-:Y:S08]  /*6bd0*/  HMMA.16816.F32 R16, R12.reuse, R174, R184 ;  /* 0x000000ae0c10723c */ /* 0x040ff000000018b8 */
[C---:B-1----:R-:W-:Y:S01]  /*6be0*/  HMMA.16816.F32 R4, R12.reuse, R200, R204 ;  /* 0x000000c80c04723c */ /* 0x042fe200000018cc */
[----:B------:R-:W1:Y:S07]  /*6bf0*/  LDSM.16.M88.4 R204, [R208+0x17000] ;  /* 0x01700000d0cc783b */ /* 0x000e6e0000000200 */
[C---:B------:R-:W-:Y:S08]  /*6c00*/  HMMA.16816.F32 R188, R12.reuse, R202, R188 ;  /* 0x000000ca0cbc723c */ /* 0x040ff000000018bc */
[C---:B--2---:R-:W-:Y:S08]  /*6c10*/  HMMA.16816.F32 R192, R12.reuse, R34, R192 ;  /* 0x000000220cc0723c */ /* 0x044ff000000018c0 */
[C---:B------:R-:W-:Y:S08]  /*6c20*/  HMMA.16816.F32 R200, R12.reuse, R32, R196 ;  /* 0x000000200cc8723c */ /* 0x040ff000000018c4 */
[C---:B---3--:R-:W-:Y:S08]  /*6c30*/  HMMA.16816.F32 R196, R12.reuse, R28, R180 ;  /* 0x0000001c0cc4723c */ /* 0x048ff000000018b4 */
[----:B------:R-:W-:Y:S08]  /*6c40*/  HMMA.16816.F32 R184, R12, R30, R168 ;  /* 0x0000001e0cb8723c */ /* 0x000ff000000018a8 */
[C---:B----4-:R-:W-:Y:S01]  /*6c50*/  HMMA.16816.F32 R180, R8.reuse, R24, R20 ;  /* 0x0000001808b4723c */ /* 0x050fe20000001814 */
[----:B------:R-:W2:Y:S07]  /*6c60*/  LDSM.16.M88.4 R20, [R208+0x17800] ;  /* 0x01780000d014783b */ /* 0x000eae0000000200 */
[C---:B------:R-:W-:Y:S01]  /*6c70*/  HMMA.16816.F32 R172, R8.reuse, R26, R16 ;  /* 0x0000001a08ac723c */ /* 0x040fe20000001810 */
[----:B------:R-:W-:Y:S04]  /*6c80*/  LDSM.16.M88.4 R16, [R223] ;  /* 0x00000000df10783b */ /* 0x000fe80000000200 */
[----:B------:R-:W-:Y:S03]  /*6c90*/  LDSM.16.M88.4 R24, [R222] ;  /* 0x00000000de18783b */ /* 0x000fe60000000200 */
[C---:B------:R-:W-:Y:S01]  /*6ca0*/  HMMA.16816.F32 R12, R8.reuse, R176, R4 ;  /* 0x000000b0080c723c */ /* 0x040fe20000001804 */
[----:B------:R-:W3:Y:S07]  /*6cb0*/  LDSM.16.M88.4 R4, [R216+0xc000] ;  /* 0x00c00000d804783b */ /* 0x000eee0000000200 */
[C---:B------:R-:W-:Y:S01]  /*6cc0*/  HMMA.16816.F32 R168, R8.reuse, R178, R188 ;  /* 0x000000b208a8723c */ /* 0x040fe200000018bc */
[----:B------:R-:W4:Y:S07]  /*6cd0*/  LDSM.16.M88.4 R176, [R221] ;  /* 0x00000000ddb0783b */ /* 0x000f2e0000000200 */
[C---:B-1----:R-:W-:Y:S08]  /*6ce0*/  HMMA.16816.F32 R28, R8.reuse, R206, R192 ;  /* 0x000000ce081c723c */ /* 0x042ff000000018c0 */
[C---:B------:R-:W-:Y:S08]  /*6cf0*/  HMMA.16816.F32 R32, R8.reuse, R204, R200 ;  /* 0x000000cc0820723c */ /* 0x040ff000000018c8 */
[C---:B--2---:R-:W-:Y:S08]  /*6d00*/  HMMA.16816.F32 R196, R8.reuse, R20, R196 ;  /* 0x0000001408c4723c */ /* 0x044ff000000018c4 */
[----:B------:R-:W-:Y:S01]  /*6d10*/  HMMA.16816.F32 R184, R8, R22, R184 ;  /* 0x0000001608b8723c */ /* 0x000fe200000018b8 */
[----:B------:R-:W-:Y:S07]  /*6d20*/  LDSM.16.M88.4 R8, [R218+0xc000] ;  /* 0x00c00000da08783b */ /* 0x000fee0000000200 */
[C---:B---3--:R-:W-:Y:S01]  /*6d30*/  HMMA.16816.F32 R200, R4.reuse, R18, R172 ;  /* 0x0000001204c8723c */ /* 0x048fe200000018ac */
[----:B------:R-:W1:Y:S07]  /*6d40*/  LDSM.16.M88.4 R172, [R214+0x16000] ;  /* 0x01600000d6ac783b */ /* 0x000e6e0000000200 */
[C---:B----4-:R-:W-:Y:S01]  /*6d50*/  HMMA.16816.F32 R20, R4.reuse, R178, R28 ;  /* 0x000000b20414723c */ /* 0x050fe2000000181c */
[----:B------:R-:W2:Y:S07]  /*6d60*/  LDSM.16.M88.4 R28, [R214+0x16800] ;  /* 0x01680000d61c783b */ /* 0x000eae0000000200 */
[C---:B------:R-:W-:Y:S08]  /*6d70*/  HMMA.16816.F32 R192, R4.reuse, R24, R12 ;  /* 0x0000001804c0723c */ /* 0x040ff0000000180c */
[C---:B------:R-:W-:Y:S01]  /*6d80*/  HMMA.16816.F32 R188, R4.reuse, R26, R168 ;  /* 0x0000001a04bc723c */ /* 0x040fe200000018a8 */
[----:B------:R-:W3:Y:S04]  /*6d90*/  LDSM.16.M88.4 R24, [R214+0x17000] ;  /* 0x01700000d618783b */ /* 0x000ee80000000200 */
[----:B------:R-:W4:Y:S03]  /*6da0*/  LDSM.16.M88.4 R168, [R214+0x17800] ;  /* 0x01780000d6a8783b */ /* 0x000f260000000200 */
[C---:B------:R-:W-:Y:S08]  /*6db0*/  HMMA.16816.F32 R204, R4.reuse, R16, R180 ;  /* 0x0000001004cc723c */ /* 0x040ff000000018b4 */
[C---:B------:R-:W-:Y:S01]  /*6dc0*/  HMMA.16816.F32 R180, R4.reuse, R176, R32 ;  /* 0x000000b004b4723c */ /* 0x040fe20000001820 */
[----:B------:R-:W-:Y:S07]  /*6dd0*/  LDSM.16.M88.4 R32, [R213+0x6000] ;  /* 0x00600000d520783b */ /* 0x000fee0000000200 */
[C---:B------:R-:W-:Y:S08]  /*6de0*/  HMMA.16816.F32 R16, R4.reuse, R240, R196 ;  /* 0x000000f00410723c */ /* 0x040ff000000018c4 */
[----:B------:R-:W-:Y:S01]  /*6df0*/  HMMA.16816.F32 R176, R4, R242, R184 ;  /* 0x000000f204b0723c */ /* 0x000fe200000018b8 */
[----:B------:R-:W5:Y:S07]  /*6e00*/  LDSM.16.M88.4 R4, [R217+0xc000] ;  /* 0x00c00000d904783b */ /* 0x000f6e0000000200 */
[C---:B-1----:R-:W-:Y:S08]  /*6e10*/  HMMA.16816.F32 R12, R8.reuse, R172, R204 ;  /* 0x000000ac080c723c */ /* 0x042ff000000018cc */
[C---:B------:R-:W-:Y:S08]  /*6e20*/  HMMA.16816.F32 R172, R8.reuse, R174, R200 ;  /* 0x000000ae08ac723c */ /* 0x040ff000000018c8 */
[C---:B--2---:R-:W-:Y:S08]  /*6e30*/  HMMA.16816.F32 R184, R8.reuse, R28, R192 ;  /* 0x0000001c08b8723c */ /* 0x044ff000000018c0 */
[C---:B---3--:R-:W-:Y:S01]  /*6e40*/  HMMA.16816.F32 R192, R8.reuse, R26, R20 ;  /* 0x0000001a08c0723c */ /* 0x048fe20000001814 */
[----:B------:R-:W1:Y:S07]  /*6e50*/  LDSM.16.M88.4 R20, [R213+0x6800] ;  /* 0x00680000d514783b */ /* 0x000e6e0000000200 */
[C---:B------:R-:W-:Y:S01]  /*6e60*/  HMMA.16816.F32 R196, R8.reuse, R24, R180 ;  /* 0x0000001808c4723c */ /* 0x040fe200000018b4 */
[----:B------:R-:W-:Y:S07]  /*6e70*/  LDSM.16.M88.4 R24, [R213+0x7800] ;  /* 0x00780000d518783b */ /* 0x000fee0000000200 */
[----:B----4-:R-:W-:Y:S08]  /*6e80*/  HMMA.16816.F32 R180, R8, R168, R16 ;  /* 0x000000a808b4723c */ /* 0x010ff00000001810 */
[C---:B-----5:R-:W-:Y:S08]  /*6e90*/  HMMA.16816.F32 R12, R4.reuse, R32, R12 ;  /* 0x00000020040c723c */ /* 0x060ff0000000180c */
[----:B------:R-:W-:Y:S01]  /*6ea0*/  HMMA.16816.F32 R16, R4, R34, R172 ;  /* 0x000000220410723c */ /* 0x000fe200000018ac */
[----:B------:R-:W2:Y:S01]  /*6eb0*/  LDSM.16.M88.4 R32, [R213+0x7000] ;  /* 0x00700000d520783b */ /* 0x000ea20000000200 */
[----:B------:R-:W-:-:S06]  /*6ec0*/  DEPBAR.LE SB0, 0x0 ;  /* 0x000080000000791a */ /* 0x000fcc0000000000 */
[----:B------:R-:W-:Y:S08]  /*6ed0*/  HMMA.16816.F32 R188, R8, R30, R188 ;  /* 0x0000001e08bc723c */ /* 0x000ff000000018bc */
[----:B-1----:R-:W-:Y:S01]  /*6ee0*/  HMMA.16816.F32 R28, R4, R20, R184 ;  /* 0x00000014041c723c */ /* 0x002fe200000018b8 */
[----:B------:R-:W-:Y:S01]  /*6ef0*/  FSEL R15, R15, -INF , !P2 ;  /* 0xff8000000f0f7808 */ /* 0x000fe20005000000 */
[----:B------:R-:W-:Y:S01]  /*6f00*/  BAR.SYNC.DEFER_BLOCKING 0x0 ;  /* 0x0000000000007b1d */ /* 0x000fe20000010000 */
[----:B------:R-:W-:-:S04]  /*6f10*/  ISETP.GE.AND P2, PT, R3, R238, PT ;  /* 0x000000ee0300720c */ /* 0x000fc80003f46270 */
[----:B------:R-:W-:Y:S01]  /*6f20*/  ISETP.LT.OR P2, PT, R3, R236, P2 ;  /* 0x000000ec0300720c */ /* 0x000fe20001741670 */
[----:B------:R-:W-:Y:S07]  /*6f30*/  HMMA.16816.F32 R176, R8, R170, R176 ;  /* 0x000000aa08b0723c */ /* 0x000fee00000018b0 */
[----:B------:R-:W-:Y:S01]  /*6f40*/  FSEL R9, R12, -INF , !P0 ;  /* 0xff8000000c097808 */ /* 0x000fe20004000000 */
[----:B------:R-:W-:Y:S01]  /*6f50*/  HMMA.16816.F32 R20, R4, R22, R188 ;  /* 0x000000160414723c */ /* 0x000fe200000018bc */
[----:B------:R-:W-:-:S02]  /*6f60*/  ISETP.GE.AND P0, PT, R2, R238, PT ;  /* 0x000000ee0200720c */ /* 0x000fc40003f06270 */
[----:B------:R-:W-:Y:S02]  /*6f70*/  FSEL R8, R14, -INF , !P3 ;  /* 0xff8000000e087808 */ /* 0x000fe40005800000 */
[----:B------:R-:W-:Y:S02]  /*6f80*/  ISETP.LT.OR P0, PT, R2, R236, P0 ;  /* 0x000000ec0200720c */ /* 0x000fe40000701670 */
[----:B------:R-:W-:Y:S02]  /*6f90*/  IADD3 R2, R0, 0x11, RZ ;  /* 0x0000001100027810 */ /* 0x000fe40007ffe0ff */
[----:B------:R-:W-:Y:S02]  /*6fa0*/  FSEL R14, R13, -INF , !P6 ;  /* 0xff8000000d0e7808 */ /* 0x000fe40007000000 */
[----:B------:R-:W-:Y:S02]  /*6fb0*/  ISETP.GE.AND P3, PT, R3, R239, PT ;  /* 0x000000ef0300720c */ /* 0x000fe40003f66270 */
[----:B------:R-:W-:-:S02]  /*6fc0*/  FSEL R13, R16, -INF , !P1 ;  /* 0xff800000100d7808 */ /* 0x000fc40004800000 */
[C---:B------:R-:W-:Y:S02]  /*6fd0*/  ISETP.GE.AND P6, PT, R2.reuse, R239, PT ;  /* 0x000000ef0200720c */ /* 0x040fe40003fc6270 */
[----:B------:R-:W-:Y:S02]  /*6fe0*/  ISETP.GE.AND P1, PT, R2, R238, PT ;  /* 0x000000ee0200720c */ /* 0x000fe40003f26270 */
[-C--:B------:R-:W-:Y:S02]  /*6ff0*/  ISETP.LT.OR P3, PT, R3, R237.reuse, P3 ;  /* 0x000000ed0300720c */ /* 0x080fe40001f61670 */
[----:B------:R-:W-:Y:S02]  /*7000*/  IADD3 R3, R0, 0x18, RZ ;  /* 0x0000001800037810 */ /* 0x000fe40007ffe0ff */
[C---:B------:R-:W-:Y:S02]  /*7010*/  ISETP.LT.OR P6, PT, R2.reuse, R237, P6 ;  /* 0x000000ed0200720c */ /* 0x040fe400037c1670 */
[----:B------:R-:W-:-:S02]  /*7020*/  ISETP.LT.OR P1, PT, R2, R236, P1 ;  /* 0x000000ec0200720c */ /* 0x000fc40000f21670 */
[----:B------:R-:W-:Y:S02]  /*7030*/  FSEL R11, R18, -INF , !P4 ;  /* 0xff800000120b7808 */ /* 0x000fe40006000000 */
[----:B------:R-:W-:Y:S02]  /*7040*/  FSEL R12, R17, -INF , !P5 ;  /* 0xff800000110c7808 */ /* 0x000fe40006800000 */
[----:B------:R-:W-:Y:S02]  /*7050*/  FSEL R10, R19, -INF , !P0 ;  /* 0xff800000130a7808 */ /* 0x000fe40004000000 */
[----:B------:R-:W-:Y:S01]  /*7060*/  IADD3 R2, R0, 0x19, RZ ;  /* 0x0000001900027810 */ /* 0x000fe20007ffe0ff */
[----:B--2---:R-:W-:Y:S01]  /*7070*/  HMMA.16816.F32 R16, R4, R32, R196 ;  /* 0x000000200410723c */ /* 0x004fe200000018c4 */
[C---:B------:R-:W-:Y:S02]  /*7080*/  ISETP.GE.AND P0, PT, R3.reuse, R239, PT ;  /* 0x000000ef0300720c */ /* 0x040fe40003f06270 */
[----:B------:R-:W-:-:S02]  /*7090*/  ISETP.GE.AND P4, PT, R3, R238, PT ;  /* 0x000000ee0300720c */ /* 0x000fc40003f86270 */
[----:B------:R-:W-:Y:S02]  /*70a0*/  FSEL R134, R28, -INF , !P3 ;  /* 0xff8000001c867808 */ /* 0x000fe40005800000 */
[C---:B------:R-:W-:Y:S02]  /*70b0*/  ISETP.GE.AND P5, PT, R2.reuse, R239, PT ;  /* 0x000000ef0200720c */ /* 0x040fe40003fa6270 */
[----:B------:R-:W-:Y:S02]  /*70c0*/  ISETP.GE.AND P3, PT, R2, R238, PT ;  /* 0x000000ee0200720c */ /* 0x000fe40003f66270 */
[C---:B------:R-:W-:Y:S02]  /*70d0*/  ISETP.LT.OR P0, PT, R3.reuse, R237, P0 ;  /* 0x000000ed0300720c */ /* 0x040fe40000701670 */
[----:B------:R-:W-:Y:S02]  /*70e0*/  ISETP.LT.OR P4, PT, R3, R236, P4 ;  /* 0x000000ec0300720c */ /* 0x000fe40002781670 */
[----:B------:R-:W-:-:S02]  /*70f0*/  IADD3 R3, R0, 0x20, RZ ;  /* 0x0000002000037810 */ /* 0x000fc40007ffe0ff */
[C---:B------:R-:W-:Y:S02]  /*7100*/  ISETP.LT.OR P5, PT, R2.reuse, R237, P5 ;  /* 0x000000ed0200720c */ /* 0x040fe40002fa1670 */
[----:B------:R-:W-:Y:S02]  /*7110*/  ISETP.LT.OR P3, PT, R2, R236, P3 ;  /* 0x000000ec0200720c */ /* 0x000fe40001f61670 */
[----:B------:R-:W-:Y:S02]  /*7120*/  FSEL R168, R30, -INF , !P2 ;  /* 0xff8000001ea87808 */ /* 0x000fe40005000000 */
[----:B------:R-:W-:Y:S02]  /*7130*/  FSEL R32, R29, -INF , !P6 ;  /* 0xff8000001d207808 */ /* 0x000fe40007000000 */
[----:B------:R-:W-:Y:S02]  /*7140*/  FSEL R169, R31, -INF , !P1 ;  /* 0xff8000001fa97808 */ /* 0x000fe40004800000 */
[----:B------:R-:W-:Y:S01]  /*7150*/  HMMA.16816.F32 R28, R4, R34, R192 ;  /* 0x00000022041c723c */ /* 0x000fe200000018c0 */
[----:B------:R-:W-:-:S02]  /*7160*/  ISETP.GE.AND P2, PT, R3, R239, PT ;  /* 0x000000ef0300720c */ /* 0x000fc40003f46270 */
[----:B------:R-:W-:Y:S02]  /*7170*/  ISETP.GE.AND P1, PT, R3, R238, PT ;  /* 0x000000ee0300720c */ /* 0x000fe40003f26270 */
[----:B------:R-:W-:Y:S02]  /*7180*/  FSEL R135, R20, -INF , !P0 ;  /* 0xff80000014877808 */ /* 0x000fe40004000000 */
[----:B------:R-:W-:Y:S02]  /*7190*/  FSEL R34, R22, -INF , !P4 ;  /* 0xff80000016227808 */ /* 0x000fe40006000000 */
[----:B------:R-:W-:Y:S02]  /*71a0*/  FSEL R33, R21, -INF , !P5 ;  /* 0xff80000015217808 */ /* 0x000fe40006800000 */
[----:B------:R-:W-:Y:S02]  /*71b0*/  FSEL R35, R23, -INF , !P3 ;  /* 0xff80000017237808 */ /* 0x000fe40005800000 */
[----:B------:R-:W-:Y:S01]  /*71c0*/  IADD3 R2, R0, 0x21, RZ ;  /* 0x0000002100027810 */ /* 0x000fe20007ffe0ff */
[----:B------:R-:W-:Y:S01]  /*71d0*/  HMMA.16816.F32 R20, R4, R24, R180 ;  /* 0x000000180414723c */ /* 0x000fe200000018b4 */
[----:B------:R-:W-:-:S02]  /*71e0*/  ISETP.LT.OR P2, PT, R3, R237, P2 ;  /* 0x000000ed0300720c */ /* 0x000fc40001741670 */
[----:B------:R-:W-:Y:S02]  /*71f0*/  ISETP.LT.OR P1, PT, R3, R236, P1 ;  /* 0x000000ec0300720c */ /* 0x000fe40000f21670 */
[----:B------:R-:W-:Y:S02]  /*7200*/  IADD3 R3, R0, 0x28, RZ ;  /* 0x0000002800037810 */ /* 0x000fe40007ffe0ff */
[CC--:B------:R-:W-:Y:S01]  /*7210*/  ISETP.GE.AND P6, PT, R2.reuse, R239.reuse, PT ;  /* 0x000000ef0200720c */ /* 0x0c0fe20003fc6270 */
[----:B------:R-:W-:Y:S01]  /*7220*/  HMMA.16816.F32 R4, R4, R26, R176 ;  /* 0x0000001a0404723c */ /* 0x000fe200000018b0 */
[-C--:B------:R-:W-:Y:S02]  /*7230*/  ISETP.GE.AND P0, PT, R2, R238.reuse, PT ;  /* 0x000000ee0200720c */ /* 0x080fe40003f06270 */
[C---:B------:R-:W-:Y:S02]  /*7240*/  ISETP.GE.AND P3, PT, R3.reuse, R239, PT ;  /* 0x000000ef0300720c */ /* 0x040fe40003f66270 */
[----:B------:R-:W-:-:S02]  /*7250*/  ISETP.GE.AND P4, PT, R3, R238, PT ;  /* 0x000000ee0300720c */ /* 0x000fc40003f86270 */
[CC--:B------:R-:W-:Y:S02]  /*7260*/  ISETP.LT.OR P6, PT, R2.reuse, R237.reuse, P6 ;  /* 0x000000ed0200720c */ /* 0x0c0fe400037c1670 */
[-C--:B------:R-:W-:Y:S02]  /*7270*/  ISETP.LT.OR P0, PT, R2, R236.reuse, P0 ;  /* 0x000000ec0200720c */ /* 0x080fe40000701670 */
[----:B------:R-:W-:Y:S02]  /*7280*/  IADD3 R2, R0, 0x29, RZ ;  /* 0x0000002900027810 */ /* 0x000fe40007ffe0ff */
[C---:B------:R-:W-:Y:S02]  /*7290*/  ISETP.LT.OR P3, PT, R3.reuse, R237, P3 ;  /* 0x000000ed0300720c */ /* 0x040fe40001f61670 */
[----:B------:R-:W-:Y:S02]  /*72a0*/  ISETP.LT.OR P4, PT, R3, R236, P4 ;  /* 0x000000ec0300720c */ /* 0x000fe40002781670 */
[----:B------:R-:W-:-:S02]  /*72b0*/  FSEL R251, R16, -INF , !P2 ;  /* 0xff80000010fb7808 */ /* 0x000fc40005000000 */
[----:B------:R-:W-:Y:S02]  /*72c0*/  IADD3 R3, R0, 0x30, RZ ;  /* 0x0000003000037810 */ /* 0x000fe40007ffe0ff */
[C---:B------:R-:W-:Y:S02]  /*72d0*/  ISETP.GE.AND P5, PT, R2.reuse, R239, PT ;  /* 0x000000ef0200720c */ /* 0x040fe40003fa6270 */
[CC--:B------:R-:W-:Y:S02]  /*72e0*/  ISETP.GE.AND P2, PT, R2.reuse, R238.reuse, PT ;  /* 0x000000ee0200720c */ /* 0x0c0fe40003f46270 */
[----:B------:R-:W-:Y:S02]  /*72f0*/  FSEL R204, R19, -INF , !P0 ;  /* 0xff80000013cc7808 */ /* 0x000fe40004000000 */
[----:B------:R-:W-:Y:S02]  /*7300*/  ISETP.GE.AND P0, PT, R3, R238, PT ;  /* 0x000000ee0300720c */ /* 0x000fe40003f06270 */
[----:B------:R-:W-:-:S02]  /*7310*/  ISETP.LT.OR P5, PT, R2, R237, P5 ;  /* 0x000000ed0200720c */ /* 0x000fc40002fa1670 */
[-C--:B------:R-:W-:Y:S02]  /*7320*/  ISETP.LT.OR P2, PT, R2, R236.reuse, P2 ;  /* 0x000000ec0200720c */ /* 0x080fe40001741670 */
[----:B------:R-:W-:Y:S02]  /*7330*/  IADD3 R2, R0, 0x31, RZ ;  /* 0x0000003100027810 */ /* 0x000fe40007ffe0ff */
[----:B------:R-:W-:Y:S02]  /*7340*/  ISETP.LT.OR P0, PT, R3, R236, P0 ;  /* 0x000000ec0300720c */ /* 0x000fe40000701670 */
[----:B------:R-:W-:Y:S02]  /*7350*/  FSEL R249, R17, -INF , !P6 ;  /* 0xff80000011f97808 */ /* 0x000fe40007000000 */
[----:B------:R-:W-:Y:S02]  /*7360*/  FSEL R250, R28, -INF , !P3 ;  /* 0xff8000001cfa7808 */ /* 0x000fe40005800000 */
[----:B------:R-:W-:-:S02]  /*7370*/  FSEL R171, R18, -INF , !P1 ;  /* 0xff80000012ab7808 */ /* 0x000fc40004800000 */
[CC--:B------:R-:W-:Y:S02]  /*7380*/  ISETP.GE.AND P6, PT, R2.reuse, R239.reuse, PT ;  /* 0x000000ef0200720c */ /* 0x0c0fe40003fc6270 */
[----:B------:R-:W-:Y:S02]  /*7390*/  ISETP.GE.AND P3, PT, R2, R238, PT ;  /* 0x000000ee0200720c */ /* 0x000fe40003f66270 */
[----:B------:R-:W-:Y:S02]  /*73a0*/  ISETP.GE.AND P1, PT, R3, R239, PT ;  /* 0x000000ef0300720c */ /* 0x000fe40003f26270 */
[----:B------:R-:W-:Y:S02]  /*73b0*/  FSEL R200, R22, -INF , !P0 ;  /* 0xff80000016c87808 */ /* 0x000fe40004000000 */
[----:B------:R-:W-:Y:S02]  /*73c0*/  PLOP3.LUT P0, PT, PT, PT, UP0, 0x80, 0x0 ;  /* 0x000000000000781c */ /* 0x000fe40003f0f008 */
[----:B------:R-:W-:-:S02]  /*73d0*/  ISETP.LT.OR P6, PT, R2, R237, P6 ;  /* 0x000000ed0200720c */ /* 0x000fc400037c1670 */
[----:B------:R-:W-:Y:S02]  /*73e0*/  ISETP.LT.OR P3, PT, R2, R236, P3 ;  /* 0x000000ec0200720c */ /* 0x000fe40001f61670 */
[----:B------:R-:W-:Y:S02]  /*73f0*/  ISETP.LT.OR P1, PT, R3, R237, P1 ;  /* 0x000000ed0300720c */ /* 0x000fe40000f21670 */
[C---:B------:R-:W-:Y:S02]  /*7400*/  IADD3 R2, R0.reuse, 0x38, RZ ;  /* 0x0000003800027810 */ /* 0x040fe40007ffe0ff */
[----:B------:R-:W-:Y:S02]  /*7410*/  IADD3 R0, R0, 0x39, RZ ;  /* 0x0000003900007810 */ /* 0x000fe40007ffe0ff */
[----:B------:R-:W-:Y:S02]  /*7420*/  FSEL R252, R30, -INF , !P4 ;  /* 0xff8000001efc7808 */ /* 0x000fe40006000000 */
[----:B------:R-:W-:-:S02]  /*7430*/  FSEL R248, R29, -INF , !P5 ;  /* 0xff8000001df87808 */ /* 0x000fc40006800000 */
[----:B------:R-:W-:Y:S02]  /*7440*/  FSEL R183, R31, -INF , !P2 ;  /* 0xff8000001fb77808 */ /* 0x000fe40005000000 */
[----:B------:R-:W-:Y:S02]  /*7450*/  FSEL R170, R20, -INF , !P1 ;  /* 0xff80000014aa7808 */ /* 0x000fe40004800000 */
[CC--:B------:R-:W-:Y:S02]  /*7460*/  ISETP.GE.AND P5, PT, R2.reuse, R239.reuse, PT ;  /* 0x000000ef0200720c */ /* 0x0c0fe40003fa6270 */
[-C--:B------:R-:W-:Y:S02]  /*7470*/  ISETP.GE.AND P2, PT, R2, R238.reuse, PT ;  /* 0x000000ee0200720c */ /* 0x080fe40003f46270 */
[C---:B------:R-:W-:Y:S02]  /*7480*/  ISETP.GE.AND P4, PT, R0.reuse, R239, PT ;  /* 0x000000ef0000720c */ /* 0x040fe40003f86270 */
[----:B------:R-:W-:-:S02]  /*7490*/  ISETP.GE.AND P1, PT, R0, R238, PT ;  /* 0x000000ee0000720c */ /* 0x000fc40003f26270 */
[CC--:B------:R-:W-:Y:S02]  /*74a0*/  ISETP.LT.OR P5, PT, R2.reuse, R237.reuse, P5 ;  /* 0x000000ed0200720c */ /* 0x0c0fe40002fa1670 */
[-C--:B------:R-:W-:Y:S02]  /*74b0*/  ISETP.LT.OR P2, PT, R2, R236.reuse, P2 ;  /* 0x000000ec0200720c */ /* 0x080fe40001741670 */
[C---:B------:R-:W-:Y:S02]  /*74c0*/  ISETP.LT.OR P4, PT, R0.reuse, R237, P4 ;  /* 0x000000ed0000720c */ /* 0x040fe40002781670 */
[----:B------:R-:W-:Y:S02]  /*74d0*/  ISETP.LT.OR P1, PT, R0, R236, P1 ;  /* 0x000000ec0000720c */ /* 0x000fe40000f21670 */
[----:B------:R-:W-:Y:S02]  /*74e0*/  FSEL R201, R21, -INF , !P6 ;  /* 0xff80000015c97808 */ /* 0x000fe40007000000 */
[----:B------:R-:W-:-:S02]  /*74f0*/  FSEL R203, R23, -INF , !P3 ;  /* 0xff80000017cb7808 */ /* 0x000fc40005800000 */
[----:B------:R-:W-:Y:S02]  /*7500*/  FSEL R202, R4, -INF , !P5 ;  /* 0xff80000004ca7808 */ /* 0x000fe40006800000 */
[----:B------:R-:W-:Y:S02]  /*7510*/  FSEL R175, R6, -INF , !P2 ;  /* 0xff80000006af7808 */ /* 0x000fe40005000000 */
[----:B------:R-:W-:Y:S02]  /*7520*/  FSEL R174, R5, -INF , !P4 ;  /* 0xff80000005ae7808 */ /* 0x000fe40006000000 */
[----:B------:R-:W-:Y:S01]  /*7530*/  FSEL R173, R7, -INF , !P1 ;  /* 0xff80000007ad7808 */ /* 0x000fe20004800000 */
[----:B------:R-:W-:Y:S05]  /*7540*/  @!P0 BRA `(.L_x_408) ;  /* 0x000001e000008947 */ /* 0x000fea0003800000 */
[----:B------:R-:W2:Y:S04]  /*7550*/  LDL.64 R244, [R1+0x18] ;  /* 0x0000180001f47983 */ /* 0x000ea80000100a00 */
[----:B------:R-:W3:Y:S01]  /*7560*/  LDL.64 R246, [R1+0x8] ;  /* 0x0000080001f67983 */ /* 0x000ee20000100a00 */
[----:B------:R-:W-:-:S02]  /*7570*/  UIADD3 UR13, UR8, -0x3, URZ ;  /* 0xfffffffd080d7890 */ /* 0x000fc4000fffe03f */
[----:B------:R-:W-:Y:S02]  /*7580*/  ULDC.64 UR4, c[0x0][0x198] ;  /* 0x0000660000047ab9 */ /* 0x000fe40000000a00 */
[----:B------:R-:W-:Y:S02]  /*7590*/  USHF.R.S32.HI UR12, URZ, 0x1f, UR13 ;  /* 0x0000001f3f0c7899 */ /* 0x000fe4000801140d */
[----:B------:R-:W-:Y:S02]  /*75a0*/  UIMAD.WIDE.U32 UR20, UR13, UR4, URZ ;  /* 0x000000040d1472a5 */ /* 0x000fe4000f8e003f */
[----:B------:R-:W-:-:S04]  /*75b0*/  UIMAD UR12, UR12, UR4, URZ ;  /* 0x000000040c0c72a4 */ /* 0x000fc8000f8e023f */
[----:B------:R-:W-:Y:S01]  /*75c0*/  UIMAD UR5, UR13, UR5, UR12 ;  /* 0x000000050d0572a4 */ /* 0x000fe2000f8e020c */
[----:B------:R-:W-:Y:S02]  /*75d0*/  IMAD.U32 R4, RZ, RZ, UR20 ;  /* 0x00000014ff047e24 */ /* 0x000fe4000f8e00ff */
[----:B------:R-:W-:Y:S01]  /*75e0*/  IMAD.U32 R5, RZ, RZ, UR21 ;  /* 0x00000015ff057e24 */ /* 0x000fe2000f8e00ff */
[----:B------:R-:W-:-:S06]  /*75f0*/  UIADD3 UR5, UR21, UR5, URZ ;  /* 0x0000000515057290 */ /* 0x000fcc000fffe03f */
[----:B------:R-:W-:Y:S01]  /*7600*/  IMAD.U32 R3, RZ, RZ, UR5 ;  /* 0x00000005ff037e24 */ /* 0x000fe2000f8e00ff */
[----:B--2---:R-:W-:-:S04]  /*7610*/  LEA R0, P1, R4, R244, 0x6 ;  /* 0x000000f404007211 */ /* 0x004fc800078230ff */
[----:B------:R-:W-:Y:S02]  /*7620*/  LEA R2, P2, R0, c[0x0][0x168], 0x1 ;  /* 0x00005a0000027a11 */ /* 0x000fe400078408ff */
[----:B---3--:R-:W-:Y:S02]  /*7630*/  LEA.HI.X R3, R4, R247, R3, 0x6, P1 ;  /* 0x000000f704037211 */ /* 0x008fe400008f3403 */
[----:B------:R-:W-:Y:S02]  /*7640*/  IADD3 R4, P1, R2, UR7, RZ ;  /* 0x0000000702047c10 */ /* 0x000fe4000ff3e0ff */
[----:B------:R-:W-:-:S04]  /*7650*/  LEA.HI.X R3, R0, c[0x0][0x16c], R3, 0x1, P2 ;  /* 0x00005b0000037a11 */ /* 0x000fc800010f0c03 */
        /* <DEDUP_REMOVED lines=13> */
.L_x_408:
[----:B------:R-:W2:Y:S04]  /*7730*/  LDL.LU R6, [R1+0x4] ;  /* 0x0000040001067983 */ /* 0x000ea80000300800 */
[----:B------:R-:W3:Y:S01]  /*7740*/  LDL.LU R7, [R1] ;  /* 0x0000000001077983 */ /* 0x000ee20000300800 */
[----:B------:R-:W-:-:S03]  /*7750*/  FMNMX.FTZ R0, R133, R9, !PT ;  /* 0x0000000985007209 */ /* 0x000fc60007810000 */
[----:B------:R-:W-:Y:S01]  /*7760*/  LDSM.16.MT88.4 R24, [R210+0x18000] ;  /* 0x01800000d218783b */ /* 0x000fe20000004200 */
[----:B------:R-:W-:-:S04]  /*7770*/  FMNMX.FTZ R0, R14, R0, !PT ;  /* 0x000000000e007209 */ /* 0x000fc80007810000 */
[----:B------:R-:W-:-:S04]  /*7780*/  FMNMX.FTZ R0, R13, R0, !PT ;  /* 0x000000000d007209 */ /* 0x000fc80007810000 */
[----:B------:R-:W-:-:S04]  /*7790*/  FMNMX.FTZ R0, R12, R0, !PT ;  /* 0x000000000c007209 */ /* 0x000fc80007810000 */
        /* <DEDUP_REMOVED lines=24> */
[----:B------:R-:W1:Y:S01]  /*7920*/  SHFL.BFLY PT, R4, R0, 0x2, 0x1f ;  /* 0x0c401f0000047f89 */ /* 0x000e6200000e0000 */
[----:B------:R-:W-:-:S04]  /*7930*/  FMNMX.FTZ R3, R200, R3, !PT ;  /* 0x00000003c8037209 */ /* 0x000fc80007810000 */
[----:B------:R-:W-:-:S04]  /*7940*/  FMNMX.FTZ R3, R203, R3, !PT ;  /* 0x00000003cb037209 */ /* 0x000fc80007810000 */
[----:B------:R-:W-:-:S04]  /*7950*/  FMNMX.FTZ R3, R175, R3, !PT ;  /* 0x00000003af037209 */ /* 0x000fc80007810000 */
[----:B------:R-:W-:-:S05]  /*7960*/  FMNMX.FTZ R3, R173, R3, !PT ;  /* 0x00000003ad037209 */ /* 0x000fca0007810000 */
[----:B------:R-:W4:Y:S01]  /*7970*/  SHFL.BFLY PT, R2, R3, 0x2, 0x1f ;  /* 0x0c401f0003027f89 */ /* 0x000f2200000e0000 */
[----:B-1----:R-:W-:-:S05]  /*7980*/  FMNMX.FTZ R0, R0, R4, !PT ;  /* 0x0000000400007209 */ /* 0x002fca0007810000 */
[----:B------:R-:W1:Y:S01]  /*7990*/  SHFL.BFLY PT, R4, R0, 0x1, 0x1f ;  /* 0x0c201f0000047f89 */ /* 0x000e6200000e0000 */
[----:B----4-:R-:W-:-:S05]  /*79a0*/  FMNMX.FTZ R3, R3, R2, !PT ;  /* 0x0000000203037209 */ /* 0x010fca0007810000 */
[----:B------:R-:W4:Y:S01]  /*79b0*/  SHFL.BFLY PT, R5, R3, 0x1, 0x1f ;  /* 0x0c201f0003057f89 */ /* 0x000f2200000e0000 */
[----:B-1----:R-:W-:-:S04]  /*79c0*/  FMNMX.FTZ R18, R0, R4, !PT ;  /* 0x0000000400127209 */ /* 0x002fc80007810000 */
[C---:B------:R-:W-:Y:S01]  /*79d0*/  FSETP.NEU.FTZ.AND P2, PT, R18.reuse, -INF , PT ;  /* 0xff8000001200780b */ /* 0x040fe20003f5d000 */
[----:B------:R-:W-:-:S05]  /*79e0*/  FMUL.FTZ R2, R18, c[0x0][0x23c] ;  /* 0x00008f0012027a20 */ /* 0x000fca0000410000 */
[----:B------:R-:W-:-:S05]  /*79f0*/  FSEL R2, R2, RZ, P2 ;  /* 0x000000ff02027208 */ /* 0x000fca0001000000 */
[--C-:B------:R-:W-:Y:S02]  /*7a00*/  FFMA.FTZ R14, R14, c[0x0][0x23c], -R2.reuse ;  /* 0x00008f000e0e7a23 */ /* 0x100fe40000010802 */
[--C-:B------:R-:W-:Y:S01]  /*7a10*/  FFMA.FTZ R13, R13, c[0x0][0x23c], -R2.reuse ;  /* 0x00008f000d0d7a23 */ /* 0x100fe20000010802 */
[----:B----4-:R-:W-:Y:S01]  /*7a20*/  FMNMX.FTZ R17, R3, R5, !PT ;  /* 0x0000000503117209 */ /* 0x010fe20007810000 */
[--C-:B------:R-:W-:Y:S01]  /*7a30*/  FFMA.FTZ R12, R12, c[0x0][0x23c], -R2.reuse ;  /* 0x00008f000c0c7a23 */ /* 0x100fe20000010802 */
[----:B------:R-:W-:Y:S01]  /*7a40*/  FSEL R3, R18, RZ, P2 ;  /* 0x000000ff12037208 */ /* 0x000fe20001000000 */
[----:B------:R-:W1:Y:S01]  /*7a50*/  MUFU.EX2 R20, R14 ;  /* 0x0000000e00147308 */ /* 0x000e620000000800 */
[C---:B------:R-:W-:Y:S01]  /*7a60*/  FSETP.NEU.FTZ.AND P1, PT, R17.reuse, -INF , PT ;  /* 0xff8000001100780b */ /* 0x040fe20003f3d000 */
[----:B------:R-:W-:Y:S02]  /*7a70*/  FMUL.FTZ R0, R17, c[0x0][0x23c] ;  /* 0x00008f0011007a20 */ /* 0x000fe40000410000 */
[----:B------:R-:W-:Y:S01]  /*7a80*/  FFMA.FTZ R9, R9, c[0x0][0x23c], -R2 ;  /* 0x00008f0009097a23 */ /* 0x000fe20000010802 */
[----:B------:R-:W-:Y:S01]  /*7a90*/  FSEL R4, R17, RZ, P1 ;  /* 0x000000ff11047208 */ /* 0x000fe20000800000 */
[----:B------:R-:W-:Y:S01]  /*7aa0*/  FADD.FTZ R5, R133, -R3 ;  /* 0x8000000385057221 */ /* 0x000fe20000010000 */
[----:B------:R-:W-:Y:S01]  /*7ab0*/  FSEL R0, R0, RZ, P1 ;  /* 0x000000ff00007208 */ /* 0x000fe20000800000 */
[----:B------:R-:W-:Y:S01]  /*7ac0*/  MUFU.EX2 R21, R13 ;  /* 0x0000000d00157308 */ /* 0x000fe20000000800 */
[----:B------:R-:W-:Y:S01]  /*7ad0*/  MOV R133, R204 ;  /* 0x000000cc00857202 */ /* 0x000fe20000000f00 */
[----:B------:R-:W-:-:S02]  /*7ae0*/  FMUL.FTZ R5, R5, c[0x0][0x23c] ;  /* 0x00008f0005057a20 */ /* 0x000fc40000410000 */
[--C-:B------:R-:W-:Y:S02]  /*7af0*/  FFMA.FTZ R15, R15, c[0x0][0x23c], -R0.reuse ;  /* 0x00008f000f0f7a23 */ /* 0x100fe40000010800 */
[--C-:B------:R-:W-:Y:S02]  /*7b00*/  FFMA.FTZ R3, R10, c[0x0][0x23c], -R0.reuse ;  /* 0x00008f000a037a23 */ /* 0x100fe40000010800 */
[----:B------:R-:W4:Y:S01]  /*7b10*/  MUFU.EX2 R19, R12 ;  /* 0x0000000c00137308 */ /* 0x000f220000000800 */
[--C-:B------:R-:W-:Y:S01]  /*7b20*/  FFMA.FTZ R8, R8, c[0x0][0x23c], -R0.reuse ;  /* 0x00008f0008087a23 */ /* 0x100fe20000010800 */
[----:B-1----:R-:W-:Y:S01]  /*7b30*/  MOV R10, R20 ;  /* 0x00000014000a7202 */ /* 0x002fe20000000f00 */
[----:B------:R-:W-:-:S05]  /*7b40*/  FFMA.FTZ R11, R11, c[0x0][0x23c], -R0 ;  /* 0x00008f000b0b7a23 */ /* 0x000fca0000010800 */
[----:B------:R1:W-:Y:S08]  /*7b50*/  MUFU.EX2 R179, R15 ;  /* 0x0000000f00b37308 */ /* 0x0003f00000000800 */
[----:B------:R-:W5:Y:S01]  /*7b60*/  MUFU.EX2 R172, R9 ;  /* 0x0000000900ac7308 */ /* 0x000f620000000800 */
[----:B-1----:R-:W1:Y:S07]  /*7b70*/  LDSM.16.MT88.4 R12, [R209+0x18000] ;  /* 0x01800000d10c783b */ /* 0x002e6e0000004200 */
[----:B------:R4:W-:Y:S08]  /*7b80*/  MUFU.EX2 R9, R3 ;  /* 0x0000000300097308 */ /* 0x0009f00000000800 */
[----:B------:R-:W1:Y:S01]  /*7b90*/  MUFU.EX2 R176, R8 ;  /* 0x0000000800b07308 */ /* 0x000e620000000800 */
[----:B----4-:R-:W-:-:S07]  /*7ba0*/  FADD.FTZ R3, R132, -R4 ;  /* 0x8000000484037221 */ /* 0x010fce0000010000 */
[----:B------:R4:W-:Y:S01]  /*7bb0*/  MUFU.EX2 R16, R11 ;  /* 0x0000000b00107308 */ /* 0x0009e20000000800 */
[----:B------:R-:W-:Y:S01]  /*7bc0*/  MOV R132, R19 ;  /* 0x0000001300847202 */ /* 0x000fe20000000f00 */
[----:B------:R-:W-:Y:S01]  /*7bd0*/  FMUL.FTZ R3, R3, c[0x0][0x23c] ;  /* 0x00008f0003037a20 */ /* 0x000fe20000410000 */
[----:B-----5:R-:W-:-:S05]  /*7be0*/  F2FP.PACK_AB R4, R10, R172 ;  /* 0x000000ac0a04723e */ /* 0x020fca00000000ff */
[----:B------:R1:W5:Y:S08]  /*7bf0*/  MUFU.EX2 R8, R5 ;  /* 0x0000000500087308 */ /* 0x0003700000000800 */
[----:B------:R-:W5:Y:S01]  /*7c00*/  MUFU.EX2 R3, R3 ;  /* 0x0000000300037308 */ /* 0x000f620000000800 */
[----:B----4-:R-:W-:Y:S02]  /*7c10*/  MOV R11, R21 ;  /* 0x00000015000b7202 */ /* 0x010fe40000000f00 */
[----:B------:R-:W4:Y:S01]  /*7c20*/  LDSM.16.MT88.4 R20, [R212+0x18000] ;  /* 0x01800000d414783b */ /* 0x000f220000004200 */
[----:B-1----:R-:W-:Y:S01]  /*7c30*/  F2FP.PACK_AB R5, R179, R176 ;  /* 0x000000b0b305723e */ /* 0x002fe200000000ff */
[----:B-----5:R-:W-:-:S02]  /*7c40*/  FMUL.FTZ R140, R140, R8 ;  /* 0x000000088c8c7220 */ /* 0x020fc40000410000 */
[-C--:B------:R-:W-:Y:S02]  /*7c50*/  FMUL.FTZ R141, R141, R8.reuse ;  /* 0x000000088d8d7220 */ /* 0x080fe40000410000 */
[-C--:B------:R-:W-:Y:S02]  /*7c60*/  FMUL.FTZ R144, R144, R8.reuse ;  /* 0x0000000890907220 */ /* 0x080fe40000410000 */
[----:B------:R-:W-:Y:S02]  /*7c70*/  FMUL.FTZ R145, R145, R8 ;  /* 0x0000000891917220 */ /* 0x000fe40000410000 */
[-C--:B------:R-:W-:Y:S02]  /*7c80*/  FMUL.FTZ R142, R142, R3.reuse ;  /* 0x000000038e8e7220 */ /* 0x080fe40000410000 */
[-C--:B------:R-:W-:Y:S02]  /*7c90*/  FMUL.FTZ R143, R143, R3.reuse ;  /* 0x000000038f8f7220 */ /* 0x080fe40000410000 */
[----:B------:R-:W-:-:S02]  /*7ca0*/  FMUL.FTZ R146, R146, R3 ;  /* 0x0000000392927220 */ /* 0x000fc40000410000 */
[-C--:B------:R-:W-:Y:S02]  /*7cb0*/  FMUL.FTZ R147, R147, R3.reuse ;  /* 0x0000000393937220 */ /* 0x080fe40000410000 */
[-C--:B------:R-:W-:Y:S02]  /*7cc0*/  FMUL.FTZ R136, R136, R8.reuse ;  /* 0x0000000888887220 */ /* 0x080fe40000410000 */
[-C--:B------:R-:W-:Y:S02]  /*7cd0*/  FMUL.FTZ R137, R137, R8.reuse ;  /* 0x0000000889897220 */ /* 0x080fe40000410000 */
[-C--:B------:R-:W-:Y:S02]  /*7ce0*/  FMUL.FTZ R138, R138, R3.reuse ;  /* 0x000000038a8a7220 */ /* 0x080fe40000410000 */
[----:B------:R-:W-:Y:S02]  /*7cf0*/  FMUL.FTZ R139, R139, R3 ;  /* 0x000000038b8b7220 */ /* 0x000fe40000410000 */
        /* <DEDUP_REMOVED lines=24> */
[----:B------:R-:W-:Y:S01]  /*7e80*/  FMUL.FTZ R40, R40, R8 ;  /* 0x0000000828287220 */ /* 0x000fe20000410000 */
[----:B--2---:R-:W-:Y:S01]  /*7e90*/  MOV R177, R6 ;  /* 0x0000000600b17202 */ /* 0x004fe20000000f00 */
[----:B------:R-:W-:Y:S01]  /*7ea0*/  FMUL.FTZ R41, R41, R8 ;  /* 0x0000000829297220 */ /* 0x000fe20000410000 */
[----:B------:R-:W-:Y:S01]  /*7eb0*/  F2FP.PACK_AB R6, R132, R11 ;  /* 0x0000000b8406723e */ /* 0x000fe200000000ff */
[----:B------:R-:W-:Y:S01]  /*7ec0*/  FMUL.FTZ R42, R42, R3 ;  /* 0x000000032a2a7220 */ /* 0x000fe20000410000 */
[----:B---3--:R-:W-:Y:S01]  /*7ed0*/  MOV R178, R7 ;  /* 0x0000000700b27202 */ /* 0x008fe20000000f00 */
[----:B------:R-:W-:Y:S01]  /*7ee0*/  FMUL.FTZ R43, R43, R3 ;  /* 0x000000032b2b7220 */ /* 0x000fe20000410000 */
[----:B------:R-:W-:Y:S01]  /*7ef0*/  F2FP.PACK_AB R7, R9, R16 ;  /* 0x000000100907723e */ /* 0x000fe200000000ff */
[----:B------:R-:W-:-:S02]  /*7f00*/  FMUL.FTZ R48, R48, R8 ;  /* 0x0000000830307220 */ /* 0x000fc40000410000 */
[-C--:B------:R-:W-:Y:S02]  /*7f10*/  FMUL.FTZ R49, R49, R8.reuse ;  /* 0x0000000831317220 */ /* 0x080fe40000410000 */
[-C--:B------:R-:W-:Y:S02]  /*7f20*/  FMUL.FTZ R50, R50, R3.reuse ;  /* 0x0000000332327220 */ /* 0x080fe40000410000 */
[C---:B------:R-:W-:Y:S01]  /*7f30*/  HMMA.16816.F32 R244, R4.reuse, R14, R140 ;  /* 0x0000000e04f4723c */ /* 0x040fe2000000188c */
[----:B------:R-:W-:Y:S02]  /*7f40*/  FMUL.FTZ R51, R51, R3 ;  /* 0x0000000333337220 */ /* 0x000fe40000410000 */
[-C--:B------:R-:W-:Y:S02]  /*7f50*/  FMUL.FTZ R44, R44, R8.reuse ;  /* 0x000000082c2c7220 */ /* 0x080fe40000410000 */
[-C--:B------:R-:W-:Y:S02]  /*7f60*/  FMUL.FTZ R45, R45, R8.reuse ;  /* 0x000000082d2d7220 */ /* 0x080fe40000410000 */
[----:B------:R-:W-:Y:S01]  /*7f70*/  IMAD.MOV.U32 R143, RZ, RZ, R18 ;  /* 0x000000ffff8f7224 */ /* 0x000fe200078e0012 */
[C---:B------:R-:W-:Y:S01]  /*7f80*/  HMMA.16816.F32 R144, R4.reuse, R24, R144 ;  /* 0x000000180490723c */ /* 0x040fe20000001890 */
[----:B------:R-:W-:Y:S01]  /*7f90*/  MOV R141, R17 ;  /* 0x00000011008d7202 */ /* 0x000fe20000000f00 */
[----:B------:R-:W-:Y:S01]  /*7fa0*/  FMUL.FTZ R46, R46, R3 ;  /* 0x000000032e2e7220 */ /* 0x000fe20000410000 */
[----:B------:R-:W-:Y:S01]  /*7fb0*/  MOV R140, R203 ;  /* 0x000000cb008c7202 */ /* 0x000fe20000000f00 */
[----:B------:R-:W-:Y:S01]  /*7fc0*/  FMUL.FTZ R47, R47, R3 ;  /* 0x000000032f2f7220 */ /* 0x000fe20000410000 */
[----:B------:R-:W-:Y:S01]  /*7fd0*/  MOV R142, R9 ;  /* 0x00000009008e7202 */ /* 0x000fe20000000f00 */
[----:B------:R-:W-:Y:S01]  /*7fe0*/  FMUL.FTZ R52, R52, R8 ;  /* 0x0000000834347220 */ /* 0x000fe20000410000 */
[----:B------:R-:W-:Y:S01]  /*7ff0*/  MOV R24, R202 ;  /* 0x000000ca00187202 */ /* 0x000fe20000000f00 */
[----:B------:R-:W-:Y:S01]  /*8000*/  IMAD.MOV.U32 R25, RZ, RZ, R16 ;  /* 0x000000ffff197224 */ /* 0x000fe200078e0010 */
[----:B------:R-:W-:Y:S01]  /*8010*/  HMMA.16816.F32 R136, R4, R12, R136 ;  /* 0x0000000c0488723c */ /* 0x000fe20000001888 */
[----:B------:R-:W1:Y:S01]  /*8020*/  LDSM.16.MT88.4 R16, [R211+0x18000] ;  /* 0x01800000d310783b */ /* 0x000e620000004200 */
[----:B------:R-:W-:-:S02]  /*8030*/  FMUL.FTZ R53, R53, R8 ;  /* 0x0000000835357220 */ /* 0x000fc40000410000 */
[-C--:B------:R-:W-:Y:S01]  /*8040*/  FMUL.FTZ R54, R54, R3.reuse ;  /* 0x0000000336367220 */ /* 0x080fe20000410000 */
[----:B------:R-:W2:Y:S01]  /*8050*/  LDSM.16.MT88.4 R12, [R209+0x1a000] ;  /* 0x01a00000d10c783b */ /* 0x000ea20000004200 */
[-C--:B------:R-:W-:Y:S02]  /*8060*/  FMUL.FTZ R55, R55, R3.reuse ;  /* 0x0000000337377220 */ /* 0x080fe40000410000 */
[C---:B------:R-:W-:Y:S01]  /*8070*/  HMMA.16816.F32 R28, R4.reuse, R26, R148 ;  /* 0x0000001a041c723c */ /* 0x040fe20000001894 */
[-C--:B------:R-:W-:Y:S02]  /*8080*/  FMUL.FTZ R56, R56, R8.reuse ;  /* 0x0000000838387220 */ /* 0x080fe40000410000 */
[----:B------:R-:W-:Y:S02]  /*8090*/  FMUL.FTZ R57, R57, R8 ;  /* 0x0000000839397220 */ /* 0x000fe40000410000 */
[----:B------:R-:W-:Y:S02]  /*80a0*/  FMUL.FTZ R58, R58, R3 ;  /* 0x000000033a3a7220 */ /* 0x000fe40000410000 */
[----:B------:R-:W-:Y:S01]  /*80b0*/  MOV R151, R201 ;  /* 0x000000c900977202 */ /* 0x000fe20000000f00 */
[----:B----4-:R-:W-:Y:S01]  /*80c0*/  HMMA.16816.F32 R152, R4, R20, R152 ;  /* 0x000000140498723c */ /* 0x010fe20000001898 */
[----:B------:R-:W-:Y:S01]  /*80d0*/  MOV R150, R200 ;  /* 0x000000c800967202 */ /* 0x000fe20000000f00 */
[----:B------:R-:W-:-:S02]  /*80e0*/  FMUL.FTZ R59, R59, R3 ;  /* 0x000000033b3b7220 */ /* 0x000fc40000410000 */
[----:B------:R-:W-:Y:S02]  /*80f0*/  IMAD.MOV.U32 R9, RZ, RZ, R178 ;  /* 0x000000ffff097224 */ /* 0x000fe400078e00b2 */
[-C--:B------:R-:W-:Y:S02]  /*8100*/  FMUL.FTZ R60, R60, R8.reuse ;  /* 0x000000083c3c7220 */ /* 0x080fe40000410000 */
[----:B------:R-:W-:Y:S01]  /*8110*/  HMMA.16816.F32 R240, R4, R22, R156 ;  /* 0x0000001604f0723c */ /* 0x000fe2000000189c */
[----:B------:R-:W3:Y:S01]  /*8120*/  LDSM.16.MT88.4 R20, [R210+0x1a000] ;  /* 0x01a00000d214783b */ /* 0x000ee20000004200 */
[----:B------:R-:W-:Y:S02]  /*8130*/  FMUL.FTZ R61, R61, R8 ;  /* 0x000000083d3d7220 */ /* 0x000fe40000410000 */
[-C--:B------:R-:W-:Y:S02]  /*8140*/  FMUL.FTZ R62, R62, R3.reuse ;  /* 0x000000033e3e7220 */ /* 0x080fe40000410000 */
[----:B------:R-:W-:-:S02]  /*8150*/  FMUL.FTZ R63, R63, R3 ;  /* 0x000000033f3f7220 */ /* 0x000fc40000410000 */
[-C--:B------:R-:W-:Y:S02]  /*8160*/  FMUL.FTZ R64, R64, R8.reuse ;  /* 0x0000000840407220 */ /* 0x080fe40000410000 */
[-C--:B------:R-:W-:Y:S02]  /*8170*/  FMUL.FTZ R65, R65, R8.reuse ;  /* 0x0000000841417220 */ /* 0x080fe40000410000 */
[-C--:B------:R-:W-:Y:S02]  /*8180*/  FMUL.FTZ R66, R66, R3.reuse ;  /* 0x0000000342427220 */ /* 0x080fe40000410000 */
[----:B------:R-:W-:Y:S02]  /*8190*/  FMUL.FTZ R67, R67, R3 ;  /* 0x0000000343437220 */ /* 0x000fe40000410000 */
[-C--:B------:R-:W-:Y:S01]  /*81a0*/  FMUL.FTZ R68, R68, R8.reuse ;  /* 0x0000000844447220 */ /* 0x080fe20000410000 */
[----:B-1----:R-:W-:Y:S01]  /*81b0*/  HMMA.16816.F32 R204, R4, R16, R160 ;  /* 0x0000001004cc723c */ /* 0x002fe200000018a0 */
[----:B------:R-:W-:-:S02]  /*81c0*/  FMUL.FTZ R69, R69, R8 ;  /* 0x0000000845457220 */ /* 0x000fc40000410000 */
[-C--:B------:R-:W-:Y:S02]  /*81d0*/  FMUL.FTZ R70, R70, R3.reuse ;  /* 0x0000000346467220 */ /* 0x080fe40000410000 */
[-C--:B------:R-:W-:Y:S02]  /*81e0*/  FMUL.FTZ R71, R71, R3.reuse ;  /* 0x0000000347477220 */ /* 0x080fe40000410000 */
[-C--:B------:R-:W-:Y:S01]  /*81f0*/  FMUL.FTZ R72, R72, R8.reuse ;  /* 0x0000000848487220 */ /* 0x080fe20000410000 */
[----:B------:R-:W-:Y:S01]  /*8200*/  HMMA.16816.F32 R200, R4, R18, R164 ;  /* 0x0000001204c8723c */ /* 0x000fe200000018a4 */
[----:B------:R-:W1:Y:S01]  /*8210*/  LDSM.16.MT88.4 R16, [R212+0x1a000] ;  /* 0x01a00000d410783b */ /* 0x000e620000004200 */
[----:B------:R-:W-:Y:S02]  /*8220*/  FMUL.FTZ R73, R73, R8 ;  /* 0x0000000849497220 */ /* 0x000fe40000410000 */
[-C--:B------:R-:W-:Y:S02]  /*8230*/  FMUL.FTZ R74, R74, R3.reuse ;  /* 0x000000034a4a7220 */ /* 0x080fe40000410000 */
        /* <DEDUP_REMOVED lines=10> */
[----:B------:R-:W-:Y:S01]  /*82e0*/  FMUL.FTZ R82, R82, R3 ;  /* 0x0000000352527220 */ /* 0x000fe20000410000 */
[----:B------:R-:W-:Y:S01]  /*82f0*/  MOV R43, R173 ;  /* 0x000000ad002b7202 */ /* 0x000fe20000000f00 */
[C---:B---3--:R-:W-:Y:S01]  /*8300*/  HMMA.16816.F32 R184, R4.reuse, R22, R48 ;  /* 0x0000001604b8723c */ /* 0x048fe20000001830 */
[----:B------:R-:W-:Y:S02]  /*8310*/  FMUL.FTZ R83, R83, R3 ;  /* 0x0000000353537220 */ /* 0x000fe40000410000 */
[-C--:B------:R-:W-:Y:S02]  /*8320*/  FMUL.FTZ R84, R84, R8.reuse ;  /* 0x0000000854547220 */ /* 0x080fe40000410000 */
[----:B------:R-:W-:Y:S02]  /*8330*/  FMUL.FTZ R85, R85, R8 ;  /* 0x0000000855557220 */ /* 0x000fe40000410000 */
[----:B------:R-:W-:Y:S01]  /*8340*/  MOV R51, R179 ;  /* 0x000000b300337202 */ /* 0x000fe20000000f00 */
[C---:B------:R-:W-:Y:S01]  /*8350*/  HMMA.16816.F32 R188, R4.reuse, R20, R44 ;  /* 0x0000001404bc723c */ /* 0x040fe2000000182c */
[----:B------:R-:W-:Y:S01]  /*8360*/  MOV R50, R177 ;  /* 0x000000b100327202 */ /* 0x000fe20000000f00 */
[----:B------:R-:W3:Y:S01]  /*8370*/  LDSM.16.MT88.4 R20, [R209+0x1c000] ;  /* 0x01c00000d114783b */ /* 0x000ee20000004200 */
[----:B------:R-:W-:Y:S01]  /*8380*/  MOV R49, R183 ;  /* 0x000000b700317202 */ /* 0x000fe20000000f00 */
[-C--:B------:R-:W-:Y:S01]  /*8390*/  FMUL.FTZ R86, R86, R3.reuse ;  /* 0x0000000356567220 */ /* 0x080fe20000410000 */
[----:B------:R-:W-:Y:S01]  /*83a0*/  MOV R48, R176 ;  /* 0x000000b000307202 */ /* 0x000fe20000000f00 */
[----:B------:R-:W-:Y:S01]  /*83b0*/  FMUL.FTZ R87, R87, R3 ;  /* 0x0000000357577220 */ /* 0x000fe20000410000 */
[----:B------:R-:W-:Y:S01]  /*83c0*/  MOV R47, R141 ;  /* 0x0000008d002f7202 */ /* 0x000fe20000000f00 */
[----:B------:R-:W-:Y:S01]  /*83d0*/  IMAD.MOV.U32 R46, RZ, RZ, R142 ;  /* 0x000000ffff2e7224 */ /* 0x000fe200078e008e */
[----:B-1----:R-:W-:Y:S01]  /*83e0*/  HMMA.16816.F32 R180, R4, R16, R52 ;  /* 0x0000001004b4723c */ /* 0x002fe20000001834 */
[----:B------:R-:W-:Y:S01]  /*83f0*/  MOV R45, R143 ;  /* 0x0000008f002d7202 */ /* 0x000fe20000000f00 */
[----:B------:R-:W-:Y:S01]  /*8400*/  FMUL.FTZ R88, R88, R8 ;  /* 0x0000000858587220 */ /* 0x000fe20000410000 */
[----:B------:R-:W-:Y:S01]  /*8410*/  MOV R44, R132 ;  /* 0x00000084002c7202 */ /* 0x000fe20000000f00 */
[----:B------:R-:W-:-:S02]  /*8420*/  FMUL.FTZ R89, R89, R8 ;  /* 0x0000000859597220 */ /* 0x000fc40000410000 */
[----:B------:R-:W-:Y:S01]  /*8430*/  FMUL.FTZ R90, R90, R3 ;  /* 0x000000035a5a7220 */ /* 0x000fe20000410000 */
[----:B------:R-:W-:Y:S01]  /*8440*/  MOV R55, R10 ;  /* 0x0000000a00377202 */ /* 0x000fe20000000f00 */
[C---:B------:R-:W-:Y:S01]  /*8450*/  HMMA.16816.F32 R176, R4.reuse, R18, R56 ;  /* 0x0000001204b0723c */ /* 0x040fe20000001838 */
[----:B------:R-:W1:Y:S01]  /*8460*/  LDSM.16.MT88.4 R16, [R210+0x1c000] ;  /* 0x01c00000d210783b */ /* 0x000e620000004200 */
[----:B------:R-:W-:Y:S01]  /*8470*/  IMAD.MOV.U32 R53, RZ, RZ, R174 ;  /* 0x000000ffff357224 */ /* 0x000fe200078e00ae */
[----:B------:R-:W-:Y:S01]  /*8480*/  MOV R10, R175 ;  /* 0x000000af000a7202 */ /* 0x000fe20000000f00 */
[----:B------:R-:W-:Y:S01]  /*8490*/  FMUL.FTZ R91, R91, R3 ;  /* 0x000000035b5b7220 */ /* 0x000fe20000410000 */
[----:B------:R-:W-:Y:S01]  /*84a0*/  MOV R52, R172 ;  /* 0x000000ac00347202 */ /* 0x000fe20000000f00 */
[----:B------:R-:W-:Y:S01]  /*84b0*/  FMUL.FTZ R92, R92, R8 ;  /* 0x000000085c5c7220 */ /* 0x000fe20000410000 */
[----:B------:R-:W-:Y:S01]  /*84c0*/  MOV R59, R150 ;  /* 0x00000096003b7202 */ /* 0x000fe20000000f00 */
[----:B------:R-:W-:Y:S01]  /*84d0*/  IMAD.MOV.U32 R58, RZ, RZ, R151 ;  /* 0x000000ffff3a7224 */ /* 0x000fe200078e0097 */
[C---:B--2---:R-:W-:Y:S01]  /*84e0*/  HMMA.16816.F32 R156, R4.reuse, R14, R64 ;  /* 0x0000000e049c723c */ /* 0x044fe20000001840 */
[----:B------:R-:W-:Y:S01]  /*84f0*/  MOV R54, R9 ;  /* 0x0000000900367202 */ /* 0x000fe20000000f00 */
[----:B------:R-:W-:Y:S01]  /*8500*/  FFMA.FTZ R9, R134, c[0x0][0x23c], -R2 ;  /* 0x00008f0086097a23 */ /* 0x000fe20000010802 */
[----:B------:R-:W-:Y:S01]  /*8510*/  MOV R57, R24 ;  /* 0x0000001800397202 */ /* 0x000fe20000000f00 */
[----:B------:R-:W-:Y:S01]  /*8520*/  FMUL.FTZ R93, R93, R8 ;  /* 0x000000085d5d7220 */ /* 0x000fe20000410000 */
[----:B------:R-:W-:Y:S01]  /*8530*/  MOV R56, R25 ;  /* 0x0000001900387202 */ /* 0x000fe20000000f00 */
[----:B------:R2:W-:Y:S01]  /*8540*/  MUFU.EX2 R42, R9 ;  /* 0x00000009002a7308 */ /* 0x0005e20000000800 */
[-C--:B------:R-:W-:Y:S01]  /*8550*/  FMUL.FTZ R94, R94, R3.reuse ;  /* 0x000000035e5e7220 */ /* 0x080fe20000410000 */
[----:B------:R-:W-:Y:S01]  /*8560*/  HMMA.16816.F32 R148, R4, R12, R60 ;  /* 0x0000000c0494723c */ /* 0x000fe2000000183c */
[----:B------:R-:W4:Y:S01]  /*8570*/  LDSM.16.MT88.4 R12, [R212+0x1c000] ;  /* 0x01c00000d40c783b */ /* 0x000f220000004200 */
[----:B------:R-:W-:-:S02]  /*8580*/  FMUL.FTZ R95, R95, R3 ;  /* 0x000000035f5f7220 */ /* 0x000fc40000410000 */
[-C--:B------:R-:W-:Y:S01]  /*8590*/  FMUL.FTZ R96, R96, R8.reuse ;  /* 0x0000000860607220 */ /* 0x080fe20000410000 */
[----:B------:R-:W-:Y:S01]  /*85a0*/  LDSM.16.MT88.4 R24, [R210+0x18800] ;  /* 0x01880000d218783b */ /* 0x000fe20000004200 */
[----:B------:R-:W-:Y:S01]  /*85b0*/  FMUL.FTZ R97, R97, R8 ;  /* 0x0000000861617220 */ /* 0x000fe20000410000 */
[----:B------:R-:W-:Y:S01]  /*85c0*/  MOV R63, R140 ;  /* 0x0000008c003f7202 */ /* 0x000fe20000000f00 */
[C---:B---3--:R-:W-:Y:S01]  /*85d0*/  HMMA.16816.F32 R160, R4.reuse, R20, R68 ;  /* 0x0000001404a0723c */ /* 0x048fe20000001844 */
[-C--:B------:R-:W-:Y:S02]  /*85e0*/  FMUL.FTZ R98, R98, R3.reuse ;  /* 0x0000000362627220 */ /* 0x080fe40000410000 */
[-C--:B------:R-:W-:Y:S02]  /*85f0*/  FMUL.FTZ R99, R99, R3.reuse ;  /* 0x0000000363637220 */ /* 0x080fe40000410000 */
[-C--:B------:R-:W-:Y:S02]  /*8600*/  FMUL.FTZ R100, R100, R8.reuse ;  /* 0x0000000864647220 */ /* 0x080fe40000410000 */
[----:B--2---:R-:W-:Y:S01]  /*8610*/  FFMA.FTZ R9, R32, c[0x0][0x23c], -R2 ;  /* 0x00008f0020097a23 */ /* 0x004fe20000010802 */
[C---:B------:R-:W-:Y:S01]  /*8620*/  HMMA.16816.F32 R164, R4.reuse, R22, R72 ;  /* 0x0000001604a4723c */ /* 0x040fe20000001848 */
[----:B------:R-:W2:Y:S01]  /*8630*/  LDSM.16.MT88.4 R20, [R211+0x1c000] ;  /* 0x01c00000d314783b */ /* 0x000ea20000004200 */
[----:B------:R-:W-:Y:S01]  /*8640*/  FMUL.FTZ R101, R101, R8 ;  /* 0x0000000865657220 */ /* 0x000fe20000410000 */
[----:B------:R3:W5:Y:S01]  /*8650*/  MUFU.EX2 R40, R9 ;  /* 0x0000000900287308 */ /* 0x0007620000000800 */
[----:B------:R-:W-:Y:S01]  /*8660*/  FMUL.FTZ R102, R102, R3 ;  /* 0x0000000366667220 */ /* 0x000fe20000410000 */
[----:B------:R-:W-:Y:S01]  /*8670*/  MOV R70, R53 ;  /* 0x0000003500467202 */ /* 0x000fe20000000f00 */
[----:B------:R-:W-:Y:S01]  /*8680*/  FMUL.FTZ R103, R103, R3 ;  /* 0x0000000367677220 */ /* 0x000fe20000410000 */
[----:B------:R-:W-:Y:S01]  /*8690*/  MOV R69, R54 ;  /* 0x0000003600457202 */ /* 0x000fe20000000f00 */
[----:B-1----:R-:W-:Y:S01]  /*86a0*/  HMMA.16816.F32 R172, R4, R16, R76 ;  /* 0x0000001004ac723c */ /* 0x002fe2000000184c */
[----:B------:R-:W-:Y:S01]  /*86b0*/  FMUL.FTZ R104, R104, R8 ;  /* 0x0000000868687220 */ /* 0x000fe20000410000 */
[----:B------:R-:W-:Y:S01]  /*86c0*/  MOV R72, R50 ;  /* 0x0000003200487202 */ /* 0x000fe20000000f00 */
[----:B------:R-:W-:Y:S01]  /*86d0*/  FMUL.FTZ R105, R105, R8 ;  /* 0x0000000869697220 */ /* 0x000fe20000410000 */
[----:B------:R-:W-:Y:S01]  /*86e0*/  MOV R73, R51 ;  /* 0x0000003300497202 */ /* 0x000fe20000000f00 */
[----:B------:R-:W-:-:S02]  /*86f0*/  FMUL.FTZ R106, R106, R3 ;  /* 0x000000036a6a7220 */ /* 0x000fc40000410000 */
[----:B------:R-:W-:Y:S01]  /*8700*/  FMUL.FTZ R107, R107, R3 ;  /* 0x000000036b6b7220 */ /* 0x000fe20000410000 */
[C---:B------:R-:W-:Y:S01]  /*8710*/  HMMA.16816.F32 R140, R4.reuse, R18, R80 ;  /* 0x00000012048c723c */ /* 0x040fe20000001850 */
[----:B------:R-:W1:Y:S01]  /*8720*/  LDSM.16.MT88.4 R16, [R209+0x1e000] ;  /* 0x01e00000d110783b */ /* 0x000e620000004200 */
[----:B------:R-:W-:Y:S01]  /*8730*/  FMUL.FTZ R108, R108, R8 ;  /* 0x000000086c6c7220 */ /* 0x000fe20000410000 */
[----:B------:R-:W-:Y:S01]  /*8740*/  MOV R76, R57 ;  /* 0x00000039004c7202 */ /* 0x000fe20000000f00 */
[----:B---3--:R-:W-:Y:S01]  /*8750*/  FFMA.FTZ R9, R135, c[0x0][0x23c], -R2 ;  /* 0x00008f0087097a23 */ /* 0x008fe20000010802 */
[----:B------:R-:W-:Y:S01]  /*8760*/  MOV R77, R58 ;  /* 0x0000003a004d7202 */ /* 0x000fe20000000f00 */
[----:B------:R-:W-:Y:S01]  /*8770*/  FMUL.FTZ R109, R109, R8 ;  /* 0x000000086d6d7220 */ /* 0x000fe20000410000 */
[----:B------:R-:W-:Y:S01]  /*8780*/  MOV R78, R59 ;  /* 0x0000003b004e7202 */ /* 0x000fe20000000f00 */
[----:B------:R3:W-:Y:S01]  /*8790*/  MUFU.EX2 R75, R9 ;  /* 0x00000009004b7308 */ /* 0x0007e20000000800 */
[----:B----4-:R-:W-:Y:S01]  /*87a0*/  HMMA.16816.F32 R80, R4, R12, R84 ;  /* 0x0000000c0450723c */ /* 0x010fe20000001854 */
[-C--:B------:R-:W-:Y:S01]  /*87b0*/  FMUL.FTZ R110, R110, R3.reuse ;  /* 0x000000036e6e7220 */ /* 0x080fe20000410000 */
[----:B------:R-:W-:Y:S01]  /*87c0*/  MOV R79, R48 ;  /* 0x00000030004f7202 */ /* 0x000fe20000000f00 */
[----:B------:R-:W-:-:S02]  /*87d0*/  FMUL.FTZ R111, R111, R3 ;  /* 0x000000036f6f7220 */ /* 0x000fc40000410000 */
[-C--:B------:R-:W-:Y:S02]  /*87e0*/  FMUL.FTZ R112, R112, R8.reuse ;  /* 0x0000000870707220 */ /* 0x080fe40000410000 */
[----:B------:R-:W-:Y:S01]  /*87f0*/  FMUL.FTZ R113, R113, R8 ;  /* 0x0000000871717220 */ /* 0x000fe20000410000 */
[C---:B------:R-:W-:Y:S01]  /*8800*/  HMMA.16816.F32 R64, R4.reuse, R14, R88 ;  /* 0x0000000e0440723c */ /* 0x040fe20000001858 */
[----:B------:R-:W4:Y:S01]  /*8810*/  LDSM.16.MT88.4 R12, [R210+0x1e000] ;  /* 0x01e00000d20c783b */ /* 0x000f220000004200 */
[-C--:B------:R-:W-:Y:S01]  /*8820*/  FMUL.FTZ R114, R114, R3.reuse ;  /* 0x0000000372727220 */ /* 0x080fe20000410000 */
[----:B------:R-:W-:Y:S01]  /*8830*/  MOV R85, R44 ;  /* 0x0000002c00557202 */ /* 0x000fe20000000f00 */
[----:B------:R-:W-:Y:S01]  /*8840*/  FMUL.FTZ R115, R115, R3 ;  /* 0x0000000373737220 */ /* 0x000fe20000410000 */
[----:B------:R-:W-:Y:S01]  /*8850*/  MOV R84, R47 ;  /* 0x0000002f00547202 */ /* 0x000fe20000000f00 */
[----:B------:R-:W-:Y:S01]  /*8860*/  FMUL.FTZ R116, R116, R8 ;  /* 0x0000000874747220 */ /* 0x000fe20000410000 */
[----:B------:R-:W-:Y:S01]  /*8870*/  MOV R90, R45 ;  /* 0x0000002d005a7202 */ /* 0x000fe20000000f00 */
[----:B--2---:R-:W-:Y:S01]  /*8880*/  HMMA.16816.F32 R92, R4, R20, R92 ;  /* 0x00000014045c723c */ /* 0x004fe2000000185c */
[----:B---3--:R-:W-:Y:S01]  /*8890*/  FFMA.FTZ R9, R33, c[0x0][0x23c], -R2 ;  /* 0x00008f0021097a23 */ /* 0x008fe20000010802 */
[----:B------:R-:W-:Y:S01]  /*88a0*/  MOV R91, R46 ;  /* 0x0000002e005b7202 */ /* 0x000fe20000000f00 */
[----:B------:R-:W-:Y:S01]  /*88b0*/  FMUL.FTZ R117, R117, R8 ;  /* 0x0000000875757220 */ /* 0x000fe20000410000 */
[----:B------:R-:W-:Y:S01]  /*88c0*/  MOV R87, R56 ;  /* 0x0000003800577202 */ /* 0x000fe20000000f00 */
[----:B------:R2:W-:Y:S01]  /*88d0*/  MUFU.EX2 R71, R9 ;  /* 0x0000000900477308 */ /* 0x0005e20000000800 */
[----:B------:R-:W-:-:S02]  /*88e0*/  FMUL.FTZ R118, R118, R3 ;  /* 0x0000000376767220 */ /* 0x000fc40000410000 */
[C---:B------:R-:W-:Y:S01]  /*88f0*/  HMMA.16816.F32 R96, R4.reuse, R22, R96 ;  /* 0x000000160460723c */ /* 0x040fe20000001860 */
[----:B------:R-:W3:Y:S01]  /*8900*/  LDSM.16.MT88.4 R20, [R212+0x1e000] ;  /* 0x01e00000d414783b */ /* 0x000ee20000004200 */
[-C--:B------:R-:W-:Y:S02]  /*8910*/  FMUL.FTZ R119, R119, R3.reuse ;  /* 0x0000000377777220 */ /* 0x080fe40000410000 */
[-C--:B------:R-:W-:Y:S02]  /*8920*/  FMUL.FTZ R120, R120, R8.reuse ;  /* 0x0000000878787220 */ /* 0x080fe40000410000 */
[----:B------:R-:W-:Y:S02]  /*8930*/  FMUL.FTZ R121, R121, R8 ;  /* 0x0000000879797220 */ /* 0x000fe40000410000 */
[----:B-1----:R-:W-:Y:S01]  /*8940*/  HMMA.16816.F32 R100, R4, R16, R100 ;  /* 0x000000100464723c */ /* 0x002fe20000001864 */
[-C--:B------:R-:W-:Y:S02]  /*8950*/  FMUL.FTZ R122, R122, R3.reuse ;  /* 0x000000037a7a7220 */ /* 0x080fe40000410000 */
[----:B------:R-:W-:-:S02]  /*8960*/  FMUL.FTZ R123, R123, R3 ;  /* 0x000000037b7b7220 */ /* 0x000fc40000410000 */
[----:B--2---:R-:W-:Y:S02]  /*8970*/  FFMA.FTZ R9, R168, c[0x0][0x23c], -R0 ;  /* 0x00008f00a8097a23 */ /* 0x004fe40000010800 */
[-C--:B------:R-:W-:Y:S01]  /*8980*/  FMUL.FTZ R124, R124, R8.reuse ;  /* 0x000000087c7c7220 */ /* 0x080fe20000410000 */
[C---:B------:R-:W-:Y:S01]  /*8990*/  HMMA.16816.F32 R104, R4.reuse, R18, R104 ;  /* 0x000000120468723c */ /* 0x040fe20000001868 */
[----:B------:R-:W1:Y:S01]  /*89a0*/  LDSM.16.MT88.4 R16, [R211+0x1e000] ;  /* 0x01e00000d310783b */ /* 0x000e620000004200 */
[----:B------:R2:W-:Y:S01]  /*89b0*/  MUFU.EX2 R41, R9 ;  /* 0x0000000900297308 */ /* 0x0005e20000000800 */
[-C--:B------:R-:W-:Y:S02]  /*89c0*/  FMUL.FTZ R125, R125, R8.reuse ;  /* 0x000000087d7d7220 */ /* 0x080fe40000410000 */
[-C--:B------:R-:W-:Y:S02]  /*89d0*/  FMUL.FTZ R126, R126, R3.reuse ;  /* 0x000000037e7e7220 */ /* 0x080fe40000410000 */
[----:B------:R-:W-:Y:S01]  /*89e0*/  FMUL.FTZ R127, R127, R3 ;  /* 0x000000037f7f7220 */ /* 0x000fe20000410000 */
[----:B----4-:R-:W-:Y:S01]  /*89f0*/  HMMA.16816.F32 R108, R4, R12, R108 ;  /* 0x0000000c046c723c */ /* 0x010fe2000000186c */
[----:B------:R-:W-:-:S02]  /*8a00*/  FMUL.FTZ R128, R128, R8 ;  /* 0x0000000880807220 */ /* 0x000fc40000410000 */
[----:B------:R-:W-:Y:S02]  /*8a10*/  FMUL.FTZ R129, R129, R8 ;  /* 0x0000000881817220 */ /* 0x000fe40000410000 */
[-C--:B------:R-:W-:Y:S02]  /*8a20*/  FMUL.FTZ R130, R130, R3.reuse ;  /* 0x0000000382827220 */ /* 0x080fe40000410000 */
[----:B------:R-:W-:Y:S01]  /*8a30*/  FMUL.FTZ R131, R131, R3 ;  /* 0x0000000383837220 */ /* 0x000fe20000410000 */
[C---:B------:R-:W-:Y:S01]  /*8a40*/  HMMA.16816.F32 R112, R4.reuse, R14, R112 ;  /* 0x0000000e0470723c */ /* 0x040fe20000001870 */
[----:B------:R-:W4:Y:S01]  /*8a50*/  LDSM.16.MT88.4 R12, [R209+0x18800] ;  /* 0x01880000d10c783b */ /* 0x000f220000004200 */
[----:B--2---:R-:W-:Y:S02]  /*8a60*/  FFMA.FTZ R9, R169, c[0x0][0x23c], -R0 ;  /* 0x00008f00a9097a23 */ /* 0x004fe40000010800 */
[----:B------:R-:W-:Y:S02]  /*8a70*/  IMAD.MOV.U32 R68, RZ, RZ, R55 ;  /* 0x000000ffff447224 */ /* 0x000fe400078e0037 */
[----:B------:R2:W1:Y:S01]  /*8a80*/  MUFU.EX2 R60, R9 ;  /* 0x00000009003c7308 */ /* 0x0004620000000800 */
[----:B------:R-:W-:Y:S01]  /*8a90*/  IMAD.MOV.U32 R74, RZ, RZ, R49 ;  /* 0x000000ffff4a7224 */ /* 0x000fe200078e0031 */
[----:B---3--:R-:W-:Y:S01]  /*8aa0*/  HMMA.16816.F32 R116, R4, R20, R116 ;  /* 0x000000140474723c */ /* 0x008fe20000001874 */
[----:B------:R-:W-:-:S07]  /*8ab0*/  IMAD.MOV.U32 R86, RZ, RZ, R63 ;  /* 0x000000ffff567224 */ /* 0x000fce00078e003f */
[----:B------:R-:W-:Y:S01]  /*8ac0*/  HMMA.16816.F32 R120, R4, R22, R120 ;  /* 0x000000160478723c */ /* 0x000fe20000001878 */
[----:B------:R-:W3:Y:S01]  /*8ad0*/  LDSM.16.MT88.4 R20, [R212+0x18800] ;  /* 0x01880000d414783b */ /* 0x000ee20000004200 */
[----:B--2---:R-:W-:-:S06]  /*8ae0*/  FFMA.FTZ R9, R34, c[0x0][0x23c], -R0 ;  /* 0x00008f0022097a23 */ /* 0x004fcc0000010800 */
[C---:B-1----:R-:W-:Y:S01]  /*8af0*/  HMMA.16816.F32 R124, R4.reuse, R16, R124 ;  /* 0x00000010047c723c */ /* 0x042fe2000000187c */
[----:B------:R1:W-:Y:S07]  /*8b00*/  MUFU.EX2 R132, R9 ;  /* 0x0000000900847308 */ /* 0x0003ee0000000800 */
[----:B------:R-:W-:Y:S01]  /*8b10*/  HMMA.16816.F32 R128, R4, R18, R128 ;  /* 0x000000120480723c */ /* 0x000fe20000001880 */
[----:B------:R-:W2:Y:S06]  /*8b20*/  LDSM.16.MT88.4 R16, [R211+0x18800] ;  /* 0x01880000d310783b */ /* 0x000eac0000004200 */
[----:B-----5:R-:W-:-:S02]  /*8b30*/  F2FP.PACK_AB R4, R40, R42 ;  /* 0x0000002a2804723e */ /* 0x020fc400000000ff */
[----:B------:R-:W-:Y:S01]  /*8b40*/  F2FP.PACK_AB R5, R60, R41 ;  /* 0x000000293c05723e */ /* 0x000fe200000000ff */
[----:B-1----:R-:W-:Y:S01]  /*8b50*/  FFMA.FTZ R9, R35, c[0x0][0x23c], -R0 ;  /* 0x00008f0023097a23 */ /* 0x002fe20000010800 */
[----:B------:R-:W-:Y:S01]  /*8b60*/  F2FP.PACK_AB R6, R71, R75 ;  /* 0x0000004b4706723e */ /* 0x000fe200000000ff */
[----:B------:R-:W-:Y:S02]  /*8b70*/  LDSM.16.MT88.4 R32, [R210+0x1e800] ;  /* 0x01e80000d220783b */ /* 0x000fe40000004200 */
[----:B------:R-:W1:Y:S02]  /*8b80*/  MUFU.EX2 R89, R9 ;  /* 0x0000000900597308 */ /* 0x000e640000000800 */
[----:B-1----:R-:W-:Y:S01]  /*8b90*/  F2FP.PACK_AB R7, R89, R132 ;  /* 0x000000845907723e */ /* 0x002fe200000000ff */
[----:B------:R-:W-:-:S05]  /*8ba0*/  FFMA.FTZ R9, R251, c[0x0][0x23c], -R2 ;  /* 0x00008f00fb097a23 */ /* 0x000fca0000010802 */
[----:B------:R1:W-:Y:S01]  /*8bb0*/  MUFU.EX2 R251, R9 ;  /* 0x0000000900fb7308 */ /* 0x0003e20000000800 */
[C---:B----4-:R-:W-:Y:S08]  /*8bc0*/  HMMA.16816.F32 R136, R4.reuse, R12, R136 ;  /* 0x0000000c0488723c */ /* 0x050ff00000001888 */
[----:B------:R-:W-:Y:S01]  /*8bd0*/  HMMA.16816.F32 R36, R4, R14, R244 ;  /* 0x0000000e0424723c */ /* 0x000fe200000018f4 */
[----:B------:R-:W4:Y:S01]  /*8be0*/  LDSM.16.MT88.4 R12, [R209+0x1a800] ;  /* 0x01a80000d10c783b */ /* 0x000f220000004200 */
[----:B-1----:R-:W-:-:S05]  /*8bf0*/  FFMA.FTZ R9, R249, c[0x0][0x23c], -R2 ;  /* 0x00008f00f9097a23 */ /* 0x002fca0000010802 */
[----:B------:R-:W-:Y:S01]  /*8c00*/  MOV R244, R52 ;  /* 0x0000003400f47202 */ /* 0x000fe20000000f00 */
[C---:B------:R-:W-:Y:S01]  /*8c10*/  HMMA.16816.F32 R44, R4.reuse, R26, R28 ;  /* 0x0000001a042c723c */ /* 0x040fe2000000181c */
[----:B------:R-:W1:Y:S01]  /*8c20*/  LDSM.16.MT88.4 R28, [R210+0x1a800] ;  /* 0x01a80000d21c783b */ /* 0x000e620000004200 */
[----:B------:R5:W1:Y:S06]  /*8c30*/  MUFU.EX2 R247, R9 ;  /* 0x0000000900f77308 */ /* 0x000a6c0000000800 */
[C---:B---3--:R-:W-:Y:S07]  /*8c40*/  HMMA.16816.F32 R52, R4.reuse, R22, R240 ;  /* 0x000000160434723c */ /* 0x048fee00000018f0 */
[----:B------:R-:W-:Y:S01]  /*8c50*/  MOV R242, R60 ;  /* 0x0000003c00f27202 */ /* 0x000fe20000000f00 */
[----:B--2---:R-:W-:Y:S01]  /*8c60*/  HMMA.16816.F32 R48, R4, R16, R204 ;  /* 0x000000100430723c */ /* 0x004fe200000018cc */
[----:B------:R-:W-:Y:S01]  /*8c70*/  MOV R240, R71 ;  /* 0x0000004700f07202 */ /* 0x000fe20000000f00 */
[----:B-----5:R-:W-:Y:S01]  /*8c80*/  FFMA.FTZ R9, R250, c[0x0][0x23c], -R2 ;  /* 0x00008f00fa097a23 */ /* 0x020fe20000010802 */
[----:B------:R-:W-:-:S02]  /*8c90*/  MOV R241, R132 ;  /* 0x0000008400f17202 */ /* 0x000fc40000000f00 */
[----:B------:R-:W-:Y:S01]  /*8ca0*/  MOV R243, R170 ;  /* 0x000000aa00f37202 */ /* 0x000fe20000000f00 */
[----:B------:R2:W-:Y:S01]  /*8cb0*/  MUFU.EX2 R246, R9 ;  /* 0x0000000900f67308 */ /* 0x0005e20000000800 */
[----:B------:R-:W-:Y:S01]  /*8cc0*/  IMAD.MOV.U32 R205, RZ, RZ, R43 ;  /* 0x000000ffffcd7224 */ /* 0x000fe200078e002b */
[C---:B------:R-:W-:Y:S01]  /*8cd0*/  HMMA.16816.F32 R56, R4.reuse, R18, R200 ;  /* 0x000000120438723c */ /* 0x040fe200000018c8 */
[----:B------:R-:W-:Y:S01]  /*8ce0*/  MOV R204, R77 ;  /* 0x0000004d00cc7202 */ /* 0x000fe20000000f00 */
[----:B------:R-:W-:Y:S01]  /*8cf0*/  LDSM.16.MT88.4 R16, [R211+0x1c800] ;  /* 0x01c80000d310783b */ /* 0x000fe20000004200 */
[----:B------:R-:W-:Y:S02]  /*8d00*/  MOV R207, R78 ;  /* 0x0000004e00cf7202 */ /* 0x000fe40000000f00 */
[----:B------:R-:W-:Y:S02]  /*8d10*/  MOV R206, R73 ;  /* 0x0000004900ce7202 */ /* 0x000fe40000000f00 */
[----:B------:R-:W-:Y:S01]  /*8d20*/  MOV R202, R40 ;  /* 0x0000002800ca7202 */ /* 0x000fe20000000f00 */
[----:B------:R-:W-:Y:S01]  /*8d30*/  HMMA.16816.F32 R144, R4, R24, R144 ;  /* 0x000000180490723c */ /* 0x000fe20000001890 */
[----:B------:R-:W-:Y:S01]  /*8d40*/  MOV R201, R41 ;  /* 0x0000002900c97202 */ /* 0x000fe20000000f00 */
[----:B------:R-:W3:Y:S01]  /*8d50*/  LDSM.16.MT88.4 R24, [R212+0x1a800] ;  /* 0x01a80000d418783b */ /* 0x000ee20000004200 */
[----:B------:R-:W-:-:S02]  /*8d60*/  MOV R200, R42 ;  /* 0x0000002a00c87202 */ /* 0x000fc40000000f00 */
[----:B------:R-:W-:Y:S01]  /*8d70*/  MOV R203, R75 ;  /* 0x0000004b00cb7202 */ /* 0x000fe20000000f00 */
[----:B--2---:R-:W-:Y:S02]  /*8d80*/  FFMA.FTZ R9, R248, c[0x0][0x23c], -R2 ;  /* 0x00008f00f8097a23 */ /* 0x004fe40000010802 */
[C---:B----4-:R-:W-:Y:S02]  /*8d90*/  HMMA.16816.F32 R40, R4.reuse, R12, R196 ;  /* 0x0000000c0428723c */ /* 0x050fe400000018c4 */
[----:B------:R2:W-:Y:S05]  /*8da0*/  MUFU.EX2 R245, R9 ;  /* 0x0000000900f57308 */ /* 0x0005ea0000000800 */
[----:B------:R-:W-:Y:S01]  /*8db0*/  MOV R199, R90 ;  /* 0x0000005a00c77202 */ /* 0x000fe20000000f00 */
[----:B------:R-:W-:Y:S01]  /*8dc0*/  HMMA.16816.F32 R60, R4, R14, R192 ;  /* 0x0000000e043c723c */ /* 0x000fe200000018c0 */
[----:B------:R-:W4:Y:S01]  /*8dd0*/  LDSM.16.MT88.4 R12, [R209+0x1c800] ;  /* 0x01c80000d10c783b */ /* 0x000f220000004200 */
[----:B------:R-:W-:-:S02]  /*8de0*/  MOV R198, R91 ;  /* 0x0000005b00c67202 */ /* 0x000fc40000000f00 */
[----:B------:R-:W-:Y:S02]  /*8df0*/  MOV R197, R84 ;  /* 0x0000005400c57202 */ /* 0x000fe40000000f00 */
[----:B------:R-:W-:Y:S01]  /*8e00*/  MOV R196, R85 ;  /* 0x0000005500c47202 */ /* 0x000fe20000000f00 */
[----:B------:R-:W-:Y:S01]  /*8e10*/  IMAD.MOV.U32 R194, RZ, RZ, R68 ;  /* 0x000000ffffc27224 */ /* 0x000fe200078e0044 */
[----:B------:R-:W-:Y:S01]  /*8e20*/  MOV R193, R69 ;  /* 0x0000004500c17202 */ /* 0x000fe20000000f00 */
[----:B------:R-:W-:Y:S01]  /*8e30*/  HMMA.16816.F32 R152, R4, R20, R152 ;  /* 0x000000140498723c */ /* 0x000fe20000001898 */
[----:B------:R-:W-:Y:S01]  /*8e40*/  MOV R192, R70 ;  /* 0x0000004600c07202 */ /* 0x000fe20000000f00 */
[----:B------:R-:W5:Y:S01]  /*8e50*/  LDSM.16.MT88.4 R20, [R211+0x1a800] ;  /* 0x01a80000d314783b */ /* 0x000f620000004200 */
[----:B------:R-:W-:Y:S02]  /*8e60*/  MOV R195, R89 ;  /* 0x0000005900c37202 */ /* 0x000fe40000000f00 */
[----:B------:R-:W-:-:S02]  /*8e70*/  MOV R249, R197 ;  /* 0x000000c500f97202 */ /* 0x000fc40000000f00 */
[----:B------:R-:W-:Y:S01]  /*8e80*/  MOV R250, R199 ;  /* 0x000000c700fa7202 */ /* 0x000fe20000000f00 */
[C---:B-1----:R-:W-:Y:S07]  /*8e90*/  HMMA.16816.F32 R68, R4.reuse, R28, R188 ;  /* 0x0000001c0444723c */ /* 0x042fee00000018bc */
[----:B------:R-:W-:Y:S01]  /*8ea0*/  IMAD.MOV.U32 R191, RZ, RZ, R76 ;  /* 0x000000ffffbf7224 */ /* 0x000fe200078e004c */
[----:B------:R-:W-:Y:S01]  /*8eb0*/  MOV R188, R79 ;  /* 0x0000004f00bc7202 */ /* 0x000fe20000000f00 */
[----:B---3--:R-:W-:Y:S01]  /*8ec0*/  HMMA.16816.F32 R88, R4, R26, R176 ;  /* 0x0000001a0458723c */ /* 0x008fe200000018b0 */
[----:B------:R-:W-:-:S02]  /*8ed0*/  MOV R189, R86 ;  /* 0x0000005600bd7202 */ /* 0x000fc40000000f00 */
[----:B------:R-:W-:-:S05]  /*8ee0*/  MOV R190, R87 ;  /* 0x0000005700be7202 */ /* 0x000fca0000000f00 */
[C---:B------:R-:W-:Y:S01]  /*8ef0*/  HMMA.16816.F32 R76, R4.reuse, R30, R184 ;  /* 0x0000001e044c723c */ /* 0x040fe200000018b8 */
[----:B------:R-:W1:Y:S06]  /*8f00*/  LDSM.16.MT88.4 R28, [R210+0x1c800] ;  /* 0x01c80000d21c783b */ /* 0x000e6c0000004200 */
[----:B------:R-:W-:Y:S01]  /*8f10*/  MOV R184, R171 ;  /* 0x000000ab00b87202 */ /* 0x000fe20000000f00 */
[----:B------:R-:W-:Y:S01]  /*8f20*/  HMMA.16816.F32 R84, R4, R24, R180 ;  /* 0x000000180454723c */ /* 0x000fe200000018b4 */
[----:B------:R-:W3:Y:S01]  /*8f30*/  LDSM.16.MT88.4 R24, [R212+0x1c800] ;  /* 0x01c80000d418783b */ /* 0x000ee20000004200 */
[----:B------:R-:W-:Y:S01]  /*8f40*/  MOV R185, R133 ;  /* 0x0000008500b97202 */ /* 0x000fe20000000f00 */
[----:B------:R-:W-:Y:S01]  /*8f50*/  IMAD.MOV.U32 R186, RZ, RZ, R74 ;  /* 0x000000ffffba7224 */ /* 0x000fe200078e004a */
[----:B------:R-:W-:Y:S01]  /*8f60*/  MOV R187, R72 ;  /* 0x0000004800bb7202 */ /* 0x000fe20000000f00 */
[----:B--2---:R-:W-:-:S02]  /*8f70*/  FFMA.FTZ R9, R184, c[0x0][0x23c], -R0 ;  /* 0x00008f00b8097a23 */ /* 0x004fc40000010800 */
[----:B------:R-:W-:Y:S01]  /*8f80*/  IMAD.MOV.U32 R184, RZ, RZ, R185 ;  /* 0x000000ffffb87224 */ /* 0x000fe200078e00b9 */
[C---:B----4-:R-:W-:Y:S01]  /*8f90*/  HMMA.16816.F32 R160, R4.reuse, R12, R160 ;  /* 0x0000000c04a0723c */ /* 0x050fe200000018a0 */
[----:B------:R-:W-:Y:S02]  /*8fa0*/  MOV R185, R186 ;  /* 0x000000ba00b97202 */ /* 0x000fe40000000f00 */
[----:B------:R-:W-:Y:S02]  /*8fb0*/  MOV R186, R187 ;  /* 0x000000bb00ba7202 */ /* 0x000fe40000000f00 */
[----:B------:R-:W-:Y:S02]  /*8fc0*/  MOV R187, R188 ;  /* 0x000000bc00bb7202 */ /* 0x000fe40000000f00 */
[----:B------:R-:W-:Y:S01]  /*8fd0*/  MOV R188, R192 ;  /* 0x000000c000bc7202 */ /* 0x000fe20000000f00 */
[----:B------:R-:W-:Y:S01]  /*8fe0*/  HMMA.16816.F32 R164, R4, R14, R164 ;  /* 0x0000000e04a4723c */ /* 0x000fe200000018a4 */
[----:B------:R-:W2:Y:S01]  /*8ff0*/  LDSM.16.MT88.4 R12, [R209+0x1e800] ;  /* 0x01e80000d10c783b */ /* 0x000ea20000004200 */
[----:B------:R-:W-:Y:S01]  /*9000*/  MOV R192, R193 ;  /* 0x000000c100c07202 */ /* 0x000fe20000000f00 */
[----:B------:R-:W-:Y:S01]  /*9010*/  IMAD.MOV.U32 R193, RZ, RZ, R194 ;  /* 0x000000ffffc17224 */ /* 0x000fe200078e00c2 */
[----:B------:R-:W-:-:S02]  /*9020*/  MOV R194, R195 ;  /* 0x000000c300c27202 */ /* 0x000fc40000000f00 */
[----:B------:R-:W-:Y:S02]  /*9030*/  MOV R195, R200 ;  /* 0x000000c800c37202 */ /* 0x000fe40000000f00 */
[----:B------:R-:W-:Y:S01]  /*9040*/  MOV R200, R201 ;  /* 0x000000c900c87202 */ /* 0x000fe20000000f00 */
[C---:B-----5:R-:W-:Y:S01]  /*9050*/  HMMA.16816.F32 R72, R4.reuse, R20, R148 ;  /* 0x000000140448723c */ /* 0x060fe20000001894 */
[----:B------:R-:W-:Y:S02]  /*9060*/  MOV R201, R202 ;  /* 0x000000ca00c97202 */ /* 0x000fe40000000f00 */
[----:B------:R-:W-:Y:S01]  /*9070*/  MOV R202, R242 ;  /* 0x000000f200ca7202 */ /* 0x000fe20000000f00 */
[----:B------:R-:W-:Y:S01]  /*9080*/  IMAD.MOV.U32 R242, RZ, RZ, R244 ;  /* 0x000000fffff27224 */ /* 0x000fe200078e00f4 */
[----:B------:R-:W-:Y:S01]  /*9090*/  MOV R179, R185 ;  /* 0x000000b900b37202 */ /* 0x000fe20000000f00 */
[----:B------:R4:W-:Y:S01]  /*90a0*/  MUFU.EX2 R244, R9 ;  /* 0x0000000900f47308 */ /* 0x0009e20000000800 */
[----:B------:R-:W-:Y:S01]  /*90b0*/  MOV R185, R187 ;  /* 0x000000bb00b97202 */ /* 0x000fe20000000f00 */
[----:B-1----:R-:W-:Y:S01]  /*90c0*/  HMMA.16816.F32 R180, R4, R30, R140 ;  /* 0x0000001e04b4723c */ /* 0x002fe2000000188c */
[----:B------:R-:W-:-:S02]  /*90d0*/  MOV R187, R193 ;  /* 0x000000c100bb7202 */ /* 0x000fc40000000f00 */
[----:B------:R-:W-:Y:S02]  /*90e0*/  MOV R193, R195 ;  /* 0x000000c300c17202 */ /* 0x000fe40000000f00 */
[----:B------:R-:W-:Y:S02]  /*90f0*/  MOV R195, R201 ;  /* 0x000000c900c37202 */ /* 0x000fe40000000f00 */
[----:B------:R-:W-:Y:S01]  /*9100*/  MOV R201, R242 ;  /* 0x000000f200c97202 */ /* 0x000fe20000000f00 */
[----:B------:R-:W-:Y:S01]  /*9110*/  HMMA.16816.F32 R156, R4, R22, R156 ;  /* 0x00000016049c723c */ /* 0x000fe2000000189c */
[----:B------:R-:W1:Y:S01]  /*9120*/  LDSM.16.MT88.4 R20, [R212+0x1e800] ;  /* 0x01e80000d414783b */ /* 0x000e620000004200 */
[----:B----4-:R-:W-:Y:S01]  /*9130*/  FFMA.FTZ R9, R184, c[0x0][0x23c], -R0 ;  /* 0x00008f00b8097a23 */ /* 0x010fe20000010800 */
[----:B------:R-:W-:-:S05]  /*9140*/  MOV R184, R186 ;  /* 0x000000ba00b87202 */ /* 0x000fca0000000f00 */
[C---:B------:R-:W-:Y:S01]  /*9150*/  HMMA.16816.F32 R140, R4.reuse, R16, R92 ;  /* 0x00000010048c723c */ /* 0x040fe2000000185c */
[----:B------:R-:W-:Y:S01]  /*9160*/  MOV R186, R192 ;  /* 0x000000c000ba7202 */ /* 0x000fe20000000f00 */
[----:B------:R-:W-:Y:S01]  /*9170*/  IMAD.MOV.U32 R192, RZ, RZ, R194 ;  /* 0x000000ffffc07224 */ /* 0x000fe200078e00c2 */
[----:B------:R-:W-:Y:S02]  /*9180*/  MOV R194, R200 ;  /* 0x000000c800c27202 */ /* 0x000fe40000000f00 */
[----:B------:R-:W-:Y:S01]  /*9190*/  MOV R200, R202 ;  /* 0x000000ca00c87202 */ /* 0x000fe20000000f00 */
[----:B------:R-:W-:Y:S02]  /*91a0*/  IMAD.MOV.U32 R202, RZ, RZ, R243 ;  /* 0x000000ffffca7224 */ /* 0x000fe400078e00f3 */
[C---:B------:R-:W-:Y:S01]  /*91b0*/  HMMA.16816.F32 R132, R4.reuse, R18, R96 ;  /* 0x000000120484723c */ /* 0x040fe20000001860 */
[----:B------:R-:W4:Y:S01]  /*91c0*/  LDSM.16.MT88.4 R16, [R211+0x1e800] ;  /* 0x01e80000d310783b */ /* 0x000f220000004200 */
[----:B------:R5:W1:Y:S06]  /*91d0*/  MUFU.EX2 R243, R9 ;  /* 0x0000000900f37308 */ /* 0x000a6c0000000800 */
[C---:B---3--:R-:W-:Y:S08]  /*91e0*/  HMMA.16816.F32 R168, R4.reuse, R24, R80 ;  /* 0x0000001804a8723c */ /* 0x048ff00000001850 */
[----:B--2---:R-:W-:Y:S01]  /*91f0*/  HMMA.16816.F32 R80, R4, R12, R100 ;  /* 0x0000000c0450723c */ /* 0x004fe20000001864 */
[----:B-----5:R-:W-:Y:S01]  /*9200*/  FFMA.FTZ R9, R252, c[0x0][0x23c], -R0 ;  /* 0x00008f00fc097a23 */ /* 0x020fe20000010800 */
[----:B------:R-:W-:-:S03]  /*9210*/  MOV R252, R188 ;  /* 0x000000bc00fc7202 */ /* 0x000fc60000000f00 */
[----:B------:R2:W-:Y:S03]  /*9220*/  MUFU.EX2 R242, R9 ;  /* 0x0000000900f27308 */ /* 0x0005e60000000800 */
[C---:B------:R-:W-:Y:S01]  /*9230*/  HMMA.16816.F32 R104, R4.reuse, R14, R104 ;  /* 0x0000000e0468723c */ /* 0x040fe20000001868 */
[----:B------:R-:W3:Y:S07]  /*9240*/  LDSM.16.MT88.4 R12, [R209+0x19000] ;  /* 0x01900000d10c783b */ /* 0x000eee0000004200 */
[----:B------:R-:W-:Y:S01]  /*9250*/  HMMA.16816.F32 R148, R4, R26, R64 ;  /* 0x0000001a0494723c */ /* 0x000fe20000001840 */
[----:B------:R-:W5:Y:S01]  /*9260*/  LDSM.16.MT88.4 R24, [R210+0x19000] ;  /* 0x01900000d218783b */ /* 0x000f620000004200 */
[----:B--2---:R-:W-:Y:S01]  /*9270*/  FFMA.FTZ R9, R179, c[0x0][0x23c], -R0 ;  /* 0x00008f00b3097a23 */ /* 0x004fe20000010800 */
[----:B------:R-:W-:-:S05]  /*9280*/  MOV R179, R184 ;  /* 0x000000b800b37202 */ /* 0x000fca0000000f00 */
[C---:B------:R-:W-:Y:S01]  /*9290*/  HMMA.16816.F32 R64, R4.reuse, R32, R108 ;  /* 0x000000200440723c */ /* 0x040fe2000000186c */
[----:B------:R-:W-:Y:S02]  /*92a0*/  MOV R184, R185 ;  /* 0x000000b900b87202 */ /* 0x000fe40000000f00 */
[----:B------:R-:W-:Y:S02]  /*92b0*/  MOV R185, R186 ;  /* 0x000000ba00b97202 */ /* 0x000fe40000000f00 */
[----:B------:R-:W-:Y:S02]  /*92c0*/  MOV R186, R187 ;  /* 0x000000bb00ba7202 */ /* 0x000fe40000000f00 */
[----:B------:R-:W-:Y:S01]  /*92d0*/  MOV R187, R192 ;  /* 0x000000c000bb7202 */ /* 0x000fe20000000f00 */
[----:B------:R-:W-:Y:S01]  /*92e0*/  IMAD.MOV.U32 R192, RZ, RZ, R193 ;  /* 0x000000ffffc07224 */ /* 0x000fe200078e00c1 */
[----:B------:R-:W-:Y:S01]  /*92f0*/  MOV R193, R194 ;  /* 0x000000c200c17202 */ /* 0x000fe20000000f00 */
[----:B------:R-:W-:Y:S01]  /*9300*/  HMMA.16816.F32 R112, R4, R34, R112 ;  /* 0x000000220470723c */ /* 0x000fe20000001870 */
[----:B------:R-:W-:-:S02]  /*9310*/  MOV R194, R195 ;  /* 0x000000c300c27202 */ /* 0x000fc40000000f00 */
[----:B------:R-:W-:Y:S02]  /*9320*/  MOV R195, R200 ;  /* 0x000000c800c37202 */ /* 0x000fe40000000f00 */
[----:B------:R-:W-:Y:S02]  /*9330*/  MOV R200, R201 ;  /* 0x000000c900c87202 */ /* 0x000fe40000000f00 */
[----:B------:R-:W-:Y:S01]  /*9340*/  MOV R201, R202 ;  /* 0x000000ca00c97202 */ /* 0x000fe20000000f00 */
[----:B------:R-:W-:Y:S01]  /*9350*/  IMAD.MOV.U32 R202, RZ, RZ, R203 ;  /* 0x000000ffffca7224 */ /* 0x000fe200078e00cb */
[----:B------:R-:W-:Y:S01]  /*9360*/  MOV R203, R241 ;  /* 0x000000f100cb7202 */ /* 0x000fe20000000f00 */
[----:B------:R-:W-:Y:S01]  /*9370*/  HMMA.16816.F32 R172, R4, R28, R172 ;  /* 0x0000001c04ac723c */ /* 0x000fe200000018ac */
[----:B------:R2:W2:Y:S01]  /*9380*/  MUFU.EX2 R241, R9 ;  /* 0x0000000900f17308 */ /* 0x0004a20000000800 */
[----:B------:R-:W-:Y:S01]  /*9390*/  MOV R177, R185 ;  /* 0x000000b900b17202 */ /* 0x000fe20000000f00 */
[----:B------:R-:W-:Y:S01]  /*93a0*/  LDSM.16.MT88.4 R28, [R211+0x1b000] ;  /* 0x01b00000d31c783b */ /* 0x000fe20000004200 */
[----:B------:R-:W-:-:S02]  /*93b0*/  MOV R178, R186 ;  /* 0x000000ba00b27202 */ /* 0x000fc40000000f00 */
[----:B------:R-:W-:Y:S02]  /*93c0*/  MOV R186, R201 ;  /* 0x000000c900ba7202 */ /* 0x000fe40000000f00 */
[----:B-1----:R-:W-:Y:S01]  /*93d0*/  HMMA.16816.F32 R116, R4, R20, R116 ;  /* 0x000000140474723c */ /* 0x002fe20000001874 */
[----:B------:R-:W-:Y:S02]  /*93e0*/  MOV R185, R203 ;  /* 0x000000cb00b97202 */ /* 0x000fe40000000f00 */
[----:B------:R-:W-:-:S05]  /*93f0*/  MOV R248, R187 ;  /* 0x000000bb00f87202 */ /* 0x000fca0000000f00 */
[----:B------:R-:W-:Y:S01]  /*9400*/  HMMA.16816.F32 R120, R4, R22, R120 ;  /* 0x000000160478723c */ /* 0x000fe20000001878 */
[----:B------:R-:W-:Y:S01]  /*9410*/  LDSM.16.MT88.4 R20, [R212+0x19000] ;  /* 0x01900000d414783b */ /* 0x000fe20000004200 */
[----:B--2---:R-:W-:-:S05]  /*9420*/  MOV R9, R186 ;  /* 0x000000ba00097202 */ /* 0x004fca0000000f00 */
[----:B------:R-:W-:Y:S01]  /*9430*/  FFMA.FTZ R9, R9, c[0x0][0x23c], -R2 ;  /* 0x00008f0009097a23 */ /* 0x000fe20000010802 */
[C---:B----4-:R-:W-:Y:S08]  /*9440*/  HMMA.16816.F32 R124, R4.reuse, R16, R124 ;  /* 0x00000010047c723c */ /* 0x050ff0000000187c */
[----:B------:R-:W-:Y:S01]  /*9450*/  HMMA.16816.F32 R32, R4, R18, R128 ;  /* 0x000000120420723c */ /* 0x000fe20000001880 */
[----:B------:R-:W1:Y:S06]  /*9460*/  LDSM.16.MT88.4 R16, [R211+0x19000] ;  /* 0x01900000d310783b */ /* 0x000e6c0000004200 */
[----:B------:R-:W-:-:S02]  /*9470*/  F2FP.PACK_AB R4, R247, R251 ;  /* 0x000000fbf704723e */ /* 0x000fc400000000ff */
[----:B------:R-:W-:Y:S02]  /*9480*/  F2FP.PACK_AB R5, R243, R244 ;  /* 0x000000f4f305723e */ /* 0x000fe400000000ff */
[----:B------:R-:W-:Y:S02]  /*9490*/  F2FP.PACK_AB R6, R245, R246 ;  /* 0x000000f6f506723e */ /* 0x000fe400000000ff */
[----:B------:R-:W-:Y:S02]  /*94a0*/  F2FP.PACK_AB R7, R241, R242 ;  /* 0x000000f2f107723e */ /* 0x000fe400000000ff */
[----:B------:R-:W-:Y:S01]  /*94b0*/  MOV R129, R179 ;  /* 0x000000b300817202 */ /* 0x000fe20000000f00 */
[----:B------:R-:W-:Y:S01]  /*94c0*/  IMAD.MOV.U32 R179, RZ, RZ, R192 ;  /* 0x000000ffffb37224 */ /* 0x000fe200078e00c0 */
[----:B------:R-:W-:Y:S02]  /*94d0*/  MOV R192, R193 ;  /* 0x000000c100c07202 */ /* 0x000fe40000000f00 */
[----:B------:R-:W-:Y:S01]  /*94e0*/  MOV R193, R194 ;  /* 0x000000c200c17202 */ /* 0x000fe20000000f00 */
[----:B---3--:R-:W-:Y:S01]  /*94f0*/  HMMA.16816.F32 R136, R4, R12, R136 ;  /* 0x0000000c0488723c */ /* 0x008fe20000001888 */
[----:B------:R-:W-:-:S02]  /*9500*/  MOV R194, R195 ;  /* 0x000000c300c27202 */ /* 0x000fc40000000f00 */
[----:B------:R-:W-:Y:S01]  /*9510*/  MOV R128, R184 ;  /* 0x000000b800807202 */ /* 0x000fe20000000f00 */
[----:B------:R-:W-:Y:S01]  /*9520*/  IMAD.MOV.U32 R184, RZ, RZ, R202 ;  /* 0x000000ffffb87224 */ /* 0x000fe200078e00ca */
[----:B------:R-:W-:Y:S02]  /*9530*/  MOV R195, R200 ;  /* 0x000000c800c37202 */ /* 0x000fe40000000f00 */
[----:B------:R-:W-:Y:S01]  /*9540*/  MOV R130, R190 ;  /* 0x000000be00827202 */ /* 0x000fe20000000f00 */
[----:B------:R-:W-:Y:S01]  /*9550*/  HMMA.16816.F32 R36, R4, R14, R36 ;  /* 0x0000000e0424723c */ /* 0x000fe20000001824 */
[----:B------:R-:W2:Y:S01]  /*9560*/  LDSM.16.MT88.4 R12, [R209+0x1b000] ;  /* 0x01b00000d10c783b */ /* 0x000ea20000004200 */
[----:B------:R-:W-:-:S06]  /*9570*/  IMAD.MOV.U32 R131, RZ, RZ, R195 ;  /* 0x000000ffff837224 */ /* 0x000fcc00078e00c3 */
[C---:B-----5:R-:W-:Y:S08]  /*9580*/  HMMA.16816.F32 R144, R4.reuse, R24, R144 ;  /* 0x000000180490723c */ /* 0x060ff00000001890 */
[C---:B-1----:R-:W-:Y:S07]  /*9590*/  HMMA.16816.F32 R200, R4.reuse, R16, R48 ;  /* 0x0000001004c8723c */ /* 0x042fee0000001830 */
[----:B------:R-:W-:Y:S01]  /*95a0*/  MOV R49, R196 ;  /* 0x000000c400317202 */ /* 0x000fe20000000f00 */
[----:B------:R-:W-:Y:S01]  /*95b0*/  IMAD.MOV.U32 R48, RZ, RZ, R198 ;  /* 0x000000ffff307224 */ /* 0x000fe200078e00c6 */
[----:B------:R-:W-:Y:S01]  /*95c0*/  HMMA.16816.F32 R44, R4, R26, R44 ;  /* 0x0000001a042c723c */ /* 0x000fe2000000182c */
[----:B------:R-:W1:Y:S01]  /*95d0*/  LDSM.16.MT88.4 R24, [R210+0x1b000] ;  /* 0x01b00000d218783b */ /* 0x000e620000004200 */
[----:B------:R-:W-:-:S02]  /*95e0*/  MOV R51, R177 ;  /* 0x000000b100337202 */ /* 0x000fc40000000f00 */
[----:B------:R-:W-:-:S04]  /*95f0*/  MOV R50, R178 ;  /* 0x000000b200327202 */ /* 0x000fc80000000f00 */
[C---:B------:R-:W-:Y:S01]  /*9600*/  HMMA.16816.F32 R196, R4.reuse, R18, R56 ;  /* 0x0000001204c4723c */ /* 0x040fe20000001838 */
[----:B------:R-:W-:Y:S06]  /*9610*/  LDSM.16.MT88.4 R16, [R209+0x1d000] ;  /* 0x01d00000d110783b */ /* 0x000fec0000004200 */
[----:B------:R-:W-:Y:S01]  /*9620*/  MOV R58, R192 ;  /* 0x000000c0003a7202 */ /* 0x000fe20000000f00 */
[----:B------:R-:W-:Y:S01]  /*9630*/  HMMA.16816.F32 R152, R4, R20, R152 ;  /* 0x000000140498723c */ /* 0x000fe20000001898 */
[----:B------:R-:W-:Y:S02]  /*9640*/  MOV R57, R193 ;  /* 0x000000c100397202 */ /* 0x000fe40000000f00 */
[----:B------:R-:W-:-:S02]  /*9650*/  MOV R56, R194 ;  /* 0x000000c200387202 */ /* 0x000fc40000000f00 */
[----:B------:R-:W-:-:S03]  /*9660*/  MOV R59, R179 ;  /* 0x000000b3003b7202 */ /* 0x000fc60000000f00 */
[C---:B------:R-:W-:Y:S01]  /*9670*/  HMMA.16816.F32 R52, R4.reuse, R22, R52 ;  /* 0x000000160434723c */ /* 0x040fe20000001834 */
[----:B------:R-:W3:Y:S07]  /*9680*/  LDSM.16.MT88.4 R20, [R212+0x1b000] ;  /* 0x01b00000d414783b */ /* 0x000eee0000004200 */
[C---:B--2---:R-:W-:Y:S07]  /*9690*/  HMMA.16816.F32 R192, R4.reuse, R12, R40 ;  /* 0x0000000c04c0723c */ /* 0x044fee0000001828 */
[----:B------:R-:W-:Y:S01]  /*96a0*/  MOV R43, R184 ;  /* 0x000000b8002b7202 */ /* 0x000fe20000000f00 */
[----:B------:R-:W-:Y:S01]  /*96b0*/  HMMA.16816.F32 R60, R4, R14, R60 ;  /* 0x0000000e043c723c */ /* 0x000fe2000000183c */
[----:B------:R-:W2:Y:S01]  /*96c0*/  LDSM.16.MT88.4 R12, [R212+0x1d000] ;  /* 0x01d00000d40c783b */ /* 0x000ea20000004200 */
[----:B------:R-:W-:Y:S01]  /*96d0*/  MOV R42, R185 ;  /* 0x000000b9002a7202 */ /* 0x000fe20000000f00 */
[----:B------:R-:W-:Y:S01]  /*96e0*/  IMAD.MOV.U32 R41, RZ, RZ, R189 ;  /* 0x000000ffff297224 */ /* 0x000fe200078e00bd */
[----:B------:R-:W-:-:S04]  /*96f0*/  MOV R40, R191 ;  /* 0x000000bf00287202 */ /* 0x000fc80000000f00 */
[C---:B-1----:R-:W-:Y:S08]  /*9700*/  HMMA.16816.F32 R68, R4.reuse, R24, R68 ;  /* 0x000000180444723c */ /* 0x042ff00000001844 */
[C---:B------:R-:W-:Y:S01]  /*9710*/  HMMA.16816.F32 R76, R4.reuse, R26, R76 ;  /* 0x0000001a044c723c */ /* 0x040fe2000000184c */
[----:B------:R-:W1:Y:S07]  /*9720*/  LDSM.16.MT88.4 R24, [R210+0x1d000] ;  /* 0x01d00000d218783b */ /* 0x000e6e0000004200 */
[C---:B------:R-:W-:Y:S07]  /*9730*/  HMMA.16816.F32 R92, R4.reuse, R28, R72 ;  /* 0x0000001c045c723c */ /* 0x040fee0000001848 */
[----:B------:R-:W-:Y:S01]  /*9740*/  MOV R75, R252 ;  /* 0x000000fc004b7202 */ /* 0x000fe20000000f00 */
[----:B---3--:R-:W-:Y:S01]  /*9750*/  HMMA.16816.F32 R84, R4, R20, R84 ;  /* 0x000000140454723c */ /* 0x008fe20000001854 */
[----:B------:R-:W-:-:S02]  /*9760*/  MOV R252, R240 ;  /* 0x000000f000fc7202 */ /* 0x000fc40000000f00 */
[----:B------:R3:W-:Y:S05]  /*9770*/  MUFU.EX2 R240, R9 ;  /* 0x0000000900f07308 */ /* 0x0007ea0000000800 */
[C---:B------:R-:W-:Y:S01]  /*9780*/  HMMA.16816.F32 R88, R4.reuse, R22, R88 ;  /* 0x000000160458723c */ /* 0x040fe20000001858 */
[----:B------:R-:W4:Y:S07]  /*9790*/  LDSM.16.MT88.4 R20, [R211+0x1d000] ;  /* 0x01d00000d314783b */ /* 0x000f2e0000004200 */
[----:B--2---:R-:W-:Y:S01]  /*97a0*/  HMMA.16816.F32 R184, R4, R12, R168 ;  /* 0x0000000c04b8723c */ /* 0x004fe200000018a8 */
[----:B---3--:R-:W-:Y:S01]  /*97b0*/  FFMA.FTZ R9, R204, c[0x0][0x23c], -R2 ;  /* 0x00008f00cc097a23 */ /* 0x008fe20000010802 */
[----:B------:R-:W-:-:S03]  /*97c0*/  MOV R204, R207 ;  /* 0x000000cf00cc7202 */ /* 0x000fc60000000f00 */
[----:B------:R2:W3:Y:S03]  /*97d0*/  MUFU.EX2 R207, R9 ;  /* 0x0000000900cf7308 */ /* 0x0004e60000000800 */
[C---:B------:R-:W-:Y:S01]  /*97e0*/  HMMA.16816.F32 R176, R4.reuse, R14, R148 ;  /* 0x0000000e04b0723c */ /* 0x040fe20000001894 */
[----:B------:R-:W5:Y:S04]  /*97f0*/  LDSM.16.MT88.4 R12, [R211+0x1f000] ;  /* 0x01f00000d30c783b */ /* 0x000f680000004200 */
[----:B------:R-:W-:Y:S03]  /*9800*/  LDSM.16.MT88.4 R148, [R210+0x19800] ;  /* 0x01980000d294783b */ /* 0x000fe60000004200 */
[----:B------:R-:W-:Y:S01]  /*9810*/  HMMA.16816.F32 R100, R4, R16, R160 ;  /* 0x000000100464723c */ /* 0x000fe200000018a0 */
[----:B--2---:R-:W-:-:S07]  /*9820*/  FFMA.FTZ R9, R40, c[0x0][0x23c], -R2 ;  /* 0x00008f0028097a23 */ /* 0x004fce0000010802 */
[C---:B------:R-:W-:Y:S01]  /*9830*/  HMMA.16816.F32 R108, R4.reuse, R18, R164 ;  /* 0x00000012046c723c */ /* 0x040fe200000018a4 */
[----:B------:R-:W-:Y:S01]  /*9840*/  FFMA.FTZ R2, R75, c[0x0][0x23c], -R2 ;  /* 0x00008f004b027a23 */ /* 0x000fe20000010802 */
[----:B------:R-:W-:Y:S01]  /*9850*/  MOV R75, R205 ;  /* 0x000000cd004b7202 */ /* 0x000fe20000000f00 */
[----:B------:R-:W-:Y:S01]  /*9860*/  IMAD.MOV.U32 R40, RZ, RZ, R41 ;  /* 0x000000ffff287224 */ /* 0x000fe200078e0029 */
[----:B------:R-:W-:Y:S01]  /*9870*/  MOV R41, R42 ;  /* 0x0000002a00297202 */ /* 0x000fe20000000f00 */
[----:B------:R2:W-:Y:S01]  /*9880*/  MUFU.EX2 R205, R2 ;  /* 0x0000000200cd7308 */ /* 0x0005e20000000800 */
[----:B------:R-:W-:Y:S01]  /*9890*/  MOV R42, R43 ;  /* 0x0000002b002a7202 */ /* 0x000fe20000000f00 */
[----:B------:R-:W3:Y:S01]  /*98a0*/  LDSM.16.MT88.4 R16, [R209+0x1f000] ;  /* 0x01f00000d110783b */ /* 0x000ee20000004200 */
[----:B------:R-:W-:Y:S01]  /*98b0*/  MOV R43, R56 ;  /* 0x00000038002b7202 */ /* 0x000fe20000000f00 */
[----:B-1----:R-:W-:Y:S01]  /*98c0*/  HMMA.16816.F32 R188, R4, R24, R172 ;  /* 0x0000001804bc723c */ /* 0x002fe200000018ac */
[----:B------:R-:W-:Y:S01]  /*98d0*/  MOV R56, R57 ;  /* 0x0000003900387202 */ /* 0x000fe20000000f00 */
[----:B------:R-:W-:Y:S01]  /*98e0*/  LDSM.16.MT88.4 R164, [R211+0x19800] ;  /* 0x01980000d3a4783b */ /* 0x000fe20000004200 */
[----:B------:R-:W-:Y:S01]  /*98f0*/  MOV R57, R58 ;  /* 0x0000003a00397202 */ /* 0x000fe20000000f00 */
[----:B------:R-:W-:Y:S01]  /*9900*/  IMAD.MOV.U32 R58, RZ, RZ, R59 ;  /* 0x000000ffff3a7224 */ /* 0x000fe200078e003b */
[----:B------:R-:W-:-:S02]  /*9910*/  MOV R59, R48 ;  /* 0x00000030003b7202 */ /* 0x000fc40000000f00 */
[----:B------:R-:W-:Y:S01]  /*9920*/  MOV R48, R49 ;  /* 0x0000003100307202 */ /* 0x000fe20000000f00 */
[C---:B----4-:R-:W-:Y:S01]  /*9930*/  HMMA.16816.F32 R172, R4.reuse, R20, R140 ;  /* 0x0000001404ac723c */ /* 0x050fe2000000188c */
[----:B------:R-:W-:Y:S01]  /*9940*/  MOV R49, R50 ;  /* 0x0000003200317202 */ /* 0x000fe20000000f00 */
[----:B------:R-:W-:Y:S01]  /*9950*/  LDSM.16.MT88.4 R140, [R209+0x19800] ;  /* 0x01980000d18c783b */ /* 0x000fe20000004200 */
[----:B------:R-:W-:Y:S01]  /*9960*/  MOV R50, R51 ;  /* 0x0000003300327202 */ /* 0x000fe20000000f00 */
[--C-:B--2---:R-:W-:Y:S01]  /*9970*/  FFMA.FTZ R2, R204, c[0x0][0x23c], -R0.reuse ;  /* 0x00008f00cc027a23 */ /* 0x104fe20000010800 */
[----:B------:R-:W-:Y:S01]  /*9980*/  MOV R51, R128 ;  /* 0x0000008000337202 */ /* 0x000fe20000000f00 */
[----:B------:R-:W-:Y:S01]  /*9990*/  IMAD.MOV.U32 R128, RZ, RZ, R129 ;  /* 0x000000ffff807224 */ /* 0x000fe200078e0081 */
[----:B------:R-:W-:Y:S01]  /*99a0*/  MOV R129, R206 ;  /* 0x000000ce00817202 */ /* 0x000fe20000000f00 */
[----:B------:R1:W-:Y:S01]  /*99b0*/  MUFU.EX2 R204, R2 ;  /* 0x0000000200cc7308 */ /* 0x0003e20000000800 */
[C---:B-----5:R-:W-:Y:S07]  /*99c0*/  HMMA.16816.F32 R124, R4.reuse, R12, R124 ;  /* 0x0000000c047c723c */ /* 0x060fee000000187c */
[----:B------:R-:W2:Y:S01]  /*99d0*/  MUFU.EX2 R206, R9 ;  /* 0x0000000900ce7308 */ /* 0x000ea20000000800 */
[----:B------:R-:W-:Y:S01]  /*99e0*/  HMMA.16816.F32 R32, R4, R14, R32 ;  /* 0x0000000e0420723c */ /* 0x000fe20000001820 */
[----:B-1----:R-:W-:Y:S01]  /*99f0*/  FFMA.FTZ R2, R40, c[0x0][0x23c], -R0 ;  /* 0x00008f0028027a23 */ /* 0x002fe20000010800 */
[----:B------:R-:W-:-:S06]  /*9a00*/  MOV R40, R41 ;  /* 0x0000002900287202 */ /* 0x000fcc0000000f00 */
[C---:B------:R-:W-:Y:S01]  /*9a10*/  HMMA.16816.F32 R96, R4.reuse, R30, R156 ;  /* 0x0000001e0460723c */ /* 0x040fe2000000189c */
[----:B------:R-:W-:Y:S01]  /*9a20*/  MOV R41, R42 ;  /* 0x0000002a00297202 */ /* 0x000fe20000000f00 */
[----:B------:R-:W1:Y:S01]  /*9a30*/  LDSM.16.MT88.4 R28, [R210+0x1f000] ;  /* 0x01f00000d21c783b */ /* 0x000e620000004200 */
[----:B------:R-:W-:Y:S01]  /*9a40*/  MOV R42, R43 ;  /* 0x0000002b002a7202 */ /* 0x000fe20000000f00 */
[----:B------:R-:W-:Y:S01]  /*9a50*/  IMAD.MOV.U32 R43, RZ, RZ, R56 ;  /* 0x000000ffff2b7224 */ /* 0x000fe200078e0038 */
[----:B------:R-:W-:Y:S01]  /*9a60*/  MOV R56, R57 ;  /* 0x0000003900387202 */ /* 0x000fe20000000f00 */
[----:B------:R-:W-:Y:S01]  /*9a70*/  IMAD.MOV.U32 R13, RZ, RZ, R40 ;  /* 0x000000ffff0d7224 */ /* 0x000fe200078e0028 */
[----:B------:R-:W-:Y:S01]  /*9a80*/  MOV R57, R58 ;  /* 0x0000003a00397202 */ /* 0x000fe20000000f00 */
[----:B------:R-:W-:Y:S01]  /*9a90*/  HMMA.16816.F32 R168, R4, R22, R132 ;  /* 0x0000001604a8723c */ /* 0x000fe20000001884 */
[----:B------:R-:W-:Y:S01]  /*9aa0*/  MOV R12, R41 ;  /* 0x00000029000c7202 */ /* 0x000fe20000000f00 */
[----:B------:R-:W-:Y:S01]  /*9ab0*/  LDSM.16.MT88.4 R156, [R212+0x19800] ;  /* 0x01980000d49c783b */ /* 0x000fe20000004200 */
[----:B------:R-:W-:-:S02]  /*9ac0*/  MOV R15, R42 ;  /* 0x0000002a000f7202 */ /* 0x000fc40000000f00 */
[----:B------:R-:W-:Y:S02]  /*9ad0*/  MOV R14, R43 ;  /* 0x0000002b000e7202 */ /* 0x000fe40000000f00 */
[----:B------:R-:W-:Y:S01]  /*9ae0*/  MOV R58, R59 ;  /* 0x0000003b003a7202 */ /* 0x000fe20000000f00 */
[----:B------:R-:W-:Y:S01]  /*9af0*/  LDSM.16.MT88.4 R40, [R209+0x1b800] ;  /* 0x01b80000d128783b */ /* 0x000fe20000004200 */
[----:B------:R-:W-:Y:S01]  /*9b00*/  MOV R59, R48 ;  /* 0x00000030003b7202 */ /* 0x000fe20000000f00 */
[----:B---3--:R-:W-:Y:S01]  /*9b10*/  HMMA.16816.F32 R20, R4, R16, R80 ;  /* 0x000000100414723c */ /* 0x008fe20000001850 */
[----:B------:R-:W-:Y:S01]  /*9b20*/  MOV R48, R49 ;  /* 0x0000003100307202 */ /* 0x000fe20000000f00 */
[----:B------:R-:W-:Y:S01]  /*9b30*/  IMAD.MOV.U32 R49, RZ, RZ, R50 ;  /* 0x000000ffff317224 */ /* 0x000fe200078e0032 */
[----:B------:R-:W-:Y:S02]  /*9b40*/  MOV R50, R51 ;  /* 0x0000003300327202 */ /* 0x000fe40000000f00 */
[----:B------:R-:W-:-:S02]  /*9b50*/  MOV R51, R128 ;  /* 0x0000008000337202 */ /* 0x000fc40000000f00 */
[----:B------:R-:W-:Y:S01]  /*9b60*/  MOV R128, R129 ;  /* 0x0000008100807202 */ /* 0x000fe20000000f00 */
[C---:B------:R-:W-:Y:S01]  /*9b70*/  HMMA.16816.F32 R16, R4.reuse, R18, R104 ;  /* 0x000000120410723c */ /* 0x040fe20000001868 */
[----:B------:R-:W-:Y:S02]  /*9b80*/  MOV R129, R130 ;  /* 0x0000008200817202 */ /* 0x000fe40000000f00 */
[----:B------:R-:W-:Y:S02]  /*9b90*/  MOV R130, R11 ;  /* 0x0000000b00827202 */ /* 0x000fe40000000f00 */
[----:B------:R3:W4:Y:S01]  /*9ba0*/  MUFU.EX2 R11, R2 ;  /* 0x00000002000b7308 */ /* 0x0007220000000800 */
[----:B------:R-:W-:Y:S01]  /*9bb0*/  MOV R80, R129 ;  /* 0x0000008100507202 */ /* 0x000fe20000000f00 */
[----:B------:R-:W-:Y:S01]  /*9bc0*/  IMAD.MOV.U32 R107, RZ, RZ, R128 ;  /* 0x000000ffff6b7224 */ /* 0x000fe200078e0080 */
[----:B------:R-:W-:Y:S01]  /*9bd0*/  MOV R81, R130 ;  /* 0x0000008200517202 */ /* 0x000fe20000000f00 */
[----:B------:R-:W-:Y:S01]  /*9be0*/  HMMA.16816.F32 R180, R4, R26, R180 ;  /* 0x0000001a04b4723c */ /* 0x000fe200000018b4 */
[----:B------:R-:W-:Y:S01]  /*9bf0*/  MOV R82, R131 ;  /* 0x0000008300527202 */ /* 0x000fe20000000f00 */
[----:B------:R-:W5:Y:S01]  /*9c00*/  LDSM.16.MT88.4 R24, [R212+0x1f000] ;  /* 0x01f00000d418783b */ /* 0x000f620000004200 */
[----:B------:R-:W-:-:S02]  /*9c10*/  F2FP.PACK_AB R128, R207, R240 ;  /* 0x000000f0cf80723e */ /* 0x000fc400000000ff */
[----:B--2---:R-:W-:Y:S02]  /*9c20*/  F2FP.PACK_AB R130, R205, R206 ;  /* 0x000000cecd82723e */ /* 0x004fe400000000ff */
[----:B------:R-:W-:Y:S01]  /*9c30*/  MOV R105, R49 ;  /* 0x0000003100697202 */ /* 0x000fe20000000f00 */
[C---:B-1----:R-:W-:Y:S01]  /*9c40*/  HMMA.16816.F32 R132, R4.reuse, R28, R64 ;  /* 0x0000001c0484723c */ /* 0x042fe20000001840 */
[----:B------:R-:W-:Y:S01]  /*9c50*/  MOV R83, R50 ;  /* 0x0000003200537202 */ /* 0x000fe20000000f00 */
[----:B------:R-:W-:Y:S01]  /*9c60*/  LDSM.16.MT88.4 R64, [R211+0x1b800] ;  /* 0x01b80000d340783b */ /* 0x000fe20000004200 */
[----:B------:R-:W-:Y:S01]  /*9c70*/  MOV R106, R51 ;  /* 0x00000033006a7202 */ /* 0x000fe20000000f00 */
[--C-:B---3--:R-:W-:Y:S01]  /*9c80*/  FFMA.FTZ R2, R10, c[0x0][0x23c], -R0.reuse ;  /* 0x00008f000a027a23 */ /* 0x108fe20000010800 */
[----:B----4-:R-:W-:Y:S01]  /*9c90*/  F2FP.PACK_AB R129, R11, R204 ;  /* 0x000000cc0b81723e */ /* 0x010fe200000000ff */
[----:B------:R-:W-:Y:S01]  /*9ca0*/  FFMA.FTZ R0, R75, c[0x0][0x23c], -R0 ;  /* 0x00008f004b007a23 */ /* 0x000fe20000010800 */
[----:B------:R-:W-:Y:S01]  /*9cb0*/  MOV R104, R48 ;  /* 0x0000003000687202 */ /* 0x000fe20000000f00 */
[----:B------:R1:W-:Y:S01]  /*9cc0*/  MUFU.EX2 R10, R2 ;  /* 0x00000002000a7308 */ /* 0x0003e20000000800 */
[----:B------:R-:W-:Y:S01]  /*9cd0*/  HMMA.16816.F32 R28, R4, R30, R112 ;  /* 0x0000001e041c723c */ /* 0x000fe20000001870 */
[----:B------:R-:W-:Y:S04]  /*9ce0*/  LDSM.16.MT88.4 R48, [R210+0x1b800] ;  /* 0x01b80000d230783b */ /* 0x000fe80000004200 */
[----:B------:R-:W-:Y:S02]  /*9cf0*/  LDSM.16.MT88.4 R72, [R209+0x1d800] ;  /* 0x01d80000d148783b */ /* 0x000fe40000004200 */
[----:B------:R-:W2:Y:S01]  /*9d00*/  MUFU.EX2 R9, R0 ;  /* 0x0000000000097308 */ /* 0x000ea20000000800 */
[----:B------:R-:W-:Y:S01]  /*9d10*/  MOV R112, R56 ;  /* 0x0000003800707202 */ /* 0x000fe20000000f00 */
[----:B------:R-:W-:Y:S01]  /*9d20*/  IMAD.MOV.U32 R114, RZ, RZ, R58 ;  /* 0x000000ffff727224 */ /* 0x000fe200078e003a */
[----:B------:R-:W-:-:S02]  /*9d30*/  MOV R113, R57 ;  /* 0x0000003900717202 */ /* 0x000fc40000000f00 */
[----:B------:R-:W-:Y:S02]  /*9d40*/  MOV R115, R59 ;  /* 0x0000003b00737202 */ /* 0x000fe40000000f00 */
[----:B------:R-:W3:Y:S01]  /*9d50*/  LDSM.16.MT88.4 R56, [R212+0x1b800] ;  /* 0x01b80000d438783b */ /* 0x000ee20000004200 */
[----:B-1----:R-:W-:Y:S02]  /*9d60*/  MOV R2, R104 ;  /* 0x0000006800027202 */ /* 0x002fe40000000f00 */
[----:B--2---:R-:W-:Y:S02]  /*9d70*/  F2FP.PACK_AB R131, R9, R10 ;  /* 0x0000000a0983723e */ /* 0x004fe400000000ff */
[----:B------:R-:W-:Y:S01]  /*9d80*/  MOV R0, R105 ;  /* 0x0000006900007202 */ /* 0x000fe20000000f00 */
[----:B-----5:R-:W-:Y:S08]  /*9d90*/  HMMA.16816.F32 R116, R4, R24, R116 ;  /* 0x000000180474723c */ /* 0x020ff00000001874 */
[C---:B------:R-:W-:Y:S08]  /*9da0*/  HMMA.16816.F32 R136, R128.reuse, R140, R136 ;  /* 0x0000008c8088723c */ /* 0x040ff00000001888 */
[C---:B------:R-:W-:Y:S08]  /*9db0*/  HMMA.16816.F32 R140, R128.reuse, R142, R36 ;  /* 0x0000008e808c723c */ /* 0x040ff00000001824 */
[C---:B------:R-:W-:Y:S07]  /*9dc0*/  HMMA.16816.F32 R160, R128.reuse, R164, R200 ;  /* 0x000000a480a0723c */ /* 0x040fee00000018c8 */
[----:B------:R-:W-:Y:S01]  /*9dd0*/  MOV R200, R115 ;  /* 0x0000007300c87202 */ /* 0x000fe20000000f00 */
[----:B------:R-:W-:Y:S01]  /*9de0*/  HMMA.16816.F32 R36, R128, R40, R192 ;  /* 0x000000288024723c */ /* 0x000fe200000018c0 */
[----:B------:R-:W-:Y:S01]  /*9df0*/  IMAD.MOV.U32 R201, RZ, RZ, R114 ;  /* 0x000000ffffc97224 */ /* 0x000fe200078e0072 */
[----:B------:R-:W-:-:S02]  /*9e00*/  MOV R202, R113 ;  /* 0x0000007100ca7202 */ /* 0x000fc40000000f00 */
[----:B------:R-:W-:Y:S02]  /*9e10*/  MOV R203, R112 ;  /* 0x0000007000cb7202 */ /* 0x000fe40000000f00 */
[----:B------:R-:W-:Y:S01]  /*9e20*/  LDSM.16.MT88.4 R112, [R210+0x1f800] ;  /* 0x01f80000d270783b */ /* 0x000fe20000004200 */
[----:B------:R-:W-:Y:S01]  /*9e30*/  MOV R194, R82 ;  /* 0x0000005200c27202 */ /* 0x000fe20000000f00 */
[----:B------:R-:W-:Y:S01]  /*9e40*/  HMMA.16816.F32 R164, R128, R166, R196 ;  /* 0x000000a680a4723c */ /* 0x000fe200000018c4 */
[----:B------:R-:W-:-:S03]  /*9e50*/  MOV R195, R83 ;  /* 0x0000005300c37202 */ /* 0x000fc60000000f00 */
[----:B------:R-:W-:-:S03]  /*9e60*/  FFMA.FTZ R0, R0, R8, R194 ;  /* 0x0000000800007223 */ /* 0x000fc600000100c2 */
[----:B------:R-:W-:Y:S01]  /*9e70*/  MOV R196, R106 ;  /* 0x0000006a00c47202 */ /* 0x000fe20000000f00 */
[----:B------:R-:W-:Y:S01]  /*9e80*/  FADD.FTZ R2, R2, R0 ;  /* 0x0000000002027221 */ /* 0x000fe20000010000 */
[----:B------:R-:W-:Y:S01]  /*9e90*/  MOV R197, R107 ;  /* 0x0000006b00c57202 */ /* 0x000fe20000000f00 */
[----:B------:R-:W-:Y:S01]  /*9ea0*/  IMAD.MOV.U32 R199, RZ, RZ, R80 ;  /* 0x000000ffffc77224 */ /* 0x000fe200078e0050 */
[----:B------:R-:W-:Y:S01]  /*9eb0*/  MOV R198, R81 ;  /* 0x0000005100c67202 */ /* 0x000fe20000000f00 */
[----:B------:R-:W-:Y:S01]  /*9ec0*/  FFMA.FTZ R3, R196, R3, R195 ;  /* 0x00000003c4037223 */ /* 0x000fe200000100c3 */
[C---:B------:R-:W-:Y:S01]  /*9ed0*/  HMMA.16816.F32 R152, R128.reuse, R156, R152 ;  /* 0x0000009c8098723c */ /* 0x040fe20000001898 */
[----:B------:R-:W1:Y:S02]  /*9ee0*/  LDSM.16.MT88.4 R80, [R210+0x1d800] ;  /* 0x01d80000d250783b */ /* 0x000e640000004200 */
[----:B------:R-:W-:Y:S02]  /*9ef0*/  FADD.FTZ R0, R197, R3 ;  /* 0x00000003c5007221 */ /* 0x000fe40000010000 */
[----:B------:R-:W-:Y:S01]  /*9f00*/  FADD.FTZ R2, R198, R2 ;  /* 0x00000002c6027221 */ /* 0x000fe20000010000 */
[----:B------:R-:W-:Y:S01]  /*9f10*/  LDSM.16.MT88.4 R104, [R209+0x1f800] ;  /* 0x01f80000d168783b */ /* 0x000fe20000004200 */
        /* <DEDUP_REMOVED lines=22> */
[----:B------:R-:W-:Y:S01]  /*a080*/  LDSM.16.MT88.4 R120, [R212+0x1f800] ;  /* 0x01f80000d478783b */ /* 0x000fe20000004200 */
[----:B------:R-:W-:Y:S02]  /*a090*/  FADD.FTZ R2, R245, R2 ;  /* 0x00000002f5027221 */ /* 0x000fe40000010000 */
[----:B------:R-:W-:Y:S01]  /*a0a0*/  FADD.FTZ R0, R241, R0 ;  /* 0x00000000f1007221 */ /* 0x000fe20000010000 */
[----:B------:R-:W-:Y:S01]  /*a0b0*/  LDSM.16.MT88.4 R4, [R211+0x1f800] ;  /* 0x01f80000d304783b */ /* 0x000fe20000004200 */
[----:B------:R-:W-:-:S02]  /*a0c0*/  FADD.FTZ R2, R240, R2 ;  /* 0x00000002f0027221 */ /* 0x000fc40000010000 */
[C---:B------:R-:W-:Y:S01]  /*a0d0*/  HMMA.16816.F32 R56, R128.reuse, R58, R88 ;  /* 0x0000003a8038723c */ /* 0x040fe20000001858 */
[----:B------:R-:W2:Y:S01]  /*a0e0*/  LDSM.16.MT88.4 R88, [R212+0x1d800] ;  /* 0x01d80000d458783b */ /* 0x000ea20000004200 */
[----:B------:R-:W-:Y:S02]  /*a0f0*/  FADD.FTZ R0, R204, R0 ;  /* 0x00000000cc007221 */ /* 0x000fe40000010000 */
[----:B------:R-:W-:Y:S02]  /*a100*/  FADD.FTZ R2, R207, R2 ;  /* 0x00000002cf027221 */ /* 0x000fe40000010000 */
[----:B------:R-:W-:Y:S02]  /*a110*/  FADD.FTZ R0, R11, R0 ;  /* 0x000000000b007221 */ /* 0x000fe40000010000 */
[----:B------:R-:W-:Y:S01]  /*a120*/  HMMA.16816.F32 R64, R128, R66, R96 ;  /* 0x000000428040723c */ /* 0x000fe20000001860 */
[----:B------:R-:W3:Y:S01]  /*a130*/  LDSM.16.MT88.4 R96, [R211+0x1d800] ;  /* 0x01d80000d360783b */ /* 0x000ee20000004200 */
[----:B------:R-:W-:-:S02]  /*a140*/  FADD.FTZ R2, R206, R2 ;  /* 0x00000002ce027221 */ /* 0x000fc40000010000 */
[----:B------:R-:W-:Y:S02]  /*a150*/  FADD.FTZ R0, R10, R0 ;  /* 0x000000000a007221 */ /* 0x000fe40000010000 */
[----:B------:R-:W-:Y:S02]  /*a160*/  FADD.FTZ R2, R205, R2 ;  /* 0x00000002cd027221 */ /* 0x000fe40000010000 */
[----:B------:R-:W-:Y:S01]  /*a170*/  FADD.FTZ R0, R9, R0 ;  /* 0x0000000009007221 */ /* 0x000fe20000010000 */
[C---:B------:R-:W-:Y:S02]  /*a180*/  HMMA.16816.F32 R144, R128.reuse, R148, R144 ;  /* 0x000000948090723c */ /* 0x040fe40000001890 */
[----:B------:R4:W-:Y:S04]  /*a190*/  STL [R1], R2 ;  /* 0x0000000201007387 */ /* 0x0009e80000100800 */
[----:B------:R4:W-:Y:S02]  /*a1a0*/  STL [R1+0x4], R0 ;  /* 0x0000040001007387 */ /* 0x0009e40000100800 */
[C---:B------:R-:W-:Y:S08]  /*a1b0*/  HMMA.16816.F32 R148, R128.reuse, R150, R44 ;  /* 0x000000968094723c */ /* 0x040ff0000000182c */
[C---:B------:R-:W-:Y:S08]  /*a1c0*/  HMMA.16816.F32 R44, R128.reuse, R48, R68 ;  /* 0x00000030802c723c */ /* 0x040ff00000001844 */
[C---:B------:R-:W-:Y:S08]  /*a1d0*/  HMMA.16816.F32 R68, R128.reuse, R72, R100 ;  /* 0x000000488044723c */ /* 0x040ff00000001864 */
[C---:B------:R-:W-:Y:S08]  /*a1e0*/  HMMA.16816.F32 R48, R128.reuse, R50, R76 ;  /* 0x000000328030723c */ /* 0x040ff0000000184c */
[C---:B------:R-:W-:Y:S08]  /*a1f0*/  HMMA.16816.F32 R72, R128.reuse, R74, R108 ;  /* 0x0000004a8048723c */ /* 0x040ff0000000186c */
[C---:B-1----:R-:W-:Y:S08]  /*a200*/  HMMA.16816.F32 R76, R128.reuse, R80, R188 ;  /* 0x00000050804c723c */ /* 0x042ff000000018bc */
[C---:B--2---:R-:W-:Y:S08]  /*a210*/  HMMA.16816.F32 R84, R128.reuse, R88, R184 ;  /* 0x000000588054723c */ /* 0x044ff000000018b8 */
[C---:B---3--:R-:W-:Y:S08]  /*a220*/  HMMA.16816.F32 R92, R128.reuse, R96, R172 ;  /* 0x00000060805c723c */ /* 0x048ff000000018ac */
[C---:B------:R-:W-:Y:S08]  /*a230*/  HMMA.16816.F32 R100, R128.reuse, R104, R20 ;  /* 0x000000688064723c */ /* 0x040ff00000001814 */
[C---:B------:R-:W-:Y:S07]  /*a240*/  HMMA.16816.F32 R108, R128.reuse, R112, R132 ;  /* 0x00000070806c723c */ /* 0x040fee0000001884 */
[----:B------:R-:W-:Y:S01]  /*a250*/  MOV R132, R249 ;  /* 0x000000f900847202 */ /* 0x000fe20000000f00 */
[----:B------:R-:W-:Y:S01]  /*a260*/  HMMA.16816.F32 R116, R128, R120, R116 ;  /* 0x000000788074723c */ /* 0x000fe20000001874 */
[----:B------:R-:W-:-:S07]  /*a270*/  MOV R133, R250 ;  /* 0x000000fa00857202 */ /* 0x000fce0000000f00 */
        /* <DEDUP_REMOVED lines=9> */
[----:B----4-:R-:W2:Y:S04]  /*a310*/  LDL.64 R14, [R1+0x30] ;  /* 0x00003000010e7983 */ /* 0x010ea80000100a00 */
[----:B------:R-:W3:Y:S01]  /*a320*/  LDL.64 R12, [R1+0x10] ;  /* 0x00001000010c7983 */ /* 0x000ee20000100a00 */
[----:B------:R-:W-:Y:S01]  /*a330*/  UIADD3 UR15, UR8, -0x3, URZ ;  /* 0xfffffffd080f7890 */ /* 0x000fe2000fffe03f */
[----:B------:R-:W-:-:S04]  /*a340*/  DEPBAR.LE SB0, 0x0 ;  /* 0x000080000000791a */ /* 0x000fc80000000000 */
[----:B------:R-:W-:Y:S01]  /*a350*/  USHF.R.S32.HI UR12, URZ, 0x1f, UR15 ;  /* 0x0000001f3f0c7899 */ /* 0x000fe2000801140f */
[----:B------:R-:W-:Y:S01]  /*a360*/  IMAD.MOV.U32 R6, RZ, RZ, c[0x0][0x1a4] ;  /* 0x00006900ff067624 */ /* 0x000fe200078e00ff */
[----:B------:R-:W-:Y:S02]  /*a370*/  ULDC.64 UR4, c[0x0][0x1a0] ;  /* 0x0000680000047ab9 */ /* 0x000fe40000000a00 */
[----:B------:R-:W-:Y:S02]  /*a380*/  UIMAD UR12, UR12, UR4, URZ ;  /* 0x000000040c0c72a4 */ /* 0x000fe4000f8e023f */
[----:B------:R-:W-:Y:S02]  /*a390*/  UIMAD.WIDE.U32 UR20, UR15, UR4, URZ ;  /* 0x000000040f1472a5 */ /* 0x000fe4000f8e003f */
[----:B------:R-:W-:Y:S02]  /*a3a0*/  UIMAD UR5, UR15, UR5, UR12 ;  /* 0x000000050f0572a4 */ /* 0x000fe4000f8e020c */
[----:B------:R-:W-:-:S02]  /*a3b0*/  UISETP.GT.AND UP0, UPT, UR15, UR9, UPT ;  /* 0x000000090f00728c */ /* 0x000fc4000bf04270 */
[----:B------:R-:W-:Y:S01]  /*a3c0*/  UIADD3 UR5, UR21, UR5, URZ ;  /* 0x0000000515057290 */ /* 0x000fe2000fffe03f */
[----:B------:R-:W-:Y:S02]  /*a3d0*/  IMAD.U32 R4, RZ, RZ, UR20 ;  /* 0x00000014ff047e24 */ /* 0x000fe4000f8e00ff */
[----:B------:R-:W-:Y:S02]  /*a3e0*/  IMAD.U32 R5, RZ, RZ, UR21 ;  /* 0x00000015ff057e24 */ /* 0x000fe4000f8e00ff */
[----:B------:R-:W-:Y:S02]  /*a3f0*/  IMAD.MOV.U32 R5, RZ, RZ, c[0x0][0x1a0] ;  /* 0x00006800ff057624 */ /* 0x000fe400078e00ff */
[----:B------:R-:W-:Y:S01]  /*a400*/  IMAD.U32 R3, RZ, RZ, UR5 ;  /* 0x00000005ff037e24 */ /* 0x000fe2000f8e00ff */
[----:B------:R-:W-:Y:S01]  /*a410*/  BAR.SYNC.DEFER_BLOCKING 0x0 ;  /* 0x0000000000007b1d */ /* 0x000fe20000010000 */
[----:B--2---:R-:W-:-:S04]  /*a420*/  LEA R0, P0, R4, R14, 0x6 ;  /* 0x0000000e04007211 */ /* 0x004fc800078030ff */
[----:B------:R-:W-:Y:S02]  /*a430*/  LEA R2, P1, R0, c[0x0][0x170], 0x1 ;  /* 0x00005c0000027a11 */ /* 0x000fe400078208ff */
[----:B---3--:R-:W-:Y:S02]  /*a440*/  LEA.HI.X R3, R4, R13, R3, 0x6, P0 ;  /* 0x0000000d04037211 */ /* 0x008fe400000f3403 */
[----:B------:R-:W-:Y:S02]  /*a450*/  LEA R4, P0, R5, R2, 0x6 ;  /* 0x0000000205047211 */ /* 0x000fe400078030ff */
[----:B------:R-:W-:-:S04]  /*a460*/  LEA.HI.X R3, R0, c[0x0][0x174], R3, 0x1, P1 ;  /* 0x00005d0000037a11 */ /* 0x000fc800008f0c03 */
[----:B------:R-:W-:Y:S01]  /*a470*/  LEA.HI.X R5, R5, R3, R6, 0x6, P0 ;  /* 0x0000000305057211 */ /* 0x000fe200000f3406 */
[----:B------:R-:W-:Y:S01]  /*a480*/  @!PT LDS RZ, [RZ] ;  /* 0x00000000fffff984 */ /* 0x000fe20000000800 */
[----:B------:R-:W-:Y:S01]  /*a490*/  @!PT LDS RZ, [RZ] ;  /* 0x00000000fffff984 */ /* 0x000fe20000000800 */
[----:B------:R-:W-:Y:S01]  /*a4a0*/  @!PT LDS RZ, [RZ] ;  /* 0x00000000fffff984 */ /* 0x000fe20000000800 */
[----:B------:R1:W-:Y:S01]  /*a4b0*/  LDGSTS.E.BYPASS.LTC128B.128 [R235+0x18000], [R2.64] ;  /* 0x1800000002eb7fae */ /* 0x0003e2000b901d52 */
[----:B------:R-:W-:-:S03]  /*a4c0*/  PLOP3.LUT P0, PT, PT, PT, UP0, 0x80, 0x0 ;  /* 0x000000000000781c */ /* 0x000fc60003f0f008 */
[----:B------:R1:W-:Y:S04]  /*a4d0*/  LDGSTS.E.BYPASS.LTC128B.128 [R235+0x1a000], [R2.64+0x80] ;  /* 0x1a00008002eb7fae */ /* 0x0003e8000b901d52 */
[----:B------:R1:W-:Y:S04]  /*a4e0*/  LDGSTS.E.BYPASS.LTC128B.128 [R235+0x1c000], [R2.64+0x100] ;  /* 0x1c00010002eb7fae */ /* 0x0003e8000b901d52 */
[----:B------:R1:W-:Y:S04]  /*a4f0*/  LDGSTS.E.BYPASS.LTC128B.128 [R235+0x1e000], [R2.64+0x180] ;  /* 0x1e00018002eb7fae */ /* 0x0003e8000b901d52 */
[----:B------:R2:W-:Y:S04]  /*a500*/  LDGSTS.E.BYPASS.LTC128B.128 [R235+0x19000], [R4.64] ;  /* 0x1900000004eb7fae */ /* 0x0005e8000b901d52 */
[----:B------:R2:W-:Y:S04]  /*a510*/  LDGSTS.E.BYPASS.LTC128B.128 [R235+0x1b000], [R4.64+0x80] ;  /* 0x1b00008004eb7fae */ /* 0x0005e8000b901d52 */
[----:B------:R2:W-:Y:S04]  /*a520*/  LDGSTS.E.BYPASS.LTC128B.128 [R235+0x1d000], [R4.64+0x100] ;  /* 0x1d00010004eb7fae */ /* 0x0005e8000b901d52 */
[----:B------:R2:W-:Y:S04]  /*a530*/  LDGSTS.E.BYPASS.LTC128B.128 [R235+0x1f000], [R4.64+0x180] ;  /* 0x1f00018004eb7fae */ /* 0x0005e8000b901d52 */
[----:B------:R-:W-:Y:S04]  /*a540*/  LDSM.16.M88.4 R20, [R208+0x10000] ;  /* 0x01000000d014783b */ /* 0x000fe80000000200 */
[----:B------:R-:W-:Y:S04]  /*a550*/  LDSM.16.M88.4 R16, [R208+0x10800] ;  /* 0x01080000d010783b */ /* 0x000fe80000000200 */
[----:B------:R-:W-:Y:S04]  /*a560*/  LDSM.16.M88.4 R12, [R208+0x11000] ;  /* 0x01100000d00c783b */ /* 0x000fe80000000200 */
[----:B------:R-:W-:Y:S04]  /*a570*/  LDSM.16.M88.4 R32, [R208+0x11800] ;  /* 0x01180000d020783b */ /* 0x000fe80000000200 */
[----:B------:R-:W-:Y:S04]  /*a580*/  LDSM.16.M88.4 R8, [R216] ;  /* 0x00000000d808783b */ /* 0x000fe80000000200 */
[----:B------:R-:W-:Y:S04]  /*a590*/  LDSM.16.M88.4 R176, [R219] ;  /* 0x00000000dbb0783b */ /* 0x000fe80000000200 */
[----:B--2---:R-:W2:Y:S04]  /*a5a0*/  LDSM.16.M88.4 R4, [R215] ;  /* 0x00000000d704783b */ /* 0x004ea80000000200 */
[----:B------:R-:W3:Y:S04]  /*a5b0*/  LDSM.16.M88.4 R172, [R234] ;  /* 0x00000000eaac783b */ /* 0x000ee80000000200 */
[----:B------:R-:W4:Y:S04]  /*a5c0*/  LDSM.16.M88.4 R192, [R233] ;  /* 0x00000000e9c0783b */ /* 0x000f280000000200 */
[----:B------:R-:W5:Y:S04]  /*a5d0*/  LDSM.16.M88.4 R240, [R232] ;  /* 0x00000000e8f0783b */ /* 0x000f680000000200 */
[----:B------:R-:W-:Y:S04]  /*a5e0*/  LDSM.16.M88.4 R204, [R214+0x10000] ;  /* 0x01000000d6cc783b */ /* 0x000fe80000000200 */
[----:B------:R-:W0:Y:S01]  /*a5f0*/  LDGDEPBAR ;  /* 0x00000000000079af */ /* 0x000e220000000000 */
[C---:B--2---:R-:W-:Y:S08]  /*a600*/  HMMA.16816.F32 R168, R4.reuse, R20, RZ ;  /* 0x0000001404a8723c */ /* 0x044ff000000018ff */
[C---:B------:R-:W-:Y:S08]  /*a610*/  HMMA.16816.F32 R132, R4.reuse, R22, RZ ;  /* 0x000000160484723c */ /* 0x040ff000000018ff */
[C---:B------:R-:W-:Y:S08]  /*a620*/  HMMA.16816.F32 R28, R4.reuse, R16, RZ ;  /* 0x00000010041c723c */ /* 0x040ff000000018ff */
[C---:B------:R-:W-:Y:S08]  /*a630*/  HMMA.16816.F32 R24, R4.reuse, R18, RZ ;  /* 0x000000120418723c */ /* 0x040ff000000018ff */
[C---:B------:R-:W-:Y:S08]  /*a640*/  HMMA.16816.F32 R20, R4.reuse, R12, RZ ;  /* 0x0000000c0414723c */ /* 0x040ff000000018ff */
[C---:B------:R-:W-:Y:S08]  /*a650*/  HMMA.16816.F32 R16, R4.reuse, R14, RZ ;  /* 0x0000000e0410723c */ /* 0x040ff000000018ff */
[C---:B------:R-:W-:Y:S08]  /*a660*/  HMMA.16816.F32 R12, R4.reuse, R32, RZ ;  /* 0x00000020040c723c */ /* 0x040ff000000018ff */
[----:B------:R-:W-:Y:S01]  /*a670*/  HMMA.16816.F32 R184, R4, R34, RZ ;  /* 0x0000002204b8723c */ /* 0x000fe200000018ff */
[----:B------:R-:W2:Y:S07]  /*a680*/  LDSM.16.M88.4 R4, [R218] ;  /* 0x00000000da04783b */ /* 0x000eae0000000200 */
[C---:B------:R-:W-:Y:S01]  /*a690*/  HMMA.16816.F32 R188, R8.reuse, R176, R168 ;  /* 0x000000b008bc723c */ /* 0x040fe200000018a8 */
[----:B------:R-:W1:Y:S07]  /*a6a0*/  LDSM.16.M88.4 R168, [R214+0x10800] ;  /* 0x01080000d6a8783b */ /* 0x000e6e0000000200 */
[C---:B------:R-:W-:Y:S01]  /*a6b0*/  HMMA.16816.F32 R200, R8.reuse, R178, R132 ;  /* 0x000000b208c8723c */ /* 0x040fe20000001884 */
[----:B------:R-:W1:Y:S07]  /*a6c0*/  LDSM.16.M88.4 R132, [R214+0x11000] ;  /* 0x01100000d684783b */ /* 0x000e6e0000000200 */
[C---:B---3--:R-:W-:Y:S01]  /*a6d0*/  HMMA.16816.F32 R196, R8.reuse, R172, R28 ;  /* 0x000000ac08c4723c */ /* 0x048fe2000000181c */
[----:B------:R-:W3:Y:S07]  /*a6e0*/  LDSM.16.M88.4 R28, [R214+0x11800] ;  /* 0x01180000d61c783b */ /* 0x000eee0000000200 */
[C---:B------:R-:W-:Y:S08]  /*a6f0*/  HMMA.16816.F32 R180, R8.reuse, R174, R24 ;  /* 0x000000ae08b4723c */ /* 0x040ff00000001818 */
[C---:B----4-:R-:W-:Y:S01]  /*a700*/  HMMA.16816.F32 R176, R8.reuse, R192, R20 ;  /* 0x000000c008b0723c */ /* 0x050fe20000001814 */
[----:B------:R-:W-:Y:S07]  /*a710*/  LDSM.16.M88.4 R20, [R213] ;  /* 0x00000000d514783b */ /* 0x000fee0000000200 */
[C---:B------:R-:W-:Y:S08]  /*a720*/  HMMA.16816.F32 R172, R8.reuse, R194, R16 ;  /* 0x000000c208ac723c */ /* 0x040ff00000001810 */
[C---:B-----5:R-:W-:Y:S08]  /*a730*/  HMMA.16816.F32 R32, R8.reuse, R240, R12 ;  /* 0x000000f00820723c */ /* 0x060ff0000000180c */
[----:B------:R-:W-:Y:S01]  /*a740*/  HMMA.16816.F32 R24, R8, R242, R184 ;  /* 0x000000f20818723c */ /* 0x000fe200000018b8 */
[----:B------:R-:W4:Y:S04]  /*a750*/  LDSM.16.M88.4 R8, [R217] ;  /* 0x00000000d908783b */ /* 0x000f280000000200 */
[----:B------:R-:W-:Y:S03]  /*a760*/  LDSM.16.M88.4 R240, [R208+0x16000] ;  /* 0x01600000d0f0783b */ /* 0x000fe60000000200 */
[C---:B--2---:R-:W-:Y:S01]  /*a770*/  HMMA.16816.F32 R16, R4.reuse, R204, R188 ;  /* 0x000000cc0410723c */ /* 0x044fe200000018bc */
[----:B------:R-:W2:Y:S07]  /*a780*/  LDSM.16.M88.4 R188, [R213+0x800] ;  /* 0x00080000d5bc783b */ /* 0x000eae0000000200 */
[C---:B------:R-:W-:Y:S01]  /*a790*/  HMMA.16816.F32 R12, R4.reuse, R206, R200 ;  /* 0x000000ce040c723c */ /* 0x040fe200000018c8 */
[----:B------:R-:W-:Y:S04]  /*a7a0*/  LDSM.16.M88.4 R200, [R208+0x13000] ;  /* 0x01300000d0c8783b */ /* 0x000fe80000000200 */
[----:B------:R-:W-:Y:S03]  /*a7b0*/  LDSM.16.M88.4 R204, [R213+0x5800] ;  /* 0x00580000d5cc783b */ /* 0x000fe60000000200 */
[C---:B-1----:R-:W-:Y:S08]  /*a7c0*/  HMMA.16816.F32 R196, R4.reuse, R168, R196 ;  /* 0x000000a804c4723c */ /* 0x042ff000000018c4 */
[C---:B------:R-:W-:Y:S08]  /*a7d0*/  HMMA.16816.F32 R168, R4.reuse, R170, R180 ;  /* 0x000000aa04a8723c */ /* 0x040ff000000018b4 */
[C---:B------:R-:W-:Y:S08]  /*a7e0*/  HMMA.16816.F32 R184, R4.reuse, R132, R176 ;  /* 0x0000008404b8723c */ /* 0x040ff000000018b0 */
[C---:B------:R-:W-:Y:S01]  /*a7f0*/  HMMA.16816.F32 R180, R4.reuse, R134, R172 ;  /* 0x0000008604b4723c */ /* 0x040fe200000018ac */
[----:B------:R-:W1:Y:S07]  /*a800*/  LDSM.16.M88.4 R172, [R213+0x1000] ;  /* 0x00100000d5ac783b */ /* 0x000e6e0000000200 */
[C---:B---3--:R-:W-:Y:S01]  /*a810*/  HMMA.16816.F32 R132, R4.reuse, R30, R24 ;  /* 0x0000001e0484723c */ /* 0x048fe20000001818 */
[----:B------:R-:W3:Y:S07]  /*a820*/  LDSM.16.M88.4 R24, [R213+0x1800] ;  /* 0x00180000d518783b */ /* 0x000eee0000000200 */
[----:B------:R-:W-:Y:S01]  /*a830*/  HMMA.16816.F32 R176, R4, R28, R32 ;  /* 0x0000001c04b0723c */ /* 0x000fe20000001820 */
[----:B------:R-:W-:Y:S04]  /*a840*/  LDSM.16.M88.4 R4, [R215+0x4000] ;  /* 0x00400000d704783b */ /* 0x000fe80000000200 */
[----:B------:R-:W-:Y:S03]  /*a850*/  LDSM.16.M88.4 R28, [R208+0x12800] ;  /* 0x01280000d01c783b */ /* 0x000fe60000000200 */
[C---:B----4-:R-:W-:Y:S08]  /*a860*/  HMMA.16816.F32 R32, R8.reuse, R20, R16 ;  /* 0x000000140820723c */ /* 0x050ff00000001810 */
[C---:B------:R-:W-:Y:S01]  /*a870*/  HMMA.16816.F32 R16, R8.reuse, R22, R12 ;  /* 0x000000160810723c */ /* 0x040fe2000000180c */
[----:B------:R-:W4:Y:S07]  /*a880*/  LDSM.16.M88.4 R20, [R208+0x12000] ;  /* 0x01200000d014783b */ /* 0x000f2e0000000200 */
[C---:B--2---:R-:W-:Y:S08]  /*a890*/  HMMA.16816.F32 R12, R8.reuse, R188, R196 ;  /* 0x000000bc080c723c */ /* 0x044ff000000018c4 */
[C---:B------:R-:W-:Y:S08]  /*a8a0*/  HMMA.16816.F32 R168, R8.reuse, R190, R168 ;  /* 0x000000be08a8723c */ /* 0x040ff000000018a8 */
[C---:B-1----:R-:W-:Y:S08]  /*a8b0*/  HMMA.16816.F32 R192, R8.reuse, R172, R184 ;  /* 0x000000ac08c0723c */ /* 0x042ff000000018b8 */
[C---:B------:R-:W-:Y:S08]  /*a8c0*/  HMMA.16816.F32 R196, R8.reuse, R174, R180 ;  /* 0x000000ae08c4723c */ /* 0x040ff000000018b4 */
[----:B---3--:R-:W-:Y:S01]  /*a8d0*/  HMMA.16816.F32 R184, R8, R26, R132 ;  /* 0x0000001a08b8723c */ /* 0x008fe20000001884 */
[----:B------:R-:W1:Y:S07]  /*a8e0*/  LDSM.16.M88.4 R132, [R208+0x13800] ;  /* 0x01380000d084783b */ /* 0x000e6e0000000200 */
[C---:B----4-:R-:W-:Y:S01]  /*a8f0*/  HMMA.16816.F32 R180, R4.reuse, R20, R32 ;  /* 0x0000001404b4723c */ /* 0x050fe20000001820 */
[----:B------:R-:W-:Y:S07]  /*a900*/  LDSM.16.M88.4 R32, [R229] ;  /* 0x00000000e520783b */ /* 0x000fee0000000200 */
[----:B------:R-:W-:Y:S08]  /*a910*/  HMMA.16816.F32 R172, R4, R22, R16 ;  /* 0x0000001604ac723c */ /* 0x000ff00000001810 */
[----:B------:R-:W-:Y:S01]  /*a920*/  HMMA.16816.F32 R188, R8, R24, R176 ;  /* 0x0000001808bc723c */ /* 0x000fe200000018b0 */
[----:B------:R-:W2:Y:S04]  /*a930*/  LDSM.16.M88.4 R8, [R216+0x4000] ;  /* 0x00400000d808783b */ /* 0x000ea80000000200 */
[----:B------:R-:W-:Y:S03]  /*a940*/  LDSM.16.M88.4 R24, [R230] ;  /* 0x00000000e618783b */ /* 0x000fe60000000200 */
[C---:B------:R-:W-:Y:S08]  /*a950*/  HMMA.16816.F32 R20, R4.reuse, R28, R12 ;  /* 0x0000001c0414723c */ /* 0x040ff0000000180c */
[C---:B------:R-:W-:Y:S01]  /*a960*/  HMMA.16816.F32 R16, R4.reuse, R30, R168 ;  /* 0x0000001e0410723c */ /* 0x040fe200000018a8 */
[----:B------:R-:W3:Y:S04]  /*a970*/  LDSM.16.M88.4 R28, [R231] ;  /* 0x00000000e71c783b */ /* 0x000ee80000000200 */
[----:B------:R-:W-:Y:S03]  /*a980*/  LDSM.16.M88.4 R168, [R214+0x12000] ;  /* 0x01200000d6a8783b */ /* 0x000fe60000000200 */
[C---:B------:R-:W-:Y:S08]  /*a990*/  HMMA.16816.F32 R12, R4.reuse, R200, R192 ;  /* 0x000000c8040c723c */ /* 0x040ff000000018c0 */
[C---:B------:R-:W-:Y:S01]  /*a9a0*/  HMMA.16816.F32 R176, R4.reuse, R202, R196 ;  /* 0x000000ca04b0723c */ /* 0x040fe200000018c4 */
[----:B------:R-:W4:Y:S07]  /*a9b0*/  LDSM.16.M88.4 R200, [R228] ;  /* 0x00000000e4c8783b */ /* 0x000f2e0000000200 */
[C---:B-1----:R-:W-:Y:S08]  /*a9c0*/  HMMA.16816.F32 R196, R4.reuse, R132, R188 ;  /* 0x0000008404c4723c */ /* 0x042ff000000018bc */
[----:B------:R-:W-:Y:S01]  /*a9d0*/  HMMA.16816.F32 R188, R4, R134, R184 ;  /* 0x0000008604bc723c */ /* 0x000fe200000018b8 */
[----:B------:R-:W1:Y:S07]  /*a9e0*/  LDSM.16.M88.4 R4, [R218+0x4000] ;  /* 0x00400000da04783b */ /* 0x000e6e0000000200 */
[C---:B--2---:R-:W-:Y:S08]  /*a9f0*/  HMMA.16816.F32 R132, R8.reuse, R32, R12 ;  /* 0x000000200884723c */ /* 0x044ff0000000180c */
[C---:B---3--:R-:W-:Y:S08]  /*aa00*/  HMMA.16816.F32 R192, R8.reuse, R28, R180 ;  /* 0x0000001c08c0723c */ /* 0x048ff000000018b4 */
[C---:B------:R-:W-:Y:S08]  /*aa10*/  HMMA.16816.F32 R180, R8.reuse, R24, R20 ;  /* 0x0000001808b4723c */ /* 0x040ff00000001814 */
[C---:B------:R-:W-:Y:S01]  /*aa20*/  HMMA.16816.F32 R184, R8.reuse, R30, R172 ;  /* 0x0000001e08b8723c */ /* 0x040fe200000018ac */
[----:B------:R-:W-:Y:S07]  /*aa30*/  LDSM.16.M88.4 R28, [R214+0x13000] ;  /* 0x01300000d61c783b */ /* 0x000fee0000000200 */
[C---:B------:R-:W-:Y:S01]  /*aa40*/  HMMA.16816.F32 R20, R8.reuse, R34, R176 ;  /* 0x000000220814723c */ /* 0x040fe200000018b0 */
[----:B------:R-:W2:Y:S07]  /*aa50*/  LDSM.16.M88.4 R32, [R214+0x12800] ;  /* 0x01280000d620783b */ /* 0x000eae0000000200 */
[C---:B------:R-:W-:Y:S01]  /*aa60*/  HMMA.16816.F32 R172, R8.reuse, R26, R16 ;  /* 0x0000001a08ac723c */ /* 0x040fe20000001810 */
[----:B------:R-:W3:Y:S07]  /*aa70*/  LDSM.16.M88.4 R24, [R214+0x13800] ;  /* 0x01380000d618783b */ /* 0x000eee0000000200 */
[C---:B----4-:R-:W-:Y:S01]  /*aa80*/  HMMA.16816.F32 R16, R8.reuse, R200, R196 ;  /* 0x000000c80810723c */ /* 0x050fe200000018c4 */
[----:B------:R-:W-:Y:S07]  /*aa90*/  LDSM.16.M88.4 R196, [R213+0x2000] ;  /* 0x00200000d5c4783b */ /* 0x000fee0000000200 */
[----:B------:R-:W-:Y:S01]  /*aaa0*/  HMMA.16816.F32 R12, R8, R202, R188 ;  /* 0x000000ca080c723c */ /* 0x000fe200000018bc */
[----:B------:R-:W4:Y:S04]  /*aab0*/  LDSM.16.M88.4 R8, [R217+0x4000] ;  /* 0x00400000d908783b */ /* 0x000f280000000200 */
[----:B------:R-:W-:Y:S03]  /*aac0*/  LDSM.16.M88.4 R200, [R208+0x14800] ;  /* 0x01480000d0c8783b */ /* 0x000fe60000000200 */
[C---:B-1----:R-:W-:Y:S08]  /*aad0*/  HMMA.16816.F32 R176, R4.reuse, R168, R192 ;  /* 0x000000a804b0723c */ /* 0x042ff000000018c0 */
[C---:B------:R-:W-:Y:S01]  /*aae0*/  HMMA.16816.F32 R188, R4.reuse, R170, R184 ;  /* 0x000000aa04bc723c */ /* 0x040fe200000018b8 */
[----:B------:R-:W1:Y:S07]  /*aaf0*/  LDSM.16.M88.4 R168, [R213+0x2800] ;  /* 0x00280000d5a8783b */ /* 0x000e6e0000000200 */
[C---:B--2---:R-:W-:Y:S08]  /*ab00*/  HMMA.16816.F32 R192, R4.reuse, R32, R180 ;  /* 0x0000002004c0723c */ /* 0x044ff000000018b4 */
[C---:B------:R-:W-:Y:S08]  /*ab10*/  HMMA.16816.F32 R184, R4.reuse, R34, R172 ;  /* 0x0000002204b8723c */ /* 0x040ff000000018ac */
[C---:B---3--:R-:W-:Y:S08]  /*ab20*/  HMMA.16816.F32 R32, R4.reuse, R24, R16 ;  /* 0x000000180420723c */ /* 0x048ff00000001810 */
[C---:B------:R-:W-:Y:S01]  /*ab30*/  HMMA.16816.F32 R16, R4.reuse, R26, R12 ;  /* 0x0000001a0410723c */ /* 0x040fe2000000180c */
[----:B------:R-:W2:Y:S07]  /*ab40*/  LDSM.16.M88.4 R24, [R213+0x3000] ;  /* 0x00300000d518783b */ /* 0x000eae0000000200 */
[C---:B------:R-:W-:Y:S01]  /*ab50*/  HMMA.16816.F32 R172, R4.reuse, R30, R20 ;  /* 0x0000001e04ac723c */ /* 0x040fe20000001814 */
[----:B------:R-:W3:Y:S07]  /*ab60*/  LDSM.16.M88.4 R20, [R213+0x3800] ;  /* 0x00380000d514783b */ /* 0x000eee0000000200 */
[----:B------:R-:W-:Y:S01]  /*ab70*/  HMMA.16816.F32 R180, R4, R28, R132 ;  /* 0x0000001c04b4723c */ /* 0x000fe20000001884 */
[----:B------:R-:W-:Y:S04]  /*ab80*/  LDSM.16.M88.4 R4, [R215+0x8000] ;  /* 0x00800000d704783b */ /* 0x000fe80000000200 */
[----:B------:R-:W5:Y:S03]  /*ab90*/  LDSM.16.M88.4 R28, [R208+0x14000] ;  /* 0x01400000d01c783b */ /* 0x000f660000000200 */
[C---:B----4-:R-:W-:Y:S08]  /*aba0*/  HMMA.16816.F32 R12, R8.reuse, R196, R176 ;  /* 0x000000c4080c723c */ /* 0x050ff000000018b0 */
[C---:B------:R-:W-:Y:S08]  /*abb0*/  HMMA.16816.F32 R132, R8.reuse, R198, R188 ;  /* 0x000000c60884723c */ /* 0x040ff000000018bc */
[C---:B-1----:R-:W-:Y:S08]  /*abc0*/  HMMA.16816.F32 R192, R8.reuse, R168, R192 ;  /* 0x000000a808c0723c */ /* 0x042ff000000018c0 */
[C---:B--2---:R-:W-:Y:S08]  /*abd0*/  HMMA.16816.F32 R188, R8.reuse, R24, R180 ;  /* 0x0000001808bc723c */ /* 0x044ff000000018b4 */
[C---:B------:R-:W-:Y:S01]  /*abe0*/  HMMA.16816.F32 R196, R8.reuse, R170, R184 ;  /* 0x000000aa08c4723c */ /* 0x040fe200000018b8 */
[----:B------:R-:W-:Y:S07]  /*abf0*/  LDSM.16.M88.4 R168, [R226] ;  /* 0x00000000e2a8783b */ /* 0x000fee0000000200 */
[C---:B---3--:R-:W-:Y:S01]  /*ac00*/  HMMA.16816.F32 R180, R8.reuse, R20, R32 ;  /* 0x0000001408b4723c */ /* 0x048fe20000001820 */
[----:B------:R-:W1:Y:S07]  /*ac10*/  LDSM.16.M88.4 R32, [R208+0x15000] ;  /* 0x01500000d020783b */ /* 0x000e6e0000000200 */
[----:B------:R-:W-:Y:S08]  /*ac20*/  HMMA.16816.F32 R176, R8, R22, R16 ;  /* 0x0000001608b0723c */ /* 0x000ff00000001810 */
[C---:B-----5:R-:W-:Y:S08]  /*ac30*/  HMMA.16816.F32 R20, R4.reuse, R28, R12 ;  /* 0x0000001c0414723c */ /* 0x060ff0000000180c */
[----:B------:R-:W-:Y:S01]  /*ac40*/  HMMA.16816.F32 R16, R4, R30, R132 ;  /* 0x0000001e0410723c */ /* 0x000fe20000001884 */
[----:B------:R-:W2:Y:S07]  /*ac50*/  LDSM.16.M88.4 R28, [R208+0x15800] ;  /* 0x01580000d01c783b */ /* 0x000eae0000000200 */
[----:B------:R-:W-:Y:S01]  /*ac60*/  HMMA.16816.F32 R184, R8, R26, R172 ;  /* 0x0000001a08b8723c */ /* 0x000fe200000018ac */
[----:B------:R-:W-:Y:S04]  /*ac70*/  LDSM.16.M88.4 R8, [R216+0x8000] ;  /* 0x00800000d808783b */ /* 0x000fe80000000200 */
[----:B------:R-:W3:Y:S03]  /*ac80*/  LDSM.16.M88.4 R24, [R227] ;  /* 0x00000000e318783b */ /* 0x000ee60000000200 */
[C---:B------:R-:W-:Y:S08]  /*ac90*/  HMMA.16816.F32 R12, R4.reuse, R200, R192 ;  /* 0x000000c8040c723c */ /* 0x040ff000000018c0 */
        /* <DEDUP_REMOVED lines=15> */
[C---:B----4-:R-:W-:Y:S01]  /*ad90*/  HMMA.16816.F32 R180, R8.reuse, R202, R196 ;  /* 0x000000ca08b4723c */ /* 0x050fe200000018c4 */
[----:B------:R-:W4:Y:S07]  /*ada0*/  LDSM.16.M88.4 R196, [R214+0x15800] ;  /* 0x01580000d6c4783b */ /* 0x000f2e0000000200 */
[C---:B------:R-:W-:Y:S08]  /*adb0*/  HMMA.16816.F32 R12, R8.reuse, R200, R192 ;  /* 0x000000c8080c723c */ /* 0x040ff000000018c0 */
        /* <DEDUP_REMOVED lines=15> */
[----:B------:R-:W4:Y:S07]  /*aeb0*/  LDSM.16.M88.4 R4, [R215+0xc000] ;  /* 0x00c00000d704783b */ /* 0x000f2e0000000200 */
[C---:B-1----:R-:W-:Y:S01]  /*aec0*/  HMMA.16816.F32 R192, R8.reuse, R32, R176 ;  /* 0x0000002008c0723c */ /* 0x042fe200000018b0 */
[----:B------:R-:W1:Y:S07]  /*aed0*/  LDSM.16.M88.4 R176, [R208+0x17000] ;  /* 0x01700000d0b0783b */ /* 0x000e6e0000000200 */
[C---:B------:R-:W-:Y:S08]  /*aee0*/  HMMA.16816.F32 R188, R8.reuse, R34, R188 ;  /* 0x0000002208bc723c */ /* 0x040ff000000018bc */
[C---:B--2---:R-:W-:Y:S08]  /*aef0*/  HMMA.16816.F32 R200, R8.reuse, R28, R172 ;  /* 0x0000001c08c8723c */ /* 0x044ff000000018ac */
[C---:B------:R-:W-:Y:S01]  /*af00*/  HMMA.16816.F32 R196, R8.reuse, R30, R132 ;  /* 0x0000001e08c4723c */ /* 0x040fe20000001884 */
[----:B------:R-:W2:Y:S07]  /*af10*/  LDSM.16.M88.4 R132, [R208+0x17800] ;  /* 0x01780000d084783b */ /* 0x000eae0000000200 */
[C---:B---3--:R-:W-:Y:S08]  /*af20*/  HMMA.16816.F32 R184, R8.reuse, R24, R20 ;  /* 0x0000001808b8723c */ /* 0x048ff00000001814 */
[C---:B------:R-:W-:Y:S01]  /*af30*/  HMMA.16816.F32 R172, R8.reuse, R26, R16 ;  /* 0x0000001a08ac723c */ /* 0x040fe20000001810 */
[----:B------:R-:W-:Y:S07]  /*af40*/  LDSM.16.M88.4 R24, [R223] ;  /* 0x00000000df18783b */ /* 0x000fee0000000200 */
[C---:B------:R-:W-:Y:S01]  /*af50*/  HMMA.16816.F32 R32, R8.reuse, R204, R12 ;  /* 0x000000cc0820723c */ /* 0x040fe2000000180c */
[----:B------:R-:W3:Y:S07]  /*af60*/  LDSM.16.M88.4 R12, [R216+0xc000] ;  /* 0x00c00000d80c783b */ /* 0x000eee0000000200 */
[----:B------:R-:W-:Y:S01]  /*af70*/  HMMA.16816.F32 R28, R8, R206, R180 ;  /* 0x000000ce081c723c */ /* 0x000fe200000018b4 */
[----:B------:R-:W5:Y:S04]  /*af80*/  LDSM.16.M88.4 R204, [R222] ;  /* 0x00000000decc783b */ /* 0x000f680000000200 */
[----:B------:R-:W2:Y:S03]  /*af90*/  LDSM.16.M88.4 R180, [R221] ;  /* 0x00000000ddb4783b */ /* 0x000ea60000000200 */
[C---:B----4-:R-:W-:Y:S08]  /*afa0*/  HMMA.16816.F32 R20, R4.reuse, R240, R192 ;  /* 0x000000f00414723c */ /* 0x050ff000000018c0 */
[C---:B------:R-:W-:Y:S08]  /*afb0*/  HMMA.16816.F32 R16, R4.reuse, R242, R188 ;  /* 0x000000f20410723c */ /* 0x040ff000000018bc */
[C---:B------:R-:W-:Y:S01]  /*afc0*/  HMMA.16816.F32 R8, R4.reuse, R168, R200 ;  /* 0x000000a80408723c */ /* 0x040fe200000018c8 */
[----:B------:R-:W-:Y:S07]  /*afd0*/  LDSM.16.M88.4 R200, [R214+0x17800] ;  /* 0x01780000d6c8783b */ /* 0x000fee0000000200 */
[C---:B------:R-:W-:Y:S08]  /*afe0*/  HMMA.16816.F32 R188, R4.reuse, R170, R196 ;  /* 0x000000aa04bc723c */ /* 0x040ff000000018c4 */
[C---:B-1----:R-:W-:Y:S08]  /*aff0*/  HMMA.16816.F32 R196, R4.reuse, R176, R184 ;  /* 0x000000b004c4723c */ /* 0x042ff000000018b8 */
[C---:B------:R-:W-:Y:S01]  /*b000*/  HMMA.16816.F32 R192, R4.reuse, R178, R172 ;  /* 0x000000b204c0723c */ /* 0x040fe200000018ac */
[----:B------:R-:W1:Y:S04]  /*b010*/  LDSM.16.M88.4 R176, [R220] ;  /* 0x00000000dcb0783b */ /* 0x000e680000000200 */
[----:B------:R-:W-:Y:S03]  /*b020*/  LDSM.16.M88.4 R172, [R214+0x17000] ;  /* 0x01700000d6ac783b */ /* 0x000fe60000000200 */
[C---:B--2---:R-:W-:Y:S08]  /*b030*/  HMMA.16816.F32 R184, R4.reuse, R132, R32 ;  /* 0x0000008404b8723c */ /* 0x044ff00000001820 */
[----:B------:R-:W-:Y:S01]  /*b040*/  HMMA.16816.F32 R168, R4, R134, R28 ;  /* 0x0000008604a8723c */ /* 0x000fe2000000181c */
[----:B------:R-:W-:Y:S07]  /*b050*/  LDSM.16.M88.4 R28, [R214+0x16000] ;  /* 0x01600000d61c783b */ /* 0x000fee0000000200 */
[C---:B---3--:R-:W-:Y:S08]  /*b060*/  HMMA.16816.F32 R132, R12.reuse, R24, R20 ;  /* 0x000000180c84723c */ /* 0x048ff00000001814 */
[C---:B------:R-:W-:Y:S01]  /*b070*/  HMMA.16816.F32 R32, R12.reuse, R26, R16 ;  /* 0x0000001a0c20723c */ /* 0x040fe20000001810 */
[----:B------:R-:W-:Y:S07]  /*b080*/  LDSM.16.M88.4 R24, [R214+0x16800] ;  /* 0x01680000d618783b */ /* 0x000fee0000000200 */
[C---:B-----5:R-:W-:Y:S01]  /*b090*/  HMMA.16816.F32 R20, R12.reuse, R204, R8 ;  /* 0x000000cc0c14723c */ /* 0x060fe20000001808 */
[----:B------:R-:W2:Y:S07]  /*b0a0*/  LDSM.16.M88.4 R8, [R218+0xc000] ;  /* 0x00c00000da08783b */ /* 0x000eae0000000200 */
[C---:B------:R-:W-:Y:S08]  /*b0b0*/  HMMA.16816.F32 R4, R12.reuse, R180, R196 ;  /* 0x000000b40c04723c */ /* 0x040ff000000018c4 */
[C---:B------:R-:W-:Y:S08]  /*b0c0*/  HMMA.16816.F32 R16, R12.reuse, R206, R188 ;  /* 0x000000ce0c10723c */ /* 0x040ff000000018bc */
[C---:B------:R-:W-:Y:S08]  /*b0d0*/  HMMA.16816.F32 R192, R12.reuse, R182, R192 ;  /* 0x000000b60cc0723c */ /* 0x040ff000000018c0 */
[C---:B-1----:R-:W-:Y:S08]  /*b0e0*/  HMMA.16816.F32 R196, R12.reuse, R176, R184 ;  /* 0x000000b00cc4723c */ /* 0x042ff000000018b8 */
[----:B------:R-:W-:Y:S08]  /*b0f0*/  HMMA.16816.F32 R188, R12, R178, R168 ;  /* 0x000000b20cbc723c */ /* 0x000ff000000018a8 */
[C---:B--2---:R-:W-:Y:S08]  /*b100*/  HMMA.16816.F32 R176, R8.reuse, R24, R20 ;  /* 0x0000001808b0723c */ /* 0x044ff00000001814 */
[C---:B------:R-:W-:Y:S01]  /*b110*/  HMMA.16816.F32 R184, R8.reuse, R28, R132 ;  /* 0x0000001c08b8723c */ /* 0x040fe20000001884 */
[----:B------:R-:W-:Y:S07]  /*b120*/  LDSM.16.M88.4 R132, [R213+0x6000] ;  /* 0x00600000d584783b */ /* 0x000fee0000000200 */
[C---:B------:R-:W-:Y:S01]  /*b130*/  HMMA.16816.F32 R180, R8.reuse, R30, R32 ;  /* 0x0000001e08b4723c */ /* 0x040fe20000001820 */
[----:B------:R-:W-:Y:S04]  /*b140*/  LDSM.16.M88.4 R28, [R213+0x7000] ;  /* 0x00700000d51c783b */ /* 0x000fe80000000200 */
[----:B------:R-:W-:Y:S03]  /*b150*/  LDSM.16.M88.4 R32, [R213+0x6800] ;  /* 0x00680000d520783b */ /* 0x000fe60000000200 */
[C---:B------:R-:W-:Y:S01]  /*b160*/  HMMA.16816.F32 R20, R8.reuse, R172, R4 ;  /* 0x000000ac0814723c */ /* 0x040fe20000001804 */
[----:B------:R-:W1:Y:S07]  /*b170*/  LDSM.16.M88.4 R4, [R217+0xc000] ;  /* 0x00c00000d904783b */ /* 0x000e6e0000000200 */
[----:B------:R-:W-:Y:S01]  /*b180*/  HMMA.16816.F32 R168, R8, R26, R16 ;  /* 0x0000001a08a8723c */ /* 0x000fe20000001810 */
[----:B------:R-:W2:Y:S01]  /*b190*/  LDSM.16.M88.4 R24, [R213+0x7800] ;  /* 0x00780000d518783b */ /* 0x000ea20000000200 */
[----:B------:R-:W-:-:S06]  /*b1a0*/  DEPBAR.LE SB0, 0x0 ;  /* 0x000080000000791a */ /* 0x000fcc0000000000 */
[C---:B------:R-:W-:Y:S08]  /*b1b0*/  HMMA.16816.F32 R16, R8.reuse, R174, R192 ;  /* 0x000000ae0810723c */ /* 0x040ff000000018c0 */
[C---:B------:R-:W-:Y:S08]  /*b1c0*/  HMMA.16816.F32 R12, R8.reuse, R200, R196 ;  /* 0x000000c8080c723c */ /* 0x040ff000000018c4 */
[----:B------:R-:W-:Y:S08]  /*b1d0*/  HMMA.16816.F32 R8, R8, R202, R188 ;  /* 0x000000ca0808723c */ /* 0x000ff000000018bc */
[C---:B-1----:R-:W-:Y:S08]  /*b1e0*/  HMMA.16816.F32 R20, R4.reuse, R28, R20 ;  /* 0x0000001c0414723c */ /* 0x042ff00000001814 */
[C---:B------:R-:W-:Y:S08]  /*b1f0*/  HMMA.16816.F32 R28, R4.reuse, R30, R16 ;  /* 0x0000001e041c723c */ /* 0x040ff00000001810 */
[C---:B--2---:R-:W-:Y:S08]  /*b200*/  HMMA.16816.F32 R16, R4.reuse, R24, R12 ;  /* 0x000000180410723c */ /* 0x044ff0000000180c */
[C---:B------:R-:W-:Y:S08]  /*b210*/  HMMA.16816.F32 R184, R4.reuse, R132, R184 ;  /* 0x0000008404b8723c */ /* 0x040ff000000018b8 */
[C---:B------:R-:W-:Y:S08]  /*b220*/  HMMA.16816.F32 R180, R4.reuse, R134, R180 ;  /* 0x0000008604b4723c */ /* 0x040ff000000018b4 */
[C---:B------:R-:W-:Y:S08]  /*b230*/  HMMA.16816.F32 R176, R4.reuse, R32, R176 ;  /* 0x0000002004b0723c */ /* 0x040ff000000018b0 */
[C---:B------:R-:W-:Y:S08]  /*b240*/  HMMA.16816.F32 R168, R4.reuse, R34, R168 ;  /* 0x0000002204a8723c */ /* 0x040ff000000018a8 */
[----:B------:R-:W-:Y:S01]  /*b250*/  HMMA.16816.F32 R24, R4, R26, R8 ;  /* 0x0000001a0418723c */ /* 0x000fe20000001808 */
[----:B------:R-:W-:Y:S06]  /*b260*/  BAR.SYNC.DEFER_BLOCKING 0x0 ;  /* 0x0000000000007b1d */ /* 0x000fec0000010000 */
        /* <DEDUP_REMOVED lines=31> */
.L_x_409:
[----:B-1----:R-:W1:Y:S01]  /*b460*/  S2R R2, SR_TID.X ;  /* 0x0000000000027919 */ /* 0x002e620000002100 */
[----:B------:R-:W-:-:S03]  /*b470*/  IMAD.U32 R0, RZ, RZ, UR15 ;  /* 0x0000000fff007e24 */ /* 0x000fc6000f8e00ff */
[----:B------:R-:W-:Y:S04]  /*b480*/  STL [R1+0x48], R214 ;  /* 0x000048d601007387 */ /* 0x000fe80000100800 */
[----:B------:R2:W-:Y:S04]  /*b490*/  STL [R1+0x44], R213 ;  /* 0x000044d501007387 */ /* 0x0005e80000100800 */
[----:B------:R3:W-:Y:S01]  /*b4a0*/  STL [R1+0x40], R208 ;  /* 0x000040d001007387 */ /* 0x0007e20000100800 */
[----:B-1----:R-:W-:-:S04]  /*b4b0*/  SHF.L.U32 R2, R2, 0x1, RZ ;  /* 0x0000000102027819 */ /* 0x002fc800000006ff */
[----:B------:R-:W-:-:S04]  /*b4c0*/  LOP3.LUT R2, R2, 0x6, RZ, 0xc0, !PT ;  /* 0x0000000602027812 */ /* 0x000fc800078ec0ff */
[----:B------:R-:W-:-:S04]  /*b4d0*/  LEA R0, R0, R2, 0x6 ;  /* 0x0000000200007211 */ /* 0x000fc800078e30ff */
[C---:B------:R-:W-:Y:S02]  /*b4e0*/  IADD3 R2, R0.reuse, 0x8, RZ ;  /* 0x0000000800027810 */ /* 0x040fe40007ffe0ff */
[-C--:B------:R-:W-:Y:S02]  /*b4f0*/  ISETP.GE.AND P2, PT, R0, R239.reuse, PT ;  /* 0x000000ef0000720c */ /* 0x080fe40003f46270 */
[C---:B------:R-:W-:Y:S02]  /*b500*/  ISETP.GE.AND P0, PT, R2.reuse, R239, PT ;  /* 0x000000ef0200720c */ /* 0x040fe40003f06270 */
[----:B------:R-:W-:Y:S02]  /*b510*/  ISETP.GE.AND P3, PT, R2, R238, PT ;  /* 0x000000ee0200720c */ /* 0x000fe40003f66270 */
[----:B------:R-:W-:Y:S02]  /*b520*/  IADD3 R3, R0, 0x1, RZ ;  /* 0x0000000100037810 */ /* 0x000fe40007ffe0ff */
[----:B------:R-:W-:-:S02]  /*b530*/  ISETP.LT.OR P0, PT, R2, R237, P0 ;  /* 0x000000ed0200720c */ /* 0x000fc40000701670 */
[----:B------:R-:W-:Y:S02]  /*b540*/  ISETP.LT.OR P3, PT, R2, R236, P3 ;  /* 0x000000ec0200720c */ /* 0x000fe40001f61670 */
[C---:B------:R-:W-:Y:S02]  /*b550*/  ISETP.LT.OR P2, PT, R0.reuse, R237, P2 ;  /* 0x000000ed0000720c */ /* 0x040fe40001741670 */
[C---:B------:R-:W-:Y:S02]  /*b560*/  IADD3 R2, R0.reuse, 0x9, RZ ;  /* 0x0000000900027810 */ /* 0x040fe40007ffe0ff */
[C---:B------:R-:W-:Y:S02]  /*b570*/  ISETP.GE.AND P1, PT, R3.reuse, R239, PT ;  /* 0x000000ef0300720c */ /* 0x040fe40003f26270 */
[-C--:B------:R-:W-:Y:S02]  /*b580*/  ISETP.GE.AND P4, PT, R3, R238.reuse, PT ;  /* 0x000000ee0300720c */ /* 0x080fe40003f86270 */
[----:B------:R-:W-:-:S02]  /*b590*/  ISETP.GE.AND P5, PT, R0, R238, PT ;  /* 0x000000ee0000720c */ /* 0x000fc40003fa6270 */
[----:B------:R-:W-:Y:S02]  /*b5a0*/  FSEL R5, R184, -INF , !P2 ;  /* 0xff800000b8057808 */ /* 0x000fe40005000000 */
[C---:B------:R-:W-:Y:S02]  /*b5b0*/  ISETP.GE.AND P6, PT, R2.reuse, R239, PT ;  /* 0x000000ef0200720c */ /* 0x040fe40003fc6270 */
[----:B------:R-:W-:Y:S02]  /*b5c0*/  ISETP.GE.AND P2, PT, R2, R238, PT ;  /* 0x000000ee0200720c */ /* 0x000fe40003f46270 */
[C---:B------:R-:W-:Y:S02]  /*b5d0*/  ISETP.LT.OR P1, PT, R3.reuse, R237, P1 ;  /* 0x000000ed0300720c */ /* 0x040fe40000f21670 */
[-C--:B------:R-:W-:Y:S02]  /*b5e0*/  ISETP.LT.OR P4, PT, R3, R236.reuse, P4 ;  /* 0x000000ec0300720c */ /* 0x080fe40002781670 */
[----:B------:R-:W-:-:S02]  /*b5f0*/  ISETP.LT.OR P5, PT, R0, R236, P5 ;  /* 0x000000ec0000720c */ /* 0x000fc40002fa1670 */
[----:B------:R-:W-:Y:S02]  /*b600*/  IADD3 R3, R0, 0x10, RZ ;  /* 0x0000001000037810 */ /* 0x000fe40007ffe0ff */
[C---:B------:R-:W-:Y:S02]  /*b610*/  ISETP.LT.OR P6, PT, R2.reuse, R237, P6 ;  /* 0x000000ed0200720c */ /* 0x040fe400037c1670 */
[----:B------:R-:W-:Y:S02]  /*b620*/  ISETP.LT.OR P2, PT, R2, R236, P2 ;  /* 0x000000ec0200720c */ /* 0x000fe40001741670 */
[----:B------:R-:W-:Y:S02]  /*b630*/  IADD3 R2, R0, 0x11, RZ ;  /* 0x0000001100027810 */ /* 0x000fe40007ffe0ff */
[----:B------:R-:W-:Y:S02]  /*b640*/  FSEL R6, R186, -INF , !P5 ;  /* 0xff800000ba067808 */ /* 0x000fe40006800000 */
[----:B------:R-:W-:-:S02]  /*b650*/  FSEL R12, R185, -INF , !P1 ;  /* 0xff800000b90c7808 */ /* 0x000fc40004800000 */
[CC--:B------:R-:W-:Y:S02]  /*b660*/  ISETP.GE.AND P5, PT, R3.reuse, R239.reuse, PT ;  /* 0x000000ef0300720c */ /* 0x0c0fe40003fa6270 */
[----:B------:R-:W-:Y:S02]  /*b670*/  ISETP.GE.AND P1, PT, R3, R238, PT ;  /* 0x000000ee0300720c */ /* 0x000fe40003f26270 */
[----:B------:R-:W-:Y:S02]  /*b680*/  FSEL R10, R187, -INF , !P4 ;  /* 0xff800000bb0a7808 */ /* 0x000fe40006000000 */
[----:B------:R-:W-:Y:S02]  /*b690*/  ISETP.GE.AND P4, PT, R2, R239, PT ;  /* 0x000000ef0200720c */ /* 0x000fe40003f86270 */
[C---:B------:R-:W-:Y:S02]  /*b6a0*/  ISETP.LT.OR P5, PT, R3.reuse, R237, P5 ;  /* 0x000000ed0300720c */ /* 0x040fe40002fa1670 */
[----:B------:R-:W-:-:S02]  /*b6b0*/  ISETP.LT.OR P1, PT, R3, R236, P1 ;  /* 0x000000ec0300720c */ /* 0x000fc40000f21670 */
[----:B------:R-:W-:Y:S02]  /*b6c0*/  IADD3 R3, R0, 0x18, RZ ;  /* 0x0000001800037810 */ /* 0x000fe40007ffe0ff */
[----:B------:R-:W-:Y:S02]  /*b6d0*/  ISETP.LT.OR P4, PT, R2, R237, P4 ;  /* 0x000000ed0200720c */ /* 0x000fe40002781670 */
[----:B------:R-:W-:Y:S02]  /*b6e0*/  FSEL R8, R180, -INF , !P0 ;  /* 0xff800000b4087808 */ /* 0x000fe40004000000 */
[----:B------:R-:W-:Y:S02]  /*b6f0*/  IADD3 R4, R0, 0x20, RZ ;  /* 0x0000002000047810 */ /* 0x000fe40007ffe0ff */
[----:B------:R-:W-:Y:S02]  /*b700*/  ISETP.GE.AND P0, PT, R2, R238, PT ;  /* 0x000000ee0200720c */ /* 0x000fe40003f06270 */
[----:B------:R-:W-:-:S02]  /*b710*/  FSEL R9, R182, -INF , !P3 ;  /* 0xff800000b6097808 */ /* 0x000fc40005800000 */
[----:B------:R-:W-:Y:S02]  /*b720*/  FSEL R11, R181, -INF , !P6 ;  /* 0xff800000b50b7808 */ /* 0x000fe40007000000 */
[CC--:B------:R-:W-:Y:S02]  /*b730*/  ISETP.GE.AND P3, PT, R3.reuse, R239.reuse, PT ;  /* 0x000000ef0300720c */ /* 0x0c0fe40003f66270 */
[----:B------:R-:W-:Y:S02]  /*b740*/  ISETP.GE.AND P6, PT, R3, R238, PT ;  /* 0x000000ee0300720c */ /* 0x000fe40003fc6270 */
[----:B------:R-:W-:Y:S02]  /*b750*/  FSEL R134, R178, -INF , !P1 ;  /* 0xff800000b2867808 */ /* 0x000fe40004800000 */
[----:B------:R-:W-:Y:S02]  /*b760*/  FSEL R33, R177, -INF , !P4 ;  /* 0xff800000b1217808 */ /* 0x000fe40006000000 */
[----:B------:R-:W-:-:S02]  /*b770*/  ISETP.GE.AND P1, PT, R4, R239, PT ;  /* 0x000000ef0400720c */ /* 0x000fc40003f26270 */
[----:B------:R-:W-:Y:S02]  /*b780*/  ISETP.GE.AND P4, PT, R4, R238, PT ;  /* 0x000000ee0400720c */ /* 0x000fe40003f86270 */
[-C--:B------:R-:W-:Y:S02]  /*b790*/  ISETP.LT.OR P0, PT, R2, R236.reuse, P0 ;  /* 0x000000ec0200720c */ /* 0x080fe40000701670 */
[C---:B------:R-:W-:Y:S02]  /*b7a0*/  IADD3 R2, R0.reuse, 0x19, RZ ;  /* 0x0000001900027810 */ /* 0x040fe40007ffe0ff */
[C---:B------:R-:W-:Y:S02]  /*b7b0*/  ISETP.LT.OR P3, PT, R3.reuse, R237, P3 ;  /* 0x000000ed0300720c */ /* 0x040fe40001f61670 */
[----:B------:R-:W-:Y:S02]  /*b7c0*/  ISETP.LT.OR P6, PT, R3, R236, P6 ;  /* 0x000000ec0300720c */ /* 0x000fe400037c1670 */
[----:B------:R-:W-:-:S02]  /*b7d0*/  IADD3 R3, R0, 0x21, RZ ;  /* 0x0000002100037810 */ /* 0x000fc40007ffe0ff */
[C---:B------:R-:W-:Y:S02]  /*b7e0*/  ISETP.LT.OR P1, PT, R4.reuse, R237, P1 ;  /* 0x000000ed0400720c */ /* 0x040fe40000f21670 */
[----:B------:R-:W-:Y:S02]  /*b7f0*/  ISETP.LT.OR P4, PT, R4, R236, P4 ;  /* 0x000000ec0400720c */ /* 0x000fe40002781670 */
[----:B------:R-:W-:Y:S02]  /*b800*/  FSEL R7, R183, -INF , !P2 ;  /* 0xff800000b7077808 */ /* 0x000fe40005000000 */
[----:B------:R-:W-:Y:S02]  /*b810*/  FMNMX.FTZ R4, R250, R5, !PT ;  /* 0x00000005fa047209 */ /* 0x000fe40007810000 */
[----:B------:R-:W-:Y:S02]  /*b820*/  ISETP.GE.AND P2, PT, R2, R239, PT ;  /* 0x000000ef0200720c */ /* 0x000fe40003f46270 */
[----:B------:R-:W-:-:S02]  /*b830*/  FSEL R32, R176, -INF , !P5 ;  /* 0xff800000b0207808 */ /* 0x000fc40006800000 */
[----:B------:R-:W-:Y:S02]  /*b840*/  FSEL R135, R179, -INF , !P0 ;  /* 0xff800000b3877808 */ /* 0x000fe40004000000 */
[----:B------:R-:W-:Y:S02]  /*b850*/  FSEL R34, R168, -INF , !P3 ;  /* 0xff800000a8227808 */ /* 0x000fe40005800000 */
[-C--:B------:R-:W-:Y:S02]  /*b860*/  ISETP.GE.AND P5, PT, R2, R238.reuse, PT ;  /* 0x000000ee0200720c */ /* 0x080fe40003fa6270 */
[C---:B------:R-:W-:Y:S02]  /*b870*/  ISETP.GE.AND P0, PT, R3.reuse, R239, PT ;  /* 0x000000ef0300720c */ /* 0x040fe40003f06270 */
[----:B------:R-:W-:Y:S02]  /*b880*/  ISETP.GE.AND P3, PT, R3, R238, PT ;  /* 0x000000ee0300720c */ /* 0x000fe40003f66270 */
[----:B------:R-:W-:-:S02]  /*b890*/  FMNMX.FTZ R4, R12, R4, !PT ;  /* 0x000000040c047209 */ /* 0x000fc40007810000 */
[CC--:B------:R-:W-:Y:S02]  /*b8a0*/  ISETP.LT.OR P2, PT, R2.reuse, R237.reuse, P2 ;  /* 0x000000ed0200720c */ /* 0x0c0fe40001741670 */
[-C--:B------:R-:W-:Y:S02]  /*b8b0*/  ISETP.LT.OR P5, PT, R2, R236.reuse, P5 ;  /* 0x000000ec0200720c */ /* 0x080fe40002fa1670 */
[C---:B------:R-:W-:Y:S02]  /*b8c0*/  ISETP.LT.OR P0, PT, R3.reuse, R237, P0 ;  /* 0x000000ed0300720c */ /* 0x040fe40000701670 */
[----:B------:R-:W-:Y:S02]  /*b8d0*/  ISETP.LT.OR P3, PT, R3, R236, P3 ;  /* 0x000000ec0300720c */ /* 0x000fe40001f61670 */
[----:B------:R-:W-:Y:S02]  /*b8e0*/  IADD3 R3, R0, 0x29, RZ ;  /* 0x0000002900037810 */ /* 0x000fe40007ffe0ff */
[----:B------:R-:W-:-:S02]  /*b8f0*/  FMNMX.FTZ R4, R8, R4, !PT ;  /* 0x0000000408047209 */ /* 0x000fc40007810000 */
[----:B------:R-:W-:Y:S02]  /*b900*/  FSEL R35, R169, -INF , !P2 ;  /* 0xff800000a9237808 */ /* 0x000fe40005000000 */
[----:B------:R-:W-:Y:S02]  /*b910*/  FSEL R171, R171, -INF , !P5 ;  /* 0xff800000abab7808 */ /* 0x000fe40006800000 */
[----:B------:R-:W-:Y:S02]  /*b920*/  FSEL R169, R20, -INF , !P1 ;  /* 0xff80000014a97808 */ /* 0x000fe40004800000 */
[----:B------:R-:W-:Y:S02]  /*b930*/  IADD3 R2, R0, 0x28, RZ ;  /* 0x0000002800027810 */ /* 0x000fe40007ffe0ff */
[C---:B------:R-:W-:Y:S02]  /*b940*/  ISETP.GE.AND P5, PT, R3.reuse, R239, PT ;  /* 0x000000ef0300720c */ /* 0x040fe40003fa6270 */
[----:B------:R-:W-:-:S02]  /*b950*/  ISETP.GE.AND P1, PT, R3, R238, PT ;  /* 0x000000ee0300720c */ /* 0x000fc40003f26270 */
[----:B------:R-:W-:Y:S02]  /*b960*/  FMNMX.FTZ R4, R11, R4, !PT ;  /* 0x000000040b047209 */ /* 0x000fe40007810000 */
[----:B------:R-:W-:Y:S02]  /*b970*/  FSEL R170, R170, -INF , !P6 ;  /* 0xff800000aaaa7808 */ /* 0x000fe40007000000 */
[C---:B------:R-:W-:Y:S02]  /*b980*/  ISETP.GE.AND P6, PT, R2.reuse, R239, PT ;  /* 0x000000ef0200720c */ /* 0x040fe40003fc6270 */
[----:B------:R-:W-:Y:S02]  /*b990*/  ISETP.GE.AND P2, PT, R2, R238, PT ;  /* 0x000000ee0200720c */ /* 0x000fe40003f46270 */
[C---:B------:R-:W-:Y:S02]  /*b9a0*/  ISETP.LT.OR P5, PT, R3.reuse, R237, P5 ;  /* 0x000000ed0300720c */ /* 0x040fe40002fa1670 */
[----:B------:R-:W-:-:S02]  /*b9b0*/  ISETP.LT.OR P1, PT, R3, R236, P1 ;  /* 0x000000ec0300720c */ /* 0x000fc40000f21670 */
[----:B------:R-:W-:Y:S02]  /*b9c0*/  FMNMX.FTZ R3, R32, R4, !PT ;  /* 0x0000000420037209 */ /* 0x000fe40007810000 */
[----:B------:R-:W-:Y:S02]  /*b9d0*/  FMNMX.FTZ R4, R249, R6, !PT ;  /* 0x00000006f9047209 */ /* 0x000fe40007810000 */
[C---:B------:R-:W-:Y:S02]  /*b9e0*/  ISETP.LT.OR P6, PT, R2.reuse, R237, P6 ;  /* 0x000000ed0200720c */ /* 0x040fe400037c1670 */
[----:B------:R-:W-:Y:S02]  /*b9f0*/  ISETP.LT.OR P2, PT, R2, R236, P2 ;  /* 0x000000ec0200720c */ /* 0x000fe40001741670 */
[----:B------:R-:W-:Y:S02]  /*ba00*/  IADD3 R2, R0, 0x30, RZ ;  /* 0x0000003000027810 */ /* 0x000fe40007ffe0ff */
[----:B------:R-:W-:-:S02]  /*ba10*/  FMNMX.FTZ R4, R10, R4, !PT ;  /* 0x000000040a047209 */ /* 0x000fc40007810000 */
[----:B------:R-:W-:Y:S02]  /*ba20*/  FSEL R186, R22, -INF , !P4 ;  /* 0xff80000016ba7808 */ /* 0x000fe40006000000 */
[----:B------:R-:W-:Y:S02]  /*ba30*/  FSEL R252, R21, -INF , !P0 ;  /* 0xff80000015fc7808 */ /* 0x000fe40004000000 */
[C---:B------:R-:W-:Y:S02]  /*ba40*/  ISETP.GE.AND P4, PT, R2.reuse, R239, PT ;  /* 0x000000ef0200720c */ /* 0x040fe40003f86270 */
[C---:B------:R-:W-:Y:S02]  /*ba50*/  ISETP.GE.AND P0, PT, R2.reuse, R238, PT ;  /* 0x000000ee0200720c */ /* 0x040fe40003f06270 */
[----:B------:R-:W-:Y:S02]  /*ba60*/  FMNMX.FTZ R4, R9, R4, !PT ;  /* 0x0000000409047209 */ /* 0x000fe40007810000 */
[----:B------:R-:W-:-:S02]  /*ba70*/  ISETP.LT.OR P4, PT, R2, R237, P4 ;  /* 0x000000ed0200720c */ /* 0x000fc40002781670 */
[----:B------:R-:W-:Y:S02]  /*ba80*/  ISETP.LT.OR P0, PT, R2, R236, P0 ;  /* 0x000000ec0200720c */ /* 0x000fe40000701670 */
        /* <DEDUP_REMOVED lines=8> */
[----:B------:R-:W-:Y:S02]  /*bb10*/  IADD3 R3, R0, 0x31, RZ ;  /* 0x0000003100037810 */ /* 0x000fe40007ffe0ff */
[----:B------:R-:W-:Y:S02]  /*bb20*/  FSEL R168, R28, -INF , !P6 ;  /* 0xff8000001ca87808 */ /* 0x000fe40007000000 */
[----:B------:R-:W-:-:S02]  /*bb30*/  FMNMX.FTZ R13, R252, R13, !PT ;  /* 0x0000000dfc0d7209 */ /* 0x000fc40007810000 */
[----:B------:R-:W-:Y:S02]  /*bb40*/  FMNMX.FTZ R4, R171, R4, !PT ;  /* 0x00000004ab047209 */ /* 0x000fe40007810000 */
[----:B--2---:R-:W-:Y:S02]  /*bb50*/  FSEL R213, R23, -INF , !P3 ;  /* 0xff80000017d57808 */ /* 0x004fe40005800000 */
[----:B------:R-:W-:Y:S01]  /*bb60*/  IADD3 R2, R0, 0x38, RZ ;  /* 0x0000003800027810 */ /* 0x000fe20007ffe0ff */
[----:B------:R-:W-:Y:S01]  /*bb70*/  LDSM.16.MT88.4 R20, [R212+0x18000] ;  /* 0x01800000d414783b */ /* 0x000fe20000004200 */
[----:B------:R-:W-:Y:S02]  /*bb80*/  ISETP.GE.AND P3, PT, R3, R239, PT ;  /* 0x000000ef0300720c */ /* 0x000fe40003f66270 */
[----:B------:R-:W-:Y:S02]  /*bb90*/  FSEL R184, R29, -INF , !P5 ;  /* 0xff8000001db87808 */ /* 0x000fe40006800000 */
[----:B------:R-:W-:-:S02]  /*bba0*/  FMNMX.FTZ R13, R168, R13, !PT ;  /* 0x0000000da80d7209 */ /* 0x000fc40007810000 */
[----:B------:R-:W-:Y:S02]  /*bbb0*/  FMNMX.FTZ R4, R186, R4, !PT ;  /* 0x00000004ba047209 */ /* 0x000fe40007810000 */
[----:B------:R-:W-:Y:S02]  /*bbc0*/  IADD3 R0, R0, 0x39, RZ ;  /* 0x0000003900007810 */ /* 0x000fe40007ffe0ff */
[----:B------:R-:W-:Y:S02]  /*bbd0*/  ISETP.GE.AND P6, PT, R2, R239, PT ;  /* 0x000000ef0200720c */ /* 0x000fe40003fc6270 */
[----:B------:R-:W-:Y:S02]  /*bbe0*/  ISETP.LT.OR P3, PT, R3, R237, P3 ;  /* 0x000000ed0300720c */ /* 0x000fe40001f61670 */
[----:B---3--:R-:W-:Y:S02]  /*bbf0*/  FSEL R208, R16, -INF , !P4 ;  /* 0xff80000010d07808 */ /* 0x008fe40006000000 */
[----:B------:R-:W-:-:S02]  /*bc00*/  FMNMX.FTZ R13, R184, R13, !PT ;  /* 0x0000000db80d7209 */ /* 0x000fc40007810000 */
[----:B------:R-:W-:Y:S02]  /*bc10*/  FSEL R194, R30, -INF , !P2 ;  /* 0xff8000001ec27808 */ /* 0x000fe40005000000 */
[----:B------:R-:W-:Y:S02]  /*bc20*/  FMNMX.FTZ R4, R213, R4, !PT ;  /* 0x00000004d5047209 */ /* 0x000fe40007810000 */
[----:B------:R-:W-:Y:S02]  /*bc30*/  FSEL R197, R31, -INF , !P1 ;  /* 0xff8000001fc57808 */ /* 0x000fe40004800000 */
[----:B------:R-:W-:Y:S02]  /*bc40*/  ISETP.GE.AND P1, PT, R2, R238, PT ;  /* 0x000000ee0200720c */ /* 0x000fe40003f26270 */
[----:B------:R-:W-:Y:S02]  /*bc50*/  ISETP.GE.AND P5, PT, R0, R239, PT ;  /* 0x000000ef0000720c */ /* 0x000fe40003fa6270 */
[----:B------:R-:W-:-:S02]  /*bc60*/  ISETP.LT.OR P6, PT, R2, R237, P6 ;  /* 0x000000ed0200720c */ /* 0x000fc400037c1670 */
[----:B------:R-:W-:Y:S02]  /*bc70*/  FSEL R196, R17, -INF , !P3 ;  /* 0xff80000011c47808 */ /* 0x000fe40005800000 */
[----:B------:R-:W-:Y:S02]  /*bc80*/  FMNMX.FTZ R13, R208, R13, !PT ;  /* 0x0000000dd00d7209 */ /* 0x000fe40007810000 */
[----:B------:R-:W-:Y:S02]  /*bc90*/  ISETP.GE.AND P2, PT, R3, R238, PT ;  /* 0x000000ee0300720c */ /* 0x000fe40003f46270 */
[----:B------:R-:W-:Y:S02]  /*bca0*/  FMNMX.FTZ R4, R194, R4, !PT ;  /* 0x00000004c2047209 */ /* 0x000fe40007810000 */
[----:B------:R-:W-:Y:S02]  /*bcb0*/  ISETP.LT.OR P1, PT, R2, R236, P1 ;  /* 0x000000ec0200720c */ /* 0x000fe40000f21670 */
[----:B------:R-:W-:-:S02]  /*bcc0*/  ISETP.LT.OR P5, PT, R0, R237, P5 ;  /* 0x000000ed0000720c */ /* 0x000fc40002fa1670 */
[----:B------:R-:W-:Y:S02]  /*bcd0*/  FSEL R193, R24, -INF , !P6 ;  /* 0xff80000018c17808 */ /* 0x000fe40007000000 */
[----:B------:R-:W-:Y:S02]  /*bce0*/  FMNMX.FTZ R133, R196, R13, !PT ;  /* 0x0000000dc4857209 */ /* 0x000fe40007810000 */
[----:B------:R-:W-:Y:S02]  /*bcf0*/  ISETP.LT.OR P2, PT, R3, R236, P2 ;  /* 0x000000ec0300720c */ /* 0x000fe40001741670 */
[----:B------:R-:W-:Y:S02]  /*bd00*/  FSEL R195, R18, -INF , !P0 ;  /* 0xff80000012c37808 */ /* 0x000fe40004000000 */
[----:B------:R-:W-:Y:S02]  /*bd10*/  FMNMX.FTZ R2, R197, R4, !PT ;  /* 0x00000004c5027209 */ /* 0x000fe40007810000 */
[----:B------:R-:W-:-:S02]  /*bd20*/  ISETP.GE.AND P0, PT, R0, R238, PT ;  /* 0x000000ee0000720c */ /* 0x000fc40003f06270 */
[----:B------:R-:W-:Y:S02]  /*bd30*/  FSEL R214, R25, -INF , !P5 ;  /* 0xff80000019d67808 */ /* 0x000fe40006800000 */
[----:B------:R-:W-:Y:S02]  /*bd40*/  FMNMX.FTZ R133, R193, R133, !PT ;  /* 0x00000085c1857209 */ /* 0x000fe40007810000 */
[----:B------:R-:W-:Y:S02]  /*bd50*/  FSEL R172, R19, -INF , !P2 ;  /* 0xff80000013ac7808 */ /* 0x000fe40005000000 */
[----:B------:R-:W-:Y:S02]  /*bd60*/  FMNMX.FTZ R2, R195, R2, !PT ;  /* 0x00000002c3027209 */ /* 0x000fe40007810000 */
[----:B------:R-:W-:Y:S02]  /*bd70*/  ISETP.LT.OR P0, PT, R0, R236, P0 ;  /* 0x000000ec0000720c */ /* 0x000fe40000701670 */
[----:B------:R-:W-:-:S02]  /*bd80*/  FMNMX.FTZ R133, R214, R133, !PT ;  /* 0x00000085d6857209 */ /* 0x000fc40007810000 */
[----:B------:R-:W-:Y:S02]  /*bd90*/  FSEL R175, R26, -INF , !P1 ;  /* 0xff8000001aaf7808 */ /* 0x000fe40004800000 */
[----:B------:R-:W-:Y:S01]  /*bda0*/  FMNMX.FTZ R0, R172, R2, !PT ;  /* 0x00000002ac007209 */ /* 0x000fe20007810000 */
[----:B------:R-:W1:Y:S01]  /*bdb0*/  SHFL.BFLY PT, R3, R133, 0x2, 0x1f ;  /* 0x0c401f0085037f89 */ /* 0x000e6200000e0000 */
[----:B------:R-:W-:Y:S02]  /*bdc0*/  FSEL R173, R27, -INF , !P0 ;  /* 0xff8000001bad7808 */ /* 0x000fe40004000000 */
[----:B------:R-:W-:Y:S01]  /*bdd0*/  FMNMX.FTZ R0, R175, R0, !PT ;  /* 0x00000000af007209 */ /* 0x000fe20007810000 */
[----:B------:R-:W-:Y:S03]  /*bde0*/  LDSM.16.MT88.4 R24, [R210+0x18000] ;  /* 0x01800000d218783b */ /* 0x000fe60000004200 */
        /* <DEDUP_REMOVED lines=8> */
[----:B------:R-:W-:-:S03]  /*be70*/  FMUL.FTZ R2, R133, c[0x0][0x23c] ;  /* 0x00008f0085027a20 */ /* 0x000fc60000410000 */
[----:B------:R-:W-:Y:S02]  /*be80*/  FSEL R3, R133, RZ, P1 ;  /* 0x000000ff85037208 */ /* 0x000fe40000800000 */
[----:B------:R-:W-:Y:S02]  /*be90*/  FSEL R2, R2, RZ, P1 ;  /* 0x000000ff02027208 */ /* 0x000fe40000800000 */
[----:B--2---:R-:W-:-:S03]  /*bea0*/  FMNMX.FTZ R132, R0, R132, !PT ;  /* 0x0000008400847209 */ /* 0x004fc60007810000 */
[--C-:B------:R-:W-:Y:S01]  /*beb0*/  FFMA.FTZ R12, R12, c[0x0][0x23c], -R2.reuse ;  /* 0x00008f000c0c7a23 */ /* 0x100fe20000010802 */
[C---:B------:R-:W-:Y:S01]  /*bec0*/  FSETP.NEU.FTZ.AND P0, PT, R132.reuse, -INF , PT ;  /* 0xff8000008400780b */ /* 0x040fe20003f1d000 */
[C---:B------:R-:W-:Y:S02]  /*bed0*/  FMUL.FTZ R0, R132.reuse, c[0x0][0x23c] ;  /* 0x00008f0084007a20 */ /* 0x040fe40000410000 */
[--C-:B------:R-:W-:Y:S01]  /*bee0*/  FFMA.FTZ R5, R5, c[0x0][0x23c], -R2.reuse ;  /* 0x00008f0005057a23 */ /* 0x100fe20000010802 */
[----:B------:R1:W-:Y:S01]  /*bef0*/  MUFU.EX2 R174, R12 ;  /* 0x0000000c00ae7308 */ /* 0x0003e20000000800 */
[----:B------:R-:W-:Y:S01]  /*bf00*/  FSEL R4, R132, RZ, P0 ;  /* 0x000000ff84047208 */ /* 0x000fe20000000000 */
[--C-:B------:R-:W-:Y:S01]  /*bf10*/  FFMA.FTZ R8, R8, c[0x0][0x23c], -R2.reuse ;  /* 0x00008f0008087a23 */ /* 0x100fe20000010802 */
[----:B------:R-:W-:Y:S01]  /*bf20*/  FSEL R0, R0, RZ, P0 ;  /* 0x000000ff00007208 */ /* 0x000fe20000000000 */
[----:B------:R-:W-:-:S04]  /*bf30*/  FFMA.FTZ R11, R11, c[0x0][0x23c], -R2 ;  /* 0x00008f000b0b7a23 */ /* 0x000fc80000010802 */
[----:B------:R2:W3:Y:S01]  /*bf40*/  MUFU.EX2 R192, R5 ;  /* 0x0000000500c07308 */ /* 0x0004e20000000800 */
[--C-:B------:R-:W-:Y:S02]  /*bf50*/  FFMA.FTZ R6, R6, c[0x0][0x23c], -R0.reuse ;  /* 0x00008f0006067a23 */ /* 0x100fe40000010800 */
[--C-:B------:R-:W-:Y:S02]  /*bf60*/  FFMA.FTZ R10, R10, c[0x0][0x23c], -R0.reuse ;  /* 0x00008f000a0a7a23 */ /* 0x100fe40000010800 */
[----:B------:R-:W-:Y:S01]  /*bf70*/  FFMA.FTZ R9, R9, c[0x0][0x23c], -R0 ;  /* 0x00008f0009097a23 */ /* 0x000fe20000010800 */
[----:B-1----:R-:W1:Y:S02]  /*bf80*/  LDSM.16.MT88.4 R12, [R209+0x18000] ;  /* 0x01800000d10c783b */ /* 0x002e640000004200 */
[----:B------:R-:W-:Y:S01]  /*bf90*/  MUFU.EX2 R190, R8 ;  /* 0x0000000800be7308 */ /* 0x000fe20000000800 */
[----:B--2---:R-:W-:-:S07]  /*bfa0*/  FADD.FTZ R5, R250, -R3 ;  /* 0x80000003fa057221 */ /* 0x004fce0000010000 */
[----:B------:R-:W2:Y:S01]  /*bfb0*/  MUFU.EX2 R198, R11 ;  /* 0x0000000b00c67308 */ /* 0x000ea20000000800 */
[----:B------:R-:W-:Y:S02]  /*bfc0*/  FFMA.FTZ R3, R7, c[0x0][0x23c], -R0 ;  /* 0x00008f0007037a23 */ /* 0x000fe40000010800 */
[----:B------:R-:W-:-:S05]  /*bfd0*/  FMUL.FTZ R5, R5, c[0x0][0x23c] ;  /* 0x00008f0005057a20 */ /* 0x000fca0000410000 */
[----:B------:R4:W-:Y:S08]  /*bfe0*/  MUFU.EX2 R176, R3 ;  /* 0x0000000300b07308 */ /* 0x0009f00000000800 */
[----:B------:R2:W-:Y:S01]  /*bff0*/  MUFU.EX2 R191, R6 ;  /* 0x0000000600bf7308 */ /* 0x0005e20000000800 */
[----:B----4-:R-:W-:-:S07]  /*c000*/  FADD.FTZ R3, R249, -R4 ;  /* 0x80000004f9037221 */ /* 0x010fce0000010000 */
[----:B------:R-:W-:Y:S01]  /*c010*/  MUFU.EX2 R188, R10 ;  /* 0x0000000a00bc7308 */ /* 0x000fe20000000800 */
[----:B---3--:R-:W-:Y:S01]  /*c020*/  F2FP.PACK_AB R4, R174, R192 ;  /* 0x000000c0ae04723e */ /* 0x008fe200000000ff */
[----:B------:R-:W-:Y:S01]  /*c030*/  FMUL.FTZ R3, R3, c[0x0][0x23c] ;  /* 0x00008f0003037a20 */ /* 0x000fe20000410000 */
[----:B--2---:R-:W-:-:S05]  /*c040*/  F2FP.PACK_AB R6, R198, R190 ;  /* 0x000000bec606723e */ /* 0x004fca00000000ff */
[----:B------:R-:W2:Y:S08]  /*c050*/  MUFU.EX2 R189, R9 ;  /* 0x0000000900bd7308 */ /* 0x000eb00000000800 */
[----:B------:R3:W4:Y:S08]  /*c060*/  MUFU.EX2 R8, R5 ;  /* 0x0000000500087308 */ /* 0x0007300000000800 */
[----:B------:R-:W1:Y:S01]  /*c070*/  MUFU.EX2 R3, R3 ;  /* 0x0000000300037308 */ /* 0x000e620000000800 */
[----:B--2---:R-:W-:-:S02]  /*c080*/  F2FP.PACK_AB R7, R176, R189 ;  /* 0x000000bdb007723e */ /* 0x004fc400000000ff */
[----:B---3--:R-:W-:Y:S01]  /*c090*/  F2FP.PACK_AB R5, R188, R191 ;  /* 0x000000bfbc05723e */ /* 0x008fe200000000ff */
[-C--:B----4-:R-:W-:Y:S02]  /*c0a0*/  FMUL.FTZ R140, R140, R8.reuse ;  /* 0x000000088c8c7220 */ /* 0x090fe40000410000 */
[-C--:B------:R-:W-:Y:S02]  /*c0b0*/  FMUL.FTZ R141, R141, R8.reuse ;  /* 0x000000088d8d7220 */ /* 0x080fe40000410000 */
[-C--:B------:R-:W-:Y:S02]  /*c0c0*/  FMUL.FTZ R152, R152, R8.reuse ;  /* 0x0000000898987220 */ /* 0x080fe40000410000 */
[----:B------:R-:W-:Y:S02]  /*c0d0*/  FMUL.FTZ R153, R153, R8 ;  /* 0x0000000899997220 */ /* 0x000fe40000410000 */
[-C--:B-1----:R-:W-:Y:S02]  /*c0e0*/  FMUL.FTZ R142, R142, R3.reuse ;  /* 0x000000038e8e7220 */ /* 0x082fe40000410000 */
[----:B------:R-:W-:-:S02]  /*c0f0*/  FMUL.FTZ R143, R143, R3 ;  /* 0x000000038f8f7220 */ /* 0x000fc40000410000 */
[-C--:B------:R-:W-:Y:S02]  /*c100*/  FMUL.FTZ R154, R154, R3.reuse ;  /* 0x000000039a9a7220 */ /* 0x080fe40000410000 */
[-C--:B------:R-:W-:Y:S02]  /*c110*/  FMUL.FTZ R155, R155, R3.reuse ;  /* 0x000000039b9b7220 */ /* 0x080fe40000410000 */
[-C--:B------:R-:W-:Y:S01]  /*c120*/  FMUL.FTZ R156, R156, R8.reuse ;  /* 0x000000089c9c7220 */ /* 0x080fe20000410000 */
[----:B------:R-:W-:Y:S01]  /*c130*/  HMMA.16816.F32 R16, R4, R14, R140 ;  /* 0x0000000e0410723c */ /* 0x000fe2000000188c */
[----:B------:R-:W-:Y:S02]  /*c140*/  FMUL.FTZ R157, R157, R8 ;  /* 0x000000089d9d7220 */ /* 0x000fe40000410000 */
[-C--:B------:R-:W-:Y:S02]  /*c150*/  FMUL.FTZ R158, R158, R3.reuse ;  /* 0x000000039e9e7220 */ /* 0x080fe40000410000 */
[----:B------:R-:W-:-:S02]  /*c160*/  FMUL.FTZ R159, R159, R3 ;  /* 0x000000039f9f7220 */ /* 0x000fc40000410000 */
[-C--:B------:R-:W-:Y:S01]  /*c170*/  FMUL.FTZ R160, R160, R8.reuse ;  /* 0x00000008a0a07220 */ /* 0x080fe20000410000 */
[C---:B------:R-:W-:Y:S01]  /*c180*/  HMMA.16816.F32 R152, R4.reuse, R20, R152 ;  /* 0x000000140498723c */ /* 0x040fe20000001898 */
[-C--:B------:R-:W-:Y:S02]  /*c190*/  FMUL.FTZ R161, R161, R8.reuse ;  /* 0x00000008a1a17220 */ /* 0x080fe40000410000 */
[-C--:B------:R-:W-:Y:S02]  /*c1a0*/  FMUL.FTZ R162, R162, R3.reuse ;  /* 0x00000003a2a27220 */ /* 0x080fe40000410000 */
[----:B------:R-:W-:Y:S02]  /*c1b0*/  FMUL.FTZ R163, R163, R3 ;  /* 0x00000003a3a37220 */ /* 0x000fe40000410000 */
[-C--:B------:R-:W-:Y:S01]  /*c1c0*/  FMUL.FTZ R136, R136, R8.reuse ;  /* 0x0000000888887220 */ /* 0x080fe20000410000 */
[----:B------:R-:W-:Y:S01]  /*c1d0*/  HMMA.16816.F32 R180, R4, R22, R156 ;  /* 0x0000001604b4723c */ /* 0x000fe2000000189c */
[----:B------:R-:W-:-:S02]  /*c1e0*/  FMUL.FTZ R137, R137, R8 ;  /* 0x0000000889897220 */ /* 0x000fc40000410000 */
[-C--:B------:R-:W-:Y:S02]  /*c1f0*/  FMUL.FTZ R138, R138, R3.reuse ;  /* 0x000000038a8a7220 */ /* 0x080fe40000410000 */
[----:B------:R-:W-:Y:S02]  /*c200*/  FMUL.FTZ R139, R139, R3 ;  /* 0x000000038b8b7220 */ /* 0x000fe40000410000 */
[-C--:B------:R-:W-:Y:S01]  /*c210*/  FMUL.FTZ R148, R148, R8.reuse ;  /* 0x0000000894947220 */ /* 0x080fe20000410000 */
[----:B------:R-:W-:Y:S01]  /*c220*/  MOV R140, R17 ;  /* 0x00000011008c7202 */ /* 0x000fe20000000f00 */
[----:B------:R-:W-:Y:S01]  /*c230*/  IMAD.MOV.U32 R141, RZ, RZ, R16 ;  /* 0x000000ffff8d7224 */ /* 0x000fe200078e0010 */
        /* <DEDUP_REMOVED lines=8> */
[-C--:B------:R-:W-:Y:S02]  /*c2c0*/  FMUL.FTZ R164, R164, R8.reuse ;  /* 0x00000008a4a47220 */ /* 0x080fe40000410000 */
[----:B------:R-:W-:Y:S02]  /*c2d0*/  FMUL.FTZ R165, R165, R8 ;  /* 0x00000008a5a57220 */ /* 0x000fe40000410000 */
[-C--:B------:R-:W-:Y:S01]  /*c2e0*/  FMUL.FTZ R166, R166, R3.reuse ;  /* 0x00000003a6a67220 */ /* 0x080fe20000410000 */
[----:B------:R-:W-:Y:S01]  /*c2f0*/  HMMA.16816.F32 R28, R4, R26, R148 ;  /* 0x0000001a041c723c */ /* 0x000fe20000001894 */
[----:B------:R-:W-:Y:S01]  /*c300*/  FMUL.FTZ R167, R167, R3 ;  /* 0x00000003a7a77220 */ /* 0x000fe20000410000 */
[----:B------:R-:W-:Y:S01]  /*c310*/  MOV R11, R180 ;  /* 0x000000b4000b7202 */ /* 0x000fe20000000f00 */
        /* <DEDUP_REMOVED lines=23> */
[C---:B--2---:R-:W-:Y:S01]  /*c490*/  HMMA.16816.F32 R248, R4.reuse, R12, R36 ;  /* 0x0000000c04f8723c */ /* 0x044fe20000001824 */
[-C--:B------:R-:W-:Y:S02]  /*c4a0*/  FMUL.FTZ R57, R57, R8.reuse ;  /* 0x0000000839397220 */ /* 0x080fe40000410000 */
[-C--:B------:R-:W-:Y:S02]  /*c4b0*/  FMUL.FTZ R58, R58, R3.reuse ;  /* 0x000000033a3a7220 */ /* 0x080fe40000410000 */
[----:B------:R-:W-:Y:S02]  /*c4c0*/  FMUL.FTZ R59, R59, R3 ;  /* 0x000000033b3b7220 */ /* 0x000fe40000410000 */
[----:B------:R-:W-:Y:S01]  /*c4d0*/  FMUL.FTZ R64, R64, R8 ;  /* 0x0000000840407220 */ /* 0x000fe20000410000 */
[----:B------:R-:W-:Y:S01]  /*c4e0*/  MOV R143, R22 ;  /* 0x00000016008f7202 */ /* 0x000fe20000000f00 */
[----:B------:R-:W-:Y:S01]  /*c4f0*/  IMAD.MOV.U32 R148, RZ, RZ, R21 ;  /* 0x000000ffff947224 */ /* 0x000fe200078e0015 */
[----:B------:R-:W-:Y:S01]  /*c500*/  MOV R27, R20 ;  /* 0x00000014001b7202 */ /* 0x000fe20000000f00 */
[----:B------:R-:W-:Y:S01]  /*c510*/  IMAD.MOV.U32 R142, RZ, RZ, R23 ;  /* 0x000000ffff8e7224 */ /* 0x000fe200078e0017 */
[----:B------:R-:W-:Y:S01]  /*c520*/  HMMA.16816.F32 R244, R4, R14, R40 ;  /* 0x0000000e04f4723c */ /* 0x000fe20000001828 */
[----:B------:R-:W1:Y:S01]  /*c530*/  LDSM.16.MT88.4 R20, [R210+0x1a000] ;  /* 0x01a00000d214783b */ /* 0x000e620000004200 */
[----:B------:R-:W-:Y:S01]  /*c540*/  FMUL.FTZ R65, R65, R8 ;  /* 0x0000000841417220 */ /* 0x000fe20000410000 */
[----:B------:R-:W-:Y:S01]  /*c550*/  MOV R37, R140 ;  /* 0x0000008c00257202 */ /* 0x000fe20000000f00 */
[----:B------:R-:W-:Y:S01]  /*c560*/  IMAD.MOV.U32 R156, RZ, RZ, R18 ;  /* 0x000000ffff9c7224 */ /* 0x000fe200078e0012 */
[----:B------:R-:W-:Y:S01]  /*c570*/  MOV R151, R19 ;  /* 0x0000001300977202 */ /* 0x000fe20000000f00 */
[----:B------:R-:W-:Y:S01]  /*c580*/  IMAD.MOV.U32 R150, RZ, RZ, R17 ;  /* 0x000000ffff967224 */ /* 0x000fe200078e0011 */
[----:B------:R-:W-:Y:S01]  /*c590*/  MOV R149, R16 ;  /* 0x0000001000957202 */ /* 0x000fe20000000f00 */
[----:B------:R-:W-:Y:S01]  /*c5a0*/  LDSM.16.MT88.4 R12, [R211+0x1a000] ;  /* 0x01a00000d30c783b */ /* 0x000fe20000004200 */
[-C--:B------:R-:W-:Y:S01]  /*c5b0*/  FMUL.FTZ R66, R66, R3.reuse ;  /* 0x0000000342427220 */ /* 0x080fe20000410000 */
[----:B------:R-:W-:Y:S01]  /*c5c0*/  MOV R40, R196 ;  /* 0x000000c400287202 */ /* 0x000fe20000000f00 */
[----:B------:R-:W-:Y:S01]  /*c5d0*/  FMUL.FTZ R67, R67, R3 ;  /* 0x0000000343437220 */ /* 0x000fe20000410000 */
[----:B------:R-:W2:Y:S01]  /*c5e0*/  LDSM.16.MT88.4 R16, [R212+0x1a000] ;  /* 0x01a00000d410783b */ /* 0x000ea20000004200 */
[----:B------:R-:W-:Y:S01]  /*c5f0*/  FMUL.FTZ R144, R144, R8 ;  /* 0x0000000890907220 */ /* 0x000fe20000410000 */
[----:B------:R-:W-:Y:S01]  /*c600*/  MOV R42, R176 ;  /* 0x000000b0002a7202 */ /* 0x000fe20000000f00 */
[----:B------:R-:W-:Y:S01]  /*c610*/  FMUL.FTZ R145, R145, R8 ;  /* 0x0000000891917220 */ /* 0x000fe20000410000 */
[----:B------:R-:W-:Y:S01]  /*c620*/  MOV R39, R9 ;  /* 0x0000000900277202 */ /* 0x000fe20000000f00 */
[----:B------:R-:W-:-:S02]  /*c630*/  FMUL.FTZ R146, R146, R3 ;  /* 0x0000000392927220 */ /* 0x000fc40000410000 */
[-C--:B------:R-:W-:Y:S02]  /*c640*/  FMUL.FTZ R147, R147, R3.reuse ;  /* 0x0000000393937220 */ /* 0x080fe40000410000 */
[----:B------:R-:W-:Y:S02]  /*c650*/  IMAD.MOV.U32 R43, RZ, RZ, R198 ;  /* 0x000000ffff2b7224 */ /* 0x000fe400078e00c6 */
[----:B------:R-:W-:Y:S02]  /*c660*/  IMAD.MOV.U32 R41, RZ, RZ, R197 ;  /* 0x000000ffff297224 */ /* 0x000fe400078e00c5 */
[-C--:B------:R-:W-:Y:S01]  /*c670*/  FMUL.FTZ R72, R72, R8.reuse ;  /* 0x0000000848487220 */ /* 0x080fe20000410000 */
[----:B------:R-:W-:Y:S01]  /*c680*/  HMMA.16816.F32 R144, R4, R24, R144 ;  /* 0x000000180490723c */ /* 0x000fe20000001890 */
[----:B------:R-:W-:Y:S02]  /*c690*/  FMUL.FTZ R73, R73, R8 ;  /* 0x0000000849497220 */ /* 0x000fe40000410000 */
[----:B------:R-:W-:-:S02]  /*c6a0*/  FMUL.FTZ R74, R74, R3 ;  /* 0x000000034a4a7220 */ /* 0x000fc40000410000 */
[-C--:B------:R-:W-:Y:S02]  /*c6b0*/  FMUL.FTZ R75, R75, R3.reuse ;  /* 0x000000034b4b7220 */ /* 0x080fe40000410000 */
[----:B------:R-:W-:Y:S01]  /*c6c0*/  IMAD.MOV.U32 R26, RZ, RZ, R181 ;  /* 0x000000ffff1a7224 */ /* 0x000fe200078e00b5 */
[----:B------:R-:W-:Y:S01]  /*c6d0*/  MOV R25, R182 ;  /* 0x000000b600197202 */ /* 0x000fe20000000f00 */
[----:B------:R-:W-:Y:S02]  /*c6e0*/  IMAD.MOV.U32 R24, RZ, RZ, R183 ;  /* 0x000000ffff187224 */ /* 0x000fe400078e00b7 */
[-C--:B------:R-:W-:Y:S02]  /*c6f0*/  FMUL.FTZ R60, R60, R8.reuse ;  /* 0x000000083c3c7220 */ /* 0x080fe40000410000 */
[----:B------:R-:W-:Y:S01]  /*c700*/  FMUL.FTZ R61, R61, R8 ;  /* 0x000000083d3d7220 */ /* 0x000fe20000410000 */
[----:B-1----:R-:W-:Y:S01]  /*c710*/  HMMA.16816.F32 R240, R4, R20, R44 ;  /* 0x0000001404f0723c */ /* 0x002fe2000000182c */
[----:B------:R-:W-:-:S02]  /*c720*/  FMUL.FTZ R62, R62, R3 ;  /* 0x000000033e3e7220 */ /* 0x000fc40000410000 */
[-C--:B------:R-:W-:Y:S02]  /*c730*/  FMUL.FTZ R63, R63, R3.reuse ;  /* 0x000000033f3f7220 */ /* 0x080fe40000410000 */
[----:B------:R-:W-:Y:S02]  /*c740*/  FMUL.FTZ R68, R68, R8 ;  /* 0x0000000844447220 */ /* 0x000fe40000410000 */
[----:B------:R-:W-:Y:S01]  /*c750*/  IMAD.MOV.U32 R45, RZ, RZ, R195 ;  /* 0x000000ffff2d7224 */ /* 0x000fe200078e00c3 */
[----:B------:R-:W-:Y:S01]  /*c760*/  HMMA.16816.F32 R204, R4, R22, R48 ;  /* 0x0000001604cc723c */ /* 0x000fe20000001830 */
[----:B------:R-:W1:Y:S01]  /*c770*/  LDSM.16.MT88.4 R20, [R209+0x1c000] ;  /* 0x01c00000d114783b */ /* 0x000e620000004200 */
[----:B------:R-:W-:Y:S01]  /*c780*/  MOV R44, R194 ;  /* 0x000000c2002c7202 */ /* 0x000fe20000000f00 */
[----:B------:R-:W-:Y:S01]  /*c790*/  FMUL.FTZ R69, R69, R8 ;  /* 0x0000000845457220 */ /* 0x000fe20000410000 */
[----:B------:R-:W-:Y:S01]  /*c7a0*/  MOV R47, R172 ;  /* 0x000000ac002f7202 */ /* 0x000fe20000000f00 */
[----:B------:R-:W-:-:S02]  /*c7b0*/  FMUL.FTZ R70, R70, R3 ;  /* 0x0000000346467220 */ /* 0x000fc40000410000 */
[----:B------:R-:W-:Y:S01]  /*c7c0*/  FMUL.FTZ R71, R71, R3 ;  /* 0x0000000347477220 */ /* 0x000fe20000410000 */
[C---:B--2---:R-:W-:Y:S01]  /*c7d0*/  HMMA.16816.F32 R200, R4.reuse, R16, R52 ;  /* 0x0000001004c8723c */ /* 0x044fe20000001834 */
[-C--:B------:R-:W-:Y:S01]  /*c7e0*/  FMUL.FTZ R76, R76, R8.reuse ;  /* 0x000000084c4c7220 */ /* 0x080fe20000410000 */
[----:B------:R-:W-:Y:S01]  /*c7f0*/  MOV R48, R11 ;  /* 0x0000000b00307202 */ /* 0x000fe20000000f00 */
[----:B------:R-:W-:Y:S01]  /*c800*/  FMUL.FTZ R77, R77, R8 ;  /* 0x000000084d4d7220 */ /* 0x000fe20000410000 */
[----:B------:R-:W-:Y:S01]  /*c810*/  MOV R50, R25 ;  /* 0x0000001900327202 */ /* 0x000fe20000000f00 */
[----:B------:R-:W-:Y:S02]  /*c820*/  FMUL.FTZ R78, R78, R3 ;  /* 0x000000034e4e7220 */ /* 0x000fe40000410000 */
[----:B------:R-:W-:Y:S01]  /*c830*/  IMAD.MOV.U32 R53, RZ, RZ, R191 ;  /* 0x000000ffff357224 */ /* 0x000fe200078e00bf */
[----:B------:R-:W-:Y:S01]  /*c840*/  HMMA.16816.F32 R196, R4, R18, R56 ;  /* 0x0000001204c4723c */ /* 0x000fe20000001838 */
[----:B------:R-:W-:Y:S01]  /*c850*/  MOV R52, R190 ;  /* 0x000000be00347202 */ /* 0x000fe20000000f00 */
[----:B------:R-:W2:Y:S01]  /*c860*/  LDSM.16.MT88.4 R16, [R210+0x1c000] ;  /* 0x01c00000d210783b */ /* 0x000ea20000004200 */
[----:B------:R-:W-:Y:S01]  /*c870*/  MOV R54, R192 ;  /* 0x000000c000367202 */ /* 0x000fe20000000f00 */
[----:B------:R-:W-:-:S02]  /*c880*/  IMAD.MOV.U32 R55, RZ, RZ, R193 ;  /* 0x000000ffff377224 */ /* 0x000fc400078e00c1 */
[----:B------:R-:W-:Y:S01]  /*c890*/  FMUL.FTZ R79, R79, R3 ;  /* 0x000000034f4f7220 */ /* 0x000fe20000410000 */
[----:B------:R-:W-:Y:S01]  /*c8a0*/  MOV R58, R188 ;  /* 0x000000bc003a7202 */ /* 0x000fe20000000f00 */
[----:B------:R-:W-:Y:S01]  /*c8b0*/  IMAD.MOV.U32 R59, RZ, RZ, R189 ;  /* 0x000000ffff3b7224 */ /* 0x000fe200078e00bd */
[C---:B------:R-:W-:Y:S01]  /*c8c0*/  HMMA.16816.F32 R192, R4.reuse, R12, R60 ;  /* 0x0000000c04c0723c */ /* 0x040fe2000000183c */
[-C--:B------:R-:W-:Y:S01]  /*c8d0*/  FMUL.FTZ R80, R80, R8.reuse ;  /* 0x0000000850507220 */ /* 0x080fe20000410000 */
[----:B------:R-:W-:Y:S01]  /*c8e0*/  MOV R57, R151 ;  /* 0x0000009700397202 */ /* 0x000fe20000000f00 */
[----:B------:R-:W-:Y:S02]  /*c8f0*/  FMUL.FTZ R81, R81, R8 ;  /* 0x0000000851517220 */ /* 0x000fe40000410000 */
[-C--:B------:R-:W-:Y:S02]  /*c900*/  FMUL.FTZ R82, R82, R3.reuse ;  /* 0x0000000352527220 */ /* 0x080fe40000410000 */
[----:B------:R-:W-:Y:S01]  /*c910*/  FMUL.FTZ R83, R83, R3 ;  /* 0x0000000353537220 */ /* 0x000fe20000410000 */
        /* <DEDUP_REMOVED lines=8> */
[----:B------:R-:W-:Y:S01]  /*c9a0*/  IMAD.MOV.U32 R65, RZ, RZ, R186 ;  /* 0x000000ffff417224 */ /* 0x000fe200078e00ba */
[----:B-1----:R-:W-:Y:S01]  /*c9b0*/  HMMA.16816.F32 R180, R4, R22, R72 ;  /* 0x0000001604b4723c */ /* 0x002fe20000001848 */
[-C--:B------:R-:W-:Y:S01]  /*c9c0*/  FMUL.FTZ R84, R84, R8.reuse ;  /* 0x0000000854547220 */ /* 0x080fe20000410000 */
[----:B------:R-:W-:Y:S01]  /*c9d0*/  MOV R66, R149 ;  /* 0x0000009500427202 */ /* 0x000fe20000000f00 */
[----:B------:R-:W-:-:S02]  /*c9e0*/  FMUL.FTZ R85, R85, R8 ;  /* 0x0000000855557220 */ /* 0x000fc40000410000 */
[-C--:B------:R-:W-:Y:S02]  /*c9f0*/  FMUL.FTZ R86, R86, R3.reuse ;  /* 0x0000000356567220 */ /* 0x080fe40000410000 */
[----:B------:R-:W-:Y:S01]  /*ca00*/  MOV R72, R64 ;  /* 0x0000004000487202 */ /* 0x000fe20000000f00 */
[----:B------:R-:W-:Y:S01]  /*ca10*/  IMAD.MOV.U32 R73, RZ, RZ, R65 ;  /* 0x000000ffff497224 */ /* 0x000fe200078e0041 */
[----:B------:R-:W-:Y:S01]  /*ca20*/  MOV R65, R54 ;  /* 0x0000003600417202 */ /* 0x000fe20000000f00 */
[----:B------:R-:W-:Y:S01]  /*ca30*/  IMAD.MOV.U32 R64, RZ, RZ, R53 ;  /* 0x000000ffff407224 */ /* 0x000fe200078e0035 */
[C---:B------:R-:W-:Y:S01]  /*ca40*/  HMMA.16816.F32 R184, R4.reuse, R20, R68 ;  /* 0x0000001404b8723c */ /* 0x040fe20000001844 */
[----:B------:R-:W4:Y:S01]  /*ca50*/  LDL.LU R53, [R1+0x4] ;  /* 0x0000040001357983 */ /* 0x000f220000300800 */
[-C--:B------:R-:W-:Y:S02]  /*ca60*/  FMUL.FTZ R87, R87, R3.reuse ;  /* 0x0000000357577220 */ /* 0x080fe40000410000 */
[-C--:B------:R-:W-:Y:S01]  /*ca70*/  FMUL.FTZ R88, R88, R8.reuse ;  /* 0x0000000858587220 */ /* 0x080fe20000410000 */
[----:B------:R-:W4:Y:S01]  /*ca80*/  LDL.LU R54, [R1] ;  /* 0x0000000001367983 */ /* 0x000f220000300800 */
[----:B------:R-:W-:Y:S01]  /*ca90*/  FMUL.FTZ R89, R89, R8 ;  /* 0x0000000859597220 */ /* 0x000fe20000410000 */
[----:B------:R-:W-:Y:S01]  /*caa0*/  MOV R71, R174 ;  /* 0x000000ae00477202 */ /* 0x000fe20000000f00 */
[C---:B--2---:R-:W-:Y:S01]  /*cab0*/  HMMA.16816.F32 R140, R4.reuse, R16, R76 ;  /* 0x00000010048c723c */ /* 0x044fe2000000184c */
[----:B------:R-:W1:Y:S01]  /*cac0*/  LDSM.16.MT88.4 R20, [R211+0x1c000] ;  /* 0x01c00000d314783b */ /* 0x000e620000004200 */
[-C--:B------:R-:W-:Y:S01]  /*cad0*/  FMUL.FTZ R90, R90, R3.reuse ;  /* 0x000000035a5a7220 */ /* 0x080fe20000410000 */
[----:B------:R-:W-:Y:S01]  /*cae0*/  MOV R70, R56 ;  /* 0x0000003800467202 */ /* 0x000fe20000000f00 */
[----:B------:R-:W-:Y:S01]  /*caf0*/  FMUL.FTZ R91, R91, R3 ;  /* 0x000000035b5b7220 */ /* 0x000fe20000410000 */
[----:B------:R-:W-:Y:S01]  /*cb00*/  MOV R68, R66 ;  /* 0x0000004200447202 */ /* 0x000fe20000000f00 */
[----:B------:R-:W-:Y:S01]  /*cb10*/  IMAD.MOV.U32 R11, RZ, RZ, R175 ;  /* 0x000000ffff0b7224 */ /* 0x000fe200078e00af */
[----:B------:R-:W-:Y:S01]  /*cb20*/  MOV R77, R58 ;  /* 0x0000003a004d7202 */ /* 0x000fe20000000f00 */
[----:B------:R-:W-:Y:S01]  /*cb30*/  HMMA.16816.F32 R156, R4, R18, R80 ;  /* 0x00000012049c723c */ /* 0x000fe20000001850 */
[----:B------:R-:W2:Y:S01]  /*cb40*/  LDSM.16.MT88.4 R16, [R209+0x1e000] ;  /* 0x01e00000d110783b */ /* 0x000ea20000004200 */
[----:B------:R-:W-:Y:S01]  /*cb50*/  IMAD.MOV.U32 R46, RZ, RZ, R173 ;  /* 0x000000ffff2e7224 */ /* 0x000fe200078e00ad */
[----:B------:R-:W-:Y:S01]  /*cb60*/  MOV R79, R52 ;  /* 0x00000034004f7202 */ /* 0x000fe20000000f00 */
[----:B------:R-:W-:-:S02]  /*cb70*/  FMUL.FTZ R92, R92, R8 ;  /* 0x000000085c5c7220 */ /* 0x000fc40000410000 */
[-C--:B------:R-:W-:Y:S02]  /*cb80*/  FMUL.FTZ R93, R93, R8.reuse ;  /* 0x000000085d5d7220 */ /* 0x080fe40000410000 */
[C---:B---3--:R-:W-:Y:S01]  /*cb90*/  HMMA.16816.F32 R176, R4.reuse, R12, R84 ;  /* 0x0000000c04b0723c */ /* 0x048fe20000001854 */
[-C--:B------:R-:W-:Y:S02]  /*cba0*/  FMUL.FTZ R94, R94, R3.reuse ;  /* 0x000000035e5e7220 */ /* 0x080fe40000410000 */
[----:B------:R-:W-:Y:S02]  /*cbb0*/  FMUL.FTZ R95, R95, R3 ;  /* 0x000000035f5f7220 */ /* 0x000fe40000410000 */
[----:B------:R-:W-:Y:S02]  /*cbc0*/  FFMA.FTZ R9, R32, c[0x0][0x23c], -R2 ;  /* 0x00008f0020097a23 */ /* 0x000fe40000010802 */
[-C--:B------:R-:W-:Y:S01]  /*cbd0*/  FMUL.FTZ R96, R96, R8.reuse ;  /* 0x0000000860607220 */ /* 0x080fe20000410000 */
[----:B------:R-:W-:Y:S01]  /*cbe0*/  HMMA.16816.F32 R172, R4, R14, R88 ;  /* 0x0000000e04ac723c */ /* 0x000fe20000001858 */
[----:B------:R-:W3:Y:S01]  /*cbf0*/  LDSM.16.MT88.4 R12, [R210+0x1e000] ;  /* 0x01e00000d20c783b */ /* 0x000ee20000004200 */
[----:B------:R-:W-:-:S02]  /*cc00*/  FMUL.FTZ R97, R97, R8 ;  /* 0x0000000861617220 */ /* 0x000fc40000410000 */
[-C--:B------:R-:W-:Y:S02]  /*cc10*/  FMUL.FTZ R98, R98, R3.reuse ;  /* 0x0000000362627220 */ /* 0x080fe40000410000 */
[-C--:B------:R-:W-:Y:S02]  /*cc20*/  FMUL.FTZ R99, R99, R3.reuse ;  /* 0x0000000363637220 */ /* 0x080fe40000410000 */
[-C--:B------:R-:W-:Y:S02]  /*cc30*/  FMUL.FTZ R100, R100, R8.reuse ;  /* 0x0000000864647220 */ /* 0x080fe40000410000 */
[----:B------:R-:W-:Y:S02]  /*cc40*/  FMUL.FTZ R101, R101, R8 ;  /* 0x0000000865657220 */ /* 0x000fe40000410000 */
[-C--:B------:R-:W-:Y:S02]  /*cc50*/  FMUL.FTZ R102, R102, R3.reuse ;  /* 0x0000000366667220 */ /* 0x080fe40000410000 */
[----:B------:R-:W-:-:S02]  /*cc60*/  FMUL.FTZ R103, R103, R3 ;  /* 0x0000000367677220 */ /* 0x000fc40000410000 */
[-C--:B------:R-:W-:Y:S01]  /*cc70*/  FMUL.FTZ R104, R104, R8.reuse ;  /* 0x0000000868687220 */ /* 0x080fe20000410000 */
[C---:B-1----:R-:W-:Y:S01]  /*cc80*/  HMMA.16816.F32 R88, R4.reuse, R20, R92 ;  /* 0x000000140458723c */ /* 0x042fe2000000185c */
[----:B------:R1:W-:Y:S01]  /*cc90*/  MUFU.EX2 R92, R9 ;  /* 0x00000009005c7308 */ /* 0x0003e20000000800 */
[----:B------:R-:W-:Y:S02]  /*cca0*/  FMUL.FTZ R105, R105, R8 ;  /* 0x0000000869697220 */ /* 0x000fe40000410000 */
[-C--:B------:R-:W-:Y:S02]  /*ccb0*/  FMUL.FTZ R106, R106, R3.reuse ;  /* 0x000000036a6a7220 */ /* 0x080fe40000410000 */
[----:B------:R-:W-:Y:S02]  /*ccc0*/  FMUL.FTZ R107, R107, R3 ;  /* 0x000000036b6b7220 */ /* 0x000fe40000410000 */
[----:B------:R-:W-:Y:S01]  /*ccd0*/  HMMA.16816.F32 R160, R4, R22, R96 ;  /* 0x0000001604a0723c */ /* 0x000fe20000001860 */
[----:B------:R-:W-:Y:S01]  /*cce0*/  IMAD.MOV.U32 R67, RZ, RZ, R150 ;  /* 0x000000ffff437224 */ /* 0x000fe200078e0096 */
[----:B------:R-:W3:Y:S01]  /*ccf0*/  LDSM.16.MT88.4 R20, [R212+0x1e000] ;  /* 0x01e00000d414783b */ /* 0x000ee20000004200 */
[----:B------:R-:W-:-:S02]  /*cd00*/  IMAD.MOV.U32 R61, RZ, RZ, R148 ;  /* 0x000000ffff3d7224 */ /* 0x000fc400078e0094 */
[-C--:B------:R-:W-:Y:S02]  /*cd10*/  FMUL.FTZ R108, R108, R8.reuse ;  /* 0x000000086c6c7220 */ /* 0x080fe40000410000 */
[-C--:B------:R-:W-:Y:S01]  /*cd20*/  FMUL.FTZ R109, R109, R8.reuse ;  /* 0x000000086d6d7220 */ /* 0x080fe20000410000 */
[C---:B--2---:R-:W-:Y:S01]  /*cd30*/  HMMA.16816.F32 R164, R4.reuse, R16, R100 ;  /* 0x0000001004a4723c */ /* 0x044fe20000001864 */
[----:B-1----:R-:W-:Y:S02]  /*cd40*/  FFMA.FTZ R9, R33, c[0x0][0x23c], -R2 ;  /* 0x00008f0021097a23 */ /* 0x002fe40000010802 */
[-C--:B------:R-:W-:Y:S02]  /*cd50*/  FMUL.FTZ R110, R110, R3.reuse ;  /* 0x000000036e6e7220 */ /* 0x080fe40000410000 */
[----:B------:R1:W2:Y:S01]  /*cd60*/  MUFU.EX2 R98, R9 ;  /* 0x0000000900627308 */ /* 0x0002a20000000800 */
[----:B------:R-:W-:Y:S02]  /*cd70*/  FMUL.FTZ R111, R111, R3 ;  /* 0x000000036f6f7220 */ /* 0x000fe40000410000 */
[----:B------:R-:W-:Y:S01]  /*cd80*/  HMMA.16816.F32 R148, R4, R18, R104 ;  /* 0x000000120494723c */ /* 0x000fe20000001868 */
[-C--:B------:R-:W-:Y:S01]  /*cd90*/  FMUL.FTZ R112, R112, R8.reuse ;  /* 0x0000000870707220 */ /* 0x080fe20000410000 */
[----:B------:R-:W2:Y:S01]  /*cda0*/  LDSM.16.MT88.4 R16, [R211+0x1e000] ;  /* 0x01e00000d310783b */ /* 0x000ea20000004200 */
[----:B------:R-:W-:-:S02]  /*cdb0*/  FMUL.FTZ R113, R113, R8 ;  /* 0x0000000871717220 */ /* 0x000fc40000410000 */
[-C--:B------:R-:W-:Y:S02]  /*cdc0*/  FMUL.FTZ R114, R114, R3.reuse ;  /* 0x0000000372727220 */ /* 0x080fe40000410000 */
[----:B------:R-:W-:Y:S01]  /*cdd0*/  FMUL.FTZ R115, R115, R3 ;  /* 0x0000000373737220 */ /* 0x000fe20000410000 */
[C---:B---3--:R-:W-:Y:S01]  /*cde0*/  HMMA.16816.F32 R108, R4.reuse, R12, R108 ;  /* 0x0000000c046c723c */ /* 0x048fe2000000186c */
[----:B------:R-:W-:Y:S02]  /*cdf0*/  IMAD.MOV.U32 R38, RZ, RZ, R10 ;  /* 0x000000ffff267224 */ /* 0x000fe400078e000a */
[----:B------:R-:W-:Y:S02]  /*ce00*/  IMAD.MOV.U32 R49, RZ, RZ, R26 ;  /* 0x000000ffff317224 */ /* 0x000fe400078e001a */
[----:B-1----:R-:W-:Y:S02]  /*ce10*/  FFMA.FTZ R9, R34, c[0x0][0x23c], -R2 ;  /* 0x00008f0022097a23 */ /* 0x002fe40000010802 */
[----:B------:R-:W-:Y:S01]  /*ce20*/  IMAD.MOV.U32 R51, RZ, RZ, R24 ;  /* 0x000000ffff337224 */ /* 0x000fe200078e0018 */
[----:B------:R-:W-:Y:S01]  /*ce30*/  HMMA.16816.F32 R112, R4, R14, R112 ;  /* 0x0000000e0470723c */ /* 0x000fe20000001870 */
[----:B------:R1:W-:Y:S01]  /*ce40*/  MUFU.EX2 R74, R9 ;  /* 0x00000009004a7308 */ /* 0x0003e20000000800 */
[----:B------:R-:W3:Y:S01]  /*ce50*/  LDSM.16.MT88.4 R12, [R209+0x18800] ;  /* 0x01880000d10c783b */ /* 0x000ee20000004200 */
[----:B------:R-:W-:-:S02]  /*ce60*/  FMUL.FTZ R116, R116, R8 ;  /* 0x0000000874747220 */ /* 0x000fc40000410000 */
[-C--:B------:R-:W-:Y:S01]  /*ce70*/  FMUL.FTZ R117, R117, R8.reuse ;  /* 0x0000000875757220 */ /* 0x080fe20000410000 */
[----:B------:R-:W3:Y:S01]  /*ce80*/  LDSM.16.MT88.4 R24, [R210+0x18800] ;  /* 0x01880000d218783b */ /* 0x000ee20000004200 */
[-C--:B------:R-:W-:Y:S02]  /*ce90*/  FMUL.FTZ R118, R118, R3.reuse ;  /* 0x0000000376767220 */ /* 0x080fe40000410000 */
[-C--:B------:R-:W-:Y:S02]  /*cea0*/  FMUL.FTZ R119, R119, R3.reuse ;  /* 0x0000000377777220 */ /* 0x080fe40000410000 */
[-C--:B------:R-:W-:Y:S02]  /*ceb0*/  FMUL.FTZ R120, R120, R8.reuse ;  /* 0x0000000878787220 */ /* 0x080fe40000410000 */
[----:B------:R-:W-:Y:S02]  /*cec0*/  FMUL.FTZ R121, R121, R8 ;  /* 0x0000000879797220 */ /* 0x000fe40000410000 */
[----:B------:R-:W-:Y:S01]  /*ced0*/  FMUL.FTZ R122, R122, R3 ;  /* 0x000000037a7a7220 */ /* 0x000fe20000410000 */
[----:B------:R-:W-:Y:S01]  /*cee0*/  HMMA.16816.F32 R116, R4, R20, R116 ;  /* 0x000000140474723c */ /* 0x000fe20000001874 */
[----:B-1----:R-:W-:-:S02]  /*cef0*/  FFMA.FTZ R9, R35, c[0x0][0x23c], -R2 ;  /* 0x00008f0023097a23 */ /* 0x002fc40000010802 */
[-C--:B------:R-:W-:Y:S02]  /*cf00*/  FMUL.FTZ R123, R123, R3.reuse ;  /* 0x000000037b7b7220 */ /* 0x080fe40000410000 */
[----:B------:R1:W1:Y:S01]  /*cf10*/  MUFU.EX2 R103, R9 ;  /* 0x0000000900677308 */ /* 0x0002620000000800 */
[-C--:B------:R-:W-:Y:S02]  /*cf20*/  FMUL.FTZ R124, R124, R8.reuse ;  /* 0x000000087c7c7220 */ /* 0x080fe40000410000 */
[-C--:B------:R-:W-:Y:S02]  /*cf30*/  FMUL.FTZ R125, R125, R8.reuse ;  /* 0x000000087d7d7220 */ /* 0x080fe40000410000 */
[-C--:B------:R-:W-:Y:S01]  /*cf40*/  FMUL.FTZ R126, R126, R3.reuse ;  /* 0x000000037e7e7220 */ /* 0x080fe20000410000 */
[----:B------:R-:W-:Y:S01]  /*cf50*/  HMMA.16816.F32 R120, R4, R22, R120 ;  /* 0x000000160478723c */ /* 0x000fe20000001878 */
[----:B------:R-:W-:Y:S01]  /*cf60*/  FMUL.FTZ R127, R127, R3 ;  /* 0x000000037f7f7220 */ /* 0x000fe20000410000 */
[----:B------:R-:W3:Y:S01]  /*cf70*/  LDSM.16.MT88.4 R20, [R212+0x18800] ;  /* 0x01880000d414783b */ /* 0x000ee20000004200 */
[----:B------:R-:W-:-:S02]  /*cf80*/  FMUL.FTZ R128, R128, R8 ;  /* 0x0000000880807220 */ /* 0x000fc40000410000 */
[----:B------:R-:W-:Y:S02]  /*cf90*/  FMUL.FTZ R129, R129, R8 ;  /* 0x0000000881817220 */ /* 0x000fe40000410000 */
[-C--:B------:R-:W-:Y:S01]  /*cfa0*/  FMUL.FTZ R130, R130, R3.reuse ;  /* 0x0000000382827220 */ /* 0x080fe20000410000 */
[C---:B--2---:R-:W-:Y:S01]  /*cfb0*/  HMMA.16816.F32 R124, R4.reuse, R16, R124 ;  /* 0x00000010047c723c */ /* 0x044fe2000000187c */
[----:B------:R-:W-:Y:S02]  /*cfc0*/  FMUL.FTZ R131, R131, R3 ;  /* 0x0000000383837220 */ /* 0x000fe40000410000 */
[----:B-1----:R-:W-:Y:S02]  /*cfd0*/  FFMA.FTZ R9, R134, c[0x0][0x23c], -R0 ;  /* 0x00008f0086097a23 */ /* 0x002fe40000010800 */
[----:B------:R-:W-:Y:S02]  /*cfe0*/  IMAD.MOV.U32 R75, RZ, RZ, R71 ;  /* 0x000000ffff4b7224 */ /* 0x000fe400078e0047 */
[----:B------:R1:W-:Y:S01]  /*cff0*/  MUFU.EX2 R99, R9 ;  /* 0x0000000900637308 */ /* 0x0003e20000000800 */
[----:B------:R-:W-:Y:S01]  /*d000*/  HMMA.16816.F32 R128, R4, R18, R128 ;  /* 0x000000120480723c */ /* 0x000fe20000001880 */
[----:B------:R-:W-:Y:S01]  /*d010*/  LDSM.16.MT88.4 R16, [R211+0x18800] ;  /* 0x01880000d310783b */ /* 0x000fe20000004200 */
[----:B------:R-:W-:Y:S01]  /*d020*/  IMAD.MOV.U32 R71, RZ, RZ, R57 ;  /* 0x000000ffff477224 */ /* 0x000fe200078e0039 */
[----:B------:R-:W-:Y:S01]  /*d030*/  MOV R57, R40 ;  /* 0x0000002800397202 */ /* 0x000fe20000000f00 */
[----:B------:R-:W-:Y:S01]  /*d040*/  IMAD.MOV.U32 R78, RZ, RZ, R59 ;  /* 0x000000ffff4e7224 */ /* 0x000fe200078e003b */
[----:B------:R-:W-:Y:S01]  /*d050*/  MOV R59, R42 ;  /* 0x0000002a003b7202 */ /* 0x000fe20000000f00 */
[----:B------:R-:W-:Y:S01]  /*d060*/  IMAD.MOV.U32 R58, RZ, RZ, R41 ;  /* 0x000000ffff3a7224 */ /* 0x000fe200078e0029 */
[----:B------:R-:W-:Y:S01]  /*d070*/  F2FP.PACK_AB R4, R98, R92 ;  /* 0x0000005c6204723e */ /* 0x000fe200000000ff */
[----:B------:R-:W-:Y:S01]  /*d080*/  IMAD.MOV.U32 R52, RZ, RZ, R43 ;  /* 0x000000ffff347224 */ /* 0x000fe200078e002b */
[----:B------:R-:W-:Y:S01]  /*d090*/  F2FP.PACK_AB R6, R103, R74 ;  /* 0x0000004a6706723e */ /* 0x000fe200000000ff */
[----:B------:R-:W-:Y:S01]  /*d0a0*/  IMAD.MOV.U32 R69, RZ, RZ, R67 ;  /* 0x000000ffff457224 */ /* 0x000fe200078e0043 */
[----:B------:R-:W-:Y:S01]  /*d0b0*/  MOV R67, R44 ;  /* 0x0000002c00437202 */ /* 0x000fe20000000f00 */
[----:B------:R-:W-:-:S02]  /*d0c0*/  IMAD.MOV.U32 R56, RZ, RZ, R45 ;  /* 0x000000ffff387224 */ /* 0x000fc400078e002d */
[----:B------:R-:W-:Y:S02]  /*d0d0*/  IMAD.MOV.U32 R66, RZ, RZ, R55 ;  /* 0x000000ffff427224 */ /* 0x000fe400078e0037 */
[----:B-1----:R-:W-:-:S04]  /*d0e0*/  FFMA.FTZ R9, R135, c[0x0][0x23c], -R0 ;  /* 0x00008f0087097a23 */ /* 0x002fc80000010800 */
[----:B------:R1:W2:Y:S02]  /*d0f0*/  MUFU.EX2 R97, R9 ;  /* 0x0000000900617308 */ /* 0x0002a40000000800 */
[----:B-1----:R-:W-:Y:S01]  /*d100*/  FFMA.FTZ R9, R170, c[0x0][0x23c], -R0 ;  /* 0x00008f00aa097a23 */ /* 0x002fe20000010800 */
[----:B--2---:R-:W-:-:S05]  /*d110*/  F2FP.PACK_AB R5, R97, R99 ;  /* 0x000000636105723e */ /* 0x004fca00000000ff */
[----:B------:R1:W-:Y:S02]  /*d120*/  MUFU.EX2 R87, R9 ;  /* 0x0000000900577308 */ /* 0x0003e40000000800 */
[----:B-1----:R-:W-:-:S06]  /*d130*/  FFMA.FTZ R9, R171, c[0x0][0x23c], -R0 ;  /* 0x00008f00ab097a23 */ /* 0x002fcc0000010800 */
[----:B------:R-:W1:Y:S02]  /*d140*/  MUFU.EX2 R10, R9 ;  /* 0x00000009000a7308 */ /* 0x000e640000000800 */
[----:B-1----:R-:W-:-:S07]  /*d150*/  F2FP.PACK_AB R7, R10, R87 ;  /* 0x000000570a07723e */ /* 0x002fce00000000ff */
[C---:B---3--:R-:W-:Y:S08]  /*d160*/  HMMA.16816.F32 R136, R4.reuse, R12, R136 ;  /* 0x0000000c0488723c */ /* 0x048ff00000001888 */
[C---:B------:R-:W-:Y:S01]  /*d170*/  HMMA.16816.F32 R36, R4.reuse, R14, R36 ;  /* 0x0000000e0424723c */ /* 0x040fe20000001824 */
[----:B------:R-:W1:Y:S07]  /*d180*/  LDSM.16.MT88.4 R12, [R209+0x1a800] ;  /* 0x01a80000d10c783b */ /* 0x000e6e0000004200 */
[C---:B------:R-:W-:Y:S01]  /*d190*/  HMMA.16816.F32 R40, R4.reuse, R26, R28 ;  /* 0x0000001a0428723c */ /* 0x040fe2000000181c */
[----:B------:R-:W2:Y:S07]  /*d1a0*/  LDSM.16.MT88.4 R28, [R210+0x1a800] ;  /* 0x01a80000d21c783b */ /* 0x000eae0000004200 */
        /* <DEDUP_REMOVED lines=12> */
[C---:B------:R-:W-:Y:S08]  /*d270*/  HMMA.16816.F32 R152, R4.reuse, R20, R152 ;  /* 0x000000140498723c */ /* 0x040ff00000001898 */
[C---:B------:R-:W-:Y:S01]  /*d280*/  HMMA.16816.F32 R48, R4.reuse, R22, R48 ;  /* 0x000000160430723c */ /* 0x040fe20000001830 */
[----:B------:R-:W-:Y:S07]  /*d290*/  LDSM.16.MT88.4 R20, [R211+0x1a800] ;  /* 0x01a80000d314783b */ /* 0x000fee0000004200 */
[C---:B-1----:R-:W-:Y:S08]  /*d2a0*/  HMMA.16816.F32 R56, R4.reuse, R12, R248 ;  /* 0x0000000c0438723c */ /* 0x042ff000000018f8 */
[C---:B------:R-:W-:Y:S01]  /*d2b0*/  HMMA.16816.F32 R44, R4.reuse, R14, R244 ;  /* 0x0000000e042c723c */ /* 0x040fe200000018f4 */
[----:B------:R-:W1:Y:S07]  /*d2c0*/  LDSM.16.MT88.4 R12, [R209+0x1c800] ;  /* 0x01c80000d10c783b */ /* 0x000e6e0000004200 */
[----:B------:R-:W-:Y:S01]  /*d2d0*/  HMMA.16816.F32 R60, R4, R16, R60 ;  /* 0x00000010043c723c */ /* 0x000fe2000000183c */
        /* <DEDUP_REMOVED lines=11> */
[----:B----4-:R-:W-:Y:S01]  /*d390*/  IMAD.MOV.U32 R77, RZ, RZ, R53 ;  /* 0x000000ffff4d7224 */ /* 0x010fe200078e0035 */
[----:B--2---:R-:W-:Y:S01]  /*d3a0*/  HMMA.16816.F32 R64, R4, R30, R204 ;  /* 0x0000001e0440723c */ /* 0x004fe200000018cc */
[----:B------:R-:W-:-:S02]  /*d3b0*/  IMAD.MOV.U32 R79, RZ, RZ, R55 ;  /* 0x000000ffff4f7224 */ /* 0x000fc400078e0037 */
        /* <DEDUP_REMOVED lines=9> */
[----:B------:R-:W-:Y:S01]  /*d450*/  MOV R204, R75 ;  /* 0x0000004b00cc7202 */ /* 0x000fe20000000f00 */
[----:B------:R-:W-:Y:S01]  /*d460*/  IMAD.MOV.U32 R251, RZ, RZ, R76 ;  /* 0x000000fffffb7224 */ /* 0x000fe200078e004c */
[----:B---3--:R-:W-:Y:S01]  /*d470*/  HMMA.16816.F32 R72, R4, R24, R200 ;  /* 0x000000180448723c */ /* 0x008fe200000018c8 */
[----:B------:R-:W-:-:S02]  /*d480*/  MOV R134, R79 ;  /* 0x0000004f00867202 */ /* 0x000fc40000000f00 */
[----:B------:R-:W-:Y:S01]  /*d490*/  MOV R248, R32 ;  /* 0x0000002000f87202 */ /* 0x000fe20000000f00 */
[----:B------:R-:W-:Y:S01]  /*d4a0*/  IMAD.MOV.U32 R245, RZ, RZ, R97 ;  /* 0x000000fffff57224 */ /* 0x000fe200078e0061 */
[----:B------:R-:W-:Y:S01]  /*d4b0*/  MOV R246, R98 ;  /* 0x0000006200f67202 */ /* 0x000fe20000000f00 */
[----:B------:R-:W-:Y:S01]  /*d4c0*/  IMAD.MOV.U32 R247, RZ, RZ, R99 ;  /* 0x000000fffff77224 */ /* 0x000fe200078e0063 */
[----:B------:R-:W-:Y:S01]  /*d4d0*/  MOV R201, R77 ;  /* 0x0000004d00c97202 */ /* 0x000fe20000000f00 */
[----:B------:R-:W-:Y:S01]  /*d4e0*/  IMAD.MOV.U32 R200, RZ, RZ, R78 ;  /* 0x000000ffffc87224 */ /* 0x000fe200078e004e */
[----:B------:R2:W5:Y:S01]  /*d4f0*/  LDL.LU R214, [R1+0x48] ;  /* 0x0000480001d67983 */ /* 0x0005620000300800 */
[----:B------:R-:W-:Y:S03]  /*d500*/  HMMA.16816.F32 R76, R4, R26, R196 ;  /* 0x0000001a044c723c */ /* 0x000fe600000018c4 */
[----:B------:R-:W3:Y:S01]  /*d510*/  LDSM.16.MT88.4 R24, [R212+0x1c800] ;  /* 0x01c80000d418783b */ /* 0x000ee20000004200 */
[----:B------:R-:W-:Y:S01]  /*d520*/  IMAD.MOV.U32 R203, RZ, RZ, R102 ;  /* 0x000000ffffcb7224 */ /* 0x000fe200078e0066 */
[----:B------:R-:W-:-:S02]  /*d530*/  MOV R202, R103 ;  /* 0x0000006700ca7202 */ /* 0x000fc40000000f00 */
[----:B------:R-:W-:Y:S01]  /*d540*/  IMAD.MOV.U32 R199, RZ, RZ, R94 ;  /* 0x000000ffffc77224 */ /* 0x000fe200078e005e */
[C---:B------:R-:W-:Y:S01]  /*d550*/  HMMA.16816.F32 R52, R4.reuse, R28, R240 ;  /* 0x0000001c0434723c */ /* 0x040fe200000018f0 */
[----:B------:R-:W-:Y:S01]  /*d560*/  IMAD.MOV.U32 R198, RZ, RZ, R82 ;  /* 0x000000ffffc67224 */ /* 0x000fe200078e0052 */
[----:B------:R-:W-:Y:S01]  /*d570*/  MOV R197, R85 ;  /* 0x0000005500c57202 */ /* 0x000fe20000000f00 */
[----:B------:R-:W-:Y:S01]  /*d580*/  IMAD.MOV.U32 R207, RZ, RZ, R84 ;  /* 0x000000ffffcf7224 */ /* 0x000fe200078e0054 */
[----:B------:R-:W-:Y:S03]  /*d590*/  LDSM.16.MT88.4 R28, [R210+0x1c800] ;  /* 0x01c80000d21c783b */ /* 0x000fe60000004200 */
[----:B------:R-:W-:Y:S01]  /*d5a0*/  MOV R242, R95 ;  /* 0x0000005f00f27202 */ /* 0x000fe20000000f00 */
[----:B-1----:R-:W-:Y:S01]  /*d5b0*/  HMMA.16816.F32 R100, R4, R14, R180 ;  /* 0x0000000e0464723c */ /* 0x002fe200000018b4 */
[----:B------:R-:W-:Y:S01]  /*d5c0*/  MOV R241, R81 ;  /* 0x0000005100f17202 */ /* 0x000fe20000000f00 */
[----:B------:R2:W5:Y:S01]  /*d5d0*/  LDL.LU R213, [R1+0x44] ;  /* 0x0000440001d57983 */ /* 0x0005620000300800 */
[----:B------:R-:W-:Y:S01]  /*d5e0*/  MOV R240, R83 ;  /* 0x0000005300f07202 */ /* 0x000fe20000000f00 */
[----:B------:R-:W-:-:S02]  /*d5f0*/  IMAD.MOV.U32 R243, RZ, RZ, R33 ;  /* 0x000000fffff37224 */ /* 0x000fc400078e0021 */
[----:B------:R-:W-:Y:S02]  /*d600*/  LDSM.16.MT88.4 R32, [R210+0x1e800] ;  /* 0x01e80000d220783b */ /* 0x000fe40000004200 */
[C---:B------:R-:W-:Y:S01]  /*d610*/  HMMA.16816.F32 R80, R4.reuse, R20, R192 ;  /* 0x000000140450723c */ /* 0x040fe200000018c0 */
[----:B------:R1:W-:Y:S07]  /*d620*/  MUFU.EX2 R196, R9 ;  /* 0x0000000900c47308 */ /* 0x0003ee0000000800 */
[C---:B------:R-:W-:Y:S01]  /*d630*/  HMMA.16816.F32 R88, R4.reuse, R16, R88 ;  /* 0x000000100458723c */ /* 0x040fe20000001858 */
[----:B------:R-:W-:Y:S01]  /*d640*/  IMAD.MOV.U32 R192, RZ, RZ, R86 ;  /* 0x000000ffffc07224 */ /* 0x000fe200078e0056 */
[----:B------:R-:W-:Y:S01]  /*d650*/  MOV R193, R87 ;  /* 0x0000005700c17202 */ /* 0x000fe20000000f00 */
[----:B------:R2:W5:Y:S05]  /*d660*/  LDL.LU R208, [R1+0x40] ;  /* 0x0000400001d07983 */ /* 0x00056a0000300800 */
[C---:B------:R-:W-:Y:S01]  /*d670*/  HMMA.16816.F32 R92, R4.reuse, R12, R184 ;  /* 0x0000000c045c723c */ /* 0x040fe200000018b8 */
[----:B------:R-:W4:Y:S07]  /*d680*/  LDSM.16.MT88.4 R12, [R209+0x1e800] ;  /* 0x01e80000d10c783b */ /* 0x000f2e0000004200 */
[----:B------:R-:W-:Y:S01]  /*d690*/  HMMA.16816.F32 R84, R4, R22, R188 ;  /* 0x000000160454723c */ /* 0x000fe200000018bc */
[----:B------:R-:W2:Y:S01]  /*d6a0*/  LDSM.16.MT88.4 R20, [R212+0x1e800] ;  /* 0x01e80000d414783b */ /* 0x000ea20000004200 */
[----:B-1----:R-:W-:-:S06]  /*d6b0*/  FFMA.FTZ R9, R252, c[0x0][0x23c], -R2 ;  /* 0x00008f00fc097a23 */ /* 0x002fcc0000010802 */
[C---:B------:R-:W-:Y:S01]  /*d6c0*/  HMMA.16816.F32 R160, R4.reuse, R18, R160 ;  /* 0x0000001204a0723c */ /* 0x040fe200000018a0 */
[----:B------:R-:W1:Y:S01]  /*d6d0*/  LDSM.16.MT88.4 R16, [R211+0x1e800] ;  /* 0x01e80000d310783b */ /* 0x000e620000004200 */
[----:B------:R4:W-:Y:S06]  /*d6e0*/  MUFU.EX2 R195, R9 ;  /* 0x0000000900c37308 */ /* 0x0009ec0000000800 */
[----:B---3--:R-:W-:Y:S01]  /*d6f0*/  HMMA.16816.F32 R104, R4, R24, R176 ;  /* 0x000000180468723c */ /* 0x008fe200000018b0 */
[----:B----4-:R-:W-:-:S04]  /*d700*/  FFMA.FTZ R9, R168, c[0x0][0x23c], -R2 ;  /* 0x00008f00a8097a23 */ /* 0x010fc80000010802 */
[----:B------:R3:W-:Y:S01]  /*d710*/  MUFU.EX2 R194, R9 ;  /* 0x0000000900c27308 */ /* 0x0007e20000000800 */
[----:B------:R-:W-:Y:S02]  /*d720*/  IMAD.MOV.U32 R191, RZ, RZ, R193 ;  /* 0x000000ffffbf7224 */ /* 0x000fe400078e00c1 */
[----:B---3--:R-:W-:-:S05]  /*d730*/  FFMA.FTZ R9, R192, c[0x0][0x23c], -R2 ;  /* 0x00008f00c0097a23 */ /* 0x008fca0000010802 */
[----:B------:R3:W4:Y:S01]  /*d740*/  MUFU.EX2 R24, R9 ;  /* 0x0000000900187308 */ /* 0x0007220000000800 */
[----:B------:R-:W-:Y:S01]  /*d750*/  MOV R192, R197 ;  /* 0x000000c500c07202 */ /* 0x000fe20000000f00 */
[----:B------:R-:W-:Y:S01]  /*d760*/  HMMA.16816.F32 R164, R4, R12, R164 ;  /* 0x0000000c04a4723c */ /* 0x000fe200000018a4 */
[----:B------:R-:W-:Y:S01]  /*d770*/  MOV R244, R96 ;  /* 0x0000006000f47202 */ /* 0x000fe20000000f00 */
[----:B------:R-:W-:Y:S01]  /*d780*/  IMAD.MOV.U32 R193, RZ, RZ, R198 ;  /* 0x000000ffffc17224 */ /* 0x000fe200078e00c6 */
[----:B------:R-:W-:Y:S01]  /*d790*/  MOV R197, R199 ;  /* 0x000000c700c57202 */ /* 0x000fe20000000f00 */
[----:B------:R-:W-:-:S04]  /*d7a0*/  IMAD.MOV.U32 R198, RZ, RZ, R200 ;  /* 0x000000ffffc67224 */ /* 0x000fc800078e00c8 */
[----:B------:R-:W-:Y:S01]  /*d7b0*/  HMMA.16816.F32 R148, R4, R14, R148 ;  /* 0x0000000e0494723c */ /* 0x000fe20000001894 */
[----:B------:R-:W1:Y:S01]  /*d7c0*/  LDSM.16.MT88.4 R12, [R209+0x19000] ;  /* 0x01900000d10c783b */ /* 0x000e620000004200 */
[----:B---3--:R-:W-:-:S06]  /*d7d0*/  FFMA.FTZ R9, R191, c[0x0][0x23c], -R0 ;  /* 0x00008f00bf097a23 */ /* 0x008fcc0000010800 */
[----:B------:R-:W-:Y:S01]  /*d7e0*/  HMMA.16816.F32 R96, R4, R26, R172 ;  /* 0x0000001a0460723c */ /* 0x000fe200000018ac */
[----:B------:R-:W-:Y:S01]  /*d7f0*/  MOV R199, R201 ;  /* 0x000000c900c77202 */ /* 0x000fe20000000f00 */
[----:B------:R-:W-:Y:S01]  /*d800*/  IMAD.MOV.U32 R200, RZ, RZ, R202 ;  /* 0x000000ffffc87224 */ /* 0x000fe200078e00ca */
[----:B------:R-:W-:Y:S01]  /*d810*/  MOV R201, R203 ;  /* 0x000000cb00c97202 */ /* 0x000fe20000000f00 */
[----:B------:R-:W-:-:S04]  /*d820*/  IMAD.MOV.U32 R202, RZ, RZ, R204 ;  /* 0x000000ffffca7224 */ /* 0x000fc800078e00cc */
[----:B------:R-:W-:Y:S01]  /*d830*/  HMMA.16816.F32 R140, R4, R28, R140 ;  /* 0x0000001c048c723c */ /* 0x000fe2000000188c */
[----:B------:R3:W-:Y:S01]  /*d840*/  MUFU.EX2 R28, R9 ;  /* 0x00000009001c7308 */ /* 0x0007e20000000800 */
[----:B------:R-:W-:Y:S01]  /*d850*/  MOV R203, R205 ;  /* 0x000000cd00cb7202 */ /* 0x000fe20000000f00 */
[----:B------:R-:W-:-:S05]  /*d860*/  IMAD.MOV.U32 R204, RZ, RZ, R206 ;  /* 0x000000ffffcc7224 */ /* 0x000fca00078e00ce */
[----:B--2---:R-:W-:Y:S01]  /*d870*/  HMMA.16816.F32 R172, R4, R20, R116 ;  /* 0x0000001404ac723c */ /* 0x004fe20000001874 */
[----:B------:R-:W-:Y:S01]  /*d880*/  MOV R205, R171 ;  /* 0x000000ab00cd7202 */ /* 0x000fe20000000f00 */
[----:B------:R-:W-:-:S05]  /*d890*/  IMAD.MOV.U32 R206, RZ, RZ, R170 ;  /* 0x000000ffffce7224 */ /* 0x000fca00078e00aa */
[----:B----4-:R-:W-:Y:S01]  /*d8a0*/  MOV R118, R24 ;  /* 0x0000001800767202 */ /* 0x010fe20000000f00 */
[C---:B------:R-:W-:Y:S01]  /*d8b0*/  HMMA.16816.F32 R176, R4.reuse, R22, R120 ;  /* 0x0000001604b0723c */ /* 0x040fe20000001878 */
[--C-:B---3--:R-:W-:Y:S01]  /*d8c0*/  FFMA.FTZ R9, R192, c[0x0][0x23c], -R0.reuse ;  /* 0x00008f00c0097a23 */ /* 0x108fe20000010800 */
[----:B------:R-:W2:Y:S04]  /*d8d0*/  LDSM.16.MT88.4 R24, [R210+0x19000] ;  /* 0x01900000d218783b */ /* 0x000ea80000004200 */
[----:B------:R-:W3:Y:S01]  /*d8e0*/  LDSM.16.MT88.4 R20, [R212+0x19000] ;  /* 0x01900000d414783b */ /* 0x000ee20000004200 */
[----:B------:R4:W1:Y:S01]  /*d8f0*/  MUFU.EX2 R29, R9 ;  /* 0x00000009001d7308 */ /* 0x0008620000000800 */
[C---:B------:R-:W-:Y:S08]  /*d900*/  HMMA.16816.F32 R168, R4.reuse, R32, R108 ;  /* 0x0000002004a8723c */ /* 0x040ff0000000186c */
[----:B------:R-:W-:Y:S01]  /*d910*/  HMMA.16816.F32 R112, R4, R34, R112 ;  /* 0x000000220470723c */ /* 0x000fe20000001870 */
[----:B----4-:R-:W-:-:S07]  /*d920*/  FFMA.FTZ R9, R193, c[0x0][0x23c], -R0 ;  /* 0x00008f00c1097a23 */ /* 0x010fce0000010800 */
[C---:B-1----:R-:W-:Y:S01]  /*d930*/  HMMA.16816.F32 R120, R4.reuse, R16, R124 ;  /* 0x000000100478723c */ /* 0x042fe2000000187c */
[----:B------:R1:W-:Y:S07]  /*d940*/  MUFU.EX2 R252, R9 ;  /* 0x0000000900fc7308 */ /* 0x0003ee0000000800 */
[----:B------:R-:W-:Y:S01]  /*d950*/  HMMA.16816.F32 R32, R4, R18, R128 ;  /* 0x000000120420723c */ /* 0x000fe20000001880 */
[----:B------:R-:W4:Y:S01]  /*d960*/  LDSM.16.MT88.4 R16, [R211+0x19000] ;  /* 0x01900000d310783b */ /* 0x000f220000004200 */
[----:B-1----:R-:W-:-:S04]  /*d970*/  FFMA.FTZ R9, R135, c[0x0][0x23c], -R0 ;  /* 0x00008f0087097a23 */ /* 0x002fc80000010800 */
[----:B------:R-:W1:Y:S01]  /*d980*/  MUFU.EX2 R135, R9 ;  /* 0x0000000900877308 */ /* 0x000e620000000800 */
[----:B------:R-:W-:Y:S01]  /*d990*/  IMAD.MOV.U32 R126, RZ, RZ, R29 ;  /* 0x000000ffff7e7224 */ /* 0x000fe200078e001d */
[----:B------:R-:W-:Y:S01]  /*d9a0*/  MOV R127, R194 ;  /* 0x000000c2007f7202 */ /* 0x000fe20000000f00 */
[----:B------:R-:W-:Y:S01]  /*d9b0*/  IMAD.MOV.U32 R130, RZ, RZ, R195 ;  /* 0x000000ffff827224 */ /* 0x000fe200078e00c3 */
[----:B------:R-:W-:Y:S01]  /*d9c0*/  MOV R128, R28 ;  /* 0x0000001c00807202 */ /* 0x000fe20000000f00 */
[----:B------:R-:W-:Y:S01]  /*d9d0*/  IMAD.MOV.U32 R129, RZ, RZ, R196 ;  /* 0x000000ffff817224 */ /* 0x000fe200078e00c4 */
[----:B------:R-:W-:Y:S07]  /*d9e0*/  HMMA.16816.F32 R156, R4, R30, R156 ;  /* 0x0000001e049c723c */ /* 0x000fee000000189c */
[----:B------:R-:W-:-:S02]  /*d9f0*/  F2FP.PACK_AB R4, R130, R129 ;  /* 0x000000818204723e */ /* 0x000fc400000000ff */
[----:B------:R-:W-:Y:S02]  /*da00*/  F2FP.PACK_AB R6, R118, R127 ;  /* 0x0000007f7606723e */ /* 0x000fe400000000ff */
[----:B------:R-:W-:Y:S02]  /*da10*/  F2FP.PACK_AB R5, R126, R128 ;  /* 0x000000807e05723e */ /* 0x000fe400000000ff */
[----:B-1----:R-:W-:Y:S01]  /*da20*/  F2FP.PACK_AB R7, R135, R252 ;  /* 0x000000fc8707723e */ /* 0x002fe200000000ff */
[----:B------:R-:W-:Y:S01]  /*da30*/  IMAD.MOV.U32 R194, RZ, RZ, R198 ;  /* 0x000000ffffc27224 */ /* 0x000fe200078e00c6 */
[----:B------:R-:W-:Y:S01]  /*da40*/  MOV R195, R197 ;  /* 0x000000c500c37202 */ /* 0x000fe20000000f00 */
[----:B------:R-:W-:Y:S01]  /*da50*/  IMAD.MOV.U32 R189, RZ, RZ, R200 ;  /* 0x000000ffffbd7224 */ /* 0x000fe200078e00c8 */
[----:B------:R-:W-:Y:S01]  /*da60*/  MOV R193, R199 ;  /* 0x000000c700c17202 */ /* 0x000fe20000000f00 */
[----:B------:R-:W-:Y:S02]  /*da70*/  IMAD.MOV.U32 R191, RZ, RZ, R202 ;  /* 0x000000ffffbf7224 */ /* 0x000fe400078e00ca */
[----:B------:R-:W-:Y:S01]  /*da80*/  HMMA.16816.F32 R136, R4, R12, R136 ;  /* 0x0000000c0488723c */ /* 0x000fe20000001888 */
[----:B------:R-:W-:-:S02]  /*da90*/  MOV R190, R201 ;  /* 0x000000c900be7202 */ /* 0x000fc40000000f00 */
[----:B------:R-:W-:-:S05]  /*daa0*/  MOV R192, R203 ;  /* 0x000000cb00c07202 */ /* 0x000fca0000000f00 */
[----:B------:R-:W-:Y:S01]  /*dab0*/  HMMA.16816.F32 R36, R4, R14, R36 ;  /* 0x0000000e0424723c */ /* 0x000fe20000001824 */
[----:B------:R-:W1:Y:S01]  /*dac0*/  LDSM.16.MT88.4 R12, [R209+0x1b000] ;  /* 0x01b00000d10c783b */ /* 0x000e620000004200 */
[----:B------:R-:W-:Y:S02]  /*dad0*/  IMAD.MOV.U32 R116, RZ, RZ, R207 ;  /* 0x000000ffff747224 */ /* 0x000fe400078e00cf */
[----:B------:R-:W-:-:S04]  /*dae0*/  IMAD.MOV.U32 R207, RZ, RZ, R241 ;  /* 0x000000ffffcf7224 */ /* 0x000fc800078e00f1 */
[----:B--2---:R-:W-:Y:S01]  /*daf0*/  HMMA.16816.F32 R144, R4, R24, R144 ;  /* 0x000000180490723c */ /* 0x004fe20000001890 */
[----:B------:R-:W-:Y:S01]  /*db00*/  IMAD.MOV.U32 R241, RZ, RZ, R243 ;  /* 0x000000fffff17224 */ /* 0x000fe200078e00f3 */
[----:B------:R-:W-:-:S06]  /*db10*/  MOV R243, R248 ;  /* 0x000000f800f37202 */ /* 0x000fcc0000000f00 */
[C---:B------:R-:W-:Y:S01]  /*db20*/  HMMA.16816.F32 R200, R4.reuse, R26, R40 ;  /* 0x0000001a04c8723c */ /* 0x040fe20000001828 */
[----:B------:R-:W-:Y:S07]  /*db30*/  LDSM.16.MT88.4 R24, [R210+0x1b000] ;  /* 0x01b00000d218783b */ /* 0x000fee0000004200 */
[----:B---3--:R-:W-:Y:S01]  /*db40*/  HMMA.16816.F32 R152, R4, R20, R152 ;  /* 0x000000140498723c */ /* 0x008fe20000001898 */
[----:B------:R-:W-:Y:S01]  /*db50*/  IMAD.MOV.U32 R42, RZ, RZ, R249 ;  /* 0x000000ffff2a7224 */ /* 0x000fe200078e00f9 */
[----:B------:R-:W-:Y:S01]  /*db60*/  MOV R41, R250 ;  /* 0x000000fa00297202 */ /* 0x000fe20000000f00 */
[----:B------:R-:W-:-:S05]  /*db70*/  IMAD.MOV.U32 R40, RZ, RZ, R251 ;  /* 0x000000ffff287224 */ /* 0x000fca00078e00fb */
[C---:B------:R-:W-:Y:S01]  /*db80*/  HMMA.16816.F32 R196, R4.reuse, R22, R48 ;  /* 0x0000001604c4723c */ /* 0x040fe20000001830 */
[----:B------:R-:W2:Y:S07]  /*db90*/  LDSM.16.MT88.4 R20, [R212+0x1b000] ;  /* 0x01b00000d414783b */ /* 0x000eae0000004200 */
[C---:B----4-:R-:W-:Y:S08]  /*dba0*/  HMMA.16816.F32 R28, R4.reuse, R16, R60 ;  /* 0x00000010041c723c */ /* 0x050ff0000000183c */
[----:B------:R-:W-:Y:S01]  /*dbb0*/  HMMA.16816.F32 R248, R4, R18, R68 ;  /* 0x0000001204f8723c */ /* 0x000fe20000001844 */
[----:B------:R-:W3:Y:S01]  /*dbc0*/  LDSM.16.MT88.4 R16, [R209+0x1d000] ;  /* 0x01d00000d110783b */ /* 0x000ee20000004200 */
        /* <DEDUP_REMOVED lines=8> */
[----:B------:R-:W-:-:S06]  /*dc50*/  MOV R131, R246 ;  /* 0x000000f600837202 */ /* 0x000fcc0000000f00 */
[----:B------:R-:W-:Y:S01]  /*dc60*/  IMAD.MOV.U32 R51, RZ, RZ, R28 ;  /* 0x000000ffff337224 */ /* 0x000fe200078e001c */
[----:B------:R-:W-:Y:S01]  /*dc70*/  MOV R50, R29 ;  /* 0x0000001d00327202 */ /* 0x000fe20000000f00 */
[----:B------:R-:W-:Y:S01]  /*dc80*/  IMAD.MOV.U32 R49, RZ, RZ, R30 ;  /* 0x000000ffff317224 */ /* 0x000fe200078e001e */
[----:B------:R-:W-:Y:S02]  /*dc90*/  MOV R48, R31 ;  /* 0x0000001f00307202 */ /* 0x000fe40000000f00 */
[----:B------:R-:W4:Y:S01]  /*dca0*/  LDSM.16.MT88.4 R28, [R211+0x1b000] ;  /* 0x01b00000d31c783b */ /* 0x000f220000004200 */
[----:B-1----:R-:W-:Y:S01]  /*dcb0*/  HMMA.16816.F32 R244, R4, R12, R56 ;  /* 0x0000000c04f4723c */ /* 0x002fe20000001838 */
[----:B------:R-:W-:Y:S02]  /*dcc0*/  MOV R191, R192 ;  /* 0x000000c000bf7202 */ /* 0x000fe40000000f00 */
[----:B------:R-:W-:-:S04]  /*dcd0*/  MOV R111, R195 ;  /* 0x000000c3006f7202 */ /* 0x000fc80000000f00 */
[----:B------:R-:W-:Y:S01]  /*dce0*/  MOV R57, R193 ;  /* 0x000000c100397202 */ /* 0x000fe20000000f00 */
[----:B------:R-:W-:Y:S01]  /*dcf0*/  IMAD.MOV.U32 R56, RZ, RZ, R194 ;  /* 0x000000ffff387224 */ /* 0x000fe200078e00c2 */
[----:B--2---:R-:W-:Y:S01]  /*dd00*/  HMMA.16816.F32 R60, R4, R20, R72 ;  /* 0x00000014043c723c */ /* 0x004fe20000001848 */
[----:B------:R-:W-:-:S07]  /*dd10*/  IMAD.MOV.U32 R58, RZ, RZ, R191 ;  /* 0x000000ffff3a7224 */ /* 0x000fce00078e00bf */
[C---:B------:R-:W-:Y:S08]  /*dd20*/  HMMA.16816.F32 R192, R4.reuse, R14, R44 ;  /* 0x0000000e04c0723c */ /* 0x040ff0000000182c */
[C---:B------:R-:W-:Y:S01]  /*dd30*/  HMMA.16816.F32 R68, R4.reuse, R22, R76 ;  /* 0x000000160444723c */ /* 0x040fe2000000184c */
[----:B------:R-:W1:Y:S07]  /*dd40*/  LDSM.16.MT88.4 R20, [R211+0x1d000] ;  /* 0x01d00000d314783b */ /* 0x000e6e0000004200 */
[----:B---3--:R-:W-:Y:S01]  /*dd50*/  HMMA.16816.F32 R92, R4, R16, R92 ;  /* 0x00000010045c723c */ /* 0x008fe2000000185c */
[----:B------:R-:W-:-:S02]  /*dd60*/  FFMA.FTZ R9, R111, c[0x0][0x23c], -R2 ;  /* 0x00008f006f097a23 */ /* 0x000fc40000010802 */
[----:B------:R-:W-:Y:S01]  /*dd70*/  IMAD.MOV.U32 R119, RZ, RZ, R134 ;  /* 0x000000ffff777224 */ /* 0x000fe200078e0086 */
[----:B------:R-:W-:Y:S02]  /*dd80*/  MOV R72, R207 ;  /* 0x000000cf00487202 */ /* 0x000fe40000000f00 */
[----:B------:R-:W-:Y:S01]  /*dd90*/  MOV R73, R240 ;  /* 0x000000f000497202 */ /* 0x000fe20000000f00 */
[----:B------:R-:W-:Y:S01]  /*dda0*/  IMAD.MOV.U32 R74, RZ, RZ, R241 ;  /* 0x000000ffff4a7224 */ /* 0x000fe200078e00f1 */
[C---:B------:R-:W-:Y:S01]  /*ddb0*/  HMMA.16816.F32 R44, R4.reuse, R24, R52 ;  /* 0x00000018042c723c */ /* 0x040fe20000001834 */
[----:B------:R-:W-:Y:S01]  /*ddc0*/  MOV R75, R242 ;  /* 0x000000f2004b7202 */ /* 0x000fe20000000f00 */
[----:B------:R-:W-:Y:S06]  /*ddd0*/  LDSM.16.MT88.4 R12, [R212+0x1d000] ;  /* 0x01d00000d40c783b */ /* 0x000fec0000004200 */
[----:B------:R-:W-:Y:S01]  /*dde0*/  HMMA.16816.F32 R52, R4, R26, R64 ;  /* 0x0000001a0434723c */ /* 0x000fe20000001840 */
[----:B------:R-:W2:Y:S06]  /*ddf0*/  LDSM.16.MT88.4 R24, [R210+0x1d000] ;  /* 0x01d00000d218783b */ /* 0x000eac0000004200 */
[----:B------:R-:W-:Y:S01]  /*de00*/  IMAD.MOV.U32 R67, RZ, RZ, R189 ;  /* 0x000000ffff437224 */ /* 0x000fe200078e00bd */
[----:B------:R-:W-:-:S02]  /*de10*/  MOV R66, R190 ;  /* 0x000000be00427202 */ /* 0x000fc40000000f00 */
[C---:B------:R-:W-:Y:S01]  /*de20*/  HMMA.16816.F32 R188, R4.reuse, R18, R100 ;  /* 0x0000001204bc723c */ /* 0x040fe20000001864 */
[----:B------:R-:W3:Y:S01]  /*de30*/  LDSM.16.MT88.4 R16, [R209+0x1f000] ;  /* 0x01f00000d110783b */ /* 0x000ee20000004200 */
[----:B------:R1:W-:Y:S06]  /*de40*/  MUFU.EX2 R134, R9 ;  /* 0x0000000900867308 */ /* 0x0003ec0000000800 */
[C---:B----4-:R-:W-:Y:S07]  /*de50*/  HMMA.16816.F32 R76, R4.reuse, R28, R80 ;  /* 0x0000001c044c723c */ /* 0x050fee0000001850 */
[----:B------:R-:W-:Y:S01]  /*de60*/  MOV R83, R243 ;  /* 0x000000f300537202 */ /* 0x000fe20000000f00 */
[----:B-1----:R-:W-:Y:S04]  /*de70*/  HMMA.16816.F32 R100, R4, R20, R88 ;  /* 0x000000140464723c */ /* 0x002fe80000001858 */
[----:B------:R-:W-:Y:S01]  /*de80*/  FFMA.FTZ R9, R83, c[0x0][0x23c], -R2 ;  /* 0x00008f0053097a23 */ /* 0x000fe20000010802 */
[----:B------:R-:W-:Y:S01]  /*de90*/  MOV R64, R205 ;  /* 0x000000cd00407202 */ /* 0x000fe20000000f00 */
[----:B------:R-:W-:-:S02]  /*dea0*/  IMAD.MOV.U32 R65, RZ, RZ, R206 ;  /* 0x000000ffff417224 */ /* 0x000fc400078e00ce */
[----:B------:R1:W4:Y:S01]  /*deb0*/  MUFU.EX2 R21, R9 ;  /* 0x0000000900157308 */ /* 0x0003220000000800 */
[----:B------:R-:W-:Y:S02]  /*dec0*/  MOV R82, R75 ;  /* 0x0000004b00527202 */ /* 0x000fe40000000f00 */
[----:B------:R-:W-:Y:S01]  /*ded0*/  MOV R75, R57 ;  /* 0x00000039004b7202 */ /* 0x000fe20000000f00 */
[----:B--2---:R-:W-:Y:S01]  /*dee0*/  HMMA.16816.F32 R240, R4, R24, R140 ;  /* 0x0000001804f0723c */ /* 0x004fe2000000188c */
[----:B------:R-:W-:Y:S01]  /*def0*/  MOV R57, R124 ;  /* 0x0000007c00397202 */ /* 0x000fe20000000f00 */
[----:B------:R-:W-:Y:S01]  /*df00*/  IMAD.MOV.U32 R80, RZ, RZ, R65 ;  /* 0x000000ffff507224 */ /* 0x000fe200078e0041 */
[----:B------:R-:W-:-:S04]  /*df10*/  MOV R81, R64 ;  /* 0x0000004000517202 */ /* 0x000fc80000000f00 */
[----:B------:R-:W-:Y:S02]  /*df20*/  MOV R142, R72 ;  /* 0x00000048008e7202 */ /* 0x000fe40000000f00 */
[----:B------:R-:W-:Y:S01]  /*df30*/  MOV R143, R73 ;  /* 0x00000049008f7202 */ /* 0x000fe20000000f00 */
[--C-:B-1----:R-:W-:Y:S01]  /*df40*/  FFMA.FTZ R9, R125, c[0x0][0x23c], -R2.reuse ;  /* 0x00008f007d097a23 */ /* 0x102fe20000010802 */
[----:B------:R-:W-:Y:S01]  /*df50*/  MOV R72, R66 ;  /* 0x0000004200487202 */ /* 0x000fe20000000f00 */
[----:B------:R-:W-:Y:S01]  /*df60*/  FFMA.FTZ R2, R119, c[0x0][0x23c], -R2 ;  /* 0x00008f0077027a23 */ /* 0x000fe20000010802 */
[----:B------:R-:W-:Y:S02]  /*df70*/  MOV R73, R67 ;  /* 0x0000004300497202 */ /* 0x000fe40000000f00 */
[----:B------:R-:W-:Y:S01]  /*df80*/  MOV R66, R42 ;  /* 0x0000002a00427202 */ /* 0x000fe20000000f00 */
[----:B------:R-:W-:Y:S01]  /*df90*/  IMAD.MOV.U32 R42, RZ, RZ, R127 ;  /* 0x000000ffff2a7224 */ /* 0x000fe200078e007f */
[----:B------:R-:W-:-:S02]  /*dfa0*/  MOV R67, R43 ;  /* 0x0000002b00437202 */ /* 0x000fc40000000f00 */
[----:B------:R-:W-:Y:S02]  /*dfb0*/  MOV R43, R126 ;  /* 0x0000007e002b7202 */ /* 0x000fe40000000f00 */
[C---:B---3--:R-:W-:Y:S01]  /*dfc0*/  HMMA.16816.F32 R124, R4.reuse, R16, R164 ;  /* 0x00000010047c723c */ /* 0x048fe200000018a4 */
[----:B------:R-:W-:Y:S01]  /*dfd0*/  MOV R64, R40 ;  /* 0x0000002800407202 */ /* 0x000fe20000000f00 */
[----:B------:R1:W-:Y:S01]  /*dfe0*/  MUFU.EX2 R17, R2 ;  /* 0x0000000200117308 */ /* 0x0003e20000000800 */
[----:B------:R-:W-:Y:S01]  /*dff0*/  IMAD.MOV.U32 R65, RZ, RZ, R41 ;  /* 0x000000ffff417224 */ /* 0x000fe200078e0029 */
[----:B------:R-:W-:Y:S01]  /*e000*/  MOV R40, R116 ;  /* 0x0000007400287202 */ /* 0x000fe20000000f00 */
[----:B------:R-:W-:Y:S01]  /*e010*/  IMAD.MOV.U32 R41, RZ, RZ, R118 ;  /* 0x000000ffff297224 */ /* 0x000fe200078e0076 */
[----:B------:R-:W-:Y:S02]  /*e020*/  LDSM.16.MT88.4 R164, [R211+0x19800] ;  /* 0x01980000d3a4783b */ /* 0x000fe40000004200 */
[----:B------:R-:W-:Y:S02]  /*e030*/  HMMA.16816.F32 R84, R4, R30, R84 ;  /* 0x0000001e0454723c */ /* 0x000fe40000001854 */
[----:B------:R-:W2:Y:S01]  /*e040*/  LDSM.16.MT88.4 R28, [R210+0x1f000] ;  /* 0x01f00000d21c783b */ /* 0x000ea20000004200 */
[----:B-1----:R-:W-:-:S04]  /*e050*/  FFMA.FTZ R2, R142, c[0x0][0x23c], -R0 ;  /* 0x00008f008e027a23 */ /* 0x002fc80000010800 */
[----:B------:R1:W-:Y:S01]  /*e060*/  MUFU.EX2 R16, R2 ;  /* 0x0000000200107308 */ /* 0x0003e20000000800 */
[----:B------:R-:W-:Y:S01]  /*e070*/  IMAD.MOV.U32 R83, RZ, RZ, R74 ;  /* 0x000000ffff537224 */ /* 0x000fe200078e004a */
[C---:B------:R-:W-:Y:S01]  /*e080*/  HMMA.16816.F32 R184, R4.reuse, R26, R156 ;  /* 0x0000001a04b8723c */ /* 0x040fe2000000189c */
[----:B------:R-:W-:Y:S01]  /*e090*/  IMAD.MOV.U32 R74, RZ, RZ, R56 ;  /* 0x000000ffff4a7224 */ /* 0x000fe200078e0038 */
[----:B------:R-:W-:Y:S01]  /*e0a0*/  MOV R59, R204 ;  /* 0x000000cc003b7202 */ /* 0x000fe20000000f00 */
[----:B------:R-:W-:Y:S01]  /*e0b0*/  IMAD.MOV.U32 R56, RZ, RZ, R131 ;  /* 0x000000ffff387224 */ /* 0x000fe200078e0083 */
[----:B------:R-:W-:Y:S01]  /*e0c0*/  MOV R131, R117 ;  /* 0x0000007500837202 */ /* 0x000fe20000000f00 */
[----:B------:R-:W-:Y:S02]  /*e0d0*/  LDSM.16.MT88.4 R24, [R212+0x1f000] ;  /* 0x01f00000d418783b */ /* 0x000fe40000004200 */
[----:B------:R-:W-:Y:S01]  /*e0e0*/  MOV R159, R143 ;  /* 0x0000008f009f7202 */ /* 0x000fe20000000f00 */
[----:B-1----:R-:W-:Y:S01]  /*e0f0*/  FFMA.FTZ R2, R40, c[0x0][0x23c], -R0 ;  /* 0x00008f0028027a23 */ /* 0x002fe20000010800 */
[----:B------:R-:W-:Y:S01]  /*e100*/  MOV R40, R41 ;  /* 0x0000002900287202 */ /* 0x000fe20000000f00 */
[----:B------:R-:W-:Y:S01]  /*e110*/  IMAD.MOV.U32 R41, RZ, RZ, R42 ;  /* 0x000000ffff297224 */ /* 0x000fe200078e002a */
[----:B------:R-:W-:Y:S01]  /*e120*/  MOV R42, R43 ;  /* 0x0000002b002a7202 */ /* 0x000fe20000000f00 */
[C---:B------:R-:W-:Y:S01]  /*e130*/  HMMA.16816.F32 R108, R4.reuse, R22, R160 ;  /* 0x00000016046c723c */ /* 0x040fe200000018a0 */
[----:B------:R-:W-:Y:S01]  /*e140*/  MOV R43, R130 ;  /* 0x00000082002b7202 */ /* 0x000fe20000000f00 */
[----:B------:R-:W1:Y:S05]  /*e150*/  LDSM.16.MT88.4 R140, [R209+0x19800] ;  /* 0x01980000d18c783b */ /* 0x000e6a0000004200 */
[----:B------:R-:W-:Y:S01]  /*e160*/  MOV R23, R40 ;  /* 0x0000002800177202 */ /* 0x000fe20000000f00 */
[----:B------:R-:W-:Y:S01]  /*e170*/  HMMA.16816.F32 R116, R4, R18, R148 ;  /* 0x000000120474723c */ /* 0x000fe20000001894 */
[----:B------:R-:W-:Y:S01]  /*e180*/  IMAD.MOV.U32 R22, RZ, RZ, R41 ;  /* 0x000000ffff167224 */ /* 0x000fe200078e0029 */
[----:B------:R-:W3:Y:S01]  /*e190*/  MUFU.EX2 R20, R9 ;  /* 0x0000000900147308 */ /* 0x000ee20000000800 */
[----:B------:R-:W-:Y:S01]  /*e1a0*/  IMAD.MOV.U32 R130, RZ, RZ, R10 ;  /* 0x000000ffff827224 */ /* 0x000fe200078e000a */
[----:B------:R-:W-:Y:S03]  /*e1b0*/  LDSM.16.MT88.4 R148, [R210+0x19800] ;  /* 0x01980000d294783b */ /* 0x000fe60000004200 */
[----:B------:R-:W-:-:S02]  /*e1c0*/  MOV R19, R42 ;  /* 0x0000002a00137202 */ /* 0x000fc40000000f00 */
[----:B------:R-:W-:Y:S02]  /*e1d0*/  MOV R18, R43 ;  /* 0x0000002b00127202 */ /* 0x000fe40000000f00 */
[----:B------:R-:W1:Y:S01]  /*e1e0*/  LDSM.16.MT88.4 R40, [R209+0x1b800] ;  /* 0x01b80000d128783b */ /* 0x000e620000004200 */
[----:B------:R2:W1:Y:S02]  /*e1f0*/  MUFU.EX2 R10, R2 ;  /* 0x00000002000a7308 */ /* 0x0004640000000800 */
[--C-:B--2---:R-:W-:Y:S02]  /*e200*/  FFMA.FTZ R2, R11, c[0x0][0x23c], -R0.reuse ;  /* 0x00008f000b027a23 */ /* 0x104fe40000010800 */
[----:B------:R-:W-:Y:S02]  /*e210*/  FFMA.FTZ R0, R159, c[0x0][0x23c], -R0 ;  /* 0x00008f009f007a23 */ /* 0x000fe40000010800 */
[----:B------:R-:W2:Y:S02]  /*e220*/  LDSM.16.MT88.4 R156, [R212+0x19800] ;  /* 0x01980000d49c783b */ /* 0x000ea40000004200 */
[----:B------:R-:W-:Y:S08]  /*e230*/  MUFU.EX2 R11, R2 ;  /* 0x00000002000b7308 */ /* 0x000ff00000000800 */
[----:B------:R-:W1:Y:S01]  /*e240*/  MUFU.EX2 R9, R0 ;  /* 0x0000000000097308 */ /* 0x000e620000000800 */
[C---:B------:R-:W-:Y:S08]  /*e250*/  HMMA.16816.F32 R204, R4.reuse, R12, R104 ;  /* 0x0000000c04cc723c */ /* 0x040ff00000001868 */
[C---:B------:R-:W-:Y:S01]  /*e260*/  HMMA.16816.F32 R180, R4.reuse, R14, R96 ;  /* 0x0000000e04b4723c */ /* 0x040fe20000001860 */
[----:B------:R-:W2:Y:S07]  /*e270*/  LDSM.16.MT88.4 R12, [R211+0x1f000] ;  /* 0x01f00000d30c783b */ /* 0x000eae0000004200 */
[----:B------:R-:W-:Y:S01]  /*e280*/  HMMA.16816.F32 R168, R4, R28, R168 ;  /* 0x0000001c04a8723c */ /* 0x000fe200000018a8 */
[----:B------:R-:W-:-:S07]  /*e290*/  MOV R160, R51 ;  /* 0x0000003300a07202 */ /* 0x000fce0000000f00 */
[----:B------:R-:W-:Y:S01]  /*e2a0*/  HMMA.16816.F32 R28, R4, R30, R112 ;  /* 0x0000001e041c723c */ /* 0x000fe20000001870 */
[----:B------:R-:W-:-:S06]  /*e2b0*/  MOV R161, R50 ;  /* 0x0000003200a17202 */ /* 0x000fcc0000000f00 */
[----:B------:R-:W-:Y:S01]  /*e2c0*/  IMAD.MOV.U32 R112, RZ, RZ, R128 ;  /* 0x000000ffff707224 */ /* 0x000fe200078e0080 */
[----:B------:R-:W-:Y:S01]  /*e2d0*/  MOV R113, R129 ;  /* 0x0000008100717202 */ /* 0x000fe20000000f00 */
[----:B------:R-:W-:Y:S01]  /*e2e0*/  IMAD.MOV.U32 R115, RZ, RZ, R131 ;  /* 0x000000ffff737224 */ /* 0x000fe200078e0083 */
[----:B------:R-:W-:Y:S02]  /*e2f0*/  MOV R114, R130 ;  /* 0x0000008200727202 */ /* 0x000fe40000000f00 */
[----:B----4-:R-:W-:Y:S02]  /*e300*/  F2FP.PACK_AB R128, R21, R134 ;  /* 0x000000861580723e */ /* 0x010fe400000000ff */
[----:B---3--:R-:W-:Y:S02]  /*e310*/  F2FP.PACK_AB R130, R17, R20 ;  /* 0x000000141182723e */ /* 0x008fe400000000ff */
[----:B-1----:R-:W-:Y:S02]  /*e320*/  F2FP.PACK_AB R129, R10, R16 ;  /* 0x000000100a81723e */ /* 0x002fe400000000ff */
[----:B------:R-:W-:Y:S01]  /*e330*/  F2FP.PACK_AB R131, R9, R11 ;  /* 0x0000000b0983723e */ /* 0x000fe200000000ff */
[----:B------:R-:W-:Y:S01]  /*e340*/  IMAD.MOV.U32 R162, RZ, RZ, R49 ;  /* 0x000000ffffa27224 */ /* 0x000fe200078e0031 */
[----:B------:R-:W-:Y:S01]  /*e350*/  MOV R163, R48 ;  /* 0x0000003000a37202 */ /* 0x000fe20000000f00 */
[----:B------:R-:W-:Y:S01]  /*e360*/  IMAD.MOV.U32 R105, RZ, RZ, R74 ;  /* 0x000000ffff697224 */ /* 0x000fe200078e004a */
[----:B------:R-:W-:-:S02]  /*e370*/  MOV R104, R75 ;  /* 0x0000004b00687202 */ /* 0x000fc40000000f00 */
[----:B------:R-:W-:Y:S01]  /*e380*/  MOV R107, R72 ;  /* 0x00000048006b7202 */ /* 0x000fe20000000f00 */
[C---:B------:R-:W-:Y:S01]  /*e390*/  HMMA.16816.F32 R136, R128.reuse, R140, R136 ;  /* 0x0000008c8088723c */ /* 0x040fe20000001888 */
[----:B------:R-:W-:Y:S02]  /*e3a0*/  MOV R0, R104 ;  /* 0x0000006800007202 */ /* 0x000fe40000000f00 */
[----:B------:R-:W-:Y:S01]  /*e3b0*/  MOV R106, R73 ;  /* 0x00000049006a7202 */ /* 0x000fe20000000f00 */
[----:B------:R-:W-:Y:S01]  /*e3c0*/  IMAD.MOV.U32 R98, RZ, RZ, R65 ;  /* 0x000000ffff627224 */ /* 0x000fe200078e0041 */
[----:B------:R-:W-:Y:S01]  /*e3d0*/  MOV R2, R105 ;  /* 0x0000006900027202 */ /* 0x000fe20000000f00 */
[----:B------:R-:W-:Y:S01]  /*e3e0*/  IMAD.MOV.U32 R91, RZ, RZ, R56 ;  /* 0x000000ffff5b7224 */ /* 0x000fe200078e0038 */
[----:B------:R-:W-:Y:S01]  /*e3f0*/  MOV R99, R64 ;  /* 0x0000004000637202 */ /* 0x000fe20000000f00 */
[----:B------:R-:W-:Y:S01]  /*e400*/  HMMA.16816.F32 R140, R128, R142, R36 ;  /* 0x0000008e808c723c */ /* 0x000fe20000001824 */
[----:B------:R-:W-:-:S02]  /*e410*/  MOV R96, R67 ;  /* 0x0000004300607202 */ /* 0x000fc40000000f00 */
[----:B------:R-:W-:Y:S01]  /*e420*/  MOV R90, R57 ;  /* 0x00000039005a7202 */ /* 0x000fe20000000f00 */
[----:B------:R-:W-:Y:S01]  /*e430*/  IMAD.MOV.U32 R88, RZ, RZ, R59 ;  /* 0x000000ffff587224 */ /* 0x000fe200078e003b */
[----:B------:R-:W-:Y:S01]  /*e440*/  MOV R97, R66 ;  /* 0x0000004200617202 */ /* 0x000fe20000000f00 */
[----:B------:R-:W1:Y:S02]  /*e450*/  LDSM.16.MT88.4 R48, [R210+0x1b800] ;  /* 0x01b80000d230783b */ /* 0x000e640000004200 */
[C---:B------:R-:W-:Y:S01]  /*e460*/  HMMA.16816.F32 R36, R128.reuse, R40, R244 ;  /* 0x000000288024723c */ /* 0x040fe200000018f4 */
[----:B------:R-:W-:Y:S01]  /*e470*/  MOV R89, R58 ;  /* 0x0000003a00597202 */ /* 0x000fe20000000f00 */
[----:B------:R-:W-:Y:S04]  /*e480*/  LDSM.16.MT88.4 R72, [R209+0x1d800] ;  /* 0x01d80000d148783b */ /* 0x000fe80000004200 */
[----:B------:R-:W3:Y:S01]  /*e490*/  LDSM.16.MT88.4 R56, [R212+0x1b800] ;  /* 0x01b80000d438783b */ /* 0x000ee20000004200 */
[----:B------:R-:W-:Y:S01]  /*e4a0*/  MOV R247, R83 ;  /* 0x0000005300f77202 */ /* 0x000fe20000000f00 */
[----:B------:R-:W-:Y:S01]  /*e4b0*/  HMMA.16816.F32 R160, R128, R164, R160 ;  /* 0x000000a480a0723c */ /* 0x000fe200000018a0 */
[----:B------:R-:W-:Y:S01]  /*e4c0*/  MOV R246, R82 ;  /* 0x0000005200f67202 */ /* 0x000fe20000000f00 */
[----:B------:R-:W-:Y:S02]  /*e4d0*/  LDSM.16.MT88.4 R64, [R211+0x1b800] ;  /* 0x01b80000d340783b */ /* 0x000fe40000004200 */
[----:B------:R-:W-:-:S04]  /*e4e0*/  FFMA.FTZ R0, R0, R3, R247 ;  /* 0x0000000300007223 */ /* 0x000fc800000100f7 */
[----:B------:R-:W-:Y:S01]  /*e4f0*/  HMMA.16816.F32 R164, R128, R166, R248 ;  /* 0x000000a680a4723c */ /* 0x000fe200000018f8 */
[----:B------:R-:W-:-:S06]  /*e500*/  FFMA.FTZ R2, R2, R8, R246 ;  /* 0x0000000802027223 */ /* 0x000fcc00000100f6 */
[----:B------:R-:W-:Y:S02]  /*e510*/  MOV R249, R80 ;  /* 0x0000005000f97202 */ /* 0x000fe40000000f00 */
[----:B------:R-:W-:Y:S01]  /*e520*/  MOV R248, R107 ;  /* 0x0000006b00f87202 */ /* 0x000fe20000000f00 */
[----:B------:R-:W-:Y:S01]  /*e530*/  IMAD.MOV.U32 R251, RZ, RZ, R106 ;  /* 0x000000fffffb7224 */ /* 0x000fe200078e006a */
[C---:B--2---:R-:W-:Y:S01]  /*e540*/  HMMA.16816.F32 R152, R128.reuse, R156, R152 ;  /* 0x0000009c8098723c */ /* 0x044fe20000001898 */
[----:B------:R-:W-:Y:S01]  /*e550*/  FADD.FTZ R0, R249, R0 ;  /* 0x00000000f9007221 */ /* 0x000fe20000010000 */
[----:B------:R-:W-:Y:S01]  /*e560*/  LDSM.16.MT88.4 R104, [R209+0x1f800] ;  /* 0x01f80000d168783b */ /* 0x000fe20000004200 */
[----:B------:R-:W-:Y:S02]  /*e570*/  IMAD.MOV.U32 R250, RZ, RZ, R81 ;  /* 0x000000fffffa7224 */ /* 0x000fe400078e0051 */
[----:B------:R-:W-:Y:S01]  /*e580*/  FADD.FTZ R2, R248, R2 ;  /* 0x00000002f8027221 */ /* 0x000fe20000010000 */
[----:B------:R-:W-:Y:S02]  /*e590*/  LDSM.16.MT88.4 R80, [R210+0x1d800] ;  /* 0x01d80000d250783b */ /* 0x000fe40000004200 */
[----:B------:R-:W-:Y:S01]  /*e5a0*/  HMMA.16816.F32 R156, R128, R158, R196 ;  /* 0x0000009e809c723c */ /* 0x000fe200000018c4 */
[----:B------:R-:W-:-:S02]  /*e5b0*/  FADD.FTZ R0, R251, R0 ;  /* 0x00000000fb007221 */ /* 0x000fc40000010000 */
[----:B------:R-:W-:-:S04]  /*e5c0*/  FADD.FTZ R2, R250, R2 ;  /* 0x00000002fa027221 */ /* 0x000fc80000010000 */
[----:B------:R-:W-:Y:S01]  /*e5d0*/  MOV R197, R98 ;  /* 0x0000006200c57202 */ /* 0x000fe20000000f00 */
[----:B------:R-:W-:Y:S01]  /*e5e0*/  IMAD.MOV.U32 R196, RZ, RZ, R99 ;  /* 0x000000ffffc47224 */ /* 0x000fe200078e0063 */
[----:B------:R-:W-:Y:S01]  /*e5f0*/  MOV R198, R97 ;  /* 0x0000006100c67202 */ /* 0x000fe20000000f00 */
[----:B------:R-:W-:Y:S01]  /*e600*/  IMAD.MOV.U32 R199, RZ, RZ, R96 ;  /* 0x000000ffffc77224 */ /* 0x000fe200078e0060 */
[----:B------:R-:W-:Y:S01]  /*e610*/  HMMA.16816.F32 R144, R128, R148, R144 ;  /* 0x000000948090723c */ /* 0x000fe20000001890 */
[----:B------:R-:W-:Y:S01]  /*e620*/  FADD.FTZ R0, R197, R0 ;  /* 0x00000000c5007221 */ /* 0x000fe20000010000 */
[----:B------:R-:W2:Y:S01]  /*e630*/  LDSM.16.MT88.4 R96, [R211+0x1d800] ;  /* 0x01d80000d360783b */ /* 0x000ea20000004200 */
[----:B------:R-:W-:Y:S02]  /*e640*/  FADD.FTZ R2, R196, R2 ;  /* 0x00000002c4027221 */ /* 0x000fe40000010000 */
[----:B------:R-:W-:-:S03]  /*e650*/  FADD.FTZ R0, R199, R0 ;  /* 0x00000000c7007221 */ /* 0x000fc60000010000 */
[----:B------:R-:W-:Y:S01]  /*e660*/  HMMA.16816.F32 R148, R128, R150, R200 ;  /* 0x000000968094723c */ /* 0x000fe200000018c8 */
[----:B------:R-:W-:-:S06]  /*e670*/  FADD.FTZ R2, R198, R2 ;  /* 0x00000002c6027221 */ /* 0x000fcc0000010000 */
[----:B------:R-:W-:Y:S02]  /*e680*/  MOV R201, R90 ;  /* 0x0000005a00c97202 */ /* 0x000fe40000000f00 */
[----:B------:R-:W-:Y:S02]  /*e690*/  MOV R200, R91 ;  /* 0x0000005b00c87202 */ /* 0x000fe40000000f00 */
[----:B------:R-:W-:Y:S01]  /*e6a0*/  MOV R203, R88 ;  /* 0x0000005800cb7202 */ /* 0x000fe20000000f00 */
[----:B------:R-:W-:Y:S01]  /*e6b0*/  FADD.FTZ R0, R201, R0 ;  /* 0x00000000c9007221 */ /* 0x000fe20000010000 */
[----:B------:R-:W-:Y:S01]  /*e6c0*/  HMMA.16816.F32 R172, R4, R24, R172 ;  /* 0x0000001804ac723c */ /* 0x000fe200000018ac */
[----:B------:R-:W-:Y:S02]  /*e6d0*/  IMAD.MOV.U32 R202, RZ, RZ, R89 ;  /* 0x000000ffffca7224 */ /* 0x000fe400078e0059 */
[----:B------:R-:W-:Y:S01]  /*e6e0*/  FADD.FTZ R2, R200, R2 ;  /* 0x00000002c8027221 */ /* 0x000fe20000010000 */
[----:B------:R-:W4:Y:S01]  /*e6f0*/  LDSM.16.MT88.4 R88, [R212+0x1d800] ;  /* 0x01d80000d458783b */ /* 0x000f220000004200 */
[----:B------:R-:W-:-:S03]  /*e700*/  FADD.FTZ R0, R203, R0 ;  /* 0x00000000cb007221 */ /* 0x000fc60000010000 */
[----:B------:R-:W-:Y:S01]  /*e710*/  HMMA.16816.F32 R24, R4, R26, R176 ;  /* 0x0000001a0418723c */ /* 0x000fe200000018b0 */
[----:B------:R-:W-:-:S07]  /*e720*/  FADD.FTZ R2, R202, R2 ;  /* 0x00000002ca027221 */ /* 0x000fce0000010000 */
[C---:B------:R-:W-:Y:S07]  /*e730*/  HMMA.16816.F32 R32, R4.reuse, R14, R32 ;  /* 0x0000000e0420723c */ /* 0x040fee0000001820 */
[----:B------:R-:W-:Y:S01]  /*e740*/  IMAD.MOV.U32 R15, RZ, RZ, R114 ;  /* 0x000000ffff0f7224 */ /* 0x000fe200078e0072 */
[----:B------:R-:W-:Y:S01]  /*e750*/  HMMA.16816.F32 R176, R4, R12, R120 ;  /* 0x0000000c04b0723c */ /* 0x000fe20000001878 */
[----:B------:R-:W-:Y:S01]  /*e760*/  MOV R14, R115 ;  /* 0x00000073000e7202 */ /* 0x000fe20000000f00 */
[----:B------:R-:W-:Y:S01]  /*e770*/  LDSM.16.MT88.4 R120, [R212+0x1f800] ;  /* 0x01f80000d478783b */ /* 0x000fe20000004200 */
[----:B------:R-:W-:-:S03]  /*e780*/  FADD.FTZ R0, R15, R0 ;  /* 0x000000000f007221 */ /* 0x000fc60000010000 */
[----:B------:R-:W-:Y:S01]  /*e790*/  LDSM.16.MT88.4 R4, [R211+0x1f800] ;  /* 0x01f80000d304783b */ /* 0x000fe20000004200 */
[----:B------:R-:W-:Y:S02]  /*e7a0*/  MOV R13, R112 ;  /* 0x00000070000d7202 */ /* 0x000fe40000000f00 */
[----:B------:R-:W-:Y:S02]  /*e7b0*/  MOV R12, R113 ;  /* 0x00000071000c7202 */ /* 0x000fe40000000f00 */
[----:B------:R-:W2:Y:S01]  /*e7c0*/  LDSM.16.MT88.4 R112, [R210+0x1f800] ;  /* 0x01f80000d270783b */ /* 0x000ea20000004200 */
        /* <DEDUP_REMOVED lines=16> */
[----:B------:R-:W-:Y:S02]  /*e8d0*/  FADD.FTZ R0, R9, R0 ;  /* 0x0000000009007221 */ /* 0x000fe40000010000 */
[----:B------:R-:W-:-:S03]  /*e8e0*/  FADD.FTZ R2, R17, R2 ;  /* 0x0000000211027221 */ /* 0x000fc60000010000 */
[C---:B------:R-:W-:Y:S01]  /*e8f0*/  HMMA.16816.F32 R48, R128.reuse, R50, R52 ;  /* 0x000000328030723c */ /* 0x040fe20000001834 */
[----:B------:R1:W-:Y:S07]  /*e900*/  STL [R1+0x4], R0 ;  /* 0x0000040001007387 */ /* 0x0003ee0000100800 */
[C---:B---3--:R-:W-:Y:S01]  /*e910*/  HMMA.16816.F32 R52, R128.reuse, R56, R60 ;  /* 0x000000388034723c */ /* 0x048fe2000000183c */
[----:B------:R1:W-:Y:S07]  /*e920*/  STL [R1], R2 ;  /* 0x0000000201007387 */ /* 0x0003ee0000100800 */
[C---:B------:R-:W-:Y:S08]  /*e930*/  HMMA.16816.F32 R56, R128.reuse, R58, R68 ;  /* 0x0000003a8038723c */ /* 0x040ff00000001844 */
[C---:B------:R-:W-:Y:S08]  /*e940*/  HMMA.16816.F32 R68, R128.reuse, R72, R92 ;  /* 0x000000488044723c */ /* 0x040ff0000000185c */
[C---:B--2---:R-:W-:Y:S08]  /*e950*/  HMMA.16816.F32 R92, R128.reuse, R96, R100 ;  /* 0x00000060805c723c */ /* 0x044ff00000001864 */
        /* <DEDUP_REMOVED lines=16> */
[----:B------:R-:W-:Y:S08]  /*ea60*/  HMMA.16816.F32 R128, R128, R6, R32 ;  /* 0x000000068080723c */ /* 0x000ff00000001820 */
.L_x_407:
[----:B-1--4-:R-:W-:-:S06]  /*ea70*/  UISETP.GT.AND UP0, UPT, UR15, UR9, UPT ;  /* 0x000000090f00728c */ /* 0x012fcc000bf04270 */
[----:B------:R-:W-:-:S13]  /*ea80*/  PLOP3.LUT P0, PT, PT, PT, UP0, 0x80, 0x0 ;  /* 0x000000000000781c */ /* 0x000fda0003f0f008 */
[----:B------:R-:W-:Y:S05]  /*ea90*/  @!P0 BRA `(.L_x_410) ;  /* 0x0000380000008947 */ /* 0x000fea0003800000 */
[----:B------:R-:W2:Y:S01]  /*eaa0*/  LDL.LU.64 R6, [R1+0x30] ;  /* 0x0000300001067983 */ /* 0x000ea20000300a00 */
[----:B------:R-:W-:Y:S01]  /*eab0*/  ULDC.64 UR4, c[0x0][0x1a0] ;  /* 0x0000680000047ab9 */ /* 0x000fe20000000a00 */
[----:B------:R-:W-:Y:S01]  /*eac0*/  MOV R134, R132 ;  /* 0x0000008400867202 */ /* 0x000fe20000000f00 */
[----:B------:R-:W-:Y:S01]  /*ead0*/  USHF.L.U64.HI UR14, UR4, 0x5, UR5 ;  /* 0x00000005040e7899 */ /* 0x000fe20008010205 */
[----:B------:R-:W2:Y:S01]  /*eae0*/  LDL.LU.64 R4, [R1+0x10] ;  /* 0x0000100001047983 */ /* 0x000ea20000300a00 */
[----:B------:R-:W-:Y:S01]  /*eaf0*/  USHF.L.U32 UR17, UR4, 0x5, URZ ;  /* 0x0000000504117899 */ /* 0x000fe2000800063f */
[----:B------:R-:W-:Y:S01]  /*eb00*/  MOV R3, R133 ;  /* 0x0000008500037202 */ /* 0x000fe20000000f00 */
[----:B------:R-:W-:Y:S02]  /*eb10*/  USHF.L.U64.HI UR8, UR4, 0x6, UR5 ;  /* 0x0000000604087899 */ /* 0x000fe40008010205 */
[----:B------:R-:W-:Y:S02]  /*eb20*/  USHF.L.U64.HI UR14, UR17, 0x1, UR14 ;  /* 0x00000001110e7899 */ /* 0x000fe4000801020e */
[----:B------:R-:W-:-:S02]  /*eb30*/  USHF.L.U32 UR13, UR4, 0x6, URZ ;  /* 0x00000006040d7899 */ /* 0x000fc4000800063f */
[----:B------:R-:W-:Y:S01]  /*eb40*/  USHF.L.U32 UR17, UR17, 0x1, URZ ;  /* 0x0000000111117899 */ /* 0x000fe2000800063f */
[----:B--2---:R-:W-:-:S05]  /*eb50*/  MOV R4, R6 ;  /* 0x0000000600047202 */ /* 0x004fca0000000f00 */
[----:B------:R1:W-:Y:S01]  /*eb60*/  STL.64 [R1+0x10], R4 ;  /* 0x0000100401007387 */ /* 0x0003e20000100a00 */
[----:B------:R-:W-:Y:S05]  /*eb70*/  BRA `(.L_x_411) ;  /* 0x000001f000007947 */ /* 0x000fea0003800000 */
.L_x_413:
[----:B------:R-:W2:Y:S01]  /*eb80*/  LDL.64 R242, [R1+0x18] ;  /* 0x0000180001f27983 */ /* 0x000ea20000100a00 */
[----:B------:R-:W-:Y:S02]  /*eb90*/  ULDC.64 UR4, c[0x0][0x198] ;  /* 0x0000660000047ab9 */ /* 0x000fe40000000a00 */
[----:B------:R-:W-:Y:S01]  /*eba0*/  UIADD3 UR20, UR15, -0x2, URZ ;  /* 0xfffffffe0f147890 */ /* 0x000fe2000fffe03f */
[----:B------:R-:W3:Y:S03]  /*ebb0*/  LDL.64 R240, [R1+0x8] ;  /* 0x0000080001f07983 */ /* 0x000ee60000100a00 */
        /* <DEDUP_REMOVED lines=8> */
[----:B--2---:R-:W-:Y:S04]  /*ec40*/  LEA R0, P0, R168, R242, 0x6 ;  /* 0x000000f2a8007211 */ /* 0x004fe800078030ff */
[----:B------:R-:W-:Y:S02]  /*ec50*/  LEA R132, P1, R0, c[0x0][0x168], 0x1 ;  /* 0x00005a0000847a11 */ /* 0x000fe400078208ff */
[----:B---3--:R-:W-:Y:S02]  /*ec60*/  LEA.HI.X R2, R168, R241, R2, 0x6, P0 ;  /* 0x000000f1a8027211 */ /* 0x008fe400000f3402 */
        /* <DEDUP_REMOVED lines=16> */
.L_x_411:
[----:B------:R-:W2:Y:S01]  /*ed70*/  LDL.64 R6, [R1+0x10] ;  /* 0x0000100001067983 */ /* 0x000ea20000100a00 */
[----:B------:R-:W-:Y:S04]  /*ed80*/  DEPBAR.LE SB0, 0x0 ;  /* 0x000080000000791a */ /* 0x000fe80000000000 */
[----:B------:R-:W-:Y:S01]  /*ed90*/  BAR.SYNC.DEFER_BLOCKING 0x0 ;  /* 0x0000000000007b1d */ /* 0x000fe20000010000 */
[----:B------:R-:W-:Y:S01]  /*eda0*/  UIADD3 UR12, UR15, -0x1, URZ ;  /* 0xffffffff0f0c7890 */ /* 0x000fe2000fffe03f */
[----:B------:R-:W-:Y:S03]  /*edb0*/  IMAD.U32 R8, RZ, RZ, UR13 ;  /* 0x0000000dff087e24 */ /* 0x000fe6000f8e00ff */
[----:B------:R-:W-:Y:S02]  /*edc0*/  USHF.R.S32.HI UR5, URZ, 0x1f, UR12 ;  /* 0x0000001f3f057899 */ /* 0x000fe4000801140c */
[----:B------:R-:W-:Y:S02]  /*edd0*/  UIMAD UR4, UR8, UR12, URZ ;  /* 0x0000000c080472a4 */ /* 0x000fe4000f8e023f */
[----:B------:R-:W-:Y:S02]  /*ede0*/  UISETP.GT.AND UP0, UPT, UR12, UR9, UPT ;  /* 0x000000090c00728c */ /* 0x000fe4000bf04270 */
[----:B------:R-:W-:Y:S01]  /*edf0*/  UIMAD UR4, UR5, UR13, UR4 ;  /* 0x0000000d050472a4 */ /* 0x000fe2000f8e0204 */
[----:B--2---:R-:W-:Y:S05]  /*ee00*/  IMAD.WIDE.U32 R8, R8, UR12, R6 ;  /* 0x0000000c08087c25 */ /* 0x004fea000f8e0006 */
[----:B-1----:R-:W-:Y:S02]  /*ee10*/  LEA R4, P1, R8, c[0x0][0x170], 0x1 ;  /* 0x00005c0008047a11 */ /* 0x002fe400078208ff */
[----:B------:R-:W-:Y:S02]  /*ee20*/  IADD3 R0, R9, UR4, RZ ;  /* 0x0000000409007c10 */ /* 0x000fe4000fffe0ff */
[----:B------:R-:W-:Y:S02]  /*ee30*/  IADD3 R6, P0, R4, UR17, RZ ;  /* 0x0000001104067c10 */ /* 0x000fe4000ff1e0ff */
[----:B------:R-:W-:Y:S04]  /*ee40*/  LEA.HI.X R5, R8, c[0x0][0x174], R0, 0x1, P1 ;  /* 0x00005d0008057a11 */ /* 0x000fe800008f0c00 */
[----:B------:R-:W-:Y:S01]  /*ee50*/  IADD3.X R7, R5, UR14, RZ, P0, !PT ;  /* 0x0000000e05077c10 */ /* 0x000fe200087fe4ff */
[----:B------:R-:W-:Y:S01]  /*ee60*/  @!PT LDS RZ, [RZ] ;  /* 0x00000000fffff984 */ /* 0x000fe20000000800 */
[----:B------:R-:W-:Y:S01]  /*ee70*/  @!PT LDS RZ, [RZ] ;  /* 0x00000000fffff984 */ /* 0x000fe20000000800 */
[----:B------:R-:W-:Y:S01]  /*ee80*/  @!PT LDS RZ, [RZ] ;  /* 0x00000000fffff984 */ /* 0x000fe20000000800 */
[----:B------:R1:W-:Y:S01]  /*ee90*/  LDGSTS.E.BYPASS.LTC128B.128 [R235+0x18000], [R4.64] ;  /* 0x1800000004eb7fae */ /* 0x0003e2000b901d52 */
[----:B------:R-:W-:Y:S03]  /*eea0*/  PLOP3.LUT P0, PT, PT, PT, UP0, 0x80, 0x0 ;  /* 0x000000000000781c */ /* 0x000fe60003f0f008 */
        /* <DEDUP_REMOVED lines=8> */
[----:B-----5:R-:W1:Y:S04]  /*ef30*/  LDSM.16.M88.4 R8, [R208+0x10000] ;  /* 0x01000000d008783b */ /* 0x020e680000000200 */
[----:B------:R-:W2:Y:S04]  /*ef40*/  LDSM.16.M88.4 R16, [R208+0x10800] ;  /* 0x01080000d010783b */ /* 0x000ea80000000200 */
[----:B------:R-:W3:Y:S04]  /*ef50*/  LDSM.16.M88.4 R24, [R208+0x11000] ;  /* 0x01100000d018783b */ /* 0x000ee80000000200 */
[----:B------:R-:W0:Y:S04]  /*ef60*/  LDGDEPBAR ;  /* 0x00000000000079af */ /* 0x000e280000000000 */
[----:B------:R-:W4:Y:S04]  /*ef70*/  LDSM.16.M88.4 R168, [R208+0x11800] ;  /* 0x01180000d0a8783b */ /* 0x000f280000000200 */
[----:B------:R-:W-:Y:S04]  /*ef80*/  LDSM.16.M88.4 R172, [R216] ;  /* 0x00000000d8ac783b */ /* 0x000fe80000000200 */
[----:B------:R-:W3:Y:S04]  /*ef90*/  LDSM.16.M88.4 R176, [R219] ;  /* 0x00000000dbb0783b */ /* 0x000ee80000000200 */
[----:B------:R-:W3:Y:S04]  /*efa0*/  LDSM.16.M88.4 R180, [R234] ;  /* 0x00000000eab4783b */ /* 0x000ee80000000200 */
[----:B------:R-:W3:Y:S04]  /*efb0*/  LDSM.16.M88.4 R184, [R233] ;  /* 0x00000000e9b8783b */ /* 0x000ee80000000200 */
[----:B------:R-:W4:Y:S01]  /*efc0*/  LDSM.16.M88.4 R188, [R232] ;  /* 0x00000000e8bc783b */ /* 0x000f220000000200 */
[C---:B-1----:R-:W-:Y:S03]  /*efd0*/  HMMA.16816.F32 R4, R32.reuse, R8, RZ ;  /* 0x000000082004723c */ /* 0x042fe600000018ff */
[----:B------:R-:W-:Y:S04]  /*efe0*/  LDSM.16.M88.4 R192, [R218] ;  /* 0x00000000dac0783b */ /* 0x000fe80000000200 */
[----:B------:R-:W1:Y:S01]  /*eff0*/  LDSM.16.M88.4 R196, [R214+0x10000] ;  /* 0x01000000d6c4783b */ /* 0x000e620000000200 */
[C---:B------:R-:W-:Y:S03]  /*f000*/  HMMA.16816.F32 R8, R32.reuse, R10, RZ ;  /* 0x0000000a2008723c */ /* 0x040fe600000018ff */
[----:B------:R-:W1:Y:S04]  /*f010*/  LDSM.16.M88.4 R200, [R214+0x10800] ;  /* 0x01080000d6c8783b */ /* 0x000e680000000200 */
[----:B------:R-:W-:Y:S01]  /*f020*/  LDSM.16.M88.4 R204, [R214+0x11800] ;  /* 0x01180000d6cc783b */ /* 0x000fe20000000200 */
[C---:B--2---:R-:W-:Y:S08]  /*f030*/  HMMA.16816.F32 R12, R32.reuse, R16, RZ ;  /* 0x00000010200c723c */ /* 0x044ff000000018ff */
[C---:B------:R-:W-:Y:S08]  /*f040*/  HMMA.16816.F32 R16, R32.reuse, R18, RZ ;  /* 0x000000122010723c */ /* 0x040ff000000018ff */
[C---:B---3--:R-:W-:Y:S08]  /*f050*/  HMMA.16816.F32 R20, R32.reuse, R24, RZ ;  /* 0x000000182014723c */ /* 0x048ff000000018ff */
[C---:B------:R-:W-:Y:S08]  /*f060*/  HMMA.16816.F32 R24, R32.reuse, R26, RZ ;  /* 0x0000001a2018723c */ /* 0x040ff000000018ff */
[C---:B----4-:R-:W-:Y:S08]  /*f070*/  HMMA.16816.F32 R28, R32.reuse, R168, RZ ;  /* 0x000000a8201c723c */ /* 0x050ff000000018ff */
[----:B------:R-:W-:Y:S01]  /*f080*/  HMMA.16816.F32 R32, R32, R170, RZ ;  /* 0x000000aa2020723c */ /* 0x000fe200000018ff */
[----:B------:R-:W2:Y:S07]  /*f090*/  LDSM.16.M88.4 R168, [R214+0x11000] ;  /* 0x01100000d6a8783b */ /* 0x000eae0000000200 */
[C---:B------:R-:W-:Y:S08]  /*f0a0*/  HMMA.16816.F32 R4, R172.reuse, R176, R4 ;  /* 0x000000b0ac04723c */ /* 0x040ff00000001804 */
[C---:B------:R-:W-:Y:S01]  /*f0b0*/  HMMA.16816.F32 R8, R172.reuse, R178, R8 ;  /* 0x000000b2ac08723c */ /* 0x040fe20000001808 */
[----:B------:R-:W-:Y:S07]  /*f0c0*/  LDSM.16.M88.4 R176, [R217] ;  /* 0x00000000d9b0783b */ /* 0x000fee0000000200 */
[C---:B------:R-:W-:Y:S08]  /*f0d0*/  HMMA.16816.F32 R12, R172.reuse, R180, R12 ;  /* 0x000000b4ac0c723c */ /* 0x040ff0000000180c */
[C---:B------:R-:W-:Y:S01]  /*f0e0*/  HMMA.16816.F32 R16, R172.reuse, R182, R16 ;  /* 0x000000b6ac10723c */ /* 0x040fe20000001810 */
[----:B------:R-:W3:Y:S07]  /*f0f0*/  LDSM.16.M88.4 R180, [R213] ;  /* 0x00000000d5b4783b */ /* 0x000eee0000000200 */
[C---:B------:R-:W-:Y:S08]  /*f100*/  HMMA.16816.F32 R20, R172.reuse, R184, R20 ;  /* 0x000000b8ac14723c */ /* 0x040ff00000001814 */
[C---:B------:R-:W-:Y:S01]  /*f110*/  HMMA.16816.F32 R24, R172.reuse, R186, R24 ;  /* 0x000000baac18723c */ /* 0x040fe20000001818 */
[----:B------:R-:W4:Y:S07]  /*f120*/  LDSM.16.M88.4 R184, [R213+0x800] ;  /* 0x00080000d5b8783b */ /* 0x000f2e0000000200 */
        /* <DEDUP_REMOVED lines=13> */
[C---:B------:R-:W-:Y:S08]  /*f200*/  HMMA.16816.F32 R28, R192.reuse, R204, R28 ;  /* 0x000000ccc01c723c */ /* 0x040ff0000000181c */
[----:B------:R-:W-:Y:S01]  /*f210*/  HMMA.16816.F32 R32, R192, R206, R32 ;  /* 0x000000cec020723c */ /* 0x000fe20000001820 */
[----:B------:R-:W2:Y:S04]  /*f220*/  LDSM.16.M88.4 R192, [R208+0x13000] ;  /* 0x01300000d0c0783b */ /* 0x000ea80000000200 */
[----:B------:R-:W1:Y:S03]  /*f230*/  LDSM.16.M88.4 R204, [R208+0x13800] ;  /* 0x01380000d0cc783b */ /* 0x000e660000000200 */
[C---:B---3--:R-:W-:Y:S08]  /*f240*/  HMMA.16816.F32 R4, R176.reuse, R180, R4 ;  /* 0x000000b4b004723c */ /* 0x048ff00000001804 */
[C---:B------:R-:W-:Y:S01]  /*f250*/  HMMA.16816.F32 R8, R176.reuse, R182, R8 ;  /* 0x000000b6b008723c */ /* 0x040fe20000001808 */
[----:B------:R-:W-:Y:S07]  /*f260*/  LDSM.16.M88.4 R180, [R231] ;  /* 0x00000000e7b4783b */ /* 0x000fee0000000200 */
[C---:B----4-:R-:W-:Y:S08]  /*f270*/  HMMA.16816.F32 R12, R176.reuse, R184, R12 ;  /* 0x000000b8b00c723c */ /* 0x050ff0000000180c */
[C---:B------:R-:W-:Y:S01]  /*f280*/  HMMA.16816.F32 R16, R176.reuse, R186, R16 ;  /* 0x000000bab010723c */ /* 0x040fe20000001810 */
[----:B------:R-:W-:Y:S07]  /*f290*/  LDSM.16.M88.4 R184, [R230] ;  /* 0x00000000e6b8783b */ /* 0x000fee0000000200 */
[C---:B------:R-:W-:Y:S08]  /*f2a0*/  HMMA.16816.F32 R20, R176.reuse, R172, R20 ;  /* 0x000000acb014723c */ /* 0x040ff00000001814 */
[C---:B------:R-:W-:Y:S01]  /*f2b0*/  HMMA.16816.F32 R24, R176.reuse, R174, R24 ;  /* 0x000000aeb018723c */ /* 0x040fe20000001818 */
[----:B------:R-:W3:Y:S07]  /*f2c0*/  LDSM.16.M88.4 R172, [R216+0x4000] ;  /* 0x00400000d8ac783b */ /* 0x000eee0000000200 */
[C---:B------:R-:W-:Y:S08]  /*f2d0*/  HMMA.16816.F32 R28, R176.reuse, R188, R28 ;  /* 0x000000bcb01c723c */ /* 0x040ff0000000181c */
[----:B------:R-:W-:Y:S01]  /*f2e0*/  HMMA.16816.F32 R32, R176, R190, R32 ;  /* 0x000000beb020723c */ /* 0x000fe20000001820 */
[----:B------:R-:W4:Y:S04]  /*f2f0*/  LDSM.16.M88.4 R176, [R229] ;  /* 0x00000000e5b0783b */ /* 0x000f280000000200 */
        /* <DEDUP_REMOVED lines=16> */
[----:B------:R-:W-:Y:S07]  /*f400*/  LDSM.16.M88.4 R180, [R213+0x2000] ;  /* 0x00200000d5b4783b */ /* 0x000fee0000000200 */
[C---:B------:R-:W-:Y:S08]  /*f410*/  HMMA.16816.F32 R12, R172.reuse, R184, R12 ;  /* 0x000000b8ac0c723c */ /* 0x040ff0000000180c */
[C---:B------:R-:W-:Y:S01]  /*f420*/  HMMA.16816.F32 R16, R172.reuse, R186, R16 ;  /* 0x000000baac10723c */ /* 0x040fe20000001810 */
[----:B------:R-:W-:Y:S07]  /*f430*/  LDSM.16.M88.4 R184, [R213+0x2800] ;  /* 0x00280000d5b8783b */ /* 0x000fee0000000200 */
[C---:B----4-:R-:W-:Y:S08]  /*f440*/  HMMA.16816.F32 R20, R172.reuse, R176, R20 ;  /* 0x000000b0ac14723c */ /* 0x050ff00000001814 */
[C---:B------:R-:W-:Y:S01]  /*f450*/  HMMA.16816.F32 R24, R172.reuse, R178, R24 ;  /* 0x000000b2ac18723c */ /* 0x040fe20000001818 */
[----:B------:R-:W3:Y:S07]  /*f460*/  LDSM.16.M88.4 R176, [R217+0x4000] ;  /* 0x00400000d9b0783b */ /* 0x000eee0000000200 */
[C---:B------:R-:W-:Y:S08]  /*f470*/  HMMA.16816.F32 R28, R172.reuse, R188, R28 ;  /* 0x000000bcac1c723c */ /* 0x040ff0000000181c */
[----:B------:R-:W-:Y:S01]  /*f480*/  HMMA.16816.F32 R32, R172, R190, R32 ;  /* 0x000000beac20723c */ /* 0x000fe20000001820 */
[----:B------:R-:W4:Y:S04]  /*f490*/  LDSM.16.M88.4 R172, [R213+0x3000] ;  /* 0x00300000d5ac783b */ /* 0x000f280000000200 */
        /* <DEDUP_REMOVED lines=17> */
[C---:B------:R-:W-:Y:S08]  /*f5b0*/  HMMA.16816.F32 R12, R176.reuse, R184, R12 ;  /* 0x000000b8b00c723c */ /* 0x040ff0000000180c */
[C---:B------:R-:W-:Y:S01]  /*f5c0*/  HMMA.16816.F32 R16, R176.reuse, R186, R16 ;  /* 0x000000bab010723c */ /* 0x040fe20000001810 */
[----:B------:R-:W-:Y:S07]  /*f5d0*/  LDSM.16.M88.4 R184, [R226] ;  /* 0x00000000e2b8783b */ /* 0x000fee0000000200 */
[C---:B----4-:R-:W-:Y:S08]  /*f5e0*/  HMMA.16816.F32 R20, R176.reuse, R172, R20 ;  /* 0x000000acb014723c */ /* 0x050ff00000001814 */
        /* <DEDUP_REMOVED lines=92> */
[C---:B------:R-:W-:Y:S08]  /*fbb0*/  HMMA.16816.F32 R28, R192.reuse, R204, R28 ;  /* 0x000000ccc01c723c */ /* 0x040ff0000000181c */
[----:B------:R-:W-:Y:S08]  /*fbc0*/  HMMA.16816.F32 R32, R192, R206, R32 ;  /* 0x000000cec020723c */ /* 0x000ff00000001820 */
[C---:B---3--:R-:W-:Y:S08]  /*fbd0*/  HMMA.16816.F32 R4, R176.reuse, R180, R4 ;  /* 0x000000b4b004723c */ /* 0x048ff00000001804 */
[C---:B------:R-:W-:Y:S08]  /*fbe0*/  HMMA.16816.F32 R8, R176.reuse, R182, R8 ;  /* 0x000000b6b008723c */ /* 0x040ff00000001808 */
[C---:B------:R-:W-:Y:S08]  /*fbf0*/  HMMA.16816.F32 R12, R176.reuse, R184, R12 ;  /* 0x000000b8b00c723c */ /* 0x040ff0000000180c */
[C---:B------:R-:W-:Y:S08]  /*fc00*/  HMMA.16816.F32 R16, R176.reuse, R186, R16 ;  /* 0x000000bab010723c */ /* 0x040ff00000001810 */
[C---:B----4-:R-:W-:Y:S08]  /*fc10*/  HMMA.16816.F32 R20, R176.reuse, R172, R20 ;  /* 0x000000acb014723c */ /* 0x050ff00000001814 */
[C---:B------:R-:W-:Y:S08]  /*fc20*/  HMMA.16816.F32 R24, R176.reuse, R174, R24 ;  /* 0x000000aeb018723c */ /* 0x040ff00000001818 */
[C---:B------:R-:W-:Y:S08]  /*fc30*/  HMMA.16816.F32 R28, R176.reuse, R188, R28 ;  /* 0x000000bcb01c723c */ /* 0x040ff0000000181c */
[----:B------:R-:W-:Y:S01]  /*fc40*/  HMMA.16816.F32 R32, R176, R190, R32 ;  /* 0x000000beb020723c */ /* 0x000fe20000001820 */
[----:B------:R-:W-:-:S07]  /*fc50*/  @P0 BRA `(.L_x_413) ;  /* 0xffffef2000000947 */ /* 0x000fce000383ffff */
.L_x_412:
[----:B------:R-:W2:Y:S01]  /*fc60*/  S2R R2, SR_TID.X ;  /* 0x0000000000027919 */ /* 0x000ea20000002100 */
[----:B------:R-:W-:Y:S01]  /*fc70*/  MOV R0, UR12 ;  /* 0x0000000c00007c02 */ /* 0x000fe20008000f00 */
[----:B------:R-:W-:Y:S02]  /*fc80*/  UISETP.GT.AND UP0, UPT, UR12, UR9, UPT ;  /* 0x000000090c00728c */ /* 0x000fe4000bf04270 */
[----:B------:R-:W-:Y:S01]  /*fc90*/  UMOV UR15, UR12 ;  /* 0x0000000c000f7c82 */ /* 0x000fe20008000000 */
[----:B--2---:R-:W-:Y:S04]  /*fca0*/  SHF.L.U32 R2, R2, 0x1, RZ ;  /* 0x0000000102027819 */ /* 0x004fe800000006ff */
[----:B------:R-:W-:Y:S04]  /*fcb0*/  LOP3.LUT R2, R2, 0x6, RZ, 0xc0, !PT ;  /* 0x0000000602027812 */ /* 0x000fe800078ec0ff */
[----:B------:R-:W-:Y:S04]  /*fcc0*/  LEA R0, R0, R2, 0x6 ;  /* 0x0000000200007211 */ /* 0x000fe800078e30ff */
[C---:B------:R-:W-:Y:S02]  /*fcd0*/  IADD3 R2, R0.reuse, 0x1, RZ ;  /* 0x0000000100027810 */ /* 0x040fe40007ffe0ff */
[C---:B------:R-:W-:Y:S02]  /*fce0*/  ISETP.GE.AND P2, PT, R0.reuse, R237, PT ;  /* 0x000000ed0000720c */ /* 0x040fe40003f46270 */
[C---:B-1----:R-:W-:Y:S02]  /*fcf0*/  IADD3 R132, R0.reuse, 0x8, RZ ;  /* 0x0000000800847810 */ /* 0x042fe40007ffe0ff */
[----:B------:R-:W-:Y:S02]  /*fd00*/  ISETP.GE.OR P2, PT, R0, R239, !P2 ;  /* 0x000000ef0000720c */ /* 0x000fe40005746670 */
[C---:B------:R-:W-:Y:S02]  /*fd10*/  ISETP.GE.AND P6, PT, R2.reuse, R237, PT ;  /* 0x000000ed0200720c */ /* 0x040fe40003fc6270 */
[----:B------:R-:W-:Y:S02]  /*fd20*/  ISETP.GE.AND P1, PT, R2, R236, PT ;  /* 0x000000ec0200720c */ /* 0x000fe40003f26270 */
[----:B------:R-:W-:Y:S02]  /*fd30*/  FSEL R168, R4, -INF , !P2 ;  /* 0xff80000004a87808 */ /* 0x000fe40005000000 */
[C---:B------:R-:W-:Y:S02]  /*fd40*/  ISETP.GE.OR P6, PT, R2.reuse, R239, !P6 ;  /* 0x000000ef0200720c */ /* 0x040fe400077c6670 */
[----:B------:R-:W-:Y:S02]  /*fd50*/  ISETP.GE.OR P1, PT, R2, R238, !P1 ;  /* 0x000000ee0200720c */ /* 0x000fe40004f26670 */
[----:B------:R-:W-:Y:S02]  /*fd60*/  IADD3 R2, R0, 0x9, RZ ;  /* 0x0000000900027810 */ /* 0x000fe40007ffe0ff */
[CC--:B------:R-:W-:Y:S02]  /*fd70*/  ISETP.GE.AND P0, PT, R132.reuse, R237.reuse, PT ;  /* 0x000000ed8400720c */ /* 0x0c0fe40003f06270 */
[-C--:B------:R-:W-:Y:S02]  /*fd80*/  ISETP.GE.AND P3, PT, R132, R236.reuse, PT ;  /* 0x000000ec8400720c */ /* 0x080fe40003f66270 */
[CC--:B------:R-:W-:Y:S02]  /*fd90*/  ISETP.GE.AND P5, PT, R0.reuse, R236.reuse, PT ;  /* 0x000000ec0000720c */ /* 0x0c0fe40003fa6270 */
[----:B------:R-:W-:Y:S02]  /*fda0*/  IADD3 R4, R0, 0x10, RZ ;  /* 0x0000001000047810 */ /* 0x000fe40007ffe0ff */
[C---:B------:R-:W-:Y:S02]  /*fdb0*/  ISETP.GE.AND P4, PT, R2.reuse, R237, PT ;  /* 0x000000ed0200720c */ /* 0x040fe40003f86270 */
[----:B------:R-:W-:Y:S02]  /*fdc0*/  ISETP.GE.AND P2, PT, R2, R236, PT ;  /* 0x000000ec0200720c */ /* 0x000fe40003f46270 */
[C---:B------:R-:W-:Y:S02]  /*fdd0*/  ISETP.GE.OR P0, PT, R132.reuse, R239, !P0 ;  /* 0x000000ef8400720c */ /* 0x040fe40004706670 */
[-C--:B------:R-:W-:Y:S02]  /*fde0*/  ISETP.GE.OR P3, PT, R132, R238.reuse, !P3 ;  /* 0x000000ee8400720c */ /* 0x080fe40005f66670 */
[----:B------:R-:W-:Y:S02]  /*fdf0*/  FSEL R132, R5, -INF , !P6 ;  /* 0xff80000005847808 */ /* 0x000fe40007000000 */
[----:B------:R-:W-:Y:S02]  /*fe00*/  FMNMX.FTZ R5, R168, R3, !PT ;  /* 0x00000003a8057209 */ /* 0x000fe40007810000 */
[----:B------:R-:W-:Y:S02]  /*fe10*/  ISETP.GE.OR P5, PT, R0, R238, !P5 ;  /* 0x000000ee0000720c */ /* 0x000fe40006fa6670 */
[----:B------:R-:W-:Y:S02]  /*fe20*/  FSEL R7, R7, -INF , !P1 ;  /* 0xff80000007077808 */ /* 0x000fe40004800000 */
[----:B------:R-:W-:Y:S02]  /*fe30*/  FSEL R6, R6, -INF , !P5 ;  /* 0xff80000006067808 */ /* 0x000fe40006800000 */
[C---:B------:R-:W-:Y:S02]  /*fe40*/  ISETP.GE.AND P1, PT, R4.reuse, R237, PT ;  /* 0x000000ed0400720c */ /* 0x040fe40003f26270 */
[----:B------:R-:W-:Y:S02]  /*fe50*/  ISETP.GE.AND P5, PT, R4, R236, PT ;  /* 0x000000ec0400720c */ /* 0x000fe40003fa6270 */
[----:B------:R-:W-:Y:S02]  /*fe60*/  FSEL R8, R8, -INF , !P0 ;  /* 0xff80000008087808 */ /* 0x000fe40004000000 */
[----:B------:R-:W-:Y:S02]  /*fe70*/  FMNMX.FTZ R5, R132, R5, !PT ;  /* 0x0000000584057209 */ /* 0x000fe40007810000 */
[CC--:B------:R-:W-:Y:S02]  /*fe80*/  ISETP.GE.OR P4, PT, R2.reuse, R239.reuse, !P4 ;  /* 0x000000ef0200720c */ /* 0x0c0fe40006786670 */
[-C--:B------:R-:W-:Y:S02]  /*fe90*/  ISETP.GE.OR P2, PT, R2, R238.reuse, !P2 ;  /* 0x000000ee0200720c */ /* 0x080fe40005746670 */
[----:B------:R-:W-:Y:S02]  /*fea0*/  IADD3 R2, R0, 0x11, RZ ;  /* 0x0000001100027810 */ /* 0x000fe40007ffe0ff */
[C---:B------:R-:W-:Y:S02]  /*feb0*/  ISETP.GE.OR P1, PT, R4.reuse, R239, !P1 ;  /* 0x000000ef0400720c */ /* 0x040fe40004f26670 */
[----:B------:R-:W-:Y:S02]  /*fec0*/  ISETP.GE.OR P5, PT, R4, R238, !P5 ;  /* 0x000000ee0400720c */ /* 0x000fe40006fa6670 */
[C---:B------:R-:W-:Y:S02]  /*fed0*/  ISETP.GE.AND P6, PT, R2.reuse, R237, PT ;  /* 0x000000ed0200720c */ /* 0x040fe40003fc6270 */
[----:B------:R-:W-:Y:S02]  /*fee0*/  ISETP.GE.AND P0, PT, R2, R236, PT ;  /* 0x000000ec0200720c */ /* 0x000fe40003f06270 */
[----:B------:R-:W-:Y:S02]  /*fef0*/  IADD3 R4, R0, 0x18, RZ ;  /* 0x0000001800047810 */ /* 0x000fe40007ffe0ff */
[----:B------:R-:W-:Y:S02]  /*ff00*/  FSEL R9, R9, -INF , !P4 ;  /* 0xff80000009097808 */ /* 0x000fe40006000000 */
[----:B------:R-:W-:Y:S02]  /*ff10*/  FMNMX.FTZ R5, R8, R5, !PT ;  /* 0x0000000508057209 */ /* 0x000fe40007810000 */
[----:B------:R-:W-:Y:S02]  /*ff20*/  FSEL R174, R12, -INF , !P1 ;  /* 0xff8000000cae7808 */ /* 0x000fe40004800000 */
[C---:B------:R-:W-:Y:S02]  /*ff30*/  ISETP.GE.OR P6, PT, R2.reuse, R239, !P6 ;  /* 0x000000ef0200720c */ /* 0x040fe400077c6670 */
[----:B------:R-:W-:Y:S02]  /*ff40*/  ISETP.GE.OR P0, PT, R2, R238, !P0 ;  /* 0x000000ee0200720c */ /* 0x000fe40004706670 */
[----:B------:R-:W-:Y:S02]  /*ff50*/  FMNMX.FTZ R5, R9, R5, !PT ;  /* 0x0000000509057209 */ /* 0x000fe40007810000 */
[----:B------:R-:W-:Y:S02]  /*ff60*/  IADD3 R2, R0, 0x19, RZ ;  /* 0x0000001900027810 */ /* 0x000fe40007ffe0ff */
[----:B------:R-:W-:Y:S02]  /*ff70*/  FSEL R11, R11, -INF , !P2 ;  /* 0xff8000000b0b7808 */ /* 0x000fe40005000000 */
[C---:B------:R-:W-:Y:S02]  /*ff80*/  ISETP.GE.AND P4, PT, R4.reuse, R237, PT ;  /* 0x000000ed0400720c */ /* 0x040fe40003f86270 */
[----:B------:R-:W-:Y:S02]  /*ff90*/  ISETP.GE.AND P2, PT, R4, R236, PT ;  /* 0x000000ec0400720c */ /* 0x000fe40003f46270 */
[----:B------:R-:W-:Y:S02]  /*ffa0*/  FSEL R175, R13, -INF , !P6 ;  /* 0xff8000000daf7808 */ /* 0x000fe40007000000 */
[----:B------:R-:W-:Y:S02]  /*ffb0*/  FMNMX.FTZ R12, R174, R5, !PT ;  /* 0x00000005ae0c7209 */ /* 0x000fe40007810000 */
[C---:B------:R-:W-:Y:S02]  /*ffc0*/  ISETP.GE.OR P4, PT, R4.reuse, R239, !P4 ;  /* 0x000000ef0400720c */ /* 0x040fe40006786670 */
[----:B------:R-:W-:Y:S02]  /*ffd0*/  ISETP.GE.OR P2, PT, R4, R238, !P2 ;  /* 0x000000ee0400720c */ /* 0x000fe40005746670 */
[----:B------:R-:W-:Y:S02]  /*ffe0*/  FSEL R10, R10, -INF , !P3 ;  /* 0xff8000000a0a7808 */ /* 0x000fe40005800000 */
[C---:B------:R-:W-:Y:S02]  /*fff0*/  ISETP.GE.AND P3, PT, R2.reuse, R237, PT ;  /* 0x000000ed0200720c */ /* 0x040fe40003f66270 */
[----:B------:R-:W-:Y:S02]  /*10000*/  ISETP.GE.AND P1, PT, R2, R236, PT ;  /* 0x000000ec0200720c */ /* 0x000fe40003f26270 */
[----:B------:R-:W-:Y:S02]  /*10010*/  IADD3 R4, R0, 0x20, RZ ;  /* 0x0000002000047810 */ /* 0x000fe40007ffe0ff */
[----:B------:R-:W-:Y:S02]  /*10020*/  FSEL R178, R14, -INF , !P5 ;  /* 0xff8000000eb27808 */ /* 0x000fe40006800000 */
[----:B------:R-:W-:Y:S02]  /*10030*/  FSEL R179, R15, -INF , !P0 ;  /* 0xff8000000fb37808 */ /* 0x000fe40004000000 */
[----:B------:R-:W-:Y:S02]  /*10040*/  FSEL R176, R16, -INF , !P4 ;  /* 0xff80000010b07808 */ /* 0x000fe40006000000 */
[----:B------:R-:W-:Y:S02]  /*10050*/  FMNMX.FTZ R133, R175, R12, !PT ;  /* 0x0000000caf857209 */ /* 0x000fe40007810000 */
[C---:B------:R-:W-:Y:S02]  /*10060*/  ISETP.GE.OR P3, PT, R2.reuse, R239, !P3 ;  /* 0x000000ef0200720c */ /* 0x040fe40005f66670 */
[----:B------:R-:W-:Y:S02]  /*10070*/  ISETP.GE.OR P1, PT, R2, R238, !P1 ;  /* 0x000000ee0200720c */ /* 0x000fe40004f26670 */
[----:B------:R-:W-:Y:S02]  /*10080*/  IADD3 R2, R0, 0x21, RZ ;  /* 0x0000002100027810 */ /* 0x000fe40007ffe0ff */
[C---:B------:R-:W-:Y:S02]  /*10090*/  ISETP.GE.AND P0, PT, R4.reuse, R237, PT ;  /* 0x000000ed0400720c */ /* 0x040fe40003f06270 */
[----:B------:R-:W-:Y:S02]  /*100a0*/  ISETP.GE.AND P5, PT, R4, R236, PT ;  /* 0x000000ec0400720c */ /* 0x000fe40003fa6270 */
[----:B------:R-:W-:Y:S02]  /*100b0*/  FMNMX.FTZ R12, R6, R134, !PT ;  /* 0x00000086060c7209 */ /* 0x000fe40007810000 */
[----:B------:R-:W-:Y:S02]  /*100c0*/  FSEL R177, R17, -INF , !P3 ;  /* 0xff80000011b17808 */ /* 0x000fe40005800000 */
[----:B------:R-:W-:Y:S02]  /*100d0*/  FMNMX.FTZ R133, R176, R133, !PT ;  /* 0x00000085b0857209 */ /* 0x000fe40007810000 */
[C---:B------:R-:W-:Y:S02]  /*100e0*/  ISETP.GE.OR P0, PT, R4.reuse, R239, !P0 ;  /* 0x000000ef0400720c */ /* 0x040fe40004706670 */
[----:B------:R-:W-:Y:S02]  /*100f0*/  ISETP.GE.OR P5, PT, R4, R238, !P5 ;  /* 0x000000ee0400720c */ /* 0x000fe40006fa6670 */
[C---:B------:R-:W-:Y:S02]  /*10100*/  ISETP.GE.AND P6, PT, R2.reuse, R237, PT ;  /* 0x000000ed0200720c */ /* 0x040fe40003fc6270 */
[----:B------:R-:W-:Y:S02]  /*10110*/  ISETP.GE.AND P4, PT, R2, R236, PT ;  /* 0x000000ec0200720c */ /* 0x000fe40003f86270 */
[----:B------:R-:W-:Y:S02]  /*10120*/  IADD3 R4, R0, 0x28, RZ ;  /* 0x0000002800047810 */ /* 0x000fe40007ffe0ff */
[----:B------:R-:W-:Y:S02]  /*10130*/  FMNMX.FTZ R12, R7, R12, !PT ;  /* 0x0000000c070c7209 */ /* 0x000fe40007810000 */
[----:B------:R-:W-:Y:S02]  /*10140*/  FSEL R183, R20, -INF , !P0 ;  /* 0xff80000014b77808 */ /* 0x000fe40004000000 */
[----:B------:R-:W-:Y:S02]  /*10150*/  FMNMX.FTZ R133, R177, R133, !PT ;  /* 0x00000085b1857209 */ /* 0x000fe40007810000 */
[C---:B------:R-:W-:Y:S02]  /*10160*/  ISETP.GE.OR P6, PT, R2.reuse, R239, !P6 ;  /* 0x000000ef0200720c */ /* 0x040fe400077c6670 */
[----:B------:R-:W-:Y:S02]  /*10170*/  ISETP.GE.OR P4, PT, R2, R238, !P4 ;  /* 0x000000ee0200720c */ /* 0x000fe40006786670 */
[----:B------:R-:W-:Y:S02]  /*10180*/  IADD3 R2, R0, 0x29, RZ ;  /* 0x0000002900027810 */ /* 0x000fe40007ffe0ff */
[----:B------:R-:W-:Y:S02]  /*10190*/  ISETP.GE.AND P3, PT, R4, R237, PT ;  /* 0x000000ed0400720c */ /* 0x000fe40003f66270 */
[----:B------:R-:W-:Y:S02]  /*101a0*/  FMNMX.FTZ R12, R10, R12, !PT ;  /* 0x0000000c0a0c7209 */ /* 0x000fe40007810000 */
[----:B------:R-:W-:Y:S02]  /*101b0*/  FSEL R180, R18, -INF , !P2 ;  /* 0xff80000012b47808 */ /* 0x000fe40005000000 */
[----:B------:R-:W-:Y:S02]  /*101c0*/  FSEL R181, R19, -INF , !P1 ;  /* 0xff80000013b57808 */ /* 0x000fe40004800000 */
[----:B------:R-:W-:Y:S02]  /*101d0*/  FSEL R182, R21, -INF , !P6 ;  /* 0xff80000015b67808 */ /* 0x000fe40007000000 */
[----:B------:R-:W-:Y:S02]  /*101e0*/  FMNMX.FTZ R133, R183, R133, !PT ;  /* 0x00000085b7857209 */ /* 0x000fe40007810000 */
[----:B------:R-:W-:Y:S02]  /*101f0*/  ISETP.GE.OR P3, PT, R4, R239, !P3 ;  /* 0x000000ef0400720c */ /* 0x000fe40005f66670 */
[----:B------:R-:W-:Y:S02]  /*10200*/  IADD3 R5, R0, 0x30, RZ ;  /* 0x0000003000057810 */ /* 0x000fe40007ffe0ff */
[----:B------:R-:W-:Y:S02]  /*10210*/  ISETP.GE.AND P1, PT, R4, R236, PT ;  /* 0x000000ec0400720c */ /* 0x000fe40003f26270 */
[----:B------:R-:W-:Y:S02]  /*10220*/  ISETP.GE.AND P2, PT, R2, R237, PT ;  /* 0x000000ed0200720c */ /* 0x000fe40003f46270 */
[----:B------:R-:W-:Y:S02]  /*10230*/  FMNMX.FTZ R12, R11, R12, !PT ;  /* 0x0000000c0b0c7209 */ /* 0x000fe40007810000 */
[----:B------:R-:W-:Y:S02]  /*10240*/  FMNMX.FTZ R133, R182, R133, !PT ;  /* 0x00000085b6857209 */ /* 0x000fe40007810000 */
[----:B------:R-:W-:Y:S02]  /*10250*/  FSEL R185, R24, -INF , !P3 ;  /* 0xff80000018b97808 */ /* 0x000fe40005800000 */
[----:B------:R-:W-:Y:S02]  /*10260*/  ISETP.GE.OR P1, PT, R4, R238, !P1 ;  /* 0x000000ee0400720c */ /* 0x000fe40004f26670 */
[----:B------:R-:W-:Y:S02]  /*10270*/  ISETP.GE.OR P2, PT, R2, R239, !P2 ;  /* 0x000000ef0200720c */ /* 0x000fe40005746670 */
[----:B------:R-:W-:Y:S02]  /*10280*/  IADD3 R4, R0, 0x31, RZ ;  /* 0x0000003100047810 */ /* 0x000fe40007ffe0ff */
[C---:B------:R-:W-:Y:S02]  /*10290*/  ISETP.GE.AND P6, PT, R5.reuse, R237, PT ;  /* 0x000000ed0500720c */ /* 0x040fe40003fc6270 */
[----:B------:R-:W-:Y:S02]  /*102a0*/  ISETP.GE.AND P0, PT, R2, R236, PT ;  /* 0x000000ec0200720c */ /* 0x000fe40003f06270 */
[----:B------:R-:W-:Y:S02]  /*102b0*/  FMNMX.FTZ R12, R178, R12, !PT ;  /* 0x0000000cb20c7209 */ /* 0x000fe40007810000 */
[----:B------:R-:W-:Y:S02]  /*102c0*/  ISETP.GE.OR P6, PT, R5, R239, !P6 ;  /* 0x000000ef0500720c */ /* 0x000fe400077c6670 */
[----:B------:R-:W-:Y:S02]  /*102d0*/  FSEL R186, R25, -INF , !P2 ;  /* 0xff80000019ba7808 */ /* 0x000fe40005000000 */
[----:B------:R-:W-:Y:S02]  /*102e0*/  ISETP.GE.OR P0, PT, R2, R238, !P0 ;  /* 0x000000ee0200720c */ /* 0x000fe40004706670 */
[----:B------:R-:W-:Y:S02]  /*102f0*/  IADD3 R2, R0, 0x38, RZ ;  /* 0x0000003800027810 */ /* 0x000fe40007ffe0ff */
[----:B------:R-:W-:Y:S02]  /*10300*/  ISETP.GE.AND P3, PT, R4, R237, PT ;  /* 0x000000ed0400720c */ /* 0x000fe40003f66270 */
[----:B------:R-:W-:Y:S02]  /*10310*/  FMNMX.FTZ R133, R185, R133, !PT ;  /* 0x00000085b9857209 */ /* 0x000fe40007810000 */
[----:B------:R-:W-:Y:S02]  /*10320*/  FMNMX.FTZ R12, R179, R12, !PT ;  /* 0x0000000cb30c7209 */ /* 0x000fe40007810000 */
[----:B------:R-:W-:Y:S02]  /*10330*/  FSEL R190, R28, -INF , !P6 ;  /* 0xff8000001cbe7808 */ /* 0x000fe40007000000 */
[----:B------:R-:W-:Y:S02]  /*10340*/  ISETP.GE.OR P3, PT, R4, R239, !P3 ;  /* 0x000000ef0400720c */ /* 0x000fe40005f66670 */
[----:B------:R-:W-:Y:S02]  /*10350*/  ISETP.GE.AND P2, PT, R2, R237, PT ;  /* 0x000000ed0200720c */ /* 0x000fe40003f46270 */
[----:B------:R-:W-:Y:S02]  /*10360*/  FMNMX.FTZ R133, R186, R133, !PT ;  /* 0x00000085ba857209 */ /* 0x000fe40007810000 */
[----:B------:R-:W-:Y:S02]  /*10370*/  IADD3 R0, R0, 0x39, RZ ;  /* 0x0000003900007810 */ /* 0x000fe40007ffe0ff */
[----:B------:R-:W-:Y:S02]  /*10380*/  FMNMX.FTZ R12, R180, R12, !PT ;  /* 0x0000000cb40c7209 */ /* 0x000fe40007810000 */
[----:B------:R-:W-:Y:S02]  /*10390*/  FSEL R207, R29, -INF , !P3 ;  /* 0xff8000001dcf7808 */ /* 0x000fe40005800000 */
[----:B------:R-:W-:Y:S02]  /*103a0*/  ISETP.GE.OR P2, PT, R2, R239, !P2 ;  /* 0x000000ef0200720c */ /* 0x000fe40005746670 */
[----:B------:R-:W-:Y:S02]  /*103b0*/  FMNMX.FTZ R133, R190, R133, !PT ;  /* 0x00000085be857209 */ /* 0x000fe40007810000 */
[----:B------:R-:W-:Y:S02]  /*103c0*/  ISETP.GE.AND P6, PT, R0, R237, PT ;  /* 0x000000ed0000720c */ /* 0x000fe40003fc6270 */
[----:B------:R-:W-:Y:S02]  /*103d0*/  FSEL R184, R22, -INF , !P5 ;  /* 0xff80000016b87808 */ /* 0x000fe40006800000 */
[----:B------:R-:W-:Y:S02]  /*103e0*/  FMNMX.FTZ R12, R181, R12, !PT ;  /* 0x0000000cb50c7209 */ /* 0x000fe40007810000 */
[----:B------:R-:W-:Y:S02]  /*103f0*/  FSEL R241, R32, -INF , !P2 ;  /* 0xff80000020f17808 */ /* 0x000fe40005000000 */
[----:B------:R-:W-:Y:S02]  /*10400*/  FMNMX.FTZ R133, R207, R133, !PT ;  /* 0x00000085cf857209 */ /* 0x000fe40007810000 */
[----:B------:R-:W-:Y:S02]  /*10410*/  ISETP.GE.OR P6, PT, R0, R239, !P6 ;  /* 0x000000ef0000720c */ /* 0x000fe400077c6670 */
[----:B------:R-:W-:Y:S02]  /*10420*/  FSEL R187, R23, -INF , !P4 ;  /* 0xff80000017bb7808 */ /* 0x000fe40006000000 */
[----:B------:R-:W-:Y:S01]  /*10430*/  FMNMX.FTZ R12, R184, R12, !PT ;  /* 0x0000000cb80c7209 */ /* 0x000fe20007810000 */
[----:B------:R-:W-:Y:S01]  /*10440*/  LDSM.16.MT88.4 R20, [R210+0x18000] ;  /* 0x01800000d214783b */ /* 0x000fe20000004200 */
[----:B------:R-:W-:Y:S02]  /*10450*/  FMNMX.FTZ R133, R241, R133, !PT ;  /* 0x00000085f1857209 */ /* 0x000fe40007810000 */
[----:B------:R-:W-:Y:S02]  /*10460*/  FSEL R242, R33, -INF , !P6 ;  /* 0xff80000021f27808 */ /* 0x000fe40007000000 */
[----:B------:R-:W-:Y:S02]  /*10470*/  FSEL R188, R26, -INF , !P1 ;  /* 0xff8000001abc7808 */ /* 0x000fe40004800000 */
[----:B------:R-:W-:Y:S02]  /*10480*/  FMNMX.FTZ R12, R187, R12, !PT ;  /* 0x0000000cbb0c7209 */ /* 0x000fe40007810000 */
[C---:B------:R-:W-:Y:S02]  /*10490*/  ISETP.GE.AND P2, PT, R5.reuse, R236, PT ;  /* 0x000000ec0500720c */ /* 0x040fe40003f46270 */
[----:B------:R-:W-:Y:S02]  /*104a0*/  FMNMX.FTZ R133, R242, R133, !PT ;  /* 0x00000085f2857209 */ /* 0x000fe40007810000 */
[----:B------:R-:W-:Y:S02]  /*104b0*/  ISETP.GE.OR P1, PT, R5, R238, !P2 ;  /* 0x000000ee0500720c */ /* 0x000fe40005726670 */
[----:B------:R-:W-:Y:S02]  /*104c0*/  FMNMX.FTZ R5, R188, R12, !PT ;  /* 0x0000000cbc057209 */ /* 0x000fe40007810000 */
[----:B------:R-:W1:Y:S01]  /*104d0*/  SHFL.BFLY PT, R12, R133, 0x2, 0x1f ;  /* 0x0c401f00850c7f89 */ /* 0x000e6200000e0000 */
[----:B------:R-:W-:Y:S02]  /*104e0*/  FSEL R189, R27, -INF , !P0 ;  /* 0xff8000001bbd7808 */ /* 0x000fe40004000000 */
[----:B------:R-:W-:Y:S02]  /*104f0*/  ISETP.GE.AND P2, PT, R4, R236, PT ;  /* 0x000000ec0400720c */ /* 0x000fe40003f46270 */
[----:B------:R-:W-:Y:S02]  /*10500*/  FSEL R240, R30, -INF , !P1 ;  /* 0xff8000001ef07808 */ /* 0x000fe40004800000 */
[----:B------:R-:W-:Y:S02]  /*10510*/  ISETP.GE.OR P2, PT, R4, R238, !P2 ;  /* 0x000000ee0400720c */ /* 0x000fe40005746670 */
[----:B------:R-:W-:Y:S02]  /*10520*/  FMNMX.FTZ R4, R189, R5, !PT ;  /* 0x00000005bd047209 */ /* 0x000fe40007810000 */
[C---:B------:R-:W-:Y:S02]  /*10530*/  ISETP.GE.AND P0, PT, R2.reuse, R236, PT ;  /* 0x000000ec0200720c */ /* 0x040fe40003f06270 */
[----:B------:R-:W-:Y:S02]  /*10540*/  FSEL R243, R31, -INF , !P2 ;  /* 0xff8000001ff37808 */ /* 0x000fe40005000000 */
[----:B------:R-:W-:Y:S01]  /*10550*/  ISETP.GE.OR P1, PT, R2, R238, !P0 ;  /* 0x000000ee0200720c */ /* 0x000fe20004726670 */
[----:B------:R-:W-:Y:S01]  /*10560*/  LDSM.16.MT88.4 R28, [R212+0x18000] ;  /* 0x01800000d41c783b */ /* 0x000fe20000004200 */
[----:B------:R-:W-:Y:S02]  /*10570*/  FMNMX.FTZ R2, R240, R4, !PT ;  /* 0x00000004f0027209 */ /* 0x000fe40007810000 */
[----:B------:R-:W-:Y:S02]  /*10580*/  ISETP.GE.AND P0, PT, R0, R236, PT ;  /* 0x000000ec0000720c */ /* 0x000fe40003f06270 */
[----:B------:R-:W-:Y:S02]  /*10590*/  FSEL R244, R34, -INF , !P1 ;  /* 0xff80000022f47808 */ /* 0x000fe40004800000 */
[----:B------:R-:W-:Y:S02]  /*105a0*/  ISETP.GE.OR P0, PT, R0, R238, !P0 ;  /* 0x000000ee0000720c */ /* 0x000fe40004706670 */
[----:B-1----:R-:W-:Y:S02]  /*105b0*/  FMNMX.FTZ R133, R133, R12, !PT ;  /* 0x0000000c85857209 */ /* 0x002fe40007810000 */
[----:B------:R-:W-:Y:S01]  /*105c0*/  FMNMX.FTZ R0, R243, R2, !PT ;  /* 0x00000002f3007209 */ /* 0x000fe20007810000 */
[----:B------:R-:W-:Y:S01]  /*105d0*/  LDSM.16.MT88.4 R12, [R209+0x18000] ;  /* 0x01800000d10c783b */ /* 0x000fe20000004200 */
[----:B------:R-:W-:Y:S02]  /*105e0*/  FSEL R135, R35, -INF , !P0 ;  /* 0xff80000023877808 */ /* 0x000fe40004000000 */
[----:B------:R-:W-:Y:S04]  /*105f0*/  FMNMX.FTZ R0, R244, R0, !PT ;  /* 0x00000000f4007209 */ /* 0x000fe80007810000 */
[----:B------:R-:W-:Y:S01]  /*10600*/  FMNMX.FTZ R0, R135, R0, !PT ;  /* 0x0000000087007209 */ /* 0x000fe20007810000 */
        /* <DEDUP_REMOVED lines=10> */
[----:B------:R1:W-:Y:S01]  /*106b0*/  MUFU.EX2 R252, R132 ;  /* 0x0000008400fc7308 */ /* 0x0003e20000000800 */
[--C-:B------:R-:W-:Y:S02]  /*106c0*/  FFMA.FTZ R8, R8, c[0x0][0x23c], -R172.reuse ;  /* 0x00008f0008087a23 */ /* 0x100fe400000108ac */
[----:B------:R-:W-:Y:S07]  /*106d0*/  FFMA.FTZ R9, R9, c[0x0][0x23c], -R172 ;  /* 0x00008f0009097a23 */ /* 0x000fee00000108ac */
[----:B------:R-:W2:Y:S10]  /*106e0*/  MUFU.EX2 R249, R168 ;  /* 0x000000a800f97308 */ /* 0x000eb40000000800 */
[----:B------:R-:W-:Y:S01]  /*106f0*/  MUFU.EX2 R251, R8 ;  /* 0x0000000800fb7308 */ /* 0x000fe20000000800 */
[----:B-1----:R-:W-:Y:S02]  /*10700*/  FMNMX.FTZ R132, R0, R2, !PT ;  /* 0x0000000200847209 */ /* 0x002fe40007810000 */
[----:B------:R-:W-:Y:S02]  /*10710*/  FSEL R0, R133, RZ, P1 ;  /* 0x000000ff85007208 */ /* 0x000fe40000800000 */
[C---:B------:R-:W-:Y:S01]  /*10720*/  FSETP.NEU.FTZ.AND P0, PT, R132.reuse, -INF , PT ;  /* 0xff8000008400780b */ /* 0x040fe20003f1d000 */
[----:B------:R-:W-:Y:S04]  /*10730*/  FMUL.FTZ R173, R132, c[0x0][0x23c] ;  /* 0x00008f0084ad7a20 */ /* 0x000fe80000410000 */
[----:B------:R-:W1:Y:S01]  /*10740*/  MUFU.EX2 R250, R9 ;  /* 0x0000000900fa7308 */ /* 0x000e620000000800 */
[----:B------:R-:W-:Y:S01]  /*10750*/  FADD.FTZ R0, -R0, R3 ;  /* 0x0000000300007221 */ /* 0x000fe20000010100 */
[----:B------:R-:W-:Y:S02]  /*10760*/  FSEL R2, R132, RZ, P0 ;  /* 0x000000ff84027208 */ /* 0x000fe40000000000 */
[----:B------:R-:W-:Y:S01]  /*10770*/  FSEL R173, R173, RZ, P0 ;  /* 0x000000ffadad7208 */ /* 0x000fe20000000000 */
[----:B------:R-:W-:Y:S01]  /*10780*/  FMUL.FTZ R0, R0, c[0x0][0x23c] ;  /* 0x00008f0000007a20 */ /* 0x000fe20000410000 */
[----:B--2---:R-:W-:Y:S02]  /*10790*/  F2FP.PACK_AB R168, R252, R249 ;  /* 0x000000f9fca8723e */ /* 0x004fe400000000ff */
[----:B------:R-:W-:Y:S01]  /*107a0*/  PLOP3.LUT P0, PT, PT, PT, UP0, 0x80, 0x0 ;  /* 0x000000000000781c */ /* 0x000fe20003f0f008 */
[--C-:B------:R-:W-:Y:S01]  /*107b0*/  FFMA.FTZ R6, R6, c[0x0][0x23c], -R173.reuse ;  /* 0x00008f0006067a23 */ /* 0x100fe200000108ad */
[----:B------:R2:W3:Y:S01]  /*107c0*/  MUFU.EX2 R3, R0 ;  /* 0x0000000000037308 */ /* 0x0004e20000000800 */
[--C-:B------:R-:W-:Y:S02]  /*107d0*/  FFMA.FTZ R7, R7, c[0x0][0x23c], -R173.reuse ;  /* 0x00008f0007077a23 */ /* 0x100fe400000108ad */
[--C-:B------:R-:W-:Y:S02]  /*107e0*/  FFMA.FTZ R10, R10, c[0x0][0x23c], -R173.reuse ;  /* 0x00008f000a0a7a23 */ /* 0x100fe400000108ad */
[--C-:B------:R-:W-:Y:S05]  /*107f0*/  FFMA.FTZ R11, R11, c[0x0][0x23c], -R173.reuse ;  /* 0x00008f000b0b7a23 */ /* 0x100fea00000108ad */
[----:B------:R-:W-:Y:S01]  /*10800*/  MUFU.EX2 R248, R6 ;  /* 0x0000000600f87308 */ /* 0x000fe20000000800 */
[----:B-1----:R-:W-:Y:S09]  /*10810*/  F2FP.PACK_AB R170, R250, R251 ;  /* 0x000000fbfaaa723e */ /* 0x002ff200000000ff */
[----:B------:R-:W1:Y:S01]  /*10820*/  MUFU.EX2 R247, R7 ;  /* 0x0000000700f77308 */ /* 0x000e620000000800 */
[----:B--2---:R-:W-:Y:S02]  /*10830*/  FADD.FTZ R0, -R2, R134 ;  /* 0x0000008602007221 */ /* 0x004fe40000010100 */
[C---:B---3--:R-:W-:Y:S02]  /*10840*/  FMUL.FTZ R4, R3.reuse, R136 ;  /* 0x0000008803047220 */ /* 0x048fe40000410000 */
[----:B------:R-:W-:Y:S05]  /*10850*/  FMUL.FTZ R0, R0, c[0x0][0x23c] ;  /* 0x00008f0000007a20 */ /* 0x000fea0000410000 */
[----:B------:R-:W-:Y:S01]  /*10860*/  MUFU.EX2 R246, R10 ;  /* 0x0000000a00f67308 */ /* 0x000fe20000000800 */
[C---:B------:R-:W-:Y:S02]  /*10870*/  FMUL.FTZ R5, R3.reuse, R137 ;  /* 0x0000008903057220 */ /* 0x040fe40000410000 */
[C---:B------:R-:W-:Y:S02]  /*10880*/  FMUL.FTZ R8, R3.reuse, R140 ;  /* 0x0000008c03087220 */ /* 0x040fe40000410000 */
[C---:B------:R-:W-:Y:S02]  /*10890*/  FMUL.FTZ R9, R3.reuse, R141 ;  /* 0x0000008d03097220 */ /* 0x040fe40000410000 */
[C---:B------:R-:W-:Y:S02]  /*108a0*/  FMUL.FTZ R16, R3.reuse, R148 ;  /* 0x0000009403107220 */ /* 0x040fe40000410000 */
[C---:B------:R-:W-:Y:S01]  /*108b0*/  FMUL.FTZ R17, R3.reuse, R149 ;  /* 0x0000009503117220 */ /* 0x040fe20000410000 */
[----:B------:R-:W2:Y:S01]  /*108c0*/  MUFU.EX2 R245, R11 ;  /* 0x0000000b00f57308 */ /* 0x000ea20000000800 */
[C---:B------:R-:W-:Y:S02]  /*108d0*/  FMUL.FTZ R24, R3.reuse, R156 ;  /* 0x0000009c03187220 */ /* 0x040fe40000410000 */
[----:B------:R-:W-:Y:S01]  /*108e0*/  FMUL.FTZ R25, R3, R157 ;  /* 0x0000009d03197220 */ /* 0x000fe20000410000 */
[----:B-1----:R-:W-:Y:S01]  /*108f0*/  F2FP.PACK_AB R169, R247, R248 ;  /* 0x000000f8f7a9723e */ /* 0x002fe200000000ff */
[--C-:B------:R-:W-:Y:S02]  /*10900*/  FFMA.FTZ R2, R174, c[0x0][0x23c], -R172.reuse ;  /* 0x00008f00ae027a23 */ /* 0x100fe400000108ac */
[C---:B------:R-:W-:Y:S02]  /*10910*/  FMUL.FTZ R32, R3.reuse, R164 ;  /* 0x000000a403207220 */ /* 0x040fe40000410000 */
[C---:B------:R-:W-:Y:S01]  /*10920*/  FMUL.FTZ R33, R3.reuse, R165 ;  /* 0x000000a503217220 */ /* 0x040fe20000410000 */
[----:B------:R-:W1:Y:S01]  /*10930*/  MUFU.EX2 R0, R0 ;  /* 0x0000000000007308 */ /* 0x000e620000000800 */
[C---:B------:R-:W-:Y:S02]  /*10940*/  FMUL.FTZ R36, R3.reuse, R36 ;  /* 0x0000002403247220 */ /* 0x040fe40000410000 */
[C---:B------:R-:W-:Y:S02]  /*10950*/  FMUL.FTZ R37, R3.reuse, R37 ;  /* 0x0000002503257220 */ /* 0x040fe40000410000 */
[C---:B------:R-:W-:Y:S02]  /*10960*/  FMUL.FTZ R40, R3.reuse, R40 ;  /* 0x0000002803287220 */ /* 0x040fe40000410000 */
[C---:B------:R-:W-:Y:S02]  /*10970*/  FMUL.FTZ R41, R3.reuse, R41 ;  /* 0x0000002903297220 */ /* 0x040fe40000410000 */
[C---:B------:R-:W-:Y:S01]  /*10980*/  FMUL.FTZ R44, R3.reuse, R44 ;  /* 0x0000002c032c7220 */ /* 0x040fe20000410000 */
[----:B------:R3:W-:Y:S01]  /*10990*/  MUFU.EX2 R206, R2 ;  /* 0x0000000200ce7308 */ /* 0x0007e20000000800 */
[C---:B------:R-:W-:Y:S02]  /*109a0*/  FMUL.FTZ R45, R3.reuse, R45 ;  /* 0x0000002d032d7220 */ /* 0x040fe40000410000 */
[----:B------:R-:W-:Y:S01]  /*109b0*/  FMUL.FTZ R48, R3, R48 ;  /* 0x0000003003307220 */ /* 0x000fe20000410000 */
[----:B--2---:R-:W-:Y:S01]  /*109c0*/  F2FP.PACK_AB R171, R245, R246 ;  /* 0x000000f6f5ab723e */ /* 0x004fe200000000ff */
[C---:B------:R-:W-:Y:S02]  /*109d0*/  FMUL.FTZ R49, R3.reuse, R49 ;  /* 0x0000003103317220 */ /* 0x040fe40000410000 */
[C---:B------:R-:W-:Y:S02]  /*109e0*/  FMUL.FTZ R52, R3.reuse, R52 ;  /* 0x0000003403347220 */ /* 0x040fe40000410000 */
[C---:B------:R-:W-:Y:S02]  /*109f0*/  FMUL.FTZ R53, R3.reuse, R53 ;  /* 0x0000003503357220 */ /* 0x040fe40000410000 */
[C---:B------:R-:W-:Y:S02]  /*10a00*/  FMUL.FTZ R56, R3.reuse, R56 ;  /* 0x0000003803387220 */ /* 0x040fe40000410000 */
[C---:B------:R-:W-:Y:S02]  /*10a10*/  FMUL.FTZ R57, R3.reuse, R57 ;  /* 0x0000003903397220 */ /* 0x040fe40000410000 */
[C---:B-1----:R-:W-:Y:S02]  /*10a20*/  FMUL.FTZ R6, R0.reuse, R138 ;  /* 0x0000008a00067220 */ /* 0x042fe40000410000 */
[C---:B------:R-:W-:Y:S02]  /*10a30*/  FMUL.FTZ R7, R0.reuse, R139 ;  /* 0x0000008b00077220 */ /* 0x040fe40000410000 */
[----:B------:R-:W1:Y:S01]  /*10a40*/  LDSM.16.MT88.4 R136, [R211+0x18000] ;  /* 0x01800000d388783b */ /* 0x000e620000004200 */
[C---:B------:R-:W-:Y:S02]  /*10a50*/  FMUL.FTZ R10, R0.reuse, R142 ;  /* 0x0000008e000a7220 */ /* 0x040fe40000410000 */
[C---:B------:R-:W-:Y:S02]  /*10a60*/  FMUL.FTZ R11, R0.reuse, R143 ;  /* 0x0000008f000b7220 */ /* 0x040fe40000410000 */
[C---:B------:R-:W-:Y:S03]  /*10a70*/  HMMA.16816.F32 R4, R168.reuse, R12, R4 ;  /* 0x0000000ca804723c */ /* 0x040fe60000001804 */
[----:B------:R-:W2:Y:S02]  /*10a80*/  LDSM.16.MT88.4 R140, [R209+0x1a000] ;  /* 0x01a00000d18c783b */ /* 0x000ea40000004200 */
[C---:B------:R-:W-:Y:S02]  /*10a90*/  FMUL.FTZ R18, R0.reuse, R150 ;  /* 0x0000009600127220 */ /* 0x040fe40000410000 */
[C---:B------:R-:W-:Y:S01]  /*10aa0*/  FMUL.FTZ R12, R3.reuse, R144 ;  /* 0x00000090030c7220 */ /* 0x040fe20000410000 */
[C---:B------:R-:W-:Y:S04]  /*10ab0*/  HMMA.16816.F32 R8, R168.reuse, R14, R8 ;  /* 0x0000000ea808723c */ /* 0x040fe80000001808 */
[----:B------:R-:W-:Y:S02]  /*10ac0*/  FMUL.FTZ R13, R3, R145 ;  /* 0x00000091030d7220 */ /* 0x000fe40000410000 */
[C---:B------:R-:W-:Y:S02]  /*10ad0*/  FMUL.FTZ R19, R0.reuse, R151 ;  /* 0x0000009700137220 */ /* 0x040fe40000410000 */
[C---:B------:R-:W-:Y:S01]  /*10ae0*/  FMUL.FTZ R14, R0.reuse, R146 ;  /* 0x00000092000e7220 */ /* 0x040fe20000410000 */
[----:B------:R-:W-:Y:S03]  /*10af0*/  LDSM.16.MT88.4 R148, [R210+0x18800] ;  /* 0x01880000d294783b */ /* 0x000fe60000004200 */
[C---:B------:R-:W-:Y:S02]  /*10b00*/  FMUL.FTZ R15, R0.reuse, R147 ;  /* 0x00000093000f7220 */ /* 0x040fe40000410000 */
[C---:B------:R-:W-:Y:S02]  /*10b10*/  FMUL.FTZ R26, R0.reuse, R158 ;  /* 0x0000009e001a7220 */ /* 0x040fe40000410000 */
[C---:B------:R-:W-:Y:S01]  /*10b20*/  FMUL.FTZ R27, R0.reuse, R159 ;  /* 0x0000009f001b7220 */ /* 0x040fe20000410000 */
[----:B------:R-:W4:Y:S01]  /*10b30*/  LDSM.16.MT88.4 R144, [R210+0x1a000] ;  /* 0x01a00000d290783b */ /* 0x000f220000004200 */
[C---:B------:R-:W-:Y:S01]  /*10b40*/  FMUL.FTZ R34, R0.reuse, R166 ;  /* 0x000000a600227220 */ /* 0x040fe20000410000 */
[C---:B------:R-:W-:Y:S03]  /*10b50*/  HMMA.16816.F32 R12, R168.reuse, R20, R12 ;  /* 0x00000014a80c723c */ /* 0x040fe6000000180c */
[C---:B------:R-:W-:Y:S02]  /*10b60*/  FMUL.FTZ R35, R0.reuse, R167 ;  /* 0x000000a700237220 */ /* 0x040fe40000410000 */
[--C-:B---3--:R-:W-:Y:S01]  /*10b70*/  FFMA.FTZ R2, R175, c[0x0][0x23c], -R172.reuse ;  /* 0x00008f00af027a23 */ /* 0x108fe200000108ac */
[----:B------:R-:W-:Y:S01]  /*10b80*/  LDSM.16.MT88.4 R156, [R209+0x1a800] ;  /* 0x01a80000d19c783b */ /* 0x000fe20000004200 */
[C---:B------:R-:W-:Y:S01]  /*10b90*/  FMUL.FTZ R20, R3.reuse, R152 ;  /* 0x0000009803147220 */ /* 0x040fe20000410000 */
[C---:B------:R-:W-:Y:S01]  /*10ba0*/  HMMA.16816.F32 R16, R168.reuse, R22, R16 ;  /* 0x00000016a810723c */ /* 0x040fe20000001810 */
[----:B------:R3:W5:Y:S03]  /*10bb0*/  MUFU.EX2 R205, R2 ;  /* 0x0000000200cd7308 */ /* 0x0007660000000800 */
[C---:B------:R-:W-:Y:S02]  /*10bc0*/  FMUL.FTZ R21, R3.reuse, R153 ;  /* 0x0000009903157220 */ /* 0x040fe40000410000 */
[C---:B------:R-:W-:Y:S01]  /*10bd0*/  FMUL.FTZ R38, R0.reuse, R38 ;  /* 0x0000002600267220 */ /* 0x040fe20000410000 */
[----:B------:R-:W-:Y:S01]  /*10be0*/  LDSM.16.MT88.4 R164, [R209+0x1c800] ;  /* 0x01c80000d1a4783b */ /* 0x000fe20000004200 */
[C---:B------:R-:W-:Y:S04]  /*10bf0*/  FMUL.FTZ R22, R0.reuse, R154 ;  /* 0x0000009a00167220 */ /* 0x040fe80000410000 */
[C---:B------:R-:W-:Y:S02]  /*10c00*/  FMUL.FTZ R23, R0.reuse, R155 ;  /* 0x0000009b00177220 */ /* 0x040fe40000410000 */
[C---:B------:R-:W-:Y:S01]  /*10c10*/  FMUL.FTZ R39, R0.reuse, R39 ;  /* 0x0000002700277220 */ /* 0x040fe20000410000 */
[----:B------:R-:W-:Y:S01]  /*10c20*/  LDSM.16.MT88.4 R152, [R211+0x18800] ;  /* 0x01880000d398783b */ /* 0x000fe20000004200 */
[C---:B------:R-:W-:Y:S02]  /*10c30*/  FMUL.FTZ R42, R0.reuse, R42 ;  /* 0x0000002a002a7220 */ /* 0x040fe40000410000 */
[C---:B------:R-:W-:Y:S01]  /*10c40*/  FMUL.FTZ R43, R0.reuse, R43 ;  /* 0x0000002b002b7220 */ /* 0x040fe20000410000 */
[C---:B------:R-:W-:Y:S03]  /*10c50*/  HMMA.16816.F32 R20, R168.reuse, R28, R20 ;  /* 0x0000001ca814723c */ /* 0x040fe60000001814 */
[C---:B------:R-:W-:Y:S02]  /*10c60*/  FMUL.FTZ R46, R0.reuse, R46 ;  /* 0x0000002e002e7220 */ /* 0x040fe40000410000 */
[----:B------:R-:W-:Y:S02]  /*10c70*/  FMUL.FTZ R47, R0, R47 ;  /* 0x0000002f002f7220 */ /* 0x000fe40000410000 */
[C---:B------:R-:W-:Y:S01]  /*10c80*/  FMUL.FTZ R28, R3.reuse, R160 ;  /* 0x000000a0031c7220 */ /* 0x040fe20000410000 */
[C---:B------:R-:W-:Y:S04]  /*10c90*/  HMMA.16816.F32 R24, R168.reuse, R30, R24 ;  /* 0x0000001ea818723c */ /* 0x040fe80000001818 */
[C---:B------:R-:W-:Y:S02]  /*10ca0*/  FMUL.FTZ R29, R3.reuse, R161 ;  /* 0x000000a1031d7220 */ /* 0x040fe40000410000 */
[--C-:B---3--:R-:W-:Y:S02]  /*10cb0*/  FFMA.FTZ R2, R176, c[0x0][0x23c], -R172.reuse ;  /* 0x00008f00b0027a23 */ /* 0x108fe400000108ac */
[C---:B------:R-:W-:Y:S02]  /*10cc0*/  FMUL.FTZ R30, R0.reuse, R162 ;  /* 0x000000a2001e7220 */ /* 0x040fe40000410000 */
[----:B------:R3:W-:Y:S02]  /*10cd0*/  MUFU.EX2 R204, R2 ;  /* 0x0000000200cc7308 */ /* 0x0007e40000000800 */
[C---:B------:R-:W-:Y:S02]  /*10ce0*/  FMUL.FTZ R31, R0.reuse, R163 ;  /* 0x000000a3001f7220 */ /* 0x040fe40000410000 */
[----:B------:R-:W-:Y:S01]  /*10cf0*/  LDSM.16.MT88.4 R160, [R212+0x1a800] ;  /* 0x01a80000d4a0783b */ /* 0x000fe20000004200 */
[C---:B------:R-:W-:Y:S02]  /*10d00*/  FMUL.FTZ R50, R0.reuse, R50 ;  /* 0x0000003200327220 */ /* 0x040fe40000410000 */
[C---:B------:R-:W-:Y:S02]  /*10d10*/  FMUL.FTZ R51, R0.reuse, R51 ;  /* 0x0000003300337220 */ /* 0x040fe40000410000 */
[C---:B-1----:R-:W-:Y:S03]  /*10d20*/  HMMA.16816.F32 R28, R168.reuse, R136, R28 ;  /* 0x00000088a81c723c */ /* 0x042fe6000000181c */
[C---:B------:R-:W-:Y:S02]  /*10d30*/  FMUL.FTZ R54, R0.reuse, R54 ;  /* 0x0000003600367220 */ /* 0x040fe40000410000 */
[C---:B------:R-:W-:Y:S02]  /*10d40*/  FMUL.FTZ R55, R0.reuse, R55 ;  /* 0x0000003700377220 */ /* 0x040fe40000410000 */
[C---:B------:R-:W-:Y:S01]  /*10d50*/  FMUL.FTZ R58, R0.reuse, R58 ;  /* 0x0000003a003a7220 */ /* 0x040fe20000410000 */
[C---:B------:R-:W-:Y:S01]  /*10d60*/  HMMA.16816.F32 R32, R168.reuse, R138, R32 ;  /* 0x0000008aa820723c */ /* 0x040fe20000001820 */
[----:B------:R-:W1:Y:S03]  /*10d70*/  LDSM.16.MT88.4 R136, [R212+0x1a000] ;  /* 0x01a00000d488783b */ /* 0x000e660000004200 */
[C---:B------:R-:W-:Y:S02]  /*10d80*/  FMUL.FTZ R59, R0.reuse, R59 ;  /* 0x0000003b003b7220 */ /* 0x040fe40000410000 */
[----:B------:R-:W-:Y:S02]  /*10d90*/  FMUL.FTZ R60, R3, R60 ;  /* 0x0000003c033c7220 */ /* 0x000fe40000410000 */
[C---:B--2---:R-:W-:Y:S04]  /*10da0*/  HMMA.16816.F32 R36, R168.reuse, R140, R36 ;  /* 0x0000008ca824723c */ /* 0x044fe80000001824 */
[--C-:B---3--:R-:W-:Y:S02]  /*10db0*/  FFMA.FTZ R2, R177, c[0x0][0x23c], -R172.reuse ;  /* 0x00008f00b1027a23 */ /* 0x108fe400000108ac */
[C---:B------:R-:W-:Y:S02]  /*10dc0*/  FMUL.FTZ R61, R3.reuse, R61 ;  /* 0x0000003d033d7220 */ /* 0x040fe40000410000 */
[C---:B------:R-:W-:Y:S01]  /*10dd0*/  HMMA.16816.F32 R40, R168.reuse, R142, R40 ;  /* 0x0000008ea828723c */ /* 0x040fe20000001828 */
[----:B------:R-:W2:Y:S01]  /*10de0*/  LDSM.16.MT88.4 R140, [R211+0x1a000] ;  /* 0x01a00000d38c783b */ /* 0x000ea20000004200 */
[----:B------:R3:W-:Y:S02]  /*10df0*/  MUFU.EX2 R203, R2 ;  /* 0x0000000200cb7308 */ /* 0x0007e40000000800 */
[C---:B------:R-:W-:Y:S02]  /*10e00*/  FMUL.FTZ R62, R0.reuse, R62 ;  /* 0x0000003e003e7220 */ /* 0x040fe40000410000 */
[C---:B------:R-:W-:Y:S02]  /*10e10*/  FMUL.FTZ R63, R0.reuse, R63 ;  /* 0x0000003f003f7220 */ /* 0x040fe40000410000 */
[C---:B----4-:R-:W-:Y:S04]  /*10e20*/  HMMA.16816.F32 R44, R168.reuse, R144, R44 ;  /* 0x00000090a82c723c */ /* 0x050fe8000000182c */
[C---:B------:R-:W-:Y:S02]  /*10e30*/  FMUL.FTZ R64, R3.reuse, R64 ;  /* 0x0000004003407220 */ /* 0x040fe40000410000 */
[C---:B------:R-:W-:Y:S02]  /*10e40*/  FMUL.FTZ R65, R3.reuse, R65 ;  /* 0x0000004103417220 */ /* 0x040fe40000410000 */
[C---:B------:R-:W-:Y:S01]  /*10e50*/  HMMA.16816.F32 R48, R168.reuse, R146, R48 ;  /* 0x00000092a830723c */ /* 0x040fe20000001830 */
[----:B------:R-:W4:Y:S03]  /*10e60*/  LDSM.16.MT88.4 R144, [R209+0x1c000] ;  /* 0x01c00000d190783b */ /* 0x000f260000004200 */
[C---:B------:R-:W-:Y:S02]  /*10e70*/  FMUL.FTZ R66, R0.reuse, R66 ;  /* 0x0000004200427220 */ /* 0x040fe40000410000 */
[----:B------:R-:W-:Y:S02]  /*10e80*/  FMUL.FTZ R67, R0, R67 ;  /* 0x0000004300437220 */ /* 0x000fe40000410000 */
[C---:B------:R-:W-:Y:S01]  /*10e90*/  FMUL.FTZ R68, R3.reuse, R68 ;  /* 0x0000004403447220 */ /* 0x040fe20000410000 */
[C---:B-1----:R-:W-:Y:S03]  /*10ea0*/  HMMA.16816.F32 R52, R168.reuse, R136, R52 ;  /* 0x00000088a834723c */ /* 0x042fe60000001834 */
[--C-:B---3--:R-:W-:Y:S02]  /*10eb0*/  FFMA.FTZ R2, R178, c[0x0][0x23c], -R173.reuse ;  /* 0x00008f00b2027a23 */ /* 0x108fe400000108ad */
[C---:B------:R-:W-:Y:S02]  /*10ec0*/  FMUL.FTZ R69, R3.reuse, R69 ;  /* 0x0000004503457220 */ /* 0x040fe40000410000 */
[C---:B------:R-:W-:Y:S01]  /*10ed0*/  FMUL.FTZ R70, R0.reuse, R70 ;  /* 0x0000004600467220 */ /* 0x040fe20000410000 */
[C---:B------:R-:W-:Y:S01]  /*10ee0*/  HMMA.16816.F32 R56, R168.reuse, R138, R56 ;  /* 0x0000008aa838723c */ /* 0x040fe20000001838 */
[----:B------:R-:W1:Y:S01]  /*10ef0*/  LDSM.16.MT88.4 R136, [R210+0x1c000] ;  /* 0x01c00000d288783b */ /* 0x000e620000004200 */
[----:B------:R3:W-:Y:S02]  /*10f00*/  MUFU.EX2 R202, R2 ;  /* 0x0000000200ca7308 */ /* 0x0007e40000000800 */
[C---:B------:R-:W-:Y:S02]  /*10f10*/  FMUL.FTZ R71, R0.reuse, R71 ;  /* 0x0000004700477220 */ /* 0x040fe40000410000 */
[C---:B------:R-:W-:Y:S02]  /*10f20*/  FMUL.FTZ R72, R3.reuse, R72 ;  /* 0x0000004803487220 */ /* 0x040fe40000410000 */
[C---:B--2---:R-:W-:Y:S04]  /*10f30*/  HMMA.16816.F32 R60, R168.reuse, R140, R60 ;  /* 0x0000008ca83c723c */ /* 0x044fe8000000183c */
[C---:B------:R-:W-:Y:S02]  /*10f40*/  FMUL.FTZ R73, R3.reuse, R73 ;  /* 0x0000004903497220 */ /* 0x040fe40000410000 */
[C---:B------:R-:W-:Y:S02]  /*10f50*/  FMUL.FTZ R74, R0.reuse, R74 ;  /* 0x0000004a004a7220 */ /* 0x040fe40000410000 */
[C---:B------:R-:W-:Y:S01]  /*10f60*/  HMMA.16816.F32 R64, R168.reuse, R142, R64 ;  /* 0x0000008ea840723c */ /* 0x040fe20000001840 */
[----:B------:R-:W2:Y:S03]  /*10f70*/  LDSM.16.MT88.4 R140, [R212+0x1c000] ;  /* 0x01c00000d48c783b */ /* 0x000ea60000004200 */
[C---:B------:R-:W-:Y:S02]  /*10f80*/  FMUL.FTZ R75, R0.reuse, R75 ;  /* 0x0000004b004b7220 */ /* 0x040fe40000410000 */
[----:B------:R-:W-:Y:S02]  /*10f90*/  FMUL.FTZ R76, R3, R76 ;  /* 0x0000004c034c7220 */ /* 0x000fe40000410000 */
[C---:B----4-:R-:W-:Y:S04]  /*10fa0*/  HMMA.16816.F32 R68, R168.reuse, R144, R68 ;  /* 0x00000090a844723c */ /* 0x050fe80000001844 */
[--C-:B---3--:R-:W-:Y:S02]  /*10fb0*/  FFMA.FTZ R2, R179, c[0x0][0x23c], -R173.reuse ;  /* 0x00008f00b3027a23 */ /* 0x108fe400000108ad */
[----:B------:R-:W-:Y:S01]  /*10fc0*/  LDSM.16.MT88.4 R176, [R211+0x19800] ;  /* 0x01980000d3b0783b */ /* 0x000fe20000004200 */
[C---:B------:R-:W-:Y:S01]  /*10fd0*/  FMUL.FTZ R77, R3.reuse, R77 ;  /* 0x0000004d034d7220 */ /* 0x040fe20000410000 */
[C---:B------:R-:W-:Y:S01]  /*10fe0*/  HMMA.16816.F32 R72, R168.reuse, R146, R72 ;  /* 0x00000092a848723c */ /* 0x040fe20000001848 */
[----:B------:R3:W4:Y:S03]  /*10ff0*/  MUFU.EX2 R201, R2 ;  /* 0x0000000200c97308 */ /* 0x0007260000000800 */
[C---:B------:R-:W-:Y:S02]  /*11000*/  FMUL.FTZ R78, R0.reuse, R78 ;  /* 0x0000004e004e7220 */ /* 0x040fe40000410000 */
[----:B------:R-:W4:Y:S01]  /*11010*/  LDSM.16.MT88.4 R144, [R211+0x1c000] ;  /* 0x01c00000d390783b */ /* 0x000f220000004200 */
[C---:B------:R-:W-:Y:S02]  /*11020*/  FMUL.FTZ R79, R0.reuse, R79 ;  /* 0x0000004f004f7220 */ /* 0x040fe40000410000 */
[C---:B------:R-:W-:Y:S03]  /*11030*/  FMUL.FTZ R80, R3.reuse, R80 ;  /* 0x0000005003507220 */ /* 0x040fe60000410000 */
[C---:B------:R-:W-:Y:S02]  /*11040*/  FMUL.FTZ R81, R3.reuse, R81 ;  /* 0x0000005103517220 */ /* 0x040fe40000410000 */
[C---:B-1----:R-:W-:Y:S03]  /*11050*/  HMMA.16816.F32 R76, R168.reuse, R136, R76 ;  /* 0x00000088a84c723c */ /* 0x042fe6000000184c */
[C---:B------:R-:W-:Y:S02]  /*11060*/  FMUL.FTZ R82, R0.reuse, R82 ;  /* 0x0000005200527220 */ /* 0x040fe40000410000 */
[C---:B------:R-:W-:Y:S02]  /*11070*/  FMUL.FTZ R83, R0.reuse, R83 ;  /* 0x0000005300537220 */ /* 0x040fe40000410000 */
[C---:B------:R-:W-:Y:S02]  /*11080*/  FMUL.FTZ R84, R3.reuse, R84 ;  /* 0x0000005403547220 */ /* 0x040fe40000410000 */
[C---:B------:R-:W-:Y:S03]  /*11090*/  FMUL.FTZ R85, R3.reuse, R85 ;  /* 0x0000005503557220 */ /* 0x040fe60000410000 */
[C---:B------:R-:W-:Y:S01]  /*110a0*/  HMMA.16816.F32 R80, R168.reuse, R138, R80 ;  /* 0x0000008aa850723c */ /* 0x040fe20000001850 */
[----:B------:R-:W1:Y:S02]  /*110b0*/  LDSM.16.MT88.4 R136, [R209+0x1e000] ;  /* 0x01e00000d188783b */ /* 0x000e640000004200 */
[C---:B------:R-:W-:Y:S02]  /*110c0*/  FMUL.FTZ R86, R0.reuse, R86 ;  /* 0x0000005600567220 */ /* 0x040fe40000410000 */
[----:B------:R-:W-:Y:S02]  /*110d0*/  FMUL.FTZ R87, R0, R87 ;  /* 0x0000005700577220 */ /* 0x000fe40000410000 */
[--C-:B---3--:R-:W-:Y:S02]  /*110e0*/  FFMA.FTZ R2, R180, c[0x0][0x23c], -R173.reuse ;  /* 0x00008f00b4027a23 */ /* 0x108fe400000108ad */
[C---:B------:R-:W-:Y:S02]  /*110f0*/  FMUL.FTZ R88, R3.reuse, R88 ;  /* 0x0000005803587220 */ /* 0x040fe40000410000 */
[----:B------:R3:W-:Y:S01]  /*11100*/  MUFU.EX2 R200, R2 ;  /* 0x0000000200c87308 */ /* 0x0007e20000000800 */
[C---:B--2---:R-:W-:Y:S03]  /*11110*/  HMMA.16816.F32 R84, R168.reuse, R140, R84 ;  /* 0x0000008ca854723c */ /* 0x044fe60000001854 */
[C---:B------:R-:W-:Y:S02]  /*11120*/  FMUL.FTZ R89, R3.reuse, R89 ;  /* 0x0000005903597220 */ /* 0x040fe40000410000 */
[C---:B------:R-:W-:Y:S02]  /*11130*/  FMUL.FTZ R90, R0.reuse, R90 ;  /* 0x0000005a005a7220 */ /* 0x040fe40000410000 */
[C---:B------:R-:W-:Y:S02]  /*11140*/  FMUL.FTZ R91, R0.reuse, R91 ;  /* 0x0000005b005b7220 */ /* 0x040fe40000410000 */
[C---:B------:R-:W-:Y:S03]  /*11150*/  FMUL.FTZ R92, R3.reuse, R92 ;  /* 0x0000005c035c7220 */ /* 0x040fe60000410000 */
[C---:B------:R-:W-:Y:S02]  /*11160*/  FMUL.FTZ R93, R3.reuse, R93 ;  /* 0x0000005d035d7220 */ /* 0x040fe40000410000 */
[C---:B------:R-:W-:Y:S01]  /*11170*/  HMMA.16816.F32 R88, R168.reuse, R142, R88 ;  /* 0x0000008ea858723c */ /* 0x040fe20000001858 */
[----:B------:R-:W2:Y:S02]  /*11180*/  LDSM.16.MT88.4 R140, [R210+0x1e000] ;  /* 0x01e00000d28c783b */ /* 0x000ea40000004200 */
[C---:B------:R-:W-:Y:S02]  /*11190*/  FMUL.FTZ R94, R0.reuse, R94 ;  /* 0x0000005e005e7220 */ /* 0x040fe40000410000 */
[C---:B------:R-:W-:Y:S02]  /*111a0*/  FMUL.FTZ R95, R0.reuse, R95 ;  /* 0x0000005f005f7220 */ /* 0x040fe40000410000 */
[----:B------:R-:W-:Y:S02]  /*111b0*/  FMUL.FTZ R96, R3, R96 ;  /* 0x0000006003607220 */ /* 0x000fe40000410000 */
[--C-:B---3--:R-:W-:Y:S03]  /*111c0*/  FFMA.FTZ R2, R181, c[0x0][0x23c], -R173.reuse ;  /* 0x00008f00b5027a23 */ /* 0x108fe600000108ad */
[C---:B----4-:R-:W-:Y:S01]  /*111d0*/  HMMA.16816.F32 R92, R168.reuse, R144, R92 ;  /* 0x00000090a85c723c */ /* 0x050fe2000000185c */
[----:B------:R3:W4:Y:S02]  /*111e0*/  MUFU.EX2 R199, R2 ;  /* 0x0000000200c77308 */ /* 0x0007240000000800 */
[C---:B------:R-:W-:Y:S02]  /*111f0*/  FMUL.FTZ R97, R3.reuse, R97 ;  /* 0x0000006103617220 */ /* 0x040fe40000410000 */
[C---:B------:R-:W-:Y:S02]  /*11200*/  FMUL.FTZ R98, R0.reuse, R98 ;  /* 0x0000006200627220 */ /* 0x040fe40000410000 */
[C---:B------:R-:W-:Y:S02]  /*11210*/  FMUL.FTZ R99, R0.reuse, R99 ;  /* 0x0000006300637220 */ /* 0x040fe40000410000 */
[C---:B------:R-:W-:Y:S03]  /*11220*/  FMUL.FTZ R100, R3.reuse, R100 ;  /* 0x0000006403647220 */ /* 0x040fe60000410000 */
[C---:B------:R-:W-:Y:S02]  /*11230*/  FMUL.FTZ R101, R3.reuse, R101 ;  /* 0x0000006503657220 */ /* 0x040fe40000410000 */
[C---:B------:R-:W-:Y:S01]  /*11240*/  HMMA.16816.F32 R96, R168.reuse, R146, R96 ;  /* 0x00000092a860723c */ /* 0x040fe20000001860 */
[----:B------:R-:W4:Y:S02]  /*11250*/  LDSM.16.MT88.4 R144, [R212+0x1e000] ;  /* 0x01e00000d490783b */ /* 0x000f240000004200 */
[C---:B------:R-:W-:Y:S02]  /*11260*/  FMUL.FTZ R102, R0.reuse, R102 ;  /* 0x0000006600667220 */ /* 0x040fe40000410000 */
[C---:B------:R-:W-:Y:S02]  /*11270*/  FMUL.FTZ R103, R0.reuse, R103 ;  /* 0x0000006700677220 */ /* 0x040fe40000410000 */
[C---:B------:R-:W-:Y:S02]  /*11280*/  FMUL.FTZ R104, R3.reuse, R104 ;  /* 0x0000006803687220 */ /* 0x040fe40000410000 */
[----:B------:R-:W-:Y:S03]  /*11290*/  FMUL.FTZ R105, R3, R105 ;  /* 0x0000006903697220 */ /* 0x000fe60000410000 */
[C---:B-1----:R-:W-:Y:S03]  /*112a0*/  HMMA.16816.F32 R100, R168.reuse, R136, R100 ;  /* 0x00000088a864723c */ /* 0x042fe60000001864 */
[C---:B------:R-:W-:Y:S02]  /*112b0*/  FMUL.FTZ R106, R0.reuse, R106 ;  /* 0x0000006a006a7220 */ /* 0x040fe40000410000 */
[C---:B------:R-:W-:Y:S02]  /*112c0*/  FMUL.FTZ R107, R0.reuse, R107 ;  /* 0x0000006b006b7220 */ /* 0x040fe40000410000 */
[--C-:B---3--:R-:W-:Y:S02]  /*112d0*/  FFMA.FTZ R2, R183, c[0x0][0x23c], -R172.reuse ;  /* 0x00008f00b7027a23 */ /* 0x108fe400000108ac */
[C---:B------:R-:W-:Y:S02]  /*112e0*/  FMUL.FTZ R108, R3.reuse, R108 ;  /* 0x0000006c036c7220 */ /* 0x040fe40000410000 */
[----:B------:R1:W-:Y:S01]  /*112f0*/  MUFU.EX2 R198, R2 ;  /* 0x0000000200c67308 */ /* 0x0003e20000000800 */
[C---:B------:R-:W-:Y:S01]  /*11300*/  HMMA.16816.F32 R104, R168.reuse, R138, R104 ;  /* 0x0000008aa868723c */ /* 0x040fe20000001868 */
[----:B------:R-:W3:Y:S02]  /*11310*/  LDSM.16.MT88.4 R136, [R211+0x1e000] ;  /* 0x01e00000d388783b */ /* 0x000ee40000004200 */
[C---:B------:R-:W-:Y:S02]  /*11320*/  FMUL.FTZ R109, R3.reuse, R109 ;  /* 0x0000006d036d7220 */ /* 0x040fe40000410000 */
[C---:B------:R-:W-:Y:S02]  /*11330*/  FMUL.FTZ R110, R0.reuse, R110 ;  /* 0x0000006e006e7220 */ /* 0x040fe40000410000 */
[C---:B------:R-:W-:Y:S02]  /*11340*/  FMUL.FTZ R111, R0.reuse, R111 ;  /* 0x0000006f006f7220 */ /* 0x040fe40000410000 */
[C---:B------:R-:W-:Y:S03]  /*11350*/  FMUL.FTZ R112, R3.reuse, R112 ;  /* 0x0000007003707220 */ /* 0x040fe60000410000 */
[C---:B------:R-:W-:Y:S02]  /*11360*/  FMUL.FTZ R113, R3.reuse, R113 ;  /* 0x0000007103717220 */ /* 0x040fe40000410000 */
[C---:B--2---:R-:W-:Y:S03]  /*11370*/  HMMA.16816.F32 R108, R168.reuse, R140, R108 ;  /* 0x0000008ca86c723c */ /* 0x044fe6000000186c */
[C---:B------:R-:W-:Y:S02]  /*11380*/  FMUL.FTZ R114, R0.reuse, R114 ;  /* 0x0000007200727220 */ /* 0x040fe40000410000 */
[----:B------:R-:W-:Y:S02]  /*11390*/  FMUL.FTZ R115, R0, R115 ;  /* 0x0000007300737220 */ /* 0x000fe40000410000 */
[C---:B------:R-:W-:Y:S02]  /*113a0*/  FMUL.FTZ R116, R3.reuse, R116 ;  /* 0x0000007403747220 */ /* 0x040fe40000410000 */
[--C-:B-1----:R-:W-:Y:S02]  /*113b0*/  FFMA.FTZ R2, R182, c[0x0][0x23c], -R172.reuse ;  /* 0x00008f00b6027a23 */ /* 0x102fe400000108ac */
[----:B------:R-:W-:Y:S01]  /*113c0*/  LDSM.16.MT88.4 R180, [R209+0x1b800] ;  /* 0x01b80000d1b4783b */ /* 0x000fe20000004200 */
[C---:B------:R-:W-:Y:S01]  /*113d0*/  HMMA.16816.F32 R112, R168.reuse, R142, R112 ;  /* 0x0000008ea870723c */ /* 0x040fe20000001870 */
[----:B------:R1:W2:Y:S02]  /*113e0*/  MUFU.EX2 R197, R2 ;  /* 0x0000000200c57308 */ /* 0x0002a40000000800 */
[C---:B------:R-:W-:Y:S02]  /*113f0*/  FMUL.FTZ R117, R3.reuse, R117 ;  /* 0x0000007503757220 */ /* 0x040fe40000410000 */
[C---:B------:R-:W-:Y:S02]  /*11400*/  FMUL.FTZ R118, R0.reuse, R118 ;  /* 0x0000007600767220 */ /* 0x040fe40000410000 */
[C---:B------:R-:W-:Y:S01]  /*11410*/  FMUL.FTZ R119, R0.reuse, R119 ;  /* 0x0000007700777220 */ /* 0x040fe20000410000 */
[----:B------:R-:W2:Y:S01]  /*11420*/  LDSM.16.MT88.4 R140, [R209+0x18800] ;  /* 0x01880000d18c783b */ /* 0x000ea20000004200 */
[C---:B------:R-:W-:Y:S03]  /*11430*/  FMUL.FTZ R120, R3.reuse, R120 ;  /* 0x0000007803787220 */ /* 0x040fe60000410000 */
[C---:B------:R-:W-:Y:S02]  /*11440*/  FMUL.FTZ R121, R3.reuse, R121 ;  /* 0x0000007903797220 */ /* 0x040fe40000410000 */
[C---:B----4-:R-:W-:Y:S03]  /*11450*/  HMMA.16816.F32 R116, R168.reuse, R144, R116 ;  /* 0x00000090a874723c */ /* 0x050fe60000001874 */
[C---:B------:R-:W-:Y:S02]  /*11460*/  FMUL.FTZ R122, R0.reuse, R122 ;  /* 0x0000007a007a7220 */ /* 0x040fe40000410000 */
[C---:B------:R-:W-:Y:S02]  /*11470*/  FMUL.FTZ R123, R0.reuse, R123 ;  /* 0x0000007b007b7220 */ /* 0x040fe40000410000 */
[C---:B------:R-:W-:Y:S02]  /*11480*/  FMUL.FTZ R124, R3.reuse, R124 ;  /* 0x0000007c037c7220 */ /* 0x040fe40000410000 */
[C---:B------:R-:W-:Y:S03]  /*11490*/  FMUL.FTZ R125, R3.reuse, R125 ;  /* 0x0000007d037d7220 */ /* 0x040fe60000410000 */
[C---:B------:R-:W-:Y:S01]  /*114a0*/  HMMA.16816.F32 R120, R168.reuse, R146, R120 ;  /* 0x00000092a878723c */ /* 0x040fe20000001878 */
[----:B------:R-:W4:Y:S02]  /*114b0*/  LDSM.16.MT88.4 R144, [R212+0x18800] ;  /* 0x01880000d490783b */ /* 0x000f240000004200 */
[C---:B------:R-:W-:Y:S02]  /*114c0*/  FMUL.FTZ R126, R0.reuse, R126 ;  /* 0x0000007e007e7220 */ /* 0x040fe40000410000 */
[C---:B------:R-:W-:Y:S02]  /*114d0*/  FMUL.FTZ R127, R0.reuse, R127 ;  /* 0x0000007f007f7220 */ /* 0x040fe40000410000 */
[C---:B------:R-:W-:Y:S02]  /*114e0*/  FMUL.FTZ R128, R3.reuse, R128 ;  /* 0x0000008003807220 */ /* 0x040fe40000410000 */
[----:B------:R-:W-:Y:S03]  /*114f0*/  FMUL.FTZ R129, R3, R129 ;  /* 0x0000008103817220 */ /* 0x000fe60000410000 */
[C---:B---3--:R-:W-:Y:S03]  /*11500*/  HMMA.16816.F32 R124, R168.reuse, R136, R124 ;  /* 0x00000088a87c723c */ /* 0x048fe6000000187c */
[C---:B------:R-:W-:Y:S02]  /*11510*/  FMUL.FTZ R130, R0.reuse, R130 ;  /* 0x0000008200827220 */ /* 0x040fe40000410000 */
[----:B------:R-:W-:Y:S02]  /*11520*/  FMUL.FTZ R131, R0, R131 ;  /* 0x0000008300837220 */ /* 0x000fe40000410000 */
[----:B-----5:R-:W-:Y:S01]  /*11530*/  F2FP.PACK_AB R136, R205, R206 ;  /* 0x000000cecd88723e */ /* 0x020fe200000000ff */
[--C-:B-1----:R-:W-:Y:S01]  /*11540*/  FFMA.FTZ R2, R185, c[0x0][0x23c], -R172.reuse ;  /* 0x00008f00b9027a23 */ /* 0x102fe200000108ac */
[----:B------:R-:W-:Y:S03]  /*11550*/  F2FP.PACK_AB R137, R201, R202 ;  /* 0x000000cac989723e */ /* 0x000fe600000000ff */
[----:B------:R-:W-:Y:S01]  /*11560*/  HMMA.16816.F32 R128, R168, R138, R128 ;  /* 0x0000008aa880723c */ /* 0x000fe20000001880 */
[----:B------:R-:W-:Y:S01]  /*11570*/  LDSM.16.MT88.4 R168, [R210+0x1c800] ;  /* 0x01c80000d2a8783b */ /* 0x000fe20000004200 */
[----:B------:R1:W-:Y:S05]  /*11580*/  MUFU.EX2 R196, R2 ;  /* 0x0000000200c47308 */ /* 0x0003ea0000000800 */
[----:B------:R-:W-:Y:S02]  /*11590*/  F2FP.PACK_AB R138, R203, R204 ;  /* 0x000000cccb8a723e */ /* 0x000fe400000000ff */
[----:B------:R-:W-:Y:S07]  /*115a0*/  F2FP.PACK_AB R139, R199, R200 ;  /* 0x000000c8c78b723e */ /* 0x000fee00000000ff */
[C---:B--2---:R-:W-:Y:S08]  /*115b0*/  HMMA.16816.F32 R4, R136.reuse, R140, R4 ;  /* 0x0000008c8804723c */ /* 0x044ff00000001804 */
[C---:B------:R-:W-:Y:S01]  /*115c0*/  HMMA.16816.F32 R8, R136.reuse, R142, R8 ;  /* 0x0000008e8808723c */ /* 0x040fe20000001808 */
[----:B------:R-:W2:Y:S03]  /*115d0*/  LDSM.16.MT88.4 R140, [R210+0x1a800] ;  /* 0x01a80000d28c783b */ /* 0x000ea60000004200 */
[--C-:B-1----:R-:W-:Y:S04]  /*115e0*/  FFMA.FTZ R2, R186, c[0x0][0x23c], -R172.reuse ;  /* 0x00008f00ba027a23 */ /* 0x102fe800000108ac */
[C---:B------:R-:W-:Y:S01]  /*115f0*/  HMMA.16816.F32 R12, R136.reuse, R148, R12 ;  /* 0x00000094880c723c */ /* 0x040fe2000000180c */
[----:B------:R1:W3:Y:S07]  /*11600*/  MUFU.EX2 R195, R2 ;  /* 0x0000000200c37308 */ /* 0x0002ee0000000800 */
[C---:B------:R-:W-:Y:S01]  /*11610*/  HMMA.16816.F32 R16, R136.reuse, R150, R16 ;  /* 0x000000968810723c */ /* 0x040fe20000001810 */
[----:B------:R-:W5:Y:S07]  /*11620*/  LDSM.16.MT88.4 R148, [R211+0x1a800] ;  /* 0x01a80000d394783b */ /* 0x000f6e0000004200 */
[C---:B----4-:R-:W-:Y:S08]  /*11630*/  HMMA.16816.F32 R20, R136.reuse, R144, R20 ;  /* 0x000000908814723c */ /* 0x050ff00000001814 */
[C---:B------:R-:W-:Y:S01]  /*11640*/  HMMA.16816.F32 R24, R136.reuse, R146, R24 ;  /* 0x000000928818723c */ /* 0x040fe20000001818 */
[----:B------:R-:W4:Y:S03]  /*11650*/  LDSM.16.MT88.4 R144, [R212+0x1c800] ;  /* 0x01c80000d490783b */ /* 0x000f260000004200 */
[--C-:B-1----:R-:W-:Y:S04]  /*11660*/  FFMA.FTZ R2, R184, c[0x0][0x23c], -R173.reuse ;  /* 0x00008f00b8027a23 */ /* 0x102fe800000108ad */
[C---:B------:R-:W-:Y:S01]  /*11670*/  HMMA.16816.F32 R28, R136.reuse, R152, R28 ;  /* 0x00000098881c723c */ /* 0x040fe2000000181c */
[----:B------:R1:W-:Y:S07]  /*11680*/  MUFU.EX2 R194, R2 ;  /* 0x0000000200c27308 */ /* 0x0003ee0000000800 */
[C---:B------:R-:W-:Y:S01]  /*11690*/  HMMA.16816.F32 R32, R136.reuse, R154, R32 ;  /* 0x0000009a8820723c */ /* 0x040fe20000001820 */
[----:B------:R-:W3:Y:S07]  /*116a0*/  LDSM.16.MT88.4 R152, [R211+0x1c800] ;  /* 0x01c80000d398783b */ /* 0x000eee0000004200 */
[C---:B------:R-:W-:Y:S08]  /*116b0*/  HMMA.16816.F32 R36, R136.reuse, R156, R36 ;  /* 0x0000009c8824723c */ /* 0x040ff00000001824 */
[C---:B------:R-:W-:Y:S01]  /*116c0*/  HMMA.16816.F32 R40, R136.reuse, R158, R40 ;  /* 0x0000009e8828723c */ /* 0x040fe20000001828 */
[----:B------:R-:W-:Y:S03]  /*116d0*/  LDSM.16.MT88.4 R156, [R212+0x19000] ;  /* 0x01900000d49c783b */ /* 0x000fe60000004200 */
[--C-:B-1----:R-:W-:Y:S04]  /*116e0*/  FFMA.FTZ R2, R187, c[0x0][0x23c], -R173.reuse ;  /* 0x00008f00bb027a23 */ /* 0x102fe800000108ad */
[C---:B--2---:R-:W-:Y:S01]  /*116f0*/  HMMA.16816.F32 R44, R136.reuse, R140, R44 ;  /* 0x0000008c882c723c */ /* 0x044fe2000000182c */
[----:B------:R1:W2:Y:S07]  /*11700*/  MUFU.EX2 R193, R2 ;  /* 0x0000000200c17308 */ /* 0x0002ae0000000800 */
[C---:B------:R-:W-:Y:S01]  /*11710*/  HMMA.16816.F32 R48, R136.reuse, R142, R48 ;  /* 0x0000008e8830723c */ /* 0x040fe20000001830 */
[----:B------:R-:W2:Y:S07]  /*11720*/  LDSM.16.MT88.4 R140, [R209+0x1e800] ;  /* 0x01e80000d18c783b */ /* 0x000eae0000004200 */
[C---:B------:R-:W-:Y:S08]  /*11730*/  HMMA.16816.F32 R52, R136.reuse, R160, R52 ;  /* 0x000000a08834723c */ /* 0x040ff00000001834 */
[C---:B------:R-:W-:Y:S01]  /*11740*/  HMMA.16816.F32 R56, R136.reuse, R162, R56 ;  /* 0x000000a28838723c */ /* 0x040fe20000001838 */
[----:B------:R-:W-:Y:S03]  /*11750*/  LDSM.16.MT88.4 R160, [R211+0x19000] ;  /* 0x01900000d3a0783b */ /* 0x000fe60000004200 */
[--C-:B-1----:R-:W-:Y:S04]  /*11760*/  FFMA.FTZ R2, R188, c[0x0][0x23c], -R173.reuse ;  /* 0x00008f00bc027a23 */ /* 0x102fe800000108ad */
[C---:B-----5:R-:W-:Y:S01]  /*11770*/  HMMA.16816.F32 R60, R136.reuse, R148, R60 ;  /* 0x00000094883c723c */ /* 0x060fe2000000183c */
[----:B------:R1:W-:Y:S07]  /*11780*/  MUFU.EX2 R192, R2 ;  /* 0x0000000200c07308 */ /* 0x0003ee0000000800 */
[C---:B------:R-:W-:Y:S01]  /*11790*/  HMMA.16816.F32 R64, R136.reuse, R150, R64 ;  /* 0x000000968840723c */ /* 0x040fe20000001840 */
[----:B------:R-:W5:Y:S07]  /*117a0*/  LDSM.16.MT88.4 R148, [R210+0x1e800] ;  /* 0x01e80000d294783b */ /* 0x000f6e0000004200 */
[C---:B------:R-:W-:Y:S08]  /*117b0*/  HMMA.16816.F32 R68, R136.reuse, R164, R68 ;  /* 0x000000a48844723c */ /* 0x040ff00000001844 */
[C---:B------:R-:W-:Y:S01]  /*117c0*/  HMMA.16816.F32 R72, R136.reuse, R166, R72 ;  /* 0x000000a68848723c */ /* 0x040fe20000001848 */
[----:B------:R-:W-:Y:S03]  /*117d0*/  LDSM.16.MT88.4 R164, [R209+0x1b000] ;  /* 0x01b00000d1a4783b */ /* 0x000fe60000004200 */
[--C-:B-1----:R-:W-:Y:S04]  /*117e0*/  FFMA.FTZ R2, R189, c[0x0][0x23c], -R173.reuse ;  /* 0x00008f00bd027a23 */ /* 0x102fe800000108ad */
[C---:B------:R-:W-:Y:S01]  /*117f0*/  HMMA.16816.F32 R76, R136.reuse, R168, R76 ;  /* 0x000000a8884c723c */ /* 0x040fe2000000184c */
[----:B------:R1:W1:Y:S07]  /*11800*/  MUFU.EX2 R191, R2 ;  /* 0x0000000200bf7308 */ /* 0x00026e0000000800 */
[C---:B------:R-:W-:Y:S01]  /*11810*/  HMMA.16816.F32 R80, R136.reuse, R170, R80 ;  /* 0x000000aa8850723c */ /* 0x040fe20000001850 */
[----:B------:R-:W-:Y:S07]  /*11820*/  LDSM.16.MT88.4 R168, [R211+0x1b000] ;  /* 0x01b00000d3a8783b */ /* 0x000fee0000004200 */
[C---:B----4-:R-:W-:Y:S08]  /*11830*/  HMMA.16816.F32 R84, R136.reuse, R144, R84 ;  /* 0x000000908854723c */ /* 0x050ff00000001854 */
[C---:B------:R-:W-:Y:S01]  /*11840*/  HMMA.16816.F32 R88, R136.reuse, R146, R88 ;  /* 0x000000928858723c */ /* 0x040fe20000001858 */
[----:B------:R-:W4:Y:S03]  /*11850*/  LDSM.16.MT88.4 R144, [R212+0x1e800] ;  /* 0x01e80000d490783b */ /* 0x000f260000004200 */
[--C-:B-1----:R-:W-:Y:S04]  /*11860*/  FFMA.FTZ R2, R190, c[0x0][0x23c], -R172.reuse ;  /* 0x00008f00be027a23 */ /* 0x102fe800000108ac */
[C---:B---3--:R-:W-:Y:S01]  /*11870*/  HMMA.16816.F32 R92, R136.reuse, R152, R92 ;  /* 0x00000098885c723c */ /* 0x048fe2000000185c */
[----:B------:R1:W-:Y:S07]  /*11880*/  MUFU.EX2 R190, R2 ;  /* 0x0000000200be7308 */ /* 0x0003ee0000000800 */
[C---:B------:R-:W-:Y:S01]  /*11890*/  HMMA.16816.F32 R96, R136.reuse, R154, R96 ;  /* 0x0000009a8860723c */ /* 0x040fe20000001860 */
[----:B------:R-:W-:Y:S07]  /*118a0*/  LDSM.16.MT88.4 R152, [R210+0x19000] ;  /* 0x01900000d298783b */ /* 0x000fee0000004200 */
[C---:B--2---:R-:W-:Y:S08]  /*118b0*/  HMMA.16816.F32 R100, R136.reuse, R140, R100 ;  /* 0x0000008c8864723c */ /* 0x044ff00000001864 */
[C---:B------:R-:W-:Y:S01]  /*118c0*/  HMMA.16816.F32 R104, R136.reuse, R142, R104 ;  /* 0x0000008e8868723c */ /* 0x040fe20000001868 */
[----:B------:R-:W2:Y:S03]  /*118d0*/  LDSM.16.MT88.4 R140, [R211+0x1e800] ;  /* 0x01e80000d38c783b */ /* 0x000ea60000004200 */
[--C-:B-1----:R-:W-:Y:S04]  /*118e0*/  FFMA.FTZ R2, R207, c[0x0][0x23c], -R172.reuse ;  /* 0x00008f00cf027a23 */ /* 0x102fe800000108ac */
[C---:B-----5:R-:W-:Y:S01]  /*118f0*/  HMMA.16816.F32 R108, R136.reuse, R148, R108 ;  /* 0x00000094886c723c */ /* 0x060fe2000000186c */
[----:B------:R-:W3:Y:S01]  /*11900*/  LDL.LU R207, [R1+0x4] ;  /* 0x0000040001cf7983 */ /* 0x000ee20000300800 */
[----:B------:R1:W5:Y:S06]  /*11910*/  MUFU.EX2 R189, R2 ;  /* 0x0000000200bd7308 */ /* 0x00036c0000000800 */
[C---:B------:R-:W-:Y:S01]  /*11920*/  HMMA.16816.F32 R112, R136.reuse, R150, R112 ;  /* 0x000000968870723c */ /* 0x040fe20000001870 */
[----:B------:R-:W5:Y:S07]  /*11930*/  LDSM.16.MT88.4 R148, [R209+0x19000] ;  /* 0x01900000d194783b */ /* 0x000f6e0000004200 */
[C---:B----4-:R-:W-:Y:S08]  /*11940*/  HMMA.16816.F32 R116, R136.reuse, R144, R116 ;  /* 0x000000908874723c */ /* 0x050ff00000001874 */
[C---:B------:R-:W-:Y:S01]  /*11950*/  HMMA.16816.F32 R120, R136.reuse, R146, R120 ;  /* 0x000000928878723c */ /* 0x040fe20000001878 */
[----:B------:R-:W4:Y:S03]  /*11960*/  LDSM.16.MT88.4 R144, [R210+0x1b000] ;  /* 0x01b00000d290783b */ /* 0x000f260000004200 */
[--C-:B-1----:R-:W-:Y:S02]  /*11970*/  FFMA.FTZ R2, R241, c[0x0][0x23c], -R172.reuse ;  /* 0x00008f00f1027a23 */ /* 0x102fe400000108ac */
[----:B------:R-:W-:Y:S02]  /*11980*/  FFMA.FTZ R172, R242, c[0x0][0x23c], -R172 ;  /* 0x00008f00f2ac7a23 */ /* 0x000fe400000108ac */
[----:B------:R1:W-:Y:S01]  /*11990*/  MUFU.EX2 R188, R2 ;  /* 0x0000000200bc7308 */ /* 0x0003e20000000800 */
[C---:B--2---:R-:W-:Y:S01]  /*119a0*/  HMMA.16816.F32 R124, R136.reuse, R140, R124 ;  /* 0x0000008c887c723c */ /* 0x044fe2000000187c */
[----:B------:R-:W2:Y:S07]  /*119b0*/  LDL.LU R241, [R1] ;  /* 0x0000000001f17983 */ /* 0x000eae0000300800 */
[----:B------:R-:W-:Y:S01]  /*119c0*/  HMMA.16816.F32 R128, R136, R142, R128 ;  /* 0x0000008e8880723c */ /* 0x000fe20000001880 */
[----:B------:R-:W4:Y:S01]  /*119d0*/  LDSM.16.MT88.4 R140, [R212+0x1b000] ;  /* 0x01b00000d48c783b */ /* 0x000f220000004200 */
[----:B------:R-:W-:Y:S05]  /*119e0*/  MUFU.EX2 R187, R172 ;  /* 0x000000ac00bb7308 */ /* 0x000fea0000000800 */
[----:B------:R-:W-:Y:S02]  /*119f0*/  F2FP.PACK_AB R136, R197, R198 ;  /* 0x000000c6c588723e */ /* 0x000fe400000000ff */
[----:B------:R-:W-:Y:S03]  /*11a00*/  F2FP.PACK_AB R138, R195, R196 ;  /* 0x000000c4c38a723e */ /* 0x000fe600000000ff */
[----:B------:R-:W-:Y:S02]  /*11a10*/  F2FP.PACK_AB R137, R193, R194 ;  /* 0x000000c2c189723e */ /* 0x000fe400000000ff */
[----:B------:R-:W-:Y:S01]  /*11a20*/  F2FP.PACK_AB R139, R191, R192 ;  /* 0x000000c0bf8b723e */ /* 0x000fe200000000ff */
[--C-:B-1----:R-:W-:Y:S04]  /*11a30*/  FFMA.FTZ R2, R240, c[0x0][0x23c], -R173.reuse ;  /* 0x00008f00f0027a23 */ /* 0x102fe800000108ad */
[----:B------:R1:W-:Y:S02]  /*11a40*/  MUFU.EX2 R186, R2 ;  /* 0x0000000200ba7308 */ /* 0x0003e40000000800 */
[C---:B-----5:R-:W-:Y:S08]  /*11a50*/  HMMA.16816.F32 R4, R136.reuse, R148, R4 ;  /* 0x000000948804723c */ /* 0x060ff00000001804 */
[C---:B------:R-:W-:Y:S01]  /*11a60*/  HMMA.16816.F32 R8, R136.reuse, R150, R8 ;  /* 0x000000968808723c */ /* 0x040fe20000001808 */
[----:B------:R-:W5:Y:S07]  /*11a70*/  LDSM.16.MT88.4 R148, [R209+0x1d000] ;  /* 0x01d00000d194783b */ /* 0x000f6e0000004200 */
[C---:B------:R-:W-:Y:S04]  /*11a80*/  HMMA.16816.F32 R12, R136.reuse, R152, R12 ;  /* 0x00000098880c723c */ /* 0x040fe8000000180c */
[--C-:B-1----:R-:W-:Y:S04]  /*11a90*/  FFMA.FTZ R2, R243, c[0x0][0x23c], -R173.reuse ;  /* 0x00008f00f3027a23 */ /* 0x102fe800000108ad */
[C---:B------:R-:W-:Y:S01]  /*11aa0*/  HMMA.16816.F32 R16, R136.reuse, R154, R16 ;  /* 0x0000009a8810723c */ /* 0x040fe20000001810 */
[----:B------:R-:W-:Y:S01]  /*11ab0*/  LDSM.16.MT88.4 R152, [R211+0x1d000] ;  /* 0x01d00000d398783b */ /* 0x000fe20000004200 */
[----:B------:R1:W1:Y:S06]  /*11ac0*/  MUFU.EX2 R185, R2 ;  /* 0x0000000200b97308 */ /* 0x00026c0000000800 */
[C---:B------:R-:W-:Y:S08]  /*11ad0*/  HMMA.16816.F32 R20, R136.reuse, R156, R20 ;  /* 0x0000009c8814723c */ /* 0x040ff00000001814 */
[C---:B------:R-:W-:Y:S01]  /*11ae0*/  HMMA.16816.F32 R24, R136.reuse, R158, R24 ;  /* 0x0000009e8818723c */ /* 0x040fe20000001818 */
[----:B------:R-:W-:Y:S07]  /*11af0*/  LDSM.16.MT88.4 R156, [R210+0x1f000] ;  /* 0x01f00000d29c783b */ /* 0x000fee0000004200 */
[C---:B------:R-:W-:Y:S04]  /*11b00*/  HMMA.16816.F32 R28, R136.reuse, R160, R28 ;  /* 0x000000a0881c723c */ /* 0x040fe8000000181c */
[--C-:B-1----:R-:W-:Y:S02]  /*11b10*/  FFMA.FTZ R2, R244, c[0x0][0x23c], -R173.reuse ;  /* 0x00008f00f4027a23 */ /* 0x102fe400000108ad */
[----:B------:R-:W-:Y:S02]  /*11b20*/  FFMA.FTZ R173, R135, c[0x0][0x23c], -R173 ;  /* 0x00008f0087ad7a23 */ /* 0x000fe400000108ad */
[C---:B------:R-:W-:Y:S01]  /*11b30*/  HMMA.16816.F32 R32, R136.reuse, R162, R32 ;  /* 0x000000a28820723c */ /* 0x040fe20000001820 */
[----:B------:R-:W-:Y:S01]  /*11b40*/  LDSM.16.MT88.4 R160, [R212+0x1f000] ;  /* 0x01f00000d4a0783b */ /* 0x000fe20000004200 */
[----:B------:R1:W-:Y:S06]  /*11b50*/  MUFU.EX2 R134, R173 ;  /* 0x000000ad00867308 */ /* 0x0003ec0000000800 */
[C---:B------:R-:W-:Y:S04]  /*11b60*/  HMMA.16816.F32 R36, R136.reuse, R164, R36 ;  /* 0x000000a48824723c */ /* 0x040fe80000001824 */
[----:B------:R-:W5:Y:S04]  /*11b70*/  MUFU.EX2 R184, R2 ;  /* 0x0000000200b87308 */ /* 0x000f680000000800 */
[C---:B------:R-:W-:Y:S01]  /*11b80*/  HMMA.16816.F32 R40, R136.reuse, R166, R40 ;  /* 0x000000a68828723c */ /* 0x040fe20000001828 */
[----:B------:R-:W-:Y:S07]  /*11b90*/  LDSM.16.MT88.4 R164, [R210+0x19800] ;  /* 0x01980000d2a4783b */ /* 0x000fee0000004200 */
[C---:B----4-:R-:W-:Y:S01]  /*11ba0*/  HMMA.16816.F32 R44, R136.reuse, R144, R44 ;  /* 0x00000090882c723c */ /* 0x050fe2000000182c */
[----:B-1----:R-:W-:Y:S07]  /*11bb0*/  LDSM.16.MT88.4 R172, [R212+0x19800] ;  /* 0x01980000d4ac783b */ /* 0x002fee0000004200 */
[C---:B------:R-:W-:Y:S01]  /*11bc0*/  HMMA.16816.F32 R48, R136.reuse, R146, R48 ;  /* 0x000000928830723c */ /* 0x040fe20000001830 */
[----:B------:R-:W1:Y:S07]  /*11bd0*/  LDSM.16.MT88.4 R144, [R210+0x1d000] ;  /* 0x01d00000d290783b */ /* 0x000e6e0000004200 */
[C---:B------:R-:W-:Y:S08]  /*11be0*/  HMMA.16816.F32 R52, R136.reuse, R140, R52 ;  /* 0x0000008c8834723c */ /* 0x040ff00000001834 */
[C---:B------:R-:W-:Y:S01]  /*11bf0*/  HMMA.16816.F32 R56, R136.reuse, R142, R56 ;  /* 0x0000008e8838723c */ /* 0x040fe20000001838 */
[----:B------:R-:W4:Y:S07]  /*11c00*/  LDSM.16.MT88.4 R140, [R212+0x1d000] ;  /* 0x01d00000d48c783b */ /* 0x000f2e0000004200 */
[C---:B------:R-:W-:Y:S07]  /*11c10*/  HMMA.16816.F32 R60, R136.reuse, R168, R60 ;  /* 0x000000a8883c723c */ /* 0x040fee000000183c */
[----:B------:R-:W-:Y:S01]  /*11c20*/  F2FP.PACK_AB R168, R189, R190 ;  /* 0x000000bebda8723e */ /* 0x000fe200000000ff */
[C---:B------:R-:W-:Y:S04]  /*11c30*/  HMMA.16816.F32 R64, R136.reuse, R170, R64 ;  /* 0x000000aa8840723c */ /* 0x040fe80000001840 */
[----:B------:R-:W-:Y:S03]  /*11c40*/  F2FP.PACK_AB R169, R185, R186 ;  /* 0x000000bab9a9723e */ /* 0x000fe600000000ff */
[----:B------:R-:W-:Y:S01]  /*11c50*/  F2FP.PACK_AB R170, R187, R188 ;  /* 0x000000bcbbaa723e */ /* 0x000fe200000000ff */
[C---:B-----5:R-:W-:Y:S04]  /*11c60*/  HMMA.16816.F32 R68, R136.reuse, R148, R68 ;  /* 0x000000948844723c */ /* 0x060fe80000001844 */
[----:B------:R-:W-:Y:S04]  /*11c70*/  F2FP.PACK_AB R171, R134, R184 ;  /* 0x000000b886ab723e */ /* 0x000fe800000000ff */
[C---:B------:R-:W-:Y:S01]  /*11c80*/  HMMA.16816.F32 R72, R136.reuse, R150, R72 ;  /* 0x000000968848723c */ /* 0x040fe20000001848 */
[----:B------:R-:W5:Y:S07]  /*11c90*/  LDSM.16.MT88.4 R148, [R209+0x1f000] ;  /* 0x01f00000d194783b */ /* 0x000f6e0000004200 */
[C---:B-1----:R-:W-:Y:S08]  /*11ca0*/  HMMA.16816.F32 R76, R136.reuse, R144, R76 ;  /* 0x00000090884c723c */ /* 0x042ff0000000184c */
[C---:B------:R-:W-:Y:S01]  /*11cb0*/  HMMA.16816.F32 R80, R136.reuse, R146, R80 ;  /* 0x000000928850723c */ /* 0x040fe20000001850 */
[----:B------:R-:W1:Y:S07]  /*11cc0*/  LDSM.16.MT88.4 R144, [R211+0x1f000] ;  /* 0x01f00000d390783b */ /* 0x000e6e0000004200 */
[C---:B----4-:R-:W-:Y:S08]  /*11cd0*/  HMMA.16816.F32 R84, R136.reuse, R140, R84 ;  /* 0x0000008c8854723c */ /* 0x050ff00000001854 */
[C---:B------:R-:W-:Y:S01]  /*11ce0*/  HMMA.16816.F32 R88, R136.reuse, R142, R88 ;  /* 0x0000008e8858723c */ /* 0x040fe20000001858 */
[----:B------:R-:W4:Y:S07]  /*11cf0*/  LDSM.16.MT88.4 R140, [R209+0x19800] ;  /* 0x01980000d18c783b */ /* 0x000f2e0000004200 */
[C---:B------:R-:W-:Y:S08]  /*11d00*/  HMMA.16816.F32 R92, R136.reuse, R152, R92 ;  /* 0x00000098885c723c */ /* 0x040ff0000000185c */
[C---:B------:R-:W-:Y:S08]  /*11d10*/  HMMA.16816.F32 R96, R136.reuse, R154, R96 ;  /* 0x0000009a8860723c */ /* 0x040ff00000001860 */
[C---:B-----5:R-:W-:Y:S08]  /*11d20*/  HMMA.16816.F32 R100, R136.reuse, R148, R100 ;  /* 0x000000948864723c */ /* 0x060ff00000001864 */
[C---:B------:R-:W-:Y:S08]  /*11d30*/  HMMA.16816.F32 R104, R136.reuse, R150, R104 ;  /* 0x000000968868723c */ /* 0x040ff00000001868 */
[C---:B------:R-:W-:Y:S08]  /*11d40*/  HMMA.16816.F32 R108, R136.reuse, R156, R108 ;  /* 0x0000009c886c723c */ /* 0x040ff0000000186c */
[C---:B------:R-:W-:Y:S08]  /*11d50*/  HMMA.16816.F32 R112, R136.reuse, R158, R112 ;  /* 0x0000009e8870723c */ /* 0x040ff00000001870 */
[C---:B------:R-:W-:Y:S08]  /*11d60*/  HMMA.16816.F32 R116, R136.reuse, R160, R116 ;  /* 0x000000a08874723c */ /* 0x040ff00000001874 */
[C---:B------:R-:W-:Y:S04]  /*11d70*/  HMMA.16816.F32 R120, R136.reuse, R162, R120 ;  /* 0x000000a28878723c */ /* 0x040fe80000001878 */
[----:B---3--:R-:W-:Y:S04]  /*11d80*/  FFMA.FTZ R0, R0, R207, R248 ;  /* 0x000000cf00007223 */ /* 0x008fe800000100f8 */
[C---:B-1----:R-:W-:Y:S04]  /*11d90*/  HMMA.16816.F32 R124, R136.reuse, R144, R124 ;  /* 0x00000090887c723c */ /* 0x042fe8000000187c */
[----:B------:R-:W-:Y:S04]  /*11da0*/  FADD.FTZ R0, R247, R0 ;  /* 0x00000000f7007221 */ /* 0x000fe80000010000 */
[----:B------:R-:W-:Y:S04]  /*11db0*/  HMMA.16816.F32 R128, R136, R146, R128 ;  /* 0x000000928880723c */ /* 0x000fe80000001880 */
[----:B------:R-:W-:Y:S04]  /*11dc0*/  FADD.FTZ R0, R246, R0 ;  /* 0x00000000f6007221 */ /* 0x000fe80000010000 */
[C---:B----4-:R-:W-:Y:S01]  /*11dd0*/  HMMA.16816.F32 R136, R168.reuse, R140, R4 ;  /* 0x0000008ca888723c */ /* 0x050fe20000001804 */
[----:B------:R-:W1:Y:S04]  /*11de0*/  LDSM.16.MT88.4 R4, [R210+0x1b800] ;  /* 0x01b80000d204783b */ /* 0x000e680000004200 */
[----:B------:R-:W-:Y:S03]  /*11df0*/  FADD.FTZ R0, R245, R0 ;  /* 0x00000000f5007221 */ /* 0x000fe60000010000 */
[C---:B------:R-:W-:Y:S01]  /*11e00*/  HMMA.16816.F32 R140, R168.reuse, R142, R8 ;  /* 0x0000008ea88c723c */ /* 0x040fe20000001808 */
[----:B------:R-:W3:Y:S03]  /*11e10*/  LDSM.16.MT88.4 R8, [R212+0x1b800] ;  /* 0x01b80000d408783b */ /* 0x000ee60000004200 */
[----:B------:R-:W-:Y:S04]  /*11e20*/  FADD.FTZ R0, R202, R0 ;  /* 0x00000000ca007221 */ /* 0x000fe80000010000 */
[C---:B------:R-:W-:Y:S01]  /*11e30*/  HMMA.16816.F32 R144, R168.reuse, R164, R12 ;  /* 0x000000a4a890723c */ /* 0x040fe2000000180c */
[----:B------:R-:W4:Y:S03]  /*11e40*/  LDSM.16.MT88.4 R12, [R211+0x1b800] ;  /* 0x01b80000d30c783b */ /* 0x000f260000004200 */
[----:B------:R-:W-:Y:S02]  /*11e50*/  FADD.FTZ R0, R201, R0 ;  /* 0x00000000c9007221 */ /* 0x000fe40000010000 */
[----:B--2---:R-:W-:Y:S01]  /*11e60*/  FFMA.FTZ R2, R3, R241, R249 ;  /* 0x000000f103027223 */ /* 0x004fe200000100f9 */
[----:B------:R-:W-:Y:S01]  /*11e70*/  MOV R3, R133 ;  /* 0x0000008500037202 */ /* 0x000fe20000000f00 */
[C---:B------:R-:W-:Y:S01]  /*11e80*/  HMMA.16816.F32 R148, R168.reuse, R166, R16 ;  /* 0x000000a6a894723c */ /* 0x040fe20000001810 */
[----:B------:R-:W2:Y:S03]  /*11e90*/  LDSM.16.MT88.4 R16, [R209+0x1d800] ;  /* 0x01d80000d110783b */ /* 0x000ea60000004200 */
[----:B------:R-:W-:Y:S02]  /*11ea0*/  FADD.FTZ R0, R200, R0 ;  /* 0x00000000c8007221 */ /* 0x000fe40000010000 */
[----:B------:R-:W-:Y:S02]  /*11eb0*/  FADD.FTZ R2, R252, R2 ;  /* 0x00000002fc027221 */ /* 0x000fe40000010000 */
[C---:B------:R-:W-:Y:S01]  /*11ec0*/  HMMA.16816.F32 R152, R168.reuse, R172, R20 ;  /* 0x000000aca898723c */ /* 0x040fe20000001814 */
[----:B------:R-:W5:Y:S03]  /*11ed0*/  LDSM.16.MT88.4 R20, [R210+0x1d800] ;  /* 0x01d80000d214783b */ /* 0x000f660000004200 */
[----:B------:R-:W-:Y:S02]  /*11ee0*/  FADD.FTZ R0, R199, R0 ;  /* 0x00000000c7007221 */ /* 0x000fe40000010000 */
[----:B------:R-:W-:Y:S02]  /*11ef0*/  FADD.FTZ R2, R251, R2 ;  /* 0x00000002fb027221 */ /* 0x000fe40000010000 */
[C---:B------:R-:W-:Y:S01]  /*11f00*/  HMMA.16816.F32 R156, R168.reuse, R174, R24 ;  /* 0x000000aea89c723c */ /* 0x040fe20000001818 */
[----:B------:R-:W2:Y:S03]  /*11f10*/  LDSM.16.MT88.4 R24, [R212+0x1d800] ;  /* 0x01d80000d418783b */ /* 0x000ea60000004200 */
        /* <DEDUP_REMOVED lines=14> */
[C---:B------:R-:W-:Y:S04]  /*12000*/  HMMA.16816.F32 R40, R168.reuse, R182, R40 ;  /* 0x000000b6a828723c */ /* 0x040fe80000001828 */
[----:B------:R-:W-:Y:S02]  /*12010*/  FADD.FTZ R0, R186, R0 ;  /* 0x00000000ba007221 */ /* 0x000fe40000010000 */
[----:B------:R-:W-:Y:S02]  /*12020*/  FADD.FTZ R2, R203, R2 ;  /* 0x00000002cb027221 */ /* 0x000fe40000010000 */
[C---:B-1----:R-:W-:Y:S04]  /*12030*/  HMMA.16816.F32 R44, R168.reuse, R4, R44 ;  /* 0x00000004a82c723c */ /* 0x042fe8000000182c */
[----:B------:R-:W-:Y:S02]  /*12040*/  FADD.FTZ R0, R185, R0 ;  /* 0x00000000b9007221 */ /* 0x000fe40000010000 */
[----:B------:R-:W-:Y:S02]  /*12050*/  FADD.FTZ R2, R198, R2 ;  /* 0x00000002c6027221 */ /* 0x000fe40000010000 */
[C---:B------:R-:W-:Y:S01]  /*12060*/  HMMA.16816.F32 R48, R168.reuse, R6, R48 ;  /* 0x00000006a830723c */ /* 0x040fe20000001830 */
[----:B------:R-:W1:Y:S03]  /*12070*/  LDSM.16.MT88.4 R4, [R212+0x1f800] ;  /* 0x01f80000d404783b */ /* 0x000e660000004200 */
[----:B------:R-:W-:Y:S02]  /*12080*/  FADD.FTZ R0, R184, R0 ;  /* 0x00000000b8007221 */ /* 0x000fe40000010000 */
[----:B------:R-:W-:Y:S02]  /*12090*/  FADD.FTZ R2, R197, R2 ;  /* 0x00000002c5027221 */ /* 0x000fe40000010000 */
[C---:B---3--:R-:W-:Y:S04]  /*120a0*/  HMMA.16816.F32 R52, R168.reuse, R8, R52 ;  /* 0x00000008a834723c */ /* 0x048fe80000001834 */
[----:B------:R-:W-:Y:S01]  /*120b0*/  FADD.FTZ R0, R134, R0 ;  /* 0x0000000086007221 */ /* 0x000fe20000010000 */
[----:B------:R-:W-:Y:S01]  /*120c0*/  MOV R134, R132 ;  /* 0x0000008400867202 */ /* 0x000fe20000000f00 */
[----:B------:R-:W-:Y:S02]  /*120d0*/  FADD.FTZ R2, R196, R2 ;  /* 0x00000002c4027221 */ /* 0x000fe40000010000 */
[C---:B------:R-:W-:Y:S01]  /*120e0*/  HMMA.16816.F32 R56, R168.reuse, R10, R56 ;  /* 0x0000000aa838723c */ /* 0x040fe20000001838 */
[----:B------:R-:W3:Y:S03]  /*120f0*/  LDSM.16.MT88.4 R8, [R211+0x1f800] ;  /* 0x01f80000d308783b */ /* 0x000ee60000004200 */
[----:B------:R-:W-:Y:S04]  /*12100*/  FADD.FTZ R2, R195, R2 ;  /* 0x00000002c3027221 */ /* 0x000fe80000010000 */
[C---:B----4-:R-:W-:Y:S04]  /*12110*/  HMMA.16816.F32 R60, R168.reuse, R12, R60 ;  /* 0x0000000ca83c723c */ /* 0x050fe8000000183c */
[----:B------:R-:W-:Y:S04]  /*12120*/  FADD.FTZ R2, R190, R2 ;  /* 0x00000002be027221 */ /* 0x000fe80000010000 */
[C---:B------:R-:W-:Y:S04]  /*12130*/  HMMA.16816.F32 R64, R168.reuse, R14, R64 ;  /* 0x0000000ea840723c */ /* 0x040fe80000001840 */
[----:B------:R-:W-:Y:S04]  /*12140*/  FADD.FTZ R2, R189, R2 ;  /* 0x00000002bd027221 */ /* 0x000fe80000010000 */
[C---:B--2---:R-:W-:Y:S04]  /*12150*/  HMMA.16816.F32 R68, R168.reuse, R16, R68 ;  /* 0x00000010a844723c */ /* 0x044fe80000001844 */
[----:B------:R-:W-:Y:S04]  /*12160*/  FADD.FTZ R2, R188, R2 ;  /* 0x00000002bc027221 */ /* 0x000fe80000010000 */
[C---:B------:R-:W-:Y:S04]  /*12170*/  HMMA.16816.F32 R72, R168.reuse, R18, R72 ;  /* 0x00000012a848723c */ /* 0x040fe80000001848 */
[----:B------:R-:W-:Y:S04]  /*12180*/  FADD.FTZ R2, R187, R2 ;  /* 0x00000002bb027221 */ /* 0x000fe80000010000 */
[C---:B-----5:R-:W-:Y:S01]  /*12190*/  HMMA.16816.F32 R76, R168.reuse, R20, R76 ;  /* 0x00000014a84c723c */ /* 0x060fe2000000184c */
[----:B------:R2:W-:Y:S04]  /*121a0*/  STL [R1], R2 ;  /* 0x0000000201007387 */ /* 0x0005e80000100800 */
[----:B------:R2:W-:Y:S03]  /*121b0*/  STL [R1+0x4], R0 ;  /* 0x0000040001007387 */ /* 0x0005e60000100800 */
        /* <DEDUP_REMOVED lines=9> */
[C---:B-1----:R-:W-:Y:S08]  /*12250*/  HMMA.16816.F32 R116, R168.reuse, R4, R116 ;  /* 0x00000004a874723c */ /* 0x042ff00000001874 */
[C---:B------:R-:W-:Y:S08]  /*12260*/  HMMA.16816.F32 R120, R168.reuse, R6, R120 ;  /* 0x00000006a878723c */ /* 0x040ff00000001878 */
[C---:B---3--:R-:W-:Y:S08]  /*12270*/  HMMA.16816.F32 R124, R168.reuse, R8, R124 ;  /* 0x00000008a87c723c */ /* 0x048ff0000000187c */
[----:B------:R-:W-:Y:S01]  /*12280*/  HMMA.16816.F32 R128, R168, R10, R128 ;  /* 0x0000000aa880723c */ /* 0x000fe20000001880 */
[----:B--2---:R-:W-:-:S07]  /*12290*/  @P0 BRA `(.L_x_411) ;  /* 0xffffcad000000947 */ /* 0x004fce000383ffff */
.L_x_410:
[----:B------:R-:W2:Y:S01]  /*122a0*/  LDL.LU R4, [R1] ;  /* 0x0000000001047983 */ /* 0x000ea20000300800 */
[----:B------:R-:W1:Y:S01]  /*122b0*/  S2UR UR6, SR_CTAID.Y ;  /* 0x00000000000679c3 */ /* 0x000e620000002600 */
[----:B------:R-:W-:-:S02]  /*122c0*/  UISETP.NE.AND UP4, UPT, UR10, -0x1, UPT ;  /* 0xffffffff0a00788c */ /* 0x000fc4000bf85270 */
[----:B------:R-:W3:Y:S01]  /*122d0*/  LDL.LU R5, [R1+0x4] ;  /* 0x0000040001057983 */ /* 0x000ee20000300800 */
[----:B------:R-:W-:-:S03]  /*122e0*/  ULDC.64 UR4, c[0x0][0x1e8] ;  /* 0x00007a0000047ab9 */ /* 0x000fc60000000a00 */
[----:B------:R-:W4:Y:S05]  /*122f0*/  LDL.LU R177, [R1+0x3c] ;  /* 0x00003c0001b17983 */ /* 0x000f2a0000300800 */
[----:B------:R-:W-:-:S04]  /*12300*/  @UP4 UIMAD.WIDE.U32 UR14, UR10, UR4, URZ ;  /* 0x000000040a0e42a5 */ /* 0x000fc8000f8e003f */
[----:B------:R-:W-:-:S03]  /*12310*/  @UP4 UIMAD UR7, UR10, UR5, UR15 ;  /* 0x000000050a0742a4 */ /* 0x000fc6000f8e020f */
[----:B------:R-:W-:Y:S02]  /*12320*/  ULDC.64 UR4, c[0x0][0x1e0] ;  /* 0x0000780000047ab9 */ /* 0x000fe40000000a00 */
[----:B-1----:R-:W-:Y:S02]  /*12330*/  @!UP4 USHF.R.S32.HI UR13, URZ, 0x1f, UR6 ;  /* 0x0000001f3f0dc899 */ /* 0x002fe40008011406 */
[----:B------:R-:W-:Y:S02]  /*12340*/  @!UP4 UIMAD.WIDE.U32 UR22, UR6, UR4, URZ ;  /* 0x000000040616c2a5 */ /* 0x000fe4000f8e003f */
[----:B------:R-:W-:-:S03]  /*12350*/  @!UP4 UIMAD UR13, UR13, UR4, URZ ;  /* 0x000000040d0dc2a4 */ /* 0x000fc6000f8e023f */
[----:B------:R-:W-:Y:S02]  /*12360*/  ULDC.U8 UR4, c[0x0][0x328] ;  /* 0x0000ca0000047ab9 */ /* 0x000fe40000000000 */
[----:B------:R-:W-:Y:S02]  /*12370*/  UISETP.NE.AND UP3, UPT, UR4, URZ, UPT ;  /* 0x0000003f0400728c */ /* 0x000fe4000bf65270 */
[----:B------:R-:W-:Y:S02]  /*12380*/  ULDC.U8 UR9, c[0x0][0x329] ;  /* 0x0000ca4000097ab9 */ /* 0x000fe40000000000 */
[----:B------:R-:W-:Y:S02]  /*12390*/  UISETP.NE.AND UP1, UPT, UR9, URZ, UPT ;  /* 0x0000003f0900728c */ /* 0x000fe4000bf25270 */
[----:B------:R-:W-:Y:S01]  /*123a0*/  UISETP.NE.OR UP2, UPT, UR9, URZ, !UP3 ;  /* 0x0000003f0900728c */ /* 0x000fe2000df45670 */
[----:B------:R-:W1:Y:S01]  /*123b0*/  S2UR UR9, SR_CTAID.X ;  /* 0x00000000000979c3 */ /* 0x000e620000002500 */
[----:B------:R-:W-:-:S02]  /*123c0*/  @!UP4 UIMAD UR13, UR6, UR5, UR13 ;  /* 0x00000005060dc2a4 */ /* 0x000fc4000f8e020d */
[----:B------:R-:W-:-:S05]  /*123d0*/  ULDC UR8, c[0x0][0x214] ;  /* 0x0000850000087ab9 */ /* 0x000fca0000000800 */
[----:B------:R-:W1:Y:S01]  /*123e0*/  S2UR UR12, SR_CTAID.Z ;  /* 0x00000000000c79c3 */ /* 0x000e620000002700 */
[----:B------:R-:W-:Y:S02]  /*123f0*/  @UP1 ULDC UR15, c[0x0][0x210] ;  /* 0x00008400000f1ab9 */ /* 0x000fe40000000800 */
[----:B------:R-:W-:Y:S02]  /*12400*/  ULDC UR5, c[0x0][0x234] ;  /* 0x00008d0000057ab9 */ /* 0x000fe40000000800 */
[----:B------:R-:W-:Y:S02]  /*12410*/  @UP1 UIMAD UR15, UR15, UR8, URZ ;  /* 0x000000080f0f12a4 */ /* 0x000fe4000f8e023f */
[----:B------:R-:W-:Y:S02]  /*12420*/  UISETP.NE.OR UP0, UPT, UR10, -0x1, UP2 ;  /* 0xffffffff0a00788c */ /* 0x000fe40009705670 */
[----:B------:R-:W-:Y:S02]  /*12430*/  @!UP1 USEL UR15, UR8, UR5, !UP3 ;  /* 0x00000005080f9287 */ /* 0x000fe4000d800000 */
[----:B------:R-:W-:-:S02]  /*12440*/  ULDC UR4, c[0x0][0x1c0] ;  /* 0x0000700000047ab9 */ /* 0x000fc40000000800 */
[----:B------:R-:W-:Y:S01]  /*12450*/  @UP1 UMOV UR17, 0x1 ;  /* 0x0000000100111882 */ /* 0x000fe20000000000 */
[----:B--2---:R-:W2:Y:S04]  /*12460*/  SHFL.BFLY PT, R0, R4, 0x2, 0x1f ;  /* 0x0c401f0004007f89 */ /* 0x004ea800000e0000 */
[----:B---3--:R-:W3:Y:S01]  /*12470*/  SHFL.BFLY PT, R2, R5, 0x2, 0x1f ;  /* 0x0c401f0005027f89 */ /* 0x008ee200000e0000 */
[----:B--2---:R-:W-:Y:S02]  /*12480*/  FADD.FTZ R0, R0, R4 ;  /* 0x0000000400007221 */ /* 0x004fe40000010000 */
[----:B---3--:R-:W-:-:S03]  /*12490*/  FADD.FTZ R2, R2, R5 ;  /* 0x0000000502027221 */ /* 0x008fc60000010000 */
[----:B------:R-:W2:Y:S04]  /*124a0*/  SHFL.BFLY PT, R4, R0, 0x1, 0x1f ;  /* 0x0c201f0000047f89 */ /* 0x000ea800000e0000 */
[----:B------:R-:W3:Y:S01]  /*124b0*/  SHFL.BFLY PT, R3, R2, 0x1, 0x1f ;  /* 0x0c201f0002037f89 */ /* 0x000ee200000e0000 */
[----:B--2---:R-:W-:-:S05]  /*124c0*/  FADD.FTZ R134, R0, R4 ;  /* 0x0000000400867221 */ /* 0x004fca0000010000 */
[----:B------:R-:W-:Y:S02]  /*124d0*/  FSETP.NE.FTZ.AND P4, PT, R134, RZ, PT ;  /* 0x000000ff8600720b */ /* 0x000fe40003f95000 */
[----:B------:R-:W-:Y:S01]  /*124e0*/  MOV R0, 0x3f800000 ;  /* 0x3f80000000007802 */ /* 0x000fe20000000f00 */
[----:B---3--:R-:W-:-:S10]  /*124f0*/  FADD.FTZ R135, R2, R3 ;  /* 0x0000000302877221 */ /* 0x008fd40000010000 */
[----:B------:R-:W2:Y:S01]  /*12500*/  @P4 MUFU.RCP R0, R134 ;  /* 0x0000008600004308 */ /* 0x000ea20000001000 */
[----:B------:R-:W-:Y:S02]  /*12510*/  FSETP.NE.FTZ.AND P3, PT, R135, RZ, PT ;  /* 0x000000ff8700720b */ /* 0x000fe40003f75000 */
[----:B------:R-:W-:Y:S01]  /*12520*/  MOV R2, 0x3f800000 ;  /* 0x3f80000000027802 */ /* 0x000fe20000000f00 */
[C---:B--2---:R-:W-:Y:S02]  /*12530*/  FMUL.FTZ R169, R0.reuse, R164 ;  /* 0x000000a400a97220 */ /* 0x044fe40000410000 */
[C---:B------:R-:W-:Y:S02]  /*12540*/  FMUL.FTZ R164, R0.reuse, R40 ;  /* 0x0000002800a47220 */ /* 0x040fe40000410000 */
[C---:B------:R-:W-:Y:S02]  /*12550*/  FMUL.FTZ R40, R0.reuse, R81 ;  /* 0x0000005100287220 */ /* 0x040fe40000410000 */
[----:B------:R-:W2:Y:S04]  /*12560*/  S2R R81, SR_TID.X ;  /* 0x0000000000517919 */ /* 0x000ea80000002100 */
[----:B------:R-:W3:Y:S01]  /*12570*/  @P3 MUFU.RCP R2, R135 ;  /* 0x0000008700023308 */ /* 0x000ee20000001000 */
[----:B------:R-:W-:-:S02]  /*12580*/  FMUL.FTZ R175, R0, R140 ;  /* 0x0000008c00af7220 */ /* 0x000fc40000410000 */
[C---:B------:R-:W-:Y:S02]  /*12590*/  FMUL.FTZ R140, R0.reuse, R45 ;  /* 0x0000002d008c7220 */ /* 0x040fe40000410000 */
[C---:B------:R-:W-:Y:S02]  /*125a0*/  FMUL.FTZ R13, R0.reuse, R153 ;  /* 0x00000099000d7220 */ /* 0x040fe40000410000 */
[C---:B------:R-:W-:Y:S02]  /*125b0*/  FMUL.FTZ R171, R0.reuse, R156 ;  /* 0x0000009c00ab7220 */ /* 0x040fe40000410000 */
[----:B------:R-:W-:Y:S02]  /*125c0*/  FMUL.FTZ R170, R0, R160 ;  /* 0x000000a000aa7220 */ /* 0x000fe40000410000 */
[----:B---3--:R-:W-:Y:S01]  /*125d0*/  FMUL.FTZ R45, R2, R70 ;  /* 0x00000046022d7220 */ /* 0x008fe20000410000 */
[----:B--2---:R-:W-:Y:S01]  /*125e0*/  SHF.R.S32.HI R70, RZ, 0x1f, R81 ;  /* 0x0000001fff467819 */ /* 0x004fe20000011451 */
[----:B------:R-:W-:-:S03]  /*125f0*/  FMUL.FTZ R176, R0, R136 ;  /* 0x0000008800b07220 */ /* 0x000fc60000410000 */
[----:B------:R-:W-:Y:S01]  /*12600*/  LEA.HI R22, R70, R81, RZ, 0x2 ;  /* 0x0000005146167211 */ /* 0x000fe200078f10ff */
[C---:B------:R-:W-:Y:S02]  /*12610*/  FMUL.FTZ R5, R0.reuse, R137 ;  /* 0x0000008900057220 */ /* 0x040fe40000410000 */
[C---:B------:R-:W-:Y:S02]  /*12620*/  FMUL.FTZ R6, R0.reuse, R141 ;  /* 0x0000008d00067220 */ /* 0x040fe40000410000 */
[C---:B------:R-:W-:Y:S02]  /*12630*/  FMUL.FTZ R174, R0.reuse, R144 ;  /* 0x0000009000ae7220 */ /* 0x040fe40000410000 */
[C---:B------:R-:W-:Y:S02]  /*12640*/  FMUL.FTZ R7, R0.reuse, R145 ;  /* 0x0000009100077220 */ /* 0x040fe40000410000 */
[C---:B------:R-:W-:Y:S02]  /*12650*/  FMUL.FTZ R173, R0.reuse, R148 ;  /* 0x0000009400ad7220 */ /* 0x040fe40000410000 */
[----:B------:R-:W-:-:S02]  /*12660*/  FMUL.FTZ R10, R0, R149 ;  /* 0x00000095000a7220 */ /* 0x000fc40000410000 */
        /* <DEDUP_REMOVED lines=48> */
[----:B------:R-:W-:Y:S01]  /*12970*/  FMUL.FTZ R129, R0, R129 ;  /* 0x0000008100817220 */ /* 0x000fe20000410000 */
[--C-:B------:R-:W-:Y:S01]  /*12980*/  SHF.R.S32.HI R0, RZ, 0x1f, R22.reuse ;  /* 0x0000001fff007819 */ /* 0x100fe20000011416 */
[----:B------:R-:W-:Y:S01]  /*12990*/  FMUL.FTZ R61, R2, R38 ;  /* 0x00000026023d7220 */ /* 0x000fe20000410000 */
[----:B------:R-:W-:-:S04]  /*129a0*/  SHF.R.S32.HI R38, RZ, 0x2, R22 ;  /* 0x00000002ff267819 */ /* 0x000fc80000011416 */
[----:B------:R-:W-:Y:S01]  /*129b0*/  LEA.HI R0, R0, R38, RZ, 0x3 ;  /* 0x0000002600007211 */ /* 0x000fe200078f18ff */
[----:B------:R-:W-:-:S03]  /*129c0*/  FMUL.FTZ R18, R2, R47 ;  /* 0x0000002f02127220 */ /* 0x000fc60000410000 */
[----:B------:R-:W-:Y:S01]  /*129d0*/  LOP3.LUT R0, R0, 0xfffffff8, RZ, 0xc0, !PT ;  /* 0xfffffff800007812 */ /* 0x000fe200078ec0ff */
        /* <DEDUP_REMOVED lines=61> */
[----:B------:R-:W-:Y:S02]  /*12db0*/  IADD3 R2, R38, -R0, RZ ;  /* 0x8000000026027210 */ /* 0x000fe40007ffe0ff */
[----:B------:R-:W-:Y:S02]  /*12dc0*/  F2FP.PACK_AB R47, R3, R47 ;  /* 0x0000002f032f723e */ /* 0x000fe400000000ff */
[----:B------:R-:W-:Y:S02]  /*12dd0*/  F2FP.PACK_AB R40, R40, R80 ;  /* 0x000000502828723e */ /* 0x000fe400000000ff */
[----:B------:R-:W-:Y:S02]  /*12de0*/  LOP3.LUT R0, R22, 0x3ffffffc, RZ, 0xc0, !PT ;  /* 0x3ffffffc16007812 */ /* 0x000fe400078ec0ff */
[----:B------:R-:W-:Y:S02]  /*12df0*/  LEA.HI R80, R70, R81, RZ, 0x5 ;  /* 0x0000005146507211 */ /* 0x000fe400078f28ff */
[----:B------:R-:W-:-:S02]  /*12e00*/  SHF.L.U32 R3, R2, 0x6, RZ ;  /* 0x0000000602037819 */ /* 0x000fc400000006ff */
[----:B------:R-:W-:Y:S02]  /*12e10*/  F2FP.PACK_AB R51, R14, R51 ;  /* 0x000000330e33723e */ /* 0x000fe400000000ff */
[----:B------:R-:W-:Y:S02]  /*12e20*/  F2FP.PACK_AB R49, R12, R49 ;  /* 0x000000310c31723e */ /* 0x000fe400000000ff */
[----:B------:R-:W-:Y:S02]  /*12e30*/  IADD3 R14, -R0, R81, RZ ;  /* 0x00000051000e7210 */ /* 0x000fe40007ffe1ff */
[----:B------:R-:W-:Y:S02]  /*12e40*/  SHF.R.S32.HI R12, RZ, 0x5, R80 ;  /* 0x00000005ff0c7819 */ /* 0x000fe40000011450 */
[----:B------:R-:W-:Y:S02]  /*12e50*/  LOP3.LUT R0, R3, 0x1c0, RZ, 0xc0, !PT ;  /* 0x000001c003007812 */ /* 0x000fe400078ec0ff */
[----:B------:R-:W-:-:S02]  /*12e60*/  LOP3.LUT R3, R2, 0x1, RZ, 0xc0, !PT ;  /* 0x0000000102037812 */ /* 0x000fc400078ec0ff */
[----:B------:R-:W-:Y:S02]  /*12e70*/  LEA R14, R12, R14, 0x9 ;  /* 0x0000000e0c0e7211 */ /* 0x000fe400078e48ff */
[----:B------:R-:W-:Y:S02]  /*12e80*/  LEA.HI R0, R0, R0, RZ, 0x1d ;  /* 0x0000000000007211 */ /* 0x000fe400078fe8ff */
[----:B------:R-:W-:Y:S02]  /*12e90*/  ISETP.NE.U32.AND P0, PT, R3, 0x1, PT ;  /* 0x000000010300780c */ /* 0x000fe40003f05070 */
[----:B------:R-:W-:Y:S02]  /*12ea0*/  LEA R0, R14, R0, 0x1 ;  /* 0x000000000e007211 */ /* 0x000fe400078e08ff */
[----:B------:R-:W-:Y:S02]  /*12eb0*/  R2P PR, R2, 0x6 ;  /* 0x0000000602007804 */ /* 0x000fe40000000000 */
[----:B------:R-:W-:-:S02]  /*12ec0*/  F2FP.PACK_AB R5, R5, R176 ;  /* 0x000000b00505723e */ /* 0x000fc400000000ff */
[----:B------:R-:W-:Y:S02]  /*12ed0*/  SHF.L.U32 R0, R0, 0x1, RZ ;  /* 0x0000000100007819 */ /* 0x000fe400000006ff */
[----:B------:R-:W-:Y:S02]  /*12ee0*/  MOV R3, 0x20 ;  /* 0x0000002000037802 */ /* 0x000fe40000000f00 */
[----:B------:R-:W-:Y:S01]  /*12ef0*/  F2FP.PACK_AB R4, R139, R4 ;  /* 0x000000048b04723e */ /* 0x000fe200000000ff */
[----:B------:R2:W-:Y:S01]  /*12f00*/  STS [R0], R5 ;  /* 0x0000000500007388 */ /* 0x0005e20000000800 */
[----:B------:R-:W-:Y:S02]  /*12f10*/  SEL R3, R3, 0xffffffe0, !P1 ;  /* 0xffffffe003037807 */ /* 0x000fe40004800000 */
[----:B------:R-:W-:Y:S01]  /*12f20*/  IADD3 R2, R0, -0x10, RZ ;  /* 0xfffffff000027810 */ /* 0x000fe20007ffe0ff */
[----:B------:R3:W-:Y:S01]  /*12f30*/  STS [R0+0x400], R4 ;  /* 0x0004000400007388 */ /* 0x0007e20000000800 */
[----:B------:R-:W-:-:S02]  /*12f40*/  F2FP.PACK_AB R6, R6, R175 ;  /* 0x000000af0606723e */ /* 0x000fc400000000ff */
[----:B------:R-:W-:Y:S02]  /*12f50*/  F2FP.PACK_AB R8, R143, R8 ;  /* 0x000000088f08723e */ /* 0x000fe400000000ff */
[----:B------:R-:W-:Y:S02]  /*12f60*/  @P0 IADD3 R2, R0, 0x10, RZ ;  /* 0x0000001000020810 */ /* 0x000fe40007ffe0ff */
[----:B------:R-:W-:Y:S02]  /*12f70*/  F2FP.PACK_AB R7, R7, R174 ;  /* 0x000000ae0707723e */ /* 0x000fe400000000ff */
[----:B------:R-:W-:Y:S01]  /*12f80*/  F2FP.PACK_AB R11, R147, R11 ;  /* 0x0000000b930b723e */ /* 0x000fe200000000ff */
[----:B------:R-:W-:Y:S01]  /*12f90*/  STS [R2], R6 ;  /* 0x0000000602007388 */ /* 0x000fe20000000800 */
[----:B------:R-:W-:Y:S02]  /*12fa0*/  F2FP.PACK_AB R10, R10, R173 ;  /* 0x000000ad0a0a723e */ /* 0x000fe400000000ff */
[----:B------:R-:W-:Y:S01]  /*12fb0*/  F2FP.PACK_AB R9, R151, R9 ;  /* 0x000000099709723e */ /* 0x000fe200000000ff */
[----:B------:R1:W-:Y:S01]  /*12fc0*/  STS [R2+0x400], R8 ;  /* 0x0004000802007388 */ /* 0x0003e20000000800 */
[----:B--2---:R-:W-:-:S02]  /*12fd0*/  MOV R5, 0x40 ;  /* 0x0000004000057802 */ /* 0x004fc40000000f00 */
[----:B---3--:R-:W-:Y:S02]  /*12fe0*/  IADD3 R4, R0, R3, RZ ;  /* 0x0000000300047210 */ /* 0x008fe40007ffe0ff */
[----:B------:R-:W-:Y:S02]  /*12ff0*/  SEL R5, R5, 0xffffffc0, !P2 ;  /* 0xffffffc005057807 */ /* 0x000fe40005000000 */
[----:B------:R-:W-:Y:S01]  /*13000*/  IADD3 R3, R3, R2, RZ ;  /* 0x0000000203037210 */ /* 0x000fe20007ffe0ff */
[----:B------:R2:W-:Y:S01]  /*13010*/  STS [R4], R7 ;  /* 0x0000000704007388 */ /* 0x0005e20000000800 */
[----:B------:R-:W-:Y:S02]  /*13020*/  F2FP.PACK_AB R13, R13, R172 ;  /* 0x000000ac0d0d723e */ /* 0x000fe400000000ff */
[----:B------:R-:W-:Y:S02]  /*13030*/  F2FP.PACK_AB R16, R155, R16 ;  /* 0x000000109b10723e */ /* 0x000fe400000000ff */
[----:B------:R-:W-:-:S02]  /*13040*/  F2FP.PACK_AB R68, R157, R171 ;  /* 0x000000ab9d44723e */ /* 0x000fc400000000ff */
[----:B------:R-:W-:Y:S02]  /*13050*/  F2FP.PACK_AB R67, R159, R158 ;  /* 0x0000009e9f43723e */ /* 0x000fe400000000ff */
[----:B-1----:R-:W-:Y:S01]  /*13060*/  IADD3 R8, R5, R2, RZ ;  /* 0x0000000205087210 */ /* 0x002fe20007ffe0ff */
[----:B------:R-:W-:Y:S01]  /*13070*/  STS [R4+0x400], R11 ;  /* 0x0004000b04007388 */ /* 0x000fe20000000800 */
[----:B------:R-:W-:Y:S02]  /*13080*/  F2FP.PACK_AB R66, R161, R170 ;  /* 0x000000aaa142723e */ /* 0x000fe400000000ff */
[----:B------:R-:W-:Y:S02]  /*13090*/  F2FP.PACK_AB R65, R163, R65 ;  /* 0x00000041a341723e */ /* 0x000fe400000000ff */
[----:B------:R-:W-:Y:S01]  /*130a0*/  IADD3 R6, R4, R5, RZ ;  /* 0x0000000504067210 */ /* 0x000fe20007ffe0ff */
[----:B------:R-:W-:Y:S01]  /*130b0*/  STS [R3], R10 ;  /* 0x0000000a03007388 */ /* 0x000fe20000000800 */
[----:B------:R-:W-:-:S02]  /*130c0*/  F2FP.PACK_AB R64, R165, R169 ;  /* 0x000000a9a540723e */ /* 0x000fc400000000ff */
[----:B------:R-:W-:Y:S01]  /*130d0*/  F2FP.PACK_AB R63, R167, R166 ;  /* 0x000000a6a73f723e */ /* 0x000fe200000000ff */
[----:B------:R-:W-:Y:S01]  /*130e0*/  STS [R3+0x400], R9 ;  /* 0x0004000903007388 */ /* 0x000fe20000000800 */
[----:B------:R-:W-:Y:S02]  /*130f0*/  F2FP.PACK_AB R62, R144, R168 ;  /* 0x000000a8903e723e */ /* 0x000fe400000000ff */
[-C--:B--2---:R-:W-:Y:S02]  /*13100*/  IADD3 R7, R0, R5.reuse, RZ ;  /* 0x0000000500077210 */ /* 0x084fe40007ffe0ff */
[----:B------:R-:W-:Y:S02]  /*13110*/  IADD3 R5, R3, R5, RZ ;  /* 0x0000000503057210 */ /* 0x000fe40007ffe0ff */
[----:B------:R-:W-:Y:S01]  /*13120*/  F2FP.PACK_AB R61, R20, R61 ;  /* 0x0000003d143d723e */ /* 0x000fe200000000ff */
[----:B------:R-:W-:Y:S01]  /*13130*/  STS [R7], R13 ;  /* 0x0000000d07007388 */ /* 0x000fe20000000800 */
[----:B------:R-:W-:-:S02]  /*13140*/  F2FP.PACK_AB R60, R141, R164 ;  /* 0x000000a48d3c723e */ /* 0x000fc400000000ff */
[----:B------:R-:W-:Y:S01]  /*13150*/  F2FP.PACK_AB R59, R19, R42 ;  /* 0x0000002a133b723e */ /* 0x000fe200000000ff */
[----:B------:R-:W-:Y:S01]  /*13160*/  STS [R7+0x400], R16 ;  /* 0x0004001007007388 */ /* 0x000fe20000000800 */
[----:B------:R-:W-:Y:S02]  /*13170*/  F2FP.PACK_AB R58, R140, R160 ;  /* 0x000000a08c3a723e */ /* 0x000fe400000000ff */
[----:B------:R-:W-:Y:S01]  /*13180*/  F2FP.PACK_AB R57, R18, R57 ;  /* 0x000000391239723e */ /* 0x000fe200000000ff */
[----:B------:R-:W-:Y:S01]  /*13190*/  STS [R8], R68 ;  /* 0x0000004408007388 */ /* 0x000fe20000000800 */
[----:B------:R-:W-:Y:S02]  /*131a0*/  F2FP.PACK_AB R56, R137, R156 ;  /* 0x0000009c8938723e */ /* 0x000fe400000000ff */
[----:B------:R-:W-:Y:S01]  /*131b0*/  F2FP.PACK_AB R55, R17, R50 ;  /* 0x000000321137723e */ /* 0x000fe200000000ff */
[----:B------:R-:W-:Y:S01]  /*131c0*/  STS [R8+0x400], R67 ;  /* 0x0004004308007388 */ /* 0x000fe20000000800 */
[----:B------:R-:W-:-:S02]  /*131d0*/  F2FP.PACK_AB R54, R136, R153 ;  /* 0x000000998836723e */ /* 0x000fc400000000ff */
[----:B------:R-:W-:Y:S01]  /*131e0*/  F2FP.PACK_AB R53, R15, R53 ;  /* 0x000000350f35723e */ /* 0x000fe200000000ff */
[----:B------:R-:W-:Y:S01]  /*131f0*/  STS [R6], R66 ;  /* 0x0000004206007388 */ /* 0x000fe20000000800 */
[----:B------:R-:W-:-:S03]  /*13200*/  F2FP.PACK_AB R52, R52, R152 ;  /* 0x000000983434723e */ /* 0x000fc600000000ff */
[----:B------:R-:W-:Y:S01]  /*13210*/  STS [R6+0x400], R65 ;  /* 0x0004004106007388 */ /* 0x000fe20000000800 */
[----:B------:R-:W-:-:S03]  /*13220*/  F2FP.PACK_AB R50, R24, R149 ;  /* 0x000000951832723e */ /* 0x000fc600000000ff */
[----:B------:R-:W-:Y:S01]  /*13230*/  STS [R5], R64 ;  /* 0x0000004005007388 */ /* 0x000fe20000000800 */
[----:B------:R-:W-:-:S03]  /*13240*/  F2FP.PACK_AB R48, R48, R148 ;  /* 0x000000943030723e */ /* 0x000fc600000000ff */
[----:B------:R-:W-:Y:S01]  /*13250*/  STS [R5+0x400], R63 ;  /* 0x0004003f05007388 */ /* 0x000fe20000000800 */
        /* <DEDUP_REMOVED lines=13> */
[----:B------:R-:W-:Y:S04]  /*13330*/  STS [R3+0x4000], R56 ;  /* 0x0040003803007388 */ /* 0x000fe80000000800 */
        /* <DEDUP_REMOVED lines=49> */
[----:B------:R-:W-:Y:S04]  /*13650*/  STS [R0+0xc000], R30 ;  /* 0x00c0001e00007388 */ /* 0x000fe80000000800 */
[----:B------:R1:W-:Y:S04]  /*13660*/  STS [R0+0xc400], R29 ;  /* 0x00c4001d00007388 */ /* 0x0003e80000000800 */
[----:B------:R-:W-:Y:S04]  /*13670*/  STS [R2+0xc000], R28 ;  /* 0x00c0001c02007388 */ /* 0x000fe80000000800 */
[----:B------:R2:W-:Y:S04]  /*13680*/  STS [R2+0xc400], R27 ;  /* 0x00c4001b02007388 */ /* 0x0005e80000000800 */
        /* <DEDUP_REMOVED lines=8> */
[----:B------:R4:W-:Y:S04]  /*13710*/  STS [R6+0xc000], R18 ;  /* 0x00c0001206007388 */ /* 0x0009e80000000800 */
[----:B------:R4:W-:Y:S04]  /*13720*/  STS [R6+0xc400], R17 ;  /* 0x00c4001106007388 */ /* 0x0009e80000000800 */
[----:B------:R4:W-:Y:S04]  /*13730*/  STS [R5+0xc000], R15 ;  /* 0x00c0000f05007388 */ /* 0x0009e80000000800 */
[----:B------:R4:W-:Y:S04]  /*13740*/  STS [R5+0xc400], R14 ;  /* 0x00c4000e05007388 */ /* 0x0009e80000000800 */
[----:B------:R-:W-:Y:S01]  /*13750*/  BAR.SYNC.DEFER_BLOCKING 0x0 ;  /* 0x0000000000007b1d */ /* 0x000fe20000010000 */
[----:B-1----:R-:W-:Y:S01]  /*13760*/  LOP3.LUT R0, R80, 0xffffffe0, RZ, 0xc0, !PT ;  /* 0xffffffe050007812 */ /* 0x002fe200078ec0ff */
[----:B------:R-:W-:Y:S01]  /*13770*/  @!UP1 UIMAD UR17, UR15, UR4, URZ ;  /* 0x000000040f1192a4 */ /* 0x000fe2000f8e023f */
[----:B--2---:R-:W-:-:S02]  /*13780*/  SHF.R.S32.HI R2, RZ, 0x1f, R12 ;  /* 0x0000001fff027819 */ /* 0x004fc4000001140c */
[----:B------:R-:W-:Y:S01]  /*13790*/  IADD3 R0, R81, -R0, RZ ;  /* 0x8000000051007210 */ /* 0x000fe20007ffe0ff */
[----:B---3--:R-:W1:Y:S01]  /*137a0*/  @P4 MUFU.LG2 R3, R134 ;  /* 0x0000008600034308 */ /* 0x008e620000000c00 */
[----:B------:R-:W-:Y:S01]  /*137b0*/  @UP1 ULDC UR20, c[0x0][0x210] ;  /* 0x0000840000141ab9 */ /* 0x000fe20000000800 */
[----:B------:R2:W3:Y:S04]  /*137c0*/  LDS.128 R28, [R235] ;  /* 0x00000000eb1c7984 */ /* 0x0004e80000000c00 */
        /* <DEDUP_REMOVED lines=12> */
[----:B------:R2:W2:Y:S04]  /*13890*/  LDS.128 R32, [R235+0xd000] ;  /* 0x00d00000eb207984 */ /* 0x0004a80000000c00 */
[----:B------:R1:W2:Y:S04]  /*138a0*/  LDS.128 R48, [R235+0xe000] ;  /* 0x00e00000eb307984 */ /* 0x0002a80000000c00 */
[----:B------:R1:W2:Y:S01]  /*138b0*/  LDS.128 R64, [R235+0xf000] ;  /* 0x00f00000eb407984 */ /* 0x0002a20000000c00 */
[----:B------:R-:W1:Y:S01]  /*138c0*/  @P3 MUFU.LG2 R4, R135 ;  /* 0x0000008700043308 */ /* 0x000e620000000c00 */
[----:B------:R-:W-:-:S02]  /*138d0*/  UIMAD UR5, UR6, UR17, URZ ;  /* 0x00000011060572a4 */ /* 0x000fc4000f8e023f */
[----:B------:R-:W-:Y:S01]  /*138e0*/  @!UP1 UMOV UR20, 0x1 ;  /* 0x0000000100149882 */ /* 0x000fe20000000000 */
[----:B------:R-:W-:Y:S01]  /*138f0*/  LOP3.LUT P0, RZ, R0, 0x3, RZ, 0xc0, !PT ;  /* 0x0000000300ff7812 */ /* 0x000fe2000780c0ff */
[----:B------:R-:W-:Y:S02]  /*13900*/  @!UP0 UIMAD UR10, UR6, UR8, URZ ;  /* 0x00000008060a82a4 */ /* 0x000fe4000f8e023f */
[----:B------:R-:W-:Y:S02]  /*13910*/  UIMAD UR4, UR9, UR20, URZ ;  /* 0x00000014090472a4 */ /* 0x000fe4000f8e023f */
[----:B------:R-:W-:Y:S01]  /*13920*/  USEL UR5, UR5, URZ, UP2 ;  /* 0x0000003f05057287 */ /* 0x000fe20009000000 */
[----:B------:R-:W-:Y:S01]  /*13930*/  LEA.HI R2, R2, R12, RZ, 0x3 ;  /* 0x0000000c02027211 */ /* 0x000fe200078f18ff */
[----:B------:R-:W-:Y:S02]  /*13940*/  USHF.L.U32 UR4, UR4, 0x7, URZ ;  /* 0x0000000704047899 */ /* 0x000fe4000800063f */
[----:B------:R-:W-:Y:S01]  /*13950*/  UIMAD UR15, UR12, UR15, UR5 ;  /* 0x0000000f0c0f72a4 */ /* 0x000fe2000f8e0205 */
[----:B------:R-:W-:Y:S01]  /*13960*/  LOP3.LUT R2, R2, 0xffffff8, RZ, 0xc0, !PT ;  /* 0x0ffffff802027812 */ /* 0x000fe200078ec0ff */
[----:B------:R-:W-:-:S02]  /*13970*/  UMOV UR24, URZ ;  /* 0x0000003f00187c82 */ /* 0x000fc40008000000 */
[----:B------:R-:W-:Y:S02]  /*13980*/  @!UP2 UMOV UR24, UR10 ;  /* 0x0000000a0018ac82 */ /* 0x000fe40008000000 */
[----:B------:R-:W-:Y:S02]  /*13990*/  UMOV UR25, URZ ;  /* 0x0000003f00197c82 */ /* 0x000fe40008000000 */
[----:B------:R-:W-:Y:S02]  /*139a0*/  USHF.R.S32.HI UR5, URZ, 0x1f, UR4 ;  /* 0x0000001f3f057899 */ /* 0x000fe40008011404 */
[----:B------:R-:W-:Y:S02]  /*139b0*/  @!UP2 USHF.R.S32.HI UR25, URZ, 0x1f, UR10 ;  /* 0x0000001f3f19a899 */ /* 0x000fe4000801140a */
[----:B------:R-:W-:Y:S02]  /*139c0*/  USHF.R.S32.HI UR6, URZ, 0x1f, UR15 ;  /* 0x0000001f3f067899 */ /* 0x000fe4000801140f */
[----:B------:R-:W-:Y:S01]  /*139d0*/  UIADD3 UR4, UP1, UP0, UR4, UR24, UR15 ;  /* 0x0000001804047290 */ /* 0x000fe2000f83e00f */
[----:B------:R-:W-:Y:S01]  /*139e0*/  IADD3 R0, R12, -R2, RZ ;  /* 0x800000020c007210 */ /* 0x000fe20007ffe0ff */
[----:B-1----:R-:W-:Y:S01]  /*139f0*/  @P4 FMUL.FTZ R3, R3, 0.69314718246459960938 ;  /* 0x3f31721803034820 */ /* 0x002fe20000410000 */
[----:B------:R-:W-:Y:S01]  /*13a00*/  @!UP4 UIADD3 UR7, UR23, UR13, URZ ;  /* 0x0000000d1707c290 */ /* 0x000fe2000fffe03f */
[----:B------:R-:W-:Y:S01]  /*13a10*/  @P3 FMUL.FTZ R2, R4, 0.69314718246459960938 ;  /* 0x3f31721804023820 */ /* 0x000fe20000410000 */
[----:B------:R-:W-:Y:S01]  /*13a20*/  UIADD3.X UR5, UR5, UR25, UR6, UP1, UP0 ;  /* 0x0000001905057290 */ /* 0x000fe20008fe0406 */
[----:B------:R-:W-:Y:S01]  /*13a30*/  BSSY B0, `(.L_x_414) ;  /* 0x0000018000007945 */ /* 0x000fe20003800000 */
[----:B------:R-:W-:Y:S01]  /*13a40*/  @!UP4 UMOV UR14, UR22 ;  /* 0x00000016000ecc82 */ /* 0x000fe20008000000 */
[----:B------:R-:W-:Y:S01]  /*13a50*/  MOV R7, 0x7f800000 ;  /* 0x7f80000000077802 */ /* 0x000fe20000000f00 */
[----:B------:R-:W-:Y:S01]  /*13a60*/  @P4 FFMA.FTZ R7, R133, c[0x0][0x238], R3 ;  /* 0x00008e0085074a23 */ /* 0x000fe20000010003 */
[----:B------:R-:W-:Y:S01]  /*13a70*/  MOV R8, 0x7f800000 ;  /* 0x7f80000000087802 */ /* 0x000fe20000000f00 */
[----:B------:R-:W-:Y:S01]  /*13a80*/  @P3 FFMA.FTZ R8, R132, c[0x0][0x238], R2 ;  /* 0x00008e0084083a23 */ /* 0x000fe20000010002 */
[----:B----4-:R-:W-:Y:S01]  /*13a90*/  LEA R0, R0, R177, 0x4 ;  /* 0x000000b100007211 */ /* 0x010fe200078e20ff */
[----:B------:R-:W-:Y:S05]  /*13aa0*/  @P0 BRA `(.L_x_415) ;  /* 0x0000010000000947 */ /* 0x000fea0003800000 */
[----:B--23--:R-:W-:Y:S01]  /*13ab0*/  UIMAD UR6, UR9, -0x80, UR16 ;  /* 0xffffff80090678a4 */ /* 0x00cfe2000f8e0210 */
        /* <DEDUP_REMOVED lines=15> */
.L_x_415:
[----:B--23--:R-:W-:Y:S05]  /*13bb0*/  BSYNC B0 ;  /* 0x0000000000007941 */ /* 0x00cfea0003800000 */
.L_x_414:
[----:B-1----:R-:W2:Y:S04]  /*13bc0*/  LDL.LU.64 R4, [R1+0x28] ;  /* 0x0000280001047983 */ /* 0x002ea80000300a00 */
[----:B------:R-:W1:Y:S04]  /*13bd0*/  S2R R3, SR_TID.X ;  /* 0x0000000000037919 */ /* 0x000e680000002100 */
[----:B------:R-:W3:Y:S01]  /*13be0*/  S2R R8, SR_CTAID.Z ;  /* 0x0000000000087919 */ /* 0x000ee20000002700 */
[----:B------:R-:W-:-:S02]  /*13bf0*/  USHF.R.S32.HI UR6, URZ, 0x1f, UR12 ;  /* 0x0000001f3f067899 */ /* 0x000fc4000801140c */
[----:B------:R-:W-:Y:S01]  /*13c00*/  ULDC.64 UR4, c[0x0][0x1f0] ;  /* 0x00007c0000047ab9 */ /* 0x000fe20000000a00 */
[----:B------:R4:W5:Y:S01]  /*13c10*/  LDL.64 R12, [R1+0x20] ;  /* 0x00002000010c7983 */ /* 0x0009620000100a00 */
[----:B------:R-:W-:Y:S01]  /*13c20*/  UIMAD UR4, UR6, UR4, URZ ;  /* 0x00000004060472a4 */ /* 0x000fe2000f8e023f */
[----:B------:R-:W-:Y:S03]  /*13c30*/  BSSY B0, `(.L_x_416) ;  /* 0x0000016000007945 */ /* 0x000fe60003800000 */
[----:B------:R-:W-:Y:S01]  /*13c40*/  UIMAD UR4, UR12, UR5, UR4 ;  /* 0x000000050c0472a4 */ /* 0x000fe2000f8e0204 */
[----:B-1----:R-:W-:-:S04]  /*13c50*/  SHF.R.S32.HI R0, RZ, 0x1f, R3 ;  /* 0x0000001fff007819 */ /* 0x002fc80000011403 */
[----:B------:R-:W-:-:S04]  /*13c60*/  LEA.HI R0, R0, R3, RZ, 0x3 ;  /* 0x0000000300007211 */ /* 0x000fc800078f18ff */
[----:B------:R-:W-:Y:S02]  /*13c70*/  SHF.R.S32.HI R11, RZ, 0x3, R0 ;  /* 0x00000003ff0b7819 */ /* 0x000fe40000011400 */
[----:B--2---:R-:W-:-:S04]  /*13c80*/  IADD3 R2, P0, R4, UR14, RZ ;  /* 0x0000000e04027c10 */ /* 0x004fc8000ff1e0ff */
[----:B------:R-:W-:Y:S02]  /*13c90*/  IADD3.X R3, R5, UR7, RZ, P0, !PT ;  /* 0x0000000705037c10 */ /* 0x000fe400087fe4ff */
[----:B------:R-:W-:-:S03]  /*13ca0*/  ISETP.GE.AND P0, PT, R11, UR11, PT ;  /* 0x0000000b0b007c0c */ /* 0x000fc6000bf06270 */
[----:B---3--:R-:W-:-:S05]  /*13cb0*/  IMAD.WIDE.U32 R8, R8, c[0x0][0x1f0], R2 ;  /* 0x00007c0008087a25 */ /* 0x008fca00078e0002 */
[----:B------:R-:W-:-:S05]  /*13cc0*/  IADD3 R7, R9, UR4, RZ ;  /* 0x0000000409077c10 */ /* 0x000fca000fffe0ff */
[----:B------:R-:W-:Y:S05]  /*13cd0*/  @P0 BRA `(.L_x_417) ;  /* 0x000000b000000947 */ /* 0x000fea0003800000 */
[----:B----4-:R-:W-:Y:S01]  /*13ce0*/  MOV R6, R8 ;  /* 0x0000000800067202 */ /* 0x010fe20000000f00 */
[----:B-----5:R-:W-:-:S04]  /*13cf0*/  IMAD R0, R13, c[0x0][0x1e8], RZ ;  /* 0x00007a000d007a24 */ /* 0x020fc800078e02ff */
[----:B------:R-:W-:-:S04]  /*13d00*/  IMAD.WIDE.U32 R4, R12, c[0x0][0x1e8], R6 ;  /* 0x00007a000c047a25 */ /* 0x000fc800078e0006 */
        /* <DEDUP_REMOVED lines=8> */
.L_x_417:
[----:B----4-:R-:W-:Y:S05]  /*13d90*/  BSYNC B0 ;  /* 0x0000000000007941 */ /* 0x010fea0003800000 */
.L_x_416:
[----:B------:R-:W-:Y:S01]  /*13da0*/  IADD3 R0, R11, 0x20, RZ ;  /* 0x000000200b007810 */ /* 0x000fe20007ffe0ff */
[----:B------:R-:W-:Y:S03]  /*13db0*/  BSSY B0, `(.L_x_418) ;  /* 0x0000011000007945 */ /* 0x000fe60003800000 */
[----:B------:R-:W-:-:S13]  /*13dc0*/  ISETP.GE.AND P0, PT, R0, UR11, PT ;  /* 0x0000000b00007c0c */ /* 0x000fda000bf06270 */
[----:B------:R-:W-:Y:S05]  /*13dd0*/  @P0 BRA `(.L_x_419) ;  /* 0x000000e000000947 */ /* 0x000fea0003800000 */
[----:B-----5:R-:W-:Y:S01]  /*13de0*/  IADD3 R10, P0, R12, 0x20, RZ ;  /* 0x000000200c0a7810 */ /* 0x020fe20007f1e0ff */
[----:B-1----:R-:W-:Y:S01]  /*13df0*/  IMAD.MOV.U32 R2, RZ, RZ, R8 ;  /* 0x000000ffff027224 */ /* 0x002fe200078e0008 */
        /* <DEDUP_REMOVED lines=12> */
.L_x_419:
[----:B------:R-:W-:Y:S05]  /*13ec0*/  BSYNC B0 ;  /* 0x0000000000007941 */ /* 0x000fea0003800000 */
.L_x_418:
        /* <DEDUP_REMOVED lines=18> */
.L_x_421:
[----:B------:R-:W-:Y:S05]  /*13ff0*/  BSYNC B0 ;  /* 0x0000000000007941 */ /* 0x000fea0003800000 */
.L_x_420:
[----:B------:R-:W2:Y:S02]  /*14000*/  LDL.LU R0, [R1+0x38] ;  /* 0x0000380001007983 */ /* 0x000ea40000300800 */
[----:B--2---:R-:W-:-:S13]  /*14010*/  ISETP.GE.AND P0, PT, R0, UR11, PT ;  /* 0x0000000b00007c0c */ /* 0x004fda000bf06270 */
[----:B------:R-:W-:Y:S05]  /*14020*/  @P0 EXIT ;  /* 0x000000000000094d */ /* 0x000fea0003800000 */
        /* <DEDUP_REMOVED lines=15> */
.L_x_422:
        /* <DEDUP_REMOVED lines=14> */
.L_x_2031:


//--------------------- .text._ZN5flash16flash_fwd_kernelI23Flash_fwd_kernel_traitsILi256ELi128ELi64ELi8ELb0ELb0EN7cutlass6half_tE19Flash_kernel_traitsILi256ELi128ELi64ELi8ES3_EELb0ELb0ELb1ELb0ELb0ELb0ELb0ELb0EEEvNS_16Flash_fwd_paramsE --------------------------
	.section	.text._ZN5flash16flash_fwd_kernelI23Flash_fwd_kernel_traitsILi256ELi128ELi64ELi8ELb0ELb0EN7cutlass6half_tE19Flash_kernel_traitsILi256ELi128ELi64ELi8ES3_EELb0ELb0ELb1ELb0ELb0ELb0ELb0ELb0EEEvNS_16Flash_fwd_paramsE,"ax",@progbits
	.sectioninfo	@"SHI_REGISTERS=255"
	.align	128
        .global         _ZN5flash16flash_fwd_kernelI23Flash_fwd_kernel_traitsILi256ELi128ELi64ELi8ELb0ELb0EN7cutlass6half_tE19Flash_kernel_traitsILi256ELi128ELi64ELi8ES3_EELb0ELb0ELb1ELb0ELb0ELb0ELb0ELb0EEEvNS_16Flash_fwd_paramsE
        .type           _ZN5flash16flash_fwd_kernelI23Flash_fwd_kernel_traitsILi256ELi128ELi64ELi8ELb0ELb0EN7cutlass6half_tE19Flash_kernel_traitsILi256ELi128ELi64ELi8ES3_EELb0ELb0ELb1ELb0ELb0ELb0ELb0ELb0EEEvNS_16Flash_fwd_paramsE,@function
        .size           _ZN5flash16flash_fwd_kernelI23Flash_fwd_kernel_traitsILi256ELi128ELi64ELi8ELb0ELb0EN7cutlass6half_tE19Flash_kernel_traitsILi256ELi128ELi64ELi8ES3_EELb0ELb0ELb1ELb0ELb0ELb0ELb0ELb0EEEvNS_16Flash_fwd_paramsE,(.L_x_2032 - _ZN5flash16flash_fwd_kernelI23Flash_fwd_kernel_traitsILi256ELi128ELi64ELi8ELb0ELb0EN7cutlass6half_tE19Flash_kernel_traitsILi256ELi128ELi64ELi8ES3_EELb0ELb0ELb1ELb0ELb0ELb0ELb0ELb0EEEvNS_16Flash_fwd_paramsE)
        .other          _ZN5flash16flash_fwd_kernelI23Flash_fwd_kernel_traitsILi256ELi128ELi64ELi8ELb0ELb0EN7cutlass6half_tE19Flash_kernel_traitsILi256ELi128ELi64ELi8ES3_EELb0ELb0ELb1ELb0ELb0ELb0ELb0ELb0EEEvNS_16Flash_fwd_paramsE,@"STO_CUDA_ENTRY STV_DEFAULT"
_ZN5flash16flash_fwd_kernelI23Flash_fwd_kernel_traitsILi256ELi128ELi64ELi8ELb0ELb0EN7cutlass6half_tE19Flash_kernel_traitsILi256ELi128ELi64ELi8ES3_EELb0ELb0ELb1ELb0ELb0ELb0ELb0ELb0EEEvNS_16Flash_fwd_paramsE:
.text._ZN5flash16flash_fwd_kernelI23Flash_fwd_kernel_traitsILi256ELi128ELi64ELi8ELb0ELb0EN7cutlass6half_tE19Flash_kernel_traitsILi256ELi128ELi64ELi8ES3_EELb0ELb0ELb1ELb0ELb0ELb0ELb0ELb0EEEvNS_16Flash_fwd_paramsE:
        /* <DEDUP_REMOVED lines=36> */
[----:B------:R-:W-:Y:S02]  /*0240*/  UMOV UR23, URZ ;  /* 0x0000003f00177c82 */ /* 0x000fe40008000000 */
        /* <DEDUP_REMOVED lines=19> */
.L_x_423:
[----:B------:R-:W-:Y:S02]  /*0380*/  ULDC UR6, c[0x0][0x218] ;  /* 0x0000860000067ab9 */ /* 0x000fe40000000800 */
.L_x_424:
        /* <DEDUP_REMOVED lines=21> */
[----:B------:R-:W-:Y:S01]  /*04e0*/  UIADD3 UR6, UR16, UR15, -UR17 ;  /* 0x0000000f10067290 */ /* 0x000fe2000fffe811 */
[----:B------:R-:W1:Y:S01]  /*04f0*/  S2R R23, SR_TID.X ;  /* 0x0000000000177919 */ /* 0x000e620000002100 */
[----:B------:R-:W-:Y:S02]  /*0500*/  UIADD3 UR7, UR16, 0x3f, URZ ;  /* 0x0000003f10077890 */ /* 0x000fe4000fffe03f */
[----:B------:R-:W-:Y:S02]  /*0510*/  ULDC UR9, c[0x0][0x2e4] ;  /* 0x0000b90000097ab9 */ /* 0x000fe40000000800 */
[----:B------:R-:W-:Y:S02]  /*0520*/  UIADD3 UR5, -UR17, 0xbf, UR15 ;  /* 0x000000bf11057890 */ /* 0x000fe4000fffe10f */
[----:B------:R-:W-:Y:S02]  /*0530*/  ULDC UR4, c[0x0][0x2e8] ;  /* 0x0000ba0000047ab9 */ /* 0x000fe40000000800 */
[----:B------:R-:W-:-:S02]  /*0540*/  UIADD3 UR9, UR6, -UR9, URZ ;  /* 0x8000000906097290 */ /* 0x000fc4000fffe03f */
[----:B------:R-:W-:Y:S02]  /*0550*/  USHF.R.S32.HI UR6, URZ, 0x1f, UR7 ;  /* 0x0000001f3f067899 */ /* 0x000fe40008011407 */
[----:B------:R-:W-:Y:S02]  /*0560*/  UIADD3 UR4, UR5, UR4, UR16 ;  /* 0x0000000405047290 */ /* 0x000fe4000fffe010 */
[----:B------:R-:W-:Y:S02]  /*0570*/  ULEA.HI UR7, UR6, UR7, URZ, 0x6 ;  /* 0x0000000706077291 */ /* 0x000fe4000f8f303f */
[----:B------:R-:W-:Y:S02]  /*0580*/  USHF.R.S32.HI UR5, URZ, 0x1f, UR9 ;  /* 0x0000001f3f057899 */ /* 0x000fe40008011409 */
[----:B------:R-:W-:Y:S02]  /*0590*/  USHF.R.S32.HI UR6, URZ, 0x1f, UR4 ;  /* 0x0000001f3f067899 */ /* 0x000fe40008011404 */
        /* <DEDUP_REMOVED lines=12> */
[----:B-1----:R-:W-:Y:S01]  /*0660*/  UISETP.NE.AND UP0, UPT, UR13, -0x1, UPT ;  /* 0xffffffff0d00788c */ /* 0x002fe2000bf05270 */
        /* <DEDUP_REMOVED lines=79> */
.L_x_427:
[----:B------:R-:W-:Y:S05]  /*0b60*/  BSYNC B0 ;  /* 0x0000000000007941 */ /* 0x000fea0003800000 */
.L_x_426:
        /* <DEDUP_REMOVED lines=22> */
.L_x_429:
[----:B------:R-:W-:Y:S05]  /*0cd0*/  BSYNC B0 ;  /* 0x0000000000007941 */ /* 0x000fea0003800000 */
.L_x_428:
        /* <DEDUP_REMOVED lines=22> */
.L_x_431:
[----:B------:R-:W-:Y:S05]  /*0e40*/  BSYNC B0 ;  /* 0x0000000000007941 */ /* 0x000fea0003800000 */
.L_x_430:
        /* <DEDUP_REMOVED lines=21> */
.L_x_433:
[----:B------:R-:W-:Y:S05]  /*0fa0*/  BSYNC B0 ;  /* 0x0000000000007941 */ /* 0x000fea0003800000 */
.L_x_432:
        /* <DEDUP_REMOVED lines=35> */
.L_x_425:
[----:B-1----:R-:W-:Y:S02]  /*11e0*/  UISETP.NE.AND UP1, UPT, UR13, -0x1, UPT ;  /* 0xffffffff0d00788c */ /* 0x002fe4000bf25270 */
        /* <DEDUP_REMOVED lines=32> */
.L_x_434:
[----:B------:R-:W-:Y:S01]  /*13f0*/  IABS R0, c[0x0][0x1c8] ;  /* 0x0000720000007a13 */ /* 0x000fe20000000000 */
[----:B------:R-:W1:Y:S01]  /*1400*/  S2R R2, SR_CTAID.Z ;  /* 0x0000000000027919 */ /* 0x000e620000002700 */
[----:B------:R-:W-:Y:S02]  /*1410*/  UMOV UR24, URZ ;  /* 0x0000003f00187c82 */ /* 0x000fe40008000000 */
[----:B------:R-:W2:Y:S01]  /*1420*/  R2UR UR7, R0 ;  /* 0x00000000000773c2 */ /* 0x000ea200000e0000 */
[----:B------:R-:W-:Y:S01]  /*1430*/  @UP0 UIADD3 UR26, UR23, UR8, URZ ;  /* 0x00000008171a0290 */ /* 0x000fe2000fffe03f */
        /* <DEDUP_REMOVED lines=9> */
[----:B------:R-:W-:-:S04]  /*14d0*/  UIMAD.WIDE.U32 UR24, UR25, UR4, UR24 ;  /* 0x00000004191872a5 */ /* 0x000fc8000f8e0018 */
[----:B-1----:R-:W-:Y:S02]  /*14e0*/  UIMAD.WIDE.U32 UR24, UR25, UR5, URZ ;  /* 0x00000005191872a5 */ /* 0x002fe4000f8e003f */
        /* <DEDUP_REMOVED lines=17> */
[----:B------:R-:W-:-:S04]  /*1600*/  @!UP2 ULOP3.LUT UR8, URZ, UR7, URZ, 0x33, !UPT ;  /* 0x000000073f08a292 */ /* 0x000fc8000f8e333f */
[----:B------:R-:W-:Y:S01]  /*1610*/  USHF.R.S32.HI UR25, URZ, 0x1f, UR8 ;  /* 0x0000001f3f197899 */ /* 0x000fe20008011408 */
[----:B------:R-:W-:Y:S05]  /*1620*/  @P0 BRA `(.L_x_435) ;  /* 0x000000c000000947 */ /* 0x000fea0003800000 */
[----:B------:R-:W-:Y:S02]  /*1630*/  USHF.R.S32.HI UR7, URZ, 0x1f, UR23 ;  /* 0x0000001f3f077899 */ /* 0x000fe40008011417 */
[----:B------:R-:W-:Y:S02]  /*1640*/  ULDC.64 UR4, c[0x0][0x1a0] ;  /* 0x0000680000047ab9 */ /* 0x000fe40000000a00 */
[----:B------:R-:W-:Y:S02]  /*1650*/  UIMAD UR7, UR7, UR4, URZ ;  /* 0x00000004070772a4 */ /* 0x000fe4000f8e023f */
[----:B------:R-:W-:Y:S02]  /*1660*/  UIMAD.WIDE.U32 UR26, UR23, UR4, URZ ;  /* 0x00000004171a72a5 */ /* 0x000fe4000f8e003f */
[----:B------:R-:W-:Y:S02]  /*1670*/  UIMAD UR23, UR23, UR5, UR7 ;  /* 0x00000005171772a4 */ /* 0x000fe4000f8e0207 */
[----:B------:R-:W-:-:S02]  /*1680*/  USHF.R.S32.HI UR7, URZ, 0x1f, UR22 ;  /* 0x0000001f3f077899 */ /* 0x000fc40008011416 */
[----:B------:R-:W-:Y:S02]  /*1690*/  ULDC.64 UR4, c[0x0][0x188] ;  /* 0x0000620000047ab9 */ /* 0x000fe40000000a00 */
[----:B------:R-:W-:Y:S02]  /*16a0*/  UIADD3 UR27, UR27, UR23, URZ ;  /* 0x000000171b1b7290 */ /* 0x000fe4000fffe03f */
[----:B------:R-:W-:Y:S02]  /*16b0*/  UIMAD UR7, UR7, UR4, URZ ;  /* 0x00000004070772a4 */ /* 0x000fe4000f8e023f */
[----:B------:R-:W-:Y:S02]  /*16c0*/  UIMAD.WIDE.U32 UR28, UR22, UR4, UR26 ;  /* 0x00000004161c72a5 */ /* 0x000fe4000f8e001a */
[----:B------:R-:W-:-:S04]  /*16d0*/  UIMAD UR5, UR22, UR5, UR7 ;  /* 0x00000005160572a4 */ /* 0x000fc8000f8e0207 */
[----:B------:R-:W-:Y:S02]  /*16e0*/  UIADD3 UR26, UR29, UR5, URZ ;  /* 0x000000051d1a7290 */ /* 0x000fe4000fffe03f */
.L_x_435:
[----:B------:R-:W-:Y:S01]  /*16f0*/  SHF.R.S32.HI R11, RZ, 0x1f, R23 ;  /* 0x0000001fff0b7819 */ /* 0x000fe20000011417 */
[----:B------:R-:W1:Y:S01]  /*1700*/  S2R R18, SR_CTAID.Z ;  /* 0x0000000000127919 */ /* 0x000e620000002700 */
[----:B------:R-:W-:Y:S01]  /*1710*/  ULDC.64 UR4, c[0x0][0x1b0] ;  /* 0x00006c0000047ab9 */ /* 0x000fe20000000a00 */
[----:B------:R-:W-:Y:S01]  /*1720*/  BSSY B0, `(.L_x_436) ;  /* 0x0000081000007945 */ /* 0x000fe20003800000 */
[CC--:B------:R-:W-:Y:S01]  /*1730*/  LEA.HI R0, R11.reuse, R23.reuse, RZ, 0x3 ;  /* 0x000000170b007211 */ /* 0x0c0fe200078f18ff */
[----:B------:R-:W-:Y:S01]  /*1740*/  UIMAD UR4, UR25, UR4, URZ ;  /* 0x00000004190472a4 */ /* 0x000fe2000f8e023f */
[----:B------:R-:W-:Y:S02]  /*1750*/  LEA.HI R2, R11, R23, RZ, 0x4 ;  /* 0x000000170b027211 */ /* 0x000fe400078f20ff */
[----:B------:R-:W-:Y:S02]  /*1760*/  SHF.R.S32.HI R26, RZ, 0x3, R0 ;  /* 0x00000003ff1a7819 */ /* 0x000fe40000011400 */
[----:B------:R-:W-:-:S02]  /*1770*/  LOP3.LUT R0, R0, 0xfffffff8, RZ, 0xc0, !PT ;  /* 0xfffffff800007812 */ /* 0x000fc400078ec0ff */
[----:B------:R-:W-:Y:S01]  /*1780*/  SHF.R.S32.HI R4, RZ, 0x4, R2 ;  /* 0x00000004ff047819 */ /* 0x000fe20000011402 */
[----:B------:R-:W-:Y:S01]  /*1790*/  IMAD.SHL.U32 R3, R26, 0x40, RZ ;  /* 0x000000401a037824 */ /* 0x000fe200078e00ff */
[----:B------:R-:W-:Y:S01]  /*17a0*/  SHF.R.S32.HI R27, RZ, 0x1f, R26 ;  /* 0x0000001fff1b7819 */ /* 0x000fe2000001141a */
[----:B------:R-:W-:Y:S01]  /*17b0*/  IMAD.IADD R24, R23, 0x1, -R0 ;  /* 0x0000000117187824 */ /* 0x000fe200078e0a00 */
[C---:B------:R-:W-:Y:S02]  /*17c0*/  LOP3.LUT R0, R2.reuse, 0xfffffff0, RZ, 0xc0, !PT ;  /* 0xfffffff002007812 */ /* 0x040fe400078ec0ff */
[----:B------:R-:W-:Y:S01]  /*17d0*/  LEA.HI R2, R2, R4, RZ, 0x1 ;  /* 0x0000000402027211 */ /* 0x000fe200078f08ff */
[----:B------:R-:W-:Y:S01]  /*17e0*/  IMAD.SHL.U32 R116, R24, 0x8, RZ ;  /* 0x0000000818747824 */ /* 0x000fe200078e00ff */
[----:B------:R-:W-:Y:S01]  /*17f0*/  LOP3.LUT R5, R3, 0x1c0, RZ, 0xc0, !PT ;  /* 0x000001c003057812 */ /* 0x000fe200078ec0ff */
[----:B------:R-:W-:Y:S01]  /*1800*/  IMAD.IADD R0, R23, 0x1, -R0 ;  /* 0x0000000117007824 */ /* 0x000fe200078e0a00 */
[----:B------:R-:W-:-:S02]  /*1810*/  LOP3.LUT R2, R2, 0xfffffffe, RZ, 0xc0, !PT ;  /* 0xfffffffe02027812 */ /* 0x000fc400078ec0ff */
[----:B------:R-:W-:Y:S02]  /*1820*/  LOP3.LUT R3, R5, 0x38, R116, 0xf8, !PT ;  /* 0x0000003805037812 */ /* 0x000fe400078ef874 */
[----:B------:R-:W-:Y:S01]  /*1830*/  SHF.R.S32.HI R6, RZ, 0x1f, R0 ;  /* 0x0000001fff067819 */ /* 0x000fe20000011400 */
[----:B------:R-:W-:Y:S01]  /*1840*/  IMAD.IADD R22, R4, 0x1, -R2 ;  /* 0x0000000104167824 */ /* 0x000fe200078e0a02 */
[----:B------:R-:W-:Y:S02]  /*1850*/  SHF.R.U32.HI R5, RZ, 0x3, R5 ;  /* 0x00000003ff057819 */ /* 0x000fe40000011605 */
[----:B------:R-:W-:Y:S01]  /*1860*/  LEA.HI R10, R6, R0, RZ, 0x3 ;  /* 0x00000000060a7211 */ /* 0x000fe200078f18ff */
[----:B------:R-:W-:Y:S01]  /*1870*/  IMAD.SHL.U32 R8, R22, 0x8, RZ ;  /* 0x0000000816087824 */ /* 0x000fe200078e00ff */
[----:B------:R-:W-:Y:S02]  /*1880*/  LEA.HI R6, R11, R23, RZ, 0x6 ;  /* 0x000000170b067211 */ /* 0x000fe400078f30ff */
[----:B------:R-:W-:-:S02]  /*1890*/  LOP3.LUT R4, R10, 0xfffffff8, RZ, 0xc0, !PT ;  /* 0xfffffff80a047812 */ /* 0x000fc400078ec0ff */
[----:B------:R-:W-:Y:S01]  /*18a0*/  SHF.R.S32.HI R117, RZ, 0x1f, R116 ;  /* 0x0000001fff757819 */ /* 0x000fe20000011474 */
[----:B------:R-:W-:Y:S01]  /*18b0*/  IMAD.SHL.U32 R6, R6, 0x8, RZ ;  /* 0x0000000806067824 */ /* 0x000fe200078e00ff */
[----:B------:R-:W-:Y:S01]  /*18c0*/  IADD3 R2, P0, R116, UR6, RZ ;  /* 0x0000000674027c10 */ /* 0x000fe2000ff1e0ff */
[----:B------:R-:W-:Y:S01]  /*18d0*/  IMAD.IADD R0, R0, 0x1, -R4 ;  /* 0x0000000100007824 */ /* 0x000fe200078e0a04 */
[----:B------:R-:W-:Y:S01]  /*18e0*/  LOP3.LUT R5, R3, R5, RZ, 0x3c, !PT ;  /* 0x0000000503057212 */ /* 0x000fe200078e3cff */
[----:B------:R-:W-:Y:S01]  /*18f0*/  IMAD R4, R27, c[0x0][0x198], RZ ;  /* 0x000066001b047a24 */ /* 0x000fe200078e02ff */
[----:B------:R-:W-:Y:S01]  /*1900*/  IADD3.X R3, R117, UR21, RZ, P0, !PT ;  /* 0x0000001575037c10 */ /* 0x000fe200087fe4ff */
[----:B------:R-:W-:Y:S01]  /*1910*/  ULDC.64 UR6, c[0x0][0x1b8] ;  /* 0x00006e0000067ab9 */ /* 0x000fe20000000a00 */
[----:B------:R-:W-:Y:S01]  /*1920*/  LOP3.LUT R231, R5, 0xfffffe00, R6, 0xf8, !PT ;  /* 0xfffffe0005e77812 */ /* 0x000fe200078ef806 */
[----:B------:R-:W-:Y:S01]  /*1930*/  IMAD R9, R26, c[0x0][0x19c], R4 ;  /* 0x000067001a097a24 */ /* 0x000fe200078e0204 */
[----:B------:R-:W-:Y:S01]  /*1940*/  LOP3.LUT P3, RZ, R0, 0x4, RZ, 0xc0, !PT ;  /* 0x0000000400ff7812 */ /* 0x000fe2000786c0ff */
[----:B-1----:R-:W-:Y:S01]  /*1950*/  IMAD.WIDE.U32 R18, R18, c[0x0][0x1a8], R2 ;  /* 0x00006a0012127a25 */ /* 0x002fe200078e0002 */
[----:B------:R-:W-:Y:S01]  /*1960*/  LOP3.LUT P2, RZ, R0, 0x2, RZ, 0xc0, !PT ;  /* 0x0000000200ff7812 */ /* 0x000fe2000784c0ff */
[----:B------:R-:W-:Y:S01]  /*1970*/  UIMAD UR6, UR25, UR6, URZ ;  /* 0x00000006190672a4 */ /* 0x000fe2000f8e023f */
[----:B------:R-:W-:Y:S01]  /*1980*/  IADD3 R113, R116, 0x40, RZ ;  /* 0x0000004074717810 */ /* 0x000fe20007ffe0ff */
[----:B------:R-:W-:Y:S01]  /*1990*/  IMAD R6, R27, c[0x0][0x1a0], RZ ;  /* 0x000068001b067a24 */ /* 0x000fe200078e02ff */
[----:B------:R-:W-:Y:S01]  /*19a0*/  UIMAD UR21, UR8, UR5, UR4 ;  /* 0x00000005081572a4 */ /* 0x000fe2000f8e0204 */
[----:B------:R-:W-:Y:S01]  /*19b0*/  IMAD.SHL.U32 R0, R0, 0x40, RZ ;  /* 0x0000004000007824 */ /* 0x000fe200078e00ff */
[----:B------:R-:W-:Y:S01]  /*19c0*/  UIMAD UR6, UR8, UR7, UR6 ;  /* 0x00000007080672a4 */ /* 0x000fe2000f8e0206 */
[--C-:B------:R-:W-:Y:S01]  /*19d0*/  IMAD.WIDE.U32 R4, R26, c[0x0][0x198], R116.reuse ;  /* 0x000066001a047a25 */ /* 0x100fe200078e0074 */
[----:B------:R1:W-:Y:S01]  /*19e0*/  STL.64 [R1+0x30], R116 ;  /* 0x0000307401007387 */ /* 0x0003e20000100a00 */
[----:B------:R-:W-:Y:S01]  /*19f0*/  ULDC.64 UR4, c[0x0][0x1a8] ;  /* 0x00006a0000047ab9 */ /* 0x000fe20000000a00 */
[----:B------:R-:W-:Y:S01]  /*1a00*/  LOP3.LUT R0, R0, 0x1c0, RZ, 0xc0, !PT ;  /* 0x000001c000007812 */ /* 0x000fe200078ec0ff */
[----:B------:R-:W-:Y:S01]  /*1a10*/  IMAD.WIDE.U32 R2, R26, c[0x0][0x1a0], R116 ;  /* 0x000068001a027a25 */ /* 0x000fe200078e0074 */
[----:B------:R-:W-:Y:S01]  /*1a20*/  IADD3 R4, P1, R4, UR12, RZ ;  /* 0x0000000c04047c10 */ /* 0x000fe2000ff3e0ff */
[----:B------:R1:W-:Y:S01]  /*1a30*/  STL.64 [R1], R26 ;  /* 0x0000001a01007387 */ /* 0x0003e20000100a00 */
[----:B------:R-:W-:Y:S01]  /*1a40*/  LOP3.LUT R8, R0, 0x8, R8, 0xf8, !PT ;  /* 0x0000000800087812 */ /* 0x000fe200078ef808 */
[----:B------:R-:W-:Y:S01]  /*1a50*/  IMAD R6, R26, c[0x0][0x1a4], R6 ;  /* 0x000069001a067a24 */ /* 0x000fe200078e0206 */
[----:B------:R-:W-:Y:S01]  /*1a60*/  IADD3 R2, P0, R2, UR28, RZ ;  /* 0x0000001c02027c10 */ /* 0x000fe2000ff1e0ff */
[----:B------:R-:W-:Y:S01]  /*1a70*/  UIMAD UR4, UR24, UR4, URZ ;  /* 0x00000004180472a4 */ /* 0x000fe2000f8e023f */
[----:B------:R-:W-:Y:S01]  /*1a80*/  SHF.R.U32.HI R7, RZ, 0x3, R0 ;  /* 0x00000003ff077819 */ /* 0x000fe20000011600 */
[----:B------:R-:W-:Y:S01]  /*1a90*/  IMAD.U32 R0, RZ, RZ, UR8 ;  /* 0x00000008ff007e24 */ /* 0x000fe2000f8e00ff */
[----:B------:R-:W-:Y:S01]  /*1aa0*/  IADD3.X R5, R5, UR11, R9, P1, !PT ;  /* 0x0000000b05057c10 */ /* 0x000fe20008ffe409 */
[----:B------:R-:W-:Y:S01]  /*1ab0*/  UIMAD UR4, UR20, UR5, UR4 ;  /* 0x00000005140472a4 */ /* 0x000fe2000f8e0204 */
[----:B------:R-:W-:Y:S01]  /*1ac0*/  IADD3.X R3, R3, UR26, R6, P0, !PT ;  /* 0x0000001a03037c10 */ /* 0x000fe200087fe406 */
[----:B------:R-:W-:Y:S01]  /*1ad0*/  IMAD.U32 R6, RZ, RZ, UR8 ;  /* 0x00000008ff067e24 */ /* 0x000fe2000f8e00ff */
[----:B------:R-:W-:Y:S01]  /*1ae0*/  IADD3 R112, R116, 0x80, RZ ;  /* 0x0000008074707810 */ /* 0x000fe20007ffe0ff */
[----:B------:R-:W-:Y:S01]  /*1af0*/  IMAD.WIDE.U32 R32, R0, c[0x0][0x1b0], R4 ;  /* 0x00006c0000207a25 */ /* 0x000fe200078e0004 */
[----:B------:R-:W-:Y:S01]  /*1b00*/  IADD3 R107, R116, 0xc0, RZ ;  /* 0x000000c0746b7810 */ /* 0x000fe20007ffe0ff */
[----:B------:R-:W-:Y:S01]  /*1b10*/  UIADD3 UR20, -UR15, UR17, URZ ;  /* 0x000000110f147290 */ /* 0x000fe2000fffe13f */
[----:B------:R-:W-:Y:S01]  /*1b20*/  LOP3.LUT R7, R8, R7, RZ, 0x3c, !PT ;  /* 0x0000000708077212 */ /* 0x000fe200078e3cff */
[----:B------:R-:W-:Y:S01]  /*1b30*/  IMAD.WIDE.U32 R28, R6, c[0x0][0x1b8], R2 ;  /* 0x00006e00061c7a25 */ /* 0x000fe200078e0002 */
[----:B------:R1:W-:Y:S01]  /*1b40*/  STL.64 [R1+0x40], R32 ;  /* 0x0000402001007387 */ /* 0x0003e20000100a00 */
[----:B------:R-:W-:-:S02]  /*1b50*/  IADD3 R35, R33, UR21, RZ ;  /* 0x0000001521237c10 */ /* 0x000fc4000fffe0ff */
[----:B------:R-:W-:Y:S01]  /*1b60*/  ISETP.GE.AND P0, PT, R26, UR20, PT ;  /* 0x000000141a007c0c */ /* 0x000fe2000bf06270 */
[----:B------:R1:W-:Y:S01]  /*1b70*/  STL.64 [R1+0x60], R28 ;  /* 0x0000601c01007387 */ /* 0x0003e20000100a00 */
[----:B------:R-:W-:Y:S01]  /*1b80*/  IADD3 R31, R29, UR6, RZ ;  /* 0x000000061d1f7c10 */ /* 0x000fe2000fffe0ff */
[----:B------:R-:W-:Y:S01]  /*1b90*/  IMAD.SHL.U32 R4, R10, 0x40, RZ ;  /* 0x000000400a047824 */ /* 0x000fe200078e00ff */
[----:B------:R-:W-:Y:S01]  /*1ba0*/  LEA.HI R2, R11, R23, RZ, 0x5 ;  /* 0x000000170b027211 */ /* 0x000fe200078f28ff */
[----:B------:R1:W-:Y:S01]  /*1bb0*/  STL [R1+0x4c], R113 ;  /* 0x00004c7101007387 */ /* 0x0003e20000100800 */
[----:B------:R-:W-:Y:S01]  /*1bc0*/  IMAD.MOV.U32 R3, RZ, RZ, 0x10 ;  /* 0x00000010ff037424 */ /* 0x000fe200078e00ff */
[----:B------:R-:W-:Y:S01]  /*1bd0*/  IADD3 R11, R19, UR4, RZ ;  /* 0x00000004130b7c10 */ /* 0x000fe2000fffe0ff */
[----:B------:R-:W-:Y:S01]  /*1be0*/  IMAD.MOV.U32 R5, RZ, RZ, 0x20 ;  /* 0x00000020ff057424 */ /* 0x000fe200078e00ff */
[----:B------:R1:W-:Y:S01]  /*1bf0*/  STL [R1+0x48], R112 ;  /* 0x0000487001007387 */ /* 0x0003e20000100800 */
[----:B------:R-:W-:Y:S01]  /*1c00*/  LOP3.LUT R0, R2, 0xffffffe0, RZ, 0xc0, !PT ;  /* 0xffffffe002007812 */ /* 0x000fe200078ec0ff */
[----:B------:R-:W-:Y:S01]  /*1c10*/  IMAD.U32 R8, RZ, RZ, UR14 ;  /* 0x0000000eff087e24 */ /* 0x000fe2000f8e00ff */
[----:B------:R-:W-:Y:S01]  /*1c20*/  LOP3.LUT R4, R7, 0xfffffe00, R4, 0xf8, !PT ;  /* 0xfffffe0007047812 */ /* 0x000fe200078ef804 */
[----:B------:R1:W-:Y:S01]  /*1c30*/  STL [R1+0x50], R107 ;  /* 0x0000506b01007387 */ /* 0x0003e20000100800 */
[----:B------:R-:W-:Y:S01]  /*1c40*/  SHF.R.S32.HI R104, RZ, 0x5, R2 ;  /* 0x00000005ff687819 */ /* 0x000fe20000011402 */
[----:B------:R-:W-:Y:S01]  /*1c50*/  IMAD.IADD R21, R23, 0x1, -R0 ;  /* 0x0000000117157824 */ /* 0x000fe200078e0a00 */
[----:B------:R-:W-:Y:S01]  /*1c60*/  SEL R3, R3, 0xfffffff0, !P2 ;  /* 0xfffffff003037807 */ /* 0x000fe20005000000 */
[----:B------:R1:W-:Y:S01]  /*1c70*/  STL [R1+0x5c], R31 ;  /* 0x00005c1f01007387 */ /* 0x0003e20000100800 */
[----:B------:R-:W-:Y:S01]  /*1c80*/  IMAD.WIDE R8, R8, 0x80, R26 ;  /* 0x0000008008087825 */ /* 0x000fe200078e021a */
[----:B------:R-:W-:-:S02]  /*1c90*/  SEL R0, R5, 0xffffffe0, !P3 ;  /* 0xffffffe005007807 */ /* 0x000fc40005800000 */
[----:B------:R1:W-:Y:S01]  /*1ca0*/  STL [R1+0x3c], R35 ;  /* 0x00003c2301007387 */ /* 0x0003e20000100800 */
[----:B------:R-:W-:Y:S01]  /*1cb0*/  IMAD.SHL.U32 R231, R231, 0x2, RZ ;  /* 0x00000002e7e77824 */ /* 0x000fe200078e00ff */
        /* <DEDUP_REMOVED lines=39> */
.L_x_437:
[----:B------:R-:W-:Y:S05]  /*1f30*/  BSYNC B0 ;  /* 0x0000000000007941 */ /* 0x000fea0003800000 */
.L_x_436:
[----:B------:R-:W-:Y:S01]  /*1f40*/  IADD3 R20, R26, 0x20, RZ ;  /* 0x000000201a147810 */ /* 0x000fe20007ffe0ff */
        /* <DEDUP_REMOVED lines=44> */
.L_x_439:
[----:B------:R-:W-:Y:S05]  /*2210*/  BSYNC B0 ;  /* 0x0000000000007941 */ /* 0x000fea0003800000 */
.L_x_438:
        /* <DEDUP_REMOVED lines=45> */
.L_x_441:
[----:B------:R-:W-:Y:S05]  /*24f0*/  BSYNC B0 ;  /* 0x0000000000007941 */ /* 0x000fea0003800000 */
.L_x_440:
        /* <DEDUP_REMOVED lines=14> */
[----:B--2---:R-:W-:Y:S01]  /*25e0*/  IMAD.WIDE.U32 R12, R2, c[0x0][0x190], R10 ;  /* 0x00006400020c7a25 */ /* 0x004fe200078e000a */
        /* <DEDUP_REMOVED lines=33> */
.L_x_443:
[----:B------:R-:W-:Y:S05]  /*2800*/  BSYNC B0 ;  /* 0x0000000000007941 */ /* 0x000fea0003800000 */
.L_x_442:
[----:B------:R-:W-:Y:S01]  /*2810*/  IMAD.MOV.U32 R114, RZ, RZ, R34 ;  /* 0x000000ffff727224 */ /* 0x000fe200078e0022 */
[----:B------:R-:W-:Y:S01]  /*2820*/  UIADD3 UR25, UR9, -0x1, URZ ;  /* 0xffffffff09197890 */ /* 0x000fe2000fffe03f */
[----:B------:R-:W-:Y:S01]  /*2830*/  IMAD.MOV.U32 R115, RZ, RZ, R35 ;  /* 0x000000ffff737224 */ /* 0x000fe200078e0023 */
[----:B------:R-:W-:Y:S01]  /*2840*/  MOV R114, R32 ;  /* 0x0000002000727202 */ /* 0x000fe20000000f00 */
[----:B------:R-:W-:Y:S01]  /*2850*/  BSSY B0, `(.L_x_444) ;  /* 0x000002c000007945 */ /* 0x000fe20003800000 */
[----:B------:R-:W-:Y:S01]  /*2860*/  UIMAD UR23, UR25, -0x40, UR16 ;  /* 0xffffffc0191778a4 */ /* 0x000fe2000f8e0210 */
[----:B------:R-:W-:Y:S01]  /*2870*/  MOV R106, UR29 ;  /* 0x0000001d006a7c02 */ /* 0x000fe20008000f00 */
[----:B------:R-:W-:Y:S01]  /*2880*/  USHF.R.S32.HI UR30, URZ, 0x1f, UR25 ;  /* 0x0000001f3f1e7899 */ /* 0x000fe20008011419 */
[----:B------:R3:W-:Y:S01]  /*2890*/  STL.64 [R1+0x38], R114 ;  /* 0x0000387201007387 */ /* 0x0007e20000100a00 */
[----:B------:R-:W-:Y:S02]  /*28a0*/  UIMAD UR4, UR27, UR25, URZ ;  /* 0x000000191b0472a4 */ /* 0x000fe4000f8e023f */
[----:B------:R-:W-:Y:S01]  /*28b0*/  ISETP.GE.AND P0, PT, R26, UR23, PT ;  /* 0x000000171a007c0c */ /* 0x000fe2000bf06270 */
[----:B--2---:R-:W-:Y:S01]  /*28c0*/  IMAD.WIDE.U32 R6, R106, UR25, R114 ;  /* 0x000000196a067c25 */ /* 0x004fe2000f8e0072 */
        /* <DEDUP_REMOVED lines=36> */
.L_x_445:
[----:B------:R-:W-:Y:S05]  /*2b10*/  BSYNC B0 ;  /* 0x0000000000007941 */ /* 0x000fea0003800000 */
.L_x_444:
[----:B------:R-:W-:Y:S01]  /*2b20*/  ISETP.GE.AND P0, PT, R20, UR23, PT ;  /* 0x0000001714007c0c */ /* 0x000fe2000bf06270 */
[----:B------:R-:W-:Y:S01]  /*2b30*/  UMOV UR24, 0x5 ;  /* 0x0000000500187882 */ /* 0x000fe20000000000 */
[----:B------:R-:W-:Y:S01]  /*2b40*/  BSSY B0, `(.L_x_446) ;  /* 0x000002b000007945 */ /* 0x000fe20003800000 */
[----:B------:R-:W-:Y:S02]  /*2b50*/  ULDC UR22, c[0x0][0x19c] ;  /* 0x0000670000167ab9 */ /* 0x000fe40000000800 */
[----:B------:R-:W-:Y:S02]  /*2b60*/  USHF.L.U32 UR7, UR6, 0x5, URZ ;  /* 0x0000000506077899 */ /* 0x000fe4000800063f */
[----:B------:R-:W-:Y:S02]  /*2b70*/  ULDC.64 UR4, c[0x0][0x1a0] ;  /* 0x0000680000047ab9 */ /* 0x000fe40000000a00 */
[----:B------:R-:W-:Y:S02]  /*2b80*/  USHF.L.U64.HI UR6, UR6, UR24, UR22 ;  /* 0x0000001806067299 */ /* 0x000fe40008010216 */
[----:B------:R-:W-:-:S02]  /*2b90*/  USHF.L.U64.HI UR21, UR4, UR21, UR5 ;  /* 0x0000001504157299 */ /* 0x000fc40008010205 */
[----:B------:R-:W-:Y:S01]  /*2ba0*/  USHF.L.U32 UR22, UR4, 0x6, URZ ;  /* 0x0000000604167899 */ /* 0x000fe2000800063f */
[----:B------:R-:W-:Y:S06]  /*2bb0*/  @P0 BRA `(.L_x_447) ;  /* 0x0000023000000947 */ /* 0x000fec0003800000 */
[----:B------:R-:W-:Y:S02]  /*2bc0*/  ISETP.GE.AND P5, PT, R116, c[0x0][0x220], PT ;  /* 0x0000880074007a0c */ /* 0x000fe40003fa6270 */
[----:B------:R-:W-:Y:S02]  /*2bd0*/  ISETP.GE.AND P4, PT, R113, c[0x0][0x220], PT ;  /* 0x0000880071007a0c */ /* 0x000fe40003f86270 */
        /* <DEDUP_REMOVED lines=33> */
.L_x_447:
[----:B------:R-:W-:Y:S05]  /*2df0*/  BSYNC B0 ;  /* 0x0000000000007941 */ /* 0x000fea0003800000 */
.L_x_446:
[----:B------:R-:W0:Y:S01]  /*2e00*/  LDGDEPBAR ;  /* 0x00000000000079af */ /* 0x000e220000000000 */
[----:B------:R-:W-:Y:S01]  /*2e10*/  ISETP.GE.AND P0, PT, R26, UR23, PT ;  /* 0x000000171a007c0c */ /* 0x000fe2000bf06270 */
[----:B------:R-:W-:Y:S01]  /*2e20*/  IMAD.MOV.U32 R6, RZ, RZ, R30 ;  /* 0x000000ffff067224 */ /* 0x000fe200078e001e */
[----:B------:R-:W-:Y:S01]  /*2e30*/  UIMAD UR5, UR21, UR25, URZ ;  /* 0x00000019150572a4 */ /* 0x000fe2000f8e023f */
[----:B------:R-:W-:Y:S01]  /*2e40*/  IMAD.MOV.U32 R7, RZ, RZ, R31 ;  /* 0x000000ffff077224 */ /* 0x000fe200078e001f */
[----:B------:R-:W-:Y:S01]  /*2e50*/  SHF.R.S32.HI R2, RZ, 0x1f, R21 ;  /* 0x0000001fff027819 */ /* 0x000fe20000011415 */
[----:B------:R-:W-:Y:S01]  /*2e60*/  IMAD.MOV.U32 R6, RZ, RZ, R28 ;  /* 0x000000ffff067224 */ /* 0x000fe200078e001c */
[----:B------:R-:W-:Y:S01]  /*2e70*/  UIMAD UR5, UR30, UR22, UR5 ;  /* 0x000000161e0572a4 */ /* 0x000fe2000f8e0205 */
[----:B------:R-:W-:Y:S01]  /*2e80*/  IMAD.U32 R5, RZ, RZ, UR22 ;  /* 0x00000016ff057e24 */ /* 0x000fe2000f8e00ff */
[----:B------:R-:W-:Y:S01]  /*2e90*/  LEA.HI R2, R2, R21, RZ, 0x2 ;  /* 0x0000001502027211 */ /* 0x000fe200078f10ff */
[----:B------:R-:W-:Y:S01]  /*2ea0*/  IMAD.SHL.U32 R23, R23, 0x2, RZ ;  /* 0x0000000217177824 */ /* 0x000fe200078e00ff */
[----:B------:R5:W-:Y:S01]  /*2eb0*/  STL.64 [R1+0x58], R6 ;  /* 0x0000580601007387 */ /* 0x000be20000100a00 */
[----:B------:R-:W-:Y:S01]  /*2ec0*/  BSSY B0, `(.L_x_448) ;  /* 0x000002d000007945 */ /* 0x000fe20003800000 */
[----:B------:R-:W-:-:S02]  /*2ed0*/  SHF.R.S32.HI R105, RZ, 0x2, R2 ;  /* 0x00000002ff697819 */ /* 0x000fc40000011402 */
[----:B------:R-:W-:Y:S01]  /*2ee0*/  LOP3.LUT R108, R23, 0x6, RZ, 0xc0, !PT ;  /* 0x00000006176c7812 */ /* 0x000fe200078ec0ff */
[----:B------:R-:W-:-:S04]  /*2ef0*/  DEPBAR.LE SB0, 0x0 ;  /* 0x000080000000791a */ /* 0x000fc80000000000 */
[----:B------:R-:W-:Y:S01]  /*2f00*/  BAR.SYNC.DEFER_BLOCKING 0x0 ;  /* 0x0000000000007b1d */ /* 0x000fe20000010000 */
[----:B-----5:R-:W-:-:S05]  /*2f10*/  IMAD.WIDE.U32 R6, R5, UR25, R6 ;  /* 0x0000001905067c25 */ /* 0x020fca000f8e0006 */
[----:B------:R-:W-:Y:S01]  /*2f20*/  IADD3 R2, R7, UR5, RZ ;  /* 0x0000000507027c10 */ /* 0x000fe2000fffe0ff */
        /* <DEDUP_REMOVED lines=9> */
[C---:B--2-4-:R-:W-:Y:S01]  /*2fc0*/  @!P5 LEA R12, P6, R6.reuse, c[0x0][0x170], 0x1 ;  /* 0x00005c00060cda11 */ /* 0x054fe200078c08ff */
        /* <DEDUP_REMOVED lines=28> */
.L_x_449:
[----:B------:R-:W-:Y:S05]  /*3190*/  BSYNC B0 ;  /* 0x0000000000007941 */ /* 0x000fea0003800000 */
.L_x_448:
        /* <DEDUP_REMOVED lines=17> */
[C---:B--2-4-:R-:W-:Y:S02]  /*32b0*/  @!P5 LEA R12, P6, R6.reuse, c[0x0][0x170], 0x1 ;  /* 0x00005c00060cda11 */ /* 0x054fe400078c08ff */
        /* <DEDUP_REMOVED lines=27> */
.L_x_451:
[----:B------:R-:W-:Y:S05]  /*3470*/  BSYNC B0 ;  /* 0x0000000000007941 */ /* 0x000fea0003800000 */
.L_x_450:
[C---:B------:R-:W-:Y:S01]  /*3480*/  IMAD.SHL.U32 R2, R24.reuse, 0x40, RZ ;  /* 0x0000004018027824 */ /* 0x040fe200078e00ff */
[----:B------:R-:W-:Y:S01]  /*3490*/  R2P PR, R24, 0x6 ;  /* 0x0000000618007804 */ /* 0x000fe20000000000 */
[----:B------:R-:W-:Y:S01]  /*34a0*/  IMAD.SHL.U32 R5, R26, 0x8, RZ ;  /* 0x000000081a057824 */ /* 0x000fe200078e00ff */
[----:B------:R-:W-:Y:S01]  /*34b0*/  ULDC UR4, c[0x0][0x2e8] ;  /* 0x0000ba0000047ab9 */ /* 0x000fe20000000800 */
[----:B------:R-:W0:Y:S01]  /*34c0*/  LDGDEPBAR ;  /* 0x00000000000079af */ /* 0x000e220000000000 */
[----:B------:R-:W-:Y:S01]  /*34d0*/  LOP3.LUT R2, R2, 0x1c0, RZ, 0xc0, !PT ;  /* 0x000001c002027812 */ /* 0x000fe200078ec0ff */
[----:B------:R-:W-:Y:S02]  /*34e0*/  ULDC UR5, c[0x0][0x2e4] ;  /* 0x0000b90000057ab9 */ /* 0x000fe40000000800 */
[----:B------:R-:W-:Y:S01]  /*34f0*/  UIADD3 UR5, UR16, -UR5, -UR17 ;  /* 0x8000000510057290 */ /* 0x000fe2000fffe811 */
[----:B------:R-:W-:Y:S01]  /*3500*/  LOP3.LUT R5, R2, 0x8, R5, 0xf8, !PT ;  /* 0x0000000802057812 */ /* 0x000fe200078ef805 */
[----:B------:R-:W-:Y:S01]  /*3510*/  UISETP.GT.AND UP0, UPT, UR25, UR10, UPT ;  /* 0x0000000a1900728c */ /* 0x000fe2000bf04270 */
[----:B------:R-:W-:-:S04]  /*3520*/  SHF.R.U32.HI R2, RZ, 0x3, R2 ;  /* 0x00000003ff027819 */ /* 0x000fc80000011602 */
[----:B------:R-:W-:Y:S01]  /*3530*/  LOP3.LUT R2, R5, R2, RZ, 0x3c, !PT ;  /* 0x0000000205027212 */ /* 0x000fe200078e3cff */
[----:B------:R-:W-:-:S04]  /*3540*/  IMAD R5, R104, 0x400, R4 ;  /* 0x0000040068057824 */ /* 0x000fc800078e0204 */
[----:B------:R-:W-:Y:S02]  /*3550*/  IMAD R2, R22, 0x200, R2 ;  /* 0x0000020016027824 */ /* 0x000fe400078e0202 */
[----:B------:R-:W-:Y:S02]  /*3560*/  IMAD.SHL.U32 R211, R5, 0x2, RZ ;  /* 0x0000000205d37824 */ /* 0x000fe400078e00ff */
[----:B------:R-:W-:Y:S02]  /*3570*/  IMAD.SHL.U32 R204, R2, 0x2, RZ ;  /* 0x0000000202cc7824 */ /* 0x000fe400078e00ff */
[--C-:B------:R-:W-:Y:S01]  /*3580*/  IMAD R212, R3, 0x2, R211.reuse ;  /* 0x0000000203d47824 */ /* 0x100fe200078e02d3 */
[----:B-12-4-:R-:W-:Y:S01]  /*3590*/  LDSM.16.M88.4 R8, [R211] ;  /* 0x00000000d308783b */ /* 0x016fe20000000200 */
[----:B------:R-:W-:Y:S01]  /*35a0*/  IMAD R214, R0, 0x2, R211 ;  /* 0x0000000200d67824 */ /* 0x000fe200078e02d3 */
[----:B------:R-:W-:Y:S01]  /*35b0*/  IADD3 R2, R204, 0x10000, RZ ;  /* 0x00010000cc027810 */ /* 0x000fe20007ffe0ff */
[----:B------:R-:W-:Y:S01]  /*35c0*/  IMAD R213, R0, 0x2, R212 ;  /* 0x0000000200d57824 */ /* 0x000fe200078e02d4 */
[----:B------:R-:W1:Y:S01]  /*35d0*/  LDSM.16.M88.4 R20, [R204+0x10000] ;  /* 0x01000000cc14783b */ /* 0x000e620000000200 */
[----:B------:R-:W-:-:S02]  /*35e0*/  IADD3 R215, R204, 0x10020, RZ ;  /* 0x00010020ccd77810 */ /* 0x000fc40007ffe0ff */
[----:B------:R-:W-:Y:S01]  /*35f0*/  @P1 IADD3 R215, R2, -0x20, RZ ;  /* 0xffffffe002d71810 */ /* 0x000fe20007ffe0ff */
[----:B------:R-:W2:Y:S01]  /*3600*/  LDSM.16.M88.4 R32, [R204+0x10800] ;  /* 0x01080000cc20783b */ /* 0x000ea20000000200 */
[----:B------:R-:W-:Y:S02]  /*3610*/  IMAD.MOV.U32 R2, RZ, RZ, 0x40 ;  /* 0x00000040ff027424 */ /* 0x000fe400078e00ff */
[C---:B------:R-:W-:Y:S01]  /*3620*/  IADD3 R230, R215.reuse, 0x800, RZ ;  /* 0x00000800d7e67810 */ /* 0x040fe20007ffe0ff */
[----:B------:R-:W4:Y:S01]  /*3630*/  LDSM.16.M88.4 R28, [R204+0x11000] ;  /* 0x01100000cc1c783b */ /* 0x000f220000000200 */
[C---:B------:R-:W-:Y:S02]  /*3640*/  IADD3 R229, R215.reuse, 0x1000, RZ ;  /* 0x00001000d7e57810 */ /* 0x040fe40007ffe0ff */
[----:B------:R-:W-:Y:S01]  /*3650*/  SEL R2, R2, 0xffffffc0, !P2 ;  /* 0xffffffc002027807 */ /* 0x000fe20005000000 */
[----:B------:R-:W5:Y:S01]  /*3660*/  LDSM.16.M88.4 R24, [R204+0x11800] ;  /* 0x01180000cc18783b */ /* 0x000f620000000200 */
[----:B------:R-:W-:-:S02]  /*3670*/  IADD3 R228, R215, 0x1800, RZ ;  /* 0x00001800d7e47810 */ /* 0x000fc40007ffe0ff */
[C---:B------:R-:W-:Y:S01]  /*3680*/  IADD3 R227, R215.reuse, 0x2000, RZ ;  /* 0x00002000d7e37810 */ /* 0x040fe20007ffe0ff */
[----:B------:R-:W-:Y:S01]  /*3690*/  LDSM.16.M88.4 R12, [R212] ;  /* 0x00000000d40c783b */ /* 0x000fe20000000200 */
[----:B------:R-:W-:Y:S01]  /*36a0*/  IMAD.IADD R210, R204, 0x1, R2 ;  /* 0x00000001ccd27824 */ /* 0x000fe200078e0202 */
[C---:B------:R-:W-:Y:S01]  /*36b0*/  IADD3 R226, R215.reuse, 0x2800, RZ ;  /* 0x00002800d7e27810 */ /* 0x040fe20007ffe0ff */
[----:B------:R-:W-:Y:S01]  /*36c0*/  IMAD.IADD R209, R2, 0x1, R215 ;  /* 0x0000000102d17824 */ /* 0x000fe200078e02d7 */
[----:B------:R-:W3:Y:S01]  /*36d0*/  LDSM.16.M88.4 R40, [R215] ;  /* 0x00000000d728783b */ /* 0x000ee20000000200 */
[----:B------:R-:W-:Y:S01]  /*36e0*/  LEA R2, R104, UR15, 0x4 ;  /* 0x0000000f68027c11 */ /* 0x000fe2000f8e20ff */
[----:B------:R-:W-:Y:S01]  /*36f0*/  UIADD3 UR15, UR16, 0x1, -UR17 ;  /* 0x00000001100f7890 */ /* 0x000fe2000fffe811 */
[C---:B------:R-:W-:Y:S01]  /*3700*/  IADD3 R225, R215.reuse, 0x3000, RZ ;  /* 0x00003000d7e17810 */ /* 0x040fe20007ffe0ff */
[----:B------:R-:W3:Y:S01]  /*3710*/  LDSM.16.M88.4 R64, [R215+0x800] ;  /* 0x00080000d740783b */ /* 0x000ee20000000200 */
[----:B------:R-:W-:Y:S01]  /*3720*/  IADD3 R224, R215, 0x3800, RZ ;  /* 0x00003800d7e07810 */ /* 0x000fe20007ffe0ff */
[----:B------:R-:W-:Y:S01]  /*3730*/  IMAD.IADD R5, R105, 0x1, R2 ;  /* 0x0000000169057824 */ /* 0x000fe200078e0202 */
[----:B------:R-:W-:Y:S01]  /*3740*/  UIADD3 UR4, UR15, UR4, URZ ;  /* 0x000000040f047290 */ /* 0x000fe2000fffe03f */
[----:B------:R-:W3:Y:S01]  /*3750*/  LDSM.16.M88.4 R72, [R215+0x1000] ;  /* 0x00100000d748783b */ /* 0x000ee20000000200 */
[----:B------:R-:W-:Y:S01]  /*3760*/  IMAD.U32 R2, RZ, RZ, UR25 ;  /* 0x00000019ff027e24 */ /* 0x000fe2000f8e00ff */
[----:B------:R-:W-:-:S02]  /*3770*/  IADD3 R223, R215, 0x4000, RZ ;  /* 0x00004000d7df7810 */ /* 0x000fc40007ffe0ff */
[----:B------:R-:W3:Y:S01]  /*3780*/  LDSM.16.M88.4 R76, [R215+0x1800] ;  /* 0x00180000d74c783b */ /* 0x000ee20000000200 */
[C---:B------:R-:W-:Y:S01]  /*3790*/  IADD3 R6, R5.reuse, 0x8, RZ ;  /* 0x0000000805067810 */ /* 0x040fe20007ffe0ff */
[----:B------:R-:W-:Y:S01]  /*37a0*/  IMAD R2, R2, 0x40, R108 ;  /* 0x0000004002027824 */ /* 0x000fe200078e026c */
[----:B------:R-:W-:Y:S01]  /*37b0*/  IADD3 R7, R5, UR4, RZ ;  /* 0x0000000405077c10 */ /* 0x000fe2000fffe0ff */
[----:B------:R-:W-:Y:S01]  /*37c0*/  LDSM.16.M88.4 R16, [R214] ;  /* 0x00000000d610783b */ /* 0x000fe20000000200 */
[----:B------:R-:W-:Y:S02]  /*37d0*/  IADD3 R222, R215, 0x4800, RZ ;  /* 0x00004800d7de7810 */ /* 0x000fe40007ffe0ff */
[----:B------:R-:W-:Y:S01]  /*37e0*/  IMNMX R235, R7, UR16, PT ;  /* 0x0000001007eb7c17 */ /* 0x000fe2000b800200 */
[----:B-1----:R-:W-:Y:S01]  /*37f0*/  HMMA.16816.F32 R36, R8, R20, RZ ;  /* 0x000000140824723c */ /* 0x002fe200000018ff */
[----:B------:R-:W1:Y:S01]  /*3800*/  LDSM.16.M88.4 R88, [R210+0x10000] ;  /* 0x01000000d258783b */ /* 0x000e620000000200 */
[----:B------:R-:W-:-:S02]  /*3810*/  IADD3 R221, R215, 0x5000, RZ ;  /* 0x00005000d7dd7810 */ /* 0x000fc40007ffe0ff */
[----:B------:R-:W-:Y:S01]  /*3820*/  ISETP.GE.AND P3, PT, R2, R235, PT ;  /* 0x000000eb0200720c */ /* 0x000fe20003f66270 */
[----:B------:R-:W1:Y:S01]  /*3830*/  LDSM.16.M88.4 R80, [R210+0x10800] ;  /* 0x01080000d250783b */ /* 0x000e620000000200 */
[C---:B------:R-:W-:Y:S02]  /*3840*/  IADD3 R220, R215.reuse, 0x5800, RZ ;  /* 0x00005800d7dc7810 */ /* 0x040fe40007ffe0ff */
[----:B------:R-:W-:Y:S01]  /*3850*/  HMMA.16816.F32 R44, R8, R22, RZ ;  /* 0x00000016082c723c */ /* 0x000fe200000018ff */
[----:B------:R-:W1:Y:S01]  /*3860*/  LDSM.16.M88.4 R92, [R210+0x11800] ;  /* 0x01180000d25c783b */ /* 0x000e620000000200 */
[C---:B------:R-:W-:Y:S02]  /*3870*/  IADD3 R219, R215.reuse, 0x6000, RZ ;  /* 0x00006000d7db7810 */ /* 0x040fe40007ffe0ff */
[C---:B------:R-:W-:Y:S01]  /*3880*/  IADD3 R218, R215.reuse, 0x6800, RZ ;  /* 0x00006800d7da7810 */ /* 0x040fe20007ffe0ff */
[----:B------:R-:W-:Y:S01]  /*3890*/  LDSM.16.M88.4 R100, [R209] ;  /* 0x00000000d164783b */ /* 0x000fe20000000200 */
[----:B------:R-:W-:-:S02]  /*38a0*/  IADD3 R217, R215, 0x7000, RZ ;  /* 0x00007000d7d97810 */ /* 0x000fc40007ffe0ff */
[----:B--2---:R-:W-:Y:S01]  /*38b0*/  HMMA.16816.F32 R52, R8, R34, RZ ;  /* 0x000000220834723c */ /* 0x004fe200000018ff */
[----:B------:R-:W-:Y:S01]  /*38c0*/  LDSM.16.M88.4 R84, [R210+0x11000] ;  /* 0x01100000d254783b */ /* 0x000fe20000000200 */
[----:B------:R-:W-:-:S03]  /*38d0*/  IADD3 R216, R215, 0x7800, RZ ;  /* 0x00007800d7d87810 */ /* 0x000fc60007ffe0ff */
[----:B------:R-:W-:Y:S03]  /*38e0*/  LDSM.16.M88.4 R96, [R204+0x12000] ;  /* 0x01200000cc60783b */ /* 0x000fe60000000200 */
[C---:B----4-:R-:W-:Y:S08]  /*38f0*/  HMMA.16816.F32 R60, R8.reuse, R30, RZ ;  /* 0x0000001e083c723c */ /* 0x050ff000000018ff */
[C---:B------:R-:W-:Y:S08]  /*3900*/  HMMA.16816.F32 R56, R8.reuse, R28, RZ ;  /* 0x0000001c0838723c */ /* 0x040ff000000018ff */
[C---:B-----5:R-:W-:Y:S08]  /*3910*/  HMMA.16816.F32 R68, R8.reuse, R24, RZ ;  /* 0x000000180844723c */ /* 0x060ff000000018ff */
[----:B------:R-:W-:Y:S01]  /*3920*/  HMMA.16816.F32 R20, R8, R26, RZ ;  /* 0x0000001a0814723c */ /* 0x000fe200000018ff */
[----:B------:R-:W-:Y:S07]  /*3930*/  LDSM.16.M88.4 R24, [R209+0x800] ;  /* 0x00080000d118783b */ /* 0x000fee0000000200 */
[----:B---3--:R-:W-:Y:S08]  /*3940*/  HMMA.16816.F32 R28, R12, R40, R36 ;  /* 0x000000280c1c723c */ /* 0x008ff00000001824 */
[----:B------:R-:W-:Y:S01]  /*3950*/  HMMA.16816.F32 R48, R8, R32, RZ ;  /* 0x000000200830723c */ /* 0x000fe200000018ff */
[----:B------:R-:W2:Y:S07]  /*3960*/  LDSM.16.M88.4 R8, [R213] ;  /* 0x00000000d508783b */ /* 0x000eae0000000200 */
[C---:B------:R-:W-:Y:S01]  /*3970*/  HMMA.16816.F32 R32, R12.reuse, R42, R44 ;  /* 0x0000002a0c20723c */ /* 0x040fe2000000182c */
[----:B------:R-:W-:Y:S07]  /*3980*/  LDSM.16.M88.4 R44, [R204+0x12800] ;  /* 0x01280000cc2c783b */ /* 0x000fee0000000200 */
[C---:B------:R-:W-:Y:S08]  /*3990*/  HMMA.16816.F32 R40, R12.reuse, R66, R52 ;  /* 0x000000420c28723c */ /* 0x040ff00000001834 */
[C---:B------:R-:W-:Y:S08]  /*39a0*/  HMMA.16816.F32 R52, R12.reuse, R74, R60 ;  /* 0x0000004a0c34723c */ /* 0x040ff0000000183c */
[C---:B------:R-:W-:Y:S01]  /*39b0*/  HMMA.16816.F32 R60, R12.reuse, R76, R68 ;  /* 0x0000004c0c3c723c */ /* 0x040fe20000001844 */
[----:B------:R-:W3:Y:S07]  /*39c0*/  LDSM.16.M88.4 R68, [R209+0x1800] ;  /* 0x00180000d144783b */ /* 0x000eee0000000200 */
[----:B------:R-:W-:Y:S01]  /*39d0*/  HMMA.16816.F32 R20, R12, R78, R20 ;  /* 0x0000004e0c14723c */ /* 0x000fe20000001814 */
[----:B------:R-:W-:Y:S07]  /*39e0*/  LDSM.16.M88.4 R76, [R215+0x2000] ;  /* 0x00200000d74c783b */ /* 0x000fee0000000200 */
[----:B-1----:R-:W-:Y:S08]  /*39f0*/  HMMA.16816.F32 R28, R16, R88, R28 ;  /* 0x00000058101c723c */ /* 0x002ff0000000181c */
[C---:B------:R-:W-:Y:S01]  /*3a00*/  HMMA.16816.F32 R36, R12.reuse, R64, R48 ;  /* 0x000000400c24723c */ /* 0x040fe20000001830 */
[----:B------:R-:W-:Y:S07]  /*3a10*/  LDSM.16.M88.4 R64, [R204+0x13000] ;  /* 0x01300000cc40783b */ /* 0x000fee0000000200 */
[----:B------:R-:W-:Y:S01]  /*3a20*/  HMMA.16816.F32 R48, R12, R72, R56 ;  /* 0x000000480c30723c */ /* 0x000fe20000001838 */
[----:B------:R-:W1:Y:S04]  /*3a30*/  LDSM.16.M88.4 R12, [R211+0x4000] ;  /* 0x00400000d30c783b */ /* 0x000e680000000200 */
[----:B------:R-:W4:Y:S03]  /*3a40*/  LDSM.16.M88.4 R56, [R209+0x1000] ;  /* 0x00100000d138783b */ /* 0x000f260000000200 */
[C---:B------:R-:W-:Y:S01]  /*3a50*/  HMMA.16816.F32 R32, R16.reuse, R90, R32 ;  /* 0x0000005a1020723c */ /* 0x040fe20000001820 */
[----:B------:R-:W5:Y:S04]  /*3a60*/  LDSM.16.M88.4 R72, [R204+0x13800] ;  /* 0x01380000cc48783b */ /* 0x000f680000000200 */
[----:B------:R-:W-:Y:S03]  /*3a70*/  LDSM.16.M88.4 R88, [R210+0x12000] ;  /* 0x01200000d258783b */ /* 0x000fe60000000200 */
[C---:B------:R-:W-:Y:S08]  /*3a80*/  HMMA.16816.F32 R40, R16.reuse, R82, R40 ;  /* 0x000000521028723c */ /* 0x040ff00000001828 */
[C---:B------:R-:W-:Y:S08]  /*3a90*/  HMMA.16816.F32 R60, R16.reuse, R92, R60 ;  /* 0x0000005c103c723c */ /* 0x040ff0000000183c */
[----:B------:R-:W-:Y:S01]  /*3aa0*/  HMMA.16816.F32 R20, R16, R94, R20 ;  /* 0x0000005e1014723c */ /* 0x000fe20000001814 */
[----:B------:R-:W-:Y:S07]  /*3ab0*/  LDSM.16.M88.4 R92, [R215+0x4000] ;  /* 0x00400000d75c783b */ /* 0x000fee0000000200 */
[----:B--2---:R-:W-:Y:S08]  /*3ac0*/  HMMA.16816.F32 R28, R8, R100, R28 ;  /* 0x00000064081c723c */ /* 0x004ff0000000181c */
[C---:B------:R-:W-:Y:S01]  /*3ad0*/  HMMA.16816.F32 R36, R16.reuse, R80, R36 ;  /* 0x000000501024723c */ /* 0x040fe20000001824 */
[----:B------:R-:W-:Y:S07]  /*3ae0*/  LDSM.16.M88.4 R80, [R204+0x14000] ;  /* 0x01400000cc50783b */ /* 0x000fee0000000200 */
[C---:B------:R-:W-:Y:S08]  /*3af0*/  HMMA.16816.F32 R48, R16.reuse, R84, R48 ;  /* 0x000000541030723c */ /* 0x040ff00000001830 */
[----:B------:R-:W-:Y:S01]  /*3b00*/  HMMA.16816.F32 R52, R16, R86, R52 ;  /* 0x000000561034723c */ /* 0x000fe20000001834 */
[----:B------:R-:W2:Y:S04]  /*3b10*/  LDSM.16.M88.4 R16, [R212+0x4000] ;  /* 0x00400000d410783b */ /* 0x000ea80000000200 */
[----:B------:R-:W-:Y:S03]  /*3b20*/  LDSM.16.M88.4 R84, [R209+0x2000] ;  /* 0x00200000d154783b */ /* 0x000fe60000000200 */
[C---:B------:R-:W-:Y:S01]  /*3b30*/  HMMA.16816.F32 R32, R8.reuse, R102, R32 ;  /* 0x000000660820723c */ /* 0x040fe20000001820 */
[----:B------:R-:W-:Y:S07]  /*3b40*/  LDSM.16.M88.4 R100, [R204+0x16000] ;  /* 0x01600000cc64783b */ /* 0x000fee0000000200 */
[C---:B------:R-:W-:Y:S08]  /*3b50*/  HMMA.16816.F32 R40, R8.reuse, R26, R40 ;  /* 0x0000001a0828723c */ /* 0x040ff00000001828 */
[C---:B---3--:R-:W-:Y:S08]  /*3b60*/  HMMA.16816.F32 R60, R8.reuse, R68, R60 ;  /* 0x00000044083c723c */ /* 0x048ff0000000183c */
[----:B------:R-:W-:Y:S01]  /*3b70*/  HMMA.16816.F32 R20, R8, R70, R20 ;  /* 0x000000460814723c */ /* 0x000fe20000001814 */
[----:B------:R-:W-:Y:S07]  /*3b80*/  LDSM.16.M88.4 R68, [R215+0x3800] ;  /* 0x00380000d744783b */ /* 0x000fee0000000200 */
[----:B-1----:R-:W-:Y:S08]  /*3b90*/  HMMA.16816.F32 R28, R12, R96, R28 ;  /* 0x000000600c1c723c */ /* 0x002ff0000000181c */
[C---:B------:R-:W-:Y:S01]  /*3ba0*/  HMMA.16816.F32 R36, R8.reuse, R24, R36 ;  /* 0x000000180824723c */ /* 0x040fe20000001824 */
[----:B------:R-:W1:Y:S07]  /*3bb0*/  LDSM.16.M88.4 R24, [R215+0x2800] ;  /* 0x00280000d718783b */ /* 0x000e6e0000000200 */
[C---:B----4-:R-:W-:Y:S08]  /*3bc0*/  HMMA.16816.F32 R48, R8.reuse, R56, R48 ;  /* 0x000000380830723c */ /* 0x050ff00000001830 */
[----:B------:R-:W-:Y:S01]  /*3bd0*/  HMMA.16816.F32 R52, R8, R58, R52 ;  /* 0x0000003a0834723c */ /* 0x000fe20000001834 */
[----:B------:R-:W3:Y:S04]  /*3be0*/  LDSM.16.M88.4 R8, [R214+0x4000] ;  /* 0x00400000d608783b */ /* 0x000ee80000000200 */
[----:B------:R-:W4:Y:S03]  /*3bf0*/  LDSM.16.M88.4 R56, [R215+0x3000] ;  /* 0x00300000d738783b */ /* 0x000f260000000200 */
[C---:B------:R-:W-:Y:S01]  /*3c00*/  HMMA.16816.F32 R32, R12.reuse, R98, R32 ;  /* 0x000000620c20723c */ /* 0x040fe20000001820 */
[----:B------:R-:W-:Y:S07]  /*3c10*/  LDSM.16.M88.4 R96, [R215+0x6000] ;  /* 0x00600000d760783b */ /* 0x000fee0000000200 */
[C---:B------:R-:W-:Y:S08]  /*3c20*/  HMMA.16816.F32 R40, R12.reuse, R46, R40 ;  /* 0x0000002e0c28723c */ /* 0x040ff00000001828 */
[C---:B-----5:R-:W-:Y:S08]  /*3c30*/  HMMA.16816.F32 R60, R12.reuse, R72, R60 ;  /* 0x000000480c3c723c */ /* 0x060ff0000000183c */
[----:B------:R-:W-:Y:S01]  /*3c40*/  HMMA.16816.F32 R20, R12, R74, R20 ;  /* 0x0000004a0c14723c */ /* 0x000fe20000001814 */
[----:B------:R-:W-:Y:S07]  /*3c50*/  LDSM.16.M88.4 R72, [R210+0x13800] ;  /* 0x01380000d248783b */ /* 0x000fee0000000200 */
[----:B--2---:R-:W-:Y:S08]  /*3c60*/  HMMA.16816.F32 R28, R16, R76, R28 ;  /* 0x0000004c101c723c */ /* 0x004ff0000000181c */
[C---:B------:R-:W-:Y:S01]  /*3c70*/  HMMA.16816.F32 R36, R12.reuse, R44, R36 ;  /* 0x0000002c0c24723c */ /* 0x040fe20000001824 */
[----:B------:R-:W2:Y:S07]  /*3c80*/  LDSM.16.M88.4 R44, [R210+0x12800] ;  /* 0x01280000d22c783b */ /* 0x000eae0000000200 */
[C---:B------:R-:W-:Y:S08]  /*3c90*/  HMMA.16816.F32 R48, R12.reuse, R64, R48 ;  /* 0x000000400c30723c */ /* 0x040ff00000001830 */
[----:B------:R-:W-:Y:S01]  /*3ca0*/  HMMA.16816.F32 R52, R12, R66, R52 ;  /* 0x000000420c34723c */ /* 0x000fe20000001834 */
[----:B------:R-:W5:Y:S04]  /*3cb0*/  LDSM.16.M88.4 R12, [R213+0x4000] ;  /* 0x00400000d50c783b */ /* 0x000f680000000200 */
[----:B------:R-:W2:Y:S03]  /*3cc0*/  LDSM.16.M88.4 R64, [R210+0x13000] ;  /* 0x01300000d240783b */ /* 0x000ea60000000200 */
[C---:B------:R-:W-:Y:S01]  /*3cd0*/  HMMA.16816.F32 R32, R16.reuse, R78, R32 ;  /* 0x0000004e1020723c */ /* 0x040fe20000001820 */
[----:B------:R-:W-:Y:S07]  /*3ce0*/  LDSM.16.M88.4 R76, [R204+0x15800] ;  /* 0x01580000cc4c783b */ /* 0x000fee0000000200 */
[C---:B-1----:R-:W-:Y:S08]  /*3cf0*/  HMMA.16816.F32 R40, R16.reuse, R26, R40 ;  /* 0x0000001a1028723c */ /* 0x042ff00000001828 */
[C---:B------:R-:W-:Y:S08]  /*3d00*/  HMMA.16816.F32 R60, R16.reuse, R68, R60 ;  /* 0x00000044103c723c */ /* 0x040ff0000000183c */
[----:B------:R-:W-:Y:S01]  /*3d10*/  HMMA.16816.F32 R20, R16, R70, R20 ;  /* 0x000000461014723c */ /* 0x000fe20000001814 */
[----:B------:R-:W-:Y:S07]  /*3d20*/  LDSM.16.M88.4 R68, [R209+0x3800] ;  /* 0x00380000d144783b */ /* 0x000fee0000000200 */
[----:B---3--:R-:W-:Y:S08]  /*3d30*/  HMMA.16816.F32 R28, R8, R88, R28 ;  /* 0x00000058081c723c */ /* 0x008ff0000000181c */
        /* <DEDUP_REMOVED lines=8> */
[C---:B--2---:R-:W-:Y:S08]  /*3dc0*/  HMMA.16816.F32 R40, R8.reuse, R46, R40 ;  /* 0x0000002e0828723c */ /* 0x044ff00000001828 */
[C---:B------:R-:W-:Y:S08]  /*3dd0*/  HMMA.16816.F32 R60, R8.reuse, R72, R60 ;  /* 0x00000048083c723c */ /* 0x040ff0000000183c */
[----:B------:R-:W-:Y:S01]  /*3de0*/  HMMA.16816.F32 R20, R8, R74, R20 ;  /* 0x0000004a0814723c */ /* 0x000fe20000001814 */
[----:B------:R-:W-:Y:S07]  /*3df0*/  LDSM.16.M88.4 R72, [R215+0x5800] ;  /* 0x00580000d748783b */ /* 0x000fee0000000200 */
[----:B-----5:R-:W-:Y:S08]  /*3e00*/  HMMA.16816.F32 R28, R12, R84, R28 ;  /* 0x000000540c1c723c */ /* 0x020ff0000000181c */
        /* <DEDUP_REMOVED lines=31> */
[----:B------:R-:W-:Y:S03]  /*4000*/  LDSM.16.M88.4 R64, [R209+0x5000] ;  /* 0x00500000d140783b */ /* 0x000fe60000000200 */
[C---:B------:R-:W-:Y:S01]  /*4010*/  HMMA.16816.F32 R32, R8.reuse, R94, R32 ;  /* 0x0000005e0820723c */ /* 0x040fe20000001820 */
[----:B------:R-:W-:Y:S07]  /*4020*/  LDSM.16.M88.4 R92, [R210+0x16000] ;  /* 0x01600000d25c783b */ /* 0x000fee0000000200 */
[C---:B-1----:R-:W-:Y:S08]  /*4030*/  HMMA.16816.F32 R40, R8.reuse, R26, R40 ;  /* 0x0000001a0828723c */ /* 0x042ff00000001828 */
[C---:B------:R-:W-:Y:S08]  /*4040*/  HMMA.16816.F32 R60, R8.reuse, R72, R60 ;  /* 0x00000048083c723c */ /* 0x040ff0000000183c */
[----:B------:R-:W-:Y:S01]  /*4050*/  HMMA.16816.F32 R20, R8, R74, R20 ;  /* 0x0000004a0814723c */ /* 0x000fe20000001814 */
[----:B------:R-:W-:Y:S07]  /*4060*/  LDSM.16.M88.4 R72, [R209+0x5800] ;  /* 0x00580000d148783b */ /* 0x000fee0000000200 */
[----:B---3--:R-:W-:Y:S08]  /*4070*/  HMMA.16816.F32 R28, R12, R88, R28 ;  /* 0x000000580c1c723c */ /* 0x008ff0000000181c */
[C---:B------:R-:W-:Y:S08]  /*4080*/  HMMA.16816.F32 R36, R8.reuse, R24, R36 ;  /* 0x000000180824723c */ /* 0x040ff00000001824 */
[C---:B----4-:R-:W-:Y:S08]  /*4090*/  HMMA.16816.F32 R48, R8.reuse, R56, R48 ;  /* 0x000000380830723c */ /* 0x050ff00000001830 */
[----:B------:R-:W-:Y:S01]  /*40a0*/  HMMA.16816.F32 R52, R8, R58, R52 ;  /* 0x0000003a0834723c */ /* 0x000fe20000001834 */
[----:B------:R-:W1:Y:S04]  /*40b0*/  LDSM.16.M88.4 R56, [R209+0x4800] ;  /* 0x00480000d138783b */ /* 0x000e680000000200 */
[----:B------:R-:W3:Y:S03]  /*40c0*/  LDSM.16.M88.4 R8, [R211+0xc000] ;  /* 0x00c00000d308783b */ /* 0x000ee60000000200 */
        /* <DEDUP_REMOVED lines=11> */
[----:B------:R-:W4:Y:S04]  /*4180*/  LDSM.16.M88.4 R12, [R212+0xc000] ;  /* 0x00c00000d40c783b */ /* 0x000f280000000200 */
[----:B------:R-:W5:Y:S03]  /*4190*/  LDSM.16.M88.4 R68, [R204+0x17000] ;  /* 0x01700000cc44783b */ /* 0x000f660000000200 */
[C---:B------:R-:W-:Y:S01]  /*41a0*/  HMMA.16816.F32 R32, R16.reuse, R86, R32 ;  /* 0x000000561020723c */ /* 0x040fe20000001820 */
[----:B------:R-:W-:Y:S07]  /*41b0*/  LDSM.16.M88.4 R84, [R210+0x17800] ;  /* 0x01780000d254783b */ /* 0x000fee0000000200 */
[C---:B-1----:R-:W-:Y:S08]  /*41c0*/  HMMA.16816.F32 R40, R16.reuse, R58, R40 ;  /* 0x0000003a1028723c */ /* 0x042ff00000001828 */
[----:B------:R-:W-:Y:S08]  /*41d0*/  HMMA.16816.F32 R60, R16, R72, R60 ;  /* 0x00000048103c723c */ /* 0x000ff0000000183c */
[----:B---3--:R-:W-:Y:S08]  /*41e0*/  HMMA.16816.F32 R20, R8, R100, R20 ;  /* 0x000000640814723c */ /* 0x008ff00000001814 */
[C---:B------:R-:W-:Y:S08]  /*41f0*/  HMMA.16816.F32 R28, R16.reuse, R56, R36 ;  /* 0x00000038101c723c */ /* 0x040ff00000001824 */
[C---:B------:R-:W-:Y:S01]  /*4200*/  HMMA.16816.F32 R36, R16.reuse, R74, R24 ;  /* 0x0000004a1024723c */ /* 0x040fe20000001818 */
[----:B------:R-:W1:Y:S07]  /*4210*/  LDSM.16.M88.4 R72, [R215+0x6800] ;  /* 0x00680000d748783b */ /* 0x000e6e0000000200 */
[C---:B------:R-:W-:Y:S08]  /*4220*/  HMMA.16816.F32 R48, R16.reuse, R64, R48 ;  /* 0x000000401030723c */ /* 0x040ff00000001830 */
[----:B------:R-:W-:Y:S01]  /*4230*/  HMMA.16816.F32 R52, R16, R66, R52 ;  /* 0x000000421034723c */ /* 0x000fe20000001834 */
[----:B------:R-:W3:Y:S04]  /*4240*/  LDSM.16.M88.4 R16, [R214+0xc000] ;  /* 0x00c00000d610783b */ /* 0x000ee80000000200 */
[----:B------:R-:W-:Y:S03]  /*4250*/  LDSM.16.M88.4 R64, [R210+0x16800] ;  /* 0x01680000d240783b */ /* 0x000fe60000000200 */
[C---:B------:R-:W-:Y:S08]  /*4260*/  HMMA.16816.F32 R32, R8.reuse, R102, R32 ;  /* 0x000000660820723c */ /* 0x040ff00000001820 */
[C---:B--2---:R-:W-:Y:S08]  /*4270*/  HMMA.16816.F32 R24, R8.reuse, R46, R40 ;  /* 0x0000002e0818723c */ /* 0x044ff00000001828 */
[----:B------:R-:W-:Y:S08]  /*4280*/  HMMA.16816.F32 R60, R8, R80, R60 ;  /* 0x00000050083c723c */ /* 0x000ff0000000183c */
[----:B----4-:R-:W-:Y:S08]  /*4290*/  HMMA.16816.F32 R20, R12, R96, R20 ;  /* 0x000000600c14723c */ /* 0x010ff00000001814 */
[C---:B------:R-:W-:Y:S08]  /*42a0*/  HMMA.16816.F32 R28, R8.reuse, R44, R28 ;  /* 0x0000002c081c723c */ /* 0x040ff0000000181c */
[C---:B-----5:R-:W-:Y:S08]  /*42b0*/  HMMA.16816.F32 R48, R8.reuse, R68, R48 ;  /* 0x000000440830723c */ /* 0x060ff00000001830 */
[C---:B------:R-:W-:Y:S01]  /*42c0*/  HMMA.16816.F32 R52, R8.reuse, R70, R52 ;  /* 0x000000460834723c */ /* 0x040fe20000001834 */
[----:B------:R-:W-:Y:S07]  /*42d0*/  LDSM.16.M88.4 R68, [R210+0x17000] ;  /* 0x01700000d244783b */ /* 0x000fee0000000200 */
[----:B------:R-:W-:Y:S01]  /*42e0*/  HMMA.16816.F32 R56, R8, R82, R36 ;  /* 0x000000520838723c */ /* 0x000fe20000001824 */
[----:B------:R-:W-:Y:S04]  /*42f0*/  LDSM.16.M88.4 R8, [R213+0xc000] ;  /* 0x00c00000d508783b */ /* 0x000fe80000000200 */
[----:B------:R-:W2:Y:S03]  /*4300*/  LDSM.16.M88.4 R80, [R209+0x6000] ;  /* 0x00600000d150783b */ /* 0x000ea60000000200 */
[C---:B------:R-:W-:Y:S08]  /*4310*/  HMMA.16816.F32 R44, R12.reuse, R98, R32 ;  /* 0x000000620c2c723c */ /* 0x040ff00000001820 */
[C---:B-1----:R-:W-:Y:S08]  /*4320*/  HMMA.16816.F32 R36, R12.reuse, R74, R24 ;  /* 0x0000004a0c24723c */ /* 0x042ff00000001818 */
[----:B------:R-:W-:Y:S08]  /*4330*/  HMMA.16816.F32 R24, R12, R88, R60 ;  /* 0x000000580c18723c */ /* 0x000ff0000000183c */
[----:B---3--:R-:W-:Y:S08]  /*4340*/  HMMA.16816.F32 R20, R16, R92, R20 ;  /* 0x0000005c1014723c */ /* 0x008ff00000001814 */
[C---:B------:R-:W-:Y:S08]  /*4350*/  HMMA.16816.F32 R40, R12.reuse, R72, R28 ;  /* 0x000000480c28723c */ /* 0x040ff0000000181c */
[C---:B------:R-:W-:Y:S08]  /*4360*/  HMMA.16816.F32 R32, R12.reuse, R76, R48 ;  /* 0x0000004c0c20723c */ /* 0x040ff00000001830 */
[C---:B------:R-:W-:Y:S08]  /*4370*/  HMMA.16816.F32 R28, R12.reuse, R78, R52 ;  /* 0x0000004e0c1c723c */ /* 0x040ff00000001834 */
[----:B------:R-:W-:Y:S08]  /*4380*/  HMMA.16816.F32 R56, R12, R90, R56 ;  /* 0x0000005a0c38723c */ /* 0x000ff00000001838 */
[C---:B------:R-:W-:Y:S08]  /*4390*/  HMMA.16816.F32 R12, R16.reuse, R94, R44 ;  /* 0x0000005e100c723c */ /* 0x040ff0000000182c */
[----:B------:R-:W-:Y:S08]  /*43a0*/  HMMA.16816.F32 R52, R16, R84, R24 ;  /* 0x000000541034723c */ /* 0x000ff00000001818 */
[----:B--2---:R-:W-:Y:S01]  /*43b0*/  HMMA.16816.F32 R24, R8, R80, R20 ;  /* 0x000000500818723c */ /* 0x004fe20000001814 */
[----:B------:R-:W1:Y:S07]  /*43c0*/  LDSM.16.M88.4 R20, [R209+0x6800] ;  /* 0x00680000d114783b */ /* 0x000e6e0000000200 */
[C---:B------:R-:W-:Y:S08]  /*43d0*/  HMMA.16816.F32 R44, R16.reuse, R68, R32 ;  /* 0x00000044102c723c */ /* 0x040ff00000001820 */
[C---:B------:R-:W-:Y:S08]  /*43e0*/  HMMA.16816.F32 R68, R16.reuse, R70, R28 ;  /* 0x000000461044723c */ /* 0x040ff0000000181c */
[----:B------:R-:W-:Y:S08]  /*43f0*/  HMMA.16816.F32 R40, R16, R64, R40 ;  /* 0x000000401028723c */ /* 0x000ff00000001828 */
[----:B------:R-:W-:Y:S07]  /*4400*/  HMMA.16816.F32 R28, R8, R82, R12 ;  /* 0x00000052081c723c */ /* 0x000fee000000180c */
[----:B------:R-:W-:Y:S01]  /*4410*/  IADD3 R12, R6, UR4, RZ ;  /* 0x00000004060c7c10 */ /* 0x000fe2000fffe0ff */
[----:B------:R-:W-:Y:S01]  /*4420*/  HMMA.16816.F32 R36, R16, R66, R36 ;  /* 0x000000421024723c */ /* 0x000fe20000001824 */
[----:B------:R-:W-:-:S02]  /*4430*/  IADD3 R13, R5, UR5, RZ ;  /* 0x00000005050d7c10 */ /* 0x000fc4000fffe0ff */
[----:B------:R-:W-:Y:S02]  /*4440*/  IADD3 R5, R2, 0x1, RZ ;  /* 0x0000000102057810 */ /* 0x000fe40007ffe0ff */
[----:B------:R-:W-:Y:S02]  /*4450*/  IADD3 R6, R6, UR5, RZ ;  /* 0x0000000506067c10 */ /* 0x000fe4000fffe0ff */
[----:B------:R-:W-:Y:S01]  /*4460*/  IMNMX R234, R12, UR16, PT ;  /* 0x000000100cea7c17 */ /* 0x000fe2000b800200 */
[----:B------:R-:W-:Y:S01]  /*4470*/  HMMA.16816.F32 R32, R16, R86, R56 ;  /* 0x000000561020723c */ /* 0x000fe20000001838 */
[----:B------:R-:W2:Y:S01]  /*4480*/  LDSM.16.M88.4 R16, [R209+0x7000] ;  /* 0x00700000d110783b */ /* 0x000ea20000000200 */
[----:B------:R-:W-:Y:S02]  /*4490*/  IMNMX R233, RZ, R13, !PT ;  /* 0x0000000dffe97217 */ /* 0x000fe40007800200 */
[----:B------:R-:W-:Y:S02]  /*44a0*/  IMNMX R232, RZ, R6, !PT ;  /* 0x00000006ffe87217 */ /* 0x000fe40007800200 */
[----:B------:R-:W-:-:S02]  /*44b0*/  ISETP.GE.AND P6, PT, R5, R235, PT ;  /* 0x000000eb0500720c */ /* 0x000fc40003fc6270 */
[C---:B------:R-:W-:Y:S01]  /*44c0*/  ISETP.GE.AND P1, PT, R5.reuse, R234, PT ;  /* 0x000000ea0500720c */ /* 0x040fe20003f26270 */
[C---:B-1----:R-:W-:Y:S01]  /*44d0*/  HMMA.16816.F32 R12, R8.reuse, R20, R40 ;  /* 0x00000014080c723c */ /* 0x042fe20000001828 */
[CC--:B------:R-:W-:Y:S02]  /*44e0*/  ISETP.LT.OR P6, PT, R5.reuse, R233.reuse, P6 ;  /* 0x000000e90500720c */ /* 0x0c0fe400037c1670 */
[----:B------:R-:W-:Y:S02]  /*44f0*/  ISETP.LT.OR P1, PT, R5, R232, P1 ;  /* 0x000000e80500720c */ /* 0x000fe40000f21670 */
[C---:B------:R-:W-:Y:S02]  /*4500*/  ISETP.LT.OR P3, PT, R2.reuse, R233, P3 ;  /* 0x000000e90200720c */ /* 0x040fe40001f61670 */
[C---:B------:R-:W-:Y:S01]  /*4510*/  IADD3 R6, R2.reuse, 0x8, RZ ;  /* 0x0000000802067810 */ /* 0x040fe20007ffe0ff */
[----:B------:R-:W-:Y:S01]  /*4520*/  HMMA.16816.F32 R20, R8, R22, R36 ;  /* 0x000000160814723c */ /* 0x000fe20000001824 */
        /* <DEDUP_REMOVED lines=10> */
[----:B------:R-:W-:Y:S02]  /*45d0*/  FSEL R41, R28, -INF , !P0 ;  /* 0xff8000001c297808 */ /* 0x000fe40004000000 */
[----:B------:R-:W-:Y:S02]  /*45e0*/  FSEL R38, R30, -INF , !P4 ;  /* 0xff8000001e267808 */ /* 0x000fe40006000000 */
[----:B------:R-:W-:-:S02]  /*45f0*/  FSEL R36, R29, -INF , !P5 ;  /* 0xff8000001d247808 */ /* 0x000fc40006800000 */
[----:B------:R-:W-:Y:S02]  /*4600*/  FSEL R37, R31, -INF , !P3 ;  /* 0xff8000001f257808 */ /* 0x000fe40005800000 */
[----:B------:R-:W1:Y:S01]  /*4610*/  LDSM.16.M88.4 R28, [R209+0x7800] ;  /* 0x00780000d11c783b */ /* 0x000e620000000200 */
[----:B------:R-:W-:Y:S01]  /*4620*/  ISETP.GE.AND P2, PT, R2, R234, PT ;  /* 0x000000ea0200720c */ /* 0x000fe20003f46270 */
[----:B------:R-:W-:-:S04]  /*4630*/  DEPBAR.LE SB0, 0x0 ;  /* 0x000080000000791a */ /* 0x000fc80000000000 */
[----:B------:R-:W-:Y:S01]  /*4640*/  BAR.SYNC.DEFER_BLOCKING 0x0 ;  /* 0x0000000000007b1d */ /* 0x000fe20000010000 */
[C---:B------:R-:W-:Y:S02]  /*4650*/  ISETP.LT.OR P2, PT, R2.reuse, R232, P2 ;  /* 0x000000e80200720c */ /* 0x040fe40001741670 */
[C---:B------:R-:W-:Y:S02]  /*4660*/  IADD3 R6, R2.reuse, 0x10, RZ ;  /* 0x0000001002067810 */ /* 0x040fe40007ffe0ff */
[----:B------:R-:W-:Y:S02]  /*4670*/  IADD3 R5, R2, 0x11, RZ ;  /* 0x0000001102057810 */ /* 0x000fe40007ffe0ff */
[----:B------:R-:W-:Y:S02]  /*4680*/  FSEL R42, R26, -INF , !P2 ;  /* 0xff8000001a2a7808 */ /* 0x000fe40005000000 */
[----:B------:R-:W-:Y:S02]  /*4690*/  FSEL R40, R25, -INF , !P6 ;  /* 0xff80000019287808 */ /* 0x000fe40007000000 */
[----:B------:R-:W-:-:S02]  /*46a0*/  FSEL R43, R27, -INF , !P1 ;  /* 0xff8000001b2b7808 */ /* 0x000fc40004800000 */
[CC--:B------:R-:W-:Y:S01]  /*46b0*/  ISETP.GE.AND P2, PT, R6.reuse, R235.reuse, PT ;  /* 0x000000eb0600720c */ /* 0x0c0fe20003f46270 */
[C---:B--2---:R-:W-:Y:S01]  /*46c0*/  HMMA.16816.F32 R24, R8.reuse, R16, R44 ;  /* 0x000000100818723c */ /* 0x044fe2000000182c */
[C---:B------:R-:W-:Y:S02]  /*46d0*/  ISETP.GE.AND P6, PT, R5.reuse, R235, PT ;  /* 0x000000eb0500720c */ /* 0x040fe40003fc6270 */
[CC--:B------:R-:W-:Y:S02]  /*46e0*/  ISETP.GE.AND P1, PT, R6.reuse, R234.reuse, PT ;  /* 0x000000ea0600720c */ /* 0x0c0fe40003f26270 */
[----:B------:R-:W-:Y:S02]  /*46f0*/  ISETP.GE.AND P0, PT, R5, R234, PT ;  /* 0x000000ea0500720c */ /* 0x000fe40003f06270 */
[C---:B------:R-:W-:Y:S01]  /*4700*/  ISETP.LT.OR P2, PT, R6.reuse, R233, P2 ;  /* 0x000000e90600720c */ /* 0x040fe20001741670 */
[----:B------:R-:W-:Y:S01]  /*4710*/  HMMA.16816.F32 R16, R8, R18, R68 ;  /* 0x000000120810723c */ /* 0x000fe20000001844 */
        /* <DEDUP_REMOVED lines=8> */
[CC--:B------:R-:W-:Y:S02]  /*47a0*/  ISETP.GE.AND P4, PT, R6.reuse, R234.reuse, PT ;  /* 0x000000ea0600720c */ /* 0x0c0fe40003f86270 */
[C---:B------:R-:W-:Y:S02]  /*47b0*/  ISETP.GE.AND P2, PT, R5.reuse, R234, PT ;  /* 0x000000ea0500720c */ /* 0x040fe40003f46270 */
[CC--:B------:R-:W-:Y:S02]  /*47c0*/  ISETP.LT.OR P3, PT, R6.reuse, R233.reuse, P3 ;  /* 0x000000e90600720c */ /* 0x0c0fe40001f61670 */
[----:B------:R-:W-:Y:S02]  /*47d0*/  ISETP.LT.OR P4, PT, R6, R232, P4 ;  /* 0x000000e80600720c */ /* 0x000fe40002781670 */
[----:B------:R-:W-:-:S02]  /*47e0*/  ISETP.LT.OR P5, PT, R5, R233, P5 ;  /* 0x000000e90500720c */ /* 0x000fc40002fa1670 */
[----:B------:R-:W-:Y:S02]  /*47f0*/  ISETP.LT.OR P2, PT, R5, R232, P2 ;  /* 0x000000e80500720c */ /* 0x000fe40001741670 */
[C---:B------:R-:W-:Y:S02]  /*4800*/  IADD3 R6, R2.reuse, 0x20, RZ ;  /* 0x0000002002067810 */ /* 0x040fe40007ffe0ff */
[----:B------:R-:W-:Y:S02]  /*4810*/  IADD3 R5, R2, 0x21, RZ ;  /* 0x0000002102057810 */ /* 0x000fe40007ffe0ff */
[----:B------:R-:W-:Y:S02]  /*4820*/  FSEL R109, R14, -INF , !P1 ;  /* 0xff8000000e6d7808 */ /* 0x000fe40004800000 */
[----:B------:R-:W-:Y:S02]  /*4830*/  FSEL R93, R13, -INF , !P6 ;  /* 0xff8000000d5d7808 */ /* 0x000fe40007000000 */
[----:B------:R-:W-:-:S02]  /*4840*/  FSEL R111, R15, -INF , !P0 ;  /* 0xff8000000f6f7808 */ /* 0x000fc40004000000 */
[----:B------:R-:W-:Y:S01]  /*4850*/  FSEL R95, R20, -INF , !P3 ;  /* 0xff800000145f7808 */ /* 0x000fe20005800000 */
[C---:B-1----:R-:W-:Y:S01]  /*4860*/  HMMA.16816.F32 R12, R8.reuse, R28, R52 ;  /* 0x0000001c080c723c */ /* 0x042fe20000001834 */
[CC--:B------:R-:W-:Y:S02]  /*4870*/  ISETP.GE.AND P1, PT, R6.reuse, R235.reuse, PT ;  /* 0x000000eb0600720c */ /* 0x0c0fe40003f26270 */
[C---:B------:R-:W-:Y:S02]  /*4880*/  ISETP.GE.AND P6, PT, R5.reuse, R235, PT ;  /* 0x000000eb0500720c */ /* 0x040fe40003fc6270 */
[CC--:B------:R-:W-:Y:S02]  /*4890*/  ISETP.GE.AND P0, PT, R6.reuse, R234.reuse, PT ;  /* 0x000000ea0600720c */ /* 0x0c0fe40003f06270 */
[----:B------:R-:W-:Y:S01]  /*48a0*/  ISETP.GE.AND P3, PT, R5, R234, PT ;  /* 0x000000ea0500720c */ /* 0x000fe20003f66270 */
[----:B------:R-:W-:Y:S01]  /*48b0*/  HMMA.16816.F32 R8, R8, R30, R32 ;  /* 0x0000001e0808723c */ /* 0x000fe20000001820 */
        /* <DEDUP_REMOVED lines=10> */
[-C--:B------:R-:W-:Y:S02]  /*4960*/  ISETP.GE.AND P2, PT, R6, R235.reuse, PT ;  /* 0x000000eb0600720c */ /* 0x080fe40003f46270 */
[C---:B------:R-:W-:Y:S02]  /*4970*/  ISETP.GE.AND P5, PT, R5.reuse, R235, PT ;  /* 0x000000eb0500720c */ /* 0x040fe40003fa6270 */
[----:B------:R-:W-:-:S02]  /*4980*/  ISETP.GE.AND P1, PT, R5, R234, PT ;  /* 0x000000ea0500720c */ /* 0x000fc40003f26270 */
[C---:B------:R-:W-:Y:S02]  /*4990*/  ISETP.GE.AND P4, PT, R6.reuse, R234, PT ;  /* 0x000000ea0600720c */ /* 0x040fe40003f86270 */
[CC--:B------:R-:W-:Y:S02]  /*49a0*/  ISETP.LT.OR P2, PT, R6.reuse, R233.reuse, P2 ;  /* 0x000000e90600720c */ /* 0x0c0fe40001741670 */
[C---:B------:R-:W-:Y:S02]  /*49b0*/  ISETP.LT.OR P5, PT, R5.reuse, R233, P5 ;  /* 0x000000e90500720c */ /* 0x040fe40002fa1670 */
[-C--:B------:R-:W-:Y:S02]  /*49c0*/  ISETP.LT.OR P1, PT, R5, R232.reuse, P1 ;  /* 0x000000e80500720c */ /* 0x080fe40000f21670 */
[----:B------:R-:W-:Y:S02]  /*49d0*/  ISETP.LT.OR P4, PT, R6, R232, P4 ;  /* 0x000000e80600720c */ /* 0x000fe40002781670 */
[----:B------:R-:W-:-:S02]  /*49e0*/  IADD3 R5, R2, 0x31, RZ ;  /* 0x0000003102057810 */ /* 0x000fc40007ffe0ff */
[----:B------:R-:W-:Y:S02]  /*49f0*/  IADD3 R6, R2, 0x30, RZ ;  /* 0x0000003002067810 */ /* 0x000fe40007ffe0ff */
[----:B------:R-:W-:Y:S02]  /*4a00*/  FSEL R135, R25, -INF , !P6 ;  /* 0xff80000019877808 */ /* 0x000fe40007000000 */
[----:B------:R-:W-:Y:S02]  /*4a10*/  FSEL R181, R16, -INF , !P2 ;  /* 0xff80000010b57808 */ /* 0x000fe40005000000 */
[----:B------:R-:W-:Y:S02]  /*4a20*/  FSEL R183, R26, -INF , !P0 ;  /* 0xff8000001ab77808 */ /* 0x000fe40004000000 */
[C---:B------:R-:W-:Y:S02]  /*4a30*/  ISETP.GE.AND P6, PT, R5.reuse, R235, PT ;  /* 0x000000eb0500720c */ /* 0x040fe40003fc6270 */
[----:B------:R-:W-:-:S02]  /*4a40*/  ISETP.GE.AND P2, PT, R5, R234, PT ;  /* 0x000000ea0500720c */ /* 0x000fc40003f46270 */
[C---:B------:R-:W-:Y:S02]  /*4a50*/  ISETP.GE.AND P0, PT, R6.reuse, R235, PT ;  /* 0x000000eb0600720c */ /* 0x040fe40003f06270 */
[CC--:B------:R-:W-:Y:S02]  /*4a60*/  ISETP.LT.OR P6, PT, R5.reuse, R233.reuse, P6 ;  /* 0x000000e90500720c */ /* 0x0c0fe400037c1670 */
[----:B------:R-:W-:Y:S02]  /*4a70*/  ISETP.LT.OR P2, PT, R5, R232, P2 ;  /* 0x000000e80500720c */ /* 0x000fe40001741670 */
[----:B------:R-:W-:Y:S02]  /*4a80*/  ISETP.LT.OR P0, PT, R6, R233, P0 ;  /* 0x000000e90600720c */ /* 0x000fe40000701670 */
[C---:B------:R-:W-:Y:S02]  /*4a90*/  IADD3 R5, R2.reuse, 0x38, RZ ;  /* 0x0000003802057810 */ /* 0x040fe40007ffe0ff */
[----:B------:R-:W-:-:S02]  /*4aa0*/  IADD3 R2, R2, 0x39, RZ ;  /* 0x0000003902027810 */ /* 0x000fc40007ffe0ff */
[----:B------:R-:W-:Y:S02]  /*4ab0*/  FSEL R252, R12, -INF , !P0 ;  /* 0xff8000000cfc7808 */ /* 0x000fe40004000000 */
[C---:B------:R-:W-:Y:S02]  /*4ac0*/  ISETP.GE.AND P0, PT, R2.reuse, R234, PT ;  /* 0x000000ea0200720c */ /* 0x040fe40003f06270 */
[----:B------:R-:W-:Y:S02]  /*4ad0*/  FSEL R201, R27, -INF , !P3 ;  /* 0xff8000001bc97808 */ /* 0x000fe40005800000 */
[----:B------:R-:W-:Y:S02]  /*4ae0*/  ISETP.LT.OR P0, PT, R2, R232, P0 ;  /* 0x000000e80200720c */ /* 0x000fe40000701670 */
[----:B------:R-:W-:Y:S02]  /*4af0*/  FSEL R182, R18, -INF , !P4 ;  /* 0xff80000012b67808 */ /* 0x000fe40006000000 */
[----:B------:R-:W-:-:S02]  /*4b00*/  FSEL R179, R11, -INF , !P0 ;  /* 0xff8000000bb37808 */ /* 0x000fc40004000000 */
[----:B------:R-:W-:Y:S02]  /*4b10*/  PLOP3.LUT P0, PT, PT, PT, UP0, 0x80, 0x0 ;  /* 0x000000000000781c */ /* 0x000fe40003f0f008 */
[----:B------:R-:W-:Y:S02]  /*4b20*/  FSEL R134, R17, -INF , !P5 ;  /* 0xff80000011867808 */ /* 0x000fe40006800000 */
[----:B------:R-:W-:Y:S02]  /*4b30*/  FSEL R200, R19, -INF , !P1 ;  /* 0xff80000013c87808 */ /* 0x000fe40004800000 */
[----:B------:R-:W-:Y:S02]  /*4b40*/  ISETP.GE.AND P3, PT, R6, R234, PT ;  /* 0x000000ea0600720c */ /* 0x000fe40003f66270 */
[-C--:B------:R-:W-:Y:S02]  /*4b50*/  ISETP.GE.AND P5, PT, R5, R235.reuse, PT ;  /* 0x000000eb0500720c */ /* 0x080fe40003fa6270 */
[----:B------:R-:W-:-:S02]  /*4b60*/  ISETP.GE.AND P4, PT, R2, R235, PT ;  /* 0x000000eb0200720c */ /* 0x000fc40003f86270 */
[C---:B------:R-:W-:Y:S02]  /*4b70*/  ISETP.GE.AND P1, PT, R5.reuse, R234, PT ;  /* 0x000000ea0500720c */ /* 0x040fe40003f26270 */
[-C--:B------:R-:W-:Y:S02]  /*4b80*/  ISETP.LT.OR P3, PT, R6, R232.reuse, P3 ;  /* 0x000000e80600720c */ /* 0x080fe40001f61670 */
[CC--:B------:R-:W-:Y:S02]  /*4b90*/  ISETP.LT.OR P5, PT, R5.reuse, R233.reuse, P5 ;  /* 0x000000e90500720c */ /* 0x0c0fe40002fa1670 */
[----:B------:R-:W-:Y:S02]  /*4ba0*/  ISETP.LT.OR P1, PT, R5, R232, P1 ;  /* 0x000000e80500720c */ /* 0x000fe40000f21670 */
[----:B------:R-:W-:Y:S02]  /*4bb0*/  ISETP.LT.OR P4, PT, R2, R233, P4 ;  /* 0x000000e90200720c */ /* 0x000fe40002781670 */
[----:B------:R-:W-:-:S02]  /*4bc0*/  FSEL R186, R14, -INF , !P3 ;  /* 0xff8000000eba7808 */ /* 0x000fc40005800000 */
[----:B------:R-:W-:Y:S02]  /*4bd0*/  FSEL R149, R13, -INF , !P6 ;  /* 0xff8000000d957808 */ /* 0x000fe40007000000 */
        /* <DEDUP_REMOVED lines=42> */
[----:B------:R1:W-:Y:S01]  /*4e80*/  @!P4 LDGSTS.E.BYPASS.LTC128B.128 [R231+0x14000], [R16.64+0x100] ;  /* 0x1400010010e7cfae */ /* 0x0003e2000b901d52 */
[----:B------:R-:W-:-:S03]  /*4e90*/  @!P4 LEA R6, P1, R2, c[0x0][0x168], 0x1 ;  /* 0x00005a000206ca11 */ /* 0x000fc600078208ff */
        /* <DEDUP_REMOVED lines=31> */
.L_x_454:
[----:B------:R-:W-:Y:S05]  /*5090*/  BSYNC B0 ;  /* 0x0000000000007941 */ /* 0x000fea0003800000 */
.L_x_453:
[----:B------:R-:W0:Y:S02]  /*50a0*/  LDGDEPBAR ;  /* 0x00000000000079af */ /* 0x000e240000000000 */
.L_x_452:
        /* <DEDUP_REMOVED lines=9> */
[----:B-1----:R-:W-:Y:S03]  /*5140*/  LDSM.16.MT88.4 R16, [R206+0x18000] ;  /* 0x01800000ce10783b */ /* 0x002fe60000004200 */
        /* <DEDUP_REMOVED lines=44> */
[----:B------:R1:W-:Y:S02]  /*5410*/  MUFU.EX2 R9, R5 ;  /* 0x0000000500097308 */ /* 0x0003e40000000800 */
[----:B------:R-:W-:-:S06]  /*5420*/  FSETP.NEU.FTZ.AND P1, PT, R132, -INF , PT ;  /* 0xff8000008400780b */ /* 0x000fcc0003f3d000 */
[----:B------:R2:W3:Y:S01]  /*5430*/  MUFU.EX2 R193, R2 ;  /* 0x0000000200c17308 */ /* 0x0004e20000000800 */
[----:B-1----:R-:W-:-:S07]  /*5440*/  FFMA.FTZ R5, R41, c[0x0][0x23c], -R8 ;  /* 0x00008f0029057a23 */ /* 0x002fce0000010808 */
[----:B------:R1:W-:Y:S01]  /*5450*/  MUFU.EX2 R151, R5 ;  /* 0x0000000500977308 */ /* 0x0003e20000000800 */
[----:B--2---:R-:W-:Y:S01]  /*5460*/  FMUL.FTZ R2, R132, c[0x0][0x23c] ;  /* 0x00008f0084027a20 */ /* 0x004fe20000410000 */
[----:B---3--:R-:W-:-:S04]  /*5470*/  F2FP.PACK_AB R4, R193, R9 ;  /* 0x00000009c104723e */ /* 0x008fc800000000ff */
[----:B------:R-:W-:-:S05]  /*5480*/  FSEL R2, R2, RZ, P1 ;  /* 0x000000ff02027208 */ /* 0x000fca0000800000 */
[----:B------:R-:W-:Y:S02]  /*5490*/  FFMA.FTZ R3, R43, c[0x0][0x23c], -R2 ;  /* 0x00008f002b037a23 */ /* 0x000fe40000010802 */
[----:B-1----:R-:W-:Y:S02]  /*54a0*/  FFMA.FTZ R5, R36, c[0x0][0x23c], -R8 ;  /* 0x00008f0024057a23 */ /* 0x002fe40000010808 */
[----:B------:R1:W-:Y:S08]  /*54b0*/  MUFU.EX2 R194, R3 ;  /* 0x0000000300c27308 */ /* 0x0003f00000000800 */
[----:B------:R2:W3:Y:S01]  /*54c0*/  MUFU.EX2 R10, R5 ;  /* 0x00000005000a7308 */ /* 0x0004e20000000800 */
[----:B-1----:R-:W-:-:S07]  /*54d0*/  FFMA.FTZ R3, R38, c[0x0][0x23c], -R2 ;  /* 0x00008f0026037a23 */ /* 0x002fce0000010802 */
[----:B------:R1:W-:Y:S01]  /*54e0*/  MUFU.EX2 R187, R3 ;  /* 0x0000000300bb7308 */ /* 0x0003e20000000800 */
[--C-:B--2---:R-:W-:Y:S01]  /*54f0*/  FFMA.FTZ R5, R42, c[0x0][0x23c], -R2.reuse ;  /* 0x00008f002a057a23 */ /* 0x104fe20000010802 */
[----:B---3--:R-:W-:Y:S01]  /*5500*/  F2FP.PACK_AB R6, R10, R151 ;  /* 0x000000970a06723e */ /* 0x008fe200000000ff */
[----:B------:R-:W2:Y:S05]  /*5510*/  LDSM.16.MT88.4 R40, [R205+0x1a000] ;  /* 0x01a00000cd28783b */ /* 0x000eaa0000004200 */
[----:B------:R-:W3:Y:S01]  /*5520*/  MUFU.EX2 R176, R5 ;  /* 0x0000000500b07308 */ /* 0x000ee20000000800 */
[----:B-1----:R-:W-:Y:S02]  /*5530*/  FFMA.FTZ R3, R37, c[0x0][0x23c], -R2 ;  /* 0x00008f0025037a23 */ /* 0x002fe40000010802 */
[----:B------:R-:W-:Y:S05]  /*5540*/  LDSM.16.MT88.4 R36, [R206+0x1a000] ;  /* 0x01a00000ce24783b */ /* 0x000fea0000004200 */
[----:B------:R-:W1:Y:S01]  /*5550*/  MUFU.EX2 R150, R3 ;  /* 0x0000000300967308 */ /* 0x000e620000000800 */
[----:B---3--:R-:W-:-:S02]  /*5560*/  F2FP.PACK_AB R5, R194, R176 ;  /* 0x000000b0c205723e */ /* 0x008fc400000000ff */
[----:B-1----:R-:W-:-:S07]  /*5570*/  F2FP.PACK_AB R7, R150, R187 ;  /* 0x000000bb9607723e */ /* 0x002fce00000000ff */
[C---:B------:R-:W-:Y:S08]  /*5580*/  HMMA.16816.F32 R68, R4.reuse, R20, RZ ;  /* 0x000000140444723c */ /* 0x040ff000000018ff */
[C---:B--2---:R-:W-:Y:S08]  /*5590*/  HMMA.16816.F32 R60, R4.reuse, R40, RZ ;  /* 0x00000028043c723c */ /* 0x044ff000000018ff */
[C---:B------:R-:W-:Y:S01]  /*55a0*/  HMMA.16816.F32 R80, R4.reuse, R42, RZ ;  /* 0x0000002a0450723c */ /* 0x040fe200000018ff */
[----:B------:R-:W1:Y:S07]  /*55b0*/  LDSM.16.MT88.4 R40, [R207+0x1c000] ;  /* 0x01c00000cf28783b */ /* 0x000e6e0000004200 */
[C---:B------:R-:W-:Y:S01]  /*55c0*/  HMMA.16816.F32 R96, R4.reuse, R22, RZ ;  /* 0x000000160460723c */ /* 0x040fe200000018ff */
[----:B------:R-:W2:Y:S07]  /*55d0*/  LDSM.16.MT88.4 R20, [R205+0x1c000] ;  /* 0x01c00000cd14783b */ /* 0x000eae0000004200 */
[C---:B------:R-:W-:Y:S08]  /*55e0*/  HMMA.16816.F32 R64, R4.reuse, R16, RZ ;  /* 0x000000100440723c */ /* 0x040ff000000018ff */
[C---:B------:R-:W-:Y:S01]  /*55f0*/  HMMA.16816.F32 R88, R4.reuse, R18, RZ ;  /* 0x000000120458723c */ /* 0x040fe200000018ff */
[----:B------:R-:W3:Y:S07]  /*5600*/  LDSM.16.MT88.4 R16, [R206+0x1c000] ;  /* 0x01c00000ce10783b */ /* 0x000eee0000004200 */
[C---:B------:R-:W-:Y:S08]  /*5610*/  HMMA.16816.F32 R104, R4.reuse, R12, RZ ;  /* 0x0000000c0468723c */ /* 0x040ff000000018ff */
[C---:B------:R-:W-:Y:S01]  /*5620*/  HMMA.16816.F32 R112, R4.reuse, R14, RZ ;  /* 0x0000000e0470723c */ /* 0x040fe200000018ff */
[----:B------:R-:W4:Y:S07]  /*5630*/  LDSM.16.MT88.4 R12, [R208+0x1c000] ;  /* 0x01c00000d00c783b */ /* 0x000f2e0000004200 */
[C---:B------:R-:W-:Y:S08]  /*5640*/  HMMA.16816.F32 R100, R4.reuse, R28, RZ ;  /* 0x0000001c0464723c */ /* 0x040ff000000018ff */
[C---:B------:R-:W-:Y:S01]  /*5650*/  HMMA.16816.F32 R84, R4.reuse, R30, RZ ;  /* 0x0000001e0454723c */ /* 0x040fe200000018ff */
[----:B------:R-:W5:Y:S07]  /*5660*/  LDSM.16.MT88.4 R28, [R205+0x1e000] ;  /* 0x01e00000cd1c783b */ /* 0x000f6e0000004200 */
[C---:B-1----:R-:W-:Y:S01]  /*5670*/  HMMA.16816.F32 R156, R4.reuse, R40, RZ ;  /* 0x00000028049c723c */ /* 0x042fe200000018ff */
[----:B------:R1:W-:Y:S06]  /*5680*/  MUFU.EX2 R41, R0 ;  /* 0x0000000000297308 */ /* 0x0003ec0000000800 */
[----:B------:R-:W-:Y:S01]  /*5690*/  IMAD.MOV.U32 R40, RZ, RZ, R192 ;  /* 0x000000ffff287224 */ /* 0x000fe200078e00c0 */
[C---:B--2---:R-:W-:Y:S08]  /*56a0*/  HMMA.16816.F32 R116, R4.reuse, R20, RZ ;  /* 0x000000140474723c */ /* 0x044ff000000018ff */
[C---:B------:R-:W-:Y:S01]  /*56b0*/  HMMA.16816.F32 R120, R4.reuse, R22, RZ ;  /* 0x000000160478723c */ /* 0x040fe200000018ff */
[--C-:B-1----:R-:W-:Y:S01]  /*56c0*/  FFMA.FTZ R0, R93, c[0x0][0x23c], -R8.reuse ;  /* 0x00008f005d007a23 */ /* 0x102fe20000010808 */
[----:B------:R-:W1:Y:S03]  /*56d0*/  LDSM.16.MT88.4 R20, [R206+0x1e000] ;  /* 0x01e00000ce14783b */ /* 0x000e660000004200 */
[----:B------:R2:W-:Y:S03]  /*56e0*/  MUFU.EX2 R202, R0 ;  /* 0x0000000000ca7308 */ /* 0x0005e60000000800 */
[C---:B---3--:R-:W-:Y:S08]  /*56f0*/  HMMA.16816.F32 R124, R4.reuse, R16, RZ ;  /* 0x00000010047c723c */ /* 0x048ff000000018ff */
[----:B------:R-:W-:Y:S01]  /*5700*/  HMMA.16816.F32 R128, R4, R18, RZ ;  /* 0x000000120480723c */ /* 0x000fe200000018ff */
[----:B------:R-:W3:Y:S01]  /*5710*/  LDSM.16.MT88.4 R16, [R208+0x1e000] ;  /* 0x01e00000d010783b */ /* 0x000ee20000004200 */
[----:B--2---:R-:W-:-:S06]  /*5720*/  FFMA.FTZ R0, R95, c[0x0][0x23c], -R8 ;  /* 0x00008f005f007a23 */ /* 0x004fcc0000010808 */
[C---:B----4-:R-:W-:Y:S01]  /*5730*/  HMMA.16816.F32 R136, R4.reuse, R12, RZ ;  /* 0x0000000c0488723c */ /* 0x050fe200000018ff */
[----:B------:R2:W4:Y:S07]  /*5740*/  MUFU.EX2 R172, R0 ;  /* 0x0000000000ac7308 */ /* 0x00052e0000000800 */
[C---:B------:R-:W-:Y:S01]  /*5750*/  HMMA.16816.F32 R144, R4.reuse, R14, RZ ;  /* 0x0000000e0490723c */ /* 0x040fe200000018ff */
[----:B------:R-:W1:Y:S07]  /*5760*/  LDSM.16.MT88.4 R12, [R207+0x1e000] ;  /* 0x01e00000cf0c783b */ /* 0x000e6e0000004200 */
[----:B-----5:R-:W-:Y:S01]  /*5770*/  HMMA.16816.F32 R140, R4, R28, RZ ;  /* 0x0000001c048c723c */ /* 0x020fe200000018ff */
[----:B--2---:R-:W-:-:S04]  /*5780*/  FFMA.FTZ R0, R92, c[0x0][0x23c], -R8 ;  /* 0x00008f005c007a23 */ /* 0x004fc80000010808 */
[----:B------:R2:W-:Y:S03]  /*5790*/  MUFU.EX2 R3, R0 ;  /* 0x0000000000037308 */ /* 0x0005e60000000800 */
[C---:B------:R-:W-:Y:S01]  /*57a0*/  HMMA.16816.F32 R160, R4.reuse, R30, RZ ;  /* 0x0000001e04a0723c */ /* 0x040fe200000018ff */
[----:B------:R-:W5:Y:S07]  /*57b0*/  LDSM.16.MT88.4 R28, [R205+0x18800] ;  /* 0x01880000cd1c783b */ /* 0x000f6e0000004200 */
[----:B------:R-:W-:Y:S01]  /*57c0*/  HMMA.16816.F32 R48, R4, R24, RZ ;  /* 0x000000180430723c */ /* 0x000fe200000018ff */
[----:B--2---:R-:W-:-:S07]  /*57d0*/  FFMA.FTZ R0, R109, c[0x0][0x23c], -R2 ;  /* 0x00008f006d007a23 */ /* 0x004fce0000010802 */
[C---:B------:R-:W-:Y:S01]  /*57e0*/  HMMA.16816.F32 R72, R4.reuse, R26, RZ ;  /* 0x0000001a0448723c */ /* 0x040fe200000018ff */
[----:B------:R2:W-:Y:S01]  /*57f0*/  MUFU.EX2 R11, R0 ;  /* 0x00000000000b7308 */ /* 0x0005e20000000800 */
[----:B------:R-:W-:Y:S06]  /*5800*/  LDSM.16.MT88.4 R24, [R206+0x18800] ;  /* 0x01880000ce18783b */ /* 0x000fec0000004200 */
[C---:B------:R-:W-:Y:S08]  /*5810*/  HMMA.16816.F32 R56, R4.reuse, R36, RZ ;  /* 0x000000240438723c */ /* 0x040ff000000018ff */
[C---:B------:R-:W-:Y:S01]  /*5820*/  HMMA.16816.F32 R44, R4.reuse, R38, RZ ;  /* 0x00000026042c723c */ /* 0x040fe200000018ff */
[--C-:B--2---:R-:W-:Y:S01]  /*5830*/  FFMA.FTZ R0, R111, c[0x0][0x23c], -R2.reuse ;  /* 0x00008f006f007a23 */ /* 0x104fe20000010802 */
[----:B------:R-:W2:Y:S03]  /*5840*/  LDSM.16.MT88.4 R36, [R208+0x18800] ;  /* 0x01880000d024783b */ /* 0x000ea60000004200 */
[----:B------:R1:W1:Y:S03]  /*5850*/  MUFU.EX2 R203, R0 ;  /* 0x0000000000cb7308 */ /* 0x0002660000000800 */
[C---:B------:R-:W-:Y:S08]  /*5860*/  HMMA.16816.F32 R52, R4.reuse, R32, RZ ;  /* 0x000000200434723c */ /* 0x040ff000000018ff */
[----:B------:R-:W-:Y:S01]  /*5870*/  HMMA.16816.F32 R76, R4, R34, RZ ;  /* 0x00000022044c723c */ /* 0x000fe200000018ff */
[----:B-1----:R-:W-:-:S07]  /*5880*/  FFMA.FTZ R0, R94, c[0x0][0x23c], -R2 ;  /* 0x00008f005e007a23 */ /* 0x002fce0000010802 */
[C---:B------:R-:W-:Y:S01]  /*5890*/  HMMA.16816.F32 R152, R4.reuse, R42, RZ ;  /* 0x0000002a0498723c */ /* 0x040fe200000018ff */
[----:B------:R1:W-:Y:S06]  /*58a0*/  MUFU.EX2 R148, R0 ;  /* 0x0000000000947308 */ /* 0x0003ec0000000800 */
[----:B------:R-:W-:Y:S01]  /*58b0*/  MOV R43, R187 ;  /* 0x000000bb002b7202 */ /* 0x000fe20000000f00 */
[----:B------:R-:W-:Y:S01]  /*58c0*/  HMMA.16816.F32 R164, R4, R20, RZ ;  /* 0x0000001404a4723c */ /* 0x000fe200000018ff */
[----:B------:R-:W-:-:S07]  /*58d0*/  IMAD.MOV.U32 R42, RZ, RZ, R184 ;  /* 0x000000ffff2a7224 */ /* 0x000fce00078e00b8 */
[C---:B------:R-:W-:Y:S01]  /*58e0*/  HMMA.16816.F32 R168, R4.reuse, R22, RZ ;  /* 0x0000001604a8723c */ /* 0x040fe200000018ff */
[----:B-1----:R-:W-:Y:S01]  /*58f0*/  FFMA.FTZ R0, R108, c[0x0][0x23c], -R2 ;  /* 0x00008f006c007a23 */ /* 0x002fe20000010802 */
[----:B------:R-:W1:Y:S03]  /*5900*/  LDSM.16.MT88.4 R20, [R207+0x18800] ;  /* 0x01880000cf14783b */ /* 0x000e660000004200 */
[----:B------:R4:W1:Y:S03]  /*5910*/  MUFU.EX2 R185, R0 ;  /* 0x0000000000b97308 */ /* 0x0008660000000800 */
[C---:B---3--:R-:W-:Y:S08]  /*5920*/  HMMA.16816.F32 R92, R4.reuse, R16, RZ ;  /* 0x00000010045c723c */ /* 0x048ff000000018ff */
[----:B------:R-:W-:Y:S01]  /*5930*/  HMMA.16816.F32 R188, R4, R18, RZ ;  /* 0x0000001204bc723c */ /* 0x000fe200000018ff */
[----:B----4-:R-:W-:-:S07]  /*5940*/  MOV R0, R172 ;  /* 0x000000ac00007202 */ /* 0x010fce0000000f00 */
[C---:B------:R-:W-:Y:S08]  /*5950*/  HMMA.16816.F32 R244, R4.reuse, R12, RZ ;  /* 0x0000000c04f4723c */ /* 0x040ff000000018ff */
[----:B------:R-:W-:Y:S07]  /*5960*/  HMMA.16816.F32 R248, R4, R14, RZ ;  /* 0x0000000e04f8723c */ /* 0x000fee00000018ff */
[----:B------:R-:W-:-:S02]  /*5970*/  F2FP.PACK_AB R4, R202, R41 ;  /* 0x00000029ca04723e */ /* 0x000fc400000000ff */
[----:B------:R-:W-:Y:S02]  /*5980*/  F2FP.PACK_AB R5, R203, R11 ;  /* 0x0000000bcb05723e */ /* 0x000fe400000000ff */
[----:B------:R-:W-:Y:S02]  /*5990*/  F2FP.PACK_AB R6, R3, R0 ;  /* 0x000000000306723e */ /* 0x000fe400000000ff */
[----:B-1----:R-:W-:-:S07]  /*59a0*/  F2FP.PACK_AB R7, R185, R148 ;  /* 0x00000094b907723e */ /* 0x002fce00000000ff */
[C---:B-----5:R-:W-:Y:S08]  /*59b0*/  HMMA.16816.F32 R12, R4.reuse, R30, R96 ;  /* 0x0000001e040c723c */ /* 0x060ff00000001860 */
[C---:B------:R-:W-:Y:S07]  /*59c0*/  HMMA.16816.F32 R16, R4.reuse, R28, R68 ;  /* 0x0000001c0410723c */ /* 0x040fee0000001844 */
[----:B------:R-:W-:Y:S01]  /*59d0*/  MOV R71, R179 ;  /* 0x000000b300477202 */ /* 0x000fe20000000f00 */
[----:B--2---:R-:W-:Y:S01]  /*59e0*/  HMMA.16816.F32 R240, R4, R36, R104 ;  /* 0x0000002404f0723c */ /* 0x004fe20000001868 */
[----:B------:R-:W-:Y:S01]  /*59f0*/  IMAD.MOV.U32 R68, RZ, RZ, R178 ;  /* 0x000000ffff447224 */ /* 0x000fe200078e00b2 */
[----:B------:R-:W-:Y:S01]  /*5a00*/  MOV R69, R177 ;  /* 0x000000b100457202 */ /* 0x000fe20000000f00 */
[----:B------:R-:W-:-:S05]  /*5a10*/  IMAD.MOV.U32 R70, RZ, RZ, R176 ;  /* 0x000000ffff467224 */ /* 0x000fca00078e00b0 */
[----:B------:R-:W-:Y:S01]  /*5a20*/  IMAD.MOV.U32 R31, RZ, RZ, R14 ;  /* 0x000000ffff1f7224 */ /* 0x000fe200078e000e */
[----:B------:R-:W-:Y:S01]  /*5a30*/  MOV R30, R15 ;  /* 0x0000000f001e7202 */ /* 0x000fe20000000f00 */
[----:B------:R-:W-:Y:S01]  /*5a40*/  IMAD.MOV.U32 R29, RZ, RZ, R13 ;  /* 0x000000ffff1d7224 */ /* 0x000fe200078e000d */
[----:B------:R-:W-:Y:S01]  /*5a50*/  MOV R28, R12 ;  /* 0x0000000c001c7202 */ /* 0x000fe20000000f00 */
[C---:B------:R-:W-:Y:S01]  /*5a60*/  HMMA.16816.F32 R236, R4.reuse, R38, R112 ;  /* 0x0000002604ec723c */ /* 0x040fe20000001870 */
[----:B------:R-:W-:Y:S01]  /*5a70*/  IMAD.MOV.U32 R36, RZ, RZ, R31 ;  /* 0x000000ffff247224 */ /* 0x000fe200078e001f */
[----:B------:R-:W-:Y:S02]  /*5a80*/  MOV R37, R30 ;  /* 0x0000001e00257202 */ /* 0x000fe40000000f00 */
[----:B------:R-:W-:Y:S01]  /*5a90*/  IMAD.MOV.U32 R35, RZ, RZ, R17 ;  /* 0x000000ffff237224 */ /* 0x000fe200078e0011 */
[----:B------:R-:W-:Y:S01]  /*5aa0*/  MOV R34, R18 ;  /* 0x0000001200227202 */ /* 0x000fe20000000f00 */
[----:B------:R-:W-:Y:S01]  /*5ab0*/  IMAD.MOV.U32 R33, RZ, RZ, R19 ;  /* 0x000000ffff217224 */ /* 0x000fe200078e0013 */
[----:B------:R-:W-:Y:S01]  /*5ac0*/  MOV R32, R16 ;  /* 0x0000001000207202 */ /* 0x000fe20000000f00 */
[C---:B------:R-:W-:Y:S01]  /*5ad0*/  HMMA.16816.F32 R12, R4.reuse, R24, R64 ;  /* 0x00000018040c723c */ /* 0x040fe20000001840 */
[----:B------:R-:W1:Y:S01]  /*5ae0*/  LDSM.16.MT88.4 R16, [R205+0x1a800] ;  /* 0x01a80000cd10783b */ /* 0x000e620000004200 */
[----:B------:R-:W-:Y:S01]  /*5af0*/  IMAD.MOV.U32 R97, RZ, RZ, R35 ;  /* 0x000000ffff617224 */ /* 0x000fe200078e0023 */
[----:B------:R-:W-:Y:S01]  /*5b00*/  MOV R98, R34 ;  /* 0x0000002200627202 */ /* 0x000fe20000000f00 */
[----:B------:R-:W-:Y:S01]  /*5b10*/  IMAD.MOV.U32 R99, RZ, RZ, R33 ;  /* 0x000000ffff637224 */ /* 0x000fe200078e0021 */
[----:B------:R-:W-:Y:S01]  /*5b20*/  MOV R96, R32 ;  /* 0x0000002000607202 */ /* 0x000fe20000000f00 */
[----:B------:R-:W-:Y:S01]  /*5b30*/  IMAD.MOV.U32 R39, RZ, RZ, R29 ;  /* 0x000000ffff277224 */ /* 0x000fe200078e001d */
[----:B------:R-:W2:Y:S01]  /*5b40*/  LDSM.16.MT88.4 R32, [R207+0x1a800] ;  /* 0x01a80000cf20783b */ /* 0x000ea20000004200 */
[----:B------:R-:W-:Y:S01]  /*5b50*/  HMMA.16816.F32 R24, R4, R26, R88 ;  /* 0x0000001a0418723c */ /* 0x000fe20000001858 */
[----:B------:R-:W-:-:S02]  /*5b60*/  MOV R38, R28 ;  /* 0x0000001c00267202 */ /* 0x000fc40000000f00 */
[----:B------:R-:W-:Y:S04]  /*5b70*/  LDSM.16.MT88.4 R28, [R205+0x1c800] ;  /* 0x01c80000cd1c783b */ /* 0x000fe80000004200 */
[----:B------:R-:W-:Y:S01]  /*5b80*/  IMAD.MOV.U32 R90, RZ, RZ, R186 ;  /* 0x000000ffff5a7224 */ /* 0x000fe200078e00ba */
[----:B------:R-:W-:Y:S01]  /*5b90*/  MOV R91, R185 ;  /* 0x000000b9005b7202 */ /* 0x000fe20000000f00 */
[----:B------:R-:W-:Y:S01]  /*5ba0*/  IMAD.MOV.U32 R88, RZ, RZ, R194 ;  /* 0x000000ffff587224 */ /* 0x000fe200078e00c2 */
[----:B------:R-:W-:Y:S01]  /*5bb0*/  MOV R89, R193 ;  /* 0x000000c100597202 */ /* 0x000fe20000000f00 */
[C---:B------:R-:W-:Y:S05]  /*5bc0*/  HMMA.16816.F32 R196, R4.reuse, R20, R100 ;  /* 0x0000001404c4723c */ /* 0x040fea0000001864 */
[----:B------:R-:W-:Y:S01]  /*5bd0*/  IMAD.MOV.U32 R175, RZ, RZ, R13 ;  /* 0x000000ffffaf7224 */ /* 0x000fe200078e000d */
[----:B------:R-:W-:Y:S01]  /*5be0*/  MOV R174, R14 ;  /* 0x0000000e00ae7202 */ /* 0x000fe20000000f00 */
[----:B------:R-:W-:Y:S01]  /*5bf0*/  IMAD.MOV.U32 R173, RZ, RZ, R15 ;  /* 0x000000ffffad7224 */ /* 0x000fe200078e000f */
[----:B------:R-:W-:Y:S01]  /*5c00*/  MOV R172, R12 ;  /* 0x0000000c00ac7202 */ /* 0x000fe20000000f00 */
[C---:B------:R-:W-:Y:S01]  /*5c10*/  HMMA.16816.F32 R108, R4.reuse, R22, R84 ;  /* 0x00000016046c723c */ /* 0x040fe20000001854 */
[----:B------:R-:W3:Y:S03]  /*5c20*/  LDSM.16.MT88.4 R12, [R206+0x1a800] ;  /* 0x01a80000ce0c783b */ /* 0x000ee60000004200 */
[----:B------:R-:W-:Y:S01]  /*5c30*/  IMAD.MOV.U32 R67, RZ, RZ, R24 ;  /* 0x000000ffff437224 */ /* 0x000fe200078e0018 */
[----:B------:R-:W-:Y:S01]  /*5c40*/  MOV R66, R25 ;  /* 0x0000001900427202 */ /* 0x000fe20000000f00 */
[----:B------:R-:W-:Y:S01]  /*5c50*/  IMAD.MOV.U32 R65, RZ, RZ, R26 ;  /* 0x000000ffff417224 */ /* 0x000fe200078e001a */
[----:B------:R-:W-:Y:S01]  /*5c60*/  MOV R64, R27 ;  /* 0x0000001b00407202 */ /* 0x000fe20000000f00 */
[----:B------:R-:W-:Y:S04]  /*5c70*/  LDSM.16.MT88.4 R20, [R207+0x1c800] ;  /* 0x01c80000cf14783b */ /* 0x000fe80000004200 */
[----:B------:R-:W4:Y:S01]  /*5c80*/  LDSM.16.MT88.4 R24, [R208+0x1a800] ;  /* 0x01a80000d018783b */ /* 0x000f220000004200 */
[C---:B-1----:R-:W-:Y:S08]  /*5c90*/  HMMA.16816.F32 R112, R4.reuse, R16, R60 ;  /* 0x000000100470723c */ /* 0x042ff0000000183c */
[C---:B------:R-:W-:Y:S01]  /*5ca0*/  HMMA.16816.F32 R184, R4.reuse, R18, R80 ;  /* 0x0000001204b8723c */ /* 0x040fe20000001850 */
[----:B------:R-:W1:Y:S06]  /*5cb0*/  LDSM.16.MT88.4 R16, [R206+0x1c800] ;  /* 0x01c80000ce10783b */ /* 0x000e6c0000004200 */
[----:B------:R-:W-:Y:S01]  /*5cc0*/  MOV R81, R175 ;  /* 0x000000af00517202 */ /* 0x000fe20000000f00 */
[----:B------:R-:W-:Y:S01]  /*5cd0*/  IMAD.MOV.U32 R82, RZ, RZ, R174 ;  /* 0x000000ffff527224 */ /* 0x000fe200078e00ae */
[----:B------:R-:W-:Y:S01]  /*5ce0*/  MOV R83, R173 ;  /* 0x000000ad00537202 */ /* 0x000fe20000000f00 */
[----:B------:R-:W-:Y:S01]  /*5cf0*/  IMAD.MOV.U32 R80, RZ, RZ, R172 ;  /* 0x000000ffff507224 */ /* 0x000fe200078e00ac */
[C---:B--2---:R-:W-:Y:S07]  /*5d00*/  HMMA.16816.F32 R104, R4.reuse, R32, R48 ;  /* 0x000000200468723c */ /* 0x044fee0000001830 */
[----:B------:R-:W-:Y:S01]  /*5d10*/  MOV R33, R88 ;  /* 0x0000005800217202 */ /* 0x000fe20000000f00 */
[----:B------:R-:W-:Y:S01]  /*5d20*/  IMAD.MOV.U32 R32, RZ, RZ, R89 ;  /* 0x000000ffff207224 */ /* 0x000fe200078e0059 */
[C---:B---3--:R-:W-:Y:S08]  /*5d30*/  HMMA.16816.F32 R192, R4.reuse, R12, R56 ;  /* 0x0000000c04c0723c */ /* 0x048ff00000001838 */
[C---:B------:R-:W-:Y:S01]  /*5d40*/  HMMA.16816.F32 R176, R4.reuse, R14, R44 ;  /* 0x0000000e04b0723c */ /* 0x040fe2000000182c */
[----:B------:R-:W2:Y:S06]  /*5d50*/  LDSM.16.MT88.4 R12, [R208+0x1c800] ;  /* 0x01c80000d00c783b */ /* 0x000eac0000004200 */
[----:B------:R-:W-:Y:S01]  /*5d60*/  MOV R47, R151 ;  /* 0x00000097002f7202 */ /* 0x000fe20000000f00 */
[----:B------:R-:W-:Y:S01]  /*5d70*/  IMAD.MOV.U32 R46, RZ, RZ, R150 ;  /* 0x000000ffff2e7224 */ /* 0x000fe200078e0096 */
[----:B------:R-:W-:Y:S01]  /*5d80*/  MOV R45, R149 ;  /* 0x00000095002d7202 */ /* 0x000fe20000000f00 */
[----:B------:R-:W-:Y:S01]  /*5d90*/  IMAD.MOV.U32 R44, RZ, RZ, R148 ;  /* 0x000000ffff2c7224 */ /* 0x000fe200078e0094 */
[C---:B----4-:R-:W-:Y:S08]  /*5da0*/  HMMA.16816.F32 R172, R4.reuse, R24, R52 ;  /* 0x0000001804ac723c */ /* 0x050ff00000001834 */
[C---:B------:R-:W-:Y:S01]  /*5db0*/  HMMA.16816.F32 R148, R4.reuse, R26, R76 ;  /* 0x0000001a0494723c */ /* 0x040fe2000000184c */
[----:B------:R-:W3:Y:S07]  /*5dc0*/  LDSM.16.MT88.4 R24, [R205+0x1e800] ;  /* 0x01e80000cd18783b */ /* 0x000eee0000004200 */
[C---:B------:R-:W-:Y:S07]  /*5dd0*/  HMMA.16816.F32 R76, R4.reuse, R34, R72 ;  /* 0x00000022044c723c */ /* 0x040fee0000001848 */
[----:B------:R-:W-:Y:S01]  /*5de0*/  MOV R35, R90 ;  /* 0x0000005a00237202 */ /* 0x000fe20000000f00 */
[----:B------:R-:W-:Y:S01]  /*5df0*/  HMMA.16816.F32 R72, R4, R28, R116 ;  /* 0x0000001c0448723c */ /* 0x000fe20000001874 */
[----:B------:R-:W-:-:S06]  /*5e00*/  IMAD.MOV.U32 R34, RZ, RZ, R91 ;  /* 0x000000ffff227224 */ /* 0x000fcc00078e005b */
[----:B------:R-:W-:Y:S01]  /*5e10*/  MOV R119, R68 ;  /* 0x0000004400777202 */ /* 0x000fe20000000f00 */
[----:B------:R-:W-:Y:S01]  /*5e20*/  HMMA.16816.F32 R56, R4, R30, R120 ;  /* 0x0000001e0438723c */ /* 0x000fe20000001878 */
[----:B------:R-:W4:Y:S01]  /*5e30*/  LDSM.16.MT88.4 R28, [R206+0x1e800] ;  /* 0x01e80000ce1c783b */ /* 0x000f220000004200 */
[----:B------:R-:W-:Y:S01]  /*5e40*/  IMAD.MOV.U32 R118, RZ, RZ, R69 ;  /* 0x000000ffff767224 */ /* 0x000fe200078e0045 */
[----:B------:R-:W-:Y:S01]  /*5e50*/  MOV R117, R70 ;  /* 0x0000004600757202 */ /* 0x000fe20000000f00 */
[----:B------:R-:W-:-:S03]  /*5e60*/  IMAD.MOV.U32 R116, RZ, RZ, R71 ;  /* 0x000000ffff747224 */ /* 0x000fc600078e0047 */
[----:B------:R-:W-:Y:S01]  /*5e70*/  MOV R123, R42 ;  /* 0x0000002a007b7202 */ /* 0x000fe20000000f00 */
[----:B-1----:R-:W-:Y:S01]  /*5e80*/  HMMA.16816.F32 R52, R4, R18, R128 ;  /* 0x000000120434723c */ /* 0x002fe20000001880 */
[----:B------:R-:W-:Y:S01]  /*5e90*/  IMAD.MOV.U32 R122, RZ, RZ, R43 ;  /* 0x000000ffff7a7224 */ /* 0x000fe200078e002b */
[----:B------:R-:W-:Y:S01]  /*5ea0*/  MOV R121, R40 ;  /* 0x0000002800797202 */ /* 0x000fe20000000f00 */
[----:B------:R-:W-:-:S04]  /*5eb0*/  IMAD.MOV.U32 R120, RZ, RZ, R41 ;  /* 0x000000ffff787224 */ /* 0x000fc800078e0029 */
[----:B------:R-:W-:Y:S01]  /*5ec0*/  MOV R130, R0 ;  /* 0x0000000000827202 */ /* 0x000fe20000000f00 */
[----:B------:R-:W-:Y:S01]  /*5ed0*/  FFMA.FTZ R0, R180, c[0x0][0x23c], -R8 ;  /* 0x00008f00b4007a23 */ /* 0x000fe20000010808 */
[----:B------:R-:W-:Y:S01]  /*5ee0*/  HMMA.16816.F32 R40, R4, R16, R124 ;  /* 0x000000100428723c */ /* 0x000fe2000000187c */
[----:B------:R-:W-:Y:S01]  /*5ef0*/  IMAD.MOV.U32 R131, RZ, RZ, R3 ;  /* 0x000000ffff837224 */ /* 0x000fe200078e0003 */
[----:B------:R-:W1:Y:S01]  /*5f00*/  LDSM.16.MT88.4 R16, [R208+0x1e800] ;  /* 0x01e80000d010783b */ /* 0x000e620000004200 */
[----:B------:R5:W-:Y:S01]  /*5f10*/  MUFU.EX2 R129, R0 ;  /* 0x0000000000817308 */ /* 0x000be20000000800 */
[----:B------:R-:W-:-:S04]  /*5f20*/  MOV R180, R47 ;  /* 0x0000002f00b47202 */ /* 0x000fc80000000f00 */
[C---:B--2---:R-:W-:Y:S07]  /*5f30*/  HMMA.16816.F32 R48, R4.reuse, R12, R136 ;  /* 0x0000000c0430723c */ /* 0x044fee0000001888 */
[----:B------:R-:W-:Y:S01]  /*5f40*/  IMAD.MOV.U32 R136, RZ, RZ, R96 ;  /* 0x000000ffff887224 */ /* 0x000fe200078e0060 */
[C---:B------:R-:W-:Y:S01]  /*5f50*/  HMMA.16816.F32 R68, R4.reuse, R14, R144 ;  /* 0x0000000e0444723c */ /* 0x040fe20000001890 */
[----:B------:R-:W2:Y:S01]  /*5f60*/  LDSM.16.MT88.4 R12, [R207+0x1e800] ;  /* 0x01e80000cf0c783b */ /* 0x000ea20000004200 */
[----:B------:R-:W-:Y:S01]  /*5f70*/  MOV R137, R97 ;  /* 0x0000006100897202 */ /* 0x000fe20000000f00 */
[----:B-----5:R-:W-:Y:S01]  /*5f80*/  FFMA.FTZ R0, R135, c[0x0][0x23c], -R8 ;  /* 0x00008f0087007a23 */ /* 0x020fe20000010808 */
[----:B------:R-:W-:Y:S01]  /*5f90*/  MOV R139, R99 ;  /* 0x00000063008b7202 */ /* 0x000fe20000000f00 */
[----:B------:R-:W-:Y:S01]  /*5fa0*/  IMAD.MOV.U32 R138, RZ, RZ, R98 ;  /* 0x000000ffff8a7224 */ /* 0x000fe200078e0062 */
[----:B------:R-:W-:Y:S01]  /*5fb0*/  MOV R135, R120 ;  /* 0x0000007800877202 */ /* 0x000fe20000000f00 */
[----:B------:R5:W-:Y:S01]  /*5fc0*/  MUFU.EX2 R3, R0 ;  /* 0x0000000000037308 */ /* 0x000be20000000800 */
[----:B---3--:R-:W-:Y:S01]  /*5fd0*/  HMMA.16816.F32 R84, R4, R24, R140 ;  /* 0x000000180454723c */ /* 0x008fe2000000188c */
[----:B------:R-:W-:Y:S01]  /*5fe0*/  IMAD.MOV.U32 R144, RZ, RZ, R80 ;  /* 0x000000ffff907224 */ /* 0x000fe200078e0050 */
[----:B------:R-:W-:Y:S01]  /*5ff0*/  MOV R145, R81 ;  /* 0x0000005100917202 */ /* 0x000fe20000000f00 */
[----:B------:R-:W-:Y:S01]  /*6000*/  IMAD.MOV.U32 R146, RZ, RZ, R82 ;  /* 0x000000ffff927224 */ /* 0x000fe200078e0052 */
[----:B------:R-:W-:-:S02]  /*6010*/  MOV R147, R83 ;  /* 0x0000005300937202 */ /* 0x000fc40000000f00 */
[----:B------:R-:W-:Y:S01]  /*6020*/  MOV R120, R117 ;  /* 0x0000007500787202 */ /* 0x000fe20000000f00 */
[----:B------:R-:W-:Y:S01]  /*6030*/  IMAD.MOV.U32 R142, RZ, RZ, R11 ;  /* 0x000000ffff8e7224 */ /* 0x000fe200078e000b */
[----:B------:R-:W-:Y:S01]  /*6040*/  MOV R143, R10 ;  /* 0x0000000a008f7202 */ /* 0x000fe20000000f00 */
[C---:B----4-:R-:W-:Y:S01]  /*6050*/  HMMA.16816.F32 R88, R4.reuse, R28, R164 ;  /* 0x0000001c0458723c */ /* 0x050fe200000018a4 */
[----:B------:R-:W-:Y:S02]  /*6060*/  IMAD.MOV.U32 R140, RZ, RZ, R180 ;  /* 0x000000ffff8c7224 */ /* 0x000fe400078e00b4 */
[----:B------:R-:W-:Y:S02]  /*6070*/  IMAD.MOV.U32 R180, RZ, RZ, R121 ;  /* 0x000000ffffb47224 */ /* 0x000fe400078e0079 */
[----:B------:R-:W-:Y:S02]  /*6080*/  IMAD.MOV.U32 R121, RZ, RZ, R118 ;  /* 0x000000ffff797224 */ /* 0x000fe400078e0076 */
[----:B-----5:R-:W-:Y:S01]  /*6090*/  FFMA.FTZ R0, R181, c[0x0][0x23c], -R8 ;  /* 0x00008f00b5007a23 */ /* 0x020fe20000010808 */
[----:B------:R-:W-:Y:S01]  /*60a0*/  HMMA.16816.F32 R96, R4, R30, R168 ;  /* 0x0000001e0460723c */ /* 0x000fe200000018a8 */
[----:B------:R-:W3:Y:S01]  /*60b0*/  LDSM.16.MT88.4 R28, [R205+0x19000] ;  /* 0x01900000cd1c783b */ /* 0x000ee20000004200 */
[----:B------:R-:W-:Y:S01]  /*60c0*/  MOV R166, R122 ;  /* 0x0000007a00a67202 */ /* 0x000fe20000000f00 */
[----:B------:R-:W4:Y:S01]  /*60d0*/  MUFU.EX2 R128, R0 ;  /* 0x0000000000807308 */ /* 0x000f220000000800 */
[----:B------:R-:W-:-:S03]  /*60e0*/  MOV R122, R119 ;  /* 0x00000077007a7202 */ /* 0x000fc60000000f00 */
[----:B------:R-:W-:Y:S01]  /*60f0*/  IMAD.MOV.U32 R171, RZ, RZ, R142 ;  /* 0x000000ffffab7224 */ /* 0x000fe200078e008e */
[C---:B------:R-:W-:Y:S07]  /*6100*/  HMMA.16816.F32 R60, R4.reuse, R20, R156 ;  /* 0x00000014043c723c */ /* 0x040fee000000189c */
[----:B------:R-:W-:Y:S01]  /*6110*/  MOV R156, R131 ;  /* 0x00000083009c7202 */ /* 0x000fe20000000f00 */
[C---:B------:R-:W-:Y:S01]  /*6120*/  HMMA.16816.F32 R100, R4.reuse, R26, R160 ;  /* 0x0000001a0464723c */ /* 0x040fe200000018a0 */
[----:B------:R-:W5:Y:S01]  /*6130*/  LDSM.16.MT88.4 R24, [R206+0x19000] ;  /* 0x01900000ce18783b */ /* 0x000f620000004200 */
[----:B------:R-:W-:Y:S01]  /*6140*/  IMAD.MOV.U32 R157, RZ, RZ, R32 ;  /* 0x000000ffff9d7224 */ /* 0x000fe200078e0020 */
[----:B----4-:R-:W-:Y:S01]  /*6150*/  MOV R167, R128 ;  /* 0x0000008000a77202 */ /* 0x010fe20000000f00 */
[----:B------:R-:W-:Y:S01]  /*6160*/  FFMA.FTZ R0, R134, c[0x0][0x23c], -R8 ;  /* 0x00008f0086007a23 */ /* 0x000fe20000010808 */
[----:B------:R-:W-:Y:S01]  /*6170*/  MOV R158, R33 ;  /* 0x00000021009e7202 */ /* 0x000fe20000000f00 */
[----:B------:R-:W-:Y:S01]  /*6180*/  IMAD.MOV.U32 R128, RZ, RZ, R130 ;  /* 0x000000ffff807224 */ /* 0x000fe200078e0082 */
[----:B------:R-:W-:Y:S01]  /*6190*/  MOV R33, R39 ;  /* 0x0000002700217202 */ /* 0x000fe20000000f00 */
[----:B------:R4:W2:Y:S01]  /*61a0*/  MUFU.EX2 R10, R0 ;  /* 0x00000000000a7308 */ /* 0x0008a20000000800 */
[C---:B------:R-:W-:Y:S01]  /*61b0*/  HMMA.16816.F32 R124, R4.reuse, R22, R152 ;  /* 0x00000016047c723c */ /* 0x040fe20000001898 */
[----:B------:R-:W-:Y:S01]  /*61c0*/  IMAD.MOV.U32 R130, RZ, RZ, R44 ;  /* 0x000000ffff827224 */ /* 0x000fe200078e002c */
[----:B------:R-:W-:Y:S01]  /*61d0*/  MOV R161, R66 ;  /* 0x0000004200a17202 */ /* 0x000fe20000000f00 */
[----:B------:R-:W-:Y:S01]  /*61e0*/  IMAD.MOV.U32 R32, RZ, RZ, R38 ;  /* 0x000000ffff207224 */ /* 0x000fe200078e0026 */
        /* <DEDUP_REMOVED lines=8> */
[----:B------:R-:W-:Y:S01]  /*6270*/  MOV R35, R37 ;  /* 0x0000002500237202 */ /* 0x000fe20000000f00 */
[----:B------:R-:W-:Y:S01]  /*6280*/  IMAD.MOV.U32 R162, RZ, RZ, R65 ;  /* 0x000000ffffa27224 */ /* 0x000fe200078e0041 */
[C---:B-1----:R-:W-:Y:S01]  /*6290*/  HMMA.16816.F32 R80, R4.reuse, R16, R92 ;  /* 0x000000100450723c */ /* 0x042fe2000000185c */
[----:B----4-:R-:W-:Y:S01]  /*62a0*/  FFMA.FTZ R0, R183, c[0x0][0x23c], -R2 ;  /* 0x00008f00b7007a23 */ /* 0x010fe20000010802 */
[----:B------:R-:W-:Y:S01]  /*62b0*/  MOV R134, R143 ;  /* 0x0000008f00867202 */ /* 0x000fe20000000f00 */
[----:B------:R-:W-:Y:S01]  /*62c0*/  IMAD.MOV.U32 R181, RZ, RZ, R153 ;  /* 0x000000ffffb57224 */ /* 0x000fe200078e0099 */
[----:B------:R-:W-:Y:S01]  /*62d0*/  MOV R143, R156 ;  /* 0x0000009c008f7202 */ /* 0x000fe20000000f00 */
[----:B------:R1:W-:Y:S01]  /*62e0*/  MUFU.EX2 R159, R0 ;  /* 0x00000000009f7308 */ /* 0x0003e20000000800 */
[----:B------:R-:W-:Y:S01]  /*62f0*/  IMAD.MOV.U32 R156, RZ, RZ, R128 ;  /* 0x000000ffff9c7224 */ /* 0x000fe200078e0080 */
[----:B------:R-:W-:Y:S01]  /*6300*/  MOV R164, R152 ;  /* 0x0000009800a47202 */ /* 0x000fe20000000f00 */
[----:B------:R-:W-:Y:S01]  /*6310*/  HMMA.16816.F32 R64, R4, R18, R188 ;  /* 0x000000120440723c */ /* 0x000fe200000018bc */
[----:B------:R-:W-:Y:S01]  /*6320*/  LDSM.16.MT88.4 R16, [R207+0x19000] ;  /* 0x01900000cf10783b */ /* 0x000fe20000004200 */
[----:B------:R-:W-:Y:S01]  /*6330*/  IMAD.MOV.U32 R128, RZ, RZ, R116 ;  /* 0x000000ffff807224 */ /* 0x000fe200078e0074 */
[----:B------:R-:W-:Y:S01]  /*6340*/  MOV R141, R154 ;  /* 0x0000009a008d7202 */ /* 0x000fe20000000f00 */
[----:B------:R-:W-:Y:S01]  /*6350*/  IMAD.MOV.U32 R142, RZ, RZ, R155 ;  /* 0x000000ffff8e7224 */ /* 0x000fe200078e009b */
[----:B------:R-:W-:-:S03]  /*6360*/  MOV R170, R181 ;  /* 0x000000b500aa7202 */ /* 0x000fc60000000f00 */
[----:B--2---:R-:W-:Y:S01]  /*6370*/  HMMA.16816.F32 R44, R4, R12, R244 ;  /* 0x0000000c042c723c */ /* 0x004fe200000018f4 */
[----:B-1----:R-:W-:-:S07]  /*6380*/  FFMA.FTZ R0, R201, c[0x0][0x23c], -R2 ;  /* 0x00008f00c9007a23 */ /* 0x002fce0000010802 */
[----:B------:R-:W-:Y:S01]  /*6390*/  HMMA.16816.F32 R36, R4, R14, R248 ;  /* 0x0000000e0424723c */ /* 0x000fe200000018f8 */
[----:B------:R1:W2:Y:S01]  /*63a0*/  MUFU.EX2 R131, R0 ;  /* 0x0000000000837308 */ /* 0x0002a20000000800 */
[----:B------:R-:W4:Y:S05]  /*63b0*/  LDSM.16.MT88.4 R12, [R205+0x1b000] ;  /* 0x01b00000cd0c783b */ /* 0x000f2a0000004200 */
[----:B------:R-:W-:Y:S02]  /*63c0*/  F2FP.PACK_AB R4, R3, R129 ;  /* 0x000000810304723e */ /* 0x000fe400000000ff */
[----:B------:R-:W-:Y:S01]  /*63d0*/  F2FP.PACK_AB R6, R10, R167 ;  /* 0x000000a70a06723e */ /* 0x000fe200000000ff */
[----:B-1----:R-:W-:Y:S01]  /*63e0*/  FFMA.FTZ R0, R182, c[0x0][0x23c], -R2 ;  /* 0x00008f00b6007a23 */ /* 0x002fe20000010802 */
[----:B--2---:R-:W-:-:S03]  /*63f0*/  F2FP.PACK_AB R5, R131, R159 ;  /* 0x0000009f8305723e */ /* 0x004fc600000000ff */
[----:B------:R1:W-:Y:S02]  /*6400*/  MUFU.EX2 R11, R0 ;  /* 0x00000000000b7308 */ /* 0x0003e40000000800 */
[----:B-1----:R-:W-:-:S06]  /*6410*/  FFMA.FTZ R0, R200, c[0x0][0x23c], -R2 ;  /* 0x00008f00c8007a23 */ /* 0x002fcc0000010802 */
[----:B------:R-:W1:Y:S02]  /*6420*/  MUFU.EX2 R165, R0 ;  /* 0x0000000000a57308 */ /* 0x000e640000000800 */
[----:B-1----:R-:W-:Y:S01]  /*6430*/  F2FP.PACK_AB R7, R165, R11 ;  /* 0x0000000ba507723e */ /* 0x002fe200000000ff */
[----:B------:R-:W-:-:S06]  /*6440*/  FFMA.FTZ R0, R252, c[0x0][0x23c], -R8 ;  /* 0x00008f00fc007a23 */ /* 0x000fcc0000010808 */
[C---:B---3--:R-:W-:Y:S01]  /*6450*/  HMMA.16816.F32 R92, R4.reuse, R30, R32 ;  /* 0x0000001e045c723c */ /* 0x048fe20000001820 */
[----:B------:R-:W1:Y:S07]  /*6460*/  LDSM.16.MT88.4 R32, [R206+0x1b000] ;  /* 0x01b00000ce20783b */ /* 0x000e6e0000004200 */
[C---:B------:R-:W-:Y:S01]  /*6470*/  HMMA.16816.F32 R136, R4.reuse, R28, R136 ;  /* 0x0000001c0488723c */ /* 0x040fe20000001888 */
[----:B------:R-:W2:Y:S07]  /*6480*/  LDSM.16.MT88.4 R28, [R208+0x1b000] ;  /* 0x01b00000d01c783b */ /* 0x000eae0000004200 */
[C---:B-----5:R-:W-:Y:S08]  /*6490*/  HMMA.16816.F32 R144, R4.reuse, R24, R144 ;  /* 0x000000180490723c */ /* 0x060ff00000001890 */
[C---:B------:R-:W-:Y:S01]  /*64a0*/  HMMA.16816.F32 R248, R4.reuse, R26, R160 ;  /* 0x0000001a04f8723c */ /* 0x040fe200000018a0 */
[----:B------:R-:W3:Y:S07]  /*64b0*/  LDSM.16.MT88.4 R24, [R207+0x1b000] ;  /* 0x01b00000cf18783b */ /* 0x000eee0000004200 */
[C---:B----4-:R-:W-:Y:S08]  /*64c0*/  HMMA.16816.F32 R112, R4.reuse, R12, R112 ;  /* 0x0000000c0470723c */ /* 0x050ff00000001870 */
        /* <DEDUP_REMOVED lines=8> */
[C---:B-1----:R-:W-:Y:S07]  /*6550*/  HMMA.16816.F32 R184, R4.reuse, R32, R192 ;  /* 0x0000002004b8723c */ /* 0x042fee00000018c0 */
[----:B------:R-:W-:Y:S01]  /*6560*/  IMAD.MOV.U32 R33, RZ, RZ, R171 ;  /* 0x000000ffff217224 */ /* 0x000fe200078e00ab */
[----:B------:R-:W-:Y:S01]  /*6570*/  HMMA.16816.F32 R188, R4, R34, R176 ;  /* 0x0000002204bc723c */ /* 0x000fe200000018b0 */
[----:B------:R-:W-:-:S02]  /*6580*/  MOV R171, R180 ;  /* 0x000000b400ab7202 */ /* 0x000fc40000000f00 */
[----:B------:R-:W-:Y:S01]  /*6590*/  MOV R32, R134 ;  /* 0x0000008600207202 */ /* 0x000fe20000000f00 */
[----:B------:R-:W-:-:S03]  /*65a0*/  IMAD.MOV.U32 R134, RZ, RZ, R121 ;  /* 0x000000ffff867224 */ /* 0x000fc600078e0079 */
[----:B------:R-:W-:Y:S01]  /*65b0*/  IMAD.MOV.U32 R34, RZ, RZ, R135 ;  /* 0x000000ffff227224 */ /* 0x000fe200078e0087 */
[----:B--2---:R-:W-:Y:S01]  /*65c0*/  HMMA.16816.F32 R180, R4, R28, R172 ;  /* 0x0000001c04b4723c */ /* 0x004fe200000018ac */
[----:B------:R-:W-:Y:S02]  /*65d0*/  IMAD.MOV.U32 R135, RZ, RZ, R123 ;  /* 0x000000ffff877224 */ /* 0x000fe400078e007b */
[----:B------:R-:W-:Y:S01]  /*65e0*/  IMAD.MOV.U32 R35, RZ, RZ, R164 ;  /* 0x000000ffff237224 */ /* 0x000fe200078e00a4 */
[----:B------:R-:W-:-:S03]  /*65f0*/  MOV R164, R203 ;  /* 0x000000cb00a47202 */ /* 0x000fc60000000f00 */
[----:B------:R-:W-:Y:S01]  /*6600*/  MOV R174, R120 ;  /* 0x0000007800ae7202 */ /* 0x000fe20000000f00 */
[----:B---3--:R-:W-:Y:S01]  /*6610*/  HMMA.16816.F32 R104, R4, R24, R104 ;  /* 0x000000180468723c */ /* 0x008fe20000001868 */
[----:B------:R-:W-:Y:S01]  /*6620*/  MOV R172, R122 ;  /* 0x0000007a00ac7202 */ /* 0x000fe20000000f00 */
[----:B------:R-:W-:Y:S02]  /*6630*/  IMAD.MOV.U32 R173, RZ, RZ, R128 ;  /* 0x000000ffffad7224 */ /* 0x000fe400078e0080 */
[----:B------:R1:W-:Y:S01]  /*6640*/  MUFU.EX2 R128, R0 ;  /* 0x0000000000807308 */ /* 0x0003e20000000800 */
[----:B------:R-:W-:-:S03]  /*6650*/  IMAD.MOV.U32 R175, RZ, RZ, R202 ;  /* 0x000000ffffaf7224 */ /* 0x000fc600078e00ca */
[C---:B------:R-:W-:Y:S01]  /*6660*/  HMMA.16816.F32 R120, R4.reuse, R30, R148 ;  /* 0x0000001e0478723c */ /* 0x040fe20000001894 */
[----:B------:R-:W2:Y:S06]  /*6670*/  LDSM.16.MT88.4 R28, [R207+0x1d000] ;  /* 0x01d00000cf1c783b */ /* 0x000eac0000004200 */
[----:B------:R-:W-:Y:S01]  /*6680*/  IMAD.MOV.U32 R148, RZ, RZ, R166 ;  /* 0x000000ffff947224 */ /* 0x000fe200078e00a6 */
[C---:B------:R-:W-:Y:S01]  /*6690*/  HMMA.16816.F32 R240, R4.reuse, R26, R76 ;  /* 0x0000001a04f0723c */ /* 0x040fe2000000184c */
[----:B------:R-:W3:Y:S01]  /*66a0*/  LDSM.16.MT88.4 R24, [R205+0x1f000] ;  /* 0x01f00000cd18783b */ /* 0x000ee20000004200 */
[----:B------:R-:W-:Y:S01]  /*66b0*/  MOV R149, R167 ;  /* 0x000000a700957202 */ /* 0x000fe20000000f00 */
[----:B------:R-:W-:Y:S01]  /*66c0*/  IMAD.MOV.U32 R166, RZ, RZ, R142 ;  /* 0x000000ffffa67224 */ /* 0x000fe200078e008e */
[----:B------:R-:W-:Y:S01]  /*66d0*/  MOV R167, R143 ;  /* 0x0000008f00a77202 */ /* 0x000fe20000000f00 */
[----:B-1----:R-:W-:Y:S01]  /*66e0*/  FFMA.FTZ R0, R170, c[0x0][0x23c], -R8 ;  /* 0x00008f00aa007a23 */ /* 0x002fe20000010808 */
[----:B------:R-:W-:Y:S01]  /*66f0*/  MOV R151, R11 ;  /* 0x0000000b00977202 */ /* 0x000fe20000000f00 */
[----:B------:R-:W-:Y:S01]  /*6700*/  IMAD.MOV.U32 R150, RZ, RZ, R140 ;  /* 0x000000ffff967224 */ /* 0x000fe200078e008c */
[C---:B----4-:R-:W-:Y:S01]  /*6710*/  HMMA.16816.F32 R76, R4.reuse, R12, R40 ;  /* 0x0000000c044c723c */ /* 0x050fe20000001828 */
[----:B------:R-:W-:Y:S07]  /*6720*/  LDSM.16.MT88.4 R40, [R205+0x1b800] ;  /* 0x01b80000cd28783b */ /* 0x000fee0000004200 */
[C---:B------:R-:W-:Y:S01]  /*6730*/  HMMA.16816.F32 R200, R4.reuse, R14, R52 ;  /* 0x0000000e04c8723c */ /* 0x040fe20000001834 */
[----:B------:R-:W1:Y:S06]  /*6740*/  LDSM.16.MT88.4 R12, [R208+0x1f000] ;  /* 0x01f00000d00c783b */ /* 0x000e6c0000004200 */
[----:B------:R-:W-:Y:S01]  /*6750*/  IMAD.MOV.U32 R55, RZ, RZ, R156 ;  /* 0x000000ffff377224 */ /* 0x000fe200078e009c */
[----:B-----5:R-:W-:Y:S01]  /*6760*/  HMMA.16816.F32 R192, R4, R16, R48 ;  /* 0x0000001004c0723c */ /* 0x020fe20000001830 */
[----:B------:R4:W5:Y:S01]  /*6770*/  MUFU.EX2 R17, R0 ;  /* 0x0000000000117308 */ /* 0x0009620000000800 */
[----:B------:R-:W-:Y:S01]  /*6780*/  IMAD.MOV.U32 R52, RZ, RZ, R166 ;  /* 0x000000ffff347224 */ /* 0x000fe200078e00a6 */
[----:B------:R-:W-:Y:S01]  /*6790*/  MOV R53, R167 ;  /* 0x000000a700357202 */ /* 0x000fe20000000f00 */
[----:B------:R-:W-:Y:S01]  /*67a0*/  LDSM.16.MT88.4 R48, [R206+0x1b800] ;  /* 0x01b80000ce30783b */ /* 0x000fe20000004200 */
[----:B------:R-:W-:-:S03]  /*67b0*/  MOV R54, R130 ;  /* 0x0000008200367202 */ /* 0x000fc60000000f00 */
[C---:B------:R-:W-:Y:S07]  /*67c0*/  HMMA.16816.F32 R244, R4.reuse, R20, R72 ;  /* 0x0000001404f4723c */ /* 0x040fee0000001848 */
[----:B------:R-:W-:Y:S01]  /*67d0*/  IMAD.MOV.U32 R75, RZ, RZ, R34 ;  /* 0x000000ffff4b7224 */ /* 0x000fe200078e0022 */
[----:B------:R-:W-:Y:S01]  /*67e0*/  HMMA.16816.F32 R236, R4, R22, R56 ;  /* 0x0000001604ec723c */ /* 0x000fe20000001838 */
[----:B----4-:R-:W-:Y:S01]  /*67f0*/  FFMA.FTZ R0, R171, c[0x0][0x23c], -R8 ;  /* 0x00008f00ab007a23 */ /* 0x010fe20000010808 */
[----:B------:R-:W4:Y:S01]  /*6800*/  LDSM.16.MT88.4 R20, [R206+0x1f000] ;  /* 0x01f00000ce14783b */ /* 0x000f220000004200 */
[----:B------:R-:W-:Y:S01]  /*6810*/  MOV R74, R35 ;  /* 0x00000023004a7202 */ /* 0x000fe20000000f00 */
[----:B------:R-:W-:Y:S01]  /*6820*/  IMAD.MOV.U32 R73, RZ, RZ, R32 ;  /* 0x000000ffff497224 */ /* 0x000fe200078e0020 */
[----:B------:R1:W1:Y:S01]  /*6830*/  MUFU.EX2 R16, R0 ;  /* 0x0000000000107308 */ /* 0x0002620000000800 */
[----:B------:R-:W-:-:S02]  /*6840*/  MOV R72, R33 ;  /* 0x0000002100487202 */ /* 0x000fc40000000f00 */
[----:B--2---:R-:W-:Y:S01]  /*6850*/  HMMA.16816.F32 R168, R4, R28, R60 ;  /* 0x0000001c04a8723c */ /* 0x004fe2000000183c */
[----:B------:R-:W-:Y:S02]  /*6860*/  MOV R59, R173 ;  /* 0x000000ad003b7202 */ /* 0x000fe40000000f00 */
[----:B------:R-:W-:-:S04]  /*6870*/  MOV R173, R9 ;  /* 0x0000000900ad7202 */ /* 0x000fc80000000f00 */
[----:B------:R-:W-:Y:S01]  /*6880*/  IMAD.MOV.U32 R63, RZ, RZ, R150 ;  /* 0x000000ffff3f7224 */ /* 0x000fe200078e0096 */
[----:B------:R-:W-:Y:S01]  /*6890*/  HMMA.16816.F32 R176, R4, R18, R68 ;  /* 0x0000001204b0723c */ /* 0x000fe20000001844 */
[----:B------:R-:W-:Y:S01]  /*68a0*/  MOV R62, R151 ;  /* 0x00000097003e7202 */ /* 0x000fe20000000f00 */
[----:B-1----:R-:W-:-:S05]  /*68b0*/  FFMA.FTZ R0, R172, c[0x0][0x23c], -R8 ;  /* 0x00008f00ac007a23 */ /* 0x002fca0000010808 */
[----:B------:R-:W-:Y:S01]  /*68c0*/  MOV R70, R157 ;  /* 0x0000009d00467202 */ /* 0x000fe20000000f00 */
[C---:B---3--:R-:W-:Y:S01]  /*68d0*/  HMMA.16816.F32 R32, R4.reuse, R24, R84 ;  /* 0x000000180420723c */ /* 0x048fe20000001854 */
[----:B------:R1:W2:Y:S01]  /*68e0*/  MUFU.EX2 R60, R0 ;  /* 0x00000000003c7308 */ /* 0x0002a20000000800 */
[----:B------:R-:W-:Y:S01]  /*68f0*/  IMAD.MOV.U32 R71, RZ, RZ, R158 ;  /* 0x000000ffff477224 */ /* 0x000fe200078e009e */
[----:B------:R-:W-:Y:S01]  /*6900*/  MOV R68, R149 ;  /* 0x0000009500447202 */ /* 0x000fe20000000f00 */
[----:B------:R-:W-:Y:S02]  /*6910*/  IMAD.MOV.U32 R172, RZ, RZ, R10 ;  /* 0x000000ffffac7224 */ /* 0x000fe400078e000a */
[----:B------:R-:W3:Y:S01]  /*6920*/  LDSM.16.MT88.4 R8, [R207+0x1f000] ;  /* 0x01f00000cf08783b */ /* 0x000ee20000004200 */
[----:B------:R-:W-:Y:S01]  /*6930*/  IMAD.MOV.U32 R69, RZ, RZ, R148 ;  /* 0x000000ffff457224 */ /* 0x000fe200078e0094 */
[C---:B------:R-:W-:Y:S01]  /*6940*/  HMMA.16816.F32 R24, R4.reuse, R26, R100 ;  /* 0x0000001a0418723c */ /* 0x040fe20000001864 */
[----:B-----5:R-:W-:Y:S01]  /*6950*/  IMAD.MOV.U32 R85, RZ, RZ, R17 ;  /* 0x000000ffff557224 */ /* 0x020fe200078e0011 */
[----:B------:R-:W5:Y:S01]  /*6960*/  LDSM.16.MT88.4 R148, [R206+0x19800] ;  /* 0x01980000ce94783b */ /* 0x000f620000004200 */
[----:B------:R-:W-:Y:S01]  /*6970*/  MOV R86, R16 ;  /* 0x0000001000567202 */ /* 0x000fe20000000f00 */
[----:B------:R-:W-:Y:S01]  /*6980*/  IMAD.MOV.U32 R84, RZ, RZ, R174 ;  /* 0x000000ffff547224 */ /* 0x000fe200078e00ae */
[----:B------:R-:W-:Y:S01]  /*6990*/  MOV R87, R173 ;  /* 0x000000ad00577202 */ /* 0x000fe20000000f00 */
[----:B------:R-:W-:Y:S01]  /*69a0*/  IMAD.MOV.U32 R61, RZ, RZ, R172 ;  /* 0x000000ffff3d7224 */ /* 0x000fe200078e00ac */
[----:B------:R-:W-:Y:S01]  /*69b0*/  MOV R101, R165 ;  /* 0x000000a500657202 */ /* 0x000fe20000000f00 */
[----:B------:R-:W-:Y:S01]  /*69c0*/  IMAD.MOV.U32 R102, RZ, RZ, R164 ;  /* 0x000000ffff667224 */ /* 0x000fe200078e00a4 */
[C---:B------:R-:W-:Y:S01]  /*69d0*/  HMMA.16816.F32 R124, R4.reuse, R30, R124 ;  /* 0x0000001e047c723c */ /* 0x040fe2000000187c */
[--C-:B-1----:R-:W-:Y:S01]  /*69e0*/  FFMA.FTZ R0, R141, c[0x0][0x23c], -R2.reuse ;  /* 0x00008f008d007a23 */ /* 0x102fe20000010802 */
[----:B------:R-:W-:Y:S01]  /*69f0*/  LDSM.16.MT88.4 R164, [R207+0x19800] ;  /* 0x01980000cfa4783b */ /* 0x000fe20000004200 */
[----:B------:R-:W-:Y:S01]  /*6a00*/  IMAD.MOV.U32 R100, RZ, RZ, R129 ;  /* 0x000000ffff647224 */ /* 0x000fe200078e0081 */
[----:B--2---:R-:W-:Y:S01]  /*6a10*/  F2FP.PACK_AB R130, R60, R86 ;  /* 0x000000563c82723e */ /* 0x004fe200000000ff */
[----:B------:R1:W-:Y:S01]  /*6a20*/  MUFU.EX2 R252, R0 ;  /* 0x0000000000fc7308 */ /* 0x0003e20000000800 */
[----:B------:R-:W-:Y:S01]  /*6a30*/  MOV R103, R175 ;  /* 0x000000af00677202 */ /* 0x000fe20000000f00 */
[----:B------:R-:W-:Y:S01]  /*6a40*/  LDSM.16.MT88.4 R140, [R205+0x19800] ;  /* 0x01980000cd8c783b */ /* 0x000fe20000004200 */
[C---:B------:R-:W-:Y:S03]  /*6a50*/  HMMA.16816.F32 R28, R4.reuse, R12, R80 ;  /* 0x0000000c041c723c */ /* 0x040fe60000001850 */
[----:B------:R-:W-:Y:S05]  /*6a60*/  LDSM.16.MT88.4 R80, [R206+0x1d800] ;  /* 0x01d80000ce50783b */ /* 0x000fea0000004200 */
[----:B------:R-:W-:Y:S01]  /*6a70*/  HMMA.16816.F32 R12, R4, R14, R64 ;  /* 0x0000000e040c723c */ /* 0x000fe20000001840 */
[----:B------:R-:W-:Y:S01]  /*6a80*/  LDSM.16.MT88.4 R64, [R207+0x1b800] ;  /* 0x01b80000cf40783b */ /* 0x000fe20000004200 */
[----:B-1----:R-:W-:-:S06]  /*6a90*/  FFMA.FTZ R0, R135, c[0x0][0x23c], -R2 ;  /* 0x00008f0087007a23 */ /* 0x002fcc0000010802 */
[C---:B----4-:R-:W-:Y:S01]  /*6aa0*/  HMMA.16816.F32 R16, R4.reuse, R20, R88 ;  /* 0x000000140410723c */ /* 0x050fe20000001858 */
[----:B------:R1:W2:Y:S06]  /*6ab0*/  MUFU.EX2 R135, R0 ;  /* 0x0000000000877308 */ /* 0x0002ac0000000800 */
[----:B------:R-:W-:Y:S01]  /*6ac0*/  IMAD.MOV.U32 R91, RZ, RZ, R3 ;  /* 0x000000ffff5b7224 */ /* 0x000fe200078e0003 */
[----:B------:R-:W-:Y:S01]  /*6ad0*/  MOV R90, R131 ;  /* 0x00000083005a7202 */ /* 0x000fe20000000f00 */
[----:B------:R-:W-:Y:S01]  /*6ae0*/  IMAD.MOV.U32 R89, RZ, RZ, R128 ;  /* 0x000000ffff597224 */ /* 0x000fe200078e0080 */
[C---:B---3--:R-:W-:Y:S04]  /*6af0*/  HMMA.16816.F32 R172, R4.reuse, R8, R44 ;  /* 0x0000000804ac723c */ /* 0x048fe8000000182c */
[----:B------:R-:W-:Y:S01]  /*6b00*/  F2FP.PACK_AB R128, R85, R89 ;  /* 0x000000595580723e */ /* 0x000fe200000000ff */
[--C-:B-1----:R-:W-:Y:S01]  /*6b10*/  FFMA.FTZ R0, R134, c[0x0][0x23c], -R2.reuse ;  /* 0x00008f0086007a23 */ /* 0x102fe20000010802 */
[----:B--2---:R-:W-:Y:S01]  /*6b20*/  F2FP.PACK_AB R129, R135, R252 ;  /* 0x000000fc8781723e */ /* 0x004fe200000000ff */
[----:B------:R-:W-:Y:S01]  /*6b30*/  FFMA.FTZ R2, R59, c[0x0][0x23c], -R2 ;  /* 0x00008f003b027a23 */ /* 0x000fe20000010802 */
[C---:B------:R-:W-:Y:S01]  /*6b40*/  HMMA.16816.F32 R8, R4.reuse, R10, R36 ;  /* 0x0000000a0408723c */ /* 0x040fe20000001824 */
[----:B------:R1:W-:Y:S01]  /*6b50*/  MUFU.EX2 R134, R0 ;  /* 0x0000000000867308 */ /* 0x0003e20000000800 */
[----:B------:R-:W-:Y:S06]  /*6b60*/  LDSM.16.MT88.4 R56, [R208+0x1b800] ;  /* 0x01b80000d038783b */ /* 0x000fec0000004200 */
[----:B------:R-:W-:Y:S01]  /*6b70*/  HMMA.16816.F32 R20, R4, R22, R96 ;  /* 0x000000160414723c */ /* 0x000fe20000001860 */
[----:B------:R-:W2:Y:S01]  /*6b80*/  MUFU.EX2 R3, R2 ;  /* 0x0000000200037308 */ /* 0x000ea20000000800 */
[----:B------:R-:W-:Y:S04]  /*6b90*/  LDSM.16.MT88.4 R96, [R207+0x1d800] ;  /* 0x01d80000cf60783b */ /* 0x000fe80000004200 */
[----:B------:R-:W-:Y:S01]  /*6ba0*/  LDSM.16.MT88.4 R4, [R207+0x1f800] ;  /* 0x01f80000cf04783b */ /* 0x000fe20000004200 */
[----:B-1----:R-:W-:-:S03]  /*6bb0*/  MOV R0, R159 ;  /* 0x0000009f00007202 */ /* 0x002fc60000000f00 */
[----:B------:R-:W1:Y:S01]  /*6bc0*/  LDSM.16.MT88.4 R156, [R208+0x19800] ;  /* 0x01980000d09c783b */ /* 0x000e620000004200 */
[----:B--2---:R-:W-:-:S07]  /*6bd0*/  F2FP.PACK_AB R131, R3, R134 ;  /* 0x000000860383723e */ /* 0x004fce00000000ff */
[C---:B------:R-:W-:Y:S07]  /*6be0*/  HMMA.16816.F32 R44, R128.reuse, R48, R184 ;  /* 0x00000030802c723c */ /* 0x040fee00000018b8 */
[----:B------:R-:W-:Y:S01]  /*6bf0*/  IMAD.MOV.U32 R185, RZ, RZ, R0 ;  /* 0x000000ffffb97224 */ /* 0x000fe200078e0000 */
[----:B------:R-:W-:Y:S01]  /*6c00*/  HMMA.16816.F32 R48, R128, R50, R188 ;  /* 0x000000328030723c */ /* 0x000fe200000018bc */
[----:B------:R-:W-:Y:S02]  /*6c10*/  MOV R184, R100 ;  /* 0x0000006400b87202 */ /* 0x000fe40000000f00 */
[----:B------:R-:W-:-:S02]  /*6c20*/  MOV R187, R90 ;  /* 0x0000005a00bb7202 */ /* 0x000fc40000000f00 */
[----:B------:R-:W-:Y:S02]  /*6c30*/  MOV R186, R91 ;  /* 0x0000005b00ba7202 */ /* 0x000fe40000000f00 */
[----:B------:R-:W-:Y:S01]  /*6c40*/  MOV R191, R52 ;  /* 0x0000003400bf7202 */ /* 0x000fe20000000f00 */
[----:B-----5:R-:W-:Y:S01]  /*6c50*/  HMMA.16816.F32 R144, R128, R148, R144 ;  /* 0x000000948090723c */ /* 0x020fe20000001890 */
[----:B------:R-:W-:Y:S01]  /*6c60*/  IMAD.MOV.U32 R190, RZ, RZ, R53 ;  /* 0x000000ffffbe7224 */ /* 0x000fe200078e0035 */
[----:B------:R-:W-:Y:S02]  /*6c70*/  MOV R189, R54 ;  /* 0x0000003600bd7202 */ /* 0x000fe40000000f00 */
[----:B------:R-:W-:-:S04]  /*6c80*/  MOV R188, R55 ;  /* 0x0000003700bc7202 */ /* 0x000fc80000000f00 */
[C---:B------:R-:W-:Y:S01]  /*6c90*/  HMMA.16816.F32 R36, R128.reuse, R40, R112 ;  /* 0x000000288024723c */ /* 0x040fe20000001870 */
[----:B------:R-:W-:Y:S07]  /*6ca0*/  LDSM.16.MT88.4 R112, [R206+0x1f800] ;  /* 0x01f80000ce70783b */ /* 0x000fee0000004200 */
[C---:B-1----:R-:W-:Y:S08]  /*6cb0*/  HMMA.16816.F32 R152, R128.reuse, R156, R152 ;  /* 0x0000009c8098723c */ /* 0x042ff00000001898 */
[C---:B------:R-:W-:Y:S08]  /*6cc0*/  HMMA.16816.F32 R156, R128.reuse, R158, R160 ;  /* 0x0000009e809c723c */ /* 0x040ff000000018a0 */
[C---:B------:R-:W-:Y:S07]  /*6cd0*/  HMMA.16816.F32 R160, R128.reuse, R164, R196 ;  /* 0x000000a480a0723c */ /* 0x040fee00000018c4 */
        /* <DEDUP_REMOVED lines=19> */
[----:B------:R-:W-:Y:S01]  /*6e10*/  MOV R248, R89 ;  /* 0x0000005900f87202 */ /* 0x000fe20000000f00 */
[----:B------:R-:W1:Y:S01]  /*6e20*/  LDSM.16.MT88.4 R72, [R205+0x1d800] ;  /* 0x01d80000cd48783b */ /* 0x000e620000004200 */
[----:B------:R-:W-:-:S02]  /*6e30*/  MOV R249, R85 ;  /* 0x0000005500f97202 */ /* 0x000fc40000000f00 */
[----:B------:R-:W-:Y:S01]  /*6e40*/  MOV R250, R86 ;  /* 0x0000005600fa7202 */ /* 0x000fe20000000f00 */
[----:B------:R-:W2:Y:S01]  /*6e50*/  LDSM.16.MT88.4 R88, [R208+0x1d800] ;  /* 0x01d80000d058783b */ /* 0x000ea20000004200 */
[----:B------:R-:W-:Y:S01]  /*6e60*/  IMAD.MOV.U32 R119, RZ, RZ, R62 ;  /* 0x000000ffff777224 */ /* 0x000fe200078e003e */
[----:B------:R-:W-:Y:S01]  /*6e70*/  HMMA.16816.F32 R52, R128, R56, R180 ;  /* 0x000000388034723c */ /* 0x000fe200000018b4 */
[----:B------:R-:W-:Y:S01]  /*6e80*/  MOV R116, R63 ;  /* 0x0000003f00747202 */ /* 0x000fe20000000f00 */
[----:B------:R-:W-:Y:S01]  /*6e90*/  IMAD.MOV.U32 R118, RZ, RZ, R69 ;  /* 0x000000ffff767224 */ /* 0x000fe200078e0045 */
[----:B------:R-:W-:-:S04]  /*6ea0*/  MOV R117, R68 ;  /* 0x0000004400757202 */ /* 0x000fc80000000f00 */
[----:B------:R-:W-:Y:S01]  /*6eb0*/  MOV R181, R61 ;  /* 0x0000003d00b57202 */ /* 0x000fe20000000f00 */
[----:B------:R-:W-:Y:S01]  /*6ec0*/  IMAD.MOV.U32 R180, RZ, RZ, R87 ;  /* 0x000000ffffb47224 */ /* 0x000fe200078e0057 */
[C---:B------:R-:W-:Y:S01]  /*6ed0*/  HMMA.16816.F32 R60, R128.reuse, R64, R104 ;  /* 0x00000040803c723c */ /* 0x040fe20000001868 */
[----:B------:R-:W-:Y:S01]  /*6ee0*/  IMAD.MOV.U32 R183, RZ, RZ, R101 ;  /* 0x000000ffffb77224 */ /* 0x000fe200078e0065 */
[----:B------:R-:W-:Y:S01]  /*6ef0*/  MOV R182, R102 ;  /* 0x0000006600b67202 */ /* 0x000fe20000000f00 */
[----:B------:R-:W3:Y:S05]  /*6f00*/  LDSM.16.MT88.4 R104, [R205+0x1f800] ;  /* 0x01f80000cd68783b */ /* 0x000eea0000004200 */
[C---:B------:R-:W-:Y:S07]  /*6f10*/  HMMA.16816.F32 R64, R128.reuse, R66, R240 ;  /* 0x000000428040723c */ /* 0x040fee00000018f0 */
[----:B------:R-:W-:Y:S01]  /*6f20*/  MOV R243, R71 ;  /* 0x0000004700f37202 */ /* 0x000fe20000000f00 */
[----:B------:R-:W-:Y:S01]  /*6f30*/  HMMA.16816.F32 R56, R128, R58, R120 ;  /* 0x0000003a8038723c */ /* 0x000fe20000001878 */
[----:B------:R-:W-:Y:S01]  /*6f40*/  MOV R242, R70 ;  /* 0x0000004600f27202 */ /* 0x000fe20000000f00 */
[----:B------:R-:W4:Y:S02]  /*6f50*/  LDSM.16.MT88.4 R120, [R208+0x1f800] ;  /* 0x01f80000d078783b */ /* 0x000f240000004200 */
        /* <DEDUP_REMOVED lines=18> */
[C---:B------:R-:W-:Y:S01]  /*7080*/  HMMA.16816.F32 R92, R128.reuse, R96, R168 ;  /* 0x00000060805c723c */ /* 0x040fe200000018a8 */
[----:B------:R-:W-:Y:S02]  /*7090*/  FADD.FTZ R2, R184, R2 ;  /* 0x00000002b8027221 */ /* 0x000fe40000010000 */
[----:B------:R-:W-:Y:S02]  /*70a0*/  FADD.FTZ R0, R187, R0 ;  /* 0x00000000bb007221 */ /* 0x000fe40000010000 */
[----:B------:R-:W-:Y:S02]  /*70b0*/  FADD.FTZ R2, R186, R2 ;  /* 0x00000002ba027221 */ /* 0x000fe40000010000 */
[----:B------:R-:W-:Y:S01]  /*70c0*/  FADD.FTZ R0, R197, R0 ;  /* 0x00000000c5007221 */ /* 0x000fe20000010000 */
[----:B-1----:R-:W-:Y:S01]  /*70d0*/  HMMA.16816.F32 R68, R128, R72, R244 ;  /* 0x000000488044723c */ /* 0x002fe200000018f4 */
        /* <DEDUP_REMOVED lines=9> */
[----:B--2---:R-:W-:Y:S01]  /*7170*/  HMMA.16816.F32 R84, R128, R88, R192 ;  /* 0x000000588054723c */ /* 0x004fe200000018c0 */
[----:B------:R-:W-:Y:S02]  /*7180*/  FADD.FTZ R2, R250, R2 ;  /* 0x00000002fa027221 */ /* 0x000fe40000010000 */
[----:B------:R-:W-:Y:S02]  /*7190*/  FADD.FTZ R248, R3, R0 ;  /* 0x0000000003f87221 */ /* 0x000fe40000010000 */
[----:B------:R-:W-:-:S03]  /*71a0*/  FADD.FTZ R249, R251, R2 ;  /* 0x00000002fbf97221 */ /* 0x000fc60000010000 */
[----:B------:R1:W-:Y:S01]  /*71b0*/  STL [R1+0x18], R248 ;  /* 0x000018f801007387 */ /* 0x0003e20000100800 */
[C---:B------:R-:W-:Y:S03]  /*71c0*/  HMMA.16816.F32 R96, R128.reuse, R98, R124 ;  /* 0x000000628060723c */ /* 0x040fe6000000187c */
[----:B------:R1:W-:Y:S05]  /*71d0*/  STL [R1+0x14], R249 ;  /* 0x000014f901007387 */ /* 0x0003ea0000100800 */
        /* <DEDUP_REMOVED lines=12> */
[----:B-1----:R-:W2:Y:S01]  /*72a0*/  LDL.64 R184, [R1+0x30] ;  /* 0x0000300001b87983 */ /* 0x002ea20000100a00 */
[----:B------:R-:W-:-:S04]  /*72b0*/  DEPBAR.LE SB0, 0x0 ;  /* 0x000080000000791a */ /* 0x000fc80000000000 */
[----:B------:R-:W3:Y:S04]  /*72c0*/  LDL R187, [R1+0x4c] ;  /* 0x00004c0001bb7983 */ /* 0x000ee80000100800 */
[----:B------:R-:W4:Y:S04]  /*72d0*/  LDL R251, [R1+0x48] ;  /* 0x0000480001fb7983 */ /* 0x000f280000100800 */
[----:B------:R-:W5:Y:S04]  /*72e0*/  LDL.64 R196, [R1+0x58] ;  /* 0x0000580001c47983 */ /* 0x000f680000100a00 */
[----:B------:R-:W5:Y:S04]  /*72f0*/  LDL.64 R198, [R1+0x60] ;  /* 0x0000600001c67983 */ /* 0x000f680000100a00 */
[----:B------:R-:W5:Y:S01]  /*7300*/  LDL R250, [R1+0x50] ;  /* 0x0000500001fa7983 */ /* 0x000f620000100800 */
[----:B------:R-:W-:-:S04]  /*7310*/  UIADD3 UR25, UR9, -0x2, URZ ;  /* 0xfffffffe09197890 */ /* 0x000fc8000fffe03f */
[----:B------:R-:W-:Y:S02]  /*7320*/  USHF.R.S32.HI UR5, URZ, 0x1f, UR25 ;  /* 0x0000001f3f057899 */ /* 0x000fe40008011419 */
[----:B------:R-:W-:-:S04]  /*7330*/  UIMAD UR4, UR21, UR25, URZ ;  /* 0x00000019150472a4 */ /* 0x000fc8000f8e023f */
[----:B------:R-:W-:Y:S01]  /*7340*/  UIMAD UR4, UR5, UR22, UR4 ;  /* 0x00000016050472a4 */ /* 0x000fe2000f8e0204 */
[----:B------:R-:W-:Y:S01]  /*7350*/  BAR.SYNC.DEFER_BLOCKING 0x0 ;  /* 0x0000000000007b1d */ /* 0x000fe20000010000 */
[----:B--2---:R-:W-:Y:S02]  /*7360*/  ISETP.GE.AND P5, PT, R184, c[0x0][0x220], PT ;  /* 0x00008800b8007a0c */ /* 0x004fe40003fa6270 */
[----:B---3--:R-:W-:Y:S02]  /*7370*/  ISETP.GE.AND P4, PT, R187, c[0x0][0x220], PT ;  /* 0x00008800bb007a0c */ /* 0x008fe40003f86270 */
[----:B----4-:R-:W-:Y:S01]  /*7380*/  ISETP.GE.AND P3, PT, R251, c[0x0][0x220], PT ;  /* 0x00008800fb007a0c */ /* 0x010fe20003f66270 */
[----:B------:R-:W-:Y:S02]  /*7390*/  IMAD.U32 R251, RZ, RZ, UR22 ;  /* 0x00000016fffb7e24 */ /* 0x000fe4000f8e00ff */
[----:B-----5:R-:W-:Y:S02]  /*73a0*/  IMAD.MOV.U32 R3, RZ, RZ, R197 ;  /* 0x000000ffff037224 */ /* 0x020fe400078e00c5 */
[----:B------:R-:W-:Y:S01]  /*73b0*/  IMAD.MOV.U32 R2, RZ, RZ, R198 ;  /* 0x000000ffff027224 */ /* 0x000fe200078e00c6 */
[----:B------:R-:W-:-:S03]  /*73c0*/  ISETP.GE.AND P2, PT, R250, c[0x0][0x220], PT ;  /* 0x00008800fa007a0c */ /* 0x000fc60003f46270 */
[----:B------:R-:W-:-:S05]  /*73d0*/  IMAD.WIDE.U32 R2, R251, UR25, R2 ;  /* 0x00000019fb027c25 */ /* 0x000fca000f8e0002 */
[C---:B------:R-:W-:Y:S02]  /*73e0*/  @!P5 LEA R18, P6, R2.reuse, c[0x0][0x170], 0x1 ;  /* 0x00005c000212da11 */ /* 0x040fe400078c08ff */
[----:B------:R-:W-:Y:S02]  /*73f0*/  IADD3 R3, R3, UR4, RZ ;  /* 0x0000000403037c10 */ /* 0x000fe4000fffe0ff */
[C---:B------:R-:W-:Y:S02]  /*7400*/  @!P4 LEA R14, P1, R2.reuse, c[0x0][0x170], 0x1 ;  /* 0x00005c00020eca11 */ /* 0x040fe400078208ff */
[C---:B------:R-:W-:Y:S02]  /*7410*/  @!P3 LEA R12, P0, R2.reuse, c[0x0][0x170], 0x1 ;  /* 0x00005c00020cba11 */ /* 0x040fe400078008ff */
[C---:B------:R-:W-:Y:S02]  /*7420*/  @!P5 LEA.HI.X R19, R2.reuse, c[0x0][0x174], R3, 0x1, P6 ;  /* 0x00005d000213da11 */ /* 0x040fe400030f0c03 */
[----:B------:R-:W-:-:S02]  /*7430*/  IADD3 R0, P6, R2, UR23, RZ ;  /* 0x0000001702007c10 */ /* 0x000fc4000ffde0ff */
[C-C-:B------:R-:W-:Y:S02]  /*7440*/  @!P4 LEA.HI.X R15, R2.reuse, c[0x0][0x174], R3.reuse, 0x1, P1 ;  /* 0x00005d00020fca11 */ /* 0x140fe400008f0c03 */
[C---:B------:R-:W-:Y:S01]  /*7450*/  @!P2 LEA R10, P1, R2.reuse, c[0x0][0x170], 0x1 ;  /* 0x00005c00020aaa11 */ /* 0x040fe200078208ff */
[----:B------:R-:W-:Y:S01]  /*7460*/  @P5 STS.128 [R231+0x18000], RZ ;  /* 0x018000ffe7005388 */ /* 0x000fe20000000c00 */
[--C-:B------:R-:W-:Y:S02]  /*7470*/  @!P3 LEA.HI.X R13, R2, c[0x0][0x174], R3.reuse, 0x1, P0 ;  /* 0x00005d00020dba11 */ /* 0x100fe400000f0c03 */
[----:B------:R-:W-:Y:S01]  /*7480*/  @!P5 LEA R16, P0, R0, c[0x0][0x170], 0x1 ;  /* 0x00005c000010da11 */ /* 0x000fe200078008ff */
[----:B------:R-:W-:Y:S01]  /*7490*/  @!PT LDS RZ, [RZ] ;  /* 0x00000000fffff984 */ /* 0x000fe20000000800 */
[----:B------:R-:W-:Y:S01]  /*74a0*/  @!PT LDS RZ, [RZ] ;  /* 0x00000000fffff984 */ /* 0x000fe20000000800 */
[----:B------:R-:W-:Y:S01]  /*74b0*/  @!PT LDS RZ, [RZ] ;  /* 0x00000000fffff984 */ /* 0x000fe20000000800 */
[----:B------:R1:W-:Y:S01]  /*74c0*/  @!P5 LDGSTS.E.BYPASS.LTC128B.128 [R231+0x18000], [R18.64] ;  /* 0x1800000012e7dfae */ /* 0x0003e2000b901d52 */
[----:B------:R-:W-:Y:S02]  /*74d0*/  IADD3.X R4, R3, UR24, RZ, P6, !PT ;  /* 0x0000001803047c10 */ /* 0x000fe4000b7fe4ff */
[----:B------:R-:W-:Y:S01]  /*74e0*/  @!P2 LEA.HI.X R11, R2, c[0x0][0x174], R3, 0x1, P1 ;  /* 0x00005d00020baa11 */ /* 0x000fe200008f0c03 */
[----:B------:R-:W-:Y:S01]  /*74f0*/  @P4 STS.128 [R231+0x1a000], RZ ;  /* 0x01a000ffe7004388 */ /* 0x000fe20000000c00 */
[----:B------:R-:W-:-:S02]  /*7500*/  @!P4 LEA R8, P6, R0, c[0x0][0x170], 0x1 ;  /* 0x00005c000008ca11 */ /* 0x000fc400078c08ff */
[C---:B------:R-:W-:Y:S01]  /*7510*/  @!P3 LEA R6, P1, R0.reuse, c[0x0][0x170], 0x1 ;  /* 0x00005c000006ba11 */ /* 0x040fe200078208ff */
[----:B------:R-:W-:Y:S01]  /*7520*/  @!PT LDS RZ, [RZ] ;  /* 0x00000000fffff984 */ /* 0x000fe20000000800 */
[----:B------:R-:W-:Y:S01]  /*7530*/  @!PT LDS RZ, [RZ] ;  /* 0x00000000fffff984 */ /* 0x000fe20000000800 */
[----:B------:R-:W-:Y:S01]  /*7540*/  @!PT LDS RZ, [RZ] ;  /* 0x00000000fffff984 */ /* 0x000fe20000000800 */
[----:B------:R2:W-:Y:S01]  /*7550*/  @!P4 LDGSTS.E.BYPASS.LTC128B.128 [R231+0x1a000], [R14.64+0x80] ;  /* 0x1a0000800ee7cfae */ /* 0x0005e2000b901d52 */
[----:B------:R-:W-:-:S03]  /*7560*/  @!P5 LEA.HI.X R17, R0, c[0x0][0x174], R4, 0x1, P0 ;  /* 0x00005d000011da11 */ /* 0x000fc600000f0c04 */
[----:B------:R-:W-:Y:S01]  /*7570*/  @P3 STS.128 [R231+0x1c000], RZ ;  /* 0x01c000ffe7003388 */ /* 0x000fe20000000c00 */
[C---:B------:R-:W-:Y:S02]  /*7580*/  @!P2 LEA R2, P0, R0.reuse, c[0x0][0x170], 0x1 ;  /* 0x00005c000002aa11 */ /* 0x040fe400078008ff */
[C-C-:B------:R-:W-:Y:S01]  /*7590*/  @!P4 LEA.HI.X R9, R0.reuse, c[0x0][0x174], R4.reuse, 0x1, P6 ;  /* 0x00005d000009ca11 */ /* 0x140fe200030f0c04 */
[----:B------:R-:W-:Y:S01]  /*75a0*/  @!PT LDS RZ, [RZ] ;  /* 0x00000000fffff984 */ /* 0x000fe20000000800 */
[----:B------:R-:W-:Y:S01]  /*75b0*/  @!PT LDS RZ, [RZ] ;  /* 0x00000000fffff984 */ /* 0x000fe20000000800 */
[----:B------:R-:W-:Y:S01]  /*75c0*/  @!PT LDS RZ, [RZ] ;  /* 0x00000000fffff984 */ /* 0x000fe20000000800 */
[----:B------:R2:W-:Y:S01]  /*75d0*/  @!P3 LDGSTS.E.BYPASS.LTC128B.128 [R231+0x1c000], [R12.64+0x100] ;  /* 0x1c0001000ce7bfae */ /* 0x0005e2000b901d52 */
[----:B------:R-:W-:-:S03]  /*75e0*/  @!P3 LEA.HI.X R7, R0, c[0x0][0x174], R4, 0x1, P1 ;  /* 0x00005d000007ba11 */ /* 0x000fc600008f0c04 */
[----:B------:R-:W-:Y:S01]  /*75f0*/  @P2 STS.128 [R231+0x1e000], RZ ;  /* 0x01e000ffe7002388 */ /* 0x000fe20000000c00 */
[----:B------:R-:W-:-:S03]  /*7600*/  @!P2 LEA.HI.X R3, R0, c[0x0][0x174], R4, 0x1, P0 ;  /* 0x00005d000003aa11 */ /* 0x000fc600000f0c04 */
        /* <DEDUP_REMOVED lines=24> */
[----:B--2---:R-:W-:Y:S04]  /*7790*/  LDSM.16.M88.4 R12, [R204+0x10000] ;  /* 0x01000000cc0c783b */ /* 0x004fe80000000200 */
[----:B------:R-:W-:Y:S04]  /*77a0*/  LDSM.16.M88.4 R28, [R204+0x10800] ;  /* 0x01080000cc1c783b */ /* 0x000fe80000000200 */
[----:B------:R-:W-:Y:S04]  /*77b0*/  LDSM.16.M88.4 R20, [R204+0x11800] ;  /* 0x01180000cc14783b */ /* 0x000fe80000000200 */
[----:B------:R-:W-:Y:S04]  /*77c0*/  LDSM.16.M88.4 R24, [R204+0x11000] ;  /* 0x01100000cc18783b */ /* 0x000fe80000000200 */
[----:B----4-:R-:W1:Y:S04]  /*77d0*/  LDSM.16.M88.4 R4, [R211] ;  /* 0x00000000d304783b */ /* 0x010e680000000200 */
[----:B---3--:R-:W-:Y:S04]  /*77e0*/  LDSM.16.M88.4 R8, [R212] ;  /* 0x00000000d408783b */ /* 0x008fe80000000200 */
[----:B------:R-:W2:Y:S04]  /*77f0*/  LDSM.16.M88.4 R32, [R215] ;  /* 0x00000000d720783b */ /* 0x000ea80000000200 */
[----:B------:R-:W3:Y:S04]  /*7800*/  LDSM.16.M88.4 R192, [R230] ;  /* 0x00000000e6c0783b */ /* 0x000ee80000000200 */
[----:B------:R-:W4:Y:S04]  /*7810*/  LDSM.16.M88.4 R188, [R229] ;  /* 0x00000000e5bc783b */ /* 0x000f280000000200 */
[----:B------:R-:W-:Y:S04]  /*7820*/  LDSM.16.M88.4 R196, [R210+0x10800] ;  /* 0x01080000d2c4783b */ /* 0x000fe80000000200 */
[----:B------:R-:W-:Y:S04]  /*7830*/  LDSM.16.M88.4 R236, [R204+0x13000] ;  /* 0x01300000ccec783b */ /* 0x000fe80000000200 */
[----:B------:R-:W-:Y:S04]  /*7840*/  LDSM.16.M88.4 R240, [R224] ;  /* 0x00000000e0f0783b */ /* 0x000fe80000000200 */
[----:B------:R-:W2:Y:S01]  /*7850*/  S2R R251, SR_TID.X ;  /* 0x0000000000fb7919 */ /* 0x000ea20000002100 */
[----:B------:R-:W-:-:S03]  /*7860*/  IMAD.U32 R0, RZ, RZ, UR25 ;  /* 0x00000019ff007e24 */ /* 0x000fc6000f8e00ff */
[----:B------:R-:W0:Y:S01]  /*7870*/  LDGDEPBAR ;  /* 0x00000000000079af */ /* 0x000e220000000000 */
[C---:B-1----:R-:W-:Y:S08]  /*7880*/  HMMA.16816.F32 R16, R4.reuse, R12, RZ ;  /* 0x0000000c0410723c */ /* 0x042ff000000018ff */
[C---:B------:R-:W-:Y:S08]  /*7890*/  HMMA.16816.F32 R180, R4.reuse, R28, RZ ;  /* 0x0000001c04b4723c */ /* 0x040ff000000018ff */
[C---:B------:R-:W-:Y:S08]  /*78a0*/  HMMA.16816.F32 R184, R4.reuse, R30, RZ ;  /* 0x0000001e04b8723c */ /* 0x040ff000000018ff */
[C---:B------:R-:W-:Y:S08]  /*78b0*/  HMMA.16816.F32 R168, R4.reuse, R20, RZ ;  /* 0x0000001404a8723c */ /* 0x040ff000000018ff */
[C---:B------:R-:W-:Y:S01]  /*78c0*/  HMMA.16816.F32 R28, R4.reuse, R22, RZ ;  /* 0x00000016041c723c */ /* 0x040fe200000018ff */
[----:B------:R-:W1:Y:S07]  /*78d0*/  LDSM.16.M88.4 R20, [R228] ;  /* 0x00000000e414783b */ /* 0x000e6e0000000200 */
[C---:B------:R-:W-:Y:S08]  /*78e0*/  HMMA.16816.F32 R12, R4.reuse, R14, RZ ;  /* 0x0000000e040c723c */ /* 0x040ff000000018ff */
[C---:B------:R-:W-:Y:S08]  /*78f0*/  HMMA.16816.F32 R176, R4.reuse, R24, RZ ;  /* 0x0000001804b0723c */ /* 0x040ff000000018ff */
[----:B------:R-:W-:Y:S01]  /*7900*/  HMMA.16816.F32 R172, R4, R26, RZ ;  /* 0x0000001a04ac723c */ /* 0x000fe200000018ff */
[----:B------:R-:W-:Y:S07]  /*7910*/  LDSM.16.M88.4 R4, [R214] ;  /* 0x00000000d604783b */ /* 0x000fee0000000200 */
[C---:B--2---:R-:W-:Y:S01]  /*7920*/  HMMA.16816.F32 R24, R8.reuse, R32, R16 ;  /* 0x000000200818723c */ /* 0x044fe20000001810 */
[----:B------:R-:W2:Y:S07]  /*7930*/  LDSM.16.M88.4 R16, [R210+0x10000] ;  /* 0x01000000d210783b */ /* 0x000eae0000000200 */
[C---:B------:R-:W-:Y:S08]  /*7940*/  HMMA.16816.F32 R12, R8.reuse, R34, R12 ;  /* 0x00000022080c723c */ /* 0x040ff0000000180c */
[C---:B---3--:R-:W-:Y:S08]  /*7950*/  HMMA.16816.F32 R32, R8.reuse, R192, R180 ;  /* 0x000000c00820723c */ /* 0x048ff000000018b4 */
[C---:B------:R-:W-:Y:S08]  /*7960*/  HMMA.16816.F32 R180, R8.reuse, R194, R184 ;  /* 0x000000c208b4723c */ /* 0x040ff000000018b8 */
[C---:B----4-:R-:W-:Y:S08]  /*7970*/  HMMA.16816.F32 R192, R8.reuse, R188, R176 ;  /* 0x000000bc08c0723c */ /* 0x050ff000000018b0 */
[C---:B------:R-:W-:Y:S01]  /*7980*/  HMMA.16816.F32 R184, R8.reuse, R190, R172 ;  /* 0x000000be08b8723c */ /* 0x040fe200000018ac */
[----:B------:R-:W3:Y:S07]  /*7990*/  LDSM.16.M88.4 R188, [R210+0x11000] ;  /* 0x01100000d2bc783b */ /* 0x000eee0000000200 */
[C---:B-1----:R-:W-:Y:S01]  /*79a0*/  HMMA.16816.F32 R172, R8.reuse, R22, R28 ;  /* 0x0000001608ac723c */ /* 0x042fe2000000181c */
[----:B------:R-:W1:Y:S07]  /*79b0*/  LDSM.16.M88.4 R28, [R210+0x11800] ;  /* 0x01180000d21c783b */ /* 0x000e6e0000000200 */
[----:B------:R-:W-:Y:S01]  /*79c0*/  HMMA.16816.F32 R176, R8, R20, R168 ;  /* 0x0000001408b0723c */ /* 0x000fe200000018a8 */
[----:B------:R-:W-:Y:S04]  /*79d0*/  LDSM.16.M88.4 R8, [R213] ;  /* 0x00000000d508783b */ /* 0x000fe80000000200 */
[----:B------:R-:W4:Y:S03]  /*79e0*/  LDSM.16.M88.4 R20, [R209] ;  /* 0x00000000d114783b */ /* 0x000f260000000200 */
[C---:B--2---:R-:W-:Y:S01]  /*79f0*/  HMMA.16816.F32 R24, R4.reuse, R16, R24 ;  /* 0x000000100418723c */ /* 0x044fe20000001818 */
[----:B------:R-:W2:Y:S07]  /*7a00*/  LDSM.16.M88.4 R168, [R209+0x800] ;  /* 0x00080000d1a8783b */ /* 0x000eae0000000200 */
[C---:B------:R-:W-:Y:S08]  /*7a10*/  HMMA.16816.F32 R16, R4.reuse, R18, R12 ;  /* 0x000000120410723c */ /* 0x040ff0000000180c */
[C---:B------:R-:W-:Y:S08]  /*7a20*/  HMMA.16816.F32 R12, R4.reuse, R196, R32 ;  /* 0x000000c4040c723c */ /* 0x040ff00000001820 */
[C---:B------:R-:W-:Y:S08]  /*7a30*/  HMMA.16816.F32 R180, R4.reuse, R198, R180 ;  /* 0x000000c604b4723c */ /* 0x040ff000000018b4 */
[C---:B---3--:R-:W-:Y:S08]  /*7a40*/  HMMA.16816.F32 R196, R4.reuse, R188, R192 ;  /* 0x000000bc04c4723c */ /* 0x048ff000000018c0 */
[C---:B------:R-:W-:Y:S01]  /*7a50*/  HMMA.16816.F32 R192, R4.reuse, R190, R184 ;  /* 0x000000be04c0723c */ /* 0x040fe200000018b8 */
[----:B------:R-:W3:Y:S07]  /*7a60*/  LDSM.16.M88.4 R188, [R209+0x1000] ;  /* 0x00100000d1bc783b */ /* 0x000eee0000000200 */
[C---:B-1----:R-:W-:Y:S01]  /*7a70*/  HMMA.16816.F32 R184, R4.reuse, R28, R176 ;  /* 0x0000001c04b8723c */ /* 0x042fe200000018b0 */
[----:B------:R-:W1:Y:S07]  /*7a80*/  LDSM.16.M88.4 R176, [R209+0x1800] ;  /* 0x00180000d1b0783b */ /* 0x000e6e0000000200 */
[----:B------:R-:W-:Y:S01]  /*7a90*/  HMMA.16816.F32 R172, R4, R30, R172 ;  /* 0x0000001e04ac723c */ /* 0x000fe200000018ac */
[----:B------:R-:W-:Y:S07]  /*7aa0*/  LDSM.16.M88.4 R4, [R211+0x4000] ;  /* 0x00400000d304783b */ /* 0x000fee0000000200 */
[C---:B----4-:R-:W-:Y:S01]  /*7ab0*/  HMMA.16816.F32 R32, R8.reuse, R20, R24 ;  /* 0x000000140820723c */ /* 0x050fe20000001818 */
[----:B------:R-:W4:Y:S07]  /*7ac0*/  LDSM.16.M88.4 R24, [R204+0x12000] ;  /* 0x01200000cc18783b */ /* 0x000f2e0000000200 */
[C---:B------:R-:W-:Y:S01]  /*7ad0*/  HMMA.16816.F32 R28, R8.reuse, R22, R16 ;  /* 0x00000016081c723c */ /* 0x040fe20000001810 */
[----:B------:R-:W4:Y:S07]  /*7ae0*/  LDSM.16.M88.4 R20, [R204+0x12800] ;  /* 0x01280000cc14783b */ /* 0x000f2e0000000200 */
[C---:B--2---:R-:W-:Y:S08]  /*7af0*/  HMMA.16816.F32 R16, R8.reuse, R168, R12 ;  /* 0x000000a80810723c */ /* 0x044ff0000000180c */
[C---:B------:R-:W-:Y:S08]  /*7b00*/  HMMA.16816.F32 R12, R8.reuse, R170, R180 ;  /* 0x000000aa080c723c */ /* 0x040ff000000018b4 */
[C---:B---3--:R-:W-:Y:S08]  /*7b10*/  HMMA.16816.F32 R180, R8.reuse, R188, R196 ;  /* 0x000000bc08b4723c */ /* 0x048ff000000018c4 */
[C---:B------:R-:W-:Y:S01]  /*7b20*/  HMMA.16816.F32 R192, R8.reuse, R190, R192 ;  /* 0x000000be08c0723c */ /* 0x040fe200000018c0 */
[----:B------:R-:W2:Y:S07]  /*7b30*/  LDSM.16.M88.4 R188, [R204+0x13800] ;  /* 0x01380000ccbc783b */ /* 0x000eae0000000200 */
[C---:B-1----:R-:W-:Y:S08]  /*7b40*/  HMMA.16816.F32 R184, R8.reuse, R176, R184 ;  /* 0x000000b008b8723c */ /* 0x042ff000000018b8 */
[----:B------:R-:W-:Y:S01]  /*7b50*/  HMMA.16816.F32 R176, R8, R178, R172 ;  /* 0x000000b208b0723c */ /* 0x000fe200000018ac */
[----:B------:R-:W-:Y:S07]  /*7b60*/  LDSM.16.M88.4 R8, [R212+0x4000] ;  /* 0x00400000d408783b */ /* 0x000fee0000000200 */
[C---:B----4-:R-:W-:Y:S08]  /*7b70*/  HMMA.16816.F32 R172, R4.reuse, R24, R32 ;  /* 0x0000001804ac723c */ /* 0x050ff00000001820 */
[C---:B------:R-:W-:Y:S01]  /*7b80*/  HMMA.16816.F32 R32, R4.reuse, R20, R16 ;  /* 0x000000140420723c */ /* 0x040fe20000001810 */
[----:B------:R-:W-:Y:S07]  /*7b90*/  LDSM.16.M88.4 R16, [R226] ;  /* 0x00000000e210783b */ /* 0x000fee0000000200 */
[C---:B------:R-:W-:Y:S01]  /*7ba0*/  HMMA.16816.F32 R12, R4.reuse, R22, R12 ;  /* 0x00000016040c723c */ /* 0x040fe2000000180c */
[----:B------:R-:W1:Y:S07]  /*7bb0*/  LDSM.16.M88.4 R20, [R227] ;  /* 0x00000000e314783b */ /* 0x000e6e0000000200 */
[C---:B------:R-:W-:Y:S01]  /*7bc0*/  HMMA.16816.F32 R168, R4.reuse, R26, R28 ;  /* 0x0000001a04a8723c */ /* 0x040fe2000000181c */
[----:B------:R-:W3:Y:S07]  /*7bd0*/  LDSM.16.M88.4 R28, [R225] ;  /* 0x00000000e11c783b */ /* 0x000eee0000000200 */
[C---:B------:R-:W-:Y:S08]  /*7be0*/  HMMA.16816.F32 R24, R4.reuse, R236, R180 ;  /* 0x000000ec0418723c */ /* 0x040ff000000018b4 */
[C---:B------:R-:W-:Y:S08]  /*7bf0*/  HMMA.16816.F32 R236, R4.reuse, R238, R192 ;  /* 0x000000ee04ec723c */ /* 0x040ff000000018c0 */
[C---:B--2---:R-:W-:Y:S01]  /*7c00*/  HMMA.16816.F32 R196, R4.reuse, R188, R184 ;  /* 0x000000bc04c4723c */ /* 0x044fe200000018b8 */
[----:B------:R-:W-:Y:S07]  /*7c10*/  LDSM.16.M88.4 R184, [R210+0x12800] ;  /* 0x01280000d2b8783b */ /* 0x000fee0000000200 */
[----:B------:R-:W-:Y:S01]  /*7c20*/  HMMA.16816.F32 R188, R4, R190, R176 ;  /* 0x000000be04bc723c */ /* 0x000fe200000018b0 */
[----:B------:R-:W-:Y:S04]  /*7c30*/  LDSM.16.M88.4 R4, [R214+0x4000] ;  /* 0x00400000d604783b */ /* 0x000fe80000000200 */
[----:B------:R-:W2:Y:S03]  /*7c40*/  LDSM.16.M88.4 R176, [R210+0x12000] ;  /* 0x01200000d2b0783b */ /* 0x000ea60000000200 */
[C---:B-1----:R-:W-:Y:S01]  /*7c50*/  HMMA.16816.F32 R244, R8.reuse, R20, R172 ;  /* 0x0000001408f4723c */ /* 0x042fe200000018ac */
[----:B------:R-:W1:Y:S07]  /*7c60*/  LDSM.16.M88.4 R172, [R210+0x13000] ;  /* 0x01300000d2ac783b */ /* 0x000e6e0000000200 */
[C---:B------:R-:W-:Y:S08]  /*7c70*/  HMMA.16816.F32 R200, R8.reuse, R22, R168 ;  /* 0x0000001608c8723c */ /* 0x040ff000000018a8 */
[C---:B---3--:R-:W-:Y:S01]  /*7c80*/  HMMA.16816.F32 R168, R8.reuse, R28, R24 ;  /* 0x0000001c08a8723c */ /* 0x048fe20000001818 */
[----:B------:R-:W3:Y:S07]  /*7c90*/  LDSM.16.M88.4 R24, [R210+0x13800] ;  /* 0x01380000d218783b */ /* 0x000eee0000000200 */
[C---:B------:R-:W-:Y:S08]  /*7ca0*/  HMMA.16816.F32 R180, R8.reuse, R18, R12 ;  /* 0x0000001208b4723c */ /* 0x040ff0000000180c */
[C---:B------:R-:W-:Y:S01]  /*7cb0*/  HMMA.16816.F32 R192, R8.reuse, R16, R32 ;  /* 0x0000001008c0723c */ /* 0x040fe20000001820 */
[----:B------:R-:W-:Y:S07]  /*7cc0*/  LDSM.16.M88.4 R16, [R209+0x2000] ;  /* 0x00200000d110783b */ /* 0x000fee0000000200 */
[C---:B------:R-:W-:Y:S08]  /*7cd0*/  HMMA.16816.F32 R32, R8.reuse, R30, R236 ;  /* 0x0000001e0820723c */ /* 0x040ff000000018ec */
[C---:B------:R-:W-:Y:S08]  /*7ce0*/  HMMA.16816.F32 R28, R8.reuse, R240, R196 ;  /* 0x000000f0081c723c */ /* 0x040ff000000018c4 */
[----:B------:R-:W-:Y:S01]  /*7cf0*/  HMMA.16816.F32 R20, R8, R242, R188 ;  /* 0x000000f20814723c */ /* 0x000fe200000018bc */
[----:B------:R-:W4:Y:S04]  /*7d00*/  LDSM.16.M88.4 R8, [R213+0x4000] ;  /* 0x00400000d508783b */ /* 0x000f280000000200 */
[----:B------:R-:W-:Y:S03]  /*7d10*/  LDSM.16.M88.4 R188, [R209+0x3000] ;  /* 0x00300000d1bc783b */ /* 0x000fe60000000200 */
[C---:B--2---:R-:W-:Y:S01]  /*7d20*/  HMMA.16816.F32 R12, R4.reuse, R176, R244 ;  /* 0x000000b0040c723c */ /* 0x044fe200000018f4 */
[----:B------:R-:W-:Y:S07]  /*7d30*/  LDSM.16.M88.4 R240, [R220] ;  /* 0x00000000dcf0783b */ /* 0x000fee0000000200 */
[C---:B------:R-:W-:Y:S08]  /*7d40*/  HMMA.16816.F32 R176, R4.reuse, R178, R200 ;  /* 0x000000b204b0723c */ /* 0x040ff000000018c8 */
[C---:B------:R-:W-:Y:S01]  /*7d50*/  HMMA.16816.F32 R196, R4.reuse, R186, R180 ;  /* 0x000000ba04c4723c */ /* 0x040fe200000018b4 */
[----:B------:R-:W2:Y:S07]  /*7d60*/  LDSM.16.M88.4 R180, [R209+0x2800] ;  /* 0x00280000d1b4783b */ /* 0x000eae0000000200 */
[C---:B------:R-:W-:Y:S08]  /*7d70*/  HMMA.16816.F32 R200, R4.reuse, R184, R192 ;  /* 0x000000b804c8723c */ /* 0x040ff000000018c0 */
[C---:B-1----:R-:W-:Y:S01]  /*7d80*/  HMMA.16816.F32 R192, R4.reuse, R172, R168 ;  /* 0x000000ac04c0723c */ /* 0x042fe200000018a8 */
[----:B------:R-:W-:Y:S07]  /*7d90*/  LDSM.16.M88.4 R168, [R204+0x14800] ;  /* 0x01480000cca8783b */ /* 0x000fee0000000200 */
[C---:B------:R-:W-:Y:S08]  /*7da0*/  HMMA.16816.F32 R184, R4.reuse, R174, R32 ;  /* 0x000000ae04b8723c */ /* 0x040ff00000001820 */
[C---:B---3--:R-:W-:Y:S08]  /*7db0*/  HMMA.16816.F32 R172, R4.reuse, R24, R28 ;  /* 0x0000001804ac723c */ /* 0x048ff0000000181c */
[----:B------:R-:W-:Y:S01]  /*7dc0*/  HMMA.16816.F32 R32, R4, R26, R20 ;  /* 0x0000001a0420723c */ /* 0x000fe20000001814 */
[----:B------:R-:W1:Y:S04]  /*7dd0*/  LDSM.16.M88.4 R24, [R209+0x3800] ;  /* 0x00380000d118783b */ /* 0x000e680000000200 */
[----:B------:R-:W-:Y:S04]  /*7de0*/  LDSM.16.M88.4 R4, [R211+0x8000] ;  /* 0x00800000d304783b */ /* 0x000fe80000000200 */
[----:B------:R-:W3:Y:S01]  /*7df0*/  LDSM.16.M88.4 R20, [R204+0x14000] ;  /* 0x01400000cc14783b */ /* 0x000ee20000000200 */
[C---:B----4-:R-:W-:Y:S08]  /*7e00*/  HMMA.16816.F32 R28, R8.reuse, R16, R12 ;  /* 0x00000010081c723c */ /* 0x050ff0000000180c */
[C---:B------:R-:W-:Y:S08]  /*7e10*/  HMMA.16816.F32 R16, R8.reuse, R18, R176 ;  /* 0x000000120810723c */ /* 0x040ff000000018b0 */
[C---:B--2---:R-:W-:Y:S01]  /*7e20*/  HMMA.16816.F32 R12, R8.reuse, R180, R200 ;  /* 0x000000b4080c723c */ /* 0x044fe200000018c8 */
[----:B------:R-:W-:Y:S07]  /*7e30*/  LDSM.16.M88.4 R200, [R204+0x15000] ;  /* 0x01500000ccc8783b */ /* 0x000fee0000000200 */
[C---:B------:R-:W-:Y:S08]  /*7e40*/  HMMA.16816.F32 R192, R8.reuse, R188, R192 ;  /* 0x000000bc08c0723c */ /* 0x040ff000000018c0 */
[C---:B------:R-:W-:Y:S08]  /*7e50*/  HMMA.16816.F32 R188, R8.reuse, R190, R184 ;  /* 0x000000be08bc723c */ /* 0x040ff000000018b8 */
[----:B-1----:R-:W-:Y:S08]  /*7e60*/  HMMA.16816.F32 R184, R8, R26, R32 ;  /* 0x0000001a08b8723c */ /* 0x002ff00000001820 */
[----:B---3--:R-:W-:Y:S01]  /*7e70*/  HMMA.16816.F32 R32, R4, R22, R16 ;  /* 0x000000160420723c */ /* 0x008fe20000001810 */
[----:B------:R-:W1:Y:S07]  /*7e80*/  LDSM.16.M88.4 R16, [R204+0x15800] ;  /* 0x01580000cc10783b */ /* 0x000e6e0000000200 */
[C---:B------:R-:W-:Y:S08]  /*7e90*/  HMMA.16816.F32 R180, R8.reuse, R182, R196 ;  /* 0x000000b608b4723c */ /* 0x040ff000000018c4 */
[----:B------:R-:W-:Y:S01]  /*7ea0*/  HMMA.16816.F32 R196, R8, R24, R172 ;  /* 0x0000001808c4723c */ /* 0x000fe200000018ac */
[----:B------:R-:W-:Y:S04]  /*7eb0*/  LDSM.16.M88.4 R8, [R212+0x8000] ;  /* 0x00800000d408783b */ /* 0x000fe80000000200 */
[----:B------:R-:W-:Y:S03]  /*7ec0*/  LDSM.16.M88.4 R172, [R221] ;  /* 0x00000000ddac783b */ /* 0x000fe60000000200 */
[C---:B------:R-:W-:Y:S08]  /*7ed0*/  HMMA.16816.F32 R176, R4.reuse, R20, R28 ;  /* 0x0000001404b0723c */ /* 0x040ff0000000181c */
[C---:B------:R-:W-:Y:S01]  /*7ee0*/  HMMA.16816.F32 R28, R4.reuse, R168, R12 ;  /* 0x000000a8041c723c */ /* 0x040fe2000000180c */
[----:B------:R-:W2:Y:S07]  /*7ef0*/  LDSM.16.M88.4 R12, [R223] ;  /* 0x00000000df0c783b */ /* 0x000eae0000000200 */
[C---:B------:R-:W-:Y:S01]  /*7f00*/  HMMA.16816.F32 R24, R4.reuse, R170, R180 ;  /* 0x000000aa0418723c */ /* 0x040fe200000018b4 */
[----:B------:R-:W3:Y:S07]  /*7f10*/  LDSM.16.M88.4 R168, [R222] ;  /* 0x00000000dea8783b */ /* 0x000eee0000000200 */
[C---:B-1----:R-:W-:Y:S08]  /*7f20*/  HMMA.16816.F32 R196, R4.reuse, R16, R196 ;  /* 0x0000001004c4723c */ /* 0x042ff000000018c4 */
[C---:B------:R-:W-:Y:S01]  /*7f30*/  HMMA.16816.F32 R20, R4.reuse, R200, R192 ;  /* 0x000000c80414723c */ /* 0x040fe200000018c0 */
[----:B------:R-:W-:Y:S07]  /*7f40*/  LDSM.16.M88.4 R192, [R210+0x14000] ;  /* 0x01400000d2c0783b */ /* 0x000fee0000000200 */
[C---:B------:R-:W-:Y:S01]  /*7f50*/  HMMA.16816.F32 R180, R4.reuse, R202, R188 ;  /* 0x000000ca04b4723c */ /* 0x040fe200000018bc */
[----:B------:R-:W-:Y:S07]  /*7f60*/  LDSM.16.M88.4 R188, [R210+0x14800] ;  /* 0x01480000d2bc783b */ /* 0x000fee0000000200 */
[----:B------:R-:W-:Y:S01]  /*7f70*/  HMMA.16816.F32 R16, R4, R18, R184 ;  /* 0x000000120410723c */ /* 0x000fe200000018b8 */
[----:B------:R-:W1:Y:S07]  /*7f80*/  LDSM.16.M88.4 R4, [R214+0x8000] ;  /* 0x00800000d604783b */ /* 0x000e6e0000000200 */
[C---:B--2---:R-:W-:Y:S08]  /*7f90*/  HMMA.16816.F32 R236, R8.reuse, R12, R176 ;  /* 0x0000000c08ec723c */ /* 0x044ff000000018b0 */
[C---:B------:R-:W-:Y:S01]  /*7fa0*/  HMMA.16816.F32 R200, R8.reuse, R14, R32 ;  /* 0x0000000e08c8723c */ /* 0x040fe20000001820 */
[----:B------:R-:W2:Y:S04]  /*7fb0*/  LDSM.16.M88.4 R32, [R210+0x15000] ;  /* 0x01500000d220783b */ /* 0x000ea80000000200 */
[----:B------:R-:W-:Y:S03]  /*7fc0*/  LDSM.16.M88.4 R12, [R213+0x8000] ;  /* 0x00800000d50c783b */ /* 0x000fe60000000200 */
[C---:B---3--:R-:W-:Y:S08]  /*7fd0*/  HMMA.16816.F32 R184, R8.reuse, R168, R28 ;  /* 0x000000a808b8723c */ /* 0x048ff0000000181c */
[C---:B------:R-:W-:Y:S08]  /*7fe0*/  HMMA.16816.F32 R176, R8.reuse, R170, R24 ;  /* 0x000000aa08b0723c */ /* 0x040ff00000001818 */
[C---:B------:R-:W-:Y:S08]  /*7ff0*/  HMMA.16816.F32 R28, R8.reuse, R172, R20 ;  /* 0x000000ac081c723c */ /* 0x040ff00000001814 */
[C---:B------:R-:W-:Y:S08]  /*8000*/  HMMA.16816.F32 R24, R8.reuse, R174, R180 ;  /* 0x000000ae0818723c */ /* 0x040ff000000018b4 */
[C---:B------:R-:W-:Y:S01]  /*8010*/  HMMA.16816.F32 R20, R8.reuse, R240, R196 ;  /* 0x000000f00814723c */ /* 0x040fe200000018c4 */
[----:B------:R-:W-:Y:S07]  /*8020*/  LDSM.16.M88.4 R196, [R209+0x4000] ;  /* 0x00400000d1c4783b */ /* 0x000fee0000000200 */
[----:B------:R-:W-:Y:S01]  /*8030*/  HMMA.16816.F32 R8, R8, R242, R16 ;  /* 0x000000f20808723c */ /* 0x000fe20000001810 */
[----:B------:R-:W3:Y:S07]  /*8040*/  LDSM.16.M88.4 R16, [R210+0x15800] ;  /* 0x01580000d210783b */ /* 0x000eee0000000200 */
[C---:B-1----:R-:W-:Y:S01]  /*8050*/  HMMA.16816.F32 R168, R4.reuse, R192, R236 ;  /* 0x000000c004a8723c */ /* 0x042fe200000018ec */
[----:B------:R-:W-:Y:S07]  /*8060*/  LDSM.16.M88.4 R236, [R216] ;  /* 0x00000000d8ec783b */ /* 0x000fee0000000200 */
[C---:B------:R-:W-:Y:S01]  /*8070*/  HMMA.16816.F32 R200, R4.reuse, R194, R200 ;  /* 0x000000c204c8723c */ /* 0x040fe200000018c8 */
[----:B------:R-:W1:Y:S07]  /*8080*/  LDSM.16.M88.4 R192, [R209+0x4800] ;  /* 0x00480000d1c0783b */ /* 0x000e6e0000000200 */
[C---:B------:R-:W-:Y:S08]  /*8090*/  HMMA.16816.F32 R180, R4.reuse, R188, R184 ;  /* 0x000000bc04b4723c */ /* 0x040ff000000018b8 */
[C---:B------:R-:W-:Y:S01]  /*80a0*/  HMMA.16816.F32 R184, R4.reuse, R190, R176 ;  /* 0x000000be04b8723c */ /* 0x040fe200000018b0 */
[----:B------:R-:W-:Y:S07]  /*80b0*/  LDSM.16.M88.4 R188, [R204+0x16800] ;  /* 0x01680000ccbc783b */ /* 0x000fee0000000200 */
[C---:B--2---:R-:W-:Y:S01]  /*80c0*/  HMMA.16816.F32 R172, R4.reuse, R34, R24 ;  /* 0x0000002204ac723c */ /* 0x044fe20000001818 */
[----:B------:R-:W2:Y:S07]  /*80d0*/  LDSM.16.M88.4 R24, [R209+0x5000] ;  /* 0x00500000d118783b */ /* 0x000eae0000000200 */
[C---:B------:R-:W-:Y:S01]  /*80e0*/  HMMA.16816.F32 R176, R4.reuse, R32, R28 ;  /* 0x0000002004b0723c */ /* 0x040fe2000000181c */
[----:B------:R-:W-:Y:S07]  /*80f0*/  LDSM.16.M88.4 R32, [R204+0x16000] ;  /* 0x01600000cc20783b */ /* 0x000fee0000000200 */
[C---:B---3--:R-:W-:Y:S01]  /*8100*/  HMMA.16816.F32 R28, R4.reuse, R16, R20 ;  /* 0x00000010041c723c */ /* 0x048fe20000001814 */
[----:B------:R-:W3:Y:S07]  /*8110*/  LDSM.16.M88.4 R20, [R209+0x5800] ;  /* 0x00580000d114783b */ /* 0x000eee0000000200 */
[----:B------:R-:W-:Y:S01]  /*8120*/  HMMA.16816.F32 R16, R4, R18, R8 ;  /* 0x000000120410723c */ /* 0x000fe20000001808 */
[----:B------:R-:W4:Y:S07]  /*8130*/  LDSM.16.M88.4 R8, [R211+0xc000] ;  /* 0x00c00000d308783b */ /* 0x000f2e0000000200 */
[C---:B------:R-:W-:Y:S08]  /*8140*/  HMMA.16816.F32 R4, R12.reuse, R196, R168 ;  /* 0x000000c40c04723c */ /* 0x040ff000000018a8 */
[C---:B------:R-:W-:Y:S08]  /*8150*/  HMMA.16816.F32 R168, R12.reuse, R198, R200 ;  /* 0x000000c60ca8723c */ /* 0x040ff000000018c8 */
[C---:B-1----:R-:W-:Y:S08]  /*8160*/  HMMA.16816.F32 R200, R12.reuse, R192, R180 ;  /* 0x000000c00cc8723c */ /* 0x042ff000000018b4 */
[C---:B------:R-:W-:Y:S01]  /*8170*/  HMMA.16816.F32 R184, R12.reuse, R194, R184 ;  /* 0x000000c20cb8723c */ /* 0x040fe200000018b8 */
[----:B------:R-:W1:Y:S07]  /*8180*/  LDSM.16.M88.4 R192, [R204+0x17000] ;  /* 0x01700000ccc0783b */ /* 0x000e6e0000000200 */
[C---:B--2---:R-:W-:Y:S01]  /*8190*/  HMMA.16816.F32 R180, R12.reuse, R26, R172 ;  /* 0x0000001a0cb4723c */ /* 0x044fe200000018ac */
[----:B------:R-:W-:Y:S07]  /*81a0*/  LDSM.16.M88.4 R172, [R218] ;  /* 0x00000000daac783b */ /* 0x000fee0000000200 */
[C---:B---3--:R-:W-:Y:S08]  /*81b0*/  HMMA.16816.F32 R196, R12.reuse, R20, R28 ;  /* 0x000000140cc4723c */ /* 0x048ff0000000181c */
[C---:B------:R-:W-:Y:S01]  /*81c0*/  HMMA.16816.F32 R176, R12.reuse, R24, R176 ;  /* 0x000000180cb0723c */ /* 0x040fe200000018b0 */
[----:B------:R-:W-:Y:S07]  /*81d0*/  LDSM.16.M88.4 R24, [R219] ;  /* 0x00000000db18783b */ /* 0x000fee0000000200 */
[----:B------:R-:W-:Y:S01]  /*81e0*/  HMMA.16816.F32 R28, R12, R22, R16 ;  /* 0x000000160c1c723c */ /* 0x000fe20000001810 */
[----:B------:R-:W2:Y:S07]  /*81f0*/  LDSM.16.M88.4 R12, [R204+0x17800] ;  /* 0x01780000cc0c783b */ /* 0x000eae0000000200 */
[C---:B----4-:R-:W-:Y:S01]  /*8200*/  HMMA.16816.F32 R20, R8.reuse, R32, R4 ;  /* 0x000000200814723c */ /* 0x050fe20000001804 */
[----:B------:R-:W3:Y:S07]  /*8210*/  LDSM.16.M88.4 R4, [R212+0xc000] ;  /* 0x00c00000d404783b */ /* 0x000eee0000000200 */
[C---:B------:R-:W-:Y:S08]  /*8220*/  HMMA.16816.F32 R16, R8.reuse, R34, R168 ;  /* 0x000000220810723c */ /* 0x040ff000000018a8 */
[C---:B-1----:R-:W-:Y:S01]  /*8230*/  HMMA.16816.F32 R168, R8.reuse, R194, R180 ;  /* 0x000000c208a8723c */ /* 0x042fe200000018b4 */
[----:B------:R-:W1:Y:S07]  /*8240*/  LDSM.16.M88.4 R180, [R217] ;  /* 0x00000000d9b4783b */ /* 0x000e6e0000000200 */
[C---:B------:R-:W-:Y:S08]  /*8250*/  HMMA.16816.F32 R176, R8.reuse, R192, R176 ;  /* 0x000000c008b0723c */ /* 0x040ff000000018b0 */
[C---:B------:R-:W-:Y:S08]  /*8260*/  HMMA.16816.F32 R200, R8.reuse, R188, R200 ;  /* 0x000000bc08c8723c */ /* 0x040ff000000018c8 */
[C---:B--2---:R-:W-:Y:S08]  /*8270*/  HMMA.16816.F32 R196, R8.reuse, R12, R196 ;  /* 0x0000000c08c4723c */ /* 0x044ff000000018c4 */
[C---:B------:R-:W-:Y:S08]  /*8280*/  HMMA.16816.F32 R32, R8.reuse, R190, R184 ;  /* 0x000000be0820723c */ /* 0x040ff000000018b8 */
[----:B------:R-:W-:Y:S01]  /*8290*/  HMMA.16816.F32 R12, R8, R14, R28 ;  /* 0x0000000e080c723c */ /* 0x000fe2000000181c */
[----:B------:R-:W-:Y:S07]  /*82a0*/  LDSM.16.M88.4 R8, [R214+0xc000] ;  /* 0x00c00000d608783b */ /* 0x000fee0000000200 */
[C---:B---3--:R-:W-:Y:S01]  /*82b0*/  HMMA.16816.F32 R192, R4.reuse, R24, R20 ;  /* 0x0000001804c0723c */ /* 0x048fe20000001814 */
[----:B------:R-:W2:Y:S07]  /*82c0*/  LDSM.16.M88.4 R20, [R210+0x16000] ;  /* 0x01600000d214783b */ /* 0x000eae0000000200 */
[C---:B-1----:R-:W-:Y:S08]  /*82d0*/  HMMA.16816.F32 R184, R4.reuse, R180, R176 ;  /* 0x000000b404b8723c */ /* 0x042ff000000018b0 */
[C---:B------:R-:W-:Y:S01]  /*82e0*/  HMMA.16816.F32 R176, R4.reuse, R182, R168 ;  /* 0x000000b604b0723c */ /* 0x040fe200000018a8 */
[----:B------:R-:W1:Y:S07]  /*82f0*/  LDSM.16.M88.4 R168, [R210+0x16800] ;  /* 0x01680000d2a8783b */ /* 0x000e6e0000000200 */
[C---:B------:R-:W-:Y:S08]  /*8300*/  HMMA.16816.F32 R188, R4.reuse, R172, R200 ;  /* 0x000000ac04bc723c */ /* 0x040ff000000018c8 */
[C---:B------:R-:W-:Y:S08]  /*8310*/  HMMA.16816.F32 R180, R4.reuse, R236, R196 ;  /* 0x000000ec04b4723c */ /* 0x040ff000000018c4 */
[C---:B------:R-:W-:Y:S01]  /*8320*/  HMMA.16816.F32 R28, R4.reuse, R26, R16 ;  /* 0x0000001a041c723c */ /* 0x040fe20000001810 */
[----:B------:R-:W-:Y:S04]  /*8330*/  LDSM.16.M88.4 R24, [R209+0x6000] ;  /* 0x00600000d118783b */ /* 0x000fe80000000200 */
[----:B------:R-:W-:Y:S03]  /*8340*/  LDSM.16.M88.4 R16, [R210+0x17000] ;  /* 0x01700000d210783b */ /* 0x000fe60000000200 */
[C---:B------:R-:W-:Y:S08]  /*8350*/  HMMA.16816.F32 R172, R4.reuse, R174, R32 ;  /* 0x000000ae04ac723c */ /* 0x040ff00000001820 */
[----:B------:R-:W-:Y:S01]  /*8360*/  HMMA.16816.F32 R236, R4, R238, R12 ;  /* 0x000000ee04ec723c */ /* 0x000fe2000000180c */
[----:B------:R-:W3:Y:S07]  /*8370*/  LDSM.16.M88.4 R4, [R213+0xc000] ;  /* 0x00c00000d504783b */ /* 0x000eee0000000200 */
[C---:B--2---:R-:W-:Y:S01]  /*8380*/  HMMA.16816.F32 R12, R8.reuse, R20, R192 ;  /* 0x00000014080c723c */ /* 0x044fe200000018c0 */
[----:B------:R-:W-:Y:S01]  /*8390*/  IMAD.SHL.U32 R251, R251, 0x2, RZ ;  /* 0x00000002fbfb7824 */ /* 0x000fe200078e00ff */
[----:B------:R-:W-:Y:S06]  /*83a0*/  LDSM.16.M88.4 R192, [R210+0x17800] ;  /* 0x01780000d2c0783b */ /* 0x000fec0000000200 */
[C---:B-1----:R-:W-:Y:S08]  /*83b0*/  HMMA.16816.F32 R32, R8.reuse, R168, R188 ;  /* 0x000000a80820723c */ /* 0x042ff000000018bc */
[C---:B------:R-:W-:Y:S01]  /*83c0*/  HMMA.16816.F32 R172, R8.reuse, R170, R172 ;  /* 0x000000aa08ac723c */ /* 0x040fe200000018ac */
[----:B------:R-:W1:Y:S07]  /*83d0*/  LDSM.16.M88.4 R168, [R209+0x6800] ;  /* 0x00680000d1a8783b */ /* 0x000e6e0000000200 */
[----:B------:R-:W-:Y:S01]  /*83e0*/  HMMA.16816.F32 R20, R8, R22, R28 ;  /* 0x000000160814723c */ /* 0x000fe2000000181c */
[----:B------:R-:W-:-:S07]  /*83f0*/  LOP3.LUT R251, R251, 0x6, RZ, 0xc0, !PT ;  /* 0x00000006fbfb7812 */ /* 0x000fce00078ec0ff */
[----:B---3--:R-:W-:Y:S01]  /*8400*/  HMMA.16816.F32 R28, R4, R24, R12 ;  /* 0x00000018041c723c */ /* 0x008fe2000000180c */
[----:B------:R-:W-:-:S05]  /*8410*/  IMAD R0, R0, 0x40, R251 ;  /* 0x0000004000007824 */ /* 0x000fca00078e02fb */
[C---:B------:R-:W-:Y:S02]  /*8420*/  ISETP.GE.AND P6, PT, R0.reuse, R235, PT ;  /* 0x000000eb0000720c */ /* 0x040fe40003fc6270 */
[----:B------:R-:W-:Y:S01]  /*8430*/  HMMA.16816.F32 R188, R8, R16, R184 ;  /* 0x0000001008bc723c */ /* 0x000fe200000018b8 */
[C---:B-----5:R-:W-:Y:S02]  /*8440*/  IADD3 R2, R0.reuse, 0x1, RZ ;  /* 0x0000000100027810 */ /* 0x060fe40007ffe0ff */
[----:B------:R-:W-:-:S05]  /*8450*/  ISETP.LT.OR P6, PT, R0, R233, P6 ;  /* 0x000000e90000720c */ /* 0x000fca00037c1670 */
[----:B------:R-:W-:Y:S01]  /*8460*/  HMMA.16816.F32 R184, R8, R18, R176 ;  /* 0x0000001208b8723c */ /* 0x000fe200000018b0 */
[----:B------:R-:W2:Y:S01]  /*8470*/  LDSM.16.M88.4 R176, [R209+0x7000] ;  /* 0x00700000d1b0783b */ /* 0x000ea20000000200 */
[C---:B------:R-:W-:Y:S02]  /*8480*/  ISETP.GE.AND P1, PT, R2.reuse, R235, PT ;  /* 0x000000eb0200720c */ /* 0x040fe40003f26270 */
[----:B------:R-:W-:-:S04]  /*8490*/  ISETP.GE.AND P0, PT, R2, R234, PT ;  /* 0x000000ea0200720c */ /* 0x000fc80003f06270 */
[C---:B------:R-:W-:Y:S01]  /*84a0*/  HMMA.16816.F32 R24, R4.reuse, R26, R20 ;  /* 0x0000001a0418723c */ /* 0x040fe20000001814 */
[----:B------:R-:W-:Y:S02]  /*84b0*/  FSEL R16, R28, -INF , !P6 ;  /* 0xff8000001c107808 */ /* 0x000fe40007000000 */
[----:B------:R-:W-:Y:S02]  /*84c0*/  ISETP.GE.AND P6, PT, R0, R234, PT ;  /* 0x000000ea0000720c */ /* 0x000fe40003fc6270 */
[C---:B------:R-:W-:Y:S02]  /*84d0*/  ISETP.LT.OR P1, PT, R2.reuse, R233, P1 ;  /* 0x000000e90200720c */ /* 0x040fe40000f21670 */
[-C--:B------:R-:W-:Y:S01]  /*84e0*/  ISETP.LT.OR P0, PT, R2, R232.reuse, P0 ;  /* 0x000000e80200720c */ /* 0x080fe20000701670 */
[----:B-1----:R-:W-:Y:S01]  /*84f0*/  HMMA.16816.F32 R32, R4, R168, R32 ;  /* 0x000000a80420723c */ /* 0x002fe20000001820 */
[C---:B------:R-:W-:Y:S02]  /*8500*/  ISETP.LT.OR P6, PT, R0.reuse, R232, P6 ;  /* 0x000000e80000720c */ /* 0x040fe400037c1670 */
[----:B------:R-:W-:-:S02]  /*8510*/  IADD3 R2, R0, 0x8, RZ ;  /* 0x0000000800027810 */ /* 0x000fc40007ffe0ff */
[----:B------:R-:W-:Y:S02]  /*8520*/  IADD3 R3, R0, 0x9, RZ ;  /* 0x0000000900037810 */ /* 0x000fe40007ffe0ff */
[----:B------:R-:W-:Y:S02]  /*8530*/  FSEL R15, R30, -INF , !P6 ;  /* 0xff8000001e0f7808 */ /* 0x000fe40007000000 */
[----:B------:R-:W-:Y:S02]  /*8540*/  FSEL R20, R29, -INF , !P1 ;  /* 0xff8000001d147808 */ /* 0x000fe40004800000 */
[----:B------:R-:W-:Y:S02]  /*8550*/  FSEL R21, R31, -INF , !P0 ;  /* 0xff8000001f157808 */ /* 0x000fe40004000000 */
[----:B------:R-:W-:Y:S01]  /*8560*/  HMMA.16816.F32 R28, R4, R170, R172 ;  /* 0x000000aa041c723c */ /* 0x000fe200000018ac */
[----:B------:R-:W1:Y:S01]  /*8570*/  LDSM.16.M88.4 R172, [R209+0x7800] ;  /* 0x00780000d1ac783b */ /* 0x000e620000000200 */
[C---:B------:R-:W-:Y:S01]  /*8580*/  ISETP.GE.AND P6, PT, R2.reuse, R235, PT ;  /* 0x000000eb0200720c */ /* 0x040fe20003fc6270 */
[----:B------:R-:W-:Y:S01]  /*8590*/  UISETP.GT.AND UP0, UPT, UR25, UR10, UPT ;  /* 0x0000000a1900728c */ /* 0x000fe2000bf04270 */
[----:B------:R-:W-:Y:S01]  /*85a0*/  ISETP.GE.AND P1, PT, R2, R234, PT ;  /* 0x000000ea0200720c */ /* 0x000fe20003f26270 */
[----:B------:R-:W-:-:S04]  /*85b0*/  DEPBAR.LE SB0, 0x0 ;  /* 0x000080000000791a */ /* 0x000fc80000000000 */
[----:B------:R-:W-:Y:S01]  /*85c0*/  BAR.SYNC.DEFER_BLOCKING 0x0 ;  /* 0x0000000000007b1d */ /* 0x000fe20000010000 */
[C---:B------:R-:W-:Y:S02]  /*85d0*/  ISETP.GE.AND P0, PT, R3.reuse, R235, PT ;  /* 0x000000eb0300720c */ /* 0x040fe40003f06270 */
[CC--:B------:R-:W-:Y:S02]  /*85e0*/  ISETP.LT.OR P6, PT, R2.reuse, R233.reuse, P6 ;  /* 0x000000e90200720c */ /* 0x0c0fe400037c1670 */
[----:B------:R-:W-:Y:S02]  /*85f0*/  ISETP.LT.OR P1, PT, R2, R232, P1 ;  /* 0x000000e80200720c */ /* 0x000fe40000f21670 */
[----:B------:R-:W-:Y:S02]  /*8600*/  ISETP.LT.OR P0, PT, R3, R233, P0 ;  /* 0x000000e90300720c */ /* 0x000fe40000701670 */
[----:B------:R-:W-:Y:S02]  /*8610*/  IADD3 R2, R0, 0x10, RZ ;  /* 0x0000001000027810 */ /* 0x000fe40007ffe0ff */
[----:B------:R-:W-:-:S02]  /*8620*/  FSEL R17, R24, -INF , !P6 ;  /* 0xff80000018117808 */ /* 0x000fc40007000000 */
[----:B------:R-:W-:Y:S02]  /*8630*/  FSEL R18, R26, -INF , !P1 ;  /* 0xff8000001a127808 */ /* 0x000fe40004800000 */
[----:B------:R-:W-:Y:S02]  /*8640*/  FSEL R19, R25, -INF , !P0 ;  /* 0xff80000019137808 */ /* 0x000fe40004000000 */
[CC--:B------:R-:W-:Y:S02]  /*8650*/  ISETP.GE.AND P6, PT, R3.reuse, R234.reuse, PT ;  /* 0x000000ea0300720c */ /* 0x0c0fe40003fc6270 */
[C---:B------:R-:W-:Y:S02]  /*8660*/  ISETP.GE.AND P1, PT, R2.reuse, R235, PT ;  /* 0x000000eb0200720c */ /* 0x040fe40003f26270 */
[----:B------:R-:W-:Y:S01]  /*8670*/  ISETP.GE.AND P0, PT, R2, R234, PT ;  /* 0x000000ea0200720c */ /* 0x000fe20003f06270 */
[----:B------:R-:W-:Y:S01]  /*8680*/  HMMA.16816.F32 R180, R8, R192, R180 ;  /* 0x000000c008b4723c */ /* 0x000fe200000018b4 */
[----:B------:R-:W-:-:S02]  /*8690*/  ISETP.LT.OR P6, PT, R3, R232, P6 ;  /* 0x000000e80300720c */ /* 0x000fc400037c1670 */
[C---:B------:R-:W-:Y:S02]  /*86a0*/  ISETP.LT.OR P1, PT, R2.reuse, R233, P1 ;  /* 0x000000e90200720c */ /* 0x040fe40000f21670 */
[----:B------:R-:W-:Y:S02]  /*86b0*/  ISETP.LT.OR P0, PT, R2, R232, P0 ;  /* 0x000000e80200720c */ /* 0x000fe40000701670 */
[C---:B------:R-:W-:Y:S02]  /*86c0*/  IADD3 R2, R0.reuse, 0x11, RZ ;  /* 0x0000001100027810 */ /* 0x040fe40007ffe0ff */
[----:B------:R-:W-:Y:S02]  /*86d0*/  IADD3 R3, R0, 0x18, RZ ;  /* 0x0000001800037810 */ /* 0x000fe40007ffe0ff */
[----:B------:R-:W-:Y:S02]  /*86e0*/  FSEL R14, R27, -INF , !P6 ;  /* 0xff8000001b0e7808 */ /* 0x000fe40007000000 */
[----:B------:R-:W-:-:S02]  /*86f0*/  FSEL R192, R32, -INF , !P1 ;  /* 0xff80000020c07808 */ /* 0x000fc40004800000 */
[----:B------:R-:W-:Y:S01]  /*8700*/  FSEL R193, R34, -INF , !P0 ;  /* 0xff80000022c17808 */ /* 0x000fe20004000000 */
[----:B------:R-:W-:Y:S01]  /*8710*/  HMMA.16816.F32 R168, R8, R194, R236 ;  /* 0x000000c208a8723c */ /* 0x000fe200000018ec */
[CC--:B------:R-:W-:Y:S02]  /*8720*/  ISETP.GE.AND P6, PT, R2.reuse, R235.reuse, PT ;  /* 0x000000eb0200720c */ /* 0x0c0fe40003fc6270 */
[----:B------:R-:W-:Y:S02]  /*8730*/  ISETP.GE.AND P1, PT, R2, R234, PT ;  /* 0x000000ea0200720c */ /* 0x000fe40003f26270 */
[----:B------:R-:W-:-:S03]  /*8740*/  ISETP.GE.AND P0, PT, R3, R235, PT ;  /* 0x000000eb0300720c */ /* 0x000fc60003f06270 */
[----:B--2---:R-:W-:Y:S01]  /*8750*/  HMMA.16816.F32 R8, R4, R176, R188 ;  /* 0x000000b00408723c */ /* 0x004fe200000018bc */
[CC--:B------:R-:W-:Y:S02]  /*8760*/  ISETP.LT.OR P6, PT, R2.reuse, R233.reuse, P6 ;  /* 0x000000e90200720c */ /* 0x0c0fe400037c1670 */
[----:B------:R-:W-:Y:S02]  /*8770*/  ISETP.LT.OR P1, PT, R2, R232, P1 ;  /* 0x000000e80200720c */ /* 0x000fe40000f21670 */
[----:B------:R-:W-:Y:S02]  /*8780*/  ISETP.LT.OR P0, PT, R3, R233, P0 ;  /* 0x000000e90300720c */ /* 0x000fe40000701670 */
[----:B------:R-:W-:Y:S02]  /*8790*/  IADD3 R2, R0, 0x19, RZ ;  /* 0x0000001900027810 */ /* 0x000fe40007ffe0ff */
[----:B------:R-:W-:Y:S02]  /*87a0*/  FSEL R134, R33, -INF , !P6 ;  /* 0xff80000021867808 */ /* 0x000fe40007000000 */
[----:B------:R-:W-:-:S02]  /*87b0*/  FSEL R177, R35, -INF , !P1 ;  /* 0xff80000023b17808 */ /* 0x000fc40004800000 */
[----:B------:R-:W-:Y:S02]  /*87c0*/  FSEL R176, R28, -INF , !P0 ;  /* 0xff8000001cb07808 */ /* 0x000fe40004000000 */
[CC--:B------:R-:W-:Y:S02]  /*87d0*/  ISETP.GE.AND P6, PT, R3.reuse, R234.reuse, PT ;  /* 0x000000ea0300720c */ /* 0x0c0fe40003fc6270 */
[C---:B------:R-:W-:Y:S02]  /*87e0*/  ISETP.GE.AND P1, PT, R2.reuse, R235, PT ;  /* 0x000000eb0200720c */ /* 0x040fe40003f26270 */
[C---:B------:R-:W-:Y:S01]  /*87f0*/  ISETP.GE.AND P0, PT, R2.reuse, R234, PT ;  /* 0x000000ea0200720c */ /* 0x040fe20003f06270 */
[----:B------:R-:W-:Y:S01]  /*8800*/  HMMA.16816.F32 R24, R4, R178, R184 ;  /* 0x000000b20418723c */ /* 0x000fe200000018b8 */
        /* <DEDUP_REMOVED lines=8> */
[CC--:B------:R-:W-:Y:S02]  /*8890*/  ISETP.GE.AND P6, PT, R2.reuse, R235.reuse, PT ;  /* 0x000000eb0200720c */ /* 0x0c0fe40003fc6270 */
[C---:B------:R-:W-:Y:S02]  /*88a0*/  ISETP.GE.AND P1, PT, R2.reuse, R234, PT ;  /* 0x000000ea0200720c */ /* 0x040fe40003f26270 */
[C---:B------:R-:W-:Y:S01]  /*88b0*/  ISETP.GE.AND P0, PT, R3.reuse, R235, PT ;  /* 0x000000eb0300720c */ /* 0x040fe20003f06270 */
[----:B-1----:R-:W-:Y:S01]  /*88c0*/  HMMA.16816.F32 R28, R4, R172, R180 ;  /* 0x000000ac041c723c */ /* 0x002fe200000018b4 */
[CC--:B------:R-:W-:Y:S02]  /*88d0*/  ISETP.LT.OR P6, PT, R2.reuse, R233.reuse, P6 ;  /* 0x000000e90200720c */ /* 0x0c0fe400037c1670 */
[----:B------:R-:W-:Y:S02]  /*88e0*/  ISETP.LT.OR P1, PT, R2, R232, P1 ;  /* 0x000000e80200720c */ /* 0x000fe40000f21670 */
[----:B------:R-:W-:-:S02]  /*88f0*/  ISETP.LT.OR P0, PT, R3, R233, P0 ;  /* 0x000000e90300720c */ /* 0x000fc40000701670 */
[----:B------:R-:W-:Y:S02]  /*8900*/  IADD3 R2, R0, 0x28, RZ ;  /* 0x0000002800027810 */ /* 0x000fe40007ffe0ff */
[----:B------:R-:W-:Y:S02]  /*8910*/  FSEL R252, R8, -INF , !P6 ;  /* 0xff80000008fc7808 */ /* 0x000fe40007000000 */
[----:B------:R-:W-:Y:S02]  /*8920*/  FSEL R201, R10, -INF , !P1 ;  /* 0xff8000000ac97808 */ /* 0x000fe40004800000 */
[----:B------:R-:W-:Y:S02]  /*8930*/  FSEL R197, R9, -INF , !P0 ;  /* 0xff80000009c57808 */ /* 0x000fe40004000000 */
[----:B------:R-:W-:Y:S02]  /*8940*/  ISETP.GE.AND P6, PT, R3, R234, PT ;  /* 0x000000ea0300720c */ /* 0x000fe40003fc6270 */
[----:B------:R-:W-:-:S02]  /*8950*/  ISETP.GE.AND P1, PT, R2, R235, PT ;  /* 0x000000eb0200720c */ /* 0x000fc40003f26270 */
[C---:B------:R-:W-:Y:S02]  /*8960*/  ISETP.GE.AND P0, PT, R2.reuse, R234, PT ;  /* 0x000000ea0200720c */ /* 0x040fe40003f06270 */
[-C--:B------:R-:W-:Y:S02]  /*8970*/  ISETP.LT.OR P6, PT, R3, R232.reuse, P6 ;  /* 0x000000e80300720c */ /* 0x080fe400037c1670 */
[C---:B------:R-:W-:Y:S02]  /*8980*/  ISETP.LT.OR P1, PT, R2.reuse, R233, P1 ;  /* 0x000000e90200720c */ /* 0x040fe40000f21670 */
[----:B------:R-:W-:Y:S02]  /*8990*/  ISETP.LT.OR P0, PT, R2, R232, P0 ;  /* 0x000000e80200720c */ /* 0x000fe40000701670 */
[C---:B------:R-:W-:Y:S02]  /*89a0*/  IADD3 R8, R0.reuse, 0x29, RZ ;  /* 0x0000002900087810 */ /* 0x040fe40007ffe0ff */
[----:B------:R-:W-:-:S02]  /*89b0*/  IADD3 R3, R0, 0x30, RZ ;  /* 0x0000003000037810 */ /* 0x000fc40007ffe0ff */
[----:B------:R-:W-:Y:S02]  /*89c0*/  FSEL R195, R24, -INF , !P1 ;  /* 0xff80000018c37808 */ /* 0x000fe40004800000 */
[----:B------:R-:W-:Y:S02]  /*89d0*/  FSEL R198, R26, -INF , !P0 ;  /* 0xff8000001ac67808 */ /* 0x000fe40004000000 */
[C---:B------:R-:W-:Y:S02]  /*89e0*/  ISETP.GE.AND P1, PT, R8.reuse, R234, PT ;  /* 0x000000ea0800720c */ /* 0x040fe40003f26270 */
[C---:B------:R-:W-:Y:S01]  /*89f0*/  ISETP.GE.AND P0, PT, R3.reuse, R235, PT ;  /* 0x000000eb0300720c */ /* 0x040fe20003f06270 */
[----:B------:R-:W-:Y:S01]  /*8a00*/  HMMA.16816.F32 R4, R4, R174, R168 ;  /* 0x000000ae0404723c */ /* 0x000fe200000018a8 */
[----:B------:R-:W-:Y:S02]  /*8a10*/  ISETP.LT.OR P1, PT, R8, R232, P1 ;  /* 0x000000e80800720c */ /* 0x000fe40000f21670 */
[----:B------:R-:W-:-:S02]  /*8a20*/  ISETP.LT.OR P0, PT, R3, R233, P0 ;  /* 0x000000e90300720c */ /* 0x000fc40000701670 */
[----:B------:R-:W-:Y:S02]  /*8a30*/  IADD3 R2, R0, 0x31, RZ ;  /* 0x0000003100027810 */ /* 0x000fe40007ffe0ff */
[----:B------:R-:W-:Y:S02]  /*8a40*/  FSEL R199, R27, -INF , !P1 ;  /* 0xff8000001bc77808 */ /* 0x000fe40004800000 */
[----:B------:R-:W-:Y:S02]  /*8a50*/  FSEL R191, R28, -INF , !P0 ;  /* 0xff8000001cbf7808 */ /* 0x000fe40004000000 */
[CC--:B------:R-:W-:Y:S02]  /*8a60*/  ISETP.GE.AND P1, PT, R3.reuse, R234.reuse, PT ;  /* 0x000000ea0300720c */ /* 0x0c0fe40003f26270 */
[----:B------:R-:W-:Y:S02]  /*8a70*/  ISETP.GE.AND P0, PT, R2, R234, PT ;  /* 0x000000ea0200720c */ /* 0x000fe40003f06270 */
[----:B------:R-:W-:-:S02]  /*8a80*/  ISETP.LT.OR P1, PT, R3, R232, P1 ;  /* 0x000000e80300720c */ /* 0x000fc40000f21670 */
[----:B------:R-:W-:Y:S02]  /*8a90*/  ISETP.LT.OR P0, PT, R2, R232, P0 ;  /* 0x000000e80200720c */ /* 0x000fe40000701670 */
[----:B------:R-:W-:Y:S02]  /*8aa0*/  IADD3 R3, R0, 0x38, RZ ;  /* 0x0000003800037810 */ /* 0x000fe40007ffe0ff */
[----:B------:R-:W-:Y:S02]  /*8ab0*/  FSEL R196, R11, -INF , !P6 ;  /* 0xff8000000bc47808 */ /* 0x000fe40007000000 */
[----:B------:R-:W-:Y:S02]  /*8ac0*/  ISETP.GE.AND P6, PT, R8, R235, PT ;  /* 0x000000eb0800720c */ /* 0x000fe40003fc6270 */
[----:B------:R-:W-:Y:S02]  /*8ad0*/  FSEL R200, R31, -INF , !P0 ;  /* 0xff8000001fc87808 */ /* 0x000fe40004000000 */
[----:B------:R-:W-:-:S02]  /*8ae0*/  ISETP.GE.AND P0, PT, R3, R234, PT ;  /* 0x000000ea0300720c */ /* 0x000fc40003f06270 */
[----:B------:R-:W-:Y:S02]  /*8af0*/  ISETP.LT.OR P6, PT, R8, R233, P6 ;  /* 0x000000e90800720c */ /* 0x000fe400037c1670 */
[----:B------:R-:W-:Y:S02]  /*8b00*/  ISETP.LT.OR P0, PT, R3, R232, P0 ;  /* 0x000000e80300720c */ /* 0x000fe40000701670 */
[----:B------:R-:W-:Y:S02]  /*8b10*/  FSEL R194, R25, -INF , !P6 ;  /* 0xff80000019c27808 */ /* 0x000fe40007000000 */
[----:B------:R-:W-:Y:S02]  /*8b20*/  FSEL R34, R30, -INF , !P1 ;  /* 0xff8000001e227808 */ /* 0x000fe40004800000 */
[-C--:B------:R-:W-:Y:S02]  /*8b30*/  ISETP.GE.AND P6, PT, R2, R235.reuse, PT ;  /* 0x000000eb0200720c */ /* 0x080fe40003fc6270 */
[----:B------:R-:W-:-:S02]  /*8b40*/  ISETP.GE.AND P1, PT, R3, R235, PT ;  /* 0x000000eb0300720c */ /* 0x000fc40003f26270 */
[----:B------:R-:W-:Y:S02]  /*8b50*/  FSEL R25, R6, -INF , !P0 ;  /* 0xff80000006197808 */ /* 0x000fe40004000000 */
[----:B------:R-:W-:Y:S02]  /*8b60*/  PLOP3.LUT P0, PT, PT, PT, UP0, 0x80, 0x0 ;  /* 0x000000000000781c */ /* 0x000fe40003f0f008 */
[-C--:B------:R-:W-:Y:S02]  /*8b70*/  ISETP.LT.OR P6, PT, R2, R233.reuse, P6 ;  /* 0x000000e90200720c */ /* 0x080fe400037c1670 */
[----:B------:R-:W-:Y:S02]  /*8b80*/  ISETP.LT.OR P1, PT, R3, R233, P1 ;  /* 0x000000e90300720c */ /* 0x000fe40000f21670 */
[----:B------:R-:W-:Y:S02]  /*8b90*/  IADD3 R0, R0, 0x39, RZ ;  /* 0x0000003900007810 */ /* 0x000fe40007ffe0ff */
[----:B------:R-:W-:-:S02]  /*8ba0*/  FSEL R32, R29, -INF , !P6 ;  /* 0xff8000001d207808 */ /* 0x000fc40007000000 */
[----:B------:R-:W-:Y:S02]  /*8bb0*/  FSEL R24, R4, -INF , !P1 ;  /* 0xff80000004187808 */ /* 0x000fe40004800000 */
[C---:B------:R-:W-:Y:S02]  /*8bc0*/  ISETP.GE.AND P6, PT, R0.reuse, R235, PT ;  /* 0x000000eb0000720c */ /* 0x040fe40003fc6270 */
[C---:B------:R-:W-:Y:S02]  /*8bd0*/  ISETP.GE.AND P1, PT, R0.reuse, R234, PT ;  /* 0x000000ea0000720c */ /* 0x040fe40003f26270 */
[C---:B------:R-:W-:Y:S02]  /*8be0*/  ISETP.LT.OR P6, PT, R0.reuse, R233, P6 ;  /* 0x000000e90000720c */ /* 0x040fe400037c1670 */
[----:B------:R-:W-:Y:S02]  /*8bf0*/  ISETP.LT.OR P1, PT, R0, R232, P1 ;  /* 0x000000e80000720c */ /* 0x000fe40000f21670 */
[----:B------:R-:W-:-:S02]  /*8c00*/  FSEL R26, R5, -INF , !P6 ;  /* 0xff800000051a7808 */ /* 0x000fc40007000000 */
[----:B------:R-:W-:Y:S01]  /*8c10*/  FSEL R28, R7, -INF , !P1 ;  /* 0xff800000071c7808 */ /* 0x000fe20004800000 */
[----:B------:R-:W-:Y:S05]  /*8c20*/  @!P0 BRA `(.L_x_456) ;  /* 0x000004c000008947 */ /* 0x000fea0003800000 */
[----:B------:R-:W2:Y:S04]  /*8c30*/  LDL.64 R246, [R1+0x40] ;  /* 0x0000400001f67983 */ /* 0x000ea80000100a00 */
[----:B------:R-:W3:Y:S01]  /*8c40*/  LDL.64 R250, [R1+0x38] ;  /* 0x0000380001fa7983 */ /* 0x000ee20000100a00 */
[----:B------:R-:W-:Y:S01]  /*8c50*/  UIADD3 UR16, UR9, -0x3, URZ ;  /* 0xfffffffd09107890 */ /* 0x000fe2000fffe03f */
[----:B------:R-:W-:Y:S01]  /*8c60*/  BSSY B0, `(.L_x_457) ;  /* 0x0000047000007945 */ /* 0x000fe20003800000 */
[----:B------:R-:W-:Y:S01]  /*8c70*/  ULDC.64 UR4, c[0x0][0x198] ;  /* 0x0000660000047ab9 */ /* 0x000fe20000000a00 */
[----:B------:R1:W-:Y:S01]  /*8c80*/  @P5 STS.128 [R231+0x10000], RZ ;  /* 0x010000ffe7005388 */ /* 0x0003e20000000c00 */
[----:B------:R-:W-:-:S02]  /*8c90*/  USHF.R.S32.HI UR15, URZ, 0x1f, UR16 ;  /* 0x0000001f3f0f7899 */ /* 0x000fc40008011410 */
        /* <DEDUP_REMOVED lines=8> */
[----:B------:R-:W-:Y:S02]  /*8d20*/  @!P5 LEA R4, P6, R0, c[0x0][0x168], 0x1 ;  /* 0x00005a000004da11 */ /* 0x000fe400078c08ff */
[----:B---3--:R-:W-:Y:S02]  /*8d30*/  LEA.HI.X R3, R2, R251, R3, 0x6, P1 ;  /* 0x000000fb02037211 */ /* 0x008fe400008f3403 */
        /* <DEDUP_REMOVED lines=57> */
.L_x_458:
[----:B------:R-:W-:Y:S05]  /*90d0*/  BSYNC B0 ;  /* 0x0000000000007941 */ /* 0x000fea0003800000 */
.L_x_457:
[----:B------:R-:W0:Y:S02]  /*90e0*/  LDGDEPBAR ;  /* 0x00000000000079af */ /* 0x000e240000000000 */
.L_x_456:
[----:B------:R-:W-:Y:S02]  /*90f0*/  FMNMX.FTZ R0, R133, R16, !PT ;  /* 0x0000001085007209 */ /* 0x000fe40007810000 */
[----:B------:R-:W-:Y:S02]  /*9100*/  MOV R31, R201 ;  /* 0x000000c9001f7202 */ /* 0x000fe40000000f00 */
[----:B------:R-:W-:Y:S02]  /*9110*/  FMNMX.FTZ R0, R20, R0, !PT ;  /* 0x0000000014007209 */ /* 0x000fe40007810000 */
[----:B-1----:R-:W-:Y:S02]  /*9120*/  MOV R11, R200 ;  /* 0x000000c8000b7202 */ /* 0x002fe40000000f00 */
[----:B------:R-:W-:Y:S02]  /*9130*/  FMNMX.FTZ R0, R17, R0, !PT ;  /* 0x0000000011007209 */ /* 0x000fe40007810000 */
[----:B------:R-:W-:-:S02]  /*9140*/  MOV R30, R249 ;  /* 0x000000f9001e7202 */ /* 0x000fc40000000f00 */
[----:B------:R-:W-:Y:S02]  /*9150*/  FMNMX.FTZ R0, R19, R0, !PT ;  /* 0x0000000013007209 */ /* 0x000fe40007810000 */
[----:B------:R-:W-:Y:S02]  /*9160*/  MOV R9, R248 ;  /* 0x000000f800097202 */ /* 0x000fe40000000f00 */
        /* <DEDUP_REMOVED lines=36> */
[----:B------:R-:W-:Y:S01]  /*93b0*/  FMUL.FTZ R2, R8, c[0x0][0x23c] ;  /* 0x00008f0008027a20 */ /* 0x000fe20000410000 */
[----:B------:R1:W-:Y:S04]  /*93c0*/  STL [R1+0x28], R8 ;  /* 0x0000280801007387 */ /* 0x0003e80000100800 */
[----:B------:R-:W-:-:S05]  /*93d0*/  FSEL R2, R2, RZ, P6 ;  /* 0x000000ff02027208 */ /* 0x000fca0003000000 */
[--C-:B------:R-:W-:Y:S02]  /*93e0*/  FFMA.FTZ R20, R20, c[0x0][0x23c], -R2.reuse ;  /* 0x00008f0014147a23 */ /* 0x100fe40000010802 */
[--C-:B------:R-:W-:Y:S01]  /*93f0*/  FFMA.FTZ R16, R16, c[0x0][0x23c], -R2.reuse ;  /* 0x00008f0010107a23 */ /* 0x100fe20000010802 */
[----:B--2---:R-:W-:Y:S01]  /*9400*/  FMNMX.FTZ R7, R3, R5, !PT ;  /* 0x0000000503077209 */ /* 0x004fe20007810000 */
[--C-:B------:R-:W-:Y:S01]  /*9410*/  FFMA.FTZ R17, R17, c[0x0][0x23c], -R2.reuse ;  /* 0x00008f0011117a23 */ /* 0x100fe20000010802 */
[----:B------:R-:W-:Y:S01]  /*9420*/  FSEL R3, R8, RZ, P6 ;  /* 0x000000ff08037208 */ /* 0x000fe20003000000 */
[----:B------:R-:W-:Y:S01]  /*9430*/  FFMA.FTZ R19, R19, c[0x0][0x23c], -R2 ;  /* 0x00008f0013137a23 */ /* 0x000fe20000010802 */
[C---:B------:R-:W-:Y:S01]  /*9440*/  FSETP.NEU.FTZ.AND P1, PT, R7.reuse, -INF , PT ;  /* 0xff8000000700780b */ /* 0x040fe20003f3d000 */
[----:B------:R-:W-:Y:S01]  /*9450*/  FMUL.FTZ R0, R7, c[0x0][0x23c] ;  /* 0x00008f0007007a20 */ /* 0x000fe20000410000 */
[----:B------:R-:W2:Y:S01]  /*9460*/  MUFU.EX2 R6, R20 ;  /* 0x0000001400067308 */ /* 0x000ea20000000800 */
[----:B------:R-:W-:Y:S01]  /*9470*/  FADD.FTZ R5, R133, -R3 ;  /* 0x8000000385057221 */ /* 0x000fe20000010000 */
[----:B------:R-:W-:Y:S01]  /*9480*/  FSEL R4, R7, RZ, P1 ;  /* 0x000000ff07047208 */ /* 0x000fe20000800000 */
[----:B------:R3:W-:Y:S01]  /*9490*/  STL [R1+0x24], R7 ;  /* 0x0000240701007387 */ /* 0x0007e20000100800 */
[----:B------:R-:W-:Y:S01]  /*94a0*/  FSEL R0, R0, RZ, P1 ;  /* 0x000000ff00007208 */ /* 0x000fe20000800000 */
[----:B------:R-:W-:Y:S01]  /*94b0*/  FMUL.FTZ R5, R5, c[0x0][0x23c] ;  /* 0x00008f0005057a20 */ /* 0x000fe20000410000 */
[----:B------:R-:W-:-:S02]  /*94c0*/  MOV R133, R199 ;  /* 0x000000c700857202 */ /* 0x000fc40000000f00 */
[----:B------:R-:W-:Y:S01]  /*94d0*/  MUFU.EX2 R29, R16 ;  /* 0x00000010001d7308 */ /* 0x000fe20000000800 */
[--C-:B------:R-:W-:Y:S02]  /*94e0*/  FFMA.FTZ R21, R21, c[0x0][0x23c], -R0.reuse ;  /* 0x00008f0015157a23 */ /* 0x100fe40000010800 */
[--C-:B------:R-:W-:Y:S02]  /*94f0*/  FFMA.FTZ R18, R18, c[0x0][0x23c], -R0.reuse ;  /* 0x00008f0012127a23 */ /* 0x100fe40000010800 */
[--C-:B------:R-:W-:Y:S02]  /*9500*/  FFMA.FTZ R15, R15, c[0x0][0x23c], -R0.reuse ;  /* 0x00008f000f0f7a23 */ /* 0x100fe40000010800 */
[----:B------:R-:W-:Y:S01]  /*9510*/  FFMA.FTZ R3, R14, c[0x0][0x23c], -R0 ;  /* 0x00008f000e037a23 */ /* 0x000fe20000010800 */
[----:B------:R4:W-:Y:S08]  /*9520*/  MUFU.EX2 R10, R21 ;  /* 0x00000015000a7308 */ /* 0x0009f00000000800 */
[----:B------:R-:W-:Y:S08]  /*9530*/  MUFU.EX2 R33, R17 ;  /* 0x0000001100217308 */ /* 0x000ff00000000800 */
[----:B------:R-:W5:Y:S01]  /*9540*/  MUFU.EX2 R169, R19 ;  /* 0x0000001300a97308 */ /* 0x000f620000000800 */
[----:B----4-:R-:W4:Y:S07]  /*9550*/  LDSM.16.MT88.4 R20, [R206+0x18000] ;  /* 0x01800000ce14783b */ /* 0x010f2e0000004200 */
[----:B------:R1:W-:Y:S08]  /*9560*/  MUFU.EX2 R35, R18 ;  /* 0x0000001200237308 */ /* 0x0003f00000000800 */
[----:B------:R2:W-:Y:S01]  /*9570*/  MUFU.EX2 R27, R15 ;  /* 0x0000000f001b7308 */ /* 0x0005e20000000800 */
[----:B-1----:R-:W1:Y:S07]  /*9580*/  LDSM.16.MT88.4 R16, [R205+0x18000] ;  /* 0x01800000cd10783b */ /* 0x002e6e0000004200 */
[----:B------:R3:W3:Y:S01]  /*9590*/  MUFU.EX2 R168, R3 ;  /* 0x0000000300a87308 */ /* 0x0006e20000000800 */
[----:B--2---:R-:W2:Y:S07]  /*95a0*/  LDSM.16.MT88.4 R12, [R208+0x18000] ;  /* 0x01800000d00c783b */ /* 0x004eae0000004200 */
[----:B------:R-:W4:Y:S01]  /*95b0*/  MUFU.EX2 R8, R5 ;  /* 0x0000000500087308 */ /* 0x000f220000000800 */
[----:B---3--:R-:W-:Y:S01]  /*95c0*/  FADD.FTZ R3, R132, -R4 ;  /* 0x8000000484037221 */ /* 0x008fe20000010000 */
[----:B------:R-:W-:-:S02]  /*95d0*/  MOV R132, R6 ;  /* 0x0000000600847202 */ /* 0x000fc40000000f00 */
[----:B-----5:R-:W-:Y:S01]  /*95e0*/  F2FP.PACK_AB R6, R169, R33 ;  /* 0x00000021a906723e */ /* 0x020fe200000000ff */
[----:B------:R-:W-:Y:S01]  /*95f0*/  FMUL.FTZ R3, R3, c[0x0][0x23c] ;  /* 0x00008f0003037a20 */ /* 0x000fe20000410000 */
[----:B------:R-:W-:Y:S02]  /*9600*/  F2FP.PACK_AB R4, R132, R29 ;  /* 0x0000001d8404723e */ /* 0x000fe400000000ff */
[----:B------:R-:W-:Y:S01]  /*9610*/  F2FP.PACK_AB R7, R168, R35 ;  /* 0x00000023a807723e */ /* 0x000fe200000000ff */
[-C--:B----4-:R-:W-:Y:S01]  /*9620*/  FMUL.FTZ R144, R144, R8.reuse ;  /* 0x0000000890907220 */ /* 0x090fe20000410000 */
[----:B------:R-:W-:Y:S01]  /*9630*/  F2FP.PACK_AB R5, R10, R27 ;  /* 0x0000001b0a05723e */ /* 0x000fe200000000ff */
[----:B------:R-:W3:Y:S01]  /*9640*/  MUFU.EX2 R3, R3 ;  /* 0x0000000300037308 */ /* 0x000ee20000000800 */
[-C--:B------:R-:W-:Y:S02]  /*9650*/  FMUL.FTZ R145, R145, R8.reuse ;  /* 0x0000000891917220 */ /* 0x080fe40000410000 */
[----:B------:R-:W-:-:S02]  /*9660*/  FMUL.FTZ R148, R148, R8 ;  /* 0x0000000894947220 */ /* 0x000fc40000410000 */
[-C--:B------:R-:W-:Y:S02]  /*9670*/  FMUL.FTZ R149, R149, R8.reuse ;  /* 0x0000000895957220 */ /* 0x080fe40000410000 */
[-C--:B------:R-:W-:Y:S02]  /*9680*/  FMUL.FTZ R136, R136, R8.reuse ;  /* 0x0000000888887220 */ /* 0x080fe40000410000 */
[-C--:B------:R-:W-:Y:S02]  /*9690*/  FMUL.FTZ R137, R137, R8.reuse ;  /* 0x0000000889897220 */ /* 0x080fe40000410000 */
[-C--:B------:R-:W-:Y:S02]  /*96a0*/  FMUL.FTZ R140, R140, R8.reuse ;  /* 0x000000088c8c7220 */ /* 0x080fe40000410000 */
[-C--:B------:R-:W-:Y:S02]  /*96b0*/  FMUL.FTZ R141, R141, R8.reuse ;  /* 0x000000088d8d7220 */ /* 0x080fe40000410000 */
[----:B------:R-:W-:-:S02]  /*96c0*/  FMUL.FTZ R152, R152, R8 ;  /* 0x0000000898987220 */ /* 0x000fc40000410000 */
[-C--:B---3--:R-:W-:Y:S02]  /*96d0*/  FMUL.FTZ R146, R146, R3.reuse ;  /* 0x0000000392927220 */ /* 0x088fe40000410000 */
[-C--:B------:R-:W-:Y:S02]  /*96e0*/  FMUL.FTZ R147, R147, R3.reuse ;  /* 0x0000000393937220 */ /* 0x080fe40000410000 */
[-C--:B------:R-:W-:Y:S02]  /*96f0*/  FMUL.FTZ R150, R150, R3.reuse ;  /* 0x0000000396967220 */ /* 0x080fe40000410000 */
[-C--:B------:R-:W-:Y:S02]  /*9700*/  FMUL.FTZ R151, R151, R3.reuse ;  /* 0x0000000397977220 */ /* 0x080fe40000410000 */
[-C--:B------:R-:W-:Y:S01]  /*9710*/  FMUL.FTZ R138, R138, R3.reuse ;  /* 0x000000038a8a7220 */ /* 0x080fe20000410000 */
[----:B------:R-:W-:Y:S01]  /*9720*/  HMMA.16816.F32 R144, R4, R20, R144 ;  /* 0x000000140490723c */ /* 0x000fe20000001890 */
[----:B------:R-:W-:-:S02]  /*9730*/  FMUL.FTZ R139, R139, R3 ;  /* 0x000000038b8b7220 */ /* 0x000fc40000410000 */
[-C--:B------:R-:W-:Y:S02]  /*9740*/  FMUL.FTZ R142, R142, R3.reuse ;  /* 0x000000038e8e7220 */ /* 0x080fe40000410000 */
[-C--:B------:R-:W-:Y:S02]  /*9750*/  FMUL.FTZ R143, R143, R3.reuse ;  /* 0x000000038f8f7220 */ /* 0x080fe40000410000 */
[-C--:B------:R-:W-:Y:S01]  /*9760*/  FMUL.FTZ R153, R153, R8.reuse ;  /* 0x0000000899997220 */ /* 0x080fe20000410000 */
[----:B------:R-:W-:Y:S01]  /*9770*/  HMMA.16816.F32 R244, R4, R22, R148 ;  /* 0x0000001604f4723c */ /* 0x000fe20000001894 */
[-C--:B------:R-:W-:Y:S01]  /*9780*/  FMUL.FTZ R154, R154, R3.reuse ;  /* 0x000000039a9a7220 */ /* 0x080fe20000410000 */
[----:B------:R-:W3:Y:S01]  /*9790*/  LDSM.16.MT88.4 R20, [R205+0x1a000] ;  /* 0x01a00000cd14783b */ /* 0x000ee20000004200 */
        /* <DEDUP_REMOVED lines=9> */
[----:B------:R-:W1:Y:S01]  /*9830*/  LDSM.16.MT88.4 R16, [R207+0x18000] ;  /* 0x01800000cf10783b */ /* 0x000e620000004200 */
[----:B------:R-:W-:-:S02]  /*9840*/  FMUL.FTZ R38, R38, R3 ;  /* 0x0000000326267220 */ /* 0x000fc40000410000 */
[-C--:B------:R-:W-:Y:S02]  /*9850*/  FMUL.FTZ R39, R39, R3.reuse ;  /* 0x0000000327277220 */ /* 0x080fe40000410000 */
[-C--:B------:R-:W-:Y:S02]  /*9860*/  FMUL.FTZ R160, R160, R8.reuse ;  /* 0x00000008a0a07220 */ /* 0x080fe40000410000 */
[C---:B--2---:R-:W-:Y:S01]  /*9870*/  HMMA.16816.F32 R152, R4.reuse, R12, R152 ;  /* 0x0000000c0498723c */ /* 0x044fe20000001898 */
[-C--:B------:R-:W-:Y:S02]  /*9880*/  FMUL.FTZ R161, R161, R8.reuse ;  /* 0x00000008a1a17220 */ /* 0x080fe40000410000 */
[-C--:B------:R-:W-:Y:S02]  /*9890*/  FMUL.FTZ R162, R162, R3.reuse ;  /* 0x00000003a2a27220 */ /* 0x080fe40000410000 */
[----:B------:R-:W-:Y:S02]  /*98a0*/  FMUL.FTZ R163, R163, R3 ;  /* 0x00000003a3a37220 */ /* 0x000fe40000410000 */
[-C--:B------:R-:W-:Y:S01]  /*98b0*/  FMUL.FTZ R164, R164, R8.reuse ;  /* 0x00000008a4a47220 */ /* 0x080fe20000410000 */
[----:B------:R-:W-:Y:S01]  /*98c0*/  HMMA.16816.F32 R240, R4, R14, R156 ;  /* 0x0000000e04f0723c */ /* 0x000fe2000000189c */
[----:B------:R-:W2:Y:S01]  /*98d0*/  LDSM.16.MT88.4 R12, [R206+0x1a000] ;  /* 0x01a00000ce0c783b */ /* 0x000ea20000004200 */
[----:B------:R-:W-:-:S02]  /*98e0*/  FMUL.FTZ R165, R165, R8 ;  /* 0x00000008a5a57220 */ /* 0x000fc40000410000 */
[-C--:B------:R-:W-:Y:S02]  /*98f0*/  FMUL.FTZ R166, R166, R3.reuse ;  /* 0x00000003a6a67220 */ /* 0x080fe40000410000 */
[-C--:B------:R-:W-:Y:S02]  /*9900*/  FMUL.FTZ R167, R167, R3.reuse ;  /* 0x00000003a7a77220 */ /* 0x080fe40000410000 */
[-C--:B------:R-:W-:Y:S02]  /*9910*/  FMUL.FTZ R40, R40, R8.reuse ;  /* 0x0000000828287220 */ /* 0x080fe40000410000 */
[----:B------:R-:W-:Y:S01]  /*9920*/  FMUL.FTZ R41, R41, R8 ;  /* 0x0000000829297220 */ /* 0x000fe20000410000 */
[----:B---3--:R-:W-:Y:S01]  /*9930*/  HMMA.16816.F32 R200, R4, R20, R36 ;  /* 0x0000001404c8723c */ /* 0x008fe20000001824 */
[-C--:B------:R-:W-:Y:S02]  /*9940*/  FMUL.FTZ R42, R42, R3.reuse ;  /* 0x000000032a2a7220 */ /* 0x080fe40000410000 */
[----:B------:R-:W-:-:S02]  /*9950*/  FMUL.FTZ R43, R43, R3 ;  /* 0x000000032b2b7220 */ /* 0x000fc40000410000 */
[-C--:B------:R-:W-:Y:S02]  /*9960*/  FMUL.FTZ R44, R44, R8.reuse ;  /* 0x000000082c2c7220 */ /* 0x080fe40000410000 */
[----:B------:R-:W-:Y:S01]  /*9970*/  FMUL.FTZ R45, R45, R8 ;  /* 0x000000082d2d7220 */ /* 0x000fe20000410000 */
[----:B------:R-:W-:Y:S01]  /*9980*/  MOV R39, R198 ;  /* 0x000000c600277202 */ /* 0x000fe20000000f00 */
[----:B------:R-:W-:Y:S01]  /*9990*/  FMUL.FTZ R46, R46, R3 ;  /* 0x000000032e2e7220 */ /* 0x000fe20000410000 */
[----:B------:R-:W-:Y:S01]  /*99a0*/  MOV R38, R197 ;  /* 0x000000c500267202 */ /* 0x000fe20000000f00 */
[----:B------:R-:W-:Y:S01]  /*99b0*/  FMUL.FTZ R47, R47, R3 ;  /* 0x000000032f2f7220 */ /* 0x000fe20000410000 */
[----:B------:R-:W-:Y:S01]  /*99c0*/  MOV R37, R196 ;  /* 0x000000c400257202 */ /* 0x000fe20000000f00 */
[-C--:B------:R-:W-:Y:S01]  /*99d0*/  FMUL.FTZ R48, R48, R8.reuse ;  /* 0x0000000830307220 */ /* 0x080fe20000410000 */
[----:B-1----:R-:W-:Y:S01]  /*99e0*/  HMMA.16816.F32 R160, R4, R16, R160 ;  /* 0x0000001004a0723c */ /* 0x002fe200000018a0 */
[----:B------:R-:W-:Y:S01]  /*99f0*/  FMUL.FTZ R49, R49, R8 ;  /* 0x0000000831317220 */ /* 0x000fe20000410000 */
[----:B------:R-:W-:Y:S01]  /*9a00*/  MOV R36, R169 ;  /* 0x000000a900247202 */ /* 0x000fe20000000f00 */
[----:B------:R-:W-:-:S02]  /*9a10*/  FMUL.FTZ R50, R50, R3 ;  /* 0x0000000332327220 */ /* 0x000fc40000410000 */
[-C--:B------:R-:W-:Y:S02]  /*9a20*/  FMUL.FTZ R51, R51, R3.reuse ;  /* 0x0000000333337220 */ /* 0x080fe40000410000 */
[-C--:B------:R-:W-:Y:S01]  /*9a30*/  FMUL.FTZ R52, R52, R8.reuse ;  /* 0x0000000834347220 */ /* 0x080fe20000410000 */
[C---:B------:R-:W-:Y:S01]  /*9a40*/  HMMA.16816.F32 R236, R4.reuse, R18, R164 ;  /* 0x0000001204ec723c */ /* 0x040fe200000018a4 */
[----:B------:R-:W1:Y:S01]  /*9a50*/  LDSM.16.MT88.4 R16, [R208+0x1a000] ;  /* 0x01a00000d010783b */ /* 0x000e620000004200 */
[-C--:B------:R-:W-:Y:S02]  /*9a60*/  FMUL.FTZ R53, R53, R8.reuse ;  /* 0x0000000835357220 */ /* 0x080fe40000410000 */
[-C--:B------:R-:W-:Y:S02]  /*9a70*/  FMUL.FTZ R54, R54, R3.reuse ;  /* 0x0000000336367220 */ /* 0x080fe40000410000 */
[----:B------:R-:W-:Y:S02]  /*9a80*/  FMUL.FTZ R55, R55, R3 ;  /* 0x0000000337377220 */ /* 0x000fe40000410000 */
[----:B------:R-:W-:Y:S01]  /*9a90*/  HMMA.16816.F32 R196, R4, R22, R40 ;  /* 0x0000001604c4723c */ /* 0x000fe20000001828 */
[----:B------:R-:W3:Y:S01]  /*9aa0*/  LDSM.16.MT88.4 R20, [R207+0x1a000] ;  /* 0x01a00000cf14783b */ /* 0x000ee20000004200 */
[----:B------:R-:W-:-:S02]  /*9ab0*/  FMUL.FTZ R56, R56, R8 ;  /* 0x0000000838387220 */ /* 0x000fc40000410000 */
[----:B------:R-:W-:Y:S02]  /*9ac0*/  FMUL.FTZ R57, R57, R8 ;  /* 0x0000000839397220 */ /* 0x000fe40000410000 */
[----:B------:R-:W-:Y:S01]  /*9ad0*/  FMUL.FTZ R58, R58, R3 ;  /* 0x000000033a3a7220 */ /* 0x000fe20000410000 */
[----:B------:R-:W-:Y:S01]  /*9ae0*/  MOV R40, R191 ;  /* 0x000000bf00287202 */ /* 0x000fe20000000f00 */
[C---:B--2---:R-:W-:Y:S01]  /*9af0*/  HMMA.16816.F32 R180, R4.reuse, R14, R48 ;  /* 0x0000000e04b4723c */ /* 0x044fe20000001830 */
[----:B------:R-:W-:Y:S01]  /*9b00*/  FMUL.FTZ R59, R59, R3 ;  /* 0x000000033b3b7220 */ /* 0x000fe20000410000 */
[----:B------:R-:W-:Y:S01]  /*9b10*/  MOV R43, R168 ;  /* 0x000000a8002b7202 */ /* 0x000fe20000000f00 */
[-C--:B------:R-:W-:Y:S01]  /*9b20*/  FMUL.FTZ R60, R60, R8.reuse ;  /* 0x000000083c3c7220 */ /* 0x080fe20000410000 */
[----:B------:R-:W-:Y:S01]  /*9b30*/  MOV R42, R35 ;  /* 0x00000023002a7202 */ /* 0x000fe20000000f00 */
[----:B------:R-:W-:Y:S01]  /*9b40*/  FMUL.FTZ R61, R61, R8 ;  /* 0x000000083d3d7220 */ /* 0x000fe20000410000 */
[----:B------:R-:W-:Y:S01]  /*9b50*/  MOV R41, R33 ;  /* 0x0000002100297202 */ /* 0x000fe20000000f00 */
[-C--:B------:R-:W-:Y:S01]  /*9b60*/  FMUL.FTZ R62, R62, R3.reuse ;  /* 0x000000033e3e7220 */ /* 0x080fe20000410000 */
[----:B------:R-:W-:Y:S01]  /*9b70*/  HMMA.16816.F32 R188, R4, R12, R44 ;  /* 0x0000000c04bc723c */ /* 0x000fe2000000182c */
[----:B------:R-:W2:Y:S01]  /*9b80*/  LDSM.16.MT88.4 R12, [R205+0x1c000] ;  /* 0x01c00000cd0c783b */ /* 0x000ea20000004200 */
[----:B------:R-:W-:-:S02]  /*9b90*/  FMUL.FTZ R63, R63, R3 ;  /* 0x000000033f3f7220 */ /* 0x000fc40000410000 */
[-C--:B------:R-:W-:Y:S02]  /*9ba0*/  FMUL.FTZ R64, R64, R8.reuse ;  /* 0x0000000840407220 */ /* 0x080fe40000410000 */
[----:B------:R-:W-:Y:S01]  /*9bb0*/  FMUL.FTZ R65, R65, R8 ;  /* 0x0000000841417220 */ /* 0x000fe20000410000 */
[----:B------:R-:W-:Y:S01]  /*9bc0*/  MOV R47, R34 ;  /* 0x00000022002f7202 */ /* 0x000fe20000000f00 */
[-C--:B------:R-:W-:Y:S02]  /*9bd0*/  FMUL.FTZ R66, R66, R3.reuse ;  /* 0x0000000342427220 */ /* 0x080fe40000410000 */
[----:B------:R-:W-:Y:S02]  /*9be0*/  FMUL.FTZ R67, R67, R3 ;  /* 0x0000000343437220 */ /* 0x000fe40000410000 */
[-C--:B------:R-:W-:Y:S02]  /*9bf0*/  FMUL.FTZ R68, R68, R8.reuse ;  /* 0x0000000844447220 */ /* 0x080fe40000410000 */
[----:B------:R-:W-:-:S02]  /*9c00*/  FMUL.FTZ R69, R69, R8 ;  /* 0x0000000845457220 */ /* 0x000fc40000410000 */
[-C--:B------:R-:W-:Y:S01]  /*9c10*/  FMUL.FTZ R70, R70, R3.reuse ;  /* 0x0000000346467220 */ /* 0x080fe20000410000 */
[C---:B-1----:R-:W-:Y:S01]  /*9c20*/  HMMA.16816.F32 R172, R4.reuse, R16, R52 ;  /* 0x0000001004ac723c */ /* 0x042fe20000001834 */
[-C--:B------:R-:W-:Y:S02]  /*9c30*/  FMUL.FTZ R71, R71, R3.reuse ;  /* 0x0000000347477220 */ /* 0x080fe40000410000 */
[-C--:B------:R-:W-:Y:S02]  /*9c40*/  FMUL.FTZ R72, R72, R8.reuse ;  /* 0x0000000848487220 */ /* 0x080fe40000410000 */
[-C--:B------:R-:W-:Y:S02]  /*9c50*/  FMUL.FTZ R73, R73, R8.reuse ;  /* 0x0000000849497220 */ /* 0x080fe40000410000 */
[-C--:B------:R-:W-:Y:S01]  /*9c60*/  FMUL.FTZ R74, R74, R3.reuse ;  /* 0x000000034a4a7220 */ /* 0x080fe20000410000 */
[C---:B------:R-:W-:Y:S01]  /*9c70*/  HMMA.16816.F32 R168, R4.reuse, R18, R56 ;  /* 0x0000001204a8723c */ /* 0x040fe20000001838 */
[----:B------:R-:W-:Y:S01]  /*9c80*/  FMUL.FTZ R75, R75, R3 ;  /* 0x000000034b4b7220 */ /* 0x000fe20000410000 */
[----:B------:R-:W1:Y:S01]  /*9c90*/  LDSM.16.MT88.4 R16, [R206+0x1c000] ;  /* 0x01c00000ce10783b */ /* 0x000e620000004200 */
[-C--:B------:R-:W-:Y:S01]  /*9ca0*/  FMUL.FTZ R76, R76, R8.reuse ;  /* 0x000000084c4c7220 */ /* 0x080fe20000410000 */
[----:B------:R-:W-:Y:S01]  /*9cb0*/  MOV R55, R41 ;  /* 0x0000002900377202 */ /* 0x000fe20000000f00 */
[----:B------:R-:W-:Y:S01]  /*9cc0*/  FMUL.FTZ R77, R77, R8 ;  /* 0x000000084d4d7220 */ /* 0x000fe20000410000 */
[----:B------:R-:W-:Y:S01]  /*9cd0*/  MOV R54, R42 ;  /* 0x0000002a00367202 */ /* 0x000fe20000000f00 */
[-C--:B------:R-:W-:Y:S01]  /*9ce0*/  FMUL.FTZ R78, R78, R3.reuse ;  /* 0x000000034e4e7220 */ /* 0x080fe20000410000 */
[C---:B---3--:R-:W-:Y:S01]  /*9cf0*/  HMMA.16816.F32 R156, R4.reuse, R20, R60 ;  /* 0x00000014049c723c */ /* 0x048fe2000000183c */
[----:B------:R-:W-:Y:S01]  /*9d00*/  FMUL.FTZ R79, R79, R3 ;  /* 0x000000034f4f7220 */ /* 0x000fe20000410000 */
[----:B------:R-:W-:Y:S01]  /*9d10*/  MOV R56, R132 ;  /* 0x0000008400387202 */ /* 0x000fe20000000f00 */
[-C--:B------:R-:W-:Y:S01]  /*9d20*/  FMUL.FTZ R84, R84, R8.reuse ;  /* 0x0000000854547220 */ /* 0x080fe20000410000 */
[----:B------:R-:W-:Y:S01]  /*9d30*/  MOV R132, R31 ;  /* 0x0000001f00847202 */ /* 0x000fe20000000f00 */
[-C--:B------:R-:W-:Y:S01]  /*9d40*/  FMUL.FTZ R85, R85, R8.reuse ;  /* 0x0000000855557220 */ /* 0x080fe20000410000 */
[----:B------:R-:W-:Y:S01]  /*9d50*/  MOV R53, R43 ;  /* 0x0000002b00357202 */ /* 0x000fe20000000f00 */
[-C--:B------:R-:W-:Y:S01]  /*9d60*/  FMUL.FTZ R86, R86, R3.reuse ;  /* 0x0000000356567220 */ /* 0x080fe20000410000 */
[C---:B------:R-:W-:Y:S01]  /*9d70*/  HMMA.16816.F32 R148, R4.reuse, R22, R64 ;  /* 0x000000160494723c */ /* 0x040fe20000001840 */
[----:B------:R-:W3:Y:S01]  /*9d80*/  LDSM.16.MT88.4 R20, [R208+0x1c000] ;  /* 0x01c00000d014783b */ /* 0x000ee20000004200 */
[----:B------:R-:W-:Y:S01]  /*9d90*/  FMUL.FTZ R87, R87, R3 ;  /* 0x0000000357577220 */ /* 0x000fe20000410000 */
[----:B------:R-:W-:Y:S01]  /*9da0*/  MOV R61, R27 ;  /* 0x0000001b003d7202 */ /* 0x000fe20000000f00 */
[-C--:B------:R-:W-:Y:S01]  /*9db0*/  FMUL.FTZ R88, R88, R8.reuse ;  /* 0x0000000858587220 */ /* 0x080fe20000410000 */
[----:B------:R-:W-:Y:S01]  /*9dc0*/  MOV R60, R25 ;  /* 0x00000019003c7202 */ /* 0x000fe20000000f00 */
[----:B------:R-:W-:Y:S01]  /*9dd0*/  FMUL.FTZ R89, R89, R8 ;  /* 0x0000000859597220 */ /* 0x000fe20000410000 */
[----:B------:R-:W-:Y:S01]  /*9de0*/  MOV R66, R26 ;  /* 0x0000001a00427202 */ /* 0x000fe20000000f00 */
[C---:B--2---:R-:W-:Y:S01]  /*9df0*/  HMMA.16816.F32 R164, R4.reuse, R12, R68 ;  /* 0x0000000c04a4723c */ /* 0x044fe20000001844 */
[-C--:B------:R-:W-:Y:S01]  /*9e00*/  FMUL.FTZ R90, R90, R3.reuse ;  /* 0x000000035a5a7220 */ /* 0x080fe20000410000 */
[----:B------:R-:W-:Y:S01]  /*9e10*/  MOV R64, R24 ;  /* 0x0000001800407202 */ /* 0x000fe20000000f00 */
[----:B------:R-:W-:Y:S01]  /*9e20*/  FMUL.FTZ R91, R91, R3 ;  /* 0x000000035b5b7220 */ /* 0x000fe20000410000 */
[----:B------:R-:W-:Y:S01]  /*9e30*/  LDSM.16.MT88.4 R24, [R207+0x1e000] ;  /* 0x01e00000cf18783b */ /* 0x000fe20000004200 */
[-C--:B------:R-:W-:Y:S01]  /*9e40*/  FMUL.FTZ R92, R92, R8.reuse ;  /* 0x000000085c5c7220 */ /* 0x080fe20000410000 */
[----:B------:R-:W-:Y:S01]  /*9e50*/  MOV R67, R133 ;  /* 0x0000008500437202 */ /* 0x000fe20000000f00 */
[----:B------:R-:W-:Y:S01]  /*9e60*/  FMUL.FTZ R93, R93, R8 ;  /* 0x000000085d5d7220 */ /* 0x000fe20000410000 */
[C---:B------:R-:W-:Y:S01]  /*9e70*/  HMMA.16816.F32 R184, R4.reuse, R14, R72 ;  /* 0x0000000e04b8723c */ /* 0x040fe20000001848 */
[----:B------:R-:W2:Y:S01]  /*9e80*/  LDSM.16.MT88.4 R12, [R207+0x1c000] ;  /* 0x01c00000cf0c783b */ /* 0x000ea20000004200 */
[----:B------:R-:W-:Y:S01]  /*9e90*/  FMUL.FTZ R94, R94, R3 ;  /* 0x000000035e5e7220 */ /* 0x000fe20000410000 */
[----:B------:R-:W-:Y:S01]  /*9ea0*/  MOV R71, R9 ;  /* 0x0000000900477202 */ /* 0x000fe20000000f00 */
[----:B------:R-:W-:Y:S01]  /*9eb0*/  FMUL.FTZ R95, R95, R3 ;  /* 0x000000035f5f7220 */ /* 0x000fe20000410000 */
[----:B------:R-:W-:Y:S01]  /*9ec0*/  MOV R133, R30 ;  /* 0x0000001e00857202 */ /* 0x000fe20000000f00 */
[-C--:B------:R-:W-:Y:S01]  /*9ed0*/  FMUL.FTZ R96, R96, R8.reuse ;  /* 0x0000000860607220 */ /* 0x080fe20000410000 */
[----:B------:R-:W-:Y:S01]  /*9ee0*/  MOV R63, R29 ;  /* 0x0000001d003f7202 */ /* 0x000fe20000000f00 */
[----:B------:R-:W-:Y:S01]  /*9ef0*/  FMUL.FTZ R97, R97, R8 ;  /* 0x0000000861617220 */ /* 0x000fe20000410000 */
[----:B------:R-:W-:Y:S01]  /*9f00*/  MOV R62, R28 ;  /* 0x0000001c003e7202 */ /* 0x000fe20000000f00 */
[-C--:B------:R-:W-:Y:S01]  /*9f10*/  FMUL.FTZ R98, R98, R3.reuse ;  /* 0x0000000362627220 */ /* 0x080fe20000410000 */
[C---:B-1----:R-:W-:Y:S01]  /*9f20*/  HMMA.16816.F32 R140, R4.reuse, R16, R76 ;  /* 0x00000010048c723c */ /* 0x042fe2000000184c */
[-C--:B------:R-:W-:Y:S01]  /*9f30*/  FMUL.FTZ R99, R99, R3.reuse ;  /* 0x0000000363637220 */ /* 0x080fe20000410000 */
[----:B------:R-:W-:Y:S01]  /*9f40*/  LDSM.16.MT88.4 R28, [R208+0x18800] ;  /* 0x01880000d01c783b */ /* 0x000fe20000004200 */
        /* <DEDUP_REMOVED lines=8> */
[--C-:B------:R-:W-:Y:S01]  /*9fd0*/  FFMA.FTZ R9, R192, c[0x0][0x23c], -R2.reuse ;  /* 0x00008f00c0097a23 */ /* 0x100fe20000010802 */
[----:B------:R-:W-:Y:S01]  /*9fe0*/  MOV R58, R38 ;  /* 0x00000026003a7202 */ /* 0x000fe20000000f00 */
[-C--:B------:R-:W-:Y:S01]  /*9ff0*/  FMUL.FTZ R108, R108, R8.reuse ;  /* 0x000000086c6c7220 */ /* 0x080fe20000410000 */
[C---:B---3--:R-:W-:Y:S01]  /*a000*/  HMMA.16816.F32 R32, R4.reuse, R20, R84 ;  /* 0x000000140420723c */ /* 0x048fe20000001854 */
[----:B------:R1:W-:Y:S01]  /*a010*/  MUFU.EX2 R68, R9 ;  /* 0x0000000900447308 */ /* 0x0003e20000000800 */
[----:B------:R-:W-:Y:S01]  /*a020*/  FMUL.FTZ R109, R109, R8 ;  /* 0x000000086d6d7220 */ /* 0x000fe20000410000 */
[----:B------:R-:W-:Y:S01]  /*a030*/  MOV R57, R39 ;  /* 0x0000002700397202 */ /* 0x000fe20000000f00 */
[-C--:B------:R-:W-:Y:S01]  /*a040*/  FMUL.FTZ R110, R110, R3.reuse ;  /* 0x000000036e6e7220 */ /* 0x080fe20000410000 */
[----:B------:R-:W-:Y:S01]  /*a050*/  MOV R72, R64 ;  /* 0x0000004000487202 */ /* 0x000fe20000000f00 */
[----:B------:R-:W-:Y:S01]  /*a060*/  FMUL.FTZ R111, R111, R3 ;  /* 0x000000036f6f7220 */ /* 0x000fe20000410000 */
[----:B------:R-:W-:Y:S01]  /*a070*/  MOV R86, R47 ;  /* 0x0000002f00567202 */ /* 0x000fe20000000f00 */
[C---:B------:R-:W-:Y:S01]  /*a080*/  HMMA.16816.F32 R88, R4.reuse, R22, R88 ;  /* 0x000000160458723c */ /* 0x040fe20000001858 */
[----:B------:R-:W3:Y:S01]  /*a090*/  LDSM.16.MT88.4 R20, [R206+0x1e000] ;  /* 0x01e00000ce14783b */ /* 0x000ee20000004200 */
[----:B------:R-:W-:Y:S01]  /*a0a0*/  FMUL.FTZ R112, R112, R8 ;  /* 0x0000000870707220 */ /* 0x000fe20000410000 */
[----:B------:R-:W-:Y:S01]  /*a0b0*/  MOV R74, R66 ;  /* 0x00000042004a7202 */ /* 0x000fe20000000f00 */
[----:B------:R-:W-:Y:S01]  /*a0c0*/  FMUL.FTZ R113, R113, R8 ;  /* 0x0000000871717220 */ /* 0x000fe20000410000 */
[----:B------:R-:W-:Y:S01]  /*a0d0*/  MOV R75, R67 ;  /* 0x00000043004b7202 */ /* 0x000fe20000000f00 */
[-C--:B------:R-:W-:Y:S01]  /*a0e0*/  FMUL.FTZ R114, R114, R3.reuse ;  /* 0x0000000372727220 */ /* 0x080fe20000410000 */
[----:B------:R-:W-:Y:S01]  /*a0f0*/  MOV R64, R52 ;  /* 0x0000003400407202 */ /* 0x000fe20000000f00 */
[C---:B--2---:R-:W-:Y:S01]  /*a100*/  HMMA.16816.F32 R92, R4.reuse, R12, R92 ;  /* 0x0000000c045c723c */ /* 0x044fe2000000185c */
[----:B-1----:R-:W-:Y:S01]  /*a110*/  FFMA.FTZ R9, R134, c[0x0][0x23c], -R2 ;  /* 0x00008f0086097a23 */ /* 0x002fe20000010802 */
[----:B------:R-:W-:Y:S01]  /*a120*/  MOV R66, R54 ;  /* 0x0000003600427202 */ /* 0x000fe20000000f00 */
[----:B------:R-:W-:Y:S01]  /*a130*/  FMUL.FTZ R115, R115, R3 ;  /* 0x0000000373737220 */ /* 0x000fe20000410000 */
[----:B------:R-:W-:Y:S01]  /*a140*/  MOV R67, R55 ;  /* 0x0000003700437202 */ /* 0x000fe20000000f00 */
[-C--:B------:R-:W-:Y:S01]  /*a150*/  FMUL.FTZ R116, R116, R8.reuse ;  /* 0x0000000874747220 */ /* 0x080fe20000410000 */
[----:B------:R1:W2:Y:S01]  /*a160*/  MUFU.EX2 R87, R9 ;  /* 0x0000000900577308 */ /* 0x0002a20000000800 */
[----:B------:R-:W-:Y:S01]  /*a170*/  FMUL.FTZ R117, R117, R8 ;  /* 0x0000000875757220 */ /* 0x000fe20000410000 */
[C---:B------:R-:W-:Y:S01]  /*a180*/  HMMA.16816.F32 R96, R4.reuse, R14, R96 ;  /* 0x0000000e0460723c */ /* 0x040fe20000001860 */
[----:B------:R-:W4:Y:S01]  /*a190*/  LDSM.16.MT88.4 R12, [R208+0x1e000] ;  /* 0x01e00000d00c783b */ /* 0x000f220000004200 */
[----:B------:R-:W-:Y:S01]  /*a1a0*/  FMUL.FTZ R118, R118, R3 ;  /* 0x0000000376767220 */ /* 0x000fe20000410000 */
[----:B------:R-:W-:Y:S01]  /*a1b0*/  MOV R69, R57 ;  /* 0x0000003900457202 */ /* 0x000fe20000000f00 */
[----:B------:R-:W-:Y:S01]  /*a1c0*/  FMUL.FTZ R119, R119, R3 ;  /* 0x0000000377777220 */ /* 0x000fe20000410000 */
[----:B------:R-:W-:Y:S01]  /*a1d0*/  MOV R70, R58 ;  /* 0x0000003a00467202 */ /* 0x000fe20000000f00 */
[----:B------:R-:W-:Y:S01]  /*a1e0*/  FMUL.FTZ R120, R120, R8 ;  /* 0x0000000878787220 */ /* 0x000fe20000410000 */
[----:B------:R-:W-:Y:S01]  /*a1f0*/  MOV R85, R40 ;  /* 0x0000002800557202 */ /* 0x000fe20000000f00 */
[----:B------:R-:W-:Y:S01]  /*a200*/  HMMA.16816.F32 R80, R4, R18, R80 ;  /* 0x000000120450723c */ /* 0x000fe20000001850 */
[----:B------:R-:W5:Y:S01]  /*a210*/  LDSM.16.MT88.4 R16, [R205+0x1e000] ;  /* 0x01e00000cd10783b */ /* 0x000f620000004200 */
[----:B------:R-:W-:Y:S01]  /*a220*/  FMUL.FTZ R121, R121, R8 ;  /* 0x0000000879797220 */ /* 0x000fe20000410000 */
[----:B------:R-:W-:Y:S01]  /*a230*/  MOV R192, R133 ;  /* 0x0000008500c07202 */ /* 0x000fe20000000f00 */
[----:B------:R-:W-:-:S02]  /*a240*/  FMUL.FTZ R122, R122, R3 ;  /* 0x000000037a7a7220 */ /* 0x000fc40000410000 */
[-C--:B------:R-:W-:Y:S02]  /*a250*/  FMUL.FTZ R123, R123, R3.reuse ;  /* 0x000000037b7b7220 */ /* 0x080fe40000410000 */
[--C-:B-1----:R-:W-:Y:S02]  /*a260*/  FFMA.FTZ R9, R135, c[0x0][0x23c], -R2.reuse ;  /* 0x00008f0087097a23 */ /* 0x102fe40000010802 */
[----:B------:R-:W-:Y:S01]  /*a270*/  FFMA.FTZ R10, R176, c[0x0][0x23c], -R2 ;  /* 0x00008f00b00a7a23 */ /* 0x000fe20000010802 */
[----:B------:R-:W-:Y:S01]  /*a280*/  MOV R176, R62 ;  /* 0x0000003e00b07202 */ /* 0x000fe20000000f00 */
[----:B------:R1:W-:Y:S01]  /*a290*/  MUFU.EX2 R73, R9 ;  /* 0x0000000900497308 */ /* 0x0003e20000000800 */
[-C--:B------:R-:W-:Y:S02]  /*a2a0*/  FMUL.FTZ R100, R100, R8.reuse ;  /* 0x0000000864647220 */ /* 0x080fe40000410000 */
[----:B------:R-:W-:Y:S01]  /*a2b0*/  FMUL.FTZ R101, R101, R8 ;  /* 0x0000000865657220 */ /* 0x000fe20000410000 */
[----:B---3--:R-:W-:Y:S01]  /*a2c0*/  HMMA.16816.F32 R108, R4, R20, R108 ;  /* 0x00000014046c723c */ /* 0x008fe2000000186c */
[----:B------:R-:W-:-:S03]  /*a2d0*/  FMUL.FTZ R102, R102, R3 ;  /* 0x0000000366667220 */ /* 0x000fc60000410000 */
[----:B------:R3:W-:Y:S01]  /*a2e0*/  MUFU.EX2 R78, R10 ;  /* 0x0000000a004e7308 */ /* 0x0007e20000000800 */
[----:B------:R-:W-:Y:S02]  /*a2f0*/  FMUL.FTZ R103, R103, R3 ;  /* 0x0000000367677220 */ /* 0x000fe40000410000 */
[-C--:B------:R-:W-:Y:S01]  /*a300*/  FMUL.FTZ R104, R104, R8.reuse ;  /* 0x0000000868687220 */ /* 0x080fe20000410000 */
[----:B------:R-:W-:Y:S01]  /*a310*/  HMMA.16816.F32 R112, R4, R22, R112 ;  /* 0x000000160470723c */ /* 0x000fe20000001870 */
[----:B------:R-:W2:Y:S01]  /*a320*/  LDSM.16.MT88.4 R20, [R205+0x18800] ;  /* 0x01880000cd14783b */ /* 0x000ea20000004200 */
[----:B------:R-:W-:Y:S02]  /*a330*/  FMUL.FTZ R105, R105, R8 ;  /* 0x0000000869697220 */ /* 0x000fe40000410000 */
[----:B-1----:R-:W-:Y:S01]  /*a340*/  FFMA.FTZ R9, R177, c[0x0][0x23c], -R0 ;  /* 0x00008f00b1097a23 */ /* 0x002fe20000010800 */
[----:B------:R-:W-:Y:S01]  /*a350*/  MOV R177, R61 ;  /* 0x0000003d00b17202 */ /* 0x000fe20000000f00 */
[----:B------:R-:W-:-:S02]  /*a360*/  FMUL.FTZ R106, R106, R3 ;  /* 0x000000036a6a7220 */ /* 0x000fc40000410000 */
[C---:B----4-:R-:W-:Y:S01]  /*a370*/  HMMA.16816.F32 R48, R4.reuse, R12, R116 ;  /* 0x0000000c0430723c */ /* 0x050fe20000001874 */
[----:B------:R1:W-:Y:S01]  /*a380*/  MUFU.EX2 R77, R9 ;  /* 0x00000009004d7308 */ /* 0x0003e20000000800 */
[----:B------:R-:W-:Y:S02]  /*a390*/  FMUL.FTZ R107, R107, R3 ;  /* 0x000000036b6b7220 */ /* 0x000fe40000410000 */
[----:B---3--:R-:W-:Y:S02]  /*a3a0*/  FFMA.FTZ R10, R193, c[0x0][0x23c], -R0 ;  /* 0x00008f00c10a7a23 */ /* 0x008fe40000010800 */
[-C--:B------:R-:W-:Y:S02]  /*a3b0*/  FMUL.FTZ R124, R124, R8.reuse ;  /* 0x000000087c7c7220 */ /* 0x080fe40000410000 */
[----:B------:R-:W-:Y:S01]  /*a3c0*/  HMMA.16816.F32 R120, R4, R14, R120 ;  /* 0x0000000e0478723c */ /* 0x000fe20000001878 */
[----:B------:R-:W3:Y:S01]  /*a3d0*/  LDSM.16.MT88.4 R12, [R207+0x18800] ;  /* 0x01880000cf0c783b */ /* 0x000ee20000004200 */
[----:B------:R4:W2:Y:S01]  /*a3e0*/  MUFU.EX2 R84, R10 ;  /* 0x0000000a00547308 */ /* 0x0008a20000000800 */
[----:B------:R-:W-:-:S02]  /*a3f0*/  FMUL.FTZ R125, R125, R8 ;  /* 0x000000087d7d7220 */ /* 0x000fc40000410000 */
[-C--:B------:R-:W-:Y:S02]  /*a400*/  FMUL.FTZ R126, R126, R3.reuse ;  /* 0x000000037e7e7220 */ /* 0x080fe40000410000 */
[-C--:B------:R-:W-:Y:S01]  /*a410*/  FMUL.FTZ R127, R127, R3.reuse ;  /* 0x000000037f7f7220 */ /* 0x080fe20000410000 */
[C---:B-----5:R-:W-:Y:S01]  /*a420*/  HMMA.16816.F32 R100, R4.reuse, R16, R100 ;  /* 0x000000100464723c */ /* 0x060fe20000001864 */
[----:B-1----:R-:W-:Y:S01]  /*a430*/  FFMA.FTZ R9, R179, c[0x0][0x23c], -R0 ;  /* 0x00008f00b3097a23 */ /* 0x002fe20000010800 */
[----:B------:R-:W-:Y:S01]  /*a440*/  MOV R179, R74 ;  /* 0x0000004a00b37202 */ /* 0x000fe20000000f00 */
[-C--:B------:R-:W-:Y:S02]  /*a450*/  FMUL.FTZ R128, R128, R8.reuse ;  /* 0x0000000880807220 */ /* 0x080fe40000410000 */
[----:B------:R1:W-:Y:S01]  /*a460*/  MUFU.EX2 R79, R9 ;  /* 0x00000009004f7308 */ /* 0x0003e20000000800 */
[----:B------:R-:W-:Y:S02]  /*a470*/  FMUL.FTZ R129, R129, R8 ;  /* 0x0000000881817220 */ /* 0x000fe40000410000 */
[-C--:B------:R-:W-:Y:S01]  /*a480*/  FMUL.FTZ R130, R130, R3.reuse ;  /* 0x0000000382827220 */ /* 0x080fe20000410000 */
[----:B------:R-:W-:Y:S01]  /*a490*/  HMMA.16816.F32 R104, R4, R18, R104 ;  /* 0x000000120468723c */ /* 0x000fe20000001868 */
[----:B------:R-:W-:Y:S01]  /*a4a0*/  FMUL.FTZ R131, R131, R3 ;  /* 0x0000000383837220 */ /* 0x000fe20000410000 */
[----:B------:R-:W-:Y:S01]  /*a4b0*/  LDSM.16.MT88.4 R16, [R206+0x18800] ;  /* 0x01880000ce10783b */ /* 0x000fe20000004200 */
[----:B----4-:R-:W-:-:S05]  /*a4c0*/  MOV R10, R60 ;  /* 0x0000003c000a7202 */ /* 0x010fca0000000f00 */
[----:B------:R-:W-:Y:S01]  /*a4d0*/  HMMA.16816.F32 R124, R4, R24, R124 ;  /* 0x00000018047c723c */ /* 0x000fe2000000187c */
[----:B-1----:R-:W-:-:S04]  /*a4e0*/  FFMA.FTZ R9, R178, c[0x0][0x23c], -R0 ;  /* 0x00008f00b2097a23 */ /* 0x002fc80000010800 */
[----:B------:R-:W1:Y:S03]  /*a4f0*/  MUFU.EX2 R178, R9 ;  /* 0x0000000900b27308 */ /* 0x000e660000000800 */
[----:B------:R-:W-:Y:S01]  /*a500*/  HMMA.16816.F32 R128, R4, R26, R128 ;  /* 0x0000001a0480723c */ /* 0x000fe20000001880 */
[----:B------:R-:W4:Y:S06]  /*a510*/  LDSM.16.MT88.4 R24, [R205+0x1a800] ;  /* 0x01a80000cd18783b */ /* 0x000f2c0000004200 */
[----:B--2---:R-:W-:-:S02]  /*a520*/  F2FP.PACK_AB R4, R87, R68 ;  /* 0x000000445704723e */ /* 0x004fc400000000ff */
[----:B------:R-:W-:Y:S02]  /*a530*/  F2FP.PACK_AB R5, R77, R84 ;  /* 0x000000544d05723e */ /* 0x000fe400000000ff */
[----:B------:R-:W-:Y:S02]  /*a540*/  F2FP.PACK_AB R6, R73, R78 ;  /* 0x0000004e4906723e */ /* 0x000fe400000000ff */
[----:B-1----:R-:W-:Y:S01]  /*a550*/  F2FP.PACK_AB R7, R178, R79 ;  /* 0x0000004fb207723e */ /* 0x002fe200000000ff */
[----:B------:R-:W-:-:S06]  /*a560*/  FFMA.FTZ R9, R252, c[0x0][0x23c], -R2 ;  /* 0x00008f00fc097a23 */ /* 0x000fcc0000010802 */
[C---:B------:R-:W-:Y:S07]  /*a570*/  HMMA.16816.F32 R44, R4.reuse, R30, R240 ;  /* 0x0000001e042c723c */ /* 0x040fee00000018f0 */
[----:B------:R-:W-:Y:S01]  /*a580*/  MOV R241, R65 ;  /* 0x0000004100f17202 */ /* 0x000fe20000000f00 */
[----:B------:R-:W-:Y:S01]  /*a590*/  HMMA.16816.F32 R136, R4, R20, R136 ;  /* 0x000000140488723c */ /* 0x000fe20000001888 */
[----:B------:R-:W-:Y:S02]  /*a5a0*/  MOV R65, R53 ;  /* 0x0000003500417202 */ /* 0x000fe40000000f00 */
[----:B------:R-:W-:-:S02]  /*a5b0*/  MOV R243, R71 ;  /* 0x0000004700f37202 */ /* 0x000fc40000000f00 */
[----:B------:R-:W-:Y:S02]  /*a5c0*/  MOV R242, R68 ;  /* 0x0000004400f27202 */ /* 0x000fe40000000f00 */
[----:B------:R-:W-:Y:S01]  /*a5d0*/  MOV R68, R56 ;  /* 0x0000003800447202 */ /* 0x000fe20000000f00 */
[C---:B------:R-:W-:Y:S01]  /*a5e0*/  HMMA.16816.F32 R36, R4.reuse, R22, R248 ;  /* 0x000000160424723c */ /* 0x040fe200000018f8 */
[----:B------:R-:W1:Y:S01]  /*a5f0*/  LDSM.16.MT88.4 R20, [R206+0x1a800] ;  /* 0x01a80000ce14783b */ /* 0x000e620000004200 */
[----:B------:R-:W-:Y:S02]  /*a600*/  MOV R71, R59 ;  /* 0x0000003b00477202 */ /* 0x000fe40000000f00 */
[----:B------:R-:W-:Y:S02]  /*a610*/  MOV R193, R68 ;  /* 0x0000004400c17202 */ /* 0x000fe40000000f00 */
[----:B------:R-:W-:Y:S02]  /*a620*/  MOV R240, R65 ;  /* 0x0000004100f07202 */ /* 0x000fe40000000f00 */
[----:B---3--:R-:W-:Y:S01]  /*a630*/  HMMA.16816.F32 R160, R4, R12, R160 ;  /* 0x0000000c04a0723c */ /* 0x008fe200000018a0 */
[----:B------:R-:W-:-:S02]  /*a640*/  MOV R248, R78 ;  /* 0x0000004e00f87202 */ /* 0x000fc40000000f00 */
[----:B------:R-:W-:Y:S02]  /*a650*/  MOV R249, R79 ;  /* 0x0000004f00f97202 */ /* 0x000fe40000000f00 */
[----:B------:R-:W-:Y:S02]  /*a660*/  MOV R250, R72 ;  /* 0x0000004800fa7202 */ /* 0x000fe40000000f00 */
[----:B------:R-:W-:Y:S01]  /*a670*/  MOV R251, R73 ;  /* 0x0000004900fb7202 */ /* 0x000fe20000000f00 */
[C---:B------:R-:W-:Y:S01]  /*a680*/  HMMA.16816.F32 R52, R4.reuse, R14, R236 ;  /* 0x0000000e0434723c */ /* 0x040fe200000018ec */
[----:B------:R-:W2:Y:S06]  /*a690*/  LDSM.16.MT88.4 R12, [R207+0x1a800] ;  /* 0x01a80000cf0c783b */ /* 0x000eac0000004200 */
[----:B------:R-:W-:Y:S01]  /*a6a0*/  MOV R238, R69 ;  /* 0x0000004500ee7202 */ /* 0x000fe20000000f00 */
[----:B----4-:R-:W-:Y:S01]  /*a6b0*/  HMMA.16816.F32 R56, R4, R24, R200 ;  /* 0x000000180438723c */ /* 0x010fe200000018c8 */
[----:B------:R-:W-:-:S02]  /*a6c0*/  MOV R239, R71 ;  /* 0x0000004700ef7202 */ /* 0x000fc40000000f00 */
[----:B------:R-:W-:Y:S02]  /*a6d0*/  MOV R237, R66 ;  /* 0x0000004200ed7202 */ /* 0x000fe40000000f00 */
[----:B------:R-:W-:Y:S02]  /*a6e0*/  MOV R236, R86 ;  /* 0x0000005600ec7202 */ /* 0x000fe40000000f00 */
[----:B------:R-:W-:Y:S01]  /*a6f0*/  MOV R201, R63 ;  /* 0x0000003f00c97202 */ /* 0x000fe20000000f00 */
[----:B------:R-:W-:Y:S01]  /*a700*/  HMMA.16816.F32 R40, R4, R18, R244 ;  /* 0x000000120428723c */ /* 0x000fe200000018f4 */
[----:B------:R-:W-:Y:S01]  /*a710*/  MOV R200, R84 ;  /* 0x0000005400c87202 */ /* 0x000fe20000000f00 */
[----:B------:R3:W-:Y:S01]  /*a720*/  MUFU.EX2 R244, R9 ;  /* 0x0000000900f47308 */ /* 0x0007e20000000800 */
[----:B------:R-:W-:Y:S02]  /*a730*/  MOV R202, R85 ;  /* 0x0000005500ca7202 */ /* 0x000fe40000000f00 */
[----:B------:R-:W-:-:S02]  /*a740*/  MOV R203, R76 ;  /* 0x0000004c00cb7202 */ /* 0x000fc40000000f00 */
[----:B------:R-:W-:Y:S01]  /*a750*/  IMAD.MOV.U32 R247, RZ, RZ, R64 ;  /* 0x000000fffff77224 */ /* 0x000fe200078e0040 */
[C---:B------:R-:W-:Y:S01]  /*a760*/  HMMA.16816.F32 R60, R4.reuse, R26, R196 ;  /* 0x0000001a043c723c */ /* 0x040fe200000018c4 */
[----:B------:R-:W-:Y:S01]  /*a770*/  MOV R245, R87 ;  /* 0x0000005700f57202 */ /* 0x000fe20000000f00 */
[----:B------:R-:W4:Y:S01]  /*a780*/  LDSM.16.MT88.4 R24, [R206+0x1c800] ;  /* 0x01c80000ce18783b */ /* 0x000f220000004200 */
[----:B------:R-:W-:Y:S02]  /*a790*/  MOV R246, R77 ;  /* 0x0000004d00f67202 */ /* 0x000fe40000000f00 */
[----:B------:R-:W-:Y:S02]  /*a7a0*/  MOV R252, R200 ;  /* 0x000000c800fc7202 */ /* 0x000fe40000000f00 */
[----:B------:R-:W-:Y:S01]  /*a7b0*/  MOV R196, R70 ;  /* 0x0000004600c47202 */ /* 0x000fe20000000f00 */
[----:B------:R-:W-:Y:S01]  /*a7c0*/  HMMA.16816.F32 R144, R4, R16, R144 ;  /* 0x000000100490723c */ /* 0x000fe20000001890 */
[----:B------:R-:W-:Y:S01]  /*a7d0*/  MOV R199, R67 ;  /* 0x0000004300c77202 */ /* 0x000fe20000000f00 */
[----:B------:R-:W-:Y:S01]  /*a7e0*/  LDSM.16.MT88.4 R16, [R208+0x1a800] ;  /* 0x01a80000d010783b */ /* 0x000fe20000004200 */
[----:B------:R-:W-:Y:S01]  /*a7f0*/  MOV R197, R132 ;  /* 0x0000008400c57202 */ /* 0x000fe20000000f00 */
[----:B---3--:R-:W-:Y:S01]  /*a800*/  FFMA.FTZ R9, R196, c[0x0][0x23c], -R2 ;  /* 0x00008f00c4097a23 */ /* 0x008fe20000010802 */
[----:B------:R-:W-:-:S02]  /*a810*/  MOV R198, R75 ;  /* 0x0000004b00c67202 */ /* 0x000fc40000000f00 */
[----:B------:R-:W-:Y:S01]  /*a820*/  MOV R196, R241 ;  /* 0x000000f100c47202 */ /* 0x000fe20000000f00 */
[C---:B-1----:R-:W-:Y:S01]  /*a830*/  HMMA.16816.F32 R64, R4.reuse, R20, R188 ;  /* 0x000000140440723c */ /* 0x042fe200000018bc */
[----:B------:R-:W-:Y:S02]  /*a840*/  MOV R200, R202 ;  /* 0x000000ca00c87202 */ /* 0x000fe40000000f00 */
[----:B------:R-:W-:Y:S02]  /*a850*/  MOV R202, R250 ;  /* 0x000000fa00ca7202 */ /* 0x000fe40000000f00 */
[----:B------:R-:W-:Y:S01]  /*a860*/  MOV R250, R251 ;  /* 0x000000fb00fa7202 */ /* 0x000fe20000000f00 */
[----:B------:R-:W-:Y:S01]  /*a870*/  IMAD.MOV.U32 R251, RZ, RZ, R178 ;  /* 0x000000fffffb7224 */ /* 0x000fe200078e00b2 */
[----:B------:R-:W-:Y:S01]  /*a880*/  MOV R191, R198 ;  /* 0x000000c600bf7202 */ /* 0x000fe20000000f00 */
[----:B------:R-:W-:Y:S01]  /*a890*/  HMMA.16816.F32 R68, R4, R22, R180 ;  /* 0x000000160444723c */ /* 0x000fe200000018b4 */
[----:B------:R-:W1:Y:S01]  /*a8a0*/  LDSM.16.MT88.4 R20, [R208+0x1c800] ;  /* 0x01c80000d014783b */ /* 0x000e620000004200 */
[----:B------:R-:W-:-:S02]  /*a8b0*/  MOV R198, R243 ;  /* 0x000000f300c67202 */ /* 0x000fc40000000f00 */
[----:B------:R3:W5:Y:S01]  /*a8c0*/  MUFU.EX2 R243, R9 ;  /* 0x0000000900f37308 */ /* 0x0007620000000800 */
[----:B------:R-:W-:Y:S02]  /*a8d0*/  MOV R190, R197 ;  /* 0x000000c500be7202 */ /* 0x000fe40000000f00 */
[----:B------:R-:W-:Y:S01]  /*a8e0*/  MOV R197, R242 ;  /* 0x000000f200c57202 */ /* 0x000fe20000000f00 */
[----:B--2---:R-:W-:Y:S01]  /*a8f0*/  HMMA.16816.F32 R84, R4, R12, R156 ;  /* 0x0000000c0454723c */ /* 0x004fe2000000189c */
[----:B------:R-:W-:Y:S02]  /*a900*/  MOV R188, R193 ;  /* 0x000000c100bc7202 */ /* 0x000fe40000000f00 */
[----:B------:R-:W-:-:S05]  /*a910*/  MOV R183, R192 ;  /* 0x000000c000b77202 */ /* 0x000fca0000000f00 */
[----:B------:R-:W-:Y:S01]  /*a920*/  HMMA.16816.F32 R132, R4, R14, R148 ;  /* 0x0000000e0484723c */ /* 0x000fe20000001894 */
[----:B------:R-:W2:Y:S01]  /*a930*/  LDSM.16.MT88.4 R12, [R207+0x1c800] ;  /* 0x01c80000cf0c783b */ /* 0x000ea20000004200 */
[----:B---3--:R-:W-:-:S04]  /*a940*/  FFMA.FTZ R9, R195, c[0x0][0x23c], -R2 ;  /* 0x00008f00c3097a23 */ /* 0x008fc80000010802 */
[----:B------:R3:W-:Y:S02]  /*a950*/  MUFU.EX2 R242, R9 ;  /* 0x0000000900f27308 */ /* 0x0007e40000000800 */
[C---:B----4-:R-:W-:Y:S08]  /*a960*/  HMMA.16816.F32 R156, R4.reuse, R24, R140 ;  /* 0x00000018049c723c */ /* 0x050ff0000000188c */
[----:B------:R-:W-:Y:S01]  /*a970*/  HMMA.16816.F32 R152, R4, R28, R152 ;  /* 0x0000001c0498723c */ /* 0x000fe20000001898 */
[----:B------:R-:W4:Y:S01]  /*a980*/  LDSM.16.MT88.4 R28, [R205+0x1c800] ;  /* 0x01c80000cd1c783b */ /* 0x000f220000004200 */
[----:B---3--:R-:W-:-:S06]  /*a990*/  FFMA.FTZ R9, R194, c[0x0][0x23c], -R2 ;  /* 0x00008f00c2097a23 */ /* 0x008fcc0000010802 */
[C---:B-1----:R-:W-:Y:S01]  /*a9a0*/  HMMA.16816.F32 R116, R4.reuse, R22, R88 ;  /* 0x000000160474723c */ /* 0x042fe20000001858 */
[----:B------:R1:W-:Y:S07]  /*a9b0*/  MUFU.EX2 R241, R9 ;  /* 0x0000000900f17308 */ /* 0x0003ee0000000800 */
[C---:B------:R-:W-:Y:S08]  /*a9c0*/  HMMA.16816.F32 R72, R4.reuse, R16, R172 ;  /* 0x000000100448723c */ /* 0x040ff000000018ac */
[----:B--2---:R-:W-:Y:S01]  /*a9d0*/  HMMA.16816.F32 R88, R4, R12, R92 ;  /* 0x0000000c0458723c */ /* 0x004fe2000000185c */
[----:B-1----:R-:W-:Y:S01]  /*a9e0*/  FFMA.FTZ R9, R190, c[0x0][0x23c], -R0 ;  /* 0x00008f00be097a23 */ /* 0x002fe20000010800 */
[----:B------:R-:W-:-:S02]  /*a9f0*/  MOV R190, R191 ;  /* 0x000000bf00be7202 */ /* 0x000fc40000000f00 */
[----:B------:R-:W-:-:S04]  /*aa00*/  MOV R191, R196 ;  /* 0x000000c400bf7202 */ /* 0x000fc80000000f00 */
[C---:B------:R-:W-:Y:S01]  /*aa10*/  HMMA.16816.F32 R96, R4.reuse, R14, R96 ;  /* 0x0000000e0460723c */ /* 0x040fe20000001860 */
[----:B------:R-:W1:Y:S01]  /*aa20*/  LDSM.16.MT88.4 R12, [R207+0x1e800] ;  /* 0x01e80000cf0c783b */ /* 0x000e620000004200 */
[----:B------:R-:W-:Y:S02]  /*aa30*/  MOV R196, R197 ;  /* 0x000000c500c47202 */ /* 0x000fe40000000f00 */
[----:B------:R-:W-:Y:S02]  /*aa40*/  MOV R197, R198 ;  /* 0x000000c600c57202 */ /* 0x000fe40000000f00 */
[----:B------:R-:W-:Y:S02]  /*aa50*/  MOV R198, R199 ;  /* 0x000000c700c67202 */ /* 0x000fe40000000f00 */
[----:B------:R-:W-:Y:S01]  /*aa60*/  HMMA.16816.F32 R76, R4, R18, R168 ;  /* 0x00000012044c723c */ /* 0x000fe200000018a8 */
[----:B------:R-:W2:Y:S01]  /*aa70*/  LDSM.16.MT88.4 R16, [R205+0x1e800] ;  /* 0x01e80000cd10783b */ /* 0x000ea20000004200 */
[----:B------:R-:W-:-:S02]  /*aa80*/  MOV R199, R237 ;  /* 0x000000ed00c77202 */ /* 0x000fc40000000f00 */
[----:B------:R-:W-:Y:S02]  /*aa90*/  MOV R237, R240 ;  /* 0x000000f000ed7202 */ /* 0x000fe40000000f00 */
[----:B------:R3:W-:Y:S01]  /*aaa0*/  MUFU.EX2 R240, R9 ;  /* 0x0000000900f07308 */ /* 0x0007e20000000800 */
[----:B------:R-:W-:Y:S01]  /*aab0*/  MOV R180, R197 ;  /* 0x000000c500b47202 */ /* 0x000fe20000000f00 */
[----:B------:R-:W-:Y:S01]  /*aac0*/  HMMA.16816.F32 R148, R4, R26, R80 ;  /* 0x0000001a0494723c */ /* 0x000fe20000001850 */
[----:B------:R-:W2:Y:S01]  /*aad0*/  LDSM.16.MT88.4 R24, [R206+0x1e800] ;  /* 0x01e80000ce18783b */ /* 0x000ea20000004200 */
[----:B------:R-:W-:Y:S02]  /*aae0*/  MOV R189, R237 ;  /* 0x000000ed00bd7202 */ /* 0x000fe40000000f00 */
[----:B------:R-:W-:Y:S02]  /*aaf0*/  MOV R181, R198 ;  /* 0x000000c600b57202 */ /* 0x000fe40000000f00 */
[----:B------:R-:W-:-:S02]  /*ab00*/  MOV R182, R199 ;  /* 0x000000c700b67202 */ /* 0x000fc40000000f00 */
[C---:B------:R-:W-:Y:S01]  /*ab10*/  HMMA.16816.F32 R140, R4.reuse, R20, R32 ;  /* 0x00000014048c723c */ /* 0x040fe20000001820 */
[----:B------:R-:W5:Y:S04]  /*ab20*/  LDSM.16.MT88.4 R20, [R208+0x1e800] ;  /* 0x01e80000d014783b */ /* 0x000f680000004200 */
[----:B------:R-:W-:Y:S01]  /*ab30*/  LDSM.16.MT88.4 R32, [R205+0x19000] ;  /* 0x01900000cd20783b */ /* 0x000fe20000004200 */
[--C-:B---3--:R-:W-:Y:S02]  /*ab40*/  FFMA.FTZ R9, R239, c[0x0][0x23c], -R0.reuse ;  /* 0x00008f00ef097a23 */ /* 0x108fe40000010800 */
[C---:B----4-:R-:W-:Y:S02]  /*ab50*/  HMMA.16816.F32 R164, R4.reuse, R28, R164 ;  /* 0x0000001c04a4723c */ /* 0x050fe400000018a4 */
[----:B------:R3:W4:Y:S06]  /*ab60*/  MUFU.EX2 R239, R9 ;  /* 0x0000000900ef7308 */ /* 0x00072c0000000800 */
[C---:B------:R-:W-:Y:S01]  /*ab70*/  HMMA.16816.F32 R184, R4.reuse, R30, R184 ;  /* 0x0000001e04b8723c */ /* 0x040fe200000018b8 */
[----:B------:R-:W-:Y:S07]  /*ab80*/  LDSM.16.MT88.4 R28, [R205+0x1b000] ;  /* 0x01b00000cd1c783b */ /* 0x000fee0000004200 */
[----:B-1----:R-:W-:Y:S01]  /*ab90*/  HMMA.16816.F32 R124, R4, R12, R124 ;  /* 0x0000000c047c723c */ /* 0x002fe2000000187c */
[----:B---3--:R-:W-:-:S04]  /*aba0*/  FFMA.FTZ R9, R238, c[0x0][0x23c], -R0 ;  /* 0x00008f00ee097a23 */ /* 0x008fc80000010800 */
[----:B------:R1:W-:Y:S03]  /*abb0*/  MUFU.EX2 R238, R9 ;  /* 0x0000000900ee7308 */ /* 0x0003e60000000800 */
[C---:B------:R-:W-:Y:S01]  /*abc0*/  HMMA.16816.F32 R128, R4.reuse, R14, R128 ;  /* 0x0000000e0480723c */ /* 0x040fe20000001880 */
[----:B------:R-:W3:Y:S07]  /*abd0*/  LDSM.16.MT88.4 R12, [R207+0x19000] ;  /* 0x01900000cf0c783b */ /* 0x000eee0000004200 */
[----:B--2---:R-:W-:Y:S01]  /*abe0*/  HMMA.16816.F32 R80, R4, R16, R100 ;  /* 0x000000100450723c */ /* 0x004fe20000001864 */
[----:B-1----:R-:W-:Y:S01]  /*abf0*/  FFMA.FTZ R9, R190, c[0x0][0x23c], -R0 ;  /* 0x00008f00be097a23 */ /* 0x002fe20000010800 */
[----:B------:R-:W-:-:S06]  /*ac00*/  MOV R190, R196 ;  /* 0x000000c400be7202 */ /* 0x000fcc0000000f00 */
[C---:B------:R-:W-:Y:S01]  /*ac10*/  HMMA.16816.F32 R104, R4.reuse, R18, R104 ;  /* 0x000000120468723c */ /* 0x040fe20000001868 */
[----:B------:R-:W1:Y:S01]  /*ac20*/  LDSM.16.MT88.4 R16, [R206+0x19000] ;  /* 0x01900000ce10783b */ /* 0x000e620000004200 */
[----:B------:R2:W1:Y:S06]  /*ac30*/  MUFU.EX2 R237, R9 ;  /* 0x0000000900ed7308 */ /* 0x00046c0000000800 */
[C---:B------:R-:W-:Y:S08]  /*ac40*/  HMMA.16816.F32 R108, R4.reuse, R24, R108 ;  /* 0x00000018046c723c */ /* 0x040ff0000000186c */
[----:B------:R-:W-:Y:S01]  /*ac50*/  HMMA.16816.F32 R112, R4, R26, R112 ;  /* 0x0000001a0470723c */ /* 0x000fe20000001870 */
[----:B------:R-:W3:Y:S01]  /*ac60*/  LDSM.16.MT88.4 R24, [R208+0x19000] ;  /* 0x01900000d018783b */ /* 0x000ee20000004200 */
[----:B--2---:R-:W-:Y:S01]  /*ac70*/  FFMA.FTZ R9, R200, c[0x0][0x23c], -R2 ;  /* 0x00008f00c8097a23 */ /* 0x004fe20000010802 */
[----:B------:R-:W-:-:S03]  /*ac80*/  MOV R200, R236 ;  /* 0x000000ec00c87202 */ /* 0x000fc60000000f00 */
[----:B------:R2:W-:Y:S02]  /*ac90*/  MUFU.EX2 R236, R9 ;  /* 0x0000000900ec7308 */ /* 0x0005e40000000800 */
[C---:B-----5:R-:W-:Y:S08]  /*aca0*/  HMMA.16816.F32 R48, R4.reuse, R20, R48 ;  /* 0x000000140430723c */ /* 0x060ff00000001830 */
[----:B------:R-:W-:Y:S01]  /*acb0*/  HMMA.16816.F32 R120, R4, R22, R120 ;  /* 0x000000160478723c */ /* 0x000fe20000001878 */
[----:B------:R-:W-:Y:S01]  /*acc0*/  LDSM.16.MT88.4 R20, [R206+0x1b000] ;  /* 0x01b00000ce14783b */ /* 0x000fe20000004200 */
[----:B--2---:R-:W-:-:S05]  /*acd0*/  FFMA.FTZ R9, R203, c[0x0][0x23c], -R2 ;  /* 0x00008f00cb097a23 */ /* 0x004fca0000010802 */
[----:B------:R-:W-:Y:S02]  /*ace0*/  F2FP.PACK_AB R4, R243, R244 ;  /* 0x000000f4f304723e */ /* 0x000fe400000000ff */
[----:B----4-:R-:W-:Y:S01]  /*acf0*/  F2FP.PACK_AB R5, R239, R240 ;  /* 0x000000f0ef05723e */ /* 0x010fe200000000ff */
[----:B------:R2:W4:Y:S01]  /*ad00*/  MUFU.EX2 R203, R9 ;  /* 0x0000000900cb7308 */ /* 0x0005220000000800 */
[----:B------:R-:W-:Y:S02]  /*ad10*/  F2FP.PACK_AB R6, R241, R242 ;  /* 0x000000f2f106723e */ /* 0x000fe400000000ff */
[----:B-1----:R-:W-:-:S07]  /*ad20*/  F2FP.PACK_AB R7, R237, R238 ;  /* 0x000000eeed07723e */ /* 0x002fce00000000ff */
[----:B---3--:R-:W-:Y:S01]  /*ad30*/  HMMA.16816.F32 R160, R4, R12, R160 ;  /* 0x0000000c04a0723c */ /* 0x008fe200000018a0 */
[----:B--2---:R-:W-:-:S07]  /*ad40*/  FFMA.FTZ R9, R202, c[0x0][0x23c], -R2 ;  /* 0x00008f00ca097a23 */ /* 0x004fce0000010802 */
[C---:B------:R-:W-:Y:S01]  /*ad50*/  HMMA.16816.F32 R196, R4.reuse, R14, R52 ;  /* 0x0000000e04c4723c */ /* 0x040fe20000001834 */
[----:B------:R-:W1:Y:S01]  /*ad60*/  LDSM.16.MT88.4 R12, [R207+0x1b000] ;  /* 0x01b00000cf0c783b */ /* 0x000e620000004200 */
[----:B------:R-:W-:Y:S06]  /*ad70*/  MUFU.EX2 R202, R9 ;  /* 0x0000000900ca7308 */ /* 0x000fec0000000800 */
[C---:B------:R-:W-:Y:S08]  /*ad80*/  HMMA.16816.F32 R144, R4.reuse, R16, R144 ;  /* 0x000000100490723c */ /* 0x040ff00000001890 */
[C---:B------:R-:W-:Y:S01]  /*ad90*/  HMMA.16816.F32 R40, R4.reuse, R18, R40 ;  /* 0x000000120428723c */ /* 0x040fe20000001828 */
[----:B------:R-:W2:Y:S07]  /*ada0*/  LDSM.16.MT88.4 R16, [R208+0x1b000] ;  /* 0x01b00000d010783b */ /* 0x000eae0000004200 */
[C---:B------:R-:W-:Y:S08]  /*adb0*/  HMMA.16816.F32 R152, R4.reuse, R24, R152 ;  /* 0x000000180498723c */ /* 0x040ff00000001898 */
[C---:B------:R-:W-:Y:S01]  /*adc0*/  HMMA.16816.F32 R44, R4.reuse, R26, R44 ;  /* 0x0000001a042c723c */ /* 0x040fe2000000182c */
[----:B------:R-:W-:Y:S07]  /*add0*/  LDSM.16.MT88.4 R24, [R206+0x1d000] ;  /* 0x01d00000ce18783b */ /* 0x000fee0000004200 */
[C---:B------:R-:W-:Y:S07]  /*ade0*/  HMMA.16816.F32 R192, R4.reuse, R28, R56 ;  /* 0x0000001c04c0723c */ /* 0x040fee0000001838 */
[----:B------:R-:W-:Y:S01]  /*adf0*/  MOV R56, R182 ;  /* 0x000000b600387202 */ /* 0x000fe20000000f00 */
[----:B-1----:R-:W-:Y:S01]  /*ae00*/  HMMA.16816.F32 R84, R4, R12, R84 ;  /* 0x0000000c0454723c */ /* 0x002fe20000001854 */
[----:B------:R-:W-:-:S02]  /*ae10*/  MOV R57, R181 ;  /* 0x000000b500397202 */ /* 0x000fc40000000f00 */
[----:B------:R-:W-:Y:S02]  /*ae20*/  MOV R58, R180 ;  /* 0x000000b4003a7202 */ /* 0x000fe40000000f00 */
[----:B------:R-:W-:-:S03]  /*ae30*/  MOV R59, R177 ;  /* 0x000000b1003b7202 */ /* 0x000fc60000000f00 */
[C---:B------:R-:W-:Y:S01]  /*ae40*/  HMMA.16816.F32 R92, R4.reuse, R14, R132 ;  /* 0x0000000e045c723c */ /* 0x040fe20000001884 */
[----:B------:R-:W1:Y:S07]  /*ae50*/  LDSM.16.MT88.4 R12, [R207+0x1d000] ;  /* 0x01d00000cf0c783b */ /* 0x000e6e0000004200 */
[C---:B------:R-:W-:Y:S08]  /*ae60*/  HMMA.16816.F32 R28, R4.reuse, R30, R60 ;  /* 0x0000001e041c723c */ /* 0x040ff0000000183c */
[C---:B------:R-:W-:Y:S08]  /*ae70*/  HMMA.16816.F32 R60, R4.reuse, R22, R68 ;  /* 0x00000016043c723c */ /* 0x040ff00000001844 */
[C---:B--2---:R-:W-:Y:S07]  /*ae80*/  HMMA.16816.F32 R68, R4.reuse, R16, R72 ;  /* 0x000000100444723c */ /* 0x044fee0000001848 */
[----:B------:R-:W-:Y:S01]  /*ae90*/  MOV R73, R179 ;  /* 0x000000b300497202 */ /* 0x000fe20000000f00 */
[----:B------:R-:W-:Y:S01]  /*aea0*/  HMMA.16816.F32 R52, R4, R20, R64 ;  /* 0x000000140434723c */ /* 0x000fe20000001840 */
[----:B------:R-:W-:Y:S01]  /*aeb0*/  MOV R74, R176 ;  /* 0x000000b0004a7202 */ /* 0x000fe20000000f00 */
[----:B------:R-:W2:Y:S01]  /*aec0*/  LDSM.16.MT88.4 R20, [R208+0x1d000] ;  /* 0x01d00000d014783b */ /* 0x000ea20000004200 */
[----:B------:R-:W-:Y:S01]  /*aed0*/  MOV R75, R191 ;  /* 0x000000bf004b7202 */ /* 0x000fe20000000f00 */
[----:B------:R-:W-:Y:S01]  /*aee0*/  FFMA.FTZ R2, R73, c[0x0][0x23c], -R2 ;  /* 0x00008f0049027a23 */ /* 0x000fe20000010802 */
[----:B------:R-:W-:-:S02]  /*aef0*/  MOV R73, R74 ;  /* 0x0000004a00497202 */ /* 0x000fc40000000f00 */
[----:B------:R-:W-:Y:S01]  /*af00*/  MOV R64, R190 ;  /* 0x000000be00407202 */ /* 0x000fe20000000f00 */
[C---:B------:R-:W-:Y:S01]  /*af10*/  HMMA.16816.F32 R136, R4.reuse, R32, R136 ;  /* 0x000000200488723c */ /* 0x040fe20000001888 */
[----:B------:R-:W-:Y:S02]  /*af20*/  MOV R65, R189 ;  /* 0x000000bd00417202 */ /* 0x000fe40000000f00 */
[----:B------:R-:W-:Y:S02]  /*af30*/  MOV R66, R188 ;  /* 0x000000bc00427202 */ /* 0x000fe40000000f00 */
[----:B------:R-:W-:Y:S02]  /*af40*/  MOV R67, R183 ;  /* 0x000000b700437202 */ /* 0x000fe40000000f00 */
        /* <DEDUP_REMOVED lines=8> */
[----:B------:R-:W-:Y:S02]  /*afd0*/  MOV R67, R56 ;  /* 0x0000003800437202 */ /* 0x000fe40000000f00 */
[----:B------:R-:W-:Y:S02]  /*afe0*/  MOV R56, R57 ;  /* 0x0000003900387202 */ /* 0x000fe40000000f00 */
[----:B------:R-:W-:-:S02]  /*aff0*/  MOV R57, R58 ;  /* 0x0000003a00397202 */ /* 0x000fc40000000f00 */
[C---:B------:R-:W-:Y:S01]  /*b000*/  HMMA.16816.F32 R180, R4.reuse, R26, R148 ;  /* 0x0000001a04b4723c */ /* 0x040fe20000001894 */
[----:B------:R-:W-:Y:S01]  /*b010*/  MOV R58, R201 ;  /* 0x000000c9003a7202 */ /* 0x000fe20000000f00 */
[----:B------:R-:W-:Y:S01]  /*b020*/  LDSM.16.MT88.4 R148, [R206+0x19800] ;  /* 0x01980000ce94783b */ /* 0x000fe20000004200 */
[----:B------:R3:W5:Y:S01]  /*b030*/  MUFU.EX2 R201, R2 ;  /* 0x0000000200c97308 */ /* 0x0007620000000800 */
[----:B------:R-:W-:Y:S02]  /*b040*/  MOV R97, R66 ;  /* 0x0000004200617202 */ /* 0x000fe40000000f00 */
[----:B------:R-:W-:Y:S02]  /*b050*/  MOV R88, R58 ;  /* 0x0000003a00587202 */ /* 0x000fe40000000f00 */
[----:B------:R-:W-:Y:S01]  /*b060*/  HMMA.16816.F32 R36, R4, R34, R36 ;  /* 0x000000220424723c */ /* 0x000fe20000001824 */
[----:B------:R-:W4:Y:S01]  /*b070*/  LDSM.16.MT88.4 R32, [R205+0x1d000] ;  /* 0x01d00000cd20783b */ /* 0x000f220000004200 */
[----:B------:R-:W-:-:S02]  /*b080*/  MOV R96, R65 ;  /* 0x0000004100607202 */ /* 0x000fc40000000f00 */
[----:B------:R-:W-:Y:S02]  /*b090*/  MOV R99, R56 ;  /* 0x0000003800637202 */ /* 0x000fe40000000f00 */
[----:B------:R-:W-:Y:S02]  /*b0a0*/  MOV R90, R57 ;  /* 0x00000039005a7202 */ /* 0x000fe40000000f00 */
[C---:B--2---:R-:W-:Y:S01]  /*b0b0*/  HMMA.16816.F32 R172, R4.reuse, R20, R140 ;  /* 0x0000001404ac723c */ /* 0x044fe2000000188c */
[----:B------:R-:W-:Y:S01]  /*b0c0*/  LDSM.16.MT88.4 R140, [R205+0x19800] ;  /* 0x01980000cd8c783b */ /* 0x000fe20000004200 */
[----:B------:R-:W-:Y:S01]  /*b0d0*/  MOV R89, R59 ;  /* 0x0000003b00597202 */ /* 0x000fe20000000f00 */
[--C-:B---3--:R-:W-:Y:S01]  /*b0e0*/  FFMA.FTZ R2, R200, c[0x0][0x23c], -R0.reuse ;  /* 0x00008f00c8027a23 */ /* 0x108fe20000010800 */
[----:B------:R-:W-:Y:S01]  /*b0f0*/  MOV R91, R74 ;  /* 0x0000004a005b7202 */ /* 0x000fe20000000f00 */
[----:B------:R-:W-:Y:S01]  /*b100*/  LDSM.16.MT88.4 R56, [R208+0x1b800] ;  /* 0x01b80000d038783b */ /* 0x000fe20000004200 */
[----:B------:R-:W-:Y:S01]  /*b110*/  MOV R98, R67 ;  /* 0x0000004300627202 */ /* 0x000fe20000000f00 */
[----:B------:R2:W-:Y:S01]  /*b120*/  MUFU.EX2 R200, R2 ;  /* 0x0000000200c87308 */ /* 0x0005e20000000800 */
[C---:B------:R-:W-:Y:S01]  /*b130*/  HMMA.16816.F32 R76, R4.reuse, R18, R76 ;  /* 0x00000012044c723c */ /* 0x040fe2000000184c */
[----:B------:R-:W3:Y:S07]  /*b140*/  LDSM.16.MT88.4 R16, [R205+0x1f000] ;  /* 0x01f00000cd10783b */ /* 0x000eee0000004200 */
[----:B------:R-:W-:Y:S01]  /*b150*/  HMMA.16816.F32 R176, R4, R22, R116 ;  /* 0x0000001604b0723c */ /* 0x000fe20000001874 */
[----:B------:R-:W3:Y:S01]  /*b160*/  LDSM.16.MT88.4 R20, [R208+0x1f000] ;  /* 0x01f00000d014783b */ /* 0x000ee20000004200 */
[----:B--2---:R-:W-:-:S06]  /*b170*/  FFMA.FTZ R2, R11, c[0x0][0x23c], -R0 ;  /* 0x00008f000b027a23 */ /* 0x004fcc0000010800 */
[C---:B-1----:R-:W-:Y:S01]  /*b180*/  HMMA.16816.F32 R124, R4.reuse, R12, R124 ;  /* 0x0000000c047c723c */ /* 0x042fe2000000187c */
[----:B------:R1:W2:Y:S07]  /*b190*/  MUFU.EX2 R11, R2 ;  /* 0x00000002000b7308 */ /* 0x0002ae0000000800 */
[C---:B------:R-:W-:Y:S07]  /*b1a0*/  HMMA.16816.F32 R12, R4.reuse, R14, R128 ;  /* 0x0000000e040c723c */ /* 0x040fee0000001880 */
[----:B----4-:R-:W-:Y:S01]  /*b1b0*/  F2FP.PACK_AB R128, R203, R236 ;  /* 0x000000eccb80723e */ /* 0x010fe200000000ff */
[----:B------:R-:W-:Y:S01]  /*b1c0*/  HMMA.16816.F32 R100, R4, R32, R164 ;  /* 0x000000200464723c */ /* 0x000fe200000018a4 */
[----:B-----5:R-:W-:Y:S01]  /*b1d0*/  F2FP.PACK_AB R130, R201, R202 ;  /* 0x000000cac982723e */ /* 0x020fe200000000ff */
[----:B------:R-:W4:Y:S01]  /*b1e0*/  LDSM.16.MT88.4 R164, [R207+0x19800] ;  /* 0x01980000cfa4783b */ /* 0x000f220000004200 */
[--C-:B-1----:R-:W-:Y:S01]  /*b1f0*/  FFMA.FTZ R2, R10, c[0x0][0x23c], -R0.reuse ;  /* 0x00008f000a027a23 */ /* 0x102fe20000010800 */
[----:B--2---:R-:W-:Y:S01]  /*b200*/  F2FP.PACK_AB R129, R11, R200 ;  /* 0x000000c80b81723e */ /* 0x004fe200000000ff */
[----:B------:R-:W-:-:S02]  /*b210*/  FFMA.FTZ R0, R73, c[0x0][0x23c], -R0 ;  /* 0x00008f0049007a23 */ /* 0x000fc40000010800 */
[----:B------:R1:W-:Y:S01]  /*b220*/  MUFU.EX2 R10, R2 ;  /* 0x00000002000a7308 */ /* 0x0003e20000000800 */
[C---:B------:R-:W-:Y:S07]  /*b230*/  HMMA.16816.F32 R184, R4.reuse, R34, R184 ;  /* 0x0000002204b8723c */ /* 0x040fee00000018b8 */
[----:B------:R-:W2:Y:S01]  /*b240*/  MUFU.EX2 R9, R0 ;  /* 0x0000000000097308 */ /* 0x000ea20000000800 */
[----:B---3--:R-:W-:Y:S01]  /*b250*/  HMMA.16816.F32 R32, R4, R16, R80 ;  /* 0x000000100420723c */ /* 0x008fe20000001850 */
[----:B-1----:R-:W-:-:S07]  /*b260*/  MOV R2, R96 ;  /* 0x0000006000027202 */ /* 0x002fce0000000f00 */
[----:B------:R-:W-:Y:S01]  /*b270*/  HMMA.16816.F32 R188, R4, R24, R156 ;  /* 0x0000001804bc723c */ /* 0x000fe2000000189c */
[----:B------:R-:W-:Y:S01]  /*b280*/  MOV R82, R75 ;  /* 0x0000004b00527202 */ /* 0x000fe20000000f00 */
[----:B------:R-:W1:Y:S01]  /*b290*/  LDSM.16.MT88.4 R24, [R206+0x1f000] ;  /* 0x01f00000ce18783b */ /* 0x000e620000004200 */
[----:B------:R-:W-:-:S03]  /*b2a0*/  MOV R83, R64 ;  /* 0x0000004000537202 */ /* 0x000fc60000000f00 */
[----:B------:R-:W-:Y:S01]  /*b2b0*/  LDSM.16.MT88.4 R156, [R208+0x19800] ;  /* 0x01980000d09c783b */ /* 0x000fe20000004200 */
[----:B--2---:R-:W-:Y:S01]  /*b2c0*/  F2FP.PACK_AB R131, R9, R10 ;  /* 0x0000000a0983723e */ /* 0x004fe200000000ff */
[----:B------:R-:W-:Y:S01]  /*b2d0*/  HMMA.16816.F32 R116, R4, R20, R48 ;  /* 0x000000140474723c */ /* 0x000fe20000001830 */
[----:B------:R-:W-:Y:S01]  /*b2e0*/  MOV R0, R97 ;  /* 0x0000006100007202 */ /* 0x000fe20000000f00 */
[----:B------:R-:W-:Y:S04]  /*b2f0*/  LDSM.16.MT88.4 R48, [R206+0x1b800] ;  /* 0x01b80000ce30783b */ /* 0x000fe80000004200 */
[----:B------:R-:W-:Y:S02]  /*b300*/  LDSM.16.MT88.4 R64, [R207+0x1b800] ;  /* 0x01b80000cf40783b */ /* 0x000fe40000004200 */
[C---:B------:R-:W-:Y:S02]  /*b310*/  HMMA.16816.F32 R144, R128.reuse, R148, R144 ;  /* 0x000000948090723c */ /* 0x040fe40000001890 */
[----:B------:R-:W-:Y:S06]  /*b320*/  LDSM.16.MT88.4 R72, [R205+0x1d800] ;  /* 0x01d80000cd48783b */ /* 0x000fec0000004200 */
[C---:B------:R-:W-:Y:S01]  /*b330*/  HMMA.16816.F32 R148, R128.reuse, R150, R40 ;  /* 0x000000968094723c */ /* 0x040fe20000001828 */
[----:B------:R-:W2:Y:S07]  /*b340*/  LDSM.16.MT88.4 R40, [R205+0x1b800] ;  /* 0x01b80000cd28783b */ /* 0x000eae0000004200 */
[C---:B------:R-:W-:Y:S08]  /*b350*/  HMMA.16816.F32 R136, R128.reuse, R140, R136 ;  /* 0x0000008c8088723c */ /* 0x040ff00000001888 */
[C---:B------:R-:W-:Y:S08]  /*b360*/  HMMA.16816.F32 R140, R128.reuse, R142, R36 ;  /* 0x0000008e808c723c */ /* 0x040ff00000001824 */
[C---:B----4-:R-:W-:Y:S08]  /*b370*/  HMMA.16816.F32 R160, R128.reuse, R164, R160 ;  /* 0x000000a480a0723c */ /* 0x050ff000000018a0 */
[----:B------:R-:W-:Y:S07]  /*b380*/  HMMA.16816.F32 R164, R128, R166, R196 ;  /* 0x000000a680a4723c */ /* 0x000fee00000018c4 */
[----:B------:R-:W-:Y:S01]  /*b390*/  MOV R196, R99 ;  /* 0x0000006300c47202 */ /* 0x000fe20000000f00 */
[----:B-1----:R-:W-:Y:S01]  /*b3a0*/  HMMA.16816.F32 R108, R4, R24, R108 ;  /* 0x00000018046c723c */ /* 0x002fe2000000186c */
[----:B------:R-:W-:-:S02]  /*b3b0*/  MOV R199, R82 ;  /* 0x0000005200c77202 */ /* 0x000fc40000000f00 */
[----:B------:R-:W-:Y:S02]  /*b3c0*/  MOV R197, R98 ;  /* 0x0000006200c57202 */ /* 0x000fe40000000f00 */
[----:B------:R-:W-:Y:S01]  /*b3d0*/  MOV R198, R83 ;  /* 0x0000005300c67202 */ /* 0x000fe20000000f00 */
[----:B------:R-:W-:Y:S02]  /*b3e0*/  LDSM.16.MT88.4 R96, [R207+0x1d800] ;  /* 0x01d80000cf60783b */ /* 0x000fe40000004200 */
[----:B--2---:R-:W-:Y:S02]  /*b3f0*/  HMMA.16816.F32 R36, R128, R40, R192 ;  /* 0x000000288024723c */ /* 0x004fe400000018c0 */
[----:B------:R-:W1:Y:S05]  /*b400*/  LDSM.16.MT88.4 R80, [R206+0x1d800] ;  /* 0x01d80000ce50783b */ /* 0x000e6a0000004200 */
[----:B------:R-:W-:Y:S01]  /*b410*/  MOV R192, R88 ;  /* 0x0000005800c07202 */ /* 0x000fe20000000f00 */
[----:B------:R-:W-:Y:S01]  /*b420*/  HMMA.16816.F32 R16, R4, R18, R104 ;  /* 0x000000120410723c */ /* 0x000fe20000001868 */
[----:B------:R-:W-:Y:S01]  /*b430*/  MOV R193, R89 ;  /* 0x0000005900c17202 */ /* 0x000fe20000000f00 */
[----:B------:R-:W-:Y:S01]  /*b440*/  LDSM.16.MT88.4 R104, [R205+0x1f800] ;  /* 0x01f80000cd68783b */ /* 0x000fe20000004200 */
[----:B------:R-:W-:Y:S01]  /*b450*/  MOV R194, R90 ;  /* 0x0000005a00c27202 */ /* 0x000fe20000000f00 */
[----:B------:R-:W-:Y:S01]  /*b460*/  FFMA.FTZ R0, R0, R8, R192 ;  /* 0x0000000800007223 */ /* 0x000fe200000100c0 */
[----:B------:R-:W-:-:S02]  /*b470*/  MOV R195, R91 ;  /* 0x0000005b00c37202 */ /* 0x000fc40000000f00 */
[----:B------:R-:W2:Y:S01]  /*b480*/  LDSM.16.MT88.4 R88, [R208+0x1d800] ;  /* 0x01d80000d058783b */ /* 0x000ea20000004200 */
[----:B------:R-:W-:Y:S01]  /*b490*/  FADD.FTZ R2, R2, R0 ;  /* 0x0000000002027221 */ /* 0x000fe20000010000 */
[C---:B------:R-:W-:Y:S01]  /*b4a0*/  HMMA.16816.F32 R24, R4.reuse, R26, R112 ;  /* 0x0000001a0418723c */ /* 0x040fe20000001870 */
[----:B------:R-:W-:Y:S01]  /*b4b0*/  FFMA.FTZ R3, R194, R3, R193 ;  /* 0x00000003c2037223 */ /* 0x000fe200000100c1 */
[----:B------:R-:W3:Y:S01]  /*b4c0*/  LDSM.16.MT88.4 R112, [R206+0x1f800] ;  /* 0x01f80000ce70783b */ /* 0x000ee20000004200 */
[----:B------:R-:W-:Y:S02]  /*b4d0*/  FADD.FTZ R2, R196, R2 ;  /* 0x00000002c4027221 */ /* 0x000fe40000010000 */
[----:B------:R-:W-:Y:S02]  /*b4e0*/  FADD.FTZ R0, R195, R3 ;  /* 0x00000003c3007221 */ /* 0x000fe40000010000 */
[----:B------:R-:W-:Y:S01]  /*b4f0*/  FADD.FTZ R2, R247, R2 ;  /* 0x00000002f7027221 */ /* 0x000fe20000010000 */
[----:B------:R-:W-:Y:S01]  /*b500*/  HMMA.16816.F32 R20, R4, R22, R120 ;  /* 0x000000160414723c */ /* 0x000fe20000001878 */
[----:B------:R-:W4:Y:S01]  /*b510*/  LDL R247, [R1+0x24] ;  /* 0x0000240001f77983 */ /* 0x000f220000100800 */
[----:B------:R-:W-:-:S02]  /*b520*/  FADD.FTZ R0, R197, R0 ;  /* 0x00000000c5007221 */ /* 0x000fc40000010000 */
[----:B------:R-:W-:Y:S01]  /*b530*/  FADD.FTZ R2, R199, R2 ;  /* 0x00000002c7027221 */ /* 0x000fe20000010000 */
[----:B------:R-:W5:Y:S03]  /*b540*/  LDSM.16.MT88.4 R120, [R208+0x1f800] ;  /* 0x01f80000d078783b */ /* 0x000f660000004200 */
[----:B------:R-:W-:Y:S01]  /*b550*/  FADD.FTZ R2, R245, R2 ;  /* 0x00000002f5027221 */ /* 0x000fe20000010000 */
[----:B------:R-:W1:Y:S01]  /*b560*/  LDSM.16.MT88.4 R4, [R207+0x1f800] ;  /* 0x01f80000cf04783b */ /* 0x000e620000004200 */
[----:B------:R-:W-:Y:S02]  /*b570*/  HMMA.16816.F32 R152, R128, R156, R152 ;  /* 0x0000009c8098723c */ /* 0x000fe40000001898 */
[----:B------:R-:W-:-:S04]  /*b580*/  FADD.FTZ R2, R248, R2 ;  /* 0x00000002f8027221 */ /* 0x000fc80000010000 */
[----:B------:R-:W-:Y:S02]  /*b590*/  FADD.FTZ R2, R250, R2 ;  /* 0x00000002fa027221 */ /* 0x000fe40000010000 */
[----:B------:R-:W-:Y:S01]  /*b5a0*/  FADD.FTZ R0, R198, R0 ;  /* 0x00000000c6007221 */ /* 0x000fe20000010000 */
[----:B------:R-:W-:Y:S01]  /*b5b0*/  HMMA.16816.F32 R156, R128, R158, R44 ;  /* 0x0000009e809c723c */ /* 0x000fe2000000182c */
[----:B------:R-:W-:Y:S02]  /*b5c0*/  FADD.FTZ R2, R244, R2 ;  /* 0x00000002f4027221 */ /* 0x000fe40000010000 */
[----:B------:R-:W4:Y:S01]  /*b5d0*/  LDL R244, [R1+0x28] ;  /* 0x0000280001f47983 */ /* 0x000f220000100800 */
[----:B------:R-:W-:-:S04]  /*b5e0*/  FADD.FTZ R0, R252, R0 ;  /* 0x00000000fc007221 */ /* 0x000fc80000010000 */
[----:B------:R-:W-:Y:S01]  /*b5f0*/  FADD.FTZ R0, R246, R0 ;  /* 0x00000000f6007221 */ /* 0x000fe20000010000 */
[----:B------:R-:W-:Y:S03]  /*b600*/  HMMA.16816.F32 R44, R128, R48, R52 ;  /* 0x00000030802c723c */ /* 0x000fe60000001834 */
[----:B------:R-:W-:-:S04]  /*b610*/  FADD.FTZ R0, R249, R0 ;  /* 0x00000000f9007221 */ /* 0x000fc80000010000 */
[----:B------:R-:W-:Y:S01]  /*b620*/  FADD.FTZ R0, R251, R0 ;  /* 0x00000000fb007221 */ /* 0x000fe20000010000 */
[C---:B------:R-:W-:Y:S03]  /*b630*/  HMMA.16816.F32 R48, R128.reuse, R50, R60 ;  /* 0x000000328030723c */ /* 0x040fe6000000183c */
        /* <DEDUP_REMOVED lines=18> */
[C---:B------:R-:W-:Y:S02]  /*b760*/  HMMA.16816.F32 R64, R128.reuse, R66, R92 ;  /* 0x000000428040723c */ /* 0x040fe4000000185c */
[----:B------:R3:W-:Y:S04]  /*b770*/  STL [R1+0x14], R246 ;  /* 0x000014f601007387 */ /* 0x0007e80000100800 */
[----:B------:R3:W-:Y:S02]  /*b780*/  STL [R1+0x18], R245 ;  /* 0x000018f501007387 */ /* 0x0007e40000100800 */
[C---:B------:R-:W-:Y:S08]  /*b790*/  HMMA.16816.F32 R68, R128.reuse, R72, R100 ;  /* 0x000000488044723c */ /* 0x040ff00000001864 */
[C---:B-1----:R-:W-:Y:S08]  /*b7a0*/  HMMA.16816.F32 R76, R128.reuse, R80, R188 ;  /* 0x00000050804c723c */ /* 0x042ff000000018bc */
[C---:B--2---:R-:W-:Y:S08]  /*b7b0*/  HMMA.16816.F32 R84, R128.reuse, R88, R172 ;  /* 0x000000588054723c */ /* 0x044ff000000018ac */
[C---:B------:R-:W-:Y:S08]  /*b7c0*/  HMMA.16816.F32 R92, R128.reuse, R96, R168 ;  /* 0x00000060805c723c */ /* 0x040ff000000018a8 */
[C---:B------:R-:W-:Y:S08]  /*b7d0*/  HMMA.16816.F32 R100, R128.reuse, R104, R32 ;  /* 0x000000688064723c */ /* 0x040ff00000001820 */
[C---:B---3--:R-:W-:Y:S08]  /*b7e0*/  HMMA.16816.F32 R108, R128.reuse, R112, R108 ;  /* 0x00000070806c723c */ /* 0x048ff0000000186c */
        /* <DEDUP_REMOVED lines=11> */
[----:B----4-:R-:W-:-:S02]  /*b8a0*/  MOV R132, R247 ;  /* 0x000000f700847202 */ /* 0x010fc40000000f00 */
[----:B------:R-:W-:Y:S01]  /*b8b0*/  MOV R133, R244 ;  /* 0x000000f400857202 */ /* 0x000fe20000000f00 */
[----:B------:R-:W-:Y:S05]  /*b8c0*/  @!P0 BRA `(.L_x_455) ;  /* 0x0000488000008947 */ /* 0x000fea0003800000 */
[----:B------:R-:W2:Y:S04]  /*b8d0*/  LDL.64 R248, [R1+0x60] ;  /* 0x0000600001f87983 */ /* 0x000ea80000100a00 */
[----:B------:R-:W3:Y:S01]  /*b8e0*/  LDL.64 R250, [R1+0x58] ;  /* 0x0000580001fa7983 */ /* 0x000ee20000100a00 */
[----:B------:R-:W-:Y:S01]  /*b8f0*/  UIADD3 UR25, UR9, -0x3, URZ ;  /* 0xfffffffd09197890 */ /* 0x000fe2000fffe03f */
[----:B------:R-:W-:-:S04]  /*b900*/  DEPBAR.LE SB0, 0x0 ;  /* 0x000080000000791a */ /* 0x000fc80000000000 */
[----:B------:R-:W-:Y:S01]  /*b910*/  USHF.R.S32.HI UR15, URZ, 0x1f, UR25 ;  /* 0x0000001f3f0f7899 */ /* 0x000fe20008011419 */
[----:B------:R-:W-:Y:S01]  /*b920*/  BAR.SYNC.DEFER_BLOCKING 0x0 ;  /* 0x0000000000007b1d */ /* 0x000fe20000010000 */
[----:B------:R-:W-:-:S05]  /*b930*/  UISETP.GT.AND UP0, UPT, UR25, UR10, UPT ;  /* 0x0000000a1900728c */ /* 0x000fca000bf04270 */
[----:B------:R-:W-:Y:S02]  /*b940*/  ULDC.64 UR4, c[0x0][0x1a0] ;  /* 0x0000680000047ab9 */ /* 0x000fe40000000a00 */
[----:B------:R-:W-:Y:S02]  /*b950*/  UIMAD UR15, UR15, UR4, URZ ;  /* 0x000000040f0f72a4 */ /* 0x000fe4000f8e023f */
[----:B------:R-:W-:Y:S02]  /*b960*/  UIMAD.WIDE.U32 UR30, UR25, UR4, URZ ;  /* 0x00000004191e72a5 */ /* 0x000fe4000f8e003f */
[----:B------:R-:W-:-:S04]  /*b970*/  UIMAD UR5, UR25, UR5, UR15 ;  /* 0x00000005190572a4 */ /* 0x000fc8000f8e020f */
[----:B------:R-:W-:Y:S01]  /*b980*/  UIADD3 UR5, UR31, UR5, URZ ;  /* 0x000000051f057290 */ /* 0x000fe2000fffe03f */
[----:B------:R-:W-:Y:S02]  /*b990*/  IMAD.U32 R2, RZ, RZ, UR30 ;  /* 0x0000001eff027e24 */ /* 0x000fe4000f8e00ff */
[----:B------:R-:W-:-:S03]  /*b9a0*/  IMAD.U32 R3, RZ, RZ, UR31 ;  /* 0x0000001fff037e24 */ /* 0x000fc6000f8e00ff */
[----:B------:R-:W-:Y:S01]  /*b9b0*/  IMAD.U32 R3, RZ, RZ, UR5 ;  /* 0x00000005ff037e24 */ /* 0x000fe2000f8e00ff */
[----:B------:R-:W-:Y:S01]  /*b9c0*/  @P5 STS.128 [R231+0x18000], RZ ;  /* 0x018000ffe7005388 */ /* 0x000fe20000000c00 */
[----:B--2---:R-:W-:-:S04]  /*b9d0*/  LEA R0, P0, R2, R248, 0x6 ;  /* 0x000000f802007211 */ /* 0x004fc800078030ff */
[----:B------:R-:W-:Y:S02]  /*b9e0*/  @!P5 LEA R20, P6, R0, c[0x0][0x170], 0x1 ;  /* 0x00005c000014da11 */ /* 0x000fe400078c08ff */
[----:B---3--:R-:W-:Y:S02]  /*b9f0*/  LEA.HI.X R3, R2, R251, R3, 0x6, P0 ;  /* 0x000000fb02037211 */ /* 0x008fe400000f3403 */
[C---:B------:R-:W-:Y:S02]  /*ba00*/  @!P4 LEA R16, P1, R0.reuse, c[0x0][0x170], 0x1 ;  /* 0x00005c000010ca11 */ /* 0x040fe400078208ff */
[C---:B------:R-:W-:Y:S02]  /*ba10*/  @!P3 LEA R14, P0, R0.reuse, c[0x0][0x170], 0x1 ;  /* 0x00005c00000eba11 */ /* 0x040fe400078008ff */
[C---:B------:R-:W-:Y:S02]  /*ba20*/  @!P5 LEA.HI.X R21, R0.reuse, c[0x0][0x174], R3, 0x1, P6 ;  /* 0x00005d000015da11 */ /* 0x040fe400030f0c03 */
[----:B------:R-:W-:-:S02]  /*ba30*/  IADD3 R2, P6, R0, UR23, RZ ;  /* 0x0000001700027c10 */ /* 0x000fc4000ffde0ff */
[C-C-:B------:R-:W-:Y:S01]  /*ba40*/  @!P4 LEA.HI.X R17, R0.reuse, c[0x0][0x174], R3.reuse, 0x1, P1 ;  /* 0x00005d000011ca11 */ /* 0x140fe200008f0c03 */
[----:B------:R-:W-:Y:S01]  /*ba50*/  @!PT LDS RZ, [RZ] ;  /* 0x00000000fffff984 */ /* 0x000fe20000000800 */
[----:B------:R-:W-:Y:S01]  /*ba60*/  @!PT LDS RZ, [RZ] ;  /* 0x00000000fffff984 */ /* 0x000fe20000000800 */
[----:B------:R-:W-:Y:S01]  /*ba70*/  @!PT LDS RZ, [RZ] ;  /* 0x00000000fffff984 */ /* 0x000fe20000000800 */
[----:B------:R1:W-:Y:S01]  /*ba80*/  @!P5 LDGSTS.E.BYPASS.LTC128B.128 [R231+0x18000], [R20.64] ;  /* 0x1800000014e7dfae */ /* 0x0003e2000b901d52 */
[C---:B------:R-:W-:Y:S02]  /*ba90*/  @!P2 LEA R12, P1, R0.reuse, c[0x0][0x170], 0x1 ;  /* 0x00005c00000caa11 */ /* 0x040fe400078208ff */
[--C-:B------:R-:W-:Y:S01]  /*baa0*/  @!P3 LEA.HI.X R15, R0, c[0x0][0x174], R3.reuse, 0x1, P0 ;  /* 0x00005d00000fba11 */ /* 0x100fe200000f0c03 */
[----:B------:R-:W-:Y:S01]  /*bab0*/  @P4 STS.128 [R231+0x1a000], RZ ;  /* 0x01a000ffe7004388 */ /* 0x000fe20000000c00 */
[----:B------:R-:W-:Y:S02]  /*bac0*/  @!P5 LEA R18, P0, R2, c[0x0][0x170], 0x1 ;  /* 0x00005c000212da11 */ /* 0x000fe400078008ff */
[----:B------:R-:W-:Y:S01]  /*bad0*/  IADD3.X R4, R3, UR24, RZ, P6, !PT ;  /* 0x0000001803047c10 */ /* 0x000fe2000b7fe4ff */
[----:B------:R-:W-:Y:S01]  /*bae0*/  @!PT LDS RZ, [RZ] ;  /* 0x00000000fffff984 */ /* 0x000fe20000000800 */
[----:B------:R-:W-:Y:S01]  /*baf0*/  @!PT LDS RZ, [RZ] ;  /* 0x00000000fffff984 */ /* 0x000fe20000000800 */
[----:B------:R-:W-:Y:S01]  /*bb00*/  @!PT LDS RZ, [RZ] ;  /* 0x00000000fffff984 */ /* 0x000fe20000000800 */
[----:B------:R2:W-:Y:S01]  /*bb10*/  @!P4 LDGSTS.E.BYPASS.LTC128B.128 [R231+0x1a000], [R16.64+0x80] ;  /* 0x1a00008010e7cfae */ /* 0x0005e2000b901d52 */
[----:B------:R-:W-:-:S02]  /*bb20*/  @!P2 LEA.HI.X R13, R0, c[0x0][0x174], R3, 0x1, P1 ;  /* 0x00005d00000daa11 */ /* 0x000fc400008f0c03 */
[C---:B------:R-:W-:Y:S01]  /*bb30*/  @!P4 LEA R10, P6, R2.reuse, c[0x0][0x170], 0x1 ;  /* 0x00005c00020aca11 */ /* 0x040fe200078c08ff */
[----:B------:R-:W-:Y:S01]  /*bb40*/  @P3 STS.128 [R231+0x1c000], RZ ;  /* 0x01c000ffe7003388 */ /* 0x000fe20000000c00 */
[C---:B------:R-:W-:Y:S02]  /*bb50*/  @!P3 LEA R8, P1, R2.reuse, c[0x0][0x170], 0x1 ;  /* 0x00005c000208ba11 */ /* 0x040fe400078208ff */
[C-C-:B------:R-:W-:Y:S01]  /*bb60*/  @!P5 LEA.HI.X R19, R2.reuse, c[0x0][0x174], R4.reuse, 0x1, P0 ;  /* 0x00005d000213da11 */ /* 0x140fe200000f0c04 */
[----:B------:R-:W-:Y:S01]  /*bb70*/  @!PT LDS RZ, [RZ] ;  /* 0x00000000fffff984 */ /* 0x000fe20000000800 */
[----:B------:R-:W-:Y:S01]  /*bb80*/  @!PT LDS RZ, [RZ] ;  /* 0x00000000fffff984 */ /* 0x000fe20000000800 */
[----:B------:R-:W-:Y:S01]  /*bb90*/  @!PT LDS RZ, [RZ] ;  /* 0x00000000fffff984 */ /* 0x000fe20000000800 */
[----:B------:R3:W-:Y:S01]  /*bba0*/  @!P3 LDGSTS.E.BYPASS.LTC128B.128 [R231+0x1c000], [R14.64+0x100] ;  /* 0x1c0001000ee7bfae */ /* 0x0007e2000b901d52 */
[C---:B------:R-:W-:Y:S02]  /*bbb0*/  @!P2 LEA R6, P0, R2.reuse, c[0x0][0x170], 0x1 ;  /* 0x00005c000206aa11 */ /* 0x040fe400078008ff */
[C-C-:B------:R-:W-:Y:S01]  /*bbc0*/  @!P4 LEA.HI.X R11, R2.reuse, c[0x0][0x174], R4.reuse, 0x1, P6 ;  /* 0x00005d00020bca11 */ /* 0x140fe200030f0c04 */
[----:B------:R-:W-:Y:S01]  /*bbd0*/  @P2 STS.128 [R231+0x1e000], RZ ;  /* 0x01e000ffe7002388 */ /* 0x000fe20000000c00 */
[----:B------:R-:W-:-:S02]  /*bbe0*/  @!P3 LEA.HI.X R9, R2, c[0x0][0x174], R4, 0x1, P1 ;  /* 0x00005d000209ba11 */ /* 0x000fc400008f0c04 */
[----:B------:R-:W-:Y:S01]  /*bbf0*/  @!P2 LEA.HI.X R7, R2, c[0x0][0x174], R4, 0x1, P0 ;  /* 0x00005d000207aa11 */ /* 0x000fe200000f0c04 */
[----:B------:R-:W-:Y:S01]  /*bc00*/  @!PT LDS RZ, [RZ] ;  /* 0x00000000fffff984 */ /* 0x000fe20000000800 */
[----:B------:R-:W-:Y:S01]  /*bc10*/  @!PT LDS RZ, [RZ] ;  /* 0x00000000fffff984 */ /* 0x000fe20000000800 */
[----:B------:R-:W-:Y:S01]  /*bc20*/  @!PT LDS RZ, [RZ] ;  /* 0x00000000fffff984 */ /* 0x000fe20000000800 */
[----:B------:R3:W-:Y:S01]  /*bc30*/  @!P2 LDGSTS.E.BYPASS.LTC128B.128 [R231+0x1e000], [R12.64+0x180] ;  /* 0x1e0001800ce7afae */ /* 0x0007e2000b901d52 */
[----:B------:R-:W-:-:S03]  /*bc40*/  PLOP3.LUT P0, PT, PT, PT, UP0, 0x80, 0x0 ;  /* 0x000000000000781c */ /* 0x000fc60003f0f008 */
        /* <DEDUP_REMOVED lines=20> */
[----:B---3--:R-:W-:Y:S04]  /*bd90*/  LDSM.16.M88.4 R12, [R204+0x10000] ;  /* 0x01000000cc0c783b */ /* 0x008fe80000000200 */
[----:B-1----:R-:W-:Y:S04]  /*bda0*/  LDSM.16.M88.4 R20, [R204+0x10800] ;  /* 0x01080000cc14783b */ /* 0x002fe80000000200 */
[----:B------:R-:W-:Y:S04]  /*bdb0*/  LDSM.16.M88.4 R168, [R204+0x11000] ;  /* 0x01100000cca8783b */ /* 0x000fe80000000200 */
[----:B------:R-:W-:Y:S04]  /*bdc0*/  LDSM.16.M88.4 R132, [R204+0x11800] ;  /* 0x01180000cc84783b */ /* 0x000fe80000000200 */
[----:B----4-:R-:W-:Y:S04]  /*bdd0*/  LDSM.16.M88.4 R8, [R212] ;  /* 0x00000000d408783b */ /* 0x010fe80000000200 */
[----:B------:R-:W-:Y:S04]  /*bde0*/  LDSM.16.M88.4 R32, [R215] ;  /* 0x00000000d720783b */ /* 0x000fe80000000200 */
[----:B-----5:R-:W1:Y:S04]  /*bdf0*/  LDSM.16.M88.4 R4, [R211] ;  /* 0x00000000d304783b */ /* 0x020e680000000200 */
[----:B------:R-:W3:Y:S04]  /*be00*/  LDSM.16.M88.4 R172, [R230] ;  /* 0x00000000e6ac783b */ /* 0x000ee80000000200 */
[----:B------:R-:W4:Y:S04]  /*be10*/  LDSM.16.M88.4 R192, [R229] ;  /* 0x00000000e5c0783b */ /* 0x000f280000000200 */
[----:B------:R-:W-:Y:S04]  /*be20*/  LDSM.16.M88.4 R200, [R228] ;  /* 0x00000000e4c8783b */ /* 0x000fe80000000200 */
[----:B------:R-:W0:Y:S01]  /*be30*/  LDGDEPBAR ;  /* 0x00000000000079af */ /* 0x000e220000000000 */
[C---:B-1----:R-:W-:Y:S08]  /*be40*/  HMMA.16816.F32 R28, R4.reuse, R12, RZ ;  /* 0x0000000c041c723c */ /* 0x042ff000000018ff */
[C---:B------:R-:W-:Y:S08]  /*be50*/  HMMA.16816.F32 R24, R4.reuse, R14, RZ ;  /* 0x0000000e0418723c */ /* 0x040ff000000018ff */
[C---:B--2---:R-:W-:Y:S08]  /*be60*/  HMMA.16816.F32 R16, R4.reuse, R20, RZ ;  /* 0x000000140410723c */ /* 0x044ff000000018ff */
[C---:B------:R-:W-:Y:S01]  /*be70*/  HMMA.16816.F32 R12, R4.reuse, R22, RZ ;  /* 0x00000016040c723c */ /* 0x040fe200000018ff */
[----:B------:R-:W-:Y:S07]  /*be80*/  LDSM.16.M88.4 R20, [R210+0x10000] ;  /* 0x01000000d214783b */ /* 0x000fee0000000200 */
[C---:B------:R-:W-:Y:S08]  /*be90*/  HMMA.16816.F32 R180, R4.reuse, R168, RZ ;  /* 0x000000a804b4723c */ /* 0x040ff000000018ff */
[C---:B------:R-:W-:Y:S08]  /*bea0*/  HMMA.16816.F32 R184, R4.reuse, R170, RZ ;  /* 0x000000aa04b8723c */ /* 0x040ff000000018ff */
[C---:B------:R-:W-:Y:S08]  /*beb0*/  HMMA.16816.F32 R188, R4.reuse, R132, RZ ;  /* 0x0000008404bc723c */ /* 0x040ff000000018ff */
[----:B------:R-:W-:Y:S01]  /*bec0*/  HMMA.16816.F32 R196, R4, R134, RZ ;  /* 0x0000008604c4723c */ /* 0x000fe200000018ff */
[----:B------:R-:W1:Y:S04]  /*bed0*/  LDSM.16.M88.4 R4, [R214] ;  /* 0x00000000d604783b */ /* 0x000e680000000200 */
[----:B------:R-:W-:Y:S03]  /*bee0*/  LDSM.16.M88.4 R132, [R210+0x11000] ;  /* 0x01100000d284783b */ /* 0x000fe60000000200 */
[C---:B------:R-:W-:Y:S08]  /*bef0*/  HMMA.16816.F32 R176, R8.reuse, R32, R28 ;  /* 0x0000002008b0723c */ /* 0x040ff0000000181c */
[C---:B------:R-:W-:Y:S08]  /*bf00*/  HMMA.16816.F32 R168, R8.reuse, R34, R24 ;  /* 0x0000002208a8723c */ /* 0x040ff00000001818 */
[C---:B---3--:R-:W-:Y:S01]  /*bf10*/  HMMA.16816.F32 R32, R8.reuse, R172, R16 ;  /* 0x000000ac0820723c */ /* 0x048fe20000001810 */
[----:B------:R-:W2:Y:S07]  /*bf20*/  LDSM.16.M88.4 R16, [R210+0x10800] ;  /* 0x01080000d210783b */ /* 0x000eae0000000200 */
[C---:B------:R-:W-:Y:S01]  /*bf30*/  HMMA.16816.F32 R12, R8.reuse, R174, R12 ;  /* 0x000000ae080c723c */ /* 0x040fe2000000180c */
[----:B------:R-:W-:Y:S07]  /*bf40*/  LDSM.16.M88.4 R172, [R209+0x1000] ;  /* 0x00100000d1ac783b */ /* 0x000fee0000000200 */
[C---:B----4-:R-:W-:Y:S01]  /*bf50*/  HMMA.16816.F32 R28, R8.reuse, R192, R180 ;  /* 0x000000c0081c723c */ /* 0x050fe200000018b4 */
[----:B------:R-:W-:Y:S07]  /*bf60*/  LDSM.16.M88.4 R180, [R209+0x800] ;  /* 0x00080000d1b4783b */ /* 0x000fee0000000200 */
[----:B------:R-:W-:Y:S01]  /*bf70*/  HMMA.16816.F32 R24, R8, R194, R184 ;  /* 0x000000c20818723c */ /* 0x000fe200000018b8 */
[----:B------:R-:W3:Y:S07]  /*bf80*/  LDSM.16.M88.4 R192, [R210+0x11800] ;  /* 0x01180000d2c0783b */ /* 0x000eee0000000200 */
[----:B-1----:R-:W-:Y:S08]  /*bf90*/  HMMA.16816.F32 R236, R4, R20, R176 ;  /* 0x0000001404ec723c */ /* 0x002ff000000018b0 */
[C---:B------:R-:W-:Y:S08]  /*bfa0*/  HMMA.16816.F32 R188, R8.reuse, R200, R188 ;  /* 0x000000c808bc723c */ /* 0x040ff000000018bc */
[----:B------:R-:W-:Y:S01]  /*bfb0*/  HMMA.16816.F32 R184, R8, R202, R196 ;  /* 0x000000ca08b8723c */ /* 0x000fe200000018c4 */
[----:B------:R-:W-:Y:S07]  /*bfc0*/  LDSM.16.M88.4 R8, [R213] ;  /* 0x00000000d508783b */ /* 0x000fee0000000200 */
[C---:B--2---:R-:W-:Y:S01]  /*bfd0*/  HMMA.16816.F32 R176, R4.reuse, R18, R12 ;  /* 0x0000001204b0723c */ /* 0x044fe2000000180c */
[----:B------:R-:W1:Y:S07]  /*bfe0*/  LDSM.16.M88.4 R12, [R209] ;  /* 0x00000000d10c783b */ /* 0x000e6e0000000200 */
[C---:B------:R-:W-:Y:S01]  /*bff0*/  HMMA.16816.F32 R200, R4.reuse, R22, R168 ;  /* 0x0000001604c8723c */ /* 0x040fe200000018a8 */
[----:B------:R-:W-:Y:S07]  /*c000*/  LDSM.16.M88.4 R20, [R204+0x12000] ;  /* 0x01200000cc14783b */ /* 0x000fee0000000200 */
[C---:B------:R-:W-:Y:S01]  /*c010*/  HMMA.16816.F32 R168, R4.reuse, R132, R28 ;  /* 0x0000008404a8723c */ /* 0x040fe2000000181c */
[----:B------:R-:W2:Y:S07]  /*c020*/  LDSM.16.M88.4 R28, [R209+0x1800] ;  /* 0x00180000d11c783b */ /* 0x000eae0000000200 */
[C---:B------:R-:W-:Y:S08]  /*c030*/  HMMA.16816.F32 R196, R4.reuse, R16, R32 ;  /* 0x0000001004c4723c */ /* 0x040ff00000001820 */
[C---:B------:R-:W-:Y:S08]  /*c040*/  HMMA.16816.F32 R132, R4.reuse, R134, R24 ;  /* 0x000000860484723c */ /* 0x040ff00000001818 */
[C---:B---3--:R-:W-:Y:S08]  /*c050*/  HMMA.16816.F32 R32, R4.reuse, R192, R188 ;  /* 0x000000c00420723c */ /* 0x048ff000000018bc */
[----:B------:R-:W-:Y:S01]  /*c060*/  HMMA.16816.F32 R24, R4, R194, R184 ;  /* 0x000000c20418723c */ /* 0x000fe200000018b8 */
[----:B------:R-:W3:Y:S04]  /*c070*/  LDSM.16.M88.4 R4, [R211+0x4000] ;  /* 0x00400000d304783b */ /* 0x000ee80000000200 */
[----:B------:R-:W4:Y:S03]  /*c080*/  LDSM.16.M88.4 R184, [R204+0x12800] ;  /* 0x01280000ccb8783b */ /* 0x000f260000000200 */
[C---:B-1----:R-:W-:Y:S01]  /*c090*/  HMMA.16816.F32 R16, R8.reuse, R12, R236 ;  /* 0x0000000c0810723c */ /* 0x042fe200000018ec */
[----:B------:R-:W-:Y:S07]  /*c0a0*/  LDSM.16.M88.4 R236, [R221] ;  /* 0x00000000ddec783b */ /* 0x000fee0000000200 */
[C---:B------:R-:W-:Y:S01]  /*c0b0*/  HMMA.16816.F32 R12, R8.reuse, R14, R200 ;  /* 0x0000000e080c723c */ /* 0x040fe200000018c8 */
[----:B------:R-:W-:Y:S07]  /*c0c0*/  LDSM.16.M88.4 R200, [R210+0x13800] ;  /* 0x01380000d2c8783b */ /* 0x000fee0000000200 */
[C---:B------:R-:W-:Y:S08]  /*c0d0*/  HMMA.16816.F32 R192, R8.reuse, R182, R176 ;  /* 0x000000b608c0723c */ /* 0x040ff000000018b0 */
[C---:B------:R-:W-:Y:S08]  /*c0e0*/  HMMA.16816.F32 R188, R8.reuse, R172, R168 ;  /* 0x000000ac08bc723c */ /* 0x040ff000000018a8 */
[C---:B------:R-:W-:Y:S08]  /*c0f0*/  HMMA.16816.F32 R176, R8.reuse, R174, R132 ;  /* 0x000000ae08b0723c */ /* 0x040ff00000001884 */
[C---:B------:R-:W-:Y:S01]  /*c100*/  HMMA.16816.F32 R196, R8.reuse, R180, R196 ;  /* 0x000000b408c4723c */ /* 0x040fe200000018c4 */
[----:B------:R-:W1:Y:S07]  /*c110*/  LDSM.16.M88.4 R180, [R204+0x13000] ;  /* 0x01300000ccb4783b */ /* 0x000e6e0000000200 */
[C---:B--2---:R-:W-:Y:S01]  /*c120*/  HMMA.16816.F32 R168, R8.reuse, R28, R32 ;  /* 0x0000001c08a8723c */ /* 0x044fe20000001820 */
[----:B------:R-:W-:Y:S07]  /*c130*/  LDSM.16.M88.4 R32, [R226] ;  /* 0x00000000e220783b */ /* 0x000fee0000000200 */
[----:B------:R-:W-:Y:S01]  /*c140*/  HMMA.16816.F32 R132, R8, R30, R24 ;  /* 0x0000001e0884723c */ /* 0x000fe20000001818 */
[----:B------:R-:W2:Y:S04]  /*c150*/  LDSM.16.M88.4 R24, [R204+0x13800] ;  /* 0x01380000cc18783b */ /* 0x000ea80000000200 */
[----:B------:R-:W-:Y:S03]  /*c160*/  LDSM.16.M88.4 R8, [R212+0x4000] ;  /* 0x00400000d408783b */ /* 0x000fe60000000200 */
[C---:B---3--:R-:W-:Y:S08]  /*c170*/  HMMA.16816.F32 R28, R4.reuse, R20, R16 ;  /* 0x00000014041c723c */ /* 0x048ff00000001810 */
[C---:B------:R-:W-:Y:S01]  /*c180*/  HMMA.16816.F32 R16, R4.reuse, R22, R12 ;  /* 0x000000160410723c */ /* 0x040fe2000000180c */
[----:B------:R-:W3:Y:S07]  /*c190*/  LDSM.16.M88.4 R20, [R227] ;  /* 0x00000000e314783b */ /* 0x000eee0000000200 */
[C---:B----4-:R-:W-:Y:S01]  /*c1a0*/  HMMA.16816.F32 R12, R4.reuse, R184, R196 ;  /* 0x000000b8040c723c */ /* 0x050fe200000018c4 */
[----:B------:R-:W4:Y:S07]  /*c1b0*/  LDSM.16.M88.4 R196, [R225] ;  /* 0x00000000e1c4783b */ /* 0x000f2e0000000200 */
[C---:B------:R-:W-:Y:S08]  /*c1c0*/  HMMA.16816.F32 R172, R4.reuse, R186, R192 ;  /* 0x000000ba04ac723c */ /* 0x040ff000000018c0 */
[C---:B-1----:R-:W-:Y:S08]  /*c1d0*/  HMMA.16816.F32 R192, R4.reuse, R180, R188 ;  /* 0x000000b404c0723c */ /* 0x042ff000000018bc */
[C---:B--2---:R-:W-:Y:S08]  /*c1e0*/  HMMA.16816.F32 R188, R4.reuse, R24, R168 ;  /* 0x0000001804bc723c */ /* 0x044ff000000018a8 */
[----:B------:R-:W-:Y:S08]  /*c1f0*/  HMMA.16816.F32 R184, R4, R182, R176 ;  /* 0x000000b604b8723c */ /* 0x000ff000000018b0 */
[C---:B---3--:R-:W-:Y:S01]  /*c200*/  HMMA.16816.F32 R168, R8.reuse, R22, R16 ;  /* 0x0000001608a8723c */ /* 0x048fe20000001810 */
[----:B------:R-:W1:Y:S07]  /*c210*/  LDSM.16.M88.4 R16, [R224] ;  /* 0x00000000e010783b */ /* 0x000e6e0000000200 */
[----:B------:R-:W-:Y:S08]  /*c220*/  HMMA.16816.F32 R176, R8, R20, R28 ;  /* 0x0000001408b0723c */ /* 0x000ff0000000181c */
[----:B------:R-:W-:Y:S01]  /*c230*/  HMMA.16816.F32 R180, R4, R26, R132 ;  /* 0x0000001a04b4723c */ /* 0x000fe20000001884 */
[----:B------:R-:W-:Y:S04]  /*c240*/  LDSM.16.M88.4 R4, [R214+0x4000] ;  /* 0x00400000d604783b */ /* 0x000fe80000000200 */
[----:B------:R-:W-:Y:S03]  /*c250*/  LDSM.16.M88.4 R132, [R210+0x13000] ;  /* 0x01300000d284783b */ /* 0x000fe60000000200 */
[C---:B------:R-:W-:Y:S01]  /*c260*/  HMMA.16816.F32 R28, R8.reuse, R32, R12 ;  /* 0x00000020081c723c */ /* 0x040fe2000000180c */
[----:B------:R-:W2:Y:S07]  /*c270*/  LDSM.16.M88.4 R12, [R210+0x12000] ;  /* 0x01200000d20c783b */ /* 0x000eae0000000200 */
[C---:B------:R-:W-:Y:S01]  /*c280*/  HMMA.16816.F32 R24, R8.reuse, R34, R172 ;  /* 0x000000220818723c */ /* 0x040fe200000018ac */
[----:B------:R-:W3:Y:S07]  /*c290*/  LDSM.16.M88.4 R32, [R210+0x12800] ;  /* 0x01280000d220783b */ /* 0x000eee0000000200 */
[C---:B----4-:R-:W-:Y:S08]  /*c2a0*/  HMMA.16816.F32 R20, R8.reuse, R196, R192 ;  /* 0x000000c40814723c */ /* 0x050ff000000018c0 */
[C---:B-1----:R-:W-:Y:S08]  /*c2b0*/  HMMA.16816.F32 R188, R8.reuse, R16, R188 ;  /* 0x0000001008bc723c */ /* 0x042ff000000018bc */
[C---:B------:R-:W-:Y:S01]  /*c2c0*/  HMMA.16816.F32 R172, R8.reuse, R198, R184 ;  /* 0x000000c608ac723c */ /* 0x040fe200000018b8 */
[----:B------:R-:W-:Y:S07]  /*c2d0*/  LDSM.16.M88.4 R184, [R209+0x2000] ;  /* 0x00200000d1b8783b */ /* 0x000fee0000000200 */
[----:B------:R-:W-:Y:S01]  /*c2e0*/  HMMA.16816.F32 R16, R8, R18, R180 ;  /* 0x000000120810723c */ /* 0x000fe200000018b4 */
[----:B------:R-:W1:Y:S04]  /*c2f0*/  LDSM.16.M88.4 R8, [R213+0x4000] ;  /* 0x00400000d508783b */ /* 0x000e680000000200 */
[----:B------:R-:W4:Y:S03]  /*c300*/  LDSM.16.M88.4 R180, [R209+0x2800] ;  /* 0x00280000d1b4783b */ /* 0x000f260000000200 */
[C---:B--2---:R-:W-:Y:S08]  /*c310*/  HMMA.16816.F32 R196, R4.reuse, R12, R176 ;  /* 0x0000000c04c4723c */ /* 0x044ff000000018b0 */
[C---:B------:R-:W-:Y:S08]  /*c320*/  HMMA.16816.F32 R192, R4.reuse, R14, R168 ;  /* 0x0000000e04c0723c */ /* 0x040ff000000018a8 */
[C---:B---3--:R-:W-:Y:S08]  /*c330*/  HMMA.16816.F32 R176, R4.reuse, R32, R28 ;  /* 0x0000002004b0723c */ /* 0x048ff0000000181c */
[C---:B------:R-:W-:Y:S01]  /*c340*/  HMMA.16816.F32 R168, R4.reuse, R34, R24 ;  /* 0x0000002204a8723c */ /* 0x040fe20000001818 */
[----:B------:R-:W2:Y:S07]  /*c350*/  LDSM.16.M88.4 R32, [R209+0x3000] ;  /* 0x00300000d120783b */ /* 0x000eae0000000200 */
[C---:B------:R-:W-:Y:S08]  /*c360*/  HMMA.16816.F32 R28, R4.reuse, R132, R20 ;  /* 0x00000084041c723c */ /* 0x040ff00000001814 */
[C---:B------:R-:W-:Y:S08]  /*c370*/  HMMA.16816.F32 R24, R4.reuse, R134, R172 ;  /* 0x000000860418723c */ /* 0x040ff000000018ac */
[C---:B------:R-:W-:Y:S01]  /*c380*/  HMMA.16816.F32 R12, R4.reuse, R202, R16 ;  /* 0x000000ca040c723c */ /* 0x040fe20000001810 */
[----:B------:R-:W3:Y:S07]  /*c390*/  LDSM.16.M88.4 R16, [R209+0x3800] ;  /* 0x00380000d110783b */ /* 0x000eee0000000200 */
[----:B------:R-:W-:Y:S01]  /*c3a0*/  HMMA.16816.F32 R20, R4, R200, R188 ;  /* 0x000000c80414723c */ /* 0x000fe200000018bc */
[----:B------:R-:W-:Y:S04]  /*c3b0*/  LDSM.16.M88.4 R4, [R211+0x8000] ;  /* 0x00800000d304783b */ /* 0x000fe80000000200 */
[----:B------:R-:W5:Y:S03]  /*c3c0*/  LDSM.16.M88.4 R200, [R204+0x14000] ;  /* 0x01400000ccc8783b */ /* 0x000f660000000200 */
[C---:B-1----:R-:W-:Y:S01]  /*c3d0*/  HMMA.16816.F32 R132, R8.reuse, R184, R196 ;  /* 0x000000b80884723c */ /* 0x042fe200000018c4 */
[----:B------:R-:W1:Y:S07]  /*c3e0*/  LDSM.16.M88.4 R188, [R204+0x14800] ;  /* 0x01480000ccbc783b */ /* 0x000e6e0000000200 */
[C---:B------:R-:W-:Y:S08]  /*c3f0*/  HMMA.16816.F32 R192, R8.reuse, R186, R192 ;  /* 0x000000ba08c0723c */ /* 0x040ff000000018c0 */
[C---:B----4-:R-:W-:Y:S08]  /*c400*/  HMMA.16816.F32 R184, R8.reuse, R180, R176 ;  /* 0x000000b408b8723c */ /* 0x050ff000000018b0 */
[C---:B--2---:R-:W-:Y:S01]  /*c410*/  HMMA.16816.F32 R176, R8.reuse, R32, R28 ;  /* 0x0000002008b0723c */ /* 0x044fe2000000181c */
[----:B------:R-:W-:Y:S07]  /*c420*/  LDSM.16.M88.4 R28, [R204+0x15800] ;  /* 0x01580000cc1c783b */ /* 0x000fee0000000200 */
[C---:B------:R-:W-:Y:S01]  /*c430*/  HMMA.16816.F32 R172, R8.reuse, R34, R24 ;  /* 0x0000002208ac723c */ /* 0x040fe20000001818 */
[----:B------:R-:W2:Y:S07]  /*c440*/  LDSM.16.M88.4 R32, [R204+0x15000] ;  /* 0x01500000cc20783b */ /* 0x000eae0000000200 */
[C---:B------:R-:W-:Y:S08]  /*c450*/  HMMA.16816.F32 R180, R8.reuse, R182, R168 ;  /* 0x000000b608b4723c */ /* 0x040ff000000018a8 */
[C---:B---3--:R-:W-:Y:S01]  /*c460*/  HMMA.16816.F32 R168, R8.reuse, R16, R20 ;  /* 0x0000001008a8723c */ /* 0x048fe20000001814 */
[----:B------:R-:W-:Y:S07]  /*c470*/  LDSM.16.M88.4 R20, [R223] ;  /* 0x00000000df14783b */ /* 0x000fee0000000200 */
[----:B------:R-:W-:Y:S01]  /*c480*/  HMMA.16816.F32 R24, R8, R18, R12 ;  /* 0x000000120818723c */ /* 0x000fe2000000180c */
[----:B------:R-:W3:Y:S07]  /*c490*/  LDSM.16.M88.4 R8, [R212+0x8000] ;  /* 0x00800000d408783b */ /* 0x000eee0000000200 */
[C---:B-----5:R-:W-:Y:S08]  /*c4a0*/  HMMA.16816.F32 R12, R4.reuse, R202, R192 ;  /* 0x000000ca040c723c */ /* 0x060ff000000018c0 */
[C---:B-1----:R-:W-:Y:S01]  /*c4b0*/  HMMA.16816.F32 R192, R4.reuse, R190, R180 ;  /* 0x000000be04c0723c */ /* 0x042fe200000018b4 */
[----:B------:R-:W1:Y:S07]  /*c4c0*/  LDSM.16.M88.4 R180, [R222] ;  /* 0x00000000deb4783b */ /* 0x000e6e0000000200 */
[C---:B------:R-:W-:Y:S08]  /*c4d0*/  HMMA.16816.F32 R16, R4.reuse, R200, R132 ;  /* 0x000000c80410723c */ /* 0x040ff00000001884 */
[C---:B------:R-:W-:Y:S08]  /*c4e0*/  HMMA.16816.F32 R196, R4.reuse, R188, R184 ;  /* 0x000000bc04c4723c */ /* 0x040ff000000018b8 */
[C---:B--2---:R-:W-:Y:S08]  /*c4f0*/  HMMA.16816.F32 R176, R4.reuse, R32, R176 ;  /* 0x0000002004b0723c */ /* 0x044ff000000018b0 */
[C---:B------:R-:W-:Y:S01]  /*c500*/  HMMA.16816.F32 R188, R4.reuse, R34, R172 ;  /* 0x0000002204bc723c */ /* 0x040fe200000018ac */
[----:B------:R-:W2:Y:S04]  /*c510*/  LDSM.16.M88.4 R172, [R220] ;  /* 0x00000000dcac783b */ /* 0x000ea80000000200 */
[----:B------:R-:W-:Y:S03]  /*c520*/  LDSM.16.M88.4 R32, [R210+0x14800] ;  /* 0x01480000d220783b */ /* 0x000fe60000000200 */
[C---:B------:R-:W-:Y:S01]  /*c530*/  HMMA.16816.F32 R200, R4.reuse, R28, R168 ;  /* 0x0000001c04c8723c */ /* 0x040fe200000018a8 */
[----:B------:R-:W-:Y:S07]  /*c540*/  LDSM.16.M88.4 R168, [R210+0x15000] ;  /* 0x01500000d2a8783b */ /* 0x000fee0000000200 */
[----:B------:R-:W-:Y:S01]  /*c550*/  HMMA.16816.F32 R184, R4, R30, R24 ;  /* 0x0000001e04b8723c */ /* 0x000fe20000001818 */
[----:B------:R-:W-:Y:S07]  /*c560*/  LDSM.16.M88.4 R4, [R214+0x8000] ;  /* 0x00800000d604783b */ /* 0x000fee0000000200 */
[C---:B---3--:R-:W-:Y:S01]  /*c570*/  HMMA.16816.F32 R28, R8.reuse, R22, R12 ;  /* 0x00000016081c723c */ /* 0x048fe2000000180c */
[----:B------:R-:W3:Y:S07]  /*c580*/  LDSM.16.M88.4 R12, [R210+0x14000] ;  /* 0x01400000d20c783b */ /* 0x000eee0000000200 */
[C---:B------:R-:W-:Y:S08]  /*c590*/  HMMA.16816.F32 R132, R8.reuse, R20, R16 ;  /* 0x000000140884723c */ /* 0x040ff00000001810 */
[C---:B------:R-:W-:Y:S08]  /*c5a0*/  HMMA.16816.F32 R16, R8.reuse, R236, R176 ;  /* 0x000000ec0810723c */ /* 0x040ff000000018b0 */
[C---:B------:R-:W-:Y:S01]  /*c5b0*/  HMMA.16816.F32 R176, R8.reuse, R238, R188 ;  /* 0x000000ee08b0723c */ /* 0x040fe200000018bc */
[----:B------:R-:W4:Y:S07]  /*c5c0*/  LDSM.16.M88.4 R236, [R210+0x15800] ;  /* 0x01580000d2ec783b */ /* 0x000f2e0000000200 */
[C---:B-1----:R-:W-:Y:S08]  /*c5d0*/  HMMA.16816.F32 R24, R8.reuse, R180, R196 ;  /* 0x000000b40818723c */ /* 0x042ff000000018c4 */
[C---:B------:R-:W-:Y:S08]  /*c5e0*/  HMMA.16816.F32 R20, R8.reuse, R182, R192 ;  /* 0x000000b60814723c */ /* 0x040ff000000018c0 */
[C---:B--2---:R-:W-:Y:S01]  /*c5f0*/  HMMA.16816.F32 R180, R8.reuse, R172, R200 ;  /* 0x000000ac08b4723c */ /* 0x044fe200000018c8 */
[----:B------:R-:W-:Y:S07]  /*c600*/  LDSM.16.M88.4 R200, [R209+0x4000] ;  /* 0x00400000d1c8783b */ /* 0x000fee0000000200 */
[----:B------:R-:W-:Y:S01]  /*c610*/  HMMA.16816.F32 R172, R8, R174, R184 ;  /* 0x000000ae08ac723c */ /* 0x000fe200000018b8 */
[----:B------:R-:W1:Y:S07]  /*c620*/  LDSM.16.M88.4 R8, [R213+0x8000] ;  /* 0x00800000d508783b */ /* 0x000e6e0000000200 */
[C---:B---3--:R-:W-:Y:S08]  /*c630*/  HMMA.16816.F32 R196, R4.reuse, R14, R28 ;  /* 0x0000000e04c4723c */ /* 0x048ff0000000181c */
[C---:B------:R-:W-:Y:S08]  /*c640*/  HMMA.16816.F32 R192, R4.reuse, R32, R24 ;  /* 0x0000002004c0723c */ /* 0x040ff00000001818 */
[C---:B------:R-:W-:Y:S01]  /*c650*/  HMMA.16816.F32 R184, R4.reuse, R34, R20 ;  /* 0x0000002204b8723c */ /* 0x040fe20000001814 */
[----:B------:R-:W-:Y:S07]  /*c660*/  LDSM.16.M88.4 R20, [R209+0x5800] ;  /* 0x00580000d114783b */ /* 0x000fee0000000200 */
[C---:B------:R-:W-:Y:S01]  /*c670*/  HMMA.16816.F32 R188, R4.reuse, R12, R132 ;  /* 0x0000000c04bc723c */ /* 0x040fe20000001884 */
[----:B------:R-:W-:Y:S07]  /*c680*/  LDSM.16.M88.4 R132, [R209+0x5000] ;  /* 0x00500000d184783b */ /* 0x000fee0000000200 */
[C---:B------:R-:W-:Y:S08]  /*c690*/  HMMA.16816.F32 R32, R4.reuse, R168, R16 ;  /* 0x000000a80420723c */ /* 0x040ff00000001810 */
[C---:B------:R-:W-:Y:S01]  /*c6a0*/  HMMA.16816.F32 R28, R4.reuse, R170, R176 ;  /* 0x000000aa041c723c */ /* 0x040fe200000018b0 */
[----:B------:R-:W2:Y:S07]  /*c6b0*/  LDSM.16.M88.4 R168, [R209+0x4800] ;  /* 0x00480000d1a8783b */ /* 0x000eae0000000200 */
[C---:B----4-:R-:W-:Y:S01]  /*c6c0*/  HMMA.16816.F32 R24, R4.reuse, R236, R180 ;  /* 0x000000ec0418723c */ /* 0x050fe200000018b4 */
[----:B------:R-:W-:Y:S07]  /*c6d0*/  LDSM.16.M88.4 R180, [R204+0x16800] ;  /* 0x01680000ccb4783b */ /* 0x000fee0000000200 */
[----:B------:R-:W-:Y:S01]  /*c6e0*/  HMMA.16816.F32 R16, R4, R238, R172 ;  /* 0x000000ee0410723c */ /* 0x000fe200000018ac */
[----:B------:R-:W-:Y:S04]  /*c6f0*/  LDSM.16.M88.4 R4, [R211+0xc000] ;  /* 0x00c00000d304783b */ /* 0x000fe80000000200 */
[----:B------:R-:W3:Y:S03]  /*c700*/  LDSM.16.M88.4 R172, [R204+0x16000] ;  /* 0x01600000ccac783b */ /* 0x000ee60000000200 */
[C---:B-1----:R-:W-:Y:S01]  /*c710*/  HMMA.16816.F32 R12, R8.reuse, R200, R188 ;  /* 0x000000c8080c723c */ /* 0x042fe200000018bc */
[----:B------:R-:W1:Y:S07]  /*c720*/  LDSM.16.M88.4 R188, [R204+0x17000] ;  /* 0x01700000ccbc783b */ /* 0x000e6e0000000200 */
[C---:B------:R-:W-:Y:S08]  /*c730*/  HMMA.16816.F32 R176, R8.reuse, R202, R196 ;  /* 0x000000ca08b0723c */ /* 0x040ff000000018c4 */
[C---:B--2---:R-:W-:Y:S08]  /*c740*/  HMMA.16816.F32 R200, R8.reuse, R168, R192 ;  /* 0x000000a808c8723c */ /* 0x044ff000000018c0 */
[C---:B------:R-:W-:Y:S01]  /*c750*/  HMMA.16816.F32 R196, R8.reuse, R170, R184 ;  /* 0x000000aa08c4723c */ /* 0x040fe200000018b8 */
[----:B------:R-:W2:Y:S07]  /*c760*/  LDSM.16.M88.4 R168, [R204+0x17800] ;  /* 0x01780000cca8783b */ /* 0x000eae0000000200 */
[C---:B------:R-:W-:Y:S08]  /*c770*/  HMMA.16816.F32 R192, R8.reuse, R132, R32 ;  /* 0x0000008408c0723c */ /* 0x040ff00000001820 */
[C---:B------:R-:W-:Y:S01]  /*c780*/  HMMA.16816.F32 R184, R8.reuse, R134, R28 ;  /* 0x0000008608b8723c */ /* 0x040fe2000000181c */
[----:B------:R-:W-:Y:S07]  /*c790*/  LDSM.16.M88.4 R132, [R218] ;  /* 0x00000000da84783b */ /* 0x000fee0000000200 */
[C---:B------:R-:W-:Y:S01]  /*c7a0*/  HMMA.16816.F32 R32, R8.reuse, R20, R24 ;  /* 0x000000140820723c */ /* 0x040fe20000001818 */
[----:B------:R-:W-:Y:S07]  /*c7b0*/  LDSM.16.M88.4 R24, [R219] ;  /* 0x00000000db18783b */ /* 0x000fee0000000200 */
[----:B------:R-:W-:Y:S08]  /*c7c0*/  HMMA.16816.F32 R28, R8, R22, R16 ;  /* 0x00000016081c723c */ /* 0x000ff00000001810 */
[C---:B---3--:R-:W-:Y:S01]  /*c7d0*/  HMMA.16816.F32 R20, R4.reuse, R172, R12 ;  /* 0x000000ac0414723c */ /* 0x048fe2000000180c */
[----:B------:R-:W3:Y:S07]  /*c7e0*/  LDSM.16.M88.4 R12, [R212+0xc000] ;  /* 0x00c00000d40c783b */ /* 0x000eee0000000200 */
[C---:B------:R-:W-:Y:S08]  /*c7f0*/  HMMA.16816.F32 R8, R4.reuse, R180, R200 ;  /* 0x000000b40408723c */ /* 0x040ff000000018c8 */
[C---:B------:R-:W-:Y:S08]  /*c800*/  HMMA.16816.F32 R16, R4.reuse, R174, R176 ;  /* 0x000000ae0410723c */ /* 0x040ff000000018b0 */
[C---:B------:R-:W-:Y:S08]  /*c810*/  HMMA.16816.F32 R180, R4.reuse, R182, R196 ;  /* 0x000000b604b4723c */ /* 0x040ff000000018c4 */
[C---:B-1----:R-:W-:Y:S08]  /*c820*/  HMMA.16816.F32 R200, R4.reuse, R188, R192 ;  /* 0x000000bc04c8723c */ /* 0x042ff000000018c0 */
[C---:B------:R-:W-:Y:S01]  /*c830*/  HMMA.16816.F32 R196, R4.reuse, R190, R184 ;  /* 0x000000be04c4723c */ /* 0x040fe200000018b8 */
[----:B------:R-:W1:Y:S04]  /*c840*/  LDSM.16.M88.4 R188, [R217] ;  /* 0x00000000d9bc783b */ /* 0x000e680000000200 */
[----:B------:R-:W4:Y:S03]  /*c850*/  LDSM.16.M88.4 R184, [R216] ;  /* 0x00000000d8b8783b */ /* 0x000f260000000200 */
[----:B--2---:R-:W-:Y:S08]  /*c860*/  HMMA.16816.F32 R192, R4, R168, R32 ;  /* 0x000000a804c0723c */ /* 0x004ff00000001820 */
[C---:B---3--:R-:W-:Y:S08]  /*c870*/  HMMA.16816.F32 R172, R12.reuse, R24, R20 ;  /* 0x000000180cac723c */ /* 0x048ff00000001814 */
[C---:B------:R-:W-:Y:S01]  /*c880*/  HMMA.16816.F32 R32, R12.reuse, R26, R16 ;  /* 0x0000001a0c20723c */ /* 0x040fe20000001810 */
[----:B------:R-:W-:Y:S07]  /*c890*/  LDSM.16.M88.4 R24, [R210+0x16800] ;  /* 0x01680000d218783b */ /* 0x000fee0000000200 */
[----:B------:R-:W-:Y:S01]  /*c8a0*/  HMMA.16816.F32 R20, R12, R132, R8 ;  /* 0x000000840c14723c */ /* 0x000fe20000001808 */
[----:B------:R-:W2:Y:S07]  /*c8b0*/  LDSM.16.M88.4 R8, [R214+0xc000] ;  /* 0x00c00000d608783b */ /* 0x000eae0000000200 */
[----:B------:R-:W-:Y:S01]  /*c8c0*/  HMMA.16816.F32 R176, R4, R170, R28 ;  /* 0x000000aa04b0723c */ /* 0x000fe2000000181c */
[----:B------:R-:W3:Y:S04]  /*c8d0*/  LDSM.16.M88.4 R28, [R210+0x16000] ;  /* 0x01600000d21c783b */ /* 0x000ee80000000200 */
[----:B------:R-:W5:Y:S03]  /*c8e0*/  LDSM.16.M88.4 R168, [R210+0x17000] ;  /* 0x01700000d2a8783b */ /* 0x000f660000000200 */
[C---:B-1----:R-:W-:Y:S08]  /*c8f0*/  HMMA.16816.F32 R4, R12.reuse, R188, R200 ;  /* 0x000000bc0c04723c */ /* 0x042ff000000018c8 */
[C---:B------:R-:W-:Y:S01]  /*c900*/  HMMA.16816.F32 R16, R12.reuse, R134, R180 ;  /* 0x000000860c10723c */ /* 0x040fe200000018b4 */
[----:B------:R-:W-:Y:S07]  /*c910*/  LDSM.16.M88.4 R132, [R209+0x6000] ;  /* 0x00600000d184783b */ /* 0x000fee0000000200 */
[C---:B------:R-:W-:Y:S01]  /*c920*/  HMMA.16816.F32 R196, R12.reuse, R190, R196 ;  /* 0x000000be0cc4723c */ /* 0x040fe200000018c4 */
[----:B------:R-:W1:Y:S07]  /*c930*/  LDSM.16.M88.4 R188, [R210+0x17800] ;  /* 0x01780000d2bc783b */ /* 0x000e6e0000000200 */
[C---:B----4-:R-:W-:Y:S08]  /*c940*/  HMMA.16816.F32 R200, R12.reuse, R184, R192 ;  /* 0x000000b80cc8723c */ /* 0x050ff000000018c0 */
[----:B------:R-:W-:Y:S08]  /*c950*/  HMMA.16816.F32 R192, R12, R186, R176 ;  /* 0x000000ba0cc0723c */ /* 0x000ff000000018b0 */
[C---:B--2---:R-:W-:Y:S08]  /*c960*/  HMMA.16816.F32 R176, R8.reuse, R24, R20 ;  /* 0x0000001808b0723c */ /* 0x044ff00000001814 */
[C---:B---3--:R-:W-:Y:S08]  /*c970*/  HMMA.16816.F32 R184, R8.reuse, R28, R172 ;  /* 0x0000001c08b8723c */ /* 0x048ff000000018ac */
[C---:B------:R-:W-:Y:S01]  /*c980*/  HMMA.16816.F32 R180, R8.reuse, R30, R32 ;  /* 0x0000001e08b4723c */ /* 0x040fe20000001820 */
[----:B------:R-:W-:Y:S04]  /*c990*/  LDSM.16.M88.4 R28, [R209+0x7000] ;  /* 0x00700000d11c783b */ /* 0x000fe80000000200 */
[----:B------:R-:W-:Y:S03]  /*c9a0*/  LDSM.16.M88.4 R32, [R209+0x6800] ;  /* 0x00680000d120783b */ /* 0x000fe60000000200 */
[C---:B-----5:R-:W-:Y:S01]  /*c9b0*/  HMMA.16816.F32 R20, R8.reuse, R168, R4 ;  /* 0x000000a80814723c */ /* 0x060fe20000001804 */
[----:B------:R-:W2:Y:S07]  /*c9c0*/  LDSM.16.M88.4 R4, [R213+0xc000] ;  /* 0x00c00000d504783b */ /* 0x000eae0000000200 */
[----:B------:R-:W-:Y:S01]  /*c9d0*/  HMMA.16816.F32 R172, R8, R26, R16 ;  /* 0x0000001a08ac723c */ /* 0x000fe20000001810 */
[----:B------:R-:W3:Y:S01]  /*c9e0*/  LDSM.16.M88.4 R24, [R209+0x7800] ;  /* 0x00780000d118783b */ /* 0x000ee20000000200 */
[----:B------:R-:W-:-:S06]  /*c9f0*/  DEPBAR.LE SB0, 0x0 ;  /* 0x000080000000791a */ /* 0x000fcc0000000000 */
[C---:B------:R-:W-:Y:S08]  /*ca00*/  HMMA.16816.F32 R16, R8.reuse, R170, R196 ;  /* 0x000000aa0810723c */ /* 0x040ff000000018c4 */
[C---:B-1----:R-:W-:Y:S08]  /*ca10*/  HMMA.16816.F32 R12, R8.reuse, R188, R200 ;  /* 0x000000bc080c723c */ /* 0x042ff000000018c8 */
[----:B------:R-:W-:Y:S08]  /*ca20*/  HMMA.16816.F32 R8, R8, R190, R192 ;  /* 0x000000be0808723c */ /* 0x000ff000000018c0 */
[C---:B--2---:R-:W-:Y:S08]  /*ca30*/  HMMA.16816.F32 R20, R4.reuse, R28, R20 ;  /* 0x0000001c0414723c */ /* 0x044ff00000001814 */
[C---:B------:R-:W-:Y:S08]  /*ca40*/  HMMA.16816.F32 R28, R4.reuse, R30, R16 ;  /* 0x0000001e041c723c */ /* 0x040ff00000001810 */
[C---:B---3--:R-:W-:Y:S08]  /*ca50*/  HMMA.16816.F32 R16, R4.reuse, R24, R12 ;  /* 0x000000180410723c */ /* 0x048ff0000000180c */
        /* <DEDUP_REMOVED lines=55> */
[----:B---3--:R-:W-:-:S04]  /*cdd0*/  @!P5 LEA R8, P6, R2, c[0x0][0x168], 0x1 ;  /* 0x00005a000208da11 */ /* 0x008fc800078c08ff */
[C---:B------:R-:W-:Y:S02]  /*cde0*/  @!P5 LEA.HI.X R9, R2.reuse, c[0x0][0x16c], R3, 0x1, P6 ;  /* 0x00005b000209da11 */ /* 0x040fe400030f0c03 */
[----:B----4-:R-:W-:-:S03]  /*cdf0*/  @!P4 LEA R6, P1, R2, c[0x0][0x168], 0x1 ;  /* 0x00005a000206ca11 */ /* 0x010fc600078208ff */
[----:B------:R-:W-:Y:S01]  /*ce00*/  @!PT LDS RZ, [RZ] ;  /* 0x00000000fffff984 */ /* 0x000fe20000000800 */
[----:B------:R-:W-:Y:S01]  /*ce10*/  @!PT LDS RZ, [RZ] ;  /* 0x00000000fffff984 */ /* 0x000fe20000000800 */
[----:B------:R-:W-:Y:S01]  /*ce20*/  @!PT LDS RZ, [RZ] ;  /* 0x00000000fffff984 */ /* 0x000fe20000000800 */
[----:B------:R1:W-:Y:S01]  /*ce30*/  @!P5 LDGSTS.E.BYPASS.LTC128B.128 [R231+0x11000], [R8.64] ;  /* 0x1100000008e7dfae */ /* 0x0003e2000b901d52 */
[----:B------:R-:W-:-:S03]  /*ce40*/  @!P4 LEA.HI.X R7, R2, c[0x0][0x16c], R3, 0x1, P1 ;  /* 0x00005b000207ca11 */ /* 0x000fc600008f0c03 */
        /* <DEDUP_REMOVED lines=18> */
.L_x_461:
[----:B------:R-:W-:Y:S05]  /*cf70*/  BSYNC B0 ;  /* 0x0000000000007941 */ /* 0x000fea0003800000 */
.L_x_460:
[----:B------:R-:W0:Y:S02]  /*cf80*/  LDGDEPBAR ;  /* 0x00000000000079af */ /* 0x000e240000000000 */
.L_x_459:
[----:B------:R-:W2:Y:S01]  /*cf90*/  S2R R2, SR_TID.X ;  /* 0x0000000000027919 */ /* 0x000ea20000002100 */
[----:B------:R-:W-:Y:S01]  /*cfa0*/  IMAD.U32 R0, RZ, RZ, UR25 ;  /* 0x00000019ff007e24 */ /* 0x000fe2000f8e00ff */
[----:B------:R-:W-:Y:S01]  /*cfb0*/  MOV R189, R245 ;  /* 0x000000f500bd7202 */ /* 0x000fe20000000f00 */
[----:B------:R-:W-:Y:S01]  /*cfc0*/  IMAD.MOV.U32 R188, RZ, RZ, R246 ;  /* 0x000000ffffbc7224 */ /* 0x000fe200078e00f6 */
[----:B--2---:R-:W-:-:S04]  /*cfd0*/  SHF.L.U32 R2, R2, 0x1, RZ ;  /* 0x0000000102027819 */ /* 0x004fc800000006ff */
        /* <DEDUP_REMOVED lines=14> */
[----:B-1----:R-:W-:Y:S02]  /*d0c0*/  FSEL R5, R184, -INF , !P2 ;  /* 0xff800000b8057808 */ /* 0x002fe40005000000 */
        /* <DEDUP_REMOVED lines=19> */
[----:B------:R-:W-:Y:S02]  /*d200*/  IADD3 R4, R0, 0x20, RZ ;  /* 0x0000002000047810 */ /* 0x000fe40007ffe0ff */
[----:B------:R-:W-:Y:S02]  /*d210*/  FSEL R8, R180, -INF , !P0 ;  /* 0xff800000b4087808 */ /* 0x000fe40004000000 */
[----:B------:R-:W-:Y:S02]  /*d220*/  FSEL R9, R182, -INF , !P3 ;  /* 0xff800000b6097808 */ /* 0x000fe40005800000 */
[----:B------:R-:W-:-:S02]  /*d230*/  FSEL R11, R181, -INF , !P6 ;  /* 0xff800000b50b7808 */ /* 0x000fc40007000000 */
[-C--:B------:R-:W-:Y:S02]  /*d240*/  ISETP.GE.AND P0, PT, R2, R234.reuse, PT ;  /* 0x000000ea0200720c */ /* 0x080fe40003f06270 */
[CC--:B------:R-:W-:Y:S02]  /*d250*/  ISETP.GE.AND P3, PT, R3.reuse, R235.reuse, PT ;  /* 0x000000eb0300720c */ /* 0x0c0fe40003f66270 */
[----:B------:R-:W-:Y:S02]  /*d260*/  ISETP.GE.AND P6, PT, R3, R234, PT ;  /* 0x000000ea0300720c */ /* 0x000fe40003fc6270 */
[----:B------:R-:W-:Y:S01]  /*d270*/  FSEL R134, R178, -INF , !P1 ;  /* 0xff800000b2867808 */ /* 0x000fe20004800000 */
[----:B------:R-:W-:Y:S01]  /*d280*/  IMAD.MOV.U32 R178, RZ, RZ, R189 ;  /* 0x000000ffffb27224 */ /* 0x000fe200078e00bd */
[----:B------:R-:W-:Y:S02]  /*d290*/  FSEL R33, R177, -INF , !P4 ;  /* 0xff800000b1217808 */ /* 0x000fe40006000000 */
[----:B------:R-:W-:-:S02]  /*d2a0*/  ISETP.GE.AND P1, PT, R4, R235, PT ;  /* 0x000000eb0400720c */ /* 0x000fc40003f26270 */
[----:B------:R-:W-:Y:S02]  /*d2b0*/  ISETP.GE.AND P4, PT, R4, R234, PT ;  /* 0x000000ea0400720c */ /* 0x000fe40003f86270 */
[-C--:B------:R-:W-:Y:S02]  /*d2c0*/  ISETP.LT.OR P0, PT, R2, R232.reuse, P0 ;  /* 0x000000e80200720c */ /* 0x080fe40000701670 */
[C---:B------:R-:W-:Y:S02]  /*d2d0*/  ISETP.LT.OR P3, PT, R3.reuse, R233, P3 ;  /* 0x000000e90300720c */ /* 0x040fe40001f61670 */
[----:B------:R-:W-:Y:S02]  /*d2e0*/  ISETP.LT.OR P6, PT, R3, R232, P6 ;  /* 0x000000e80300720c */ /* 0x000fe400037c1670 */
[C---:B------:R-:W-:Y:S02]  /*d2f0*/  IADD3 R2, R0.reuse, 0x19, RZ ;  /* 0x0000001900027810 */ /* 0x040fe40007ffe0ff */
[----:B------:R-:W-:-:S02]  /*d300*/  IADD3 R3, R0, 0x21, RZ ;  /* 0x0000002100037810 */ /* 0x000fc40007ffe0ff */
[C---:B------:R-:W-:Y:S02]  /*d310*/  ISETP.LT.OR P1, PT, R4.reuse, R233, P1 ;  /* 0x000000e90400720c */ /* 0x040fe40000f21670 */
[----:B------:R-:W-:Y:S02]  /*d320*/  ISETP.LT.OR P4, PT, R4, R232, P4 ;  /* 0x000000e80400720c */ /* 0x000fe40002781670 */
[----:B------:R-:W-:Y:S02]  /*d330*/  FMNMX.FTZ R4, R244, R5, !PT ;  /* 0x00000005f4047209 */ /* 0x000fe40007810000 */
[----:B------:R-:W-:Y:S02]  /*d340*/  FSEL R32, R176, -INF , !P5 ;  /* 0xff800000b0207808 */ /* 0x000fe40006800000 */
[----:B------:R-:W-:Y:S02]  /*d350*/  FSEL R135, R179, -INF , !P0 ;  /* 0xff800000b3877808 */ /* 0x000fe40004000000 */
[----:B------:R-:W-:-:S02]  /*d360*/  FSEL R34, R172, -INF , !P3 ;  /* 0xff800000ac227808 */ /* 0x000fc40005800000 */
[-C--:B------:R-:W-:Y:S02]  /*d370*/  ISETP.GE.AND P5, PT, R2, R234.reuse, PT ;  /* 0x000000ea0200720c */ /* 0x080fe40003fa6270 */
[C---:B------:R-:W-:Y:S02]  /*d380*/  ISETP.GE.AND P0, PT, R3.reuse, R235, PT ;  /* 0x000000eb0300720c */ /* 0x040fe40003f06270 */
[C---:B------:R-:W-:Y:S02]  /*d390*/  ISETP.GE.AND P3, PT, R3.reuse, R234, PT ;  /* 0x000000ea0300720c */ /* 0x040fe40003f66270 */
[----:B------:R-:W-:Y:S02]  /*d3a0*/  FMNMX.FTZ R4, R12, R4, !PT ;  /* 0x000000040c047209 */ /* 0x000fe40007810000 */
[----:B------:R-:W-:Y:S02]  /*d3b0*/  ISETP.LT.OR P5, PT, R2, R232, P5 ;  /* 0x000000e80200720c */ /* 0x000fe40002fa1670 */
[----:B------:R-:W-:-:S02]  /*d3c0*/  ISETP.LT.OR P0, PT, R3, R233, P0 ;  /* 0x000000e90300720c */ /* 0x000fc40000701670 */
[----:B------:R-:W-:Y:S02]  /*d3d0*/  ISETP.LT.OR P3, PT, R3, R232, P3 ;  /* 0x000000e80300720c */ /* 0x000fe40001f61670 */
[----:B------:R-:W-:Y:S02]  /*d3e0*/  FSEL R7, R183, -INF , !P2 ;  /* 0xff800000b7077808 */ /* 0x000fe40005000000 */
[----:B------:R-:W-:Y:S02]  /*d3f0*/  IADD3 R3, R0, 0x29, RZ ;  /* 0x0000002900037810 */ /* 0x000fe40007ffe0ff */
[----:B------:R-:W-:Y:S02]  /*d400*/  ISETP.GE.AND P2, PT, R2, R235, PT ;  /* 0x000000eb0200720c */ /* 0x000fe40003f46270 */
[----:B------:R-:W-:Y:S02]  /*d410*/  FMNMX.FTZ R4, R8, R4, !PT ;  /* 0x0000000408047209 */ /* 0x000fe40007810000 */
[----:B------:R-:W-:-:S02]  /*d420*/  FSEL R168, R175, -INF , !P5 ;  /* 0xff800000afa87808 */ /* 0x000fc40006800000 */
[----:B------:R-:W-:Y:S02]  /*d430*/  FSEL R250, R20, -INF , !P1 ;  /* 0xff80000014fa7808 */ /* 0x000fe40004800000 */
[C---:B------:R-:W-:Y:S02]  /*d440*/  ISETP.GE.AND P5, PT, R3.reuse, R235, PT ;  /* 0x000000eb0300720c */ /* 0x040fe40003fa6270 */
[----:B------:R-:W-:Y:S02]  /*d450*/  ISETP.GE.AND P1, PT, R3, R234, PT ;  /* 0x000000ea0300720c */ /* 0x000fe40003f26270 */
[----:B------:R-:W-:Y:S02]  /*d460*/  ISETP.LT.OR P2, PT, R2, R233, P2 ;  /* 0x000000e90200720c */ /* 0x000fe40001741670 */
[----:B------:R-:W-:Y:S02]  /*d470*/  FMNMX.FTZ R4, R11, R4, !PT ;  /* 0x000000040b047209 */ /* 0x000fe40007810000 */
[----:B------:R-:W-:-:S02]  /*d480*/  IADD3 R2, R0, 0x28, RZ ;  /* 0x0000002800027810 */ /* 0x000fc40007ffe0ff */
[C---:B------:R-:W-:Y:S02]  /*d490*/  ISETP.LT.OR P5, PT, R3.reuse, R233, P5 ;  /* 0x000000e90300720c */ /* 0x040fe40002fa1670 */
[----:B------:R-:W-:Y:S02]  /*d4a0*/  ISETP.LT.OR P1, PT, R3, R232, P1 ;  /* 0x000000e80300720c */ /* 0x000fe40000f21670 */
[----:B------:R-:W-:Y:S02]  /*d4b0*/  FSEL R169, R174, -INF , !P6 ;  /* 0xff800000aea97808 */ /* 0x000fe40007000000 */
[----:B------:R-:W-:Y:S02]  /*d4c0*/  FSEL R35, R173, -INF , !P2 ;  /* 0xff800000ad237808 */ /* 0x000fe40005000000 */
[----:B------:R-:W-:Y:S02]  /*d4d0*/  FMNMX.FTZ R3, R32, R4, !PT ;  /* 0x0000000420037209 */ /* 0x000fe40007810000 */
[----:B------:R-:W-:-:S02]  /*d4e0*/  ISETP.GE.AND P6, PT, R2, R235, PT ;  /* 0x000000eb0200720c */ /* 0x000fc40003fc6270 */
[C---:B------:R-:W-:Y:S02]  /*d4f0*/  ISETP.GE.AND P2, PT, R2.reuse, R234, PT ;  /* 0x000000ea0200720c */ /* 0x040fe40003f46270 */
[----:B------:R-:W-:Y:S02]  /*d500*/  FMNMX.FTZ R4, R247, R6, !PT ;  /* 0x00000006f7047209 */ /* 0x000fe40007810000 */
[C---:B------:R-:W-:Y:S02]  /*d510*/  ISETP.LT.OR P6, PT, R2.reuse, R233, P6 ;  /* 0x000000e90200720c */ /* 0x040fe400037c1670 */
[----:B------:R-:W-:Y:S02]  /*d520*/  ISETP.LT.OR P2, PT, R2, R232, P2 ;  /* 0x000000e80200720c */ /* 0x000fe40001741670 */
[----:B------:R-:W-:Y:S02]  /*d530*/  FMNMX.FTZ R4, R10, R4, !PT ;  /* 0x000000040a047209 */ /* 0x000fe40007810000 */
[----:B------:R-:W-:-:S02]  /*d540*/  IADD3 R2, R0, 0x30, RZ ;  /* 0x0000003000027810 */ /* 0x000fc40007ffe0ff */
[----:B------:R-:W-:Y:S02]  /*d550*/  FSEL R170, R22, -INF , !P4 ;  /* 0xff80000016aa7808 */ /* 0x000fe40006000000 */
[----:B------:R-:W-:Y:S02]  /*d560*/  FSEL R251, R21, -INF , !P0 ;  /* 0xff80000015fb7808 */ /* 0x000fe40004000000 */
[----:B------:R-:W-:Y:S02]  /*d570*/  FMNMX.FTZ R4, R9, R4, !PT ;  /* 0x0000000409047209 */ /* 0x000fe40007810000 */
[C---:B------:R-:W-:Y:S02]  /*d580*/  ISETP.GE.AND P4, PT, R2.reuse, R235, PT ;  /* 0x000000eb0200720c */ /* 0x040fe40003f86270 */
[----:B------:R-:W-:Y:S02]  /*d590*/  ISETP.GE.AND P0, PT, R2, R234, PT ;  /* 0x000000ea0200720c */ /* 0x000fe40003f06270 */
[----:B------:R-:W-:-:S02]  /*d5a0*/  FMNMX.FTZ R4, R7, R4, !PT ;  /* 0x0000000407047209 */ /* 0x000fc40007810000 */
[C---:B------:R-:W-:Y:S02]  /*d5b0*/  ISETP.LT.OR P4, PT, R2.reuse, R233, P4 ;  /* 0x000000e90200720c */ /* 0x040fe40002781670 */
[----:B------:R-:W-:Y:S02]  /*d5c0*/  ISETP.LT.OR P0, PT, R2, R232, P0 ;  /* 0x000000e80200720c */ /* 0x000fe40000701670 */
        /* <DEDUP_REMOVED lines=8> */
[----:B------:R-:W-:Y:S02]  /*d650*/  IADD3 R3, R0, 0x31, RZ ;  /* 0x0000003100037810 */ /* 0x000fe40007ffe0ff */
[----:B------:R-:W-:-:S02]  /*d660*/  FSEL R248, R28, -INF , !P6 ;  /* 0xff8000001cf87808 */ /* 0x000fc40007000000 */
[----:B------:R-:W-:Y:S02]  /*d670*/  FMNMX.FTZ R13, R251, R13, !PT ;  /* 0x0000000dfb0d7209 */ /* 0x000fe40007810000 */
[----:B------:R-:W-:Y:S02]  /*d680*/  FSEL R252, R23, -INF , !P3 ;  /* 0xff80000017fc7808 */ /* 0x000fe40005800000 */
[----:B------:R-:W-:Y:S01]  /*d690*/  FMNMX.FTZ R4, R170, R4, !PT ;  /* 0x00000004aa047209 */ /* 0x000fe20007810000 */
[----:B------:R-:W-:Y:S01]  /*d6a0*/  LDSM.16.MT88.4 R20, [R206+0x18000] ;  /* 0x01800000ce14783b */ /* 0x000fe20000004200 */
[----:B------:R-:W-:Y:S02]  /*d6b0*/  IADD3 R2, R0, 0x38, RZ ;  /* 0x0000003800027810 */ /* 0x000fe40007ffe0ff */
[----:B------:R-:W-:Y:S02]  /*d6c0*/  ISETP.GE.AND P3, PT, R3, R235, PT ;  /* 0x000000eb0300720c */ /* 0x000fe40003f66270 */
[----:B------:R-:W-:-:S02]  /*d6d0*/  FSEL R249, R29, -INF , !P5 ;  /* 0xff8000001df97808 */ /* 0x000fc40006800000 */
[----:B------:R-:W-:Y:S02]  /*d6e0*/  FMNMX.FTZ R13, R248, R13, !PT ;  /* 0x0000000df80d7209 */ /* 0x000fe40007810000 */
[----:B------:R-:W-:Y:S02]  /*d6f0*/  FSEL R171, R30, -INF , !P2 ;  /* 0xff8000001eab7808 */ /* 0x000fe40005000000 */
[----:B------:R-:W-:Y:S02]  /*d700*/  FMNMX.FTZ R4, R252, R4, !PT ;  /* 0x00000004fc047209 */ /* 0x000fe40007810000 */
[----:B------:R-:W-:Y:S02]  /*d710*/  IADD3 R0, R0, 0x39, RZ ;  /* 0x0000003900007810 */ /* 0x000fe40007ffe0ff */
[----:B------:R-:W-:Y:S02]  /*d720*/  ISETP.GE.AND P6, PT, R2, R235, PT ;  /* 0x000000eb0200720c */ /* 0x000fe40003fc6270 */
[----:B------:R-:W-:-:S02]  /*d730*/  ISETP.LT.OR P3, PT, R3, R233, P3 ;  /* 0x000000e90300720c */ /* 0x000fc40001f61670 */
[----:B------:R-:W-:Y:S02]  /*d740*/  FSEL R177, R16, -INF , !P4 ;  /* 0xff80000010b17808 */ /* 0x000fe40006000000 */
[----:B------:R-:W-:Y:S02]  /*d750*/  FMNMX.FTZ R13, R249, R13, !PT ;  /* 0x0000000df90d7209 */ /* 0x000fe40007810000 */
[----:B------:R-:W-:Y:S02]  /*d760*/  FSEL R195, R31, -INF , !P1 ;  /* 0xff8000001fc37808 */ /* 0x000fe40004800000 */
[-C--:B------:R-:W-:Y:S02]  /*d770*/  ISETP.GE.AND P1, PT, R2, R234.reuse, PT ;  /* 0x000000ea0200720c */ /* 0x080fe40003f26270 */
[----:B------:R-:W-:Y:S02]  /*d780*/  ISETP.GE.AND P2, PT, R3, R234, PT ;  /* 0x000000ea0300720c */ /* 0x000fe40003f46270 */
[----:B------:R-:W-:-:S02]  /*d790*/  FMNMX.FTZ R4, R171, R4, !PT ;  /* 0x00000004ab047209 */ /* 0x000fc40007810000 */
[----:B------:R-:W-:Y:S02]  /*d7a0*/  ISETP.GE.AND P5, PT, R0, R235, PT ;  /* 0x000000eb0000720c */ /* 0x000fe40003fa6270 */
[C---:B------:R-:W-:Y:S02]  /*d7b0*/  ISETP.LT.OR P6, PT, R2.reuse, R233, P6 ;  /* 0x000000e90200720c */ /* 0x040fe400037c1670 */
[----:B------:R-:W-:Y:S02]  /*d7c0*/  FSEL R194, R17, -INF , !P3 ;  /* 0xff80000011c27808 */ /* 0x000fe40005800000 */
[----:B------:R-:W-:Y:S02]  /*d7d0*/  FMNMX.FTZ R13, R177, R13, !PT ;  /* 0x0000000db10d7209 */ /* 0x000fe40007810000 */
[-C--:B------:R-:W-:Y:S02]  /*d7e0*/  ISETP.LT.OR P1, PT, R2, R232.reuse, P1 ;  /* 0x000000e80200720c */ /* 0x080fe40000f21670 */
        /* <DEDUP_REMOVED lines=12> */
[----:B------:R-:W-:-:S02]  /*d8b0*/  FSEL R180, R26, -INF , !P1 ;  /* 0xff8000001ab47808 */ /* 0x000fc40004800000 */
[----:B------:R-:W-:Y:S02]  /*d8c0*/  FMNMX.FTZ R0, R175, R2, !PT ;  /* 0x00000002af007209 */ /* 0x000fe40007810000 */
[----:B------:R-:W-:Y:S02]  /*d8d0*/  FMNMX.FTZ R133, R181, R133, !PT ;  /* 0x00000085b5857209 */ /* 0x000fe40007810000 */
[----:B------:R-:W-:Y:S02]  /*d8e0*/  FSEL R176, R27, -INF , !P0 ;  /* 0xff8000001bb07808 */ /* 0x000fe40004000000 */
[----:B------:R-:W-:Y:S01]  /*d8f0*/  FMNMX.FTZ R0, R180, R0, !PT ;  /* 0x00000000b4007209 */ /* 0x000fe20007810000 */
[----:B------:R-:W1:Y:S01]  /*d900*/  SHFL.BFLY PT, R3, R133, 0x2, 0x1f ;  /* 0x0c401f0085037f89 */ /* 0x000e6200000e0000 */
[----:B------:R-:W-:Y:S02]  /*d910*/  MOV R182, R188 ;  /* 0x000000bc00b67202 */ /* 0x000fe40000000f00 */
[----:B------:R-:W-:Y:S01]  /*d920*/  FMNMX.FTZ R0, R176, R0, !PT ;  /* 0x00000000b0007209 */ /* 0x000fe20007810000 */
[----:B------:R-:W-:Y:S04]  /*d930*/  LDSM.16.MT88.4 R24, [R208+0x18000] ;  /* 0x01800000d018783b */ /* 0x000fe80000004200 */
        /* <DEDUP_REMOVED lines=8> */
[----:B--2---:R-:W-:-:S04]  /*d9c0*/  FMNMX.FTZ R132, R0, R132, !PT ;  /* 0x0000008400847209 */ /* 0x004fc80007810000 */
[----:B------:R-:W-:Y:S02]  /*d9d0*/  FSEL R2, R2, RZ, P1 ;  /* 0x000000ff02027208 */ /* 0x000fe40000800000 */
[C---:B------:R-:W-:Y:S01]  /*d9e0*/  FSETP.NEU.FTZ.AND P0, PT, R132.reuse, -INF , PT ;  /* 0xff8000008400780b */ /* 0x040fe20003f1d000 */
[----:B------:R-:W-:Y:S01]  /*d9f0*/  FMUL.FTZ R0, R132, c[0x0][0x23c] ;  /* 0x00008f0084007a20 */ /* 0x000fe20000410000 */
[----:B------:R-:W-:Y:S01]  /*da00*/  FSEL R3, R133, RZ, P1 ;  /* 0x000000ff85037208 */ /* 0x000fe20000800000 */
[--C-:B------:R-:W-:Y:S01]  /*da10*/  FFMA.FTZ R12, R12, c[0x0][0x23c], -R2.reuse ;  /* 0x00008f000c0c7a23 */ /* 0x100fe20000010802 */
[----:B------:R-:W-:Y:S01]  /*da20*/  FSEL R4, R132, RZ, P0 ;  /* 0x000000ff84047208 */ /* 0x000fe20000000000 */
[--C-:B------:R-:W-:Y:S01]  /*da30*/  FFMA.FTZ R5, R5, c[0x0][0x23c], -R2.reuse ;  /* 0x00008f0005057a23 */ /* 0x100fe20000010802 */
[----:B------:R-:W-:Y:S01]  /*da40*/  FSEL R0, R0, RZ, P0 ;  /* 0x000000ff00007208 */ /* 0x000fe20000000000 */
[----:B------:R1:W-:Y:S01]  /*da50*/  MUFU.EX2 R179, R12 ;  /* 0x0000000c00b37308 */ /* 0x0003e20000000800 */
[----:B------:R-:W-:-:S02]  /*da60*/  FFMA.FTZ R8, R8, c[0x0][0x23c], -R2 ;  /* 0x00008f0008087a23 */ /* 0x000fc40000010802 */
[----:B------:R-:W-:Y:S02]  /*da70*/  FFMA.FTZ R11, R11, c[0x0][0x23c], -R2 ;  /* 0x00008f000b0b7a23 */ /* 0x000fe40000010802 */
[--C-:B------:R-:W-:Y:S02]  /*da80*/  FFMA.FTZ R9, R9, c[0x0][0x23c], -R0.reuse ;  /* 0x00008f0009097a23 */ /* 0x100fe40000010800 */
[--C-:B------:R-:W-:Y:S01]  /*da90*/  FFMA.FTZ R6, R6, c[0x0][0x23c], -R0.reuse ;  /* 0x00008f0006067a23 */ /* 0x100fe20000010800 */
[----:B------:R2:W3:Y:S01]  /*daa0*/  MUFU.EX2 R191, R5 ;  /* 0x0000000500bf7308 */ /* 0x0004e20000000800 */
[----:B------:R-:W-:Y:S01]  /*dab0*/  FFMA.FTZ R10, R10, c[0x0][0x23c], -R0 ;  /* 0x00008f000a0a7a23 */ /* 0x000fe20000010800 */
[----:B-1----:R-:W1:Y:S06]  /*dac0*/  LDSM.16.MT88.4 R12, [R205+0x18000] ;  /* 0x01800000cd0c783b */ /* 0x002e6c0000004200 */
[----:B------:R-:W-:Y:S01]  /*dad0*/  MUFU.EX2 R173, R9 ;  /* 0x0000000900ad7308 */ /* 0x000fe20000000800 */
[----:B--2---:R-:W-:-:S07]  /*dae0*/  FADD.FTZ R5, R244, -R3 ;  /* 0x80000003f4057221 */ /* 0x004fce0000010000 */
[----:B------:R-:W-:Y:S01]  /*daf0*/  MUFU.EX2 R174, R8 ;  /* 0x0000000800ae7308 */ /* 0x000fe20000000800 */
[----:B------:R-:W-:Y:S02]  /*db00*/  FFMA.FTZ R3, R7, c[0x0][0x23c], -R0 ;  /* 0x00008f0007037a23 */ /* 0x000fe40000010800 */
[----:B------:R-:W-:-:S05]  /*db10*/  FMUL.FTZ R5, R5, c[0x0][0x23c] ;  /* 0x00008f0005057a20 */ /* 0x000fca0000410000 */
[----:B------:R2:W4:Y:S08]  /*db20*/  MUFU.EX2 R9, R3 ;  /* 0x0000000300097308 */ /* 0x0005300000000800 */
[----:B------:R-:W5:Y:S01]  /*db30*/  MUFU.EX2 R183, R11 ;  /* 0x0000000b00b77308 */ /* 0x000f620000000800 */
[----:B--2---:R-:W-:-:S07]  /*db40*/  FADD.FTZ R3, R247, -R4 ;  /* 0x80000004f7037221 */ /* 0x004fce0000010000 */
[----:B------:R5:W-:Y:S01]  /*db50*/  MUFU.EX2 R192, R6 ;  /* 0x0000000600c07308 */ /* 0x000be20000000800 */
[----:B---3--:R-:W-:Y:S01]  /*db60*/  F2FP.PACK_AB R4, R179, R191 ;  /* 0x000000bfb304723e */ /* 0x008fe200000000ff */
[----:B------:R-:W-:Y:S01]  /*db70*/  FMUL.FTZ R3, R3, c[0x0][0x23c] ;  /* 0x00008f0003037a20 */ /* 0x000fe20000410000 */
[----:B----4-:R-:W-:-:S05]  /*db80*/  F2FP.PACK_AB R7, R9, R173 ;  /* 0x000000ad0907723e */ /* 0x010fca00000000ff */
[----:B------:R-:W2:Y:S08]  /*db90*/  MUFU.EX2 R172, R10 ;  /* 0x0000000a00ac7308 */ /* 0x000eb00000000800 */
[----:B------:R2:W3:Y:S01]  /*dba0*/  MUFU.EX2 R8, R5 ;  /* 0x0000000500087308 */ /* 0x0004e20000000800 */
[----:B-----5:R-:W-:-:S07]  /*dbb0*/  F2FP.PACK_AB R6, R183, R174 ;  /* 0x000000aeb706723e */ /* 0x020fce00000000ff */
[----:B------:R-:W4:Y:S01]  /*dbc0*/  MUFU.EX2 R3, R3 ;  /* 0x0000000300037308 */ /* 0x000f220000000800 */
[----:B--2---:R-:W-:Y:S01]  /*dbd0*/  F2FP.PACK_AB R5, R172, R192 ;  /* 0x000000c0ac05723e */ /* 0x004fe200000000ff */
[-C--:B---3--:R-:W-:Y:S02]  /*dbe0*/  FMUL.FTZ R140, R140, R8.reuse ;  /* 0x000000088c8c7220 */ /* 0x088fe40000410000 */
[-C--:B------:R-:W-:Y:S02]  /*dbf0*/  FMUL.FTZ R141, R141, R8.reuse ;  /* 0x000000088d8d7220 */ /* 0x080fe40000410000 */
[-C--:B------:R-:W-:Y:S02]  /*dc00*/  FMUL.FTZ R136, R136, R8.reuse ;  /* 0x0000000888887220 */ /* 0x080fe40000410000 */
[----:B------:R-:W-:Y:S02]  /*dc10*/  FMUL.FTZ R137, R137, R8 ;  /* 0x0000000889897220 */ /* 0x000fe40000410000 */
[----:B----4-:R-:W-:-:S02]  /*dc20*/  FMUL.FTZ R142, R142, R3 ;  /* 0x000000038e8e7220 */ /* 0x010fc40000410000 */
        /* <DEDUP_REMOVED lines=31> */
[----:B------:R-:W-:Y:S01]  /*de20*/  IMAD.MOV.U32 R141, RZ, RZ, R13 ;  /* 0x000000ffff8d7224 */ /* 0x000fe200078e000d */
[----:B------:R-:W-:Y:S01]  /*de30*/  MOV R140, R14 ;  /* 0x0000000e008c7202 */ /* 0x000fe20000000f00 */
[----:B------:R-:W-:Y:S01]  /*de40*/  IMAD.MOV.U32 R11, RZ, RZ, R15 ;  /* 0x000000ffff0b7224 */ /* 0x000fe200078e000f */
[----:B------:R-:W-:Y:S01]  /*de50*/  MOV R10, R12 ;  /* 0x0000000c000a7202 */ /* 0x000fe20000000f00 */
[-C--:B------:R-:W-:Y:S01]  /*de60*/  FMUL.FTZ R38, R38, R3.reuse ;  /* 0x0000000326267220 */ /* 0x080fe20000410000 */
        /* <DEDUP_REMOVED lines=26> */
[----:B------:R-:W-:Y:S02]  /*e010*/  FMUL.FTZ R60, R60, R8 ;  /* 0x000000083c3c7220 */ /* 0x000fe40000410000 */
[----:B------:R-:W-:Y:S01]  /*e020*/  IMAD.MOV.U32 R39, RZ, RZ, R11 ;  /* 0x000000ffff277224 */ /* 0x000fe200078e000b */
[C---:B------:R-:W-:Y:S01]  /*e030*/  HMMA.16816.F32 R200, R4.reuse, R22, R40 ;  /* 0x0000001604c8723c */ /* 0x040fe20000001828 */
[----:B------:R-:W2:Y:S01]  /*e040*/  LDSM.16.MT88.4 R20, [R207+0x1a000] ;  /* 0x01a00000cf14783b */ /* 0x000ea20000004200 */
[----:B------:R-:W-:Y:S01]  /*e050*/  MOV R36, R10 ;  /* 0x0000000a00247202 */ /* 0x000fe20000000f00 */
[----:B------:R-:W-:Y:S01]  /*e060*/  IMAD.MOV.U32 R11, RZ, RZ, R195 ;  /* 0x000000ffff0b7224 */ /* 0x000fe200078e00c3 */
[----:B------:R-:W-:Y:S01]  /*e070*/  MOV R10, R194 ;  /* 0x000000c2000a7202 */ /* 0x000fe20000000f00 */
[----:B------:R-:W-:Y:S01]  /*e080*/  FMUL.FTZ R61, R61, R8 ;  /* 0x000000083d3d7220 */ /* 0x000fe20000410000 */
[----:B------:R-:W-:Y:S01]  /*e090*/  MOV R38, R140 ;  /* 0x0000008c00267202 */ /* 0x000fe20000000f00 */
[----:B------:R-:W-:Y:S01]  /*e0a0*/  IMAD.MOV.U32 R43, RZ, RZ, R193 ;  /* 0x000000ffff2b7224 */ /* 0x000fe200078e00c1 */
[----:B------:R-:W-:Y:S01]  /*e0b0*/  MOV R42, R192 ;  /* 0x000000c0002a7202 */ /* 0x000fe20000000f00 */
[----:B---3--:R-:W-:Y:S01]  /*e0c0*/  HMMA.16816.F32 R196, R4, R12, R44 ;  /* 0x0000000c04c4723c */ /* 0x008fe2000000182c */
[-C--:B------:R-:W-:Y:S01]  /*e0d0*/  FMUL.FTZ R62, R62, R3.reuse ;  /* 0x000000033e3e7220 */ /* 0x080fe20000410000 */
[----:B------:R-:W-:Y:S01]  /*e0e0*/  MOV R40, R190 ;  /* 0x000000be00287202 */ /* 0x000fe20000000f00 */
[----:B------:R-:W-:-:S02]  /*e0f0*/  FMUL.FTZ R63, R63, R3 ;  /* 0x000000033f3f7220 */ /* 0x000fc40000410000 */
[-C--:B------:R-:W-:Y:S02]  /*e100*/  FMUL.FTZ R64, R64, R8.reuse ;  /* 0x0000000840407220 */ /* 0x080fe40000410000 */
[-C--:B------:R-:W-:Y:S01]  /*e110*/  FMUL.FTZ R65, R65, R8.reuse ;  /* 0x0000000841417220 */ /* 0x080fe20000410000 */
[C---:B------:R-:W-:Y:S01]  /*e120*/  HMMA.16816.F32 R192, R4.reuse, R14, R48 ;  /* 0x0000000e04c0723c */ /* 0x040fe20000001830 */
[----:B------:R-:W3:Y:S01]  /*e130*/  LDSM.16.MT88.4 R12, [R205+0x1c000] ;  /* 0x01c00000cd0c783b */ /* 0x000ee20000004200 */
[-C--:B------:R-:W-:Y:S02]  /*e140*/  FMUL.FTZ R66, R66, R3.reuse ;  /* 0x0000000342427220 */ /* 0x080fe40000410000 */
[----:B------:R-:W-:Y:S02]  /*e150*/  FMUL.FTZ R67, R67, R3 ;  /* 0x0000000343437220 */ /* 0x000fe40000410000 */
[----:B------:R-:W-:Y:S01]  /*e160*/  IMAD.MOV.U32 R41, RZ, RZ, R191 ;  /* 0x000000ffff297224 */ /* 0x000fe200078e00bf */
[----:B------:R-:W-:Y:S01]  /*e170*/  MOV R51, R179 ;  /* 0x000000b300337202 */ /* 0x000fe20000000f00 */
[----:B-1----:R-:W-:Y:S01]  /*e180*/  HMMA.16816.F32 R188, R4, R16, R52 ;  /* 0x0000001004bc723c */ /* 0x002fe20000001834 */
[----:B------:R-:W-:Y:S01]  /*e190*/  FMUL.FTZ R68, R68, R8 ;  /* 0x0000000844447220 */ /* 0x000fe20000410000 */
[----:B------:R-:W-:Y:S01]  /*e1a0*/  MOV R49, R174 ;  /* 0x000000ae00317202 */ /* 0x000fe20000000f00 */
[----:B------:R-:W-:-:S02]  /*e1b0*/  FMUL.FTZ R69, R69, R8 ;  /* 0x0000000845457220 */ /* 0x000fc40000410000 */
[-C--:B------:R-:W-:Y:S02]  /*e1c0*/  FMUL.FTZ R70, R70, R3.reuse ;  /* 0x0000000346467220 */ /* 0x080fe40000410000 */
[----:B------:R-:W-:Y:S01]  /*e1d0*/  FMUL.FTZ R71, R71, R3 ;  /* 0x0000000347477220 */ /* 0x000fe20000410000 */
[----:B------:R-:W-:Y:S01]  /*e1e0*/  HMMA.16816.F32 R184, R4, R18, R56 ;  /* 0x0000001204b8723c */ /* 0x000fe20000001838 */
[-C--:B------:R-:W-:Y:S01]  /*e1f0*/  FMUL.FTZ R72, R72, R8.reuse ;  /* 0x0000000848487220 */ /* 0x080fe20000410000 */
[----:B------:R-:W-:Y:S01]  /*e200*/  MOV R54, R183 ;  /* 0x000000b700367202 */ /* 0x000fe20000000f00 */
[----:B------:R-:W-:Y:S01]  /*e210*/  FMUL.FTZ R73, R73, R8 ;  /* 0x0000000849497220 */ /* 0x000fe20000410000 */
[----:B------:R-:W-:Y:S01]  /*e220*/  LDSM.16.MT88.4 R16, [R206+0x1c000] ;  /* 0x01c00000ce10783b */ /* 0x000fe20000004200 */
[-C--:B------:R-:W-:Y:S02]  /*e230*/  FMUL.FTZ R74, R74, R3.reuse ;  /* 0x000000034a4a7220 */ /* 0x080fe40000410000 */
[----:B------:R-:W-:Y:S01]  /*e240*/  FMUL.FTZ R75, R75, R3 ;  /* 0x000000034b4b7220 */ /* 0x000fe20000410000 */
[----:B------:R-:W-:Y:S01]  /*e250*/  MOV R57, R182 ;  /* 0x000000b600397202 */ /* 0x000fe20000000f00 */
[----:B------:R-:W-:Y:S01]  /*e260*/  IMAD.MOV.U32 R55, RZ, RZ, R181 ;  /* 0x000000ffff377224 */ /* 0x000fe200078e00b5 */
[----:B------:R-:W-:Y:S01]  /*e270*/  MOV R58, R9 ;  /* 0x00000009003a7202 */ /* 0x000fe20000000f00 */
[----:B------:R-:W-:-:S02]  /*e280*/  IMAD.MOV.U32 R56, RZ, RZ, R180 ;  /* 0x000000ffff387224 */ /* 0x000fc400078e00b4 */
[C---:B--2---:R-:W-:Y:S01]  /*e290*/  HMMA.16816.F32 R180, R4.reuse, R20, R60 ;  /* 0x0000001404b4723c */ /* 0x044fe2000000183c */
[----:B------:R-:W-:Y:S02]  /*e2a0*/  IMAD.MOV.U32 R53, RZ, RZ, R177 ;  /* 0x000000ffff357224 */ /* 0x000fe400078e00b1 */
[----:B------:R-:W-:Y:S01]  /*e2b0*/  IMAD.MOV.U32 R52, RZ, RZ, R11 ;  /* 0x000000ffff347224 */ /* 0x000fe200078e000b */
[----:B------:R-:W-:Y:S01]  /*e2c0*/  MOV R11, R175 ;  /* 0x000000af000b7202 */ /* 0x000fe20000000f00 */
[----:B------:R-:W-:Y:S02]  /*e2d0*/  IMAD.MOV.U32 R37, RZ, RZ, R141 ;  /* 0x000000ffff257224 */ /* 0x000fe400078e008d */
[----:B------:R-:W-:Y:S01]  /*e2e0*/  MOV R62, R178 ;  /* 0x000000b2003e7202 */ /* 0x000fe20000000f00 */
[----:B------:R-:W-:Y:S02]  /*e2f0*/  IMAD.MOV.U32 R63, RZ, RZ, R176 ;  /* 0x000000ffff3f7224 */ /* 0x000fe400078e00b0 */
[----:B------:R-:W-:Y:S01]  /*e300*/  HMMA.16816.F32 R176, R4, R22, R64 ;  /* 0x0000001604b0723c */ /* 0x000fe20000001840 */
[----:B------:R-:W1:Y:S01]  /*e310*/  LDSM.16.MT88.4 R20, [R208+0x1c000] ;  /* 0x01c00000d014783b */ /* 0x000e620000004200 */
[----:B------:R-:W-:-:S02]  /*e320*/  IMAD.MOV.U32 R48, RZ, RZ, R173 ;  /* 0x000000ffff307224 */ /* 0x000fc400078e00ad */
[----:B------:R-:W-:Y:S02]  /*e330*/  IMAD.MOV.U32 R50, RZ, RZ, R172 ;  /* 0x000000ffff327224 */ /* 0x000fe400078e00ac */
[-C--:B------:R-:W-:Y:S01]  /*e340*/  FMUL.FTZ R156, R156, R8.reuse ;  /* 0x000000089c9c7220 */ /* 0x080fe20000410000 */
[----:B------:R-:W-:Y:S01]  /*e350*/  MOV R64, R43 ;  /* 0x0000002b00407202 */ /* 0x000fe20000000f00 */
[C---:B---3--:R-:W-:Y:S01]  /*e360*/  HMMA.16816.F32 R140, R4.reuse, R12, R68 ;  /* 0x0000000c048c723c */ /* 0x048fe20000001844 */
[----:B------:R-:W-:Y:S01]  /*e370*/  FMUL.FTZ R157, R157, R8 ;  /* 0x000000089d9d7220 */ /* 0x000fe20000410000 */
[----:B------:R-:W-:Y:S01]  /*e380*/  MOV R43, R39 ;  /* 0x00000027002b7202 */ /* 0x000fe20000000f00 */
[-C--:B------:R-:W-:Y:S01]  /*e390*/  FMUL.FTZ R158, R158, R3.reuse ;  /* 0x000000039e9e7220 */ /* 0x080fe20000410000 */
[----:B------:R-:W-:Y:S01]  /*e3a0*/  MOV R39, R28 ;  /* 0x0000001c00277202 */ /* 0x000fe20000000f00 */
[----:B------:R-:W-:Y:S02]  /*e3b0*/  FMUL.FTZ R159, R159, R3 ;  /* 0x000000039f9f7220 */ /* 0x000fe40000410000 */
[-C--:B------:R-:W-:Y:S01]  /*e3c0*/  FMUL.FTZ R84, R84, R8.reuse ;  /* 0x0000000854547220 */ /* 0x080fe20000410000 */
[----:B------:R-:W-:Y:S01]  /*e3d0*/  HMMA.16816.F32 R172, R4, R14, R72 ;  /* 0x0000000e04ac723c */ /* 0x000fe20000001848 */
[----:B------:R-:W2:Y:S01]  /*e3e0*/  LDSM.16.MT88.4 R12, [R207+0x1c000] ;  /* 0x01c00000cf0c783b */ /* 0x000ea20000004200 */
[----:B------:R-:W-:Y:S01]  /*e3f0*/  FMUL.FTZ R85, R85, R8 ;  /* 0x0000000855557220 */ /* 0x000fe20000410000 */
[----:B------:R-:W-:Y:S01]  /*e400*/  MOV R71, R57 ;  /* 0x0000003900477202 */ /* 0x000fe20000000f00 */
[----:B------:R-:W-:-:S02]  /*e410*/  FMUL.FTZ R86, R86, R3 ;  /* 0x0000000356567220 */ /* 0x000fc40000410000 */
[-C--:B------:R-:W-:Y:S01]  /*e420*/  FMUL.FTZ R87, R87, R3.reuse ;  /* 0x0000000357577220 */ /* 0x080fe20000410000 */
[----:B------:R-:W-:Y:S01]  /*e430*/  MOV R75, R48 ;  /* 0x00000030004b7202 */ /* 0x000fe20000000f00 */
[-C--:B------:R-:W-:Y:S01]  /*e440*/  FMUL.FTZ R88, R88, R8.reuse ;  /* 0x0000000858587220 */ /* 0x080fe20000410000 */
[----:B------:R-:W-:Y:S01]  /*e450*/  HMMA.16816.F32 R244, R4, R26, R156 ;  /* 0x0000001a04f4723c */ /* 0x000fe2000000189c */
[-C--:B------:R-:W-:Y:S02]  /*e460*/  FMUL.FTZ R89, R89, R8.reuse ;  /* 0x0000000859597220 */ /* 0x080fe40000410000 */
[-C--:B------:R-:W-:Y:S02]  /*e470*/  FMUL.FTZ R90, R90, R3.reuse ;  /* 0x000000035a5a7220 */ /* 0x080fe40000410000 */
[----:B------:R-:W-:Y:S02]  /*e480*/  FMUL.FTZ R91, R91, R3 ;  /* 0x000000035b5b7220 */ /* 0x000fe40000410000 */
        /* <DEDUP_REMOVED lines=26> */
[C---:B------:R-:W-:Y:S01]  /*e630*/  HMMA.16816.F32 R152, R4.reuse, R24, R152 ;  /* 0x000000180498723c */ /* 0x040fe20000001898 */
[----:B------:R-:W-:Y:S01]  /*e640*/  FFMA.FTZ R9, R32, c[0x0][0x23c], -R2 ;  /* 0x00008f0020097a23 */ /* 0x000fe20000010802 */
[----:B------:R-:W-:Y:S01]  /*e650*/  LDSM.16.MT88.4 R24, [R207+0x1e000] ;  /* 0x01e00000cf18783b */ /* 0x000fe20000004200 */
[----:B------:R-:W-:Y:S02]  /*e660*/  IMAD.MOV.U32 R59, RZ, RZ, R10 ;  /* 0x000000ffff3b7224 */ /* 0x000fe400078e000a */
[-C--:B------:R-:W-:Y:S01]  /*e670*/  FMUL.FTZ R108, R108, R8.reuse ;  /* 0x000000086c6c7220 */ /* 0x080fe20000410000 */
[----:B------:R3:W4:Y:S01]  /*e680*/  MUFU.EX2 R60, R9 ;  /* 0x00000009003c7308 */ /* 0x0007220000000800 */
[-C--:B------:R-:W-:Y:S01]  /*e690*/  FMUL.FTZ R109, R109, R8.reuse ;  /* 0x000000086d6d7220 */ /* 0x080fe20000410000 */
[C---:B------:R-:W-:Y:S01]  /*e6a0*/  HMMA.16816.F32 R164, R4.reuse, R16, R76 ;  /* 0x0000001004a4723c */ /* 0x040fe2000000184c */
[----:B------:R-:W-:Y:S01]  /*e6b0*/  FMUL.FTZ R110, R110, R3 ;  /* 0x000000036e6e7220 */ /* 0x000fe20000410000 */
[----:B------:R-:W-:Y:S01]  /*e6c0*/  MOV R66, R59 ;  /* 0x0000003b00427202 */ /* 0x000fe20000000f00 */
[----:B------:R-:W-:Y:S01]  /*e6d0*/  FMUL.FTZ R111, R111, R3 ;  /* 0x000000036f6f7220 */ /* 0x000fe20000410000 */
[----:B------:R-:W-:Y:S01]  /*e6e0*/  MOV R59, R41 ;  /* 0x00000029003b7202 */ /* 0x000fe20000000f00 */
[-C--:B------:R-:W-:Y:S01]  /*e6f0*/  FMUL.FTZ R112, R112, R8.reuse ;  /* 0x0000000870707220 */ /* 0x080fe20000410000 */
[----:B------:R-:W-:Y:S01]  /*e700*/  MOV R41, R37 ;  /* 0x0000002500297202 */ /* 0x000fe20000000f00 */
[----:B------:R-:W-:Y:S01]  /*e710*/  FMUL.FTZ R113, R113, R8 ;  /* 0x0000000871717220 */ /* 0x000fe20000410000 */
[----:B------:R-:W-:Y:S01]  /*e720*/  HMMA.16816.F32 R148, R4, R18, R80 ;  /* 0x000000120494723c */ /* 0x000fe20000001850 */
[----:B------:R-:W5:Y:S01]  /*e730*/  LDSM.16.MT88.4 R16, [R205+0x1e000] ;  /* 0x01e00000cd10783b */ /* 0x000f620000004200 */
[-C--:B------:R-:W-:Y:S01]  /*e740*/  FMUL.FTZ R114, R114, R3.reuse ;  /* 0x0000000372727220 */ /* 0x080fe20000410000 */
[----:B------:R-:W-:Y:S01]  /*e750*/  MOV R37, R30 ;  /* 0x0000001e00257202 */ /* 0x000fe20000000f00 */
[----:B------:R-:W-:-:S02]  /*e760*/  FMUL.FTZ R115, R115, R3 ;  /* 0x0000000373737220 */ /* 0x000fc40000410000 */
[----:B---3--:R-:W-:Y:S02]  /*e770*/  FFMA.FTZ R9, R33, c[0x0][0x23c], -R2 ;  /* 0x00008f0021097a23 */ /* 0x008fe40000010802 */
[-C--:B------:R-:W-:Y:S01]  /*e780*/  FMUL.FTZ R116, R116, R8.reuse ;  /* 0x0000000874747220 */ /* 0x080fe20000410000 */
[C---:B-1----:R-:W-:Y:S01]  /*e790*/  HMMA.16816.F32 R108, R4.reuse, R20, R108 ;  /* 0x00000014046c723c */ /* 0x042fe2000000186c */
[-C--:B------:R-:W-:Y:S01]  /*e7a0*/  FMUL.FTZ R117, R117, R8.reuse ;  /* 0x0000000875757220 */ /* 0x080fe20000410000 */
[----:B------:R1:W3:Y:S01]  /*e7b0*/  MUFU.EX2 R74, R9 ;  /* 0x00000009004a7308 */ /* 0x0002e20000000800 */
        /* <DEDUP_REMOVED lines=8> */
[----:B------:R-:W-:Y:S01]  /*e840*/  IMAD.MOV.U32 R67, RZ, RZ, R58 ;  /* 0x000000ffff437224 */ /* 0x000fe200078e003a */
[C---:B--2---:R-:W-:Y:S01]  /*e850*/  HMMA.16816.F32 R44, R4.reuse, R12, R116 ;  /* 0x0000000c042c723c */ /* 0x044fe20000001874 */
[----:B------:R-:W-:Y:S02]  /*e860*/  IMAD.MOV.U32 R65, RZ, RZ, R40 ;  /* 0x000000ffff417224 */ /* 0x000fe400078e0028 */
[----:B-1----:R-:W-:Y:S01]  /*e870*/  FFMA.FTZ R9, R35, c[0x0][0x23c], -R2 ;  /* 0x00008f0023097a23 */ /* 0x002fe20000010802 */
[----:B------:R-:W-:Y:S01]  /*e880*/  MOV R35, R67 ;  /* 0x0000004300237202 */ /* 0x000fe20000000f00 */
[----:B------:R-:W-:Y:S01]  /*e890*/  IMAD.MOV.U32 R58, RZ, RZ, R42 ;  /* 0x000000ffff3a7224 */ /* 0x000fe200078e002a */
[----:B------:R-:W-:Y:S01]  /*e8a0*/  MOV R33, R65 ;  /* 0x0000004100217202 */ /* 0x000fe20000000f00 */
[----:B------:R-:W-:Y:S01]  /*e8b0*/  IMAD.MOV.U32 R40, RZ, RZ, R36 ;  /* 0x000000ffff287224 */ /* 0x000fe200078e0024 */
[----:B------:R1:W-:Y:S01]  /*e8c0*/  MUFU.EX2 R57, R9 ;  /* 0x0000000900397308 */ /* 0x0003e20000000800 */
[----:B------:R-:W-:Y:S01]  /*e8d0*/  IMAD.MOV.U32 R42, RZ, RZ, R38 ;  /* 0x000000ffff2a7224 */ /* 0x000fe200078e0026 */
[----:B------:R-:W-:Y:S01]  /*e8e0*/  HMMA.16816.F32 R120, R4, R14, R120 ;  /* 0x0000000e0478723c */ /* 0x000fe20000001878 */
[----:B------:R-:W-:Y:S01]  /*e8f0*/  IMAD.MOV.U32 R36, RZ, RZ, R31 ;  /* 0x000000ffff247224 */ /* 0x000fe200078e001f */
[----:B------:R-:W-:Y:S01]  /*e900*/  LDSM.16.MT88.4 R12, [R207+0x18800] ;  /* 0x01880000cf0c783b */ /* 0x000fe20000004200 */
[----:B------:R-:W-:Y:S01]  /*e910*/  IMAD.MOV.U32 R38, RZ, RZ, R29 ;  /* 0x000000ffff267224 */ /* 0x000fe200078e001d */
[----:B------:R-:W-:Y:S01]  /*e920*/  MOV R65, R50 ;  /* 0x0000003200417202 */ /* 0x000fe20000000f00 */
[----:B------:R-:W-:Y:S01]  /*e930*/  FFMA.FTZ R10, R34, c[0x0][0x23c], -R2 ;  /* 0x00008f00220a7a23 */ /* 0x000fe20000010802 */
[----:B------:R-:W2:Y:S01]  /*e940*/  LDSM.16.MT88.4 R28, [R208+0x18800] ;  /* 0x01880000d01c783b */ /* 0x000ea20000004200 */
[----:B------:R-:W-:-:S02]  /*e950*/  IMAD.MOV.U32 R61, RZ, RZ, R56 ;  /* 0x000000ffff3d7224 */ /* 0x000fc400078e0038 */
[----:B------:R3:W2:Y:S01]  /*e960*/  MUFU.EX2 R73, R10 ;  /* 0x0000000a00497308 */ /* 0x0006a20000000800 */
[-C--:B------:R-:W-:Y:S02]  /*e970*/  FMUL.FTZ R100, R100, R8.reuse ;  /* 0x0000000864647220 */ /* 0x080fe40000410000 */
[----:B------:R-:W-:Y:S02]  /*e980*/  FMUL.FTZ R101, R101, R8 ;  /* 0x0000000865657220 */ /* 0x000fe40000410000 */
[----:B-1----:R-:W-:Y:S01]  /*e990*/  FFMA.FTZ R9, R135, c[0x0][0x23c], -R0 ;  /* 0x00008f0087097a23 */ /* 0x002fe20000010800 */
[----:B------:R-:W-:Y:S01]  /*e9a0*/  MOV R135, R171 ;  /* 0x000000ab00877202 */ /* 0x000fe20000000f00 */
[-C--:B------:R-:W-:Y:S02]  /*e9b0*/  FMUL.FTZ R102, R102, R3.reuse ;  /* 0x0000000366667220 */ /* 0x080fe40000410000 */
[----:B------:R1:W-:Y:S01]  /*e9c0*/  MUFU.EX2 R72, R9 ;  /* 0x0000000900487308 */ /* 0x0003e20000000800 */
[----:B------:R-:W-:-:S02]  /*e9d0*/  FMUL.FTZ R103, R103, R3 ;  /* 0x0000000367677220 */ /* 0x000fc40000410000 */
[-C--:B------:R-:W-:Y:S02]  /*e9e0*/  FMUL.FTZ R104, R104, R8.reuse ;  /* 0x0000000868687220 */ /* 0x080fe40000410000 */
[----:B------:R-:W-:Y:S02]  /*e9f0*/  FMUL.FTZ R105, R105, R8 ;  /* 0x0000000869697220 */ /* 0x000fe40000410000 */
[----:B---3--:R-:W-:Y:S01]  /*ea00*/  FFMA.FTZ R10, R134, c[0x0][0x23c], -R0 ;  /* 0x00008f00860a7a23 */ /* 0x008fe20000010800 */
[----:B----4-:R-:W-:Y:S01]  /*ea10*/  MOV R134, R60 ;  /* 0x0000003c00867202 */ /* 0x010fe20000000f00 */
[-C--:B------:R-:W-:Y:S01]  /*ea20*/  FMUL.FTZ R106, R106, R3.reuse ;  /* 0x000000036a6a7220 */ /* 0x080fe20000410000 */
[----:B-----5:R-:W-:Y:S01]  /*ea30*/  HMMA.16816.F32 R100, R4, R16, R100 ;  /* 0x000000100464723c */ /* 0x020fe20000001864 */
[----:B------:R-:W-:Y:S02]  /*ea40*/  FMUL.FTZ R107, R107, R3 ;  /* 0x000000036b6b7220 */ /* 0x000fe40000410000 */
[----:B------:R-:W3:Y:S01]  /*ea50*/  MUFU.EX2 R10, R10 ;  /* 0x0000000a000a7308 */ /* 0x000ee20000000800 */
[----:B------:R-:W-:-:S02]  /*ea60*/  FMUL.FTZ R124, R124, R8 ;  /* 0x000000087c7c7220 */ /* 0x000fc40000410000 */
[----:B-1----:R-:W-:Y:S02]  /*ea70*/  FFMA.FTZ R9, R169, c[0x0][0x23c], -R0 ;  /* 0x00008f00a9097a23 */ /* 0x002fe40000010800 */
[-C--:B------:R-:W-:Y:S01]  /*ea80*/  FMUL.FTZ R125, R125, R8.reuse ;  /* 0x000000087d7d7220 */ /* 0x080fe20000410000 */
[----:B------:R-:W-:Y:S01]  /*ea90*/  HMMA.16816.F32 R104, R4, R18, R104 ;  /* 0x000000120468723c */ /* 0x000fe20000001868 */
[-C--:B------:R-:W-:Y:S01]  /*eaa0*/  FMUL.FTZ R126, R126, R3.reuse ;  /* 0x000000037e7e7220 */ /* 0x080fe20000410000 */
[----:B------:R1:W-:Y:S01]  /*eab0*/  MUFU.EX2 R56, R9 ;  /* 0x0000000900387308 */ /* 0x0003e20000000800 */
[----:B------:R-:W-:Y:S01]  /*eac0*/  FMUL.FTZ R127, R127, R3 ;  /* 0x000000037f7f7220 */ /* 0x000fe20000410000 */
[----:B------:R-:W-:Y:S01]  /*ead0*/  LDSM.16.MT88.4 R16, [R206+0x18800] ;  /* 0x01880000ce10783b */ /* 0x000fe20000004200 */
[-C--:B------:R-:W-:Y:S02]  /*eae0*/  FMUL.FTZ R128, R128, R8.reuse ;  /* 0x0000000880807220 */ /* 0x080fe40000410000 */
[----:B------:R-:W-:-:S02]  /*eaf0*/  FMUL.FTZ R129, R129, R8 ;  /* 0x0000000881817220 */ /* 0x000fc40000410000 */
[-C--:B------:R-:W-:Y:S01]  /*eb00*/  FMUL.FTZ R130, R130, R3.reuse ;  /* 0x0000000382827220 */ /* 0x080fe20000410000 */
[C---:B------:R-:W-:Y:S01]  /*eb10*/  HMMA.16816.F32 R124, R4.reuse, R24, R124 ;  /* 0x00000018047c723c */ /* 0x040fe2000000187c */
[----:B------:R-:W-:Y:S02]  /*eb20*/  FMUL.FTZ R131, R131, R3 ;  /* 0x0000000383837220 */ /* 0x000fe40000410000 */
[----:B------:R-:W-:Y:S02]  /*eb30*/  IMAD.MOV.U32 R32, RZ, RZ, R64 ;  /* 0x000000ffff207224 */ /* 0x000fe400078e0040 */
[----:B------:R-:W-:Y:S02]  /*eb40*/  IMAD.MOV.U32 R34, RZ, RZ, R66 ;  /* 0x000000ffff227224 */ /* 0x000fe400078e0042 */
[----:B------:R-:W-:Y:S01]  /*eb50*/  IMAD.MOV.U32 R64, RZ, RZ, R49 ;  /* 0x000000ffff407224 */ /* 0x000fe200078e0031 */
[----:B------:R-:W-:Y:S01]  /*eb60*/  HMMA.16816.F32 R128, R4, R26, R128 ;  /* 0x0000001a0480723c */ /* 0x000fe20000001880 */
[----:B-1----:R-:W-:Y:S01]  /*eb70*/  FFMA.FTZ R9, R168, c[0x0][0x23c], -R0 ;  /* 0x00008f00a8097a23 */ /* 0x002fe20000010800 */
[----:B------:R-:W1:Y:S01]  /*eb80*/  LDSM.16.MT88.4 R24, [R205+0x1a800] ;  /* 0x01a80000cd18783b */ /* 0x000e620000004200 */
[----:B------:R-:W-:-:S02]  /*eb90*/  IMAD.MOV.U32 R66, RZ, RZ, R51 ;  /* 0x000000ffff427224 */ /* 0x000fc400078e0033 */
[----:B------:R-:W4:Y:S01]  /*eba0*/  MUFU.EX2 R60, R9 ;  /* 0x00000009003c7308 */ /* 0x000f220000000800 */
[----:B------:R-:W-:Y:S01]  /*ebb0*/  IMAD.MOV.U32 R67, RZ, RZ, R52 ;  /* 0x000000ffff437224 */ /* 0x000fe200078e0034 */
[----:B------:R-:W-:Y:S02]  /*ebc0*/  F2FP.PACK_AB R4, R74, R134 ;  /* 0x000000864a04723e */ /* 0x000fe400000000ff */
[----:B--2---:R-:W-:Y:S02]  /*ebd0*/  F2FP.PACK_AB R6, R57, R73 ;  /* 0x000000493906723e */ /* 0x004fe400000000ff */
[----:B---3--:R-:W-:Y:S02]  /*ebe0*/  F2FP.PACK_AB R5, R72, R10 ;  /* 0x0000000a4805723e */ /* 0x008fe400000000ff */
[----:B----4-:R-:W-:Y:S01]  /*ebf0*/  F2FP.PACK_AB R7, R60, R56 ;  /* 0x000000383c07723e */ /* 0x010fe200000000ff */
[----:B------:R-:W-:-:S06]  /*ec00*/  FFMA.FTZ R9, R250, c[0x0][0x23c], -R2 ;  /* 0x00008f00fa097a23 */ /* 0x000fcc0000010802 */
[C---:B------:R-:W-:Y:S08]  /*ec10*/  HMMA.16816.F32 R136, R4.reuse, R20, R136 ;  /* 0x000000140488723c */ /* 0x040ff00000001888 */
[C---:B------:R-:W-:Y:S01]  /*ec20*/  HMMA.16816.F32 R36, R4.reuse, R22, R36 ;  /* 0x000000160424723c */ /* 0x040fe20000001824 */
[----:B------:R-:W2:Y:S07]  /*ec30*/  LDSM.16.MT88.4 R20, [R206+0x1a800] ;  /* 0x01a80000ce14783b */ /* 0x000eae0000004200 */
[C---:B------:R-:W-:Y:S07]  /*ec40*/  HMMA.16816.F32 R48, R4.reuse, R30, R244 ;  /* 0x0000001e0430723c */ /* 0x040fee00000018f4 */
[----:B------:R-:W-:Y:S01]  /*ec50*/  IMAD.MOV.U32 R246, RZ, RZ, R53 ;  /* 0x000000fffff67224 */ /* 0x000fe200078e0035 */
[----:B------:R-:W-:Y:S01]  /*ec60*/  MOV R245, R54 ;  /* 0x0000003600f57202 */ /* 0x000fe20000000f00 */
[----:B------:R-:W-:Y:S01]  /*ec70*/  IMAD.MOV.U32 R244, RZ, RZ, R55 ;  /* 0x000000fffff47224 */ /* 0x000fe200078e0037 */
[----:B------:R-:W-:Y:S01]  /*ec80*/  HMMA.16816.F32 R160, R4, R12, R160 ;  /* 0x0000000c04a0723c */ /* 0x000fe200000018a0 */
[----:B------:R-:W-:Y:S01]  /*ec90*/  MOV R247, R10 ;  /* 0x0000000a00f77202 */ /* 0x000fe20000000f00 */
[----:B------:R-:W-:-:S06]  /*eca0*/  IMAD.MOV.U32 R10, RZ, RZ, R61 ;  /* 0x000000ffff0a7224 */ /* 0x000fcc00078e003d */
[C---:B------:R-:W-:Y:S01]  /*ecb0*/  HMMA.16816.F32 R52, R4.reuse, R14, R240 ;  /* 0x0000000e0434723c */ /* 0x040fe200000018f0 */
[----:B------:R-:W3:Y:S06]  /*ecc0*/  LDSM.16.MT88.4 R12, [R207+0x1a800] ;  /* 0x01a80000cf0c783b */ /* 0x000eec0000004200 */
[----:B------:R-:W-:Y:S01]  /*ecd0*/  MOV R243, R71 ;  /* 0x0000004700f37202 */ /* 0x000fe20000000f00 */
[----:B------:R-:W-:Y:S01]  /*ece0*/  IMAD.MOV.U32 R241, RZ, RZ, R63 ;  /* 0x000000fffff17224 */ /* 0x000fe200078e003f */
[----:B-1----:R-:W-:Y:S01]  /*ecf0*/  HMMA.16816.F32 R68, R4, R26, R200 ;  /* 0x0000001a0444723c */ /* 0x002fe200000018c8 */
[----:B------:R-:W-:-:S02]  /*ed00*/  MOV R242, R62 ;  /* 0x0000003e00f27202 */ /* 0x000fc40000000f00 */
[----:B------:R-:W-:-:S04]  /*ed10*/  MOV R240, R60 ;  /* 0x0000003c00f07202 */ /* 0x000fc80000000f00 */
[----:B------:R-:W-:Y:S01]  /*ed20*/  IMAD.MOV.U32 R203, RZ, RZ, R57 ;  /* 0x000000ffffcb7224 */ /* 0x000fe200078e0039 */
[----:B------:R-:W-:Y:S01]  /*ed30*/  MOV R202, R58 ;  /* 0x0000003a00ca7202 */ /* 0x000fe20000000f00 */
[----:B------:R-:W-:Y:S01]  /*ed40*/  IMAD.MOV.U32 R201, RZ, RZ, R59 ;  /* 0x000000ffffc97224 */ /* 0x000fe200078e003b */
[----:B------:R-:W-:Y:S01]  /*ed50*/  MOV R200, R56 ;  /* 0x0000003800c87202 */ /* 0x000fe20000000f00 */
[C---:B------:R-:W-:Y:S01]  /*ed60*/  HMMA.16816.F32 R60, R4.reuse, R24, R236 ;  /* 0x00000018043c723c */ /* 0x040fe200000018ec */
[----:B------:R-:W1:Y:S06]  /*ed70*/  LDSM.16.MT88.4 R24, [R206+0x1c800] ;  /* 0x01c80000ce18783b */ /* 0x000e6c0000004200 */
[----:B------:R-:W-:Y:S01]  /*ed80*/  IMAD.MOV.U32 R237, RZ, RZ, R64 ;  /* 0x000000ffffed7224 */ /* 0x000fe200078e0040 */
[----:B--2---:R-:W-:Y:S01]  /*ed90*/  HMMA.16816.F32 R56, R4, R20, R196 ;  /* 0x000000140438723c */ /* 0x004fe200000018c4 */
[----:B------:R-:W-:Y:S01]  /*eda0*/  MOV R238, R65 ;  /* 0x0000004100ee7202 */ /* 0x000fe20000000f00 */
[----:B------:R-:W-:Y:S01]  /*edb0*/  IMAD.MOV.U32 R239, RZ, RZ, R66 ;  /* 0x000000ffffef7224 */ /* 0x000fe200078e0042 */
[----:B------:R-:W-:-:S04]  /*edc0*/  MOV R236, R75 ;  /* 0x0000004b00ec7202 */ /* 0x000fc80000000f00 */
[----:B------:R-:W-:Y:S01]  /*edd0*/  MOV R196, R67 ;  /* 0x0000004300c47202 */ /* 0x000fe20000000f00 */
[----:B------:R-:W-:Y:S01]  /*ede0*/  HMMA.16816.F32 R144, R4, R16, R144 ;  /* 0x000000100490723c */ /* 0x000fe20000001890 */
[----:B------:R-:W-:Y:S01]  /*edf0*/  IMAD.MOV.U32 R199, RZ, RZ, R73 ;  /* 0x000000ffffc77224 */ /* 0x000fe200078e0049 */
[----:B------:R-:W-:Y:S01]  /*ee00*/  MOV R198, R72 ;  /* 0x0000004800c67202 */ /* 0x000fe20000000f00 */
[----:B------:R-:W-:-:S05]  /*ee10*/  IMAD.MOV.U32 R197, RZ, RZ, R74 ;  /* 0x000000ffffc57224 */ /* 0x000fca00078e004a */
[C---:B------:R-:W-:Y:S01]  /*ee20*/  HMMA.16816.F32 R64, R4.reuse, R22, R192 ;  /* 0x000000160440723c */ /* 0x040fe200000018c0 */
[----:B------:R-:W2:Y:S06]  /*ee30*/  LDSM.16.MT88.4 R20, [R208+0x1c800] ;  /* 0x01c80000d014783b */ /* 0x000eac0000004200 */
[----:B------:R-:W-:Y:S01]  /*ee40*/  IMAD.MOV.U32 R195, RZ, RZ, R252 ;  /* 0x000000ffffc37224 */ /* 0x000fe200078e00fc */
[C---:B---3--:R-:W-:Y:S01]  /*ee50*/  HMMA.16816.F32 R76, R4.reuse, R12, R180 ;  /* 0x0000000c044c723c */ /* 0x048fe200000018b4 */
[----:B------:R3:W-:Y:S01]  /*ee60*/  MUFU.EX2 R183, R9 ;  /* 0x0000000900b77308 */ /* 0x0007e20000000800 */
[----:B------:R-:W-:Y:S01]  /*ee70*/  IMAD.MOV.U32 R194, RZ, RZ, R170 ;  /* 0x000000ffffc27224 */ /* 0x000fe200078e00aa */
[----:B------:R-:W-:Y:S01]  /*ee80*/  MOV R193, R197 ;  /* 0x000000c500c17202 */ /* 0x000fe20000000f00 */
[----:B------:R-:W-:Y:S01]  /*ee90*/  IMAD.MOV.U32 R192, RZ, RZ, R196 ;  /* 0x000000ffffc07224 */ /* 0x000fe200078e00c4 */
[----:B------:R-:W-:Y:S01]  /*eea0*/  MOV R197, R201 ;  /* 0x000000c900c57202 */ /* 0x000fe20000000f00 */
[----:B------:R-:W-:Y:S01]  /*eeb0*/  IMAD.MOV.U32 R196, RZ, RZ, R200 ;  /* 0x000000ffffc47224 */ /* 0x000fe200078e00c8 */
[----:B------:R-:W-:Y:S01]  /*eec0*/  MOV R201, R241 ;  /* 0x000000f100c97202 */ /* 0x000fe20000000f00 */
[C---:B------:R-:W-:Y:S01]  /*eed0*/  HMMA.16816.F32 R84, R4.reuse, R14, R176 ;  /* 0x0000000e0454723c */ /* 0x040fe200000018b0 */
[----:B------:R-:W4:Y:S01]  /*eee0*/  LDSM.16.MT88.4 R12, [R207+0x1c800] ;  /* 0x01c80000cf0c783b */ /* 0x000f220000004200 */
[----:B------:R-:W-:Y:S01]  /*eef0*/  IMAD.MOV.U32 R200, RZ, RZ, R240 ;  /* 0x000000ffffc87224 */ /* 0x000fe200078e00f0 */
[----:B------:R-:W-:Y:S01]  /*ef00*/  MOV R241, R245 ;  /* 0x000000f500f17202 */ /* 0x000fe20000000f00 */
[----:B------:R-:W-:Y:S01]  /*ef10*/  IMAD.MOV.U32 R240, RZ, RZ, R244 ;  /* 0x000000fffff07224 */ /* 0x000fe200078e00f4 */
[----:B------:R-:W-:Y:S01]  /*ef20*/  MOV R245, R35 ;  /* 0x0000002300f57202 */ /* 0x000fe20000000f00 */
[----:B------:R-:W-:Y:S01]  /*ef30*/  IMAD.MOV.U32 R244, RZ, RZ, R134 ;  /* 0x000000fffff47224 */ /* 0x000fe200078e0086 */
[----:B------:R-:W-:Y:S01]  /*ef40*/  MOV R178, R241 ;  /* 0x000000f100b27202 */ /* 0x000fe20000000f00 */
[----:B------:R-:W-:Y:S01]  /*ef50*/  HMMA.16816.F32 R40, R4, R18, R40 ;  /* 0x000000120428723c */ /* 0x000fe20000001828 */
[----:B------:R-:W5:Y:S01]  /*ef60*/  LDSM.16.MT88.4 R16, [R208+0x1a800] ;  /* 0x01a80000d010783b */ /* 0x000f620000004200 */
[----:B---3--:R-:W-:-:S02]  /*ef70*/  FFMA.FTZ R9, R251, c[0x0][0x23c], -R2 ;  /* 0x00008f00fb097a23 */ /* 0x008fc40000010802 */
[----:B------:R-:W-:Y:S02]  /*ef80*/  IMAD.MOV.U32 R134, RZ, RZ, R32 ;  /* 0x000000ffff867224 */ /* 0x000fe400078e0020 */
[----:B------:R3:W2:Y:S01]  /*ef90*/  MUFU.EX2 R252, R9 ;  /* 0x0000000900fc7308 */ /* 0x0006a20000000800 */
[----:B------:R-:W-:Y:S01]  /*efa0*/  IMAD.MOV.U32 R182, RZ, RZ, R201 ;  /* 0x000000ffffb67224 */ /* 0x000fe200078e00c9 */
[----:B------:R-:W-:Y:S01]  /*efb0*/  HMMA.16816.F32 R152, R4, R28, R152 ;  /* 0x0000001c0498723c */ /* 0x000fe20000001898 */
[----:B------:R-:W5:Y:S01]  /*efc0*/  LDSM.16.MT88.4 R28, [R205+0x1c800] ;  /* 0x01c80000cd1c783b */ /* 0x000f620000004200 */
[----:B------:R-:W-:-:S06]  /*efd0*/  IMAD.MOV.U32 R179, RZ, RZ, R240 ;  /* 0x000000ffffb37224 */ /* 0x000fcc00078e00f0 */
[----:B-1----:R-:W-:Y:S01]  /*efe0*/  HMMA.16816.F32 R164, R4, R24, R164 ;  /* 0x0000001804a4723c */ /* 0x002fe200000018a4 */
[----:B---3--:R-:W-:-:S07]  /*eff0*/  FFMA.FTZ R9, R248, c[0x0][0x23c], -R2 ;  /* 0x00008f00f8097a23 */ /* 0x008fce0000010802 */
[C---:B--2---:R-:W-:Y:S01]  /*f000*/  HMMA.16816.F32 R116, R4.reuse, R22, R88 ;  /* 0x000000160474723c */ /* 0x044fe20000001858 */
[----:B------:R1:W-:Y:S07]  /*f010*/  MUFU.EX2 R250, R9 ;  /* 0x0000000900fa7308 */ /* 0x0003ee0000000800 */
[C---:B------:R-:W-:Y:S01]  /*f020*/  HMMA.16816.F32 R148, R4.reuse, R26, R148 ;  /* 0x0000001a0494723c */ /* 0x040fe20000001894 */
[----:B------:R-:W-:Y:S07]  /*f030*/  LDSM.16.MT88.4 R24, [R206+0x1e800] ;  /* 0x01e80000ce18783b */ /* 0x000fee0000004200 */
[----:B----4-:R-:W-:Y:S01]  /*f040*/  HMMA.16816.F32 R88, R4, R12, R92 ;  /* 0x0000000c0458723c */ /* 0x010fe2000000185c */
[----:B-1----:R-:W-:-:S04]  /*f050*/  FFMA.FTZ R9, R249, c[0x0][0x23c], -R2 ;  /* 0x00008f00f9097a23 */ /* 0x002fc80000010802 */
[----:B------:R1:W2:Y:S02]  /*f060*/  MUFU.EX2 R251, R9 ;  /* 0x0000000900fb7308 */ /* 0x0002a40000000800 */
[----:B------:R-:W-:Y:S01]  /*f070*/  MOV R95, R134 ;  /* 0x00000086005f7202 */ /* 0x000fe20000000f00 */
[C---:B------:R-:W-:Y:S01]  /*f080*/  HMMA.16816.F32 R96, R4.reuse, R14, R96 ;  /* 0x0000000e0460723c */ /* 0x040fe20000001860 */
[----:B------:R-:W3:Y:S07]  /*f090*/  LDSM.16.MT88.4 R12, [R207+0x1e800] ;  /* 0x01e80000cf0c783b */ /* 0x000eee0000004200 */
[----:B-----5:R-:W-:Y:S01]  /*f0a0*/  HMMA.16816.F32 R72, R4, R16, R188 ;  /* 0x000000100448723c */ /* 0x020fe200000018bc */
[----:B-1----:R-:W-:-:S06]  /*f0b0*/  FFMA.FTZ R9, R194, c[0x0][0x23c], -R0 ;  /* 0x00008f00c2097a23 */ /* 0x002fcc0000010800 */
[----:B------:R-:W-:Y:S01]  /*f0c0*/  MOV R191, R195 ;  /* 0x000000c300bf7202 */ /* 0x000fe20000000f00 */
[C---:B------:R-:W-:Y:S01]  /*f0d0*/  HMMA.16816.F32 R80, R4.reuse, R18, R184 ;  /* 0x000000120450723c */ /* 0x040fe200000018b8 */
[----:B------:R-:W1:Y:S01]  /*f0e0*/  LDSM.16.MT88.4 R16, [R205+0x1e800] ;  /* 0x01e80000cd10783b */ /* 0x000e620000004200 */
[----:B------:R4:W-:Y:S01]  /*f0f0*/  MUFU.EX2 R249, R9 ;  /* 0x0000000900f97308 */ /* 0x0009e20000000800 */
[----:B------:R-:W-:Y:S01]  /*f100*/  IMAD.MOV.U32 R194, RZ, RZ, R198 ;  /* 0x000000ffffc27224 */ /* 0x000fe200078e00c6 */
[----:B------:R-:W-:Y:S01]  /*f110*/  MOV R195, R199 ;  /* 0x000000c700c37202 */ /* 0x000fe20000000f00 */
[----:B------:R-:W-:Y:S01]  /*f120*/  IMAD.MOV.U32 R198, RZ, RZ, R202 ;  /* 0x000000ffffc67224 */ /* 0x000fe200078e00ca */
[----:B------:R-:W-:Y:S01]  /*f130*/  MOV R199, R203 ;  /* 0x000000cb00c77202 */ /* 0x000fe20000000f00 */
[----:B------:R-:W-:Y:S01]  /*f140*/  IMAD.MOV.U32 R202, RZ, RZ, R242 ;  /* 0x000000ffffca7224 */ /* 0x000fe200078e00f2 */
[C---:B------:R-:W-:Y:S01]  /*f150*/  HMMA.16816.F32 R156, R4.reuse, R20, R156 ;  /* 0x00000014049c723c */ /* 0x040fe2000000189c */
        /* <DEDUP_REMOVED lines=8> */
[----:B------:R-:W-:Y:S01]  /*f1e0*/  LDSM.16.MT88.4 R32, [R205+0x19000] ;  /* 0x01900000cd20783b */ /* 0x000fe20000004200 */
[----:B----4-:R-:W-:Y:S01]  /*f1f0*/  FFMA.FTZ R9, R191, c[0x0][0x23c], -R0 ;  /* 0x00008f00bf097a23 */ /* 0x010fe20000010800 */
[----:B------:R-:W-:Y:S01]  /*f200*/  MOV R188, R196 ;  /* 0x000000c400bc7202 */ /* 0x000fe20000000f00 */
[----:B------:R-:W-:Y:S01]  /*f210*/  IMAD.MOV.U32 R189, RZ, RZ, R195 ;  /* 0x000000ffffbd7224 */ /* 0x000fe200078e00c3 */
[----:B------:R-:W-:Y:S01]  /*f220*/  MOV R187, R197 ;  /* 0x000000c500bb7202 */ /* 0x000fe20000000f00 */
[----:B------:R4:W1:Y:S01]  /*f230*/  MUFU.EX2 R248, R9 ;  /* 0x0000000900f87308 */ /* 0x0008620000000800 */
[----:B------:R-:W-:Y:S01]  /*f240*/  MOV R185, R199 ;  /* 0x000000c700b97202 */ /* 0x000fe20000000f00 */
[----:B------:R-:W-:Y:S01]  /*f250*/  HMMA.16816.F32 R168, R4, R30, R172 ;  /* 0x0000001e04a8723c */ /* 0x000fe200000018ac */
[----:B------:R-:W-:Y:S01]  /*f260*/  LDSM.16.MT88.4 R28, [R205+0x1b000] ;  /* 0x01b00000cd1c783b */ /* 0x000fe20000004200 */
[----:B------:R-:W-:Y:S01]  /*f270*/  MOV R191, R193 ;  /* 0x000000c100bf7202 */ /* 0x000fe20000000f00 */
[----:B------:R-:W-:Y:S01]  /*f280*/  IMAD.MOV.U32 R176, RZ, RZ, R243 ;  /* 0x000000ffffb07224 */ /* 0x000fe200078e00f3 */
[----:B------:R-:W-:-:S02]  /*f290*/  MOV R190, R194 ;  /* 0x000000c200be7202 */ /* 0x000fc40000000f00 */
[----:B------:R-:W-:Y:S01]  /*f2a0*/  MOV R184, R200 ;  /* 0x000000c800b87202 */ /* 0x000fe20000000f00 */
[----:B------:R-:W-:Y:S01]  /*f2b0*/  IMAD.MOV.U32 R173, RZ, RZ, R246 ;  /* 0x000000ffffad7224 */ /* 0x000fe200078e00f6 */
[C---:B---3--:R-:W-:Y:S01]  /*f2c0*/  HMMA.16816.F32 R124, R4.reuse, R12, R124 ;  /* 0x0000000c047c723c */ /* 0x048fe2000000187c */
[----:B------:R-:W-:Y:S02]  /*f2d0*/  MOV R175, R244 ;  /* 0x000000f400af7202 */ /* 0x000fe40000000f00 */
[----:B------:R-:W-:Y:S02]  /*f2e0*/  MOV R174, R245 ;  /* 0x000000f500ae7202 */ /* 0x000fe40000000f00 */
[----:B------:R-:W-:Y:S01]  /*f2f0*/  MOV R172, R247 ;  /* 0x000000f700ac7202 */ /* 0x000fe20000000f00 */
[----:B----4-:R-:W-:Y:S01]  /*f300*/  FFMA.FTZ R9, R135, c[0x0][0x23c], -R0 ;  /* 0x00008f0087097a23 */ /* 0x010fe20000010800 */
[----:B------:R-:W-:Y:S01]  /*f310*/  MOV R181, R202 ;  /* 0x000000ca00b57202 */ /* 0x000fe20000000f00 */
[----:B------:R-:W-:Y:S01]  /*f320*/  HMMA.16816.F32 R128, R4, R14, R128 ;  /* 0x0000000e0480723c */ /* 0x000fe20000001880 */
[----:B------:R-:W3:Y:S01]  /*f330*/  LDSM.16.MT88.4 R12, [R207+0x19000] ;  /* 0x01900000cf0c783b */ /* 0x000ee20000004200 */
[----:B------:R4:W-:Y:S01]  /*f340*/  MUFU.EX2 R135, R9 ;  /* 0x0000000900877308 */ /* 0x0009e20000000800 */
[----:B------:R-:W-:-:S02]  /*f350*/  MOV R180, R203 ;  /* 0x000000cb00b47202 */ /* 0x000fc40000000f00 */
[----:B------:R-:W-:-:S03]  /*f360*/  MOV R177, R242 ;  /* 0x000000f200b17202 */ /* 0x000fc60000000f00 */
[C---:B-1----:R-:W-:Y:S08]  /*f370*/  HMMA.16816.F32 R100, R4.reuse, R16, R100 ;  /* 0x000000100464723c */ /* 0x042ff00000001864 */
[----:B------:R-:W-:Y:S01]  /*f380*/  HMMA.16816.F32 R104, R4, R18, R104 ;  /* 0x000000120468723c */ /* 0x000fe20000001868 */
[----:B------:R-:W1:Y:S01]  /*f390*/  LDSM.16.MT88.4 R16, [R206+0x19000] ;  /* 0x01900000ce10783b */ /* 0x000e620000004200 */
[----:B----4-:R-:W-:-:S04]  /*f3a0*/  FFMA.FTZ R9, R192, c[0x0][0x23c], -R0 ;  /* 0x00008f00c0097a23 */ /* 0x010fc80000010800 */
[----:B------:R4:W1:Y:S02]  /*f3b0*/  MUFU.EX2 R134, R9 ;  /* 0x0000000900867308 */ /* 0x0008640000000800 */
[C---:B------:R-:W-:Y:S08]  /*f3c0*/  HMMA.16816.F32 R108, R4.reuse, R24, R108 ;  /* 0x00000018046c723c */ /* 0x040ff0000000186c */
[----:B------:R-:W-:Y:S01]  /*f3d0*/  HMMA.16816.F32 R112, R4, R26, R112 ;  /* 0x0000001a0470723c */ /* 0x000fe20000001870 */
[----:B------:R-:W-:Y:S01]  /*f3e0*/  LDSM.16.MT88.4 R24, [R208+0x19000] ;  /* 0x01900000d018783b */ /* 0x000fe20000004200 */
[----:B----4-:R-:W-:-:S06]  /*f3f0*/  IMAD.MOV.U32 R9, RZ, RZ, R177 ;  /* 0x000000ffff097224 */ /* 0x010fcc00078e00b1 */
[----:B-----5:R-:W-:Y:S01]  /*f400*/  HMMA.16816.F32 R44, R4, R20, R44 ;  /* 0x00000014042c723c */ /* 0x020fe2000000182c */
[----:B------:R-:W-:-:S07]  /*f410*/  FFMA.FTZ R9, R9, c[0x0][0x23c], -R2 ;  /* 0x00008f0009097a23 */ /* 0x000fce0000010802 */
[----:B------:R-:W-:Y:S01]  /*f420*/  HMMA.16816.F32 R120, R4, R22, R120 ;  /* 0x000000160478723c */ /* 0x000fe20000001878 */
[----:B------:R-:W-:Y:S06]  /*f430*/  LDSM.16.MT88.4 R20, [R206+0x1b000] ;  /* 0x01b00000ce14783b */ /* 0x000fec0000004200 */
[----:B------:R-:W-:Y:S02]  /*f440*/  F2FP.PACK_AB R4, R252, R183 ;  /* 0x000000b7fc04723e */ /* 0x000fe400000000ff */
[----:B--2---:R-:W-:Y:S02]  /*f450*/  F2FP.PACK_AB R6, R251, R250 ;  /* 0x000000fafb06723e */ /* 0x004fe400000000ff */
[----:B------:R-:W-:-:S02]  /*f460*/  F2FP.PACK_AB R5, R248, R249 ;  /* 0x000000f9f805723e */ /* 0x000fc400000000ff */
[----:B-1----:R-:W-:-:S07]  /*f470*/  F2FP.PACK_AB R7, R134, R135 ;  /* 0x000000878607723e */ /* 0x002fce00000000ff */
[C---:B---3--:R-:W-:Y:S08]  /*f480*/  HMMA.16816.F32 R160, R4.reuse, R12, R160 ;  /* 0x0000000c04a0723c */ /* 0x048ff000000018a0 */
[C---:B------:R-:W-:Y:S01]  /*f490*/  HMMA.16816.F32 R244, R4.reuse, R14, R52 ;  /* 0x0000000e04f4723c */ /* 0x040fe20000001834 */
[----:B------:R-:W1:Y:S07]  /*f4a0*/  LDSM.16.MT88.4 R12, [R207+0x1b000] ;  /* 0x01b00000cf0c783b */ /* 0x000e6e0000004200 */
[C---:B------:R-:W-:Y:S08]  /*f4b0*/  HMMA.16816.F32 R144, R4.reuse, R16, R144 ;  /* 0x000000100490723c */ /* 0x040ff00000001890 */
[C---:B------:R-:W-:Y:S01]  /*f4c0*/  HMMA.16816.F32 R40, R4.reuse, R18, R40 ;  /* 0x000000120428723c */ /* 0x040fe20000001828 */
[----:B------:R-:W2:Y:S07]  /*f4d0*/  LDSM.16.MT88.4 R16, [R208+0x1b000] ;  /* 0x01b00000d010783b */ /* 0x000eae0000004200 */
[C---:B------:R-:W-:Y:S08]  /*f4e0*/  HMMA.16816.F32 R136, R4.reuse, R32, R136 ;  /* 0x000000200488723c */ /* 0x040ff00000001888 */
[C---:B------:R-:W-:Y:S01]  /*f4f0*/  HMMA.16816.F32 R36, R4.reuse, R34, R36 ;  /* 0x000000220424723c */ /* 0x040fe20000001824 */
[----:B------:R-:W3:Y:S07]  /*f500*/  LDSM.16.MT88.4 R32, [R205+0x1d000] ;  /* 0x01d00000cd20783b */ /* 0x000eee0000004200 */
[C---:B------:R-:W-:Y:S07]  /*f510*/  HMMA.16816.F32 R196, R4.reuse, R30, R68 ;  /* 0x0000001e04c4723c */ /* 0x040fee0000001844 */
[----:B------:R-:W-:Y:S01]  /*f520*/  MOV R31, R184 ;  /* 0x000000b8001f7202 */ /* 0x000fe20000000f00 */
[----:B-1----:R-:W-:Y:S01]  /*f530*/  HMMA.16816.F32 R76, R4, R12, R76 ;  /* 0x0000000c044c723c */ /* 0x002fe2000000184c */
[----:B------:R-:W-:-:S07]  /*f540*/  MOV R30, R185 ;  /* 0x000000b9001e7202 */ /* 0x000fce0000000f00 */
[C---:B------:R-:W-:Y:S01]  /*f550*/  HMMA.16816.F32 R84, R4.reuse, R14, R84 ;  /* 0x0000000e0454723c */ /* 0x040fe20000001854 */
[----:B------:R-:W1:Y:S07]  /*f560*/  LDSM.16.MT88.4 R12, [R207+0x1d000] ;  /* 0x01d00000cf0c783b */ /* 0x000e6e0000004200 */
[C---:B--2---:R-:W-:Y:S07]  /*f570*/  HMMA.16816.F32 R68, R4.reuse, R16, R72 ;  /* 0x000000100444723c */ /* 0x044fee0000001848 */
[----:B------:R-:W-:Y:S01]  /*f580*/  MOV R72, R182 ;  /* 0x000000b600487202 */ /* 0x000fe20000000f00 */
[----:B------:R-:W-:Y:S01]  /*f590*/  HMMA.16816.F32 R192, R4, R18, R80 ;  /* 0x0000001204c0723c */ /* 0x000fe20000001850 */
[----:B------:R-:W2:Y:S01]  /*f5a0*/  LDSM.16.MT88.4 R16, [R205+0x1f000] ;  /* 0x01f00000cd10783b */ /* 0x000ea20000004200 */
[----:B------:R-:W-:Y:S01]  /*f5b0*/  IMAD.MOV.U32 R73, RZ, RZ, R186 ;  /* 0x000000ffff497224 */ /* 0x000fe200078e00ba */
[----:B------:R-:W-:Y:S01]  /*f5c0*/  MOV R74, R187 ;  /* 0x000000bb004a7202 */ /* 0x000fe20000000f00 */
[----:B------:R-:W-:-:S03]  /*f5d0*/  IMAD.MOV.U32 R75, RZ, RZ, R236 ;  /* 0x000000ffff4b7224 */ /* 0x000fc600078e00ec */
[----:B------:R-:W-:Y:S01]  /*f5e0*/  MOV R83, R179 ;  /* 0x000000b300537202 */ /* 0x000fe20000000f00 */
[C---:B------:R-:W-:Y:S01]  /*f5f0*/  HMMA.16816.F32 R152, R4.reuse, R24, R152 ;  /* 0x000000180498723c */ /* 0x040fe20000001898 */
[----:B------:R-:W-:Y:S01]  /*f600*/  IMAD.MOV.U32 R80, RZ, RZ, R95 ;  /* 0x000000ffff507224 */ /* 0x000fe200078e005f */
[----:B------:R-:W-:Y:S02]  /*f610*/  MOV R82, R172 ;  /* 0x000000ac00527202 */ /* 0x000fe40000000f00 */
[----:B------:R-:W-:Y:S02]  /*f620*/  MOV R81, R83 ;  /* 0x0000005300517202 */ /* 0x000fe40000000f00 */
[----:B------:R-:W-:Y:S01]  /*f630*/  MOV R83, R72 ;  /* 0x0000004800537202 */ /* 0x000fe20000000f00 */
[----:B------:R-:W-:Y:S01]  /*f640*/  IMAD.MOV.U32 R72, RZ, RZ, R73 ;  /* 0x000000ffff487224 */ /* 0x000fe200078e0049 */
[----:B------:R-:W-:Y:S01]  /*f650*/  HMMA.16816.F32 R200, R4, R26, R48 ;  /* 0x0000001a04c8723c */ /* 0x000fe20000001830 */
[----:B------:R-:W4:Y:S01]  /*f660*/  LDSM.16.MT88.4 R24, [R206+0x1d000] ;  /* 0x01d00000ce18783b */ /* 0x000f220000004200 */
[----:B------:R-:W-:-:S02]  /*f670*/  MOV R73, R74 ;  /* 0x0000004a00497202 */ /* 0x000fc40000000f00 */
        /* <DEDUP_REMOVED lines=8> */
[----:B------:R-:W-:Y:S01]  /*f700*/  MOV R57, R238 ;  /* 0x000000ee00397202 */ /* 0x000fe20000000f00 */
[C---:B------:R-:W-:Y:S01]  /*f710*/  HMMA.16816.F32 R240, R4.reuse, R28, R60 ;  /* 0x0000001c04f0723c */ /* 0x040fe2000000183c */
[----:B------:R-:W-:Y:S01]  /*f720*/  MOV R59, R176 ;  /* 0x000000b0003b7202 */ /* 0x000fe20000000f00 */
[----:B------:R-:W-:Y:S01]  /*f730*/  IMAD.MOV.U32 R75, RZ, RZ, R56 ;  /* 0x000000ffff4b7224 */ /* 0x000fe200078e0038 */
[----:B------:R-:W-:Y:S02]  /*f740*/  MOV R56, R57 ;  /* 0x0000003900387202 */ /* 0x000fe40000000f00 */
[----:B------:R-:W-:Y:S01]  /*f750*/  MOV R57, R58 ;  /* 0x0000003a00397202 */ /* 0x000fe20000000f00 */
[----:B------:R-:W-:Y:S01]  /*f760*/  IMAD.MOV.U32 R58, RZ, RZ, R59 ;  /* 0x000000ffff3a7224 */ /* 0x000fe200078e003b */
[----:B------:R-:W-:Y:S01]  /*f770*/  MOV R28, R175 ;  /* 0x000000af001c7202 */ /* 0x000fe20000000f00 */
[----:B---3--:R-:W-:Y:S01]  /*f780*/  HMMA.16816.F32 R92, R4, R32, R140 ;  /* 0x00000020045c723c */ /* 0x008fe2000000188c */
[----:B------:R-:W-:-:S02]  /*f790*/  IMAD.MOV.U32 R29, RZ, RZ, R183 ;  /* 0x000000ffff1d7224 */ /* 0x000fc400078e00b7 */
[----:B------:R-:W-:Y:S02]  /*f7a0*/  MOV R59, R28 ;  /* 0x0000001c003b7202 */ /* 0x000fe40000000f00 */
[----:B------:R3:W-:Y:S02]  /*f7b0*/  MUFU.EX2 R28, R9 ;  /* 0x00000009001c7308 */ /* 0x0007e40000000800 */
[----:B------:R-:W-:Y:S01]  /*f7c0*/  MOV R143, R173 ;  /* 0x000000ad008f7202 */ /* 0x000fe20000000f00 */
[C---:B------:R-:W-:Y:S01]  /*f7d0*/  HMMA.16816.F32 R60, R4.reuse, R22, R64 ;  /* 0x00000016043c723c */ /* 0x040fe20000001840 */
[----:B------:R-:W5:Y:S06]  /*f7e0*/  LDSM.16.MT88.4 R20, [R208+0x1d000] ;  /* 0x01d00000d014783b */ /* 0x000f6c0000004200 */
[----:B------:R-:W-:Y:S01]  /*f7f0*/  MOV R64, R188 ;  /* 0x000000bc00407202 */ /* 0x000fe20000000f00 */
[----:B------:R-:W-:Y:S01]  /*f800*/  IMAD.MOV.U32 R65, RZ, RZ, R189 ;  /* 0x000000ffff417224 */ /* 0x000fe200078e00bd */
[----:B------:R-:W-:Y:S01]  /*f810*/  MOV R66, R190 ;  /* 0x000000be00427202 */ /* 0x000fe20000000f00 */
[----:B-1----:R-:W-:Y:S01]  /*f820*/  HMMA.16816.F32 R172, R4, R12, R88 ;  /* 0x0000000c04ac723c */ /* 0x002fe20000001858 */
[----:B------:R-:W-:Y:S01]  /*f830*/  MOV R67, R191 ;  /* 0x000000bf00437202 */ /* 0x000fe20000000f00 */
[----:B---3--:R-:W-:-:S02]  /*f840*/  FFMA.FTZ R9, R143, c[0x0][0x23c], -R2 ;  /* 0x00008f008f097a23 */ /* 0x008fc40000010802 */
[----:B------:R-:W-:Y:S03]  /*f850*/  LDSM.16.MT88.4 R140, [R205+0x19800] ;  /* 0x01980000cd8c783b */ /* 0x000fe60000004200 */
[----:B------:R-:W-:Y:S01]  /*f860*/  IMAD.MOV.U32 R88, RZ, RZ, R50 ;  /* 0x000000ffff587224 */ /* 0x000fe200078e0032 */
[----:B------:R-:W-:Y:S01]  /*f870*/  HMMA.16816.F32 R188, R4, R34, R168 ;  /* 0x0000002204bc723c */ /* 0x000fe200000018a8 */
[----:B------:R-:W-:Y:S01]  /*f880*/  MOV R89, R51 ;  /* 0x0000003300597202 */ /* 0x000fe20000000f00 */
[----:B------:R-:W-:Y:S01]  /*f890*/  IMAD.MOV.U32 R91, RZ, RZ, R56 ;  /* 0x000000ffff5b7224 */ /* 0x000fe200078e0038 */
[----:B------:R-:W-:-:S05]  /*f8a0*/  MOV R90, R57 ;  /* 0x00000039005a7202 */ /* 0x000fca0000000f00 */
[C---:B------:R-:W-:Y:S01]  /*f8b0*/  HMMA.16816.F32 R168, R4.reuse, R14, R96 ;  /* 0x0000000e04a8723c */ /* 0x040fe20000001860 */
[----:B------:R-:W1:Y:S06]  /*f8c0*/  LDSM.16.MT88.4 R12, [R207+0x1f000] ;  /* 0x01f00000cf0c783b */ /* 0x000e6c0000004200 */
[----:B------:R-:W-:Y:S01]  /*f8d0*/  MOV R99, R49 ;  /* 0x0000003100637202 */ /* 0x000fe20000000f00 */
[C---:B--2---:R-:W-:Y:S01]  /*f8e0*/  HMMA.16816.F32 R32, R4.reuse, R18, R104 ;  /* 0x000000120420723c */ /* 0x044fe20000001868 */
[----:B------:R2:W3:Y:S01]  /*f8f0*/  MUFU.EX2 R18, R9 ;  /* 0x0000000900127308 */ /* 0x0004e20000000800 */
[----:B------:R-:W-:Y:S01]  /*f900*/  MOV R98, R48 ;  /* 0x0000003000627202 */ /* 0x000fe20000000f00 */
[----:B------:R-:W-:Y:S01]  /*f910*/  IMAD.MOV.U32 R97, RZ, RZ, R59 ;  /* 0x000000ffff617224 */ /* 0x000fe200078e003b */
[----:B------:R-:W-:Y:S01]  /*f920*/  MOV R96, R58 ;  /* 0x0000003a00607202 */ /* 0x000fe20000000f00 */
[----:B------:R-:W-:Y:S03]  /*f930*/  LDSM.16.MT88.4 R48, [R206+0x1b800] ;  /* 0x01b80000ce30783b */ /* 0x000fe60000004200 */
[C---:B----4-:R-:W-:Y:S01]  /*f940*/  HMMA.16816.F32 R184, R4.reuse, R26, R148 ;  /* 0x0000001a04b8723c */ /* 0x050fe20000001894 */
[----:B------:R-:W-:Y:S04]  /*f950*/  LDSM.16.MT88.4 R148, [R206+0x19800] ;  /* 0x01980000ce94783b */ /* 0x000fe80000004200 */
[----:B------:R-:W-:Y:S03]  /*f960*/  LDSM.16.MT88.4 R56, [R208+0x1b800] ;  /* 0x01b80000d038783b */ /* 0x000fe60000004200 */
[C---:B------:R-:W-:Y:S01]  /*f970*/  HMMA.16816.F32 R100, R4.reuse, R16, R100 ;  /* 0x000000100464723c */ /* 0x040fe20000001864 */
[--C-:B--2---:R-:W-:Y:S01]  /*f980*/  FFMA.FTZ R9, R80, c[0x0][0x23c], -R2.reuse ;  /* 0x00008f0050097a23 */ /* 0x104fe20000010802 */
[----:B------:R-:W-:Y:S01]  /*f990*/  MOV R80, R75 ;  /* 0x0000004b00507202 */ /* 0x000fe20000000f00 */
[----:B------:R-:W-:Y:S01]  /*f9a0*/  FFMA.FTZ R2, R81, c[0x0][0x23c], -R2 ;  /* 0x00008f0051027a23 */ /* 0x000fe20000010802 */
[----:B------:R-:W-:Y:S01]  /*f9b0*/  MOV R81, R74 ;  /* 0x0000004a00517202 */ /* 0x000fe20000000f00 */
[----:B------:R-:W-:Y:S01]  /*f9c0*/  MUFU.EX2 R19, R9 ;  /* 0x0000000900137308 */ /* 0x000fe20000000800 */
[----:B------:R-:W-:Y:S02]  /*f9d0*/  LDSM.16.MT88.4 R104, [R205+0x1f800] ;  /* 0x01f80000cd68783b */ /* 0x000fe40000004200 */
[C---:B------:R-:W-:Y:S02]  /*f9e0*/  HMMA.16816.F32 R236, R4.reuse, R24, R164 ;  /* 0x0000001804ec723c */ /* 0x040fe400000018a4 */
[----:B------:R-:W-:Y:S03]  /*f9f0*/  LDSM.16.MT88.4 R164, [R207+0x19800] ;  /* 0x01980000cfa4783b */ /* 0x000fe60000004200 */
[----:B------:R2:W4:Y:S01]  /*fa00*/  MUFU.EX2 R17, R2 ;  /* 0x0000000200117308 */ /* 0x0005220000000800 */
[----:B------:R-:W4:Y:S02]  /*fa10*/  LDSM.16.MT88.4 R24, [R206+0x1f000] ;  /* 0x01f00000ce18783b */ /* 0x000f240000004200 */
[C---:B-----5:R-:W-:Y:S02]  /*fa20*/  HMMA.16816.F32 R176, R4.reuse, R20, R156 ;  /* 0x0000001404b0723c */ /* 0x060fe4000000189c */
[----:B------:R-:W-:Y:S06]  /*fa30*/  LDSM.16.MT88.4 R156, [R208+0x19800] ;  /* 0x01980000d09c783b */ /* 0x000fec0000004200 */
[----:B-1----:R-:W-:Y:S01]  /*fa40*/  HMMA.16816.F32 R124, R4, R12, R124 ;  /* 0x0000000c047c723c */ /* 0x002fe2000000187c */
[----:B--2---:R-:W-:-:S02]  /*fa50*/  FFMA.FTZ R2, R82, c[0x0][0x23c], -R0 ;  /* 0x00008f0052027a23 */ /* 0x004fc40000010800 */
[----:B------:R-:W-:-:S05]  /*fa60*/  IMAD.MOV.U32 R82, RZ, RZ, R73 ;  /* 0x000000ffff527224 */ /* 0x000fca00078e0049 */
[C---:B------:R-:W-:Y:S01]  /*fa70*/  HMMA.16816.F32 R12, R4.reuse, R14, R128 ;  /* 0x0000000e040c723c */ /* 0x040fe20000001880 */
[----:B------:R1:W-:Y:S06]  /*fa80*/  MUFU.EX2 R16, R2 ;  /* 0x0000000200107308 */ /* 0x0003ec0000000800 */
[----:B---3--:R-:W-:Y:S01]  /*fa90*/  F2FP.PACK_AB R128, R18, R28 ;  /* 0x0000001c1280723e */ /* 0x008fe200000000ff */
[----:B------:R-:W-:Y:S01]  /*faa0*/  HMMA.16816.F32 R180, R4, R22, R116 ;  /* 0x0000001604b4723c */ /* 0x000fe20000001874 */
[----:B----4-:R-:W-:Y:S01]  /*fab0*/  F2FP.PACK_AB R130, R17, R19 ;  /* 0x000000131182723e */ /* 0x010fe200000000ff */
[----:B------:R-:W2:Y:S01]  /*fac0*/  LDSM.16.MT88.4 R20, [R208+0x1f000] ;  /* 0x01f00000d014783b */ /* 0x000ea20000004200 */
[----:B-1----:R-:W-:-:S04]  /*fad0*/  FFMA.FTZ R2, R11, c[0x0][0x23c], -R0 ;  /* 0x00008f000b027a23 */ /* 0x002fc80000010800 */
[----:B------:R1:W3:Y:S01]  /*fae0*/  MUFU.EX2 R11, R2 ;  /* 0x00000002000b7308 */ /* 0x0002e20000000800 */
[C---:B------:R-:W-:Y:S08]  /*faf0*/  HMMA.16816.F32 R108, R4.reuse, R24, R108 ;  /* 0x00000018046c723c */ /* 0x040ff0000000186c */
[C---:B------:R-:W-:Y:S01]  /*fb00*/  HMMA.16816.F32 R24, R4.reuse, R26, R112 ;  /* 0x0000001a0418723c */ /* 0x040fe20000001870 */
[----:B------:R-:W-:Y:S01]  /*fb10*/  LDSM.16.MT88.4 R112, [R206+0x1f800] ;  /* 0x01f80000ce70783b */ /* 0x000fe20000004200 */
[--C-:B-1----:R-:W-:Y:S01]  /*fb20*/  FFMA.FTZ R2, R10, c[0x0][0x23c], -R0.reuse ;  /* 0x00008f000a027a23 */ /* 0x102fe20000010800 */
[----:B---3--:R-:W-:Y:S01]  /*fb30*/  F2FP.PACK_AB R129, R11, R16 ;  /* 0x000000100b81723e */ /* 0x008fe200000000ff */
[----:B------:R-:W-:Y:S01]  /*fb40*/  FFMA.FTZ R0, R83, c[0x0][0x23c], -R0 ;  /* 0x00008f0053007a23 */ /* 0x000fe20000010800 */
[----:B------:R-:W-:Y:S01]  /*fb50*/  MOV R83, R72 ;  /* 0x0000004800537202 */ /* 0x000fe20000000f00 */
[----:B------:R1:W-:Y:S01]  /*fb60*/  MUFU.EX2 R10, R2 ;  /* 0x00000002000a7308 */ /* 0x0003e20000000800 */
[----:B------:R-:W-:Y:S07]  /*fb70*/  LDSM.16.MT88.4 R72, [R205+0x1d800] ;  /* 0x01d80000cd48783b */ /* 0x000fee0000004200 */
[----:B------:R-:W3:Y:S01]  /*fb80*/  MUFU.EX2 R9, R0 ;  /* 0x0000000000097308 */ /* 0x000ee20000000800 */
[----:B--2---:R-:W-:Y:S01]  /*fb90*/  HMMA.16816.F32 R116, R4, R20, R44 ;  /* 0x000000140474723c */ /* 0x004fe2000000182c */
[----:B-1----:R-:W-:-:S07]  /*fba0*/  MOV R2, R89 ;  /* 0x0000005900027202 */ /* 0x002fce0000000f00 */
[----:B------:R-:W-:Y:S01]  /*fbb0*/  HMMA.16816.F32 R20, R4, R22, R120 ;  /* 0x000000160414723c */ /* 0x000fe20000001878 */
[----:B------:R-:W-:Y:S04]  /*fbc0*/  LDSM.16.MT88.4 R120, [R208+0x1f800] ;  /* 0x01f80000d078783b */ /* 0x000fe80000004200 */
[----:B------:R-:W-:Y:S01]  /*fbd0*/  LDSM.16.MT88.4 R4, [R207+0x1f800] ;  /* 0x01f80000cf04783b */ /* 0x000fe20000004200 */
[----:B---3--:R-:W-:Y:S02]  /*fbe0*/  F2FP.PACK_AB R131, R9, R10 ;  /* 0x0000000a0983723e */ /* 0x008fe400000000ff */
[----:B------:R-:W-:-:S05]  /*fbf0*/  MOV R0, R88 ;  /* 0x0000005800007202 */ /* 0x000fca0000000f00 */
[C---:B------:R-:W-:Y:S08]  /*fc00*/  HMMA.16816.F32 R144, R128.reuse, R148, R144 ;  /* 0x000000948090723c */ /* 0x040ff00000001890 */
[C---:B------:R-:W-:Y:S01]  /*fc10*/  HMMA.16816.F32 R148, R128.reuse, R150, R40 ;  /* 0x000000968094723c */ /* 0x040fe20000001828 */
[----:B------:R-:W1:Y:S07]  /*fc20*/  LDSM.16.MT88.4 R40, [R205+0x1b800] ;  /* 0x01b80000cd28783b */ /* 0x000e6e0000004200 */
[C---:B------:R-:W-:Y:S08]  /*fc30*/  HMMA.16816.F32 R136, R128.reuse, R140, R136 ;  /* 0x0000008c8088723c */ /* 0x040ff00000001888 */
[C---:B------:R-:W-:Y:S08]  /*fc40*/  HMMA.16816.F32 R140, R128.reuse, R142, R36 ;  /* 0x0000008e808c723c */ /* 0x040ff00000001824 */
[C---:B------:R-:W-:Y:S08]  /*fc50*/  HMMA.16816.F32 R160, R128.reuse, R164, R160 ;  /* 0x000000a480a0723c */ /* 0x040ff000000018a0 */
[C---:B------:R-:W-:Y:S07]  /*fc60*/  HMMA.16816.F32 R164, R128.reuse, R166, R244 ;  /* 0x000000a680a4723c */ /* 0x040fee00000018f4 */
[----:B------:R-:W-:Y:S01]  /*fc70*/  MOV R245, R98 ;  /* 0x0000006200f57202 */ /* 0x000fe20000000f00 */
[----:B------:R-:W-:Y:S01]  /*fc80*/  IMAD.MOV.U32 R244, RZ, RZ, R99 ;  /* 0x000000fffff47224 */ /* 0x000fe200078e0063 */
[----:B-1----:R-:W-:Y:S01]  /*fc90*/  HMMA.16816.F32 R36, R128, R40, R240 ;  /* 0x000000288024723c */ /* 0x002fe200000018f0 */
[----:B------:R-:W-:Y:S01]  /*fca0*/  MOV R246, R97 ;  /* 0x0000006100f67202 */ /* 0x000fe20000000f00 */
[----:B------:R-:W-:-:S02]  /*fcb0*/  IMAD.MOV.U32 R247, RZ, RZ, R96 ;  /* 0x000000fffff77224 */ /* 0x000fc400078e0060 */
[----:B------:R-:W1:Y:S03]  /*fcc0*/  LDSM.16.MT88.4 R96, [R207+0x1d800] ;  /* 0x01d80000cf60783b */ /* 0x000e660000004200 */
[----:B------:R-:W-:Y:S01]  /*fcd0*/  IMAD.MOV.U32 R240, RZ, RZ, R90 ;  /* 0x000000fffff07224 */ /* 0x000fe200078e005a */
[C---:B------:R-:W-:Y:S01]  /*fce0*/  HMMA.16816.F32 R40, R128.reuse, R42, R196 ;  /* 0x0000002a8028723c */ /* 0x040fe200000018c4 */
[----:B------:R-:W-:Y:S01]  /*fcf0*/  MOV R241, R91 ;  /* 0x0000005b00f17202 */ /* 0x000fe20000000f00 */
[----:B------:R-:W-:Y:S01]  /*fd00*/  IMAD.MOV.U32 R243, RZ, RZ, R81 ;  /* 0x000000fffff37224 */ /* 0x000fe200078e0051 */
[----:B------:R-:W-:Y:S01]  /*fd10*/  MOV R242, R80 ;  /* 0x0000005000f27202 */ /* 0x000fe20000000f00 */
[----:B------:R-:W-:Y:S03]  /*fd20*/  LDSM.16.MT88.4 R88, [R208+0x1d800] ;  /* 0x01d80000d058783b */ /* 0x000fe60000004200 */
[----:B------:R-:W-:Y:S01]  /*fd30*/  MOV R198, R82 ;  /* 0x0000005200c67202 */ /* 0x000fe20000000f00 */
[----:B------:R-:W-:Y:S01]  /*fd40*/  HMMA.16816.F32 R152, R128, R156, R152 ;  /* 0x0000009c8098723c */ /* 0x000fe20000001898 */
[----:B------:R-:W-:-:S02]  /*fd50*/  MOV R199, R83 ;  /* 0x0000005300c77202 */ /* 0x000fc40000000f00 */
[----:B------:R-:W-:Y:S01]  /*fd60*/  LDSM.16.MT88.4 R80, [R206+0x1d800] ;  /* 0x01d80000ce50783b */ /* 0x000fe20000004200 */
[----:B------:R-:W-:Y:S02]  /*fd70*/  FFMA.FTZ R2, R2, R8, R198 ;  /* 0x0000000802027223 */ /* 0x000fe400000100c6 */
[----:B------:R-:W-:Y:S02]  /*fd80*/  FFMA.FTZ R0, R0, R3, R199 ;  /* 0x0000000300007223 */ /* 0x000fe400000100c7 */
[----:B------:R-:W-:Y:S01]  /*fd90*/  FADD.FTZ R2, R240, R2 ;  /* 0x00000002f0027221 */ /* 0x000fe20000010000 */
[----:B------:R-:W-:Y:S01]  /*fda0*/  HMMA.16816.F32 R156, R128, R158, R200 ;  /* 0x0000009e809c723c */ /* 0x000fe200000018c8 */
[----:B------:R-:W-:Y:S02]  /*fdb0*/  FADD.FTZ R0, R241, R0 ;  /* 0x00000000f1007221 */ /* 0x000fe40000010000 */
[----:B------:R-:W-:Y:S02]  /*fdc0*/  FADD.FTZ R2, R242, R2 ;  /* 0x00000002f2027221 */ /* 0x000fe40000010000 */
[----:B------:R-:W-:-:S02]  /*fdd0*/  FADD.FTZ R0, R243, R0 ;  /* 0x00000000f3007221 */ /* 0x000fc40000010000 */
[----:B------:R-:W-:Y:S01]  /*fde0*/  FADD.FTZ R2, R244, R2 ;  /* 0x00000002f4027221 */ /* 0x000fe20000010000 */
[----:B------:R-:W-:Y:S01]  /*fdf0*/  MOV R200, R67 ;  /* 0x0000004300c87202 */ /* 0x000fe20000000f00 */
[----:B------:R-:W-:Y:S01]  /*fe00*/  FADD.FTZ R0, R245, R0 ;  /* 0x00000000f5007221 */ /* 0x000fe20000010000 */
[----:B------:R-:W-:Y:S01]  /*fe10*/  MOV R201, R66 ;  /* 0x0000004200c97202 */ /* 0x000fe20000000f00 */
[----:B------:R-:W-:Y:S01]  /*fe20*/  FADD.FTZ R2, R246, R2 ;  /* 0x00000002f6027221 */ /* 0x000fe20000010000 */
[----:B------:R-:W-:Y:S01]  /*fe30*/  MOV R203, R64 ;  /* 0x0000004000cb7202 */ /* 0x000fe20000000f00 */
[----:B------:R-:W-:Y:S01]  /*fe40*/  FADD.FTZ R0, R247, R0 ;  /* 0x00000000f7007221 */ /* 0x000fe20000010000 */
[----:B------:R-:W-:Y:S01]  /*fe50*/  HMMA.16816.F32 R44, R128, R48, R52 ;  /* 0x00000030802c723c */ /* 0x000fe20000001834 */
[----:B------:R-:W-:Y:S02]  /*fe60*/  IMAD.MOV.U32 R202, RZ, RZ, R65 ;  /* 0x000000ffffca7224 */ /* 0x000fe400078e0041 */
[----:B------:R-:W-:Y:S01]  /*fe70*/  FADD.FTZ R2, R200, R2 ;  /* 0x00000002c8027221 */ /* 0x000fe20000010000 */
[----:B------:R-:W2:Y:S01]  /*fe80*/  LDSM.16.MT88.4 R64, [R207+0x1b800] ;  /* 0x01b80000cf40783b */ /* 0x000ea20000004200 */
[----:B------:R-:W-:-:S02]  /*fe90*/  FADD.FTZ R0, R201, R0 ;  /* 0x00000000c9007221 */ /* 0x000fc40000010000 */
        /* <DEDUP_REMOVED lines=16> */
[C---:B-1----:R-:W-:Y:S01]  /*ffa0*/  HMMA.16816.F32 R92, R128.reuse, R96, R172 ;  /* 0x00000060805c723c */ /* 0x042fe200000018ac */
[----:B------:R-:W-:Y:S02]  /*ffb0*/  FADD.FTZ R0, R16, R0 ;  /* 0x0000000010007221 */ /* 0x000fe40000010000 */
[----:B------:R-:W-:Y:S02]  /*ffc0*/  FADD.FTZ R2, R18, R2 ;  /* 0x0000000212027221 */ /* 0x000fe40000010000 */
[----:B------:R-:W-:Y:S02]  /*ffd0*/  FADD.FTZ R0, R11, R0 ;  /* 0x000000000b007221 */ /* 0x000fe40000010000 */
[----:B------:R-:W-:Y:S01]  /*ffe0*/  FADD.FTZ R2, R19, R2 ;  /* 0x0000000213027221 */ /* 0x000fe20000010000 */
[----:B------:R-:W-:Y:S01]  /*fff0*/  HMMA.16816.F32 R100, R128, R104, R100 ;  /* 0x000000688064723c */ /* 0x000fe20000001864 */
[----:B------:R-:W-:-:S02]  /*10000*/  FADD.FTZ R0, R10, R0 ;  /* 0x000000000a007221 */ /* 0x000fc40000010000 */
[----:B------:R-:W-:Y:S02]  /*10010*/  FADD.FTZ R2, R17, R2 ;  /* 0x0000000211027221 */ /* 0x000fe40000010000 */
[----:B------:R-:W-:-:S03]  /*10020*/  FADD.FTZ R0, R9, R0 ;  /* 0x0000000009007221 */ /* 0x000fc60000010000 */
[C---:B--2---:R-:W-:Y:S01]  /*10030*/  HMMA.16816.F32 R60, R128.reuse, R64, R76 ;  /* 0x00000040803c723c */ /* 0x044fe2000000184c */
[----:B------:R1:W-:Y:S04]  /*10040*/  STL [R1+0x14], R2 ;  /* 0x0000140201007387 */ /* 0x0003e80000100800 */
        /* <DEDUP_REMOVED lines=16> */
.L_x_455:
[----:B-1----:R-:W-:-:S06]  /*10150*/  UISETP.GT.AND UP0, UPT, UR25, UR10, UPT ;  /* 0x0000000a1900728c */ /* 0x002fcc000bf04270 */
[----:B------:R-:W-:-:S13]  /*10160*/  PLOP3.LUT P0, PT, PT, PT, UP0, 0x80, 0x0 ;  /* 0x000000000000781c */ /* 0x000fda0003f0f008 */
[----:B------:R-:W-:Y:S05]  /*10170*/  @!P0 BRA `(.L_x_462) ;  /* 0x000040d000008947 */ /* 0x000fea0003800000 */
[----:B------:R-:W2:Y:S01]  /*10180*/  LDL.64 R16, [R1+0x30] ;  /* 0x0000300001107983 */ /* 0x000ea20000100a00 */
[----:B------:R-:W-:Y:S01]  /*10190*/  USHF.R.S32.HI UR9, URZ, 0x1f, UR8 ;  /* 0x0000001f3f097899 */ /* 0x000fe20008011408 */
[----:B------:R-:W-:Y:S01]  /*101a0*/  IMAD.U32 R4, RZ, RZ, UR8 ;  /* 0x00000008ff047e24 */ /* 0x000fe2000f8e00ff */
[----:B------:R-:W-:Y:S01]  /*101b0*/  ULDC.64 UR4, c[0x0][0x1b0] ;  /* 0x00006c0000047ab9 */ /* 0x000fe20000000a00 */
[----:B------:R-:W-:Y:S01]  /*101c0*/  IMAD.U32 R0, RZ, RZ, UR8 ;  /* 0x00000008ff007e24 */ /* 0x000fe2000f8e00ff */
[----:B------:R-:W-:Y:S01]  /*101d0*/  UIMAD UR4, UR9, UR4, URZ ;  /* 0x00000004090472a4 */ /* 0x000fe2000f8e023f */
[----:B------:R-:W1:Y:S01]  /*101e0*/  S2R R8, SR_TID.X ;  /* 0x0000000000087919 */ /* 0x000e620000002100 */
[----:B------:R-:W-:Y:S02]  /*101f0*/  IMAD.MOV.U32 R134, RZ, RZ, R132 ;  /* 0x000000ffff867224 */ /* 0x000fe400078e0084 */
[----:B------:R-:W-:-:S03]  /*10200*/  UIMAD UR15, UR8, UR5, UR4 ;  /* 0x00000005080f72a4 */ /* 0x000fc6000f8e0204 */
[----:B------:R-:W-:Y:S02]  /*10210*/  ULDC.64 UR4, c[0x0][0x1b8] ;  /* 0x00006e0000047ab9 */ /* 0x000fe40000000a00 */
[----:B------:R-:W-:Y:S01]  /*10220*/  UIMAD UR4, UR9, UR4, URZ ;  /* 0x00000004090472a4 */ /* 0x000fe2000f8e023f */
[----:B------:R-:W-:Y:S01]  /*10230*/  IMAD.U32 R6, RZ, RZ, UR15 ;  /* 0x0000000fff067e24 */ /* 0x000fe2000f8e00ff */
[----:B------:R-:W-:Y:S02]  /*10240*/  UIADD3 UR9, UR25, -0x1, URZ ;  /* 0xffffffff19097890 */ /* 0x000fe4000fffe03f */
[----:B------:R-:W-:-:S06]  /*10250*/  UIMAD UR4, UR8, UR5, UR4 ;  /* 0x00000005080472a4 */ /* 0x000fcc000f8e0204 */
[----:B------:R-:W-:Y:S01]  /*10260*/  IMAD.U32 R252, RZ, RZ, UR4 ;  /* 0x00000004fffc7e24 */ /* 0x000fe2000f8e00ff */
[----:B-1----:R-:W-:Y:S02]  /*10270*/  SHF.R.S32.HI R7, RZ, 0x1f, R8 ;  /* 0x0000001fff077819 */ /* 0x002fe40000011408 */
[--C-:B--2---:R-:W-:Y:S01]  /*10280*/  SHF.R.S32.HI R3, RZ, 0x1f, R16.reuse ;  /* 0x0000001fff037819 */ /* 0x104fe20000011410 */
[----:B------:R-:W-:-:S04]  /*10290*/  IMAD.MOV.U32 R2, RZ, RZ, R16 ;  /* 0x000000ffff027224 */ /* 0x000fc800078e0010 */
[----:B------:R-:W-:-:S04]  /*102a0*/  IMAD.WIDE.U32 R4, R4, c[0x0][0x1b0], R2 ;  /* 0x00006c0004047a25 */ /* 0x000fc800078e0002 */
[----:B------:R-:W-:Y:S01]  /*102b0*/  IMAD.WIDE.U32 R2, R0, c[0x0][0x1b8], R2 ;  /* 0x00006e0000027a25 */ /* 0x000fe200078e0002 */
[----:B------:R-:W-:Y:S01]  /*102c0*/  IADD3 R4, P1, R4, UR12, RZ ;  /* 0x0000000c04047c10 */ /* 0x000fe2000ff3e0ff */
[----:B------:R-:W-:Y:S01]  /*102d0*/  UMOV UR12, URZ ;  /* 0x0000003f000c7c82 */ /* 0x000fe20008000000 */
[----:B------:R-:W-:Y:S02]  /*102e0*/  LEA.HI R0, R7, R8, RZ, 0x3 ;  /* 0x0000000807007211 */ /* 0x000fe400078f18ff */
[----:B------:R-:W-:Y:S01]  /*102f0*/  IADD3.X R5, R6, UR11, R5, P1, !PT ;  /* 0x0000000b06057c10 */ /* 0x000fe20008ffe405 */
[----:B------:R-:W-:Y:S01]  /*10300*/  UIADD3 UR11, UR25, -0x2, URZ ;  /* 0xfffffffe190b7890 */ /* 0x000fe2000fffe03f */
[----:B------:R-:W-:Y:S02]  /*10310*/  IADD3 R2, P0, R2, UR28, RZ ;  /* 0x0000001c02027c10 */ /* 0x000fe4000ff1e0ff */
[----:B------:R-:W-:Y:S02]  /*10320*/  LEA R6, P1, R4, c[0x0][0x168], 0x1 ;  /* 0x00005a0004067a11 */ /* 0x000fe400078208ff */
[----:B------:R-:W-:-:S02]  /*10330*/  IADD3.X R252, R252, UR26, R3, P0, !PT ;  /* 0x0000001afcfc7c10 */ /* 0x000fc400087fe403 */
[----:B------:R-:W-:Y:S01]  /*10340*/  LEA.HI.X R4, R4, c[0x0][0x16c], R5, 0x1, P1 ;  /* 0x00005b0004047a11 */ /* 0x000fe200008f0c05 */
[----:B------:R-:W-:Y:S01]  /*10350*/  STL [R1+0x10], R6 ;  /* 0x0000100601007387 */ /* 0x000fe20000100800 */
[C---:B------:R-:W-:Y:S02]  /*10360*/  LEA R3, P0, R2.reuse, c[0x0][0x170], 0x1 ;  /* 0x00005c0002037a11 */ /* 0x040fe400078008ff */
[----:B------:R-:W-:Y:S01]  /*10370*/  SHF.R.S32.HI R0, RZ, 0x3, R0 ;  /* 0x00000003ff007819 */ /* 0x000fe20000011400 */
[----:B------:R-:W-:Y:S01]  /*10380*/  STL [R1+0xc], R4 ;  /* 0x00000c0401007387 */ /* 0x000fe20000100800 */
[----:B------:R-:W-:Y:S02]  /*10390*/  LEA.HI.X R252, R2, c[0x0][0x174], R252, 0x1, P0 ;  /* 0x00005d0002fc7a11 */ /* 0x000fe400000f0cfc */
[----:B------:R-:W-:Y:S01]  /*103a0*/  IADD3 R250, P1, R0, 0x20, RZ ;  /* 0x0000002000fa7810 */ /* 0x000fe20007f3e0ff */
[----:B------:R1:W-:Y:S01]  /*103b0*/  STL [R1+0x8], R3 ;  /* 0x0000080301007387 */ /* 0x0003e20000100800 */
[----:B------:R-:W-:-:S03]  /*103c0*/  SHF.R.S32.HI R0, RZ, 0x1f, R0 ;  /* 0x0000001fff007819 */ /* 0x000fc60000011400 */
[----:B------:R-:W2:Y:S01]  /*103d0*/  LDL.LU.64 R12, [R1+0x58] ;  /* 0x00005800010c7983 */ /* 0x000ea20000300a00 */
[----:B------:R-:W-:Y:S01]  /*103e0*/  ISETP.GE.AND P5, PT, R16, c[0x0][0x220], PT ;  /* 0x0000880010007a0c */ /* 0x000fe20003fa6270 */
[----:B------:R-:W-:Y:S02]  /*103f0*/  IMAD.X R251, RZ, RZ, R0, P1 ;  /* 0x000000fffffb7224 */ /* 0x000fe400008e0600 */
[----:B------:R-:W3:Y:S04]  /*10400*/  LDL.LU.64 R10, [R1+0x60] ;  /* 0x00006000010a7983 */ /* 0x000ee80000300a00 */
[----:B------:R-:W4:Y:S04]  /*10410*/  LDL R15, [R1+0x4c] ;  /* 0x00004c00010f7983 */ /* 0x000f280000100800 */
[----:B------:R-:W5:Y:S04]  /*10420*/  LDL R14, [R1+0x48] ;  /* 0x00004800010e7983 */ /* 0x000f680000100800 */
[----:B------:R-:W5:Y:S01]  /*10430*/  LDL R9, [R1+0x50] ;  /* 0x0000500001097983 */ /* 0x000f620000100800 */
[----:B-1----:R-:W-:-:S02]  /*10440*/  IMAD.MOV.U32 R3, RZ, RZ, R133 ;  /* 0x000000ffff037224 */ /* 0x002fc400078e0085 */
[----:B--2---:R-:W-:Y:S02]  /*10450*/  IMAD.MOV.U32 R5, RZ, RZ, R13 ;  /* 0x000000ffff057224 */ /* 0x004fe400078e000d */
[----:B---3--:R-:W-:-:S05]  /*10460*/  IMAD.MOV.U32 R4, RZ, RZ, R10 ;  /* 0x000000ffff047224 */ /* 0x008fca00078e000a */
[----:B------:R1:W-:Y:S01]  /*10470*/  STL.64 [R1+0x20], R4 ;  /* 0x0000200401007387 */ /* 0x0003e20000100a00 */
[----:B----4-:R-:W-:Y:S02]  /*10480*/  ISETP.GE.AND P4, PT, R15, c[0x0][0x220], PT ;  /* 0x000088000f007a0c */ /* 0x010fe40003f86270 */
[----:B-----5:R-:W-:Y:S02]  /*10490*/  ISETP.GE.AND P3, PT, R14, c[0x0][0x220], PT ;  /* 0x000088000e007a0c */ /* 0x020fe40003f66270 */
[----:B------:R-:W-:Y:S01]  /*104a0*/  ISETP.GE.AND P2, PT, R9, c[0x0][0x220], PT ;  /* 0x0000880009007a0c */ /* 0x000fe20003f46270 */
[----:B------:R-:W-:Y:S05]  /*104b0*/  BRA `(.L_x_463) ;  /* 0x000003e000007947 */ /* 0x000fea0003800000 */
.L_x_465:
[----:B------:R-:W2:Y:S01]  /*104c0*/  LDL.64 R236, [R1+0x40] ;  /* 0x0000400001ec7983 */ /* 0x000ea20000100a00 */
[----:B------:R-:W-:Y:S02]  /*104d0*/  ULDC.64 UR4, c[0x0][0x198] ;  /* 0x0000660000047ab9 */ /* 0x000fe40000000a00 */
[----:B------:R-:W-:Y:S01]  /*104e0*/  UIADD3 UR16, UR25, -0x2, URZ ;  /* 0xfffffffe19107890 */ /* 0x000fe2000fffe03f */
[----:B------:R-:W3:Y:S03]  /*104f0*/  LDL.64 R174, [R1+0x38] ;  /* 0x0000380001ae7983 */ /* 0x000ee60000100a00 */
[----:B------:R-:W-:Y:S01]  /*10500*/  USHF.R.S32.HI UR15, URZ, 0x1f, UR16 ;  /* 0x0000001f3f0f7899 */ /* 0x000fe20008011410 */
[----:B------:R1:W-:Y:S01]  /*10510*/  @P5 STS.128 [R231+0x10000], RZ ;  /* 0x010000ffe7005388 */ /* 0x0003e20000000c00 */
        /* <DEDUP_REMOVED lines=8> */
[----:B------:R-:W-:Y:S02]  /*105a0*/  @!P5 LEA R172, P6, R0, c[0x0][0x168], 0x1 ;  /* 0x00005a0000acda11 */ /* 0x000fe400078c08ff */
[----:B---3--:R-:W-:Y:S02]  /*105b0*/  LEA.HI.X R135, R170, R175, R135, 0x6, P0 ;  /* 0x000000afaa877211 */ /* 0x008fe400000f3487 */
[C---:B------:R-:W-:Y:S02]  /*105c0*/  IADD3 R2, P1, R0.reuse, UR7, RZ ;  /* 0x0000000700027c10 */ /* 0x040fe4000ff3e0ff */
[----:B------:R-:W-:Y:S02]  /*105d0*/  @!P5 LEA.HI.X R173, R0, c[0x0][0x16c], R135, 0x1, P6 ;  /* 0x00005b0000adda11 */ /* 0x000fe400030f0c87 */
[C---:B------:R-:W-:Y:S02]  /*105e0*/  @!P5 LEA R170, P0, R2.reuse, c[0x0][0x168], 0x1 ;  /* 0x00005a0002aada11 */ /* 0x040fe400078008ff */
[----:B------:R-:W-:Y:S01]  /*105f0*/  IADD3.X R171, R135, UR6, RZ, P1, !PT ;  /* 0x0000000687ab7c10 */ /* 0x000fe20008ffe4ff */
        /* <DEDUP_REMOVED lines=42> */
.L_x_463:
[----:B------:R-:W2:Y:S01]  /*108a0*/  LDL.64 R238, [R1] ;  /* 0x0000000001ee7983 */ /* 0x000ea20000100a00 */
[----:B------:R-:W-:Y:S01]  /*108b0*/  UIADD3 UR4, UR9, -UR12, URZ ;  /* 0x8000000c09047290 */ /* 0x000fe2000fffe03f */
[----:B------:R-:W-:Y:S04]  /*108c0*/  DEPBAR.LE SB0, 0x0 ;  /* 0x000080000000791a */ /* 0x000fe80000000000 */
[----:B-1----:R-:W3:Y:S01]  /*108d0*/  LDL.64 R4, [R1+0x20] ;  /* 0x0000200001047983 */ /* 0x002ee20000100a00 */
[----:B------:R-:W-:Y:S01]  /*108e0*/  IMAD.U32 R0, RZ, RZ, UR4 ;  /* 0x00000004ff007e24 */ /* 0x000fe2000f8e00ff */
[----:B------:R-:W-:Y:S01]  /*108f0*/  UIADD3 UR8, UR25, -0x1, URZ ;  /* 0xffffffff19087890 */ /* 0x000fe2000fffe03f */
[----:B------:R-:W-:Y:S01]  /*10900*/  IMAD.U32 R2, RZ, RZ, UR22 ;  /* 0x00000016ff027e24 */ /* 0x000fe2000f8e00ff */
[----:B------:R-:W4:Y:S02]  /*10910*/  LDL R16, [R1+0x8] ;  /* 0x0000080001107983 */ /* 0x000f240000100800 */
[----:B------:R-:W-:Y:S02]  /*10920*/  USHF.R.S32.HI UR5, URZ, 0x1f, UR8 ;  /* 0x0000001f3f057899 */ /* 0x000fe40008011408 */
[----:B------:R-:W-:Y:S01]  /*10930*/  BAR.SYNC.DEFER_BLOCKING 0x0 ;  /* 0x0000000000007b1d */ /* 0x000fe20000010000 */
[----:B------:R-:W-:Y:S02]  /*10940*/  UIMAD UR4, UR21, UR8, URZ ;  /* 0x00000008150472a4 */ /* 0x000fe4000f8e023f */
[----:B------:R-:W-:Y:S02]  /*10950*/  UISETP.GT.AND UP0, UPT, UR8, UR10, UPT ;  /* 0x0000000a0800728c */ /* 0x000fe4000bf04270 */
[----:B------:R-:W-:Y:S01]  /*10960*/  UIMAD UR4, UR5, UR22, UR4 ;  /* 0x00000016050472a4 */ /* 0x000fe2000f8e0204 */
[----:B------:R-:W-:Y:S04]  /*10970*/  @P5 STS.128 [R231+0x18000], RZ ;  /* 0x018000ffe7005388 */ /* 0x000fe80000000c00 */
[----:B------:R-:W5:Y:S04]  /*10980*/  LDL R236, [R1+0x10] ;  /* 0x0000100001ec7983 */ /* 0x000f680000100800 */
[----:B------:R-:W5:Y:S01]  /*10990*/  LDL R135, [R1+0xc] ;  /* 0x00000c0001877983 */ /* 0x000f620000100800 */
[C---:B--2---:R-:W-:Y:S04]  /*109a0*/  LEA R6, P0, R0.reuse, R238, 0x6 ;  /* 0x000000ee00067211 */ /* 0x044fe800078030ff */
[----:B------:R-:W-:Y:S01]  /*109b0*/  LEA.HI.X.SX32 R7, R0, R239, 0x6, P0 ;  /* 0x000000ef00077211 */ /* 0x000fe200000f36ff */
[----:B------:R-:W-:Y:S04]  /*109c0*/  IMAD.WIDE.U32 R14, R6, c[0x0][0x1a0], RZ ;  /* 0x00006800060e7a25 */ /* 0x000fe800078e00ff */
[----:B---3--:R-:W-:Y:S01]  /*109d0*/  IMAD.WIDE.U32 R8, R2, UR8, R4 ;  /* 0x0000000802087c25 */ /* 0x008fe2000f8e0004 */
[----:B------:R-:W-:Y:S03]  /*109e0*/  LEA R4, P1, R0, R250, 0x6 ;  /* 0x000000fa00047211 */ /* 0x000fe600078230ff */
[----:B------:R-:W-:Y:S01]  /*109f0*/  IMAD R7, R7, c[0x0][0x1a0], RZ ;  /* 0x0000680007077a24 */ /* 0x000fe200078e02ff */
[----:B------:R-:W-:Y:S01]  /*10a00*/  @!P5 LEA R10, P0, R8, c[0x0][0x170], 0x1 ;  /* 0x00005c00080ada11 */ /* 0x000fe200078008ff */
[----:B------:R-:W-:Y:S01]  /*10a10*/  IMAD.WIDE.U32 R12, R4, c[0x0][0x1a0], RZ ;  /* 0x00006800040c7a25 */ /* 0x000fe200078e00ff */
[-C--:B------:R-:W-:Y:S02]  /*10a20*/  LEA.HI.X.SX32 R5, R0, R251.reuse, 0x6, P1 ;  /* 0x000000fb00057211 */ /* 0x080fe400008f36ff */
[----:B------:R-:W-:Y:S01]  /*10a30*/  IADD3 R0, R9, UR4, RZ ;  /* 0x0000000409007c10 */ /* 0x000fe2000fffe0ff */
[----:B------:R-:W-:Y:S01]  /*10a40*/  IMAD R7, R6, c[0x0][0x1a4], R7 ;  /* 0x0000690006077a24 */ /* 0x000fe200078e0207 */
[----:B----4-:R-:W-:Y:S01]  /*10a50*/  LEA R6, P6, R14, R16, 0x1 ;  /* 0x000000100e067211 */ /* 0x010fe200078c08ff */
[----:B------:R-:W-:Y:S01]  /*10a60*/  IMAD R5, R5, c[0x0][0x1a0], RZ ;  /* 0x0000680005057a24 */ /* 0x000fe200078e02ff */
[C---:B------:R-:W-:Y:S01]  /*10a70*/  @!P5 LEA.HI.X R11, R8.reuse, c[0x0][0x174], R0, 0x1, P0 ;  /* 0x00005d00080bda11 */ /* 0x040fe200000f0c00 */
[----:B------:R-:W-:Y:S01]  /*10a80*/  IMAD.IADD R7, R15, 0x1, R7 ;  /* 0x000000010f077824 */ /* 0x000fe200078e0207 */
[----:B------:R-:W-:Y:S01]  /*10a90*/  @!P5 IADD3 R2, P1, R8, UR23, RZ ;  /* 0x000000170802dc10 */ /* 0x000fe2000ff3e0ff */
[----:B------:R-:W-:Y:S01]  /*10aa0*/  IMAD R5, R4, c[0x0][0x1a4], R5 ;  /* 0x0000690004057a24 */ /* 0x000fe200078e0205 */
[----:B------:R-:W-:Y:S01]  /*10ab0*/  UIADD3 UR4, UR11, -UR12, URZ ;  /* 0x8000000c0b047290 */ /* 0x000fe2000fffe03f */
[----:B------:R-:W-:Y:S01]  /*10ac0*/  @!PT LDS RZ, [RZ] ;  /* 0x00000000fffff984 */ /* 0x000fe20000000800 */
[----:B------:R-:W-:Y:S01]  /*10ad0*/  @!PT LDS RZ, [RZ] ;  /* 0x00000000fffff984 */ /* 0x000fe20000000800 */
[----:B------:R-:W-:Y:S01]  /*10ae0*/  @!PT LDS RZ, [RZ] ;  /* 0x00000000fffff984 */ /* 0x000fe20000000800 */
[----:B------:R1:W-:Y:S01]  /*10af0*/  @!P5 LDGSTS.E.BYPASS.LTC128B.128 [R231+0x18000], [R10.64] ;  /* 0x180000000ae7dfae */ /* 0x0003e2000b901d52 */
[----:B------:R-:W-:Y:S01]  /*10b00*/  LEA.HI.X R7, R14, R252, R7, 0x1, P6 ;  /* 0x000000fc0e077211 */ /* 0x000fe200030f0c07 */
[----:B------:R-:W-:Y:S01]  /*10b10*/  IMAD.IADD R5, R13, 0x1, R5 ;  /* 0x000000010d057824 */ /* 0x000fe200078e0205 */
[----:B------:R-:W-:Y:S01]  /*10b20*/  @!P5 LEA R8, P0, R2, c[0x0][0x170], 0x1 ;  /* 0x00005c000208da11 */ /* 0x000fe200078008ff */
[----:B------:R-:W-:Y:S01]  /*10b30*/  @P4 STS.128 [R231+0x1a000], RZ ;  /* 0x01a000ffe7004388 */ /* 0x000fe20000000c00 */
[----:B------:R-:W-:Y:S02]  /*10b40*/  @!P5 IADD3.X R0, R0, UR24, RZ, P1, !PT ;  /* 0x000000180000dc10 */ /* 0x000fe40008ffe4ff */
[----:B------:R-:W-:Y:S01]  /*10b50*/  LEA R4, P1, R12, R16, 0x1 ;  /* 0x000000100c047211 */ /* 0x000fe200078208ff */
[----:B------:R-:W-:Y:S01]  /*10b60*/  @!PT LDS RZ, [RZ] ;  /* 0x00000000fffff984 */ /* 0x000fe20000000800 */
[----:B------:R-:W-:Y:S01]  /*10b70*/  @!PT LDS RZ, [RZ] ;  /* 0x00000000fffff984 */ /* 0x000fe20000000800 */
[----:B------:R-:W-:Y:S01]  /*10b80*/  @!PT LDS RZ, [RZ] ;  /* 0x00000000fffff984 */ /* 0x000fe20000000800 */
[----:B------:R2:W-:Y:S01]  /*10b90*/  @!P4 LDGSTS.E.BYPASS.LTC128B.128 [R231+0x1a000], [R6.64+0x80] ;  /* 0x1a00008006e7cfae */ /* 0x0005e2000b901d52 */
[----:B------:R-:W-:Y:S01]  /*10ba0*/  @!P5 LEA.HI.X R9, R2, c[0x0][0x174], R0, 0x1, P0 ;  /* 0x00005d000209da11 */ /* 0x000fe200000f0c00 */
[----:B------:R-:W-:Y:S01]  /*10bb0*/  IMAD.U32 R0, RZ, RZ, UR4 ;  /* 0x00000004ff007e24 */ /* 0x000fe2000f8e00ff */
[----:B------:R-:W-:Y:S01]  /*10bc0*/  LEA.HI.X R5, R12, R252, R5, 0x1, P1 ;  /* 0x000000fc0c057211 */ /* 0x000fe200008f0c05 */
[----:B------:R-:W-:Y:S03]  /*10bd0*/  @P3 STS.128 [R231+0x1c000], RZ ;  /* 0x01c000ffe7003388 */ /* 0x000fe60000000c00 */
[C---:B------:R-:W-:Y:S01]  /*10be0*/  LEA R132, P0, R0.reuse, R250, 0x6 ;  /* 0x000000fa00847211 */ /* 0x040fe200078030ff */
[----:B------:R-:W-:Y:S01]  /*10bf0*/  @!PT LDS RZ, [RZ] ;  /* 0x00000000fffff984 */ /* 0x000fe20000000800 */
[----:B------:R-:W-:Y:S01]  /*10c00*/  @!PT LDS RZ, [RZ] ;  /* 0x00000000fffff984 */ /* 0x000fe20000000800 */
[----:B------:R-:W-:Y:S01]  /*10c10*/  @!PT LDS RZ, [RZ] ;  /* 0x00000000fffff984 */ /* 0x000fe20000000800 */
[----:B------:R2:W-:Y:S03]  /*10c20*/  @!P3 LDGSTS.E.BYPASS.LTC128B.128 [R231+0x1c000], [R6.64+0x100] ;  /* 0x1c00010006e7bfae */ /* 0x0005e6000b901d52 */
[----:B------:R-:W-:Y:S01]  /*10c30*/  LEA.HI.X.SX32 R133, R0, R251, 0x6, P0 ;  /* 0x000000fb00857211 */ /* 0x000fe200000f36ff */
[----:B------:R-:W-:Y:S01]  /*10c40*/  @P2 STS.128 [R231+0x1e000], RZ ;  /* 0x01e000ffe7002388 */ /* 0x000fe20000000c00 */
[----:B------:R-:W-:Y:S03]  /*10c50*/  PLOP3.LUT P0, PT, PT, PT, UP0, 0x80, 0x0 ;  /* 0x000000000000781c */ /* 0x000fe60003f0f008 */
[----:B------:R-:W-:Y:S01]  /*10c60*/  @!PT LDS RZ, [RZ] ;  /* 0x00000000fffff984 */ /* 0x000fe20000000800 */
[----:B------:R-:W-:Y:S01]  /*10c70*/  @!PT LDS RZ, [RZ] ;  /* 0x00000000fffff984 */ /* 0x000fe20000000800 */
[----:B------:R-:W-:Y:S01]  /*10c80*/  @!PT LDS RZ, [RZ] ;  /* 0x00000000fffff984 */ /* 0x000fe20000000800 */
[----:B------:R2:W-:Y:S01]  /*10c90*/  @!P2 LDGSTS.E.BYPASS.LTC128B.128 [R231+0x1e000], [R6.64+0x180] ;  /* 0x1e00018006e7afae */ /* 0x0005e2000b901d52 */
[----:B------:R-:W-:Y:S03]  /*10ca0*/  IMAD R133, R133, c[0x0][0x198], RZ ;  /* 0x0000660085857a24 */ /* 0x000fe600078e02ff */
[----:B------:R-:W-:Y:S01]  /*10cb0*/  @P5 STS.128 [R231+0x19000], RZ ;  /* 0x019000ffe7005388 */ /* 0x000fe20000000c00 */
[----:B------:R-:W-:Y:S03]  /*10cc0*/  IMAD R133, R132, c[0x0][0x19c], R133 ;  /* 0x0000670084857a24 */ /* 0x000fe600078e0285 */
        /* <DEDUP_REMOVED lines=20> */
[----:B-1----:R-:W2:Y:S04]  /*10e10*/  LDSM.16.M88.4 R8, [R204+0x10000] ;  /* 0x01000000cc08783b */ /* 0x002ea80000000200 */
[----:B------:R-:W1:Y:S04]  /*10e20*/  LDSM.16.M88.4 R16, [R204+0x10800] ;  /* 0x01080000cc10783b */ /* 0x000e680000000200 */
[----:B------:R-:W3:Y:S04]  /*10e30*/  LDSM.16.M88.4 R24, [R204+0x11000] ;  /* 0x01100000cc18783b */ /* 0x000ee80000000200 */
[----:B------:R-:W0:Y:S04]  /*10e40*/  LDGDEPBAR ;  /* 0x00000000000079af */ /* 0x000e280000000000 */
[----:B------:R-:W4:Y:S04]  /*10e50*/  LDSM.16.M88.4 R168, [R204+0x11800] ;  /* 0x01180000cca8783b */ /* 0x000f280000000200 */
[----:B------:R-:W-:Y:S04]  /*10e60*/  LDSM.16.M88.4 R172, [R212] ;  /* 0x00000000d4ac783b */ /* 0x000fe80000000200 */
[----:B------:R-:W3:Y:S04]  /*10e70*/  LDSM.16.M88.4 R176, [R215] ;  /* 0x00000000d7b0783b */ /* 0x000ee80000000200 */
[----:B------:R-:W3:Y:S04]  /*10e80*/  LDSM.16.M88.4 R180, [R230] ;  /* 0x00000000e6b4783b */ /* 0x000ee80000000200 */
[----:B------:R-:W3:Y:S04]  /*10e90*/  LDSM.16.M88.4 R184, [R229] ;  /* 0x00000000e5b8783b */ /* 0x000ee80000000200 */
[----:B------:R-:W-:Y:S01]  /*10ea0*/  LDSM.16.M88.4 R188, [R210+0x10000] ;  /* 0x01000000d2bc783b */ /* 0x000fe20000000200 */
[C---:B--2---:R-:W-:Y:S03]  /*10eb0*/  HMMA.16816.F32 R4, R32.reuse, R8, RZ ;  /* 0x000000082004723c */ /* 0x044fe600000018ff */
[----:B------:R-:W-:Y:S04]  /*10ec0*/  LDSM.16.M88.4 R192, [R210+0x10800] ;  /* 0x01080000d2c0783b */ /* 0x000fe80000000200 */
[----:B------:R-:W-:Y:S01]  /*10ed0*/  LDSM.16.M88.4 R196, [R211+0x4000] ;  /* 0x00400000d3c4783b */ /* 0x000fe20000000200 */
[C---:B------:R-:W-:Y:S03]  /*10ee0*/  HMMA.16816.F32 R8, R32.reuse, R10, RZ ;  /* 0x0000000a2008723c */ /* 0x040fe600000018ff */
[----:B------:R-:W-:Y:S05]  /*10ef0*/  LDSM.16.M88.4 R200, [R204+0x12000] ;  /* 0x01200000ccc8783b */ /* 0x000fea0000000200 */
[C---:B-1----:R-:W-:Y:S08]  /*10f00*/  HMMA.16816.F32 R12, R32.reuse, R16, RZ ;  /* 0x00000010200c723c */ /* 0x042ff000000018ff */
[C---:B------:R-:W-:Y:S08]  /*10f10*/  HMMA.16816.F32 R16, R32.reuse, R18, RZ ;  /* 0x000000122010723c */ /* 0x040ff000000018ff */
[C---:B---3--:R-:W-:Y:S08]  /*10f20*/  HMMA.16816.F32 R20, R32.reuse, R24, RZ ;  /* 0x000000182014723c */ /* 0x048ff000000018ff */
[C---:B------:R-:W-:Y:S08]  /*10f30*/  HMMA.16816.F32 R24, R32.reuse, R26, RZ ;  /* 0x0000001a2018723c */ /* 0x040ff000000018ff */
[C---:B----4-:R-:W-:Y:S08]  /*10f40*/  HMMA.16816.F32 R28, R32.reuse, R168, RZ ;  /* 0x000000a8201c723c */ /* 0x050ff000000018ff */
[----:B------:R-:W-:Y:S01]  /*10f50*/  HMMA.16816.F32 R32, R32, R170, RZ ;  /* 0x000000aa2020723c */ /* 0x000fe200000018ff */
[----:B------:R-:W1:Y:S07]  /*10f60*/  LDSM.16.M88.4 R168, [R228] ;  /* 0x00000000e4a8783b */ /* 0x000e6e0000000200 */
[C---:B------:R-:W-:Y:S08]  /*10f70*/  HMMA.16816.F32 R4, R172.reuse, R176, R4 ;  /* 0x000000b0ac04723c */ /* 0x040ff00000001804 */
[C---:B------:R-:W-:Y:S01]  /*10f80*/  HMMA.16816.F32 R8, R172.reuse, R178, R8 ;  /* 0x000000b2ac08723c */ /* 0x040fe20000001808 */
[----:B------:R-:W2:Y:S07]  /*10f90*/  LDSM.16.M88.4 R176, [R214] ;  /* 0x00000000d6b0783b */ /* 0x000eae0000000200 */
[C---:B------:R-:W-:Y:S08]  /*10fa0*/  HMMA.16816.F32 R12, R172.reuse, R180, R12 ;  /* 0x000000b4ac0c723c */ /* 0x040ff0000000180c */
[C---:B------:R-:W-:Y:S01]  /*10fb0*/  HMMA.16816.F32 R16, R172.reuse, R182, R16 ;  /* 0x000000b6ac10723c */ /* 0x040fe20000001810 */
[----:B------:R-:W3:Y:S07]  /*10fc0*/  LDSM.16.M88.4 R180, [R210+0x11000] ;  /* 0x01100000d2b4783b */ /* 0x000eee0000000200 */
[C---:B------:R-:W-:Y:S08]  /*10fd0*/  HMMA.16816.F32 R20, R172.reuse, R184, R20 ;  /* 0x000000b8ac14723c */ /* 0x040ff00000001814 */
[C---:B------:R-:W-:Y:S01]  /*10fe0*/  HMMA.16816.F32 R24, R172.reuse, R186, R24 ;  /* 0x000000baac18723c */ /* 0x040fe20000001818 */
[----:B------:R-:W4:Y:S07]  /*10ff0*/  LDSM.16.M88.4 R184, [R210+0x11800] ;  /* 0x01180000d2b8783b */ /* 0x000f2e0000000200 */
[C---:B-1----:R-:W-:Y:S08]  /*11000*/  HMMA.16816.F32 R28, R172.reuse, R168, R28 ;  /* 0x000000a8ac1c723c */ /* 0x042ff0000000181c */
[----:B------:R-:W-:Y:S01]  /*11010*/  HMMA.16816.F32 R32, R172, R170, R32 ;  /* 0x000000aaac20723c */ /* 0x000fe20000001820 */
[----:B------:R-:W-:Y:S04]  /*11020*/  LDSM.16.M88.4 R168, [R213] ;  /* 0x00000000d5a8783b */ /* 0x000fe80000000200 */
[----:B------:R-:W1:Y:S03]  /*11030*/  LDSM.16.M88.4 R172, [R209] ;  /* 0x00000000d1ac783b */ /* 0x000e660000000200 */
[C---:B--2---:R-:W-:Y:S08]  /*11040*/  HMMA.16816.F32 R4, R176.reuse, R188, R4 ;  /* 0x000000bcb004723c */ /* 0x044ff00000001804 */
[C---:B------:R-:W-:Y:S01]  /*11050*/  HMMA.16816.F32 R8, R176.reuse, R190, R8 ;  /* 0x000000beb008723c */ /* 0x040fe20000001808 */
[----:B------:R-:W2:Y:S07]  /*11060*/  LDSM.16.M88.4 R188, [R209+0x800] ;  /* 0x00080000d1bc783b */ /* 0x000eae0000000200 */
[C---:B------:R-:W-:Y:S08]  /*11070*/  HMMA.16816.F32 R12, R176.reuse, R192, R12 ;  /* 0x000000c0b00c723c */ /* 0x040ff0000000180c */
[C---:B------:R-:W-:Y:S01]  /*11080*/  HMMA.16816.F32 R16, R176.reuse, R194, R16 ;  /* 0x000000c2b010723c */ /* 0x040fe20000001810 */
[----:B------:R-:W2:Y:S07]  /*11090*/  LDSM.16.M88.4 R192, [R209+0x1000] ;  /* 0x00100000d1c0783b */ /* 0x000eae0000000200 */
[C---:B---3--:R-:W-:Y:S08]  /*110a0*/  HMMA.16816.F32 R20, R176.reuse, R180, R20 ;  /* 0x000000b4b014723c */ /* 0x048ff00000001814 */
[C---:B------:R-:W-:Y:S01]  /*110b0*/  HMMA.16816.F32 R24, R176.reuse, R182, R24 ;  /* 0x000000b6b018723c */ /* 0x040fe20000001818 */
[----:B------:R-:W3:Y:S07]  /*110c0*/  LDSM.16.M88.4 R180, [R209+0x1800] ;  /* 0x00180000d1b4783b */ /* 0x000eee0000000200 */
[C---:B----4-:R-:W-:Y:S08]  /*110d0*/  HMMA.16816.F32 R28, R176.reuse, R184, R28 ;  /* 0x000000b8b01c723c */ /* 0x050ff0000000181c */
[----:B------:R-:W-:Y:S01]  /*110e0*/  HMMA.16816.F32 R32, R176, R186, R32 ;  /* 0x000000bab020723c */ /* 0x000fe20000001820 */
[----:B------:R-:W4:Y:S04]  /*110f0*/  LDSM.16.M88.4 R176, [R204+0x12800] ;  /* 0x01280000ccb0783b */ /* 0x000f280000000200 */
[----:B------:R-:W-:Y:S03]  /*11100*/  LDSM.16.M88.4 R184, [R204+0x13800] ;  /* 0x01380000ccb8783b */ /* 0x000fe60000000200 */
[C---:B-1----:R-:W-:Y:S08]  /*11110*/  HMMA.16816.F32 R4, R168.reuse, R172, R4 ;  /* 0x000000aca804723c */ /* 0x042ff00000001804 */
[C---:B------:R-:W-:Y:S01]  /*11120*/  HMMA.16816.F32 R8, R168.reuse, R174, R8 ;  /* 0x000000aea808723c */ /* 0x040fe20000001808 */
[----:B------:R-:W1:Y:S07]  /*11130*/  LDSM.16.M88.4 R172, [R204+0x13000] ;  /* 0x01300000ccac783b */ /* 0x000e6e0000000200 */
[C---:B--2---:R-:W-:Y:S08]  /*11140*/  HMMA.16816.F32 R12, R168.reuse, R188, R12 ;  /* 0x000000bca80c723c */ /* 0x044ff0000000180c */
[C---:B------:R-:W-:Y:S01]  /*11150*/  HMMA.16816.F32 R16, R168.reuse, R190, R16 ;  /* 0x000000bea810723c */ /* 0x040fe20000001810 */
[----:B------:R-:W-:Y:S07]  /*11160*/  LDSM.16.M88.4 R188, [R226] ;  /* 0x00000000e2bc783b */ /* 0x000fee0000000200 */
[C---:B------:R-:W-:Y:S08]  /*11170*/  HMMA.16816.F32 R20, R168.reuse, R192, R20 ;  /* 0x000000c0a814723c */ /* 0x040ff00000001814 */
[C---:B------:R-:W-:Y:S01]  /*11180*/  HMMA.16816.F32 R24, R168.reuse, R194, R24 ;  /* 0x000000c2a818723c */ /* 0x040fe20000001818 */
[----:B------:R-:W-:Y:S07]  /*11190*/  LDSM.16.M88.4 R192, [R224] ;  /* 0x00000000e0c0783b */ /* 0x000fee0000000200 */
[C---:B---3--:R-:W-:Y:S08]  /*111a0*/  HMMA.16816.F32 R28, R168.reuse, R180, R28 ;  /* 0x000000b4a81c723c */ /* 0x048ff0000000181c */
[----:B------:R-:W-:Y:S01]  /*111b0*/  HMMA.16816.F32 R32, R168, R182, R32 ;  /* 0x000000b6a820723c */ /* 0x000fe20000001820 */
[----:B------:R-:W-:Y:S04]  /*111c0*/  LDSM.16.M88.4 R168, [R212+0x4000] ;  /* 0x00400000d4a8783b */ /* 0x000fe80000000200 */
[----:B------:R-:W2:Y:S03]  /*111d0*/  LDSM.16.M88.4 R180, [R227] ;  /* 0x00000000e3b4783b */ /* 0x000ea60000000200 */
[C---:B------:R-:W-:Y:S08]  /*111e0*/  HMMA.16816.F32 R4, R196.reuse, R200, R4 ;  /* 0x000000c8c404723c */ /* 0x040ff00000001804 */
[C---:B------:R-:W-:Y:S01]  /*111f0*/  HMMA.16816.F32 R8, R196.reuse, R202, R8 ;  /* 0x000000cac408723c */ /* 0x040fe20000001808 */
[----:B------:R-:W-:Y:S07]  /*11200*/  LDSM.16.M88.4 R200, [R210+0x12000] ;  /* 0x01200000d2c8783b */ /* 0x000fee0000000200 */
[C---:B----4-:R-:W-:Y:S08]  /*11210*/  HMMA.16816.F32 R12, R196.reuse, R176, R12 ;  /* 0x000000b0c40c723c */ /* 0x050ff0000000180c */
[C---:B------:R-:W-:Y:S01]  /*11220*/  HMMA.16816.F32 R16, R196.reuse, R178, R16 ;  /* 0x000000b2c410723c */ /* 0x040fe20000001810 */
[----:B------:R-:W3:Y:S07]  /*11230*/  LDSM.16.M88.4 R176, [R225] ;  /* 0x00000000e1b0783b */ /* 0x000eee0000000200 */
        /* <DEDUP_REMOVED lines=10> */
[C---:B------:R-:W-:Y:S08]  /*112e0*/  HMMA.16816.F32 R12, R168.reuse, R188, R12 ;  /* 0x000000bca80c723c */ /* 0x040ff0000000180c */
[C---:B------:R-:W-:Y:S01]  /*112f0*/  HMMA.16816.F32 R16, R168.reuse, R190, R16 ;  /* 0x000000bea810723c */ /* 0x040fe20000001810 */
[----:B------:R-:W-:Y:S07]  /*11300*/  LDSM.16.M88.4 R188, [R209+0x2800] ;  /* 0x00280000d1bc783b */ /* 0x000fee0000000200 */
[C---:B---3--:R-:W-:Y:S08]  /*11310*/  HMMA.16816.F32 R20, R168.reuse, R176, R20 ;  /* 0x000000b0a814723c */ /* 0x048ff00000001814 */
[C---:B------:R-:W-:Y:S01]  /*11320*/  HMMA.16816.F32 R24, R168.reuse, R178, R24 ;  /* 0x000000b2a818723c */ /* 0x040fe20000001818 */
[----:B------:R-:W-:Y:S07]  /*11330*/  LDSM.16.M88.4 R176, [R209+0x2000] ;  /* 0x00200000d1b0783b */ /* 0x000fee0000000200 */
[C---:B------:R-:W-:Y:S08]  /*11340*/  HMMA.16816.F32 R28, R168.reuse, R192, R28 ;  /* 0x000000c0a81c723c */ /* 0x040ff0000000181c */
[----:B------:R-:W-:Y:S01]  /*11350*/  HMMA.16816.F32 R32, R168, R194, R32 ;  /* 0x000000c2a820723c */ /* 0x000fe20000001820 */
[----:B------:R-:W3:Y:S04]  /*11360*/  LDSM.16.M88.4 R168, [R213+0x4000] ;  /* 0x00400000d5a8783b */ /* 0x000ee80000000200 */
        /* <DEDUP_REMOVED lines=22> */
[----:B------:R-:W-:Y:S07]  /*114d0*/  LDSM.16.M88.4 R192, [R223] ;  /* 0x00000000dfc0783b */ /* 0x000fee0000000200 */
[C---:B-1----:R-:W-:Y:S08]  /*114e0*/  HMMA.16816.F32 R28, R168.reuse, R200, R28 ;  /* 0x000000c8a81c723c */ /* 0x042ff0000000181c */
[----:B------:R-:W-:Y:S01]  /*114f0*/  HMMA.16816.F32 R32, R168, R202, R32 ;  /* 0x000000caa820723c */ /* 0x000fe20000001820 */
[----:B------:R-:W1:Y:S04]  /*11500*/  LDSM.16.M88.4 R168, [R204+0x15800] ;  /* 0x01580000cca8783b */ /* 0x000e680000000200 */
[----:B------:R-:W-:Y:S03]  /*11510*/  LDSM.16.M88.4 R200, [R220] ;  /* 0x00000000dcc8783b */ /* 0x000fe60000000200 */
[C---:B--2---:R-:W-:Y:S08]  /*11520*/  HMMA.16816.F32 R4, R180.reuse, R184, R4 ;  /* 0x000000b8b404723c */ /* 0x044ff00000001804 */
[C---:B------:R-:W-:Y:S01]  /*11530*/  HMMA.16816.F32 R8, R180.reuse, R186, R8 ;  /* 0x000000bab408723c */ /* 0x040fe20000001808 */
[----:B------:R-:W2:Y:S07]  /*11540*/  LDSM.16.M88.4 R184, [R221] ;  /* 0x00000000ddb8783b */ /* 0x000eae0000000200 */
[C---:B----4-:R-:W-:Y:S08]  /*11550*/  HMMA.16816.F32 R12, R180.reuse, R172, R12 ;  /* 0x000000acb40c723c */ /* 0x050ff0000000180c */
[C---:B------:R-:W-:Y:S01]  /*11560*/  HMMA.16816.F32 R16, R180.reuse, R174, R16 ;  /* 0x000000aeb410723c */ /* 0x040fe20000001810 */
[----:B------:R-:W-:Y:S07]  /*11570*/  LDSM.16.M88.4 R172, [R210+0x14000] ;  /* 0x01400000d2ac783b */ /* 0x000fee0000000200 */
[C---:B---3--:R-:W-:Y:S08]  /*11580*/  HMMA.16816.F32 R20, R180.reuse, R176, R20 ;  /* 0x000000b0b414723c */ /* 0x048ff00000001814 */
        /* <DEDUP_REMOVED lines=24> */
[----:B------:R-:W1:Y:S07]  /*11710*/  LDSM.16.M88.4 R176, [R209+0x5800] ;  /* 0x00580000d1b0783b */ /* 0x000e6e0000000200 */
[C---:B---3--:R-:W-:Y:S08]  /*11720*/  HMMA.16816.F32 R20, R168.reuse, R180, R20 ;  /* 0x000000b4a814723c */ /* 0x048ff00000001814 */
[C---:B------:R-:W-:Y:S01]  /*11730*/  HMMA.16816.F32 R24, R168.reuse, R182, R24 ;  /* 0x000000b6a818723c */ /* 0x040fe20000001818 */
[----:B------:R-:W3:Y:S07]  /*11740*/  LDSM.16.M88.4 R180, [R211+0xc000] ;  /* 0x00c00000d3b4783b */ /* 0x000eee0000000200 */
[C---:B----4-:R-:W-:Y:S08]  /*11750*/  HMMA.16816.F32 R28, R168.reuse, R192, R28 ;  /* 0x000000c0a81c723c */ /* 0x050ff0000000181c */
[----:B------:R-:W-:Y:S01]  /*11760*/  HMMA.16816.F32 R32, R168, R194, R32 ;  /* 0x000000c2a820723c */ /* 0x000fe20000001820 */
[----:B------:R-:W4:Y:S04]  /*11770*/  LDSM.16.M88.4 R168, [R204+0x16800] ;  /* 0x01680000cca8783b */ /* 0x000f280000000200 */
[----:B------:R-:W3:Y:S03]  /*11780*/  LDSM.16.M88.4 R192, [R204+0x17000] ;  /* 0x01700000ccc0783b */ /* 0x000ee60000000200 */
[C---:B--2---:R-:W-:Y:S08]  /*11790*/  HMMA.16816.F32 R4, R184.reuse, R196, R4 ;  /* 0x000000c4b804723c */ /* 0x044ff00000001804 */
[C---:B------:R-:W-:Y:S01]  /*117a0*/  HMMA.16816.F32 R8, R184.reuse, R198, R8 ;  /* 0x000000c6b808723c */ /* 0x040fe20000001808 */
[----:B------:R-:W2:Y:S07]  /*117b0*/  LDSM.16.M88.4 R196, [R204+0x17800] ;  /* 0x01780000ccc4783b */ /* 0x000eae0000000200 */
[C---:B------:R-:W-:Y:S08]  /*117c0*/  HMMA.16816.F32 R12, R184.reuse, R188, R12 ;  /* 0x000000bcb80c723c */ /* 0x040ff0000000180c */
[C---:B------:R-:W-:Y:S01]  /*117d0*/  HMMA.16816.F32 R16, R184.reuse, R190, R16 ;  /* 0x000000beb810723c */ /* 0x040fe20000001810 */
[----:B------:R-:W-:Y:S07]  /*117e0*/  LDSM.16.M88.4 R188, [R217] ;  /* 0x00000000d9bc783b */ /* 0x000fee0000000200 */
[C---:B-1----:R-:W-:Y:S08]  /*117f0*/  HMMA.16816.F32 R20, R184.reuse, R172, R20 ;  /* 0x000000acb814723c */ /* 0x042ff00000001814 */
[C---:B------:R-:W-:Y:S01]  /*11800*/  HMMA.16816.F32 R24, R184.reuse, R174, R24 ;  /* 0x000000aeb818723c */ /* 0x040fe20000001818 */
[----:B------:R-:W-:Y:S07]  /*11810*/  LDSM.16.M88.4 R172, [R212+0xc000] ;  /* 0x00c00000d4ac783b */ /* 0x000fee0000000200 */
[C---:B------:R-:W-:Y:S08]  /*11820*/  HMMA.16816.F32 R28, R184.reuse, R176, R28 ;  /* 0x000000b0b81c723c */ /* 0x040ff0000000181c */
[----:B------:R-:W-:Y:S01]  /*11830*/  HMMA.16816.F32 R32, R184, R178, R32 ;  /* 0x000000b2b820723c */ /* 0x000fe20000001820 */
[----:B------:R-:W1:Y:S04]  /*11840*/  LDSM.16.M88.4 R176, [R219] ;  /* 0x00000000dbb0783b */ /* 0x000e680000000200 */
[----:B------:R-:W1:Y:S03]  /*11850*/  LDSM.16.M88.4 R184, [R218] ;  /* 0x00000000dab8783b */ /* 0x000e660000000200 */
[C---:B---3--:R-:W-:Y:S08]  /*11860*/  HMMA.16816.F32 R4, R180.reuse, R200, R4 ;  /* 0x000000c8b404723c */ /* 0x048ff00000001804 */
[C---:B------:R-:W-:Y:S01]  /*11870*/  HMMA.16816.F32 R8, R180.reuse, R202, R8 ;  /* 0x000000cab408723c */ /* 0x040fe20000001808 */
[----:B------:R-:W-:Y:S07]  /*11880*/  LDSM.16.M88.4 R200, [R210+0x16000] ;  /* 0x01600000d2c8783b */ /* 0x000fee0000000200 */
[C---:B----4-:R-:W-:Y:S08]  /*11890*/  HMMA.16816.F32 R12, R180.reuse, R168, R12 ;  /* 0x000000a8b40c723c */ /* 0x050ff0000000180c */
[C---:B------:R-:W-:Y:S01]  /*118a0*/  HMMA.16816.F32 R16, R180.reuse, R170, R16 ;  /* 0x000000aab410723c */ /* 0x040fe20000001810 */
[----:B------:R-:W3:Y:S07]  /*118b0*/  LDSM.16.M88.4 R168, [R216] ;  /* 0x00000000d8a8783b */ /* 0x000eee0000000200 */
[C---:B------:R-:W-:Y:S08]  /*118c0*/  HMMA.16816.F32 R20, R180.reuse, R192, R20 ;  /* 0x000000c0b414723c */ /* 0x040ff00000001814 */
[C---:B------:R-:W-:Y:S01]  /*118d0*/  HMMA.16816.F32 R24, R180.reuse, R194, R24 ;  /* 0x000000c2b418723c */ /* 0x040fe20000001818 */
[----:B------:R-:W4:Y:S07]  /*118e0*/  LDSM.16.M88.4 R192, [R214+0xc000] ;  /* 0x00c00000d6c0783b */ /* 0x000f2e0000000200 */
[C---:B--2---:R-:W-:Y:S08]  /*118f0*/  HMMA.16816.F32 R28, R180.reuse, R196, R28 ;  /* 0x000000c4b41c723c */ /* 0x044ff0000000181c */
[----:B------:R-:W-:Y:S01]  /*11900*/  HMMA.16816.F32 R32, R180, R198, R32 ;  /* 0x000000c6b420723c */ /* 0x000fe20000001820 */
[----:B------:R-:W2:Y:S04]  /*11910*/  LDSM.16.M88.4 R180, [R210+0x16800] ;  /* 0x01680000d2b4783b */ /* 0x000ea80000000200 */
        /* <DEDUP_REMOVED lines=10> */
[C---:B---3--:R-:W-:Y:S08]  /*119c0*/  HMMA.16816.F32 R28, R172.reuse, R168, R28 ;  /* 0x000000a8ac1c723c */ /* 0x048ff0000000181c */
[----:B------:R-:W-:Y:S01]  /*119d0*/  HMMA.16816.F32 R32, R172, R170, R32 ;  /* 0x000000aaac20723c */ /* 0x000fe20000001820 */
[----:B------:R-:W-:Y:S04]  /*119e0*/  LDSM.16.M88.4 R168, [R213+0xc000] ;  /* 0x00c00000d5a8783b */ /* 0x000fe80000000200 */
[----:B------:R-:W3:Y:S03]  /*119f0*/  LDSM.16.M88.4 R172, [R209+0x6000] ;  /* 0x00600000d1ac783b */ /* 0x000ee60000000200 */
[C---:B----4-:R-:W-:Y:S08]  /*11a00*/  HMMA.16816.F32 R4, R192.reuse, R200, R4 ;  /* 0x000000c8c004723c */ /* 0x050ff00000001804 */
[C---:B------:R-:W-:Y:S08]  /*11a10*/  HMMA.16816.F32 R8, R192.reuse, R202, R8 ;  /* 0x000000cac008723c */ /* 0x040ff00000001808 */
[C---:B--2---:R-:W-:Y:S08]  /*11a20*/  HMMA.16816.F32 R12, R192.reuse, R180, R12 ;  /* 0x000000b4c00c723c */ /* 0x044ff0000000180c */
[C---:B------:R-:W-:Y:S01]  /*11a30*/  HMMA.16816.F32 R16, R192.reuse, R182, R16 ;  /* 0x000000b6c010723c */ /* 0x040fe20000001810 */
[----:B------:R-:W2:Y:S01]  /*11a40*/  LDSM.16.M88.4 R180, [R209+0x7800] ;  /* 0x00780000d1b4783b */ /* 0x000ea20000000200 */
[----:B------:R-:W-:Y:S04]  /*11a50*/  DEPBAR.LE SB0, 0x0 ;  /* 0x000080000000791a */ /* 0x000fe80000000000 */
[----:B------:R-:W-:Y:S02]  /*11a60*/  BAR.SYNC.DEFER_BLOCKING 0x0 ;  /* 0x0000000000007b1d */ /* 0x000fe40000010000 */
[C---:B------:R-:W-:Y:S08]  /*11a70*/  HMMA.16816.F32 R20, R192.reuse, R196, R20 ;  /* 0x000000c4c014723c */ /* 0x040ff00000001814 */
[C---:B------:R-:W-:Y:S08]  /*11a80*/  HMMA.16816.F32 R24, R192.reuse, R198, R24 ;  /* 0x000000c6c018723c */ /* 0x040ff00000001818 */
[C---:B-1----:R-:W-:Y:S08]  /*11a90*/  HMMA.16816.F32 R28, R192.reuse, R176, R28 ;  /* 0x000000b0c01c723c */ /* 0x042ff0000000181c */
[----:B------:R-:W-:Y:S08]  /*11aa0*/  HMMA.16816.F32 R32, R192, R178, R32 ;  /* 0x000000b2c020723c */ /* 0x000ff00000001820 */
[C---:B---3--:R-:W-:Y:S07]  /*11ab0*/  HMMA.16816.F32 R4, R168.reuse, R172, R4 ;  /* 0x000000aca804723c */ /* 0x048fee0000001804 */
[C---:B------:R-:W-:Y:S01]  /*11ac0*/  LEA R172, P1, R0.reuse, R238, 0x6 ;  /* 0x000000ee00ac7211 */ /* 0x040fe200078230ff */
[C---:B------:R-:W-:Y:S04]  /*11ad0*/  HMMA.16816.F32 R8, R168.reuse, R174, R8 ;  /* 0x000000aea808723c */ /* 0x040fe80000001808 */
[----:B------:R-:W-:Y:S04]  /*11ae0*/  LEA.HI.X.SX32 R173, R0, R239, 0x6, P1 ;  /* 0x000000ef00ad7211 */ /* 0x000fe800008f36ff */
[C---:B------:R-:W-:Y:S04]  /*11af0*/  HMMA.16816.F32 R12, R168.reuse, R184, R12 ;  /* 0x000000b8a80c723c */ /* 0x040fe8000000180c */
[----:B------:R-:W-:Y:S04]  /*11b00*/  IMAD R0, R173, c[0x0][0x198], RZ ;  /* 0x00006600ad007a24 */ /* 0x000fe800078e02ff */
[C---:B------:R-:W-:Y:S04]  /*11b10*/  HMMA.16816.F32 R16, R168.reuse, R186, R16 ;  /* 0x000000baa810723c */ /* 0x040fe80000001810 */
[C---:B------:R-:W-:Y:S02]  /*11b20*/  IMAD R0, R172.reuse, c[0x0][0x19c], R0 ;  /* 0x00006700ac007a24 */ /* 0x040fe400078e0200 */
[----:B------:R-:W-:Y:S02]  /*11b30*/  IMAD.WIDE.U32 R172, R172, c[0x0][0x198], RZ ;  /* 0x00006600acac7a25 */ /* 0x000fe400078e00ff */
[C---:B------:R-:W-:Y:S04]  /*11b40*/  HMMA.16816.F32 R20, R168.reuse, R188, R20 ;  /* 0x000000bca814723c */ /* 0x040fe80000001814 */
[----:B------:R-:W-:Y:S04]  /*11b50*/  IMAD.IADD R0, R173, 0x1, R0 ;  /* 0x00000001ad007824 */ /* 0x000fe800078e0200 */
[C---:B------:R-:W-:Y:S08]  /*11b60*/  HMMA.16816.F32 R24, R168.reuse, R190, R24 ;  /* 0x000000bea818723c */ /* 0x040ff00000001818 */
[C---:B--2---:R-:W-:Y:S08]  /*11b70*/  HMMA.16816.F32 R28, R168.reuse, R180, R28 ;  /* 0x000000b4a81c723c */ /* 0x044ff0000000181c */
[----:B------:R-:W-:Y:S07]  /*11b80*/  HMMA.16816.F32 R32, R168, R182, R32 ;  /* 0x000000b6a820723c */ /* 0x000fee0000001820 */
[-C--:B-----5:R-:W-:Y:S01]  /*11b90*/  LEA R168, P6, R172, R236.reuse, 0x1 ;  /* 0x000000ecaca87211 */ /* 0x0a0fe200078c08ff */
[----:B------:R-:W-:Y:S04]  /*11ba0*/  IMAD.WIDE.U32 R170, R132, c[0x0][0x198], RZ ;  /* 0x0000660084aa7a25 */ /* 0x000fe800078e00ff */
[-C--:B------:R-:W-:Y:S01]  /*11bb0*/  LEA.HI.X R169, R172, R135.reuse, R0, 0x1, P6 ;  /* 0x00000087aca97211 */ /* 0x080fe200030f0c00 */
[----:B------:R-:W-:Y:S01]  /*11bc0*/  IMAD.IADD R133, R171, 0x1, R133 ;  /* 0x00000001ab857824 */ /* 0x000fe200078e0285 */
[C---:B------:R-:W-:Y:S04]  /*11bd0*/  LEA R132, P1, R170.reuse, R236, 0x1 ;  /* 0x000000ecaa847211 */ /* 0x040fe800078208ff */
[----:B------:R-:W-:Y:S01]  /*11be0*/  LEA.HI.X R133, R170, R135, R133, 0x1, P1 ;  /* 0x00000087aa857211 */ /* 0x000fe200008f0c85 */
[----:B------:R-:W-:-:S05]  /*11bf0*/  @P0 BRA `(.L_x_465) ;  /* 0xffffe8c000000947 */ /* 0x000fca000383ffff */
.L_x_464:
[----:B------:R-:W2:Y:S01]  /*11c00*/  S2R R2, SR_TID.X ;  /* 0x0000000000027919 */ /* 0x000ea20000002100 */
[----:B------:R-:W-:Y:S01]  /*11c10*/  MOV R0, UR8 ;  /* 0x0000000800007c02 */ /* 0x000fe20008000f00 */
[----:B------:R-:W-:Y:S02]  /*11c20*/  UISETP.GT.AND UP0, UPT, UR8, UR10, UPT ;  /* 0x0000000a0800728c */ /* 0x000fe4000bf04270 */
[----:B------:R-:W-:Y:S02]  /*11c30*/  UIADD3 UR12, UR12, 0x1, URZ ;  /* 0x000000010c0c7890 */ /* 0x000fe4000fffe03f */
[----:B------:R-:W-:Y:S01]  /*11c40*/  UMOV UR25, UR8 ;  /* 0x0000000800197c82 */ /* 0x000fe20008000000 */
[----:B--2---:R-:W-:Y:S04]  /*11c50*/  SHF.L.U32 R2, R2, 0x1, RZ ;  /* 0x0000000102027819 */ /* 0x004fe800000006ff */
[----:B------:R-:W-:Y:S04]  /*11c60*/  LOP3.LUT R2, R2, 0x6, RZ, 0xc0, !PT ;  /* 0x0000000602027812 */ /* 0x000fe800078ec0ff */
[----:B------:R-:W-:Y:S04]  /*11c70*/  LEA R0, R0, R2, 0x6 ;  /* 0x0000000200007211 */ /* 0x000fe800078e30ff */
[C---:B------:R-:W-:Y:S02]  /*11c80*/  ISETP.GE.AND P0, PT, R0.reuse, R233, PT ;  /* 0x000000e90000720c */ /* 0x040fe40003f06270 */
[C---:B------:R-:W-:Y:S02]  /*11c90*/  IADD3 R2, R0.reuse, 0x1, RZ ;  /* 0x0000000100027810 */ /* 0x040fe40007ffe0ff */
[C---:B------:R-:W-:Y:S02]  /*11ca0*/  ISETP.GE.OR P0, PT, R0.reuse, R235, !P0 ;  /* 0x000000eb0000720c */ /* 0x040fe40004706670 */
[-C--:B------:R-:W-:Y:S02]  /*11cb0*/  ISETP.GE.AND P6, PT, R0, R232.reuse, PT ;  /* 0x000000e80000720c */ /* 0x080fe40003fc6270 */
[----:B-1----:R-:W-:Y:S02]  /*11cc0*/  FSEL R168, R4, -INF , !P0 ;  /* 0xff80000004a87808 */ /* 0x002fe40004000000 */
[C---:B------:R-:W-:Y:S02]  /*11cd0*/  ISETP.GE.AND P1, PT, R2.reuse, R233, PT ;  /* 0x000000e90200720c */ /* 0x040fe40003f26270 */
[----:B------:R-:W-:Y:S02]  /*11ce0*/  ISETP.GE.AND P0, PT, R2, R232, PT ;  /* 0x000000e80200720c */ /* 0x000fe40003f06270 */
[C---:B------:R-:W-:Y:S02]  /*11cf0*/  IADD3 R132, R0.reuse, 0x8, RZ ;  /* 0x0000000800847810 */ /* 0x040fe40007ffe0ff */
[-C--:B------:R-:W-:Y:S02]  /*11d00*/  ISETP.GE.OR P6, PT, R0, R234.reuse, !P6 ;  /* 0x000000ea0000720c */ /* 0x080fe400077c6670 */
[C---:B------:R-:W-:Y:S02]  /*11d10*/  ISETP.GE.OR P1, PT, R2.reuse, R235, !P1 ;  /* 0x000000eb0200720c */ /* 0x040fe40004f26670 */
[----:B------:R-:W-:Y:S02]  /*11d20*/  ISETP.GE.OR P0, PT, R2, R234, !P0 ;  /* 0x000000ea0200720c */ /* 0x000fe40004706670 */
[----:B------:R-:W-:Y:S02]  /*11d30*/  IADD3 R2, R0, 0x9, RZ ;  /* 0x0000000900027810 */ /* 0x000fe40007ffe0ff */
[----:B------:R-:W-:Y:S02]  /*11d40*/  FSEL R169, R6, -INF , !P6 ;  /* 0xff80000006a97808 */ /* 0x000fe40007000000 */
[----:B------:R-:W-:Y:S02]  /*11d50*/  FSEL R170, R5, -INF , !P1 ;  /* 0xff80000005aa7808 */ /* 0x000fe40004800000 */
[----:B------:R-:W-:Y:S02]  /*11d60*/  FSEL R7, R7, -INF , !P0 ;  /* 0xff80000007077808 */ /* 0x000fe40004000000 */
[CC--:B------:R-:W-:Y:S02]  /*11d70*/  ISETP.GE.AND P6, PT, R132.reuse, R233.reuse, PT ;  /* 0x000000e98400720c */ /* 0x0c0fe40003fc6270 */
[----:B------:R-:W-:Y:S02]  /*11d80*/  ISETP.GE.AND P0, PT, R132, R232, PT ;  /* 0x000000e88400720c */ /* 0x000fe40003f06270 */
[----:B------:R-:W-:Y:S02]  /*11d90*/  ISETP.GE.AND P1, PT, R2, R233, PT ;  /* 0x000000e90200720c */ /* 0x000fe40003f26270 */
[C---:B------:R-:W-:Y:S02]  /*11da0*/  IADD3 R5, R0.reuse, 0x10, RZ ;  /* 0x0000001000057810 */ /* 0x040fe40007ffe0ff */
[----:B------:R-:W-:Y:S02]  /*11db0*/  IADD3 R4, R0, 0x11, RZ ;  /* 0x0000001100047810 */ /* 0x000fe40007ffe0ff */
[CC--:B------:R-:W-:Y:S02]  /*11dc0*/  ISETP.GE.OR P6, PT, R132.reuse, R235.reuse, !P6 ;  /* 0x000000eb8400720c */ /* 0x0c0fe400077c6670 */
[----:B------:R-:W-:Y:S02]  /*11dd0*/  ISETP.GE.OR P0, PT, R132, R234, !P0 ;  /* 0x000000ea8400720c */ /* 0x000fe40004706670 */
[----:B------:R-:W-:Y:S02]  /*11de0*/  ISETP.GE.OR P1, PT, R2, R235, !P1 ;  /* 0x000000eb0200720c */ /* 0x000fe40004f26670 */
[----:B------:R-:W-:Y:S02]  /*11df0*/  FSEL R8, R8, -INF , !P6 ;  /* 0xff80000008087808 */ /* 0x000fe40007000000 */
[----:B------:R-:W-:Y:S02]  /*11e00*/  FSEL R9, R9, -INF , !P1 ;  /* 0xff80000009097808 */ /* 0x000fe40004800000 */
[CC--:B------:R-:W-:Y:S02]  /*11e10*/  ISETP.GE.AND P1, PT, R5.reuse, R233.reuse, PT ;  /* 0x000000e90500720c */ /* 0x0c0fe40003f26270 */
[----:B------:R-:W-:Y:S02]  /*11e20*/  FSEL R10, R10, -INF , !P0 ;  /* 0xff8000000a0a7808 */ /* 0x000fe40004000000 */
[----:B------:R-:W-:Y:S02]  /*11e30*/  ISETP.GE.AND P0, PT, R4, R233, PT ;  /* 0x000000e90400720c */ /* 0x000fe40003f06270 */
[----:B------:R-:W-:Y:S02]  /*11e40*/  ISETP.GE.AND P6, PT, R2, R232, PT ;  /* 0x000000e80200720c */ /* 0x000fe40003fc6270 */
[-C--:B------:R-:W-:Y:S02]  /*11e50*/  ISETP.GE.OR P1, PT, R5, R235.reuse, !P1 ;  /* 0x000000eb0500720c */ /* 0x080fe40004f26670 */
[----:B------:R-:W-:Y:S02]  /*11e60*/  ISETP.GE.OR P0, PT, R4, R235, !P0 ;  /* 0x000000eb0400720c */ /* 0x000fe40004706670 */
        /* <DEDUP_REMOVED lines=15> */
[----:B------:R-:W-:Y:S02]  /*11f60*/  ISETP.GE.AND P6, PT, R4, R233, PT ;  /* 0x000000e90400720c */ /* 0x000fe40003fc6270 */
[-C--:B------:R-:W-:Y:S02]  /*11f70*/  ISETP.GE.AND P1, PT, R2, R232.reuse, PT ;  /* 0x000000e80200720c */ /* 0x080fe40003f26270 */
[C---:B------:R-:W-:Y:S02]  /*11f80*/  ISETP.GE.AND P0, PT, R4.reuse, R232, PT ;  /* 0x000000e80400720c */ /* 0x040fe40003f06270 */
[----:B------:R-:W-:Y:S02]  /*11f90*/  ISETP.GE.OR P6, PT, R4, R235, !P6 ;  /* 0x000000eb0400720c */ /* 0x000fe400077c6670 */
[-C--:B------:R-:W-:Y:S02]  /*11fa0*/  ISETP.GE.OR P1, PT, R2, R234.reuse, !P1 ;  /* 0x000000ea0200720c */ /* 0x080fe40004f26670 */
[----:B------:R-:W-:Y:S02]  /*11fb0*/  IADD3 R2, R0, 0x20, RZ ;  /* 0x0000002000027810 */ /* 0x000fe40007ffe0ff */
        /* <DEDUP_REMOVED lines=8> */
[----:B------:R-:W-:Y:S02]  /*12040*/  FMNMX.FTZ R5, R168, R3, !PT ;  /* 0x00000003a8057209 */ /* 0x000fe40007810000 */
[CC--:B------:R-:W-:Y:S02]  /*12050*/  ISETP.GE.OR P6, PT, R2.reuse, R235.reuse, !P6 ;  /* 0x000000eb0200720c */ /* 0x0c0fe400077c6670 */
[----:B------:R-:W-:Y:S02]  /*12060*/  ISETP.GE.OR P1, PT, R2, R234, !P1 ;  /* 0x000000ea0200720c */ /* 0x000fe40004f26670 */
[----:B------:R-:W-:Y:S02]  /*12070*/  ISETP.GE.OR P0, PT, R4, R235, !P0 ;  /* 0x000000eb0400720c */ /* 0x000fe40004706670 */
[----:B------:R-:W-:Y:S02]  /*12080*/  IADD3 R2, R0, 0x28, RZ ;  /* 0x0000002800027810 */ /* 0x000fe40007ffe0ff */
[----:B------:R-:W-:Y:S02]  /*12090*/  FMNMX.FTZ R5, R170, R5, !PT ;  /* 0x00000005aa057209 */ /* 0x000fe40007810000 */
[----:B------:R-:W-:Y:S02]  /*120a0*/  FSEL R185, R21, -INF , !P0 ;  /* 0xff80000015b97808 */ /* 0x000fe40004000000 */
[----:B------:R-:W-:Y:S02]  /*120b0*/  FSEL R188, R22, -INF , !P1 ;  /* 0xff80000016bc7808 */ /* 0x000fe40004800000 */
[----:B------:R-:W-:Y:S02]  /*120c0*/  FMNMX.FTZ R12, R169, R134, !PT ;  /* 0x00000086a90c7209 */ /* 0x000fe40007810000 */
[C---:B------:R-:W-:Y:S02]  /*120d0*/  ISETP.GE.AND P0, PT, R2.reuse, R233, PT ;  /* 0x000000e90200720c */ /* 0x040fe40003f06270 */
[-C--:B------:R-:W-:Y:S02]  /*120e0*/  ISETP.GE.AND P1, PT, R2, R232.reuse, PT ;  /* 0x000000e80200720c */ /* 0x080fe40003f26270 */
[----:B------:R-:W-:Y:S02]  /*120f0*/  FMNMX.FTZ R5, R8, R5, !PT ;  /* 0x0000000508057209 */ /* 0x000fe40007810000 */
[----:B------:R-:W-:Y:S02]  /*12100*/  FSEL R182, R20, -INF , !P6 ;  /* 0xff80000014b67808 */ /* 0x000fe40007000000 */
[----:B------:R-:W-:Y:S02]  /*12110*/  ISETP.GE.AND P6, PT, R4, R232, PT ;  /* 0x000000e80400720c */ /* 0x000fe40003fc6270 */
[C---:B------:R-:W-:Y:S02]  /*12120*/  ISETP.GE.OR P0, PT, R2.reuse, R235, !P0 ;  /* 0x000000eb0200720c */ /* 0x040fe40004706670 */
[----:B------:R-:W-:Y:S02]  /*12130*/  ISETP.GE.OR P1, PT, R2, R234, !P1 ;  /* 0x000000ea0200720c */ /* 0x000fe40004f26670 */
[----:B------:R-:W-:Y:S02]  /*12140*/  FMNMX.FTZ R2, R9, R5, !PT ;  /* 0x0000000509027209 */ /* 0x000fe40007810000 */
[----:B------:R-:W-:Y:S02]  /*12150*/  FMNMX.FTZ R12, R7, R12, !PT ;  /* 0x0000000c070c7209 */ /* 0x000fe40007810000 */
[----:B------:R-:W-:Y:S02]  /*12160*/  FMNMX.FTZ R133, R174, R2, !PT ;  /* 0x00000002ae857209 */ /* 0x000fe40007810000 */
[----:B------:R-:W-:Y:S02]  /*12170*/  ISETP.GE.OR P6, PT, R4, R234, !P6 ;  /* 0x000000ea0400720c */ /* 0x000fe400077c6670 */
[C---:B------:R-:W-:Y:S02]  /*12180*/  IADD3 R6, R0.reuse, 0x29, RZ ;  /* 0x0000002900067810 */ /* 0x040fe40007ffe0ff */
[----:B------:R-:W-:Y:S02]  /*12190*/  IADD3 R5, R0, 0x30, RZ ;  /* 0x0000003000057810 */ /* 0x000fe40007ffe0ff */
[----:B------:R-:W-:Y:S02]  /*121a0*/  FMNMX.FTZ R12, R10, R12, !PT ;  /* 0x0000000c0a0c7209 */ /* 0x000fe40007810000 */
[----:B------:R-:W-:Y:S02]  /*121b0*/  FSEL R189, R23, -INF , !P6 ;  /* 0xff80000017bd7808 */ /* 0x000fe40007000000 */
[----:B------:R-:W-:Y:S01]  /*121c0*/  FMNMX.FTZ R133, R175, R133, !PT ;  /* 0x00000085af857209 */ /* 0x000fe20007810000 */
[----:B------:R-:W-:Y:S01]  /*121d0*/  LDSM.16.MT88.4 R20, [R206+0x18000] ;  /* 0x01800000ce14783b */ /* 0x000fe20000004200 */
[-C--:B------:R-:W-:Y:S02]  /*121e0*/  ISETP.GE.AND P6, PT, R6, R233.reuse, PT ;  /* 0x000000e90600720c */ /* 0x080fe40003fc6270 */
[----:B------:R-:W-:Y:S02]  /*121f0*/  FSEL R183, R24, -INF , !P0 ;  /* 0xff80000018b77808 */ /* 0x000fe40004000000 */
[----:B------:R-:W-:Y:S02]  /*12200*/  FMNMX.FTZ R12, R11, R12, !PT ;  /* 0x0000000c0b0c7209 */ /* 0x000fe40007810000 */
[C---:B------:R-:W-:Y:S02]  /*12210*/  ISETP.GE.AND P0, PT, R5.reuse, R233, PT ;  /* 0x000000e90500720c */ /* 0x040fe40003f06270 */
[----:B------:R-:W-:Y:S02]  /*12220*/  FMNMX.FTZ R133, R176, R133, !PT ;  /* 0x00000085b0857209 */ /* 0x000fe40007810000 */
[----:B------:R-:W-:Y:S02]  /*12230*/  FMNMX.FTZ R12, R178, R12, !PT ;  /* 0x0000000cb20c7209 */ /* 0x000fe40007810000 */
[-C--:B------:R-:W-:Y:S02]  /*12240*/  ISETP.GE.OR P6, PT, R6, R235.reuse, !P6 ;  /* 0x000000eb0600720c */ /* 0x080fe400077c6670 */
[----:B------:R-:W-:Y:S02]  /*12250*/  ISETP.GE.OR P0, PT, R5, R235, !P0 ;  /* 0x000000eb0500720c */ /* 0x000fe40004706670 */
[C---:B------:R-:W-:Y:S02]  /*12260*/  IADD3 R4, R0.reuse, 0x31, RZ ;  /* 0x0000003100047810 */ /* 0x040fe40007ffe0ff */
[----:B------:R-:W-:Y:S02]  /*12270*/  IADD3 R2, R0, 0x38, RZ ;  /* 0x0000003800027810 */ /* 0x000fe40007ffe0ff */
[----:B------:R-:W-:Y:S02]  /*12280*/  FMNMX.FTZ R133, R177, R133, !PT ;  /* 0x00000085b1857209 */ /* 0x000fe40007810000 */
[----:B------:R-:W-:Y:S02]  /*12290*/  FSEL R203, R28, -INF , !P0 ;  /* 0xff8000001ccb7808 */ /* 0x000fe40004000000 */
[----:B------:R-:W-:Y:S02]  /*122a0*/  FMNMX.FTZ R12, R179, R12, !PT ;  /* 0x0000000cb30c7209 */ /* 0x000fe40007810000 */
[----:B------:R-:W-:Y:S02]  /*122b0*/  FSEL R184, R25, -INF , !P6 ;  /* 0xff80000019b87808 */ /* 0x000fe40007000000 */
[-C--:B------:R-:W-:Y:S02]  /*122c0*/  ISETP.GE.AND P6, PT, R4, R233.reuse, PT ;  /* 0x000000e90400720c */ /* 0x080fe40003fc6270 */
[----:B------:R-:W-:Y:S02]  /*122d0*/  ISETP.GE.AND P0, PT, R2, R233, PT ;  /* 0x000000e90200720c */ /* 0x000fe40003f06270 */
[-C--:B------:R-:W-:Y:S02]  /*122e0*/  ISETP.GE.OR P6, PT, R4, R235.reuse, !P6 ;  /* 0x000000eb0400720c */ /* 0x080fe400077c6670 */
[----:B------:R-:W-:Y:S02]  /*122f0*/  FMNMX.FTZ R12, R180, R12, !PT ;  /* 0x0000000cb40c7209 */ /* 0x000fe40007810000 */
[----:B------:R-:W-:Y:S02]  /*12300*/  ISETP.GE.OR P0, PT, R2, R235, !P0 ;  /* 0x000000eb0200720c */ /* 0x000fe40004706670 */
[----:B------:R-:W-:Y:S02]  /*12310*/  IADD3 R0, R0, 0x39, RZ ;  /* 0x0000003900007810 */ /* 0x000fe40007ffe0ff */
[----:B------:R-:W-:Y:S02]  /*12320*/  FMNMX.FTZ R133, R182, R133, !PT ;  /* 0x00000085b6857209 */ /* 0x000fe40007810000 */
[----:B------:R-:W-:Y:S02]  /*12330*/  FSEL R236, R29, -INF , !P6 ;  /* 0xff8000001dec7808 */ /* 0x000fe40007000000 */
[----:B------:R-:W-:Y:S02]  /*12340*/  FMNMX.FTZ R12, R181, R12, !PT ;  /* 0x0000000cb50c7209 */ /* 0x000fe40007810000 */
[----:B------:R-:W-:Y:S02]  /*12350*/  FSEL R238, R32, -INF , !P0 ;  /* 0xff80000020ee7808 */ /* 0x000fe40004000000 */
[----:B------:R-:W-:Y:S02]  /*12360*/  ISETP.GE.AND P0, PT, R6, R232, PT ;  /* 0x000000e80600720c */ /* 0x000fe40003f06270 */
[----:B------:R-:W-:Y:S02]  /*12370*/  FMNMX.FTZ R133, R185, R133, !PT ;  /* 0x00000085b9857209 */ /* 0x000fe40007810000 */
[----:B------:R-:W-:Y:S02]  /*12380*/  ISETP.GE.AND P6, PT, R0, R233, PT ;  /* 0x000000e90000720c */ /* 0x000fe40003fc6270 */
[----:B------:R-:W-:Y:S02]  /*12390*/  FMNMX.FTZ R133, R183, R133, !PT ;  /* 0x00000085b7857209 */ /* 0x000fe40007810000 */
[----:B------:R-:W-:Y:S02]  /*123a0*/  ISETP.GE.OR P0, PT, R6, R234, !P0 ;  /* 0x000000ea0600720c */ /* 0x000fe40004706670 */
[----:B------:R-:W-:Y:S02]  /*123b0*/  FMNMX.FTZ R6, R188, R12, !PT ;  /* 0x0000000cbc067209 */ /* 0x000fe40007810000 */
[----:B------:R-:W-:Y:S01]  /*123c0*/  ISETP.GE.OR P6, PT, R0, R235, !P6 ;  /* 0x000000eb0000720c */ /* 0x000fe200077c6670 */
[----:B------:R-:W-:Y:S01]  /*123d0*/  LDSM.16.MT88.4 R12, [R205+0x18000] ;  /* 0x01800000cd0c783b */ /* 0x000fe20000004200 */
[----:B------:R-:W-:Y:S02]  /*123e0*/  FMNMX.FTZ R133, R184, R133, !PT ;  /* 0x00000085b8857209 */ /* 0x000fe40007810000 */
[----:B------:R-:W-:Y:S02]  /*123f0*/  FSEL R239, R33, -INF , !P6 ;  /* 0xff80000021ef7808 */ /* 0x000fe40007000000 */
[----:B------:R-:W-:Y:S02]  /*12400*/  FSEL R186, R26, -INF , !P1 ;  /* 0xff8000001aba7808 */ /* 0x000fe40004800000 */
        /* <DEDUP_REMOVED lines=16> */
[----:B------:R-:W-:Y:S02]  /*12510*/  FMNMX.FTZ R133, R238, R133, !PT ;  /* 0x00000085ee857209 */ /* 0x000fe40007810000 */
[----:B------:R-:W-:Y:S02]  /*12520*/  ISETP.GE.AND P0, PT, R0, R232, PT ;  /* 0x000000e80000720c */ /* 0x000fe40003f06270 */
[----:B------:R-:W-:Y:S02]  /*12530*/  FSEL R241, R34, -INF , !P6 ;  /* 0xff80000022f17808 */ /* 0x000fe40007000000 */
[----:B------:R-:W-:Y:S02]  /*12540*/  FMNMX.FTZ R133, R239, R133, !PT ;  /* 0x00000085ef857209 */ /* 0x000fe40007810000 */
[----:B------:R-:W-:Y:S02]  /*12550*/  ISETP.GE.OR P0, PT, R0, R234, !P0 ;  /* 0x000000ea0000720c */ /* 0x000fe40004706670 */
[----:B------:R-:W-:Y:S01]  /*12560*/  FMNMX.FTZ R0, R240, R2, !PT ;  /* 0x00000002f0007209 */ /* 0x000fe20007810000 */
[----:B------:R-:W1:Y:S01]  /*12570*/  SHFL.BFLY PT, R6, R133, 0x2, 0x1f ;  /* 0x0c401f0085067f89 */ /* 0x000e6200000e0000 */
[----:B------:R-:W-:Y:S02]  /*12580*/  FSEL R135, R35, -INF , !P0 ;  /* 0xff80000023877808 */ /* 0x000fe40004000000 */
[----:B------:R-:W-:Y:S04]  /*12590*/  FMNMX.FTZ R0, R241, R0, !PT ;  /* 0x00000000f1007209 */ /* 0x000fe80007810000 */
[----:B------:R-:W-:Y:S05]  /*125a0*/  FMNMX.FTZ R0, R135, R0, !PT ;  /* 0x0000000087007209 */ /* 0x000fea0007810000 */
[----:B------:R-:W2:Y:S01]  /*125b0*/  SHFL.BFLY PT, R2, R0, 0x2, 0x1f ;  /* 0x0c401f0000027f89 */ /* 0x000ea200000e0000 */
[----:B-1----:R-:W-:Y:S07]  /*125c0*/  FMNMX.FTZ R133, R133, R6, !PT ;  /* 0x0000000685857209 */ /* 0x002fee0007810000 */
[----:B------:R-:W1:Y:S01]  /*125d0*/  SHFL.BFLY PT, R4, R133, 0x1, 0x1f ;  /* 0x0c201f0085047f89 */ /* 0x000e6200000e0000 */
[----:B--2---:R-:W-:Y:S07]  /*125e0*/  FMNMX.FTZ R0, R0, R2, !PT ;  /* 0x0000000200007209 */ /* 0x004fee0007810000 */
[----:B------:R-:W2:Y:S01]  /*125f0*/  SHFL.BFLY PT, R2, R0, 0x1, 0x1f ;  /* 0x0c201f0000027f89 */ /* 0x000ea200000e0000 */
[----:B-1----:R-:W-:Y:S04]  /*12600*/  FMNMX.FTZ R133, R133, R4, !PT ;  /* 0x0000000485857209 */ /* 0x002fe80007810000 */
[C---:B------:R-:W-:Y:S01]  /*12610*/  FSETP.NEU.FTZ.AND P1, PT, R133.reuse, -INF , PT ;  /* 0xff8000008500780b */ /* 0x040fe20003f3d000 */
[C---:B------:R-:W-:Y:S05]  /*12620*/  FMUL.FTZ R172, R133.reuse, c[0x0][0x23c] ;  /* 0x00008f0085ac7a20 */ /* 0x040fea0000410000 */
[----:B------:R-:W-:Y:S02]  /*12630*/  FSEL R172, R172, RZ, P1 ;  /* 0x000000ffacac7208 */ /* 0x000fe40000800000 */
[----:B--2---:R-:W-:Y:S02]  /*12640*/  FMNMX.FTZ R132, R0, R2, !PT ;  /* 0x0000000200847209 */ /* 0x004fe40007810000 */
[----:B------:R-:W-:Y:S01]  /*12650*/  FSEL R0, R133, RZ, P1 ;  /* 0x000000ff85007208 */ /* 0x000fe20000800000 */
[--C-:B------:R-:W-:Y:S01]  /*12660*/  FFMA.FTZ R168, R168, c[0x0][0x23c], -R172.reuse ;  /* 0x00008f00a8a87a23 */ /* 0x100fe200000108ac */
[C---:B------:R-:W-:Y:S01]  /*12670*/  FSETP.NEU.FTZ.AND P0, PT, R132.reuse, -INF , PT ;  /* 0xff8000008400780b */ /* 0x040fe20003f1d000 */
[----:B------:R-:W-:Y:S02]  /*12680*/  FMUL.FTZ R173, R132, c[0x0][0x23c] ;  /* 0x00008f0084ad7a20 */ /* 0x000fe40000410000 */
[----:B------:R-:W-:Y:S01]  /*12690*/  FADD.FTZ R0, -R0, R3 ;  /* 0x0000000300007221 */ /* 0x000fe20000010100 */
[----:B------:R-:W-:Y:S01]  /*126a0*/  FSEL R2, R132, RZ, P0 ;  /* 0x000000ff84027208 */ /* 0x000fe20000000000 */
[--C-:B------:R-:W-:Y:S01]  /*126b0*/  FFMA.FTZ R170, R170, c[0x0][0x23c], -R172.reuse ;  /* 0x00008f00aaaa7a23 */ /* 0x100fe200000108ac */
[----:B------:R-:W-:Y:S01]  /*126c0*/  FSEL R173, R173, RZ, P0 ;  /* 0x000000ffadad7208 */ /* 0x000fe20000000000 */
[----:B------:R-:W-:Y:S01]  /*126d0*/  FMUL.FTZ R0, R0, c[0x0][0x23c] ;  /* 0x00008f0000007a20 */ /* 0x000fe20000410000 */
[----:B------:R-:W-:Y:S01]  /*126e0*/  MUFU.EX2 R246, R168 ;  /* 0x000000a800f67308 */ /* 0x000fe20000000800 */
[--C-:B------:R-:W-:Y:S01]  /*126f0*/  FFMA.FTZ R8, R8, c[0x0][0x23c], -R172.reuse ;  /* 0x00008f0008087a23 */ /* 0x100fe200000108ac */
[----:B------:R-:W-:Y:S01]  /*12700*/  PLOP3.LUT P0, PT, PT, PT, UP0, 0x80, 0x0 ;  /* 0x000000000000781c */ /* 0x000fe20003f0f008 */
[----:B------:R-:W-:Y:S02]  /*12710*/  FFMA.FTZ R9, R9, c[0x0][0x23c], -R172 ;  /* 0x00008f0009097a23 */ /* 0x000fe400000108ac */
[--C-:B------:R-:W-:Y:S02]  /*12720*/  FFMA.FTZ R169, R169, c[0x0][0x23c], -R173.reuse ;  /* 0x00008f00a9a97a23 */ /* 0x100fe400000108ad */
[--C-:B------:R-:W-:Y:S02]  /*12730*/  FFMA.FTZ R7, R7, c[0x0][0x23c], -R173.reuse ;  /* 0x00008f0007077a23 */ /* 0x100fe400000108ad */
[--C-:B------:R-:W-:Y:S01]  /*12740*/  FFMA.FTZ R10, R10, c[0x0][0x23c], -R173.reuse ;  /* 0x00008f000a0a7a23 */ /* 0x100fe200000108ad */
[----:B------:R1:W2:Y:S01]  /*12750*/  MUFU.EX2 R3, R0 ;  /* 0x0000000000037308 */ /* 0x0002a20000000800 */
[--C-:B------:R-:W-:Y:S09]  /*12760*/  FFMA.FTZ R11, R11, c[0x0][0x23c], -R173.reuse ;  /* 0x00008f000b0b7a23 */ /* 0x100ff200000108ad */
[----:B------:R3:W-:Y:S10]  /*12770*/  MUFU.EX2 R248, R8 ;  /* 0x0000000800f87308 */ /* 0x0007f40000000800 */
[----:B------:R4:W-:Y:S01]  /*12780*/  MUFU.EX2 R247, R9 ;  /* 0x0000000900f77308 */ /* 0x0009e20000000800 */
[----:B-1----:R-:W-:Y:S02]  /*12790*/  FADD.FTZ R0, -R2, R134 ;  /* 0x0000008602007221 */ /* 0x002fe40000010100 */
[C---:B--2---:R-:W-:Y:S02]  /*127a0*/  FMUL.FTZ R4, R3.reuse, R136 ;  /* 0x0000008803047220 */ /* 0x044fe40000410000 */
[----:B------:R-:W-:Y:S05]  /*127b0*/  FMUL.FTZ R0, R0, c[0x0][0x23c] ;  /* 0x00008f0000007a20 */ /* 0x000fea0000410000 */
[----:B------:R-:W-:Y:S01]  /*127c0*/  MUFU.EX2 R244, R7 ;  /* 0x0000000700f47308 */ /* 0x000fe20000000800 */
[C---:B------:R-:W-:Y:S02]  /*127d0*/  FMUL.FTZ R5, R3.reuse, R137 ;  /* 0x0000008903057220 */ /* 0x040fe40000410000 */
[C---:B------:R-:W-:Y:S02]  /*127e0*/  FMUL.FTZ R16, R3.reuse, R148 ;  /* 0x0000009403107220 */ /* 0x040fe40000410000 */
[C---:B---3--:R-:W-:Y:S02]  /*127f0*/  FMUL.FTZ R8, R3.reuse, R140 ;  /* 0x0000008c03087220 */ /* 0x048fe40000410000 */
[C---:B------:R-:W-:Y:S02]  /*12800*/  FMUL.FTZ R17, R3.reuse, R149 ;  /* 0x0000009503117220 */ /* 0x040fe40000410000 */
[C---:B------:R-:W-:Y:S01]  /*12810*/  FMUL.FTZ R24, R3.reuse, R156 ;  /* 0x0000009c03187220 */ /* 0x040fe20000410000 */
[----:B------:R-:W-:Y:S01]  /*12820*/  MUFU.EX2 R243, R10 ;  /* 0x0000000a00f37308 */ /* 0x000fe20000000800 */
[C---:B------:R-:W-:Y:S02]  /*12830*/  FMUL.FTZ R25, R3.reuse, R157 ;  /* 0x0000009d03197220 */ /* 0x040fe40000410000 */
[--C-:B------:R-:W-:Y:S02]  /*12840*/  FFMA.FTZ R2, R174, c[0x0][0x23c], -R172.reuse ;  /* 0x00008f00ae027a23 */ /* 0x100fe400000108ac */
[C---:B----4-:R-:W-:Y:S02]  /*12850*/  FMUL.FTZ R9, R3.reuse, R141 ;  /* 0x0000008d03097220 */ /* 0x050fe40000410000 */
        /* <DEDUP_REMOVED lines=8> */
[----:B------:R-:W2:Y:S01]  /*128e0*/  MUFU.EX2 R0, R0 ;  /* 0x0000000000007308 */ /* 0x000ea20000000800 */
[C---:B------:R-:W-:Y:S02]  /*128f0*/  FMUL.FTZ R45, R3.reuse, R45 ;  /* 0x0000002d032d7220 */ /* 0x040fe40000410000 */
[C---:B------:R-:W-:Y:S02]  /*12900*/  FMUL.FTZ R48, R3.reuse, R48 ;  /* 0x0000003003307220 */ /* 0x040fe40000410000 */
[C---:B------:R-:W-:Y:S02]  /*12910*/  FMUL.FTZ R49, R3.reuse, R49 ;  /* 0x0000003103317220 */ /* 0x040fe40000410000 */
[C---:B------:R-:W-:Y:S02]  /*12920*/  FMUL.FTZ R52, R3.reuse, R52 ;  /* 0x0000003403347220 */ /* 0x040fe40000410000 */
[C---:B------:R-:W-:Y:S01]  /*12930*/  FMUL.FTZ R53, R3.reuse, R53 ;  /* 0x0000003503357220 */ /* 0x040fe20000410000 */
[----:B------:R-:W3:Y:S01]  /*12940*/  MUFU.EX2 R249, R170 ;  /* 0x000000aa00f97308 */ /* 0x000ee20000000800 */
[C---:B------:R-:W-:Y:S02]  /*12950*/  FMUL.FTZ R56, R3.reuse, R56 ;  /* 0x0000003803387220 */ /* 0x040fe40000410000 */
[C---:B------:R-:W-:Y:S01]  /*12960*/  FMUL.FTZ R57, R3.reuse, R57 ;  /* 0x0000003903397220 */ /* 0x040fe20000410000 */
[----:B-1----:R-:W-:Y:S01]  /*12970*/  F2FP.PACK_AB R171, R242, R243 ;  /* 0x000000f3f2ab723e */ /* 0x002fe200000000ff */
        /* <DEDUP_REMOVED lines=9> */
[----:B------:R-:W2:Y:S01]  /*12a10*/  LDSM.16.MT88.4 R136, [R207+0x18000] ;  /* 0x01800000cf88783b */ /* 0x000ea20000004200 */
[C---:B------:R-:W-:Y:S01]  /*12a20*/  FMUL.FTZ R11, R0.reuse, R143 ;  /* 0x0000008f000b7220 */ /* 0x040fe20000410000 */
[----:B------:R4:W-:Y:S01]  /*12a30*/  MUFU.EX2 R202, R2 ;  /* 0x0000000200ca7308 */ /* 0x0009e20000000800 */
[C---:B------:R-:W-:Y:S01]  /*12a40*/  FMUL.FTZ R18, R0.reuse, R150 ;  /* 0x0000009600127220 */ /* 0x040fe20000410000 */
[----:B---3--:R-:W-:Y:S01]  /*12a50*/  F2FP.PACK_AB R168, R249, R246 ;  /* 0x000000f6f9a8723e */ /* 0x008fe200000000ff */
[C---:B------:R-:W-:Y:S01]  /*12a60*/  FMUL.FTZ R19, R0.reuse, R151 ;  /* 0x0000009700137220 */ /* 0x040fe20000410000 */
[----:B------:R-:W-:Y:S01]  /*12a70*/  F2FP.PACK_AB R170, R247, R248 ;  /* 0x000000f8f7aa723e */ /* 0x000fe200000000ff */
[C---:B------:R-:W-:Y:S01]  /*12a80*/  FMUL.FTZ R26, R0.reuse, R158 ;  /* 0x0000009e001a7220 */ /* 0x040fe20000410000 */
[----:B------:R-:W3:Y:S01]  /*12a90*/  LDSM.16.MT88.4 R140, [R205+0x1a000] ;  /* 0x01a00000cd8c783b */ /* 0x000ee20000004200 */
[C---:B------:R-:W-:Y:S02]  /*12aa0*/  FMUL.FTZ R27, R0.reuse, R159 ;  /* 0x0000009f001b7220 */ /* 0x040fe40000410000 */
[C---:B------:R-:W-:Y:S02]  /*12ab0*/  FMUL.FTZ R34, R0.reuse, R166 ;  /* 0x000000a600227220 */ /* 0x040fe40000410000 */
[----:B------:R-:W-:Y:S01]  /*12ac0*/  FMUL.FTZ R35, R0, R167 ;  /* 0x000000a700237220 */ /* 0x000fe20000410000 */
[----:B-1----:R-:W-:Y:S01]  /*12ad0*/  F2FP.PACK_AB R169, R244, R245 ;  /* 0x000000f5f4a9723e */ /* 0x002fe200000000ff */
[C---:B------:R-:W-:Y:S01]  /*12ae0*/  FMUL.FTZ R38, R0.reuse, R38 ;  /* 0x0000002600267220 */ /* 0x040fe20000410000 */
[----:B------:R-:W-:Y:S01]  /*12af0*/  LDSM.16.MT88.4 R148, [R206+0x18800] ;  /* 0x01880000ce94783b */ /* 0x000fe20000004200 */
[C---:B------:R-:W-:Y:S02]  /*12b00*/  FMUL.FTZ R39, R0.reuse, R39 ;  /* 0x0000002700277220 */ /* 0x040fe40000410000 */
[C---:B------:R-:W-:Y:S02]  /*12b10*/  FMUL.FTZ R42, R0.reuse, R42 ;  /* 0x0000002a002a7220 */ /* 0x040fe40000410000 */
[C---:B------:R-:W-:Y:S03]  /*12b20*/  HMMA.16816.F32 R4, R168.reuse, R12, R4 ;  /* 0x0000000ca804723c */ /* 0x040fe60000001804 */
[----:B------:R-:W-:Y:S02]  /*12b30*/  LDSM.16.MT88.4 R156, [R205+0x1a800] ;  /* 0x01a80000cd9c783b */ /* 0x000fe40000004200 */
[--C-:B----4-:R-:W-:Y:S02]  /*12b40*/  FFMA.FTZ R2, R175, c[0x0][0x23c], -R172.reuse ;  /* 0x00008f00af027a23 */ /* 0x110fe400000108ac */
[C---:B------:R-:W-:Y:S01]  /*12b50*/  FMUL.FTZ R12, R3.reuse, R144 ;  /* 0x00000090030c7220 */ /* 0x040fe20000410000 */
[C---:B------:R-:W-:Y:S01]  /*12b60*/  HMMA.16816.F32 R8, R168.reuse, R14, R8 ;  /* 0x0000000ea808723c */ /* 0x040fe20000001808 */
[----:B------:R1:W4:Y:S02]  /*12b70*/  MUFU.EX2 R201, R2 ;  /* 0x0000000200c97308 */ /* 0x0003240000000800 */
[----:B------:R-:W-:Y:S01]  /*12b80*/  LDSM.16.MT88.4 R164, [R206+0x1c800] ;  /* 0x01c80000cea4783b */ /* 0x000fe20000004200 */
[C---:B------:R-:W-:Y:S02]  /*12b90*/  FMUL.FTZ R13, R3.reuse, R145 ;  /* 0x00000091030d7220 */ /* 0x040fe40000410000 */
[C---:B------:R-:W-:Y:S02]  /*12ba0*/  FMUL.FTZ R43, R0.reuse, R43 ;  /* 0x0000002b002b7220 */ /* 0x040fe40000410000 */
[C---:B------:R-:W-:Y:S04]  /*12bb0*/  FMUL.FTZ R14, R0.reuse, R146 ;  /* 0x00000092000e7220 */ /* 0x040fe80000410000 */
[C---:B------:R-:W-:Y:S02]  /*12bc0*/  FMUL.FTZ R15, R0.reuse, R147 ;  /* 0x00000093000f7220 */ /* 0x040fe40000410000 */
[----:B------:R-:W5:Y:S01]  /*12bd0*/  LDSM.16.MT88.4 R144, [R206+0x1a000] ;  /* 0x01a00000ce90783b */ /* 0x000f620000004200 */
[C---:B------:R-:W-:Y:S02]  /*12be0*/  FMUL.FTZ R46, R0.reuse, R46 ;  /* 0x0000002e002e7220 */ /* 0x040fe40000410000 */
[C---:B------:R-:W-:Y:S02]  /*12bf0*/  FMUL.FTZ R47, R0.reuse, R47 ;  /* 0x0000002f002f7220 */ /* 0x040fe40000410000 */
[C---:B------:R-:W-:Y:S03]  /*12c00*/  HMMA.16816.F32 R12, R168.reuse, R20, R12 ;  /* 0x00000014a80c723c */ /* 0x040fe6000000180c */
[C---:B------:R-:W-:Y:S02]  /*12c10*/  FMUL.FTZ R50, R0.reuse, R50 ;  /* 0x0000003200327220 */ /* 0x040fe40000410000 */
[----:B------:R-:W-:Y:S02]  /*12c20*/  FMUL.FTZ R51, R0, R51 ;  /* 0x0000003300337220 */ /* 0x000fe40000410000 */
[C---:B------:R-:W-:Y:S01]  /*12c30*/  FMUL.FTZ R20, R3.reuse, R152 ;  /* 0x0000009803147220 */ /* 0x040fe20000410000 */
[C---:B------:R-:W-:Y:S04]  /*12c40*/  HMMA.16816.F32 R16, R168.reuse, R22, R16 ;  /* 0x00000016a810723c */ /* 0x040fe80000001810 */
[C---:B------:R-:W-:Y:S02]  /*12c50*/  FMUL.FTZ R21, R3.reuse, R153 ;  /* 0x0000009903157220 */ /* 0x040fe40000410000 */
[--C-:B-1----:R-:W-:Y:S02]  /*12c60*/  FFMA.FTZ R2, R176, c[0x0][0x23c], -R172.reuse ;  /* 0x00008f00b0027a23 */ /* 0x102fe400000108ac */
[C---:B------:R-:W-:Y:S02]  /*12c70*/  FMUL.FTZ R22, R0.reuse, R154 ;  /* 0x0000009a00167220 */ /* 0x040fe40000410000 */
[----:B------:R1:W-:Y:S02]  /*12c80*/  MUFU.EX2 R200, R2 ;  /* 0x0000000200c87308 */ /* 0x0003e40000000800 */
[C---:B------:R-:W-:Y:S02]  /*12c90*/  FMUL.FTZ R23, R0.reuse, R155 ;  /* 0x0000009b00177220 */ /* 0x040fe40000410000 */
[----:B------:R-:W-:Y:S01]  /*12ca0*/  LDSM.16.MT88.4 R152, [R207+0x18800] ;  /* 0x01880000cf98783b */ /* 0x000fe20000004200 */
[C---:B------:R-:W-:Y:S02]  /*12cb0*/  FMUL.FTZ R54, R0.reuse, R54 ;  /* 0x0000003600367220 */ /* 0x040fe40000410000 */
[C---:B------:R-:W-:Y:S02]  /*12cc0*/  FMUL.FTZ R55, R0.reuse, R55 ;  /* 0x0000003700377220 */ /* 0x040fe40000410000 */
[C---:B------:R-:W-:Y:S03]  /*12cd0*/  HMMA.16816.F32 R20, R168.reuse, R28, R20 ;  /* 0x0000001ca814723c */ /* 0x040fe60000001814 */
[C---:B------:R-:W-:Y:S02]  /*12ce0*/  FMUL.FTZ R58, R0.reuse, R58 ;  /* 0x0000003a003a7220 */ /* 0x040fe40000410000 */
[C---:B------:R-:W-:Y:S02]  /*12cf0*/  FMUL.FTZ R59, R0.reuse, R59 ;  /* 0x0000003b003b7220 */ /* 0x040fe40000410000 */
[C---:B------:R-:W-:Y:S01]  /*12d00*/  FMUL.FTZ R28, R3.reuse, R160 ;  /* 0x000000a0031c7220 */ /* 0x040fe20000410000 */
[C---:B------:R-:W-:Y:S04]  /*12d10*/  HMMA.16816.F32 R24, R168.reuse, R30, R24 ;  /* 0x0000001ea818723c */ /* 0x040fe80000001818 */
[----:B------:R-:W-:Y:S02]  /*12d20*/  FMUL.FTZ R29, R3, R161 ;  /* 0x000000a1031d7220 */ /* 0x000fe40000410000 */
[C---:B------:R-:W-:Y:S02]  /*12d30*/  FMUL.FTZ R62, R0.reuse, R62 ;  /* 0x0000003e003e7220 */ /* 0x040fe40000410000 */
[C---:B------:R-:W-:Y:S04]  /*12d40*/  FMUL.FTZ R30, R0.reuse, R162 ;  /* 0x000000a2001e7220 */ /* 0x040fe80000410000 */
[C---:B------:R-:W-:Y:S02]  /*12d50*/  FMUL.FTZ R31, R0.reuse, R163 ;  /* 0x000000a3001f7220 */ /* 0x040fe40000410000 */
[----:B------:R-:W-:Y:S01]  /*12d60*/  LDSM.16.MT88.4 R160, [R205+0x1c800] ;  /* 0x01c80000cda0783b */ /* 0x000fe20000004200 */
[--C-:B-1----:R-:W-:Y:S02]  /*12d70*/  FFMA.FTZ R2, R177, c[0x0][0x23c], -R172.reuse ;  /* 0x00008f00b1027a23 */ /* 0x102fe400000108ac */
[C---:B------:R-:W-:Y:S02]  /*12d80*/  FMUL.FTZ R63, R0.reuse, R63 ;  /* 0x0000003f003f7220 */ /* 0x040fe40000410000 */
[C---:B--2---:R-:W-:Y:S01]  /*12d90*/  HMMA.16816.F32 R28, R168.reuse, R136, R28 ;  /* 0x00000088a81c723c */ /* 0x044fe2000000181c */
[----:B------:R1:W-:Y:S02]  /*12da0*/  MUFU.EX2 R199, R2 ;  /* 0x0000000200c77308 */ /* 0x0003e40000000800 */
[C---:B------:R-:W-:Y:S02]  /*12db0*/  FMUL.FTZ R66, R0.reuse, R66 ;  /* 0x0000004200427220 */ /* 0x040fe40000410000 */
[C---:B------:R-:W-:Y:S02]  /*12dc0*/  FMUL.FTZ R67, R0.reuse, R67 ;  /* 0x0000004300437220 */ /* 0x040fe40000410000 */
[C---:B------:R-:W-:Y:S01]  /*12dd0*/  FMUL.FTZ R69, R3.reuse, R69 ;  /* 0x0000004503457220 */ /* 0x040fe20000410000 */
[C---:B------:R-:W-:Y:S01]  /*12de0*/  HMMA.16816.F32 R32, R168.reuse, R138, R32 ;  /* 0x0000008aa820723c */ /* 0x040fe20000001820 */
[----:B------:R-:W2:Y:S03]  /*12df0*/  LDSM.16.MT88.4 R136, [R208+0x1a000] ;  /* 0x01a00000d088783b */ /* 0x000ea60000004200 */
[C---:B------:R-:W-:Y:S02]  /*12e00*/  FMUL.FTZ R70, R0.reuse, R70 ;  /* 0x0000004600467220 */ /* 0x040fe40000410000 */
[----:B------:R-:W-:Y:S02]  /*12e10*/  FMUL.FTZ R71, R0, R71 ;  /* 0x0000004700477220 */ /* 0x000fe40000410000 */
[C---:B---3--:R-:W-:Y:S04]  /*12e20*/  HMMA.16816.F32 R36, R168.reuse, R140, R36 ;  /* 0x0000008ca824723c */ /* 0x048fe80000001824 */
[C---:B------:R-:W-:Y:S02]  /*12e30*/  FMUL.FTZ R72, R3.reuse, R72 ;  /* 0x0000004803487220 */ /* 0x040fe40000410000 */
[C---:B------:R-:W-:Y:S02]  /*12e40*/  FMUL.FTZ R73, R3.reuse, R73 ;  /* 0x0000004903497220 */ /* 0x040fe40000410000 */
[C---:B------:R-:W-:Y:S01]  /*12e50*/  HMMA.16816.F32 R40, R168.reuse, R142, R40 ;  /* 0x0000008ea828723c */ /* 0x040fe20000001828 */
[----:B------:R-:W3:Y:S03]  /*12e60*/  LDSM.16.MT88.4 R140, [R207+0x1a000] ;  /* 0x01a00000cf8c783b */ /* 0x000ee60000004200 */
[--C-:B-1----:R-:W-:Y:S02]  /*12e70*/  FFMA.FTZ R2, R178, c[0x0][0x23c], -R173.reuse ;  /* 0x00008f00b2027a23 */ /* 0x102fe400000108ad */
[C---:B------:R-:W-:Y:S02]  /*12e80*/  FMUL.FTZ R74, R0.reuse, R74 ;  /* 0x0000004a004a7220 */ /* 0x040fe40000410000 */
[C---:B-----5:R-:W-:Y:S01]  /*12e90*/  HMMA.16816.F32 R44, R168.reuse, R144, R44 ;  /* 0x00000090a82c723c */ /* 0x060fe2000000182c */
[----:B------:R1:W-:Y:S03]  /*12ea0*/  MUFU.EX2 R198, R2 ;  /* 0x0000000200c67308 */ /* 0x0003e60000000800 */
[C---:B------:R-:W-:Y:S02]  /*12eb0*/  FMUL.FTZ R75, R0.reuse, R75 ;  /* 0x0000004b004b7220 */ /* 0x040fe40000410000 */
[C---:B------:R-:W-:Y:S02]  /*12ec0*/  FMUL.FTZ R76, R3.reuse, R76 ;  /* 0x0000004c034c7220 */ /* 0x040fe40000410000 */
[C---:B------:R-:W-:Y:S01]  /*12ed0*/  HMMA.16816.F32 R48, R168.reuse, R146, R48 ;  /* 0x00000092a830723c */ /* 0x040fe20000001830 */
[----:B------:R-:W5:Y:S03]  /*12ee0*/  LDSM.16.MT88.4 R144, [R205+0x1c000] ;  /* 0x01c00000cd90783b */ /* 0x000f660000004200 */
[C---:B------:R-:W-:Y:S02]  /*12ef0*/  FMUL.FTZ R77, R3.reuse, R77 ;  /* 0x0000004d034d7220 */ /* 0x040fe40000410000 */
[C---:B------:R-:W-:Y:S02]  /*12f00*/  FMUL.FTZ R78, R0.reuse, R78 ;  /* 0x0000004e004e7220 */ /* 0x040fe40000410000 */
[C---:B------:R-:W-:Y:S01]  /*12f10*/  FMUL.FTZ R79, R0.reuse, R79 ;  /* 0x0000004f004f7220 */ /* 0x040fe20000410000 */
[C---:B--2---:R-:W-:Y:S03]  /*12f20*/  HMMA.16816.F32 R52, R168.reuse, R136, R52 ;  /* 0x00000088a834723c */ /* 0x044fe60000001834 */
[C---:B------:R-:W-:Y:S02]  /*12f30*/  FMUL.FTZ R80, R3.reuse, R80 ;  /* 0x0000005003507220 */ /* 0x040fe40000410000 */
[----:B------:R-:W-:Y:S02]  /*12f40*/  FMUL.FTZ R81, R3, R81 ;  /* 0x0000005103517220 */ /* 0x000fe40000410000 */
[C---:B------:R-:W-:Y:S01]  /*12f50*/  FMUL.FTZ R82, R0.reuse, R82 ;  /* 0x0000005200527220 */ /* 0x040fe20000410000 */
[C---:B------:R-:W-:Y:S01]  /*12f60*/  HMMA.16816.F32 R56, R168.reuse, R138, R56 ;  /* 0x0000008aa838723c */ /* 0x040fe20000001838 */
[----:B------:R-:W2:Y:S03]  /*12f70*/  LDSM.16.MT88.4 R136, [R206+0x1c000] ;  /* 0x01c00000ce88783b */ /* 0x000ea60000004200 */
[--C-:B-1----:R-:W-:Y:S02]  /*12f80*/  FFMA.FTZ R2, R179, c[0x0][0x23c], -R173.reuse ;  /* 0x00008f00b3027a23 */ /* 0x102fe400000108ad */
[C---:B------:R-:W-:Y:S02]  /*12f90*/  FMUL.FTZ R83, R0.reuse, R83 ;  /* 0x0000005300537220 */ /* 0x040fe40000410000 */
[C---:B---3--:R-:W-:Y:S01]  /*12fa0*/  HMMA.16816.F32 R60, R168.reuse, R140, R60 ;  /* 0x0000008ca83c723c */ /* 0x048fe2000000183c */
[----:B------:R-:W-:Y:S01]  /*12fb0*/  LDSM.16.MT88.4 R176, [R206+0x1b800] ;  /* 0x01b80000ceb0783b */ /* 0x000fe20000004200 */
[----:B------:R1:W3:Y:S02]  /*12fc0*/  MUFU.EX2 R197, R2 ;  /* 0x0000000200c57308 */ /* 0x0002e40000000800 */
[C---:B------:R-:W-:Y:S02]  /*12fd0*/  FMUL.FTZ R84, R3.reuse, R84 ;  /* 0x0000005403547220 */ /* 0x040fe40000410000 */
[C---:B------:R-:W-:Y:S02]  /*12fe0*/  FMUL.FTZ R85, R3.reuse, R85 ;  /* 0x0000005503557220 */ /* 0x040fe40000410000 */
[C---:B------:R-:W-:Y:S01]  /*12ff0*/  HMMA.16816.F32 R64, R168.reuse, R142, R64 ;  /* 0x0000008ea840723c */ /* 0x040fe20000001840 */
[----:B------:R-:W1:Y:S03]  /*13000*/  LDSM.16.MT88.4 R140, [R208+0x1c000] ;  /* 0x01c00000d08c783b */ /* 0x000e660000004200 */
[C---:B------:R-:W-:Y:S02]  /*13010*/  FMUL.FTZ R86, R0.reuse, R86 ;  /* 0x0000005600567220 */ /* 0x040fe40000410000 */
[C---:B------:R-:W-:Y:S02]  /*13020*/  FMUL.FTZ R87, R0.reuse, R87 ;  /* 0x0000005700577220 */ /* 0x040fe40000410000 */
[C---:B-----5:R-:W-:Y:S04]  /*13030*/  HMMA.16816.F32 R68, R168.reuse, R144, R68 ;  /* 0x00000090a844723c */ /* 0x060fe80000001844 */
        /* <DEDUP_REMOVED lines=9> */
[C---:B------:R-:W-:Y:S02]  /*130d0*/  FMUL.FTZ R94, R0.reuse, R94 ;  /* 0x0000005e005e7220 */ /* 0x040fe40000410000 */
[C---:B------:R-:W-:Y:S01]  /*130e0*/  FMUL.FTZ R95, R0.reuse, R95 ;  /* 0x0000005f005f7220 */ /* 0x040fe20000410000 */
[C---:B------:R-:W-:Y:S01]  /*130f0*/  HMMA.16816.F32 R80, R168.reuse, R138, R80 ;  /* 0x0000008aa850723c */ /* 0x040fe20000001850 */
[----:B------:R-:W2:Y:S03]  /*13100*/  LDSM.16.MT88.4 R136, [R205+0x1e000] ;  /* 0x01e00000cd88783b */ /* 0x000ea60000004200 */
[C---:B------:R-:W-:Y:S02]  /*13110*/  FMUL.FTZ R96, R3.reuse, R96 ;  /* 0x0000006003607220 */ /* 0x040fe40000410000 */
[C---:B------:R-:W-:Y:S02]  /*13120*/  FMUL.FTZ R97, R3.reuse, R97 ;  /* 0x0000006103617220 */ /* 0x040fe40000410000 */
[C---:B-1----:R-:W-:Y:S04]  /*13130*/  HMMA.16816.F32 R84, R168.reuse, R140, R84 ;  /* 0x0000008ca854723c */ /* 0x042fe80000001854 */
        /* <DEDUP_REMOVED lines=15> */
[----:B------:R-:W-:Y:S02]  /*13230*/  FMUL.FTZ R107, R0, R107 ;  /* 0x0000006b006b7220 */ /* 0x000fe40000410000 */
[--C-:B------:R-:W-:Y:S02]  /*13240*/  FFMA.FTZ R2, R180, c[0x0][0x23c], -R173.reuse ;  /* 0x00008f00b4027a23 */ /* 0x100fe400000108ad */
[C---:B------:R-:W-:Y:S02]  /*13250*/  FMUL.FTZ R108, R3.reuse, R108 ;  /* 0x0000006c036c7220 */ /* 0x040fe40000410000 */
[C---:B------:R-:W-:Y:S01]  /*13260*/  FMUL.FTZ R109, R3.reuse, R109 ;  /* 0x0000006d036d7220 */ /* 0x040fe20000410000 */
[C---:B------:R-:W-:Y:S01]  /*13270*/  HMMA.16816.F32 R104, R168.reuse, R138, R104 ;  /* 0x0000008aa868723c */ /* 0x040fe20000001868 */
[----:B------:R-:W2:Y:S01]  /*13280*/  LDSM.16.MT88.4 R136, [R207+0x1e000] ;  /* 0x01e00000cf88783b */ /* 0x000ea20000004200 */
[----:B------:R2:W-:Y:S01]  /*13290*/  MUFU.EX2 R196, R2 ;  /* 0x0000000200c47308 */ /* 0x0005e20000000800 */
[C---:B------:R-:W-:Y:S02]  /*132a0*/  FMUL.FTZ R110, R0.reuse, R110 ;  /* 0x0000006e006e7220 */ /* 0x040fe40000410000 */
[C---:B------:R-:W-:Y:S02]  /*132b0*/  FMUL.FTZ R111, R0.reuse, R111 ;  /* 0x0000006f006f7220 */ /* 0x040fe40000410000 */
[C---:B------:R-:W-:Y:S02]  /*132c0*/  FMUL.FTZ R112, R3.reuse, R112 ;  /* 0x0000007003707220 */ /* 0x040fe40000410000 */
[C---:B------:R-:W-:Y:S03]  /*132d0*/  FMUL.FTZ R113, R3.reuse, R113 ;  /* 0x0000007103717220 */ /* 0x040fe60000410000 */
        /* <DEDUP_REMOVED lines=8> */
[C---:B------:R-:W-:Y:S02]  /*13360*/  FMUL.FTZ R119, R0.reuse, R119 ;  /* 0x0000007700777220 */ /* 0x040fe40000410000 */
[C---:B------:R-:W-:Y:S02]  /*13370*/  FMUL.FTZ R120, R3.reuse, R120 ;  /* 0x0000007803787220 */ /* 0x040fe40000410000 */
[----:B------:R-:W-:Y:S03]  /*13380*/  FMUL.FTZ R121, R3, R121 ;  /* 0x0000007903797220 */ /* 0x000fe60000410000 */
[C---:B-----5:R-:W-:Y:S03]  /*13390*/  HMMA.16816.F32 R116, R168.reuse, R144, R116 ;  /* 0x00000090a874723c */ /* 0x060fe60000001874 */
[C---:B------:R-:W-:Y:S02]  /*133a0*/  FMUL.FTZ R122, R0.reuse, R122 ;  /* 0x0000007a007a7220 */ /* 0x040fe40000410000 */
[C---:B------:R-:W-:Y:S02]  /*133b0*/  FMUL.FTZ R123, R0.reuse, R123 ;  /* 0x0000007b007b7220 */ /* 0x040fe40000410000 */
[--C-:B--2---:R-:W-:Y:S02]  /*133c0*/  FFMA.FTZ R2, R181, c[0x0][0x23c], -R173.reuse ;  /* 0x00008f00b5027a23 */ /* 0x104fe400000108ad */
[C---:B------:R-:W-:Y:S02]  /*133d0*/  FMUL.FTZ R124, R3.reuse, R124 ;  /* 0x0000007c037c7220 */ /* 0x040fe40000410000 */
[----:B------:R2:W5:Y:S01]  /*133e0*/  MUFU.EX2 R195, R2 ;  /* 0x0000000200c37308 */ /* 0x0005620000000800 */
[C---:B------:R-:W-:Y:S01]  /*133f0*/  HMMA.16816.F32 R120, R168.reuse, R146, R120 ;  /* 0x00000092a878723c */ /* 0x040fe20000001878 */
[----:B------:R-:W1:Y:S02]  /*13400*/  LDSM.16.MT88.4 R144, [R208+0x18800] ;  /* 0x01880000d090783b */ /* 0x000e640000004200 */
[C---:B------:R-:W-:Y:S02]  /*13410*/  FMUL.FTZ R125, R3.reuse, R125 ;  /* 0x0000007d037d7220 */ /* 0x040fe40000410000 */
[C---:B------:R-:W-:Y:S02]  /*13420*/  FMUL.FTZ R126, R0.reuse, R126 ;  /* 0x0000007e007e7220 */ /* 0x040fe40000410000 */
[C---:B------:R-:W-:Y:S02]  /*13430*/  FMUL.FTZ R127, R0.reuse, R127 ;  /* 0x0000007f007f7220 */ /* 0x040fe40000410000 */
[C---:B------:R-:W-:Y:S03]  /*13440*/  FMUL.FTZ R128, R3.reuse, R128 ;  /* 0x0000008003807220 */ /* 0x040fe60000410000 */
[----:B------:R-:W-:Y:S02]  /*13450*/  FMUL.FTZ R129, R3, R129 ;  /* 0x0000008103817220 */ /* 0x000fe40000410000 */
[C---:B------:R-:W-:Y:S03]  /*13460*/  HMMA.16816.F32 R124, R168.reuse, R136, R124 ;  /* 0x00000088a87c723c */ /* 0x040fe6000000187c */
[C---:B------:R-:W-:Y:S02]  /*13470*/  FMUL.FTZ R130, R0.reuse, R130 ;  /* 0x0000008200827220 */ /* 0x040fe40000410000 */
[----:B------:R-:W-:Y:S02]  /*13480*/  FMUL.FTZ R131, R0, R131 ;  /* 0x0000008300837220 */ /* 0x000fe40000410000 */
[----:B----4-:R-:W-:Y:S02]  /*13490*/  F2FP.PACK_AB R136, R201, R202 ;  /* 0x000000cac988723e */ /* 0x010fe400000000ff */
[----:B---3--:R-:W-:Y:S03]  /*134a0*/  F2FP.PACK_AB R137, R197, R198 ;  /* 0x000000c6c589723e */ /* 0x008fe600000000ff */
[----:B------:R-:W-:Y:S03]  /*134b0*/  HMMA.16816.F32 R128, R168, R138, R128 ;  /* 0x0000008aa880723c */ /* 0x000fe60000001880 */
[--C-:B--2---:R-:W-:Y:S04]  /*134c0*/  FFMA.FTZ R2, R182, c[0x0][0x23c], -R172.reuse ;  /* 0x00008f00b6027a23 */ /* 0x104fe800000108ac */
[----:B------:R-:W-:Y:S01]  /*134d0*/  F2FP.PACK_AB R138, R199, R200 ;  /* 0x000000c8c78a723e */ /* 0x000fe200000000ff */
[----:B------:R2:W-:Y:S01]  /*134e0*/  MUFU.EX2 R194, R2 ;  /* 0x0000000200c27308 */ /* 0x0005e20000000800 */
[----:B-----5:R-:W-:Y:S07]  /*134f0*/  F2FP.PACK_AB R139, R195, R196 ;  /* 0x000000c4c38b723e */ /* 0x020fee00000000ff */
[C---:B-1----:R-:W-:Y:S08]  /*13500*/  HMMA.16816.F32 R4, R136.reuse, R140, R4 ;  /* 0x0000008c8804723c */ /* 0x042ff00000001804 */
[C---:B------:R-:W-:Y:S01]  /*13510*/  HMMA.16816.F32 R8, R136.reuse, R142, R8 ;  /* 0x0000008e8808723c */ /* 0x040fe20000001808 */
[----:B------:R-:W1:Y:S07]  /*13520*/  LDSM.16.MT88.4 R140, [R206+0x1a800] ;  /* 0x01a80000ce8c783b */ /* 0x000e6e0000004200 */
[C---:B------:R-:W-:Y:S04]  /*13530*/  HMMA.16816.F32 R12, R136.reuse, R148, R12 ;  /* 0x00000094880c723c */ /* 0x040fe8000000180c */
[--C-:B--2---:R-:W-:Y:S04]  /*13540*/  FFMA.FTZ R2, R185, c[0x0][0x23c], -R172.reuse ;  /* 0x00008f00b9027a23 */ /* 0x104fe800000108ac */
[C---:B------:R-:W-:Y:S01]  /*13550*/  HMMA.16816.F32 R16, R136.reuse, R150, R16 ;  /* 0x000000968810723c */ /* 0x040fe20000001810 */
[----:B------:R-:W-:Y:S01]  /*13560*/  LDSM.16.MT88.4 R148, [R207+0x1a800] ;  /* 0x01a80000cf94783b */ /* 0x000fe20000004200 */
[----:B------:R2:W3:Y:S06]  /*13570*/  MUFU.EX2 R193, R2 ;  /* 0x0000000200c17308 */ /* 0x0004ec0000000800 */
[C---:B------:R-:W-:Y:S08]  /*13580*/  HMMA.16816.F32 R20, R136.reuse, R144, R20 ;  /* 0x000000908814723c */ /* 0x040ff00000001814 */
[C---:B------:R-:W-:Y:S01]  /*13590*/  HMMA.16816.F32 R24, R136.reuse, R146, R24 ;  /* 0x000000928818723c */ /* 0x040fe20000001818 */
[----:B------:R-:W4:Y:S07]  /*135a0*/  LDSM.16.MT88.4 R144, [R208+0x1a800] ;  /* 0x01a80000d090783b */ /* 0x000f2e0000004200 */
[C---:B------:R-:W-:Y:S04]  /*135b0*/  HMMA.16816.F32 R28, R136.reuse, R152, R28 ;  /* 0x00000098881c723c */ /* 0x040fe8000000181c */
[--C-:B--2---:R-:W-:Y:S04]  /*135c0*/  FFMA.FTZ R2, R183, c[0x0][0x23c], -R172.reuse ;  /* 0x00008f00b7027a23 */ /* 0x104fe800000108ac */
[C---:B------:R-:W-:Y:S01]  /*135d0*/  HMMA.16816.F32 R32, R136.reuse, R154, R32 ;  /* 0x0000009a8820723c */ /* 0x040fe20000001820 */
[----:B------:R-:W2:Y:S01]  /*135e0*/  LDSM.16.MT88.4 R152, [R208+0x1c800] ;  /* 0x01c80000d098783b */ /* 0x000ea20000004200 */
[----:B------:R5:W-:Y:S06]  /*135f0*/  MUFU.EX2 R192, R2 ;  /* 0x0000000200c07308 */ /* 0x000bec0000000800 */
[C---:B------:R-:W-:Y:S08]  /*13600*/  HMMA.16816.F32 R36, R136.reuse, R156, R36 ;  /* 0x0000009c8824723c */ /* 0x040ff00000001824 */
[C---:B------:R-:W-:Y:S01]  /*13610*/  HMMA.16816.F32 R40, R136.reuse, R158, R40 ;  /* 0x0000009e8828723c */ /* 0x040fe20000001828 */
[----:B------:R-:W-:Y:S07]  /*13620*/  LDSM.16.MT88.4 R156, [R206+0x19000] ;  /* 0x01900000ce9c783b */ /* 0x000fee0000004200 */
[C---:B-1----:R-:W-:Y:S04]  /*13630*/  HMMA.16816.F32 R44, R136.reuse, R140, R44 ;  /* 0x0000008c882c723c */ /* 0x042fe8000000182c */
[--C-:B-----5:R-:W-:Y:S04]  /*13640*/  FFMA.FTZ R2, R184, c[0x0][0x23c], -R172.reuse ;  /* 0x00008f00b8027a23 */ /* 0x120fe800000108ac */
[C---:B------:R-:W-:Y:S01]  /*13650*/  HMMA.16816.F32 R48, R136.reuse, R142, R48 ;  /* 0x0000008e8830723c */ /* 0x040fe20000001830 */
[----:B------:R-:W1:Y:S01]  /*13660*/  LDSM.16.MT88.4 R140, [R207+0x1c800] ;  /* 0x01c80000cf8c783b */ /* 0x000e620000004200 */
[----:B------:R5:W1:Y:S06]  /*13670*/  MUFU.EX2 R191, R2 ;  /* 0x0000000200bf7308 */ /* 0x000a6c0000000800 */
[C---:B----4-:R-:W-:Y:S08]  /*13680*/  HMMA.16816.F32 R52, R136.reuse, R144, R52 ;  /* 0x000000908834723c */ /* 0x050ff00000001834 */
[C---:B------:R-:W-:Y:S01]  /*13690*/  HMMA.16816.F32 R56, R136.reuse, R146, R56 ;  /* 0x000000928838723c */ /* 0x040fe20000001838 */
[----:B------:R-:W4:Y:S07]  /*136a0*/  LDSM.16.MT88.4 R144, [R205+0x1e800] ;  /* 0x01e80000cd90783b */ /* 0x000f2e0000004200 */
[C---:B------:R-:W-:Y:S04]  /*136b0*/  HMMA.16816.F32 R60, R136.reuse, R148, R60 ;  /* 0x00000094883c723c */ /* 0x040fe8000000183c */
[--C-:B-----5:R-:W-:Y:S04]  /*136c0*/  FFMA.FTZ R2, R188, c[0x0][0x23c], -R173.reuse ;  /* 0x00008f00bc027a23 */ /* 0x120fe800000108ad */
[C---:B------:R-:W-:Y:S01]  /*136d0*/  HMMA.16816.F32 R64, R136.reuse, R150, R64 ;  /* 0x000000968840723c */ /* 0x040fe20000001840 */
[----:B------:R-:W5:Y:S01]  /*136e0*/  LDSM.16.MT88.4 R148, [R206+0x1e800] ;  /* 0x01e80000ce94783b */ /* 0x000f620000004200 */
[----:B------:R1:W-:Y:S06]  /*136f0*/  MUFU.EX2 R190, R2 ;  /* 0x0000000200be7308 */ /* 0x0003ec0000000800 */
[C---:B------:R-:W-:Y:S08]  /*13700*/  HMMA.16816.F32 R68, R136.reuse, R160, R68 ;  /* 0x000000a08844723c */ /* 0x040ff00000001844 */
[C---:B------:R-:W-:Y:S01]  /*13710*/  HMMA.16816.F32 R72, R136.reuse, R162, R72 ;  /* 0x000000a28848723c */ /* 0x040fe20000001848 */
[----:B------:R-:W-:Y:S07]  /*13720*/  LDSM.16.MT88.4 R160, [R207+0x19000] ;  /* 0x01900000cfa0783b */ /* 0x000fee0000004200 */
[C---:B------:R-:W-:Y:S04]  /*13730*/  HMMA.16816.F32 R76, R136.reuse, R164, R76 ;  /* 0x000000a4884c723c */ /* 0x040fe8000000184c */
[--C-:B-1----:R-:W-:Y:S04]  /*13740*/  FFMA.FTZ R2, R189, c[0x0][0x23c], -R173.reuse ;  /* 0x00008f00bd027a23 */ /* 0x102fe800000108ad */
[C---:B------:R-:W-:Y:S01]  /*13750*/  HMMA.16816.F32 R80, R136.reuse, R166, R80 ;  /* 0x000000a68850723c */ /* 0x040fe20000001850 */
[----:B------:R-:W-:Y:S01]  /*13760*/  LDSM.16.MT88.4 R164, [R206+0x1d000] ;  /* 0x01d00000cea4783b */ /* 0x000fe20000004200 */
[----:B------:R1:W1:Y:S06]  /*13770*/  MUFU.EX2 R189, R2 ;  /* 0x0000000200bd7308 */ /* 0x00026c0000000800 */
[C---:B--2---:R-:W-:Y:S08]  /*13780*/  HMMA.16816.F32 R84, R136.reuse, R152, R84 ;  /* 0x000000988854723c */ /* 0x044ff00000001854 */
[C---:B------:R-:W-:Y:S01]  /*13790*/  HMMA.16816.F32 R88, R136.reuse, R154, R88 ;  /* 0x0000009a8858723c */ /* 0x040fe20000001858 */
[----:B------:R-:W2:Y:S07]  /*137a0*/  LDSM.16.MT88.4 R152, [R208+0x1e800] ;  /* 0x01e80000d098783b */ /* 0x000eae0000004200 */
[C---:B------:R-:W-:Y:S04]  /*137b0*/  HMMA.16816.F32 R92, R136.reuse, R140, R92 ;  /* 0x0000008c885c723c */ /* 0x040fe8000000185c */
[--C-:B-1----:R-:W-:Y:S04]  /*137c0*/  FFMA.FTZ R2, R186, c[0x0][0x23c], -R173.reuse ;  /* 0x00008f00ba027a23 */ /* 0x102fe800000108ad */
[C---:B------:R-:W-:Y:S01]  /*137d0*/  HMMA.16816.F32 R96, R136.reuse, R142, R96 ;  /* 0x0000008e8860723c */ /* 0x040fe20000001860 */
[----:B------:R-:W1:Y:S01]  /*137e0*/  LDSM.16.MT88.4 R140, [R207+0x1e800] ;  /* 0x01e80000cf8c783b */ /* 0x000e620000004200 */
[----:B------:R2:W-:Y:S06]  /*137f0*/  MUFU.EX2 R188, R2 ;  /* 0x0000000200bc7308 */ /* 0x0005ec0000000800 */
[C---:B----4-:R-:W-:Y:S08]  /*13800*/  HMMA.16816.F32 R100, R136.reuse, R144, R100 ;  /* 0x000000908864723c */ /* 0x050ff00000001864 */
[C---:B------:R-:W-:Y:S01]  /*13810*/  HMMA.16816.F32 R104, R136.reuse, R146, R104 ;  /* 0x000000928868723c */ /* 0x040fe20000001868 */
[----:B------:R-:W4:Y:S07]  /*13820*/  LDSM.16.MT88.4 R144, [R205+0x19000] ;  /* 0x01900000cd90783b */ /* 0x000f2e0000004200 */
[C---:B-----5:R-:W-:Y:S04]  /*13830*/  HMMA.16816.F32 R108, R136.reuse, R148, R108 ;  /* 0x00000094886c723c */ /* 0x060fe8000000186c */
[--C-:B--2---:R-:W-:Y:S04]  /*13840*/  FFMA.FTZ R2, R187, c[0x0][0x23c], -R173.reuse ;  /* 0x00008f00bb027a23 */ /* 0x104fe800000108ad */
[C---:B------:R-:W-:Y:S01]  /*13850*/  HMMA.16816.F32 R112, R136.reuse, R150, R112 ;  /* 0x000000968870723c */ /* 0x040fe20000001870 */
[----:B------:R-:W2:Y:S01]  /*13860*/  LDSM.16.MT88.4 R148, [R208+0x19000] ;  /* 0x01900000d094783b */ /* 0x000ea20000004200 */
[----:B------:R5:W2:Y:S06]  /*13870*/  MUFU.EX2 R187, R2 ;  /* 0x0000000200bb7308 */ /* 0x000aac0000000800 */
[C---:B------:R-:W-:Y:S08]  /*13880*/  HMMA.16816.F32 R116, R136.reuse, R152, R116 ;  /* 0x000000988874723c */ /* 0x040ff00000001874 */
[C---:B------:R-:W-:Y:S01]  /*13890*/  HMMA.16816.F32 R120, R136.reuse, R154, R120 ;  /* 0x0000009a8878723c */ /* 0x040fe20000001878 */
[----:B------:R-:W-:Y:S07]  /*138a0*/  LDSM.16.MT88.4 R152, [R208+0x1b000] ;  /* 0x01b00000d098783b */ /* 0x000fee0000004200 */
[C---:B-1----:R-:W-:Y:S04]  /*138b0*/  HMMA.16816.F32 R124, R136.reuse, R140, R124 ;  /* 0x0000008c887c723c */ /* 0x042fe8000000187c */
[--C-:B-----5:R-:W-:Y:S02]  /*138c0*/  FFMA.FTZ R2, R203, c[0x0][0x23c], -R172.reuse ;  /* 0x00008f00cb027a23 */ /* 0x120fe400000108ac */
[----:B------:R-:W5:Y:S02]  /*138d0*/  LDL.LU R203, [R1+0x18] ;  /* 0x0000180001cb7983 */ /* 0x000f640000300800 */
[----:B------:R-:W-:Y:S01]  /*138e0*/  HMMA.16816.F32 R128, R136, R142, R128 ;  /* 0x0000008e8880723c */ /* 0x000fe20000001880 */
[----:B------:R1:W-:Y:S01]  /*138f0*/  MUFU.EX2 R186, R2 ;  /* 0x0000000200ba7308 */ /* 0x0003e20000000800 */
[----:B------:R-:W1:Y:S05]  /*13900*/  LDSM.16.MT88.4 R140, [R205+0x1b000] ;  /* 0x01b00000cd8c783b */ /* 0x000e6a0000004200 */
[----:B---3--:R-:W-:Y:S02]  /*13910*/  F2FP.PACK_AB R136, R193, R194 ;  /* 0x000000c2c188723e */ /* 0x008fe400000000ff */
[----:B------:R-:W-:Y:S03]  /*13920*/  F2FP.PACK_AB R138, R191, R192 ;  /* 0x000000c0bf8a723e */ /* 0x000fe600000000ff */
[----:B------:R-:W-:Y:S02]  /*13930*/  F2FP.PACK_AB R137, R189, R190 ;  /* 0x000000bebd89723e */ /* 0x000fe400000000ff */
[----:B--2---:R-:W-:Y:S07]  /*13940*/  F2FP.PACK_AB R139, R187, R188 ;  /* 0x000000bcbb8b723e */ /* 0x004fee00000000ff */
[C---:B----4-:R-:W-:Y:S03]  /*13950*/  HMMA.16816.F32 R4, R136.reuse, R144, R4 ;  /* 0x000000908804723c */ /* 0x050fe60000001804 */
[--C-:B-1----:R-:W-:Y:S02]  /*13960*/  FFMA.FTZ R2, R236, c[0x0][0x23c], -R172.reuse ;  /* 0x00008f00ec027a23 */ /* 0x102fe400000108ac */
[----:B------:R-:W2:Y:S03]  /*13970*/  LDL.LU R236, [R1+0x14] ;  /* 0x0000140001ec7983 */ /* 0x000ea60000300800 */
[C---:B------:R-:W-:Y:S01]  /*13980*/  HMMA.16816.F32 R8, R136.reuse, R146, R8 ;  /* 0x000000928808723c */ /* 0x040fe20000001808 */
[----:B------:R1:W3:Y:S01]  /*13990*/  MUFU.EX2 R185, R2 ;  /* 0x0000000200b97308 */ /* 0x0002e20000000800 */
[----:B------:R-:W4:Y:S06]  /*139a0*/  LDSM.16.MT88.4 R144, [R206+0x1b000] ;  /* 0x01b00000ce90783b */ /* 0x000f2c0000004200 */
[C---:B------:R-:W-:Y:S08]  /*139b0*/  HMMA.16816.F32 R12, R136.reuse, R156, R12 ;  /* 0x0000009c880c723c */ /* 0x040ff0000000180c */
[C---:B------:R-:W-:Y:S01]  /*139c0*/  HMMA.16816.F32 R16, R136.reuse, R158, R16 ;  /* 0x0000009e8810723c */ /* 0x040fe20000001810 */
[----:B------:R-:W4:Y:S07]  /*139d0*/  LDSM.16.MT88.4 R156, [R207+0x1b000] ;  /* 0x01b00000cf9c783b */ /* 0x000f2e0000004200 */
[C---:B------:R-:W-:Y:S04]  /*139e0*/  HMMA.16816.F32 R20, R136.reuse, R148, R20 ;  /* 0x000000948814723c */ /* 0x040fe80000001814 */
[--C-:B-1----:R-:W-:Y:S01]  /*139f0*/  FFMA.FTZ R2, R238, c[0x0][0x23c], -R172.reuse ;  /* 0x00008f00ee027a23 */ /* 0x102fe200000108ac */
[----:B---3--:R-:W-:Y:S01]  /*13a00*/  F2FP.PACK_AB R168, R185, R186 ;  /* 0x000000bab9a8723e */ /* 0x008fe200000000ff */
[----:B------:R-:W-:Y:S02]  /*13a10*/  FFMA.FTZ R172, R239, c[0x0][0x23c], -R172 ;  /* 0x00008f00efac7a23 */ /* 0x000fe400000108ac */
[C---:B------:R-:W-:Y:S01]  /*13a20*/  HMMA.16816.F32 R24, R136.reuse, R150, R24 ;  /* 0x000000968818723c */ /* 0x040fe20000001818 */
[----:B------:R-:W1:Y:S01]  /*13a30*/  LDSM.16.MT88.4 R148, [R205+0x1d000] ;  /* 0x01d00000cd94783b */ /* 0x000e620000004200 */
[----:B------:R-:W-:Y:S06]  /*13a40*/  MUFU.EX2 R183, R172 ;  /* 0x000000ac00b77308 */ /* 0x000fec0000000800 */
[C---:B------:R-:W-:Y:S04]  /*13a50*/  HMMA.16816.F32 R28, R136.reuse, R160, R28 ;  /* 0x000000a0881c723c */ /* 0x040fe8000000181c */
[----:B------:R3:W3:Y:S04]  /*13a60*/  MUFU.EX2 R184, R2 ;  /* 0x0000000200b87308 */ /* 0x0006e80000000800 */
[C---:B------:R-:W-:Y:S01]  /*13a70*/  HMMA.16816.F32 R32, R136.reuse, R162, R32 ;  /* 0x000000a28820723c */ /* 0x040fe20000001820 */
[----:B------:R-:W1:Y:S07]  /*13a80*/  LDSM.16.MT88.4 R160, [R208+0x1d000] ;  /* 0x01d00000d0a0783b */ /* 0x000e6e0000004200 */
[C---:B------:R-:W-:Y:S08]  /*13a90*/  HMMA.16816.F32 R36, R136.reuse, R140, R36 ;  /* 0x0000008c8824723c */ /* 0x040ff00000001824 */
[C---:B------:R-:W-:Y:S01]  /*13aa0*/  HMMA.16816.F32 R40, R136.reuse, R142, R40 ;  /* 0x0000008e8828723c */ /* 0x040fe20000001828 */
[----:B------:R-:W1:Y:S03]  /*13ab0*/  LDSM.16.MT88.4 R140, [R207+0x1d000] ;  /* 0x01d00000cf8c783b */ /* 0x000e660000004200 */
[--C-:B---3--:R-:W-:Y:S01]  /*13ac0*/  FFMA.FTZ R2, R237, c[0x0][0x23c], -R173.reuse ;  /* 0x00008f00ed027a23 */ /* 0x108fe200000108ad */
[----:B------:R-:W-:Y:S03]  /*13ad0*/  F2FP.PACK_AB R170, R183, R184 ;  /* 0x000000b8b7aa723e */ /* 0x000fe600000000ff */
[C---:B----4-:R-:W-:Y:S01]  /*13ae0*/  HMMA.16816.F32 R44, R136.reuse, R144, R44 ;  /* 0x00000090882c723c */ /* 0x050fe2000000182c */
[----:B------:R3:W-:Y:S07]  /*13af0*/  MUFU.EX2 R182, R2 ;  /* 0x0000000200b67308 */ /* 0x0007ee0000000800 */
[C---:B------:R-:W-:Y:S01]  /*13b00*/  HMMA.16816.F32 R48, R136.reuse, R146, R48 ;  /* 0x000000928830723c */ /* 0x040fe20000001830 */
[----:B------:R-:W4:Y:S07]  /*13b10*/  LDSM.16.MT88.4 R144, [R205+0x1f000] ;  /* 0x01f00000cd90783b */ /* 0x000f2e0000004200 */
[C---:B------:R-:W-:Y:S08]  /*13b20*/  HMMA.16816.F32 R52, R136.reuse, R152, R52 ;  /* 0x000000988834723c */ /* 0x040ff00000001834 */
[C---:B------:R-:W-:Y:S01]  /*13b30*/  HMMA.16816.F32 R56, R136.reuse, R154, R56 ;  /* 0x0000009a8838723c */ /* 0x040fe20000001838 */
[----:B------:R-:W-:Y:S03]  /*13b40*/  LDSM.16.MT88.4 R152, [R208+0x1f000] ;  /* 0x01f00000d098783b */ /* 0x000fe60000004200 */
[--C-:B---3--:R-:W-:Y:S04]  /*13b50*/  FFMA.FTZ R2, R240, c[0x0][0x23c], -R173.reuse ;  /* 0x00008f00f0027a23 */ /* 0x108fe800000108ad */
[C---:B------:R-:W-:Y:S01]  /*13b60*/  HMMA.16816.F32 R60, R136.reuse, R156, R60 ;  /* 0x0000009c883c723c */ /* 0x040fe2000000183c */
[----:B------:R3:W3:Y:S07]  /*13b70*/  MUFU.EX2 R181, R2 ;  /* 0x0000000200b57308 */ /* 0x0006ee0000000800 */
[C---:B------:R-:W-:Y:S01]  /*13b80*/  HMMA.16816.F32 R64, R136.reuse, R158, R64 ;  /* 0x0000009e8840723c */ /* 0x040fe20000001840 */
[----:B------:R-:W-:Y:S07]  /*13b90*/  LDSM.16.MT88.4 R156, [R206+0x19800] ;  /* 0x01980000ce9c783b */ /* 0x000fee0000004200 */
[C---:B-1----:R-:W-:Y:S08]  /*13ba0*/  HMMA.16816.F32 R68, R136.reuse, R148, R68 ;  /* 0x000000948844723c */ /* 0x042ff00000001844 */
[C---:B------:R-:W-:Y:S01]  /*13bb0*/  HMMA.16816.F32 R72, R136.reuse, R150, R72 ;  /* 0x000000968848723c */ /* 0x040fe20000001848 */
[----:B------:R-:W1:Y:S03]  /*13bc0*/  LDSM.16.MT88.4 R148, [R206+0x1f000] ;  /* 0x01f00000ce94783b */ /* 0x000e660000004200 */
[--C-:B---3--:R-:W-:Y:S01]  /*13bd0*/  FFMA.FTZ R2, R241, c[0x0][0x23c], -R173.reuse ;  /* 0x00008f00f1027a23 */ /* 0x108fe200000108ad */
[----:B------:R-:W-:Y:S01]  /*13be0*/  F2FP.PACK_AB R169, R181, R182 ;  /* 0x000000b6b5a9723e */ /* 0x000fe200000000ff */
[----:B------:R-:W-:Y:S02]  /*13bf0*/  FFMA.FTZ R173, R135, c[0x0][0x23c], -R173 ;  /* 0x00008f0087ad7a23 */ /* 0x000fe400000108ad */
[C---:B------:R-:W-:Y:S01]  /*13c00*/  HMMA.16816.F32 R76, R136.reuse, R164, R76 ;  /* 0x000000a4884c723c */ /* 0x040fe2000000184c */
[----:B------:R-:W-:Y:S07]  /*13c10*/  MUFU.EX2 R180, R2 ;  /* 0x0000000200b47308 */ /* 0x000fee0000000800 */
[C---:B------:R-:W-:Y:S01]  /*13c20*/  HMMA.16816.F32 R80, R136.reuse, R166, R80 ;  /* 0x000000a68850723c */ /* 0x040fe20000001850 */
[----:B------:R-:W-:Y:S02]  /*13c30*/  LDSM.16.MT88.4 R164, [R207+0x19800] ;  /* 0x01980000cfa4783b */ /* 0x000fe40000004200 */
[----:B------:R3:W1:Y:S05]  /*13c40*/  MUFU.EX2 R134, R173 ;  /* 0x000000ad00867308 */ /* 0x00066a0000000800 */
[C---:B------:R-:W-:Y:S08]  /*13c50*/  HMMA.16816.F32 R84, R136.reuse, R160, R84 ;  /* 0x000000a08854723c */ /* 0x040ff00000001854 */
[C---:B------:R-:W-:Y:S01]  /*13c60*/  HMMA.16816.F32 R88, R136.reuse, R162, R88 ;  /* 0x000000a28858723c */ /* 0x040fe20000001858 */
[----:B------:R-:W-:Y:S07]  /*13c70*/  LDSM.16.MT88.4 R160, [R208+0x19800] ;  /* 0x01980000d0a0783b */ /* 0x000fee0000004200 */
[C---:B------:R-:W-:Y:S01]  /*13c80*/  HMMA.16816.F32 R92, R136.reuse, R140, R92 ;  /* 0x0000008c885c723c */ /* 0x040fe2000000185c */
[----:B---3--:R-:W-:Y:S03]  /*13c90*/  LDSM.16.MT88.4 R172, [R205+0x1b800] ;  /* 0x01b80000cdac783b */ /* 0x008fe60000004200 */
[----:B-1----:R-:W-:Y:S04]  /*13ca0*/  F2FP.PACK_AB R171, R134, R180 ;  /* 0x000000b486ab723e */ /* 0x002fe800000000ff */
[C---:B------:R-:W-:Y:S01]  /*13cb0*/  HMMA.16816.F32 R96, R136.reuse, R142, R96 ;  /* 0x0000008e8860723c */ /* 0x040fe20000001860 */
[----:B------:R-:W1:Y:S07]  /*13cc0*/  LDSM.16.MT88.4 R140, [R207+0x1f000] ;  /* 0x01f00000cf8c783b */ /* 0x000e6e0000004200 */
[C---:B----4-:R-:W-:Y:S08]  /*13cd0*/  HMMA.16816.F32 R100, R136.reuse, R144, R100 ;  /* 0x000000908864723c */ /* 0x050ff00000001864 */
[C---:B------:R-:W-:Y:S01]  /*13ce0*/  HMMA.16816.F32 R104, R136.reuse, R146, R104 ;  /* 0x000000928868723c */ /* 0x040fe20000001868 */
[----:B------:R-:W3:Y:S07]  /*13cf0*/  LDSM.16.MT88.4 R144, [R205+0x19800] ;  /* 0x01980000cd90783b */ /* 0x000eee0000004200 */
[C---:B------:R-:W-:Y:S08]  /*13d00*/  HMMA.16816.F32 R108, R136.reuse, R148, R108 ;  /* 0x00000094886c723c */ /* 0x040ff0000000186c */
[C---:B------:R-:W-:Y:S08]  /*13d10*/  HMMA.16816.F32 R112, R136.reuse, R150, R112 ;  /* 0x000000968870723c */ /* 0x040ff00000001870 */
[C---:B------:R-:W-:Y:S08]  /*13d20*/  HMMA.16816.F32 R116, R136.reuse, R152, R116 ;  /* 0x000000988874723c */ /* 0x040ff00000001874 */
[C---:B------:R-:W-:Y:S08]  /*13d30*/  HMMA.16816.F32 R120, R136.reuse, R154, R120 ;  /* 0x0000009a8878723c */ /* 0x040ff00000001878 */
[C---:B-1----:R-:W-:Y:S08]  /*13d40*/  HMMA.16816.F32 R124, R136.reuse, R140, R124 ;  /* 0x0000008c887c723c */ /* 0x042ff0000000187c */
[----:B------:R-:W-:Y:S08]  /*13d50*/  HMMA.16816.F32 R128, R136, R142, R128 ;  /* 0x0000008e8880723c */ /* 0x000ff00000001880 */
[C---:B---3--:R-:W-:Y:S01]  /*13d60*/  HMMA.16816.F32 R136, R168.reuse, R144, R4 ;  /* 0x00000090a888723c */ /* 0x048fe20000001804 */
[----:B------:R-:W1:Y:S07]  /*13d70*/  LDSM.16.MT88.4 R4, [R208+0x1b800] ;  /* 0x01b80000d004783b */ /* 0x000e6e0000004200 */
[C---:B------:R-:W-:Y:S01]  /*13d80*/  HMMA.16816.F32 R140, R168.reuse, R146, R8 ;  /* 0x00000092a88c723c */ /* 0x040fe20000001808 */
[----:B------:R-:W3:Y:S07]  /*13d90*/  LDSM.16.MT88.4 R8, [R207+0x1b800] ;  /* 0x01b80000cf08783b */ /* 0x000eee0000004200 */
[C---:B------:R-:W-:Y:S01]  /*13da0*/  HMMA.16816.F32 R144, R168.reuse, R156, R12 ;  /* 0x0000009ca890723c */ /* 0x040fe2000000180c */
[----:B------:R-:W4:Y:S03]  /*13db0*/  LDSM.16.MT88.4 R12, [R205+0x1d800] ;  /* 0x01d80000cd0c783b */ /* 0x000f260000004200 */
[----:B-----5:R-:W-:Y:S04]  /*13dc0*/  FFMA.FTZ R0, R0, R203, R245 ;  /* 0x000000cb00007223 */ /* 0x020fe800000100f5 */
[C---:B------:R-:W-:Y:S01]  /*13dd0*/  HMMA.16816.F32 R148, R168.reuse, R158, R16 ;  /* 0x0000009ea894723c */ /* 0x040fe20000001810 */
[----:B------:R-:W5:Y:S03]  /*13de0*/  LDSM.16.MT88.4 R16, [R206+0x1d800] ;  /* 0x01d80000ce10783b */ /* 0x000f660000004200 */
[----:B------:R-:W-:Y:S04]  /*13df0*/  FADD.FTZ R0, R244, R0 ;  /* 0x00000000f4007221 */ /* 0x000fe80000010000 */
[C---:B------:R-:W-:Y:S01]  /*13e00*/  HMMA.16816.F32 R152, R168.reuse, R160, R20 ;  /* 0x000000a0a898723c */ /* 0x040fe20000001814 */
[----:B------:R-:W1:Y:S03]  /*13e10*/  LDSM.16.MT88.4 R20, [R208+0x1d800] ;  /* 0x01d80000d014783b */ /* 0x000e660000004200 */
[----:B------:R-:W-:Y:S04]  /*13e20*/  FADD.FTZ R0, R243, R0 ;  /* 0x00000000f3007221 */ /* 0x000fe80000010000 */
[C---:B------:R-:W-:Y:S01]  /*13e30*/  HMMA.16816.F32 R156, R168.reuse, R162, R24 ;  /* 0x000000a2a89c723c */ /* 0x040fe20000001818 */
[----:B------:R-:W1:Y:S03]  /*13e40*/  LDSM.16.MT88.4 R24, [R207+0x1d800] ;  /* 0x01d80000cf18783b */ /* 0x000e660000004200 */
[----:B------:R-:W-:Y:S04]  /*13e50*/  FADD.FTZ R0, R242, R0 ;  /* 0x00000000f2007221 */ /* 0x000fe80000010000 */
[C---:B------:R-:W-:Y:S01]  /*13e60*/  HMMA.16816.F32 R160, R168.reuse, R164, R28 ;  /* 0x000000a4a8a0723c */ /* 0x040fe2000000181c */
[----:B------:R-:W1:Y:S03]  /*13e70*/  LDSM.16.MT88.4 R28, [R205+0x1f800] ;  /* 0x01f80000cd1c783b */ /* 0x000e660000004200 */
[----:B------:R-:W-:Y:S02]  /*13e80*/  FADD.FTZ R0, R198, R0 ;  /* 0x00000000c6007221 */ /* 0x000fe40000010000 */
[----:B--2---:R-:W-:Y:S01]  /*13e90*/  FFMA.FTZ R2, R3, R236, R246 ;  /* 0x000000ec03027223 */ /* 0x004fe200000100f6 */
[----:B------:R-:W-:Y:S01]  /*13ea0*/  MOV R3, R133 ;  /* 0x0000008500037202 */ /* 0x000fe20000000f00 */
[C---:B------:R-:W-:Y:S04]  /*13eb0*/  HMMA.16816.F32 R164, R168.reuse, R166, R32 ;  /* 0x000000a6a8a4723c */ /* 0x040fe80000001820 */
[----:B------:R-:W-:Y:S02]  /*13ec0*/  FADD.FTZ R0, R197, R0 ;  /* 0x00000000c5007221 */ /* 0x000fe40000010000 */
[----:B------:R-:W-:Y:S02]  /*13ed0*/  FADD.FTZ R2, R249, R2 ;  /* 0x00000002f9027221 */ /* 0x000fe40000010000 */
        /* <DEDUP_REMOVED lines=30> */
[----:B------:R-:W3:Y:S03]  /*140c0*/  LDSM.16.MT88.4 R12, [R207+0x1f800] ;  /* 0x01f80000cf0c783b */ /* 0x000ee60000004200 */
[----:B------:R-:W-:Y:S01]  /*140d0*/  FADD.FTZ R0, R134, R0 ;  /* 0x0000000086007221 */ /* 0x000fe20000010000 */
[----:B------:R-:W-:Y:S01]  /*140e0*/  MOV R134, R132 ;  /* 0x0000008400867202 */ /* 0x000fe20000000f00 */
[----:B------:R-:W-:Y:S02]  /*140f0*/  FADD.FTZ R2, R191, R2 ;  /* 0x00000002bf027221 */ /* 0x000fe40000010000 */
[C---:B-----5:R-:W-:Y:S04]  /*14100*/  HMMA.16816.F32 R76, R168.reuse, R16, R76 ;  /* 0x00000010a84c723c */ /* 0x060fe8000000184c */
[----:B------:R-:W-:Y:S04]  /*14110*/  FADD.FTZ R2, R186, R2 ;  /* 0x00000002ba027221 */ /* 0x000fe80000010000 */
[C---:B------:R-:W-:Y:S04]  /*14120*/  HMMA.16816.F32 R80, R168.reuse, R18, R80 ;  /* 0x00000012a850723c */ /* 0x040fe80000001850 */
[----:B------:R-:W-:Y:S04]  /*14130*/  FADD.FTZ R2, R185, R2 ;  /* 0x00000002b9027221 */ /* 0x000fe80000010000 */
[C---:B------:R-:W-:Y:S04]  /*14140*/  HMMA.16816.F32 R84, R168.reuse, R20, R84 ;  /* 0x00000014a854723c */ /* 0x040fe80000001854 */
[----:B------:R-:W-:Y:S04]  /*14150*/  FADD.FTZ R2, R184, R2 ;  /* 0x00000002b8027221 */ /* 0x000fe80000010000 */
[C---:B------:R-:W-:Y:S04]  /*14160*/  HMMA.16816.F32 R88, R168.reuse, R22, R88 ;  /* 0x00000016a858723c */ /* 0x040fe80000001858 */
[----:B------:R-:W-:Y:S04]  /*14170*/  FADD.FTZ R2, R183, R2 ;  /* 0x00000002b7027221 */ /* 0x000fe80000010000 */
[C---:B------:R-:W-:Y:S01]  /*14180*/  HMMA.16816.F32 R92, R168.reuse, R24, R92 ;  /* 0x00000018a85c723c */ /* 0x040fe2000000185c */
[----:B------:R4:W-:Y:S04]  /*14190*/  STL [R1+0x14], R2 ;  /* 0x0000140201007387 */ /* 0x0009e80000100800 */
[----:B------:R4:W-:Y:S03]  /*141a0*/  STL [R1+0x18], R0 ;  /* 0x0000180001007387 */ /* 0x0009e60000100800 */
        /* <DEDUP_REMOVED lines=9> */
[----:B----4-:R-:W-:-:S07]  /*14240*/  @P0 BRA `(.L_x_463) ;  /* 0xffffc65000000947 */ /* 0x010fce000383ffff */
.L_x_462:
[----:B------:R-:W2:Y:S01]  /*14250*/  LDL.LU R4, [R1+0x14] ;  /* 0x0000140001047983 */ /* 0x000ea20000300800 */
[----:B------:R-:W1:Y:S01]  /*14260*/  S2UR UR6, SR_CTAID.Y ;  /* 0x00000000000679c3 */ /* 0x000e620000002600 */
[----:B------:R-:W-:-:S02]  /*14270*/  UISETP.NE.AND UP4, UPT, UR13, -0x1, UPT ;  /* 0xffffffff0d00788c */ /* 0x000fc4000bf85270 */
[----:B------:R-:W3:Y:S01]  /*14280*/  LDL.LU R5, [R1+0x18] ;  /* 0x0000180001057983 */ /* 0x000ee20000300800 */
[----:B------:R-:W-:Y:S01]  /*14290*/  ULDC.64 UR4, c[0x0][0x1e8] ;  /* 0x00007a0000047ab9 */ /* 0x000fe20000000a00 */
[----:B------:R-:W-:Y:S01]  /*142a0*/  BSSY B0, `(.L_x_466) ;  /* 0x0000193000007945 */ /* 0x000fe20003800000 */
[----:B------:R-:W-:Y:S02]  /*142b0*/  ULDC.U8 UR9, c[0x0][0x329] ;  /* 0x0000ca4000097ab9 */ /* 0x000fe40000000000 */
[----:B------:R-:W-:Y:S01]  /*142c0*/  UISETP.NE.AND UP1, UPT, UR9, URZ, UPT ;  /* 0x0000003f0900728c */ /* 0x000fe2000bf25270 */
[----:B------:R-:W4:Y:S01]  /*142d0*/  S2UR UR10, SR_CTAID.Z ;  /* 0x00000000000a79c3 */ /* 0x000f220000002700 */
[----:B------:R-:W-:Y:S02]  /*142e0*/  ULDC UR8, c[0x0][0x214] ;  /* 0x0000850000087ab9 */ /* 0x000fe40000000800 */
[----:B------:R-:W-:Y:S02]  /*142f0*/  @UP4 UIMAD.WIDE.U32 UR22, UR13, UR4, URZ ;  /* 0x000000040d1642a5 */ /* 0x000fe4000f8e003f */
[----:B------:R-:W-:-:S02]  /*14300*/  UMOV UR26, URZ ;  /* 0x0000003f001a7c82 */ /* 0x000fc40008000000 */
[----:B------:R-:W-:Y:S02]  /*14310*/  @UP4 UIMAD UR7, UR13, UR5, UR23 ;  /* 0x000000050d0742a4 */ /* 0x000fe4000f8e0217 */
[----:B------:R-:W-:Y:S02]  /*14320*/  UMOV UR27, URZ ;  /* 0x0000003f001b7c82 */ /* 0x000fe40008000000 */
[----:B------:R-:W-:Y:S02]  /*14330*/  ULDC.64 UR4, c[0x0][0x1e0] ;  /* 0x0000780000047ab9 */ /* 0x000fe40000000a00 */
[----:B------:R-:W-:Y:S02]  /*14340*/  @UP1 ULDC UR11, c[0x0][0x210] ;  /* 0x00008400000b1ab9 */ /* 0x000fe40000000800 */
[----:B-1----:R-:W-:Y:S02]  /*14350*/  @!UP4 USHF.R.S32.HI UR12, URZ, 0x1f, UR6 ;  /* 0x0000001f3f0cc899 */ /* 0x002fe40008011406 */
[----:B------:R-:W-:-:S02]  /*14360*/  @!UP4 UIMAD.WIDE.U32 UR24, UR6, UR4, URZ ;  /* 0x000000040618c2a5 */ /* 0x000fc4000f8e003f */
[----:B------:R-:W-:Y:S02]  /*14370*/  @!UP4 UIMAD UR12, UR12, UR4, URZ ;  /* 0x000000040c0cc2a4 */ /* 0x000fe4000f8e023f */
[----:B------:R-:W-:Y:S02]  /*14380*/  @UP1 UIMAD UR11, UR11, UR8, URZ ;  /* 0x000000080b0b12a4 */ /* 0x000fe4000f8e023f */
[----:B------:R-:W-:Y:S02]  /*14390*/  ULDC.U8 UR4, c[0x0][0x328] ;  /* 0x0000ca0000047ab9 */ /* 0x000fe40000000000 */
[----:B------:R-:W-:Y:S02]  /*143a0*/  UISETP.NE.AND UP3, UPT, UR4, URZ, UPT ;  /* 0x0000003f0400728c */ /* 0x000fe4000bf65270 */
[----:B------:R-:W-:Y:S02]  /*143b0*/  @!UP4 UIMAD UR12, UR6, UR5, UR12 ;  /* 0x00000005060cc2a4 */ /* 0x000fe4000f8e020c */
[----:B------:R-:W-:Y:S01]  /*143c0*/  UISETP.NE.OR UP2, UPT, UR9, URZ, !UP3 ;  /* 0x0000003f0900728c */ /* 0x000fe2000df45670 */
[----:B------:R-:W1:Y:S01]  /*143d0*/  S2UR UR9, SR_CTAID.X ;  /* 0x00000000000979c3 */ /* 0x000e620000002500 */
[----:B------:R-:W-:-:S02]  /*143e0*/  ULDC UR5, c[0x0][0x234] ;  /* 0x00008d0000057ab9 */ /* 0x000fc40000000800 */
[----:B------:R-:W-:Y:S02]  /*143f0*/  UISETP.NE.OR UP0, UPT, UR13, -0x1, UP2 ;  /* 0xffffffff0d00788c */ /* 0x000fe40009705670 */
[----:B------:R-:W-:Y:S02]  /*14400*/  @!UP1 USEL UR11, UR8, UR5, !UP3 ;  /* 0x00000005080b9287 */ /* 0x000fe4000d800000 */
[----:B------:R-:W-:Y:S02]  /*14410*/  ULDC UR4, c[0x0][0x1c0] ;  /* 0x0000700000047ab9 */ /* 0x000fe40000000800 */
[----:B------:R-:W-:Y:S02]  /*14420*/  @UP1 UMOV UR15, 0x1 ;  /* 0x00000001000f1882 */ /* 0x000fe40000000000 */
[----:B------:R-:W-:Y:S02]  /*14430*/  @!UP1 UIMAD UR15, UR11, UR4, URZ ;  /* 0x000000040b0f92a4 */ /* 0x000fe4000f8e023f */
[----:B------:R-:W-:-:S02]  /*14440*/  @UP1 ULDC UR16, c[0x0][0x210] ;  /* 0x0000840000101ab9 */ /* 0x000fc40000000800 */
[----:B------:R-:W-:Y:S02]  /*14450*/  UIMAD UR4, UR6, UR15, URZ ;  /* 0x0000000f060472a4 */ /* 0x000fe4000f8e023f */
[----:B------:R-:W-:Y:S02]  /*14460*/  @!UP1 UMOV UR16, 0x1 ;  /* 0x0000000100109882 */ /* 0x000fe40000000000 */
[----:B------:R-:W-:Y:S02]  /*14470*/  @!UP0 UIMAD UR13, UR6, UR8, URZ ;  /* 0x00000008060d82a4 */ /* 0x000fe4000f8e023f */
[----:B------:R-:W-:Y:S02]  /*14480*/  USEL UR4, UR4, URZ, UP2 ;  /* 0x0000003f04047287 */ /* 0x000fe40009000000 */
[----:B------:R-:W-:Y:S02]  /*14490*/  @!UP2 USHF.R.S32.HI UR27, URZ, 0x1f, UR13 ;  /* 0x0000001f3f1ba899 */ /* 0x000fe4000801140d */
[----:B-1----:R-:W-:-:S02]  /*144a0*/  UIMAD UR5, UR9, UR16, URZ ;  /* 0x00000010090572a4 */ /* 0x002fc4000f8e023f */
[----:B----4-:R-:W-:Y:S02]  /*144b0*/  UIMAD UR11, UR10, UR11, UR4 ;  /* 0x0000000b0a0b72a4 */ /* 0x010fe4000f8e0204 */
[----:B------:R-:W-:Y:S02]  /*144c0*/  USHF.L.U32 UR5, UR5, 0x7, URZ ;  /* 0x0000000705057899 */ /* 0x000fe4000800063f */
[----:B------:R-:W-:Y:S02]  /*144d0*/  @!UP2 UMOV UR26, UR13 ;  /* 0x0000000d001aac82 */ /* 0x000fe40008000000 */
[----:B------:R-:W-:Y:S02]  /*144e0*/  USHF.R.S32.HI UR4, URZ, 0x1f, UR5 ;  /* 0x0000001f3f047899 */ /* 0x000fe40008011405 */
[----:B------:R-:W-:Y:S02]  /*144f0*/  USHF.R.S32.HI UR6, URZ, 0x1f, UR11 ;  /* 0x0000001f3f067899 */ /* 0x000fe4000801140b */
[----:B------:R-:W-:-:S02]  /*14500*/  UIADD3 UR5, UP1, UP0, UR5, UR26, UR11 ;  /* 0x0000001a05057290 */ /* 0x000fc4000f83e00b */
[----:B------:R-:W-:Y:S02]  /*14510*/  @!UP4 UIADD3 UR7, UR25, UR12, URZ ;  /* 0x0000000c1907c290 */ /* 0x000fe4000fffe03f */
[----:B------:R-:W-:Y:S02]  /*14520*/  UIADD3.X UR4, UR4, UR27, UR6, UP1, UP0 ;  /* 0x0000001b04047290 */ /* 0x000fe40008fe0406 */
[----:B------:R-:W-:Y:S01]  /*14530*/  @!UP4 UMOV UR22, UR24 ;  /* 0x000000180016cc82 */ /* 0x000fe20008000000 */
[----:B--2---:R-:W1:Y:S04]  /*14540*/  SHFL.BFLY PT, R0, R4, 0x2, 0x1f ;  /* 0x0c401f0004007f89 */ /* 0x004e6800000e0000 */
[----:B---3--:R-:W2:Y:S01]  /*14550*/  SHFL.BFLY PT, R2, R5, 0x2, 0x1f ;  /* 0x0c401f0005027f89 */ /* 0x008ea200000e0000 */
[----:B-1----:R-:W-:-:S02]  /*14560*/  FADD.FTZ R0, R0, R4 ;  /* 0x0000000400007221 */ /* 0x002fc40000010000 */
[----:B--2---:R-:W-:-:S03]  /*14570*/  FADD.FTZ R2, R2, R5 ;  /* 0x0000000502027221 */ /* 0x004fc60000010000 */
[----:B------:R-:W1:Y:S04]  /*14580*/  SHFL.BFLY PT, R4, R0, 0x1, 0x1f ;  /* 0x0c201f0000047f89 */ /* 0x000e6800000e0000 */
[----:B------:R-:W2:Y:S01]  /*14590*/  SHFL.BFLY PT, R3, R2, 0x1, 0x1f ;  /* 0x0c201f0002037f89 */ /* 0x000ea200000e0000 */
[----:B-1----:R-:W-:Y:S01]  /*145a0*/  FADD.FTZ R134, R0, R4 ;  /* 0x0000000400867221 */ /* 0x002fe20000010000 */
[----:B------:R-:W-:Y:S01]  /*145b0*/  MOV R0, 0x3f800000 ;  /* 0x3f80000000007802 */ /* 0x000fe20000000f00 */
[----:B--2---:R-:W-:-:S03]  /*145c0*/  FADD.FTZ R135, R2, R3 ;  /* 0x0000000302877221 */ /* 0x004fc60000010000 */
[----:B------:R-:W-:Y:S02]  /*145d0*/  FSETP.NE.FTZ.AND P4, PT, R134, RZ, PT ;  /* 0x000000ff8600720b */ /* 0x000fe40003f95000 */
[----:B------:R-:W-:Y:S02]  /*145e0*/  MOV R2, 0x3f800000 ;  /* 0x3f80000000027802 */ /* 0x000fe40000000f00 */
[----:B------:R-:W-:-:S09]  /*145f0*/  FSETP.NE.FTZ.AND P3, PT, R135, RZ, PT ;  /* 0x000000ff8700720b */ /* 0x000fd20003f75000 */
[----:B------:R-:W1:Y:S08]  /*14600*/  @P4 MUFU.RCP R0, R134 ;  /* 0x0000008600004308 */ /* 0x000e700000001000 */
[----:B------:R-:W2:Y:S01]  /*14610*/  @P3 MUFU.RCP R2, R135 ;  /* 0x0000008700023308 */ /* 0x000ea20000001000 */
[C---:B-1----:R-:W-:Y:S02]  /*14620*/  FMUL.FTZ R169, R0.reuse, R164 ;  /* 0x000000a400a97220 */ /* 0x042fe40000410000 */
[----:B------:R-:W-:-:S02]  /*14630*/  FMUL.FTZ R164, R0, R40 ;  /* 0x0000002800a47220 */ /* 0x000fc40000410000 */
[C---:B------:R-:W-:Y:S02]  /*14640*/  FMUL.FTZ R40, R0.reuse, R81 ;  /* 0x0000005100287220 */ /* 0x040fe40000410000 */
[----:B------:R-:W1:Y:S01]  /*14650*/  S2R R81, SR_TID.X ;  /* 0x0000000000517919 */ /* 0x000e620000002100 */
[----:B------:R-:W-:Y:S02]  /*14660*/  FMUL.FTZ R12, R0, R153 ;  /* 0x00000099000c7220 */ /* 0x000fe40000410000 */
[C---:B--2---:R-:W-:Y:S02]  /*14670*/  FMUL.FTZ R20, R2.reuse, R39 ;  /* 0x0000002702147220 */ /* 0x044fe40000410000 */
[----:B------:R-:W-:Y:S02]  /*14680*/  FMUL.FTZ R39, R2, R82 ;  /* 0x0000005202277220 */ /* 0x000fe40000410000 */
[C---:B------:R-:W-:Y:S02]  /*14690*/  FMUL.FTZ R171, R0.reuse, R156 ;  /* 0x0000009c00ab7220 */ /* 0x040fe40000410000 */
[----:B------:R-:W-:-:S02]  /*146a0*/  FMUL.FTZ R170, R0, R160 ;  /* 0x000000a000aa7220 */ /* 0x000fc40000410000 */
[C---:B------:R-:W-:Y:S02]  /*146b0*/  FMUL.FTZ R176, R0.reuse, R136 ;  /* 0x0000008800b07220 */ /* 0x040fe40000410000 */
[C---:B------:R-:W-:Y:S02]  /*146c0*/  FMUL.FTZ R5, R0.reuse, R137 ;  /* 0x0000008900057220 */ /* 0x040fe40000410000 */
[C---:B------:R-:W-:Y:S02]  /*146d0*/  FMUL.FTZ R175, R0.reuse, R140 ;  /* 0x0000008c00af7220 */ /* 0x040fe40000410000 */
[C---:B------:R-:W-:Y:S01]  /*146e0*/  FMUL.FTZ R6, R0.reuse, R141 ;  /* 0x0000008d00067220 */ /* 0x040fe20000410000 */
[----:B------:R-:W-:Y:S01]  /*146f0*/  F2FP.PACK_AB R5, R5, R176 ;  /* 0x000000b00505723e */ /* 0x000fe200000000ff */
[C---:B------:R-:W-:Y:S02]  /*14700*/  FMUL.FTZ R174, R0.reuse, R144 ;  /* 0x0000009000ae7220 */ /* 0x040fe40000410000 */
[----:B------:R-:W-:Y:S01]  /*14710*/  FMUL.FTZ R7, R0, R145 ;  /* 0x0000009100077220 */ /* 0x000fe20000410000 */
[----:B------:R-:W-:Y:S01]  /*14720*/  F2FP.PACK_AB R6, R6, R175 ;  /* 0x000000af0606723e */ /* 0x000fe200000000ff */
[C---:B------:R-:W-:Y:S01]  /*14730*/  FMUL.FTZ R173, R0.reuse, R148 ;  /* 0x0000009400ad7220 */ /* 0x040fe20000410000 */
[----:B-1----:R-:W-:Y:S01]  /*14740*/  SHF.R.S32.HI R82, RZ, 0x1f, R81 ;  /* 0x0000001fff527819 */ /* 0x002fe20000011451 */
[C---:B------:R-:W-:Y:S01]  /*14750*/  FMUL.FTZ R10, R0.reuse, R149 ;  /* 0x00000095000a7220 */ /* 0x040fe20000410000 */
[----:B------:R-:W-:Y:S01]  /*14760*/  F2FP.PACK_AB R7, R7, R174 ;  /* 0x000000ae0707723e */ /* 0x000fe200000000ff */
[----:B------:R-:W-:Y:S01]  /*14770*/  FMUL.FTZ R172, R0, R152 ;  /* 0x0000009800ac7220 */ /* 0x000fe20000410000 */
[----:B------:R-:W-:Y:S01]  /*14780*/  LEA.HI R22, R82, R81, RZ, 0x2 ;  /* 0x0000005152167211 */ /* 0x000fe200078f10ff */
[----:B------:R-:W-:Y:S01]  /*14790*/  FMUL.FTZ R168, R0, R36 ;  /* 0x0000002400a87220 */ /* 0x000fe20000410000 */
[----:B------:R-:W-:Y:S01]  /*147a0*/  F2FP.PACK_AB R10, R10, R173 ;  /* 0x000000ad0a0a723e */ /* 0x000fe200000000ff */
[----:B------:R-:W-:Y:S01]  /*147b0*/  FMUL.FTZ R160, R0, R44 ;  /* 0x0000002c00a07220 */ /* 0x000fe20000410000 */
[----:B------:R-:W-:Y:S01]  /*147c0*/  F2FP.PACK_AB R12, R12, R172 ;  /* 0x000000ac0c0c723e */ /* 0x000fe200000000ff */
        /* <DEDUP_REMOVED lines=18> */
[----:B------:R-:W-:Y:S01]  /*148f0*/  FMUL.FTZ R48, R0, R65 ;  /* 0x0000004100307220 */ /* 0x000fe20000410000 */
[----:B------:R-:W-:Y:S01]  /*14900*/  F2FP.PACK_AB R52, R52, R152 ;  /* 0x000000983434723e */ /* 0x000fe200000000ff */
[C---:B------:R-:W-:Y:S01]  /*14910*/  FMUL.FTZ R145, R0.reuse, R68 ;  /* 0x0000004400917220 */ /* 0x040fe20000410000 */
[----:B------:R-:W-:Y:S01]  /*14920*/  F2FP.PACK_AB R68, R157, R171 ;  /* 0x000000ab9d44723e */ /* 0x000fe200000000ff */
[----:B------:R-:W-:Y:S01]  /*14930*/  FMUL.FTZ R69, R0, R69 ;  /* 0x0000004500457220 */ /* 0x000fe20000410000 */
[----:B------:R-:W-:Y:S01]  /*14940*/  F2FP.PACK_AB R48, R48, R148 ;  /* 0x000000943030723e */ /* 0x000fe200000000ff */
[----:B------:R-:W-:-:S02]  /*14950*/  FMUL.FTZ R72, R0, R72 ;  /* 0x0000004800487220 */ /* 0x000fc40000410000 */
[C---:B------:R-:W-:Y:S02]  /*14960*/  FMUL.FTZ R44, R0.reuse, R73 ;  /* 0x00000049002c7220 */ /* 0x040fe40000410000 */
[C---:B------:R-:W-:Y:S02]  /*14970*/  FMUL.FTZ R76, R0.reuse, R76 ;  /* 0x0000004c004c7220 */ /* 0x040fe40000410000 */
[----:B------:R-:W-:Y:S01]  /*14980*/  FMUL.FTZ R77, R0, R77 ;  /* 0x0000004d004d7220 */ /* 0x000fe20000410000 */
[----:B------:R-:W-:Y:S01]  /*14990*/  F2FP.PACK_AB R44, R44, R72 ;  /* 0x000000482c2c723e */ /* 0x000fe200000000ff */
[C---:B------:R-:W-:Y:S02]  /*149a0*/  FMUL.FTZ R80, R0.reuse, R80 ;  /* 0x0000005000507220 */ /* 0x040fe40000410000 */
[C---:B------:R-:W-:Y:S02]  /*149b0*/  FMUL.FTZ R84, R0.reuse, R84 ;  /* 0x0000005400547220 */ /* 0x040fe40000410000 */
        /* <DEDUP_REMOVED lines=23> */
[C---:B------:R-:W-:Y:S02]  /*14b30*/  FMUL.FTZ R117, R0.reuse, R117 ;  /* 0x0000007500757220 */ /* 0x040fe40000410000 */
[C---:B------:R-:W-:Y:S02]  /*14b40*/  FMUL.FTZ R120, R0.reuse, R120 ;  /* 0x0000007800787220 */ /* 0x040fe40000410000 */
[C---:B------:R-:W-:Y:S02]  /*14b50*/  FMUL.FTZ R121, R0.reuse, R121 ;  /* 0x0000007900797220 */ /* 0x040fe40000410000 */
        /* <DEDUP_REMOVED lines=10> */
[----:B------:R-:W-:Y:S01]  /*14c00*/  FMUL.FTZ R17, R2, R51 ;  /* 0x0000003302117220 */ /* 0x000fe20000410000 */
[----:B------:R-:W-:Y:S01]  /*14c10*/  F2FP.PACK_AB R61, R20, R61 ;  /* 0x0000003d143d723e */ /* 0x000fe200000000ff */
[----:B------:R-:W-:Y:S01]  /*14c20*/  FMUL.FTZ R3, R2, R67 ;  /* 0x0000004302037220 */ /* 0x000fe20000410000 */
[----:B------:R-:W-:Y:S01]  /*14c30*/  LOP3.LUT R0, R0, 0xfffffff8, RZ, 0xc0, !PT ;  /* 0xfffffff800007812 */ /* 0x000fe200078ec0ff */
        /* <DEDUP_REMOVED lines=123> */
[----:B-1----:R-:W-:-:S02]  /*153f0*/  MOV R5, 0x40 ;  /* 0x0000004000057802 */ /* 0x002fc40000000f00 */
[----:B--2---:R-:W-:Y:S02]  /*15400*/  IADD3 R4, R0, R3, RZ ;  /* 0x0000000300047210 */ /* 0x004fe40007ffe0ff */
[----:B------:R-:W-:Y:S02]  /*15410*/  SEL R5, R5, 0xffffffc0, !P2 ;  /* 0xffffffc005057807 */ /* 0x000fe40005000000 */
[-C--:B------:R-:W-:Y:S01]  /*15420*/  IADD3 R3, R3, R2.reuse, RZ ;  /* 0x0000000203037210 */ /* 0x080fe20007ffe0ff */
[----:B------:R1:W-:Y:S01]  /*15430*/  STS [R4], R7 ;  /* 0x0000000704007388 */ /* 0x0003e20000000800 */
[-C--:B---3--:R-:W-:Y:S02]  /*15440*/  IADD3 R6, R4, R5.reuse, RZ ;  /* 0x0000000504067210 */ /* 0x088fe40007ffe0ff */
        /* <DEDUP_REMOVED lines=58> */
[----:B------:R-:W-:-:S03]  /*157f0*/  LOP3.LUT P0, RZ, R0, 0x3, RZ, 0xc0, !PT ;  /* 0x0000000300ff7812 */ /* 0x000fc6000780c0ff */
[----:B------:R-:W-:Y:S04]  /*15800*/  STS [R8+0xc000], R20 ;  /* 0x00c0001408007388 */ /* 0x000fe80000000800 */
[----:B------:R4:W-:Y:S01]  /*15810*/  STS [R8+0xc400], R19 ;  /* 0x00c4001308007388 */ /* 0x0009e20000000800 */
[----:B--2---:R-:W2:Y:S03]  /*15820*/  @P4 MUFU.LG2 R4, R134 ;  /* 0x0000008600044308 */ /* 0x004ea60000000c00 */
[----:B------:R-:W-:Y:S04]  /*15830*/  STS [R6+0xc000], R18 ;  /* 0x00c0001206007388 */ /* 0x000fe80000000800 */
[----:B------:R-:W-:Y:S01]  /*15840*/  STS [R6+0xc400], R17 ;  /* 0x00c4001106007388 */ /* 0x000fe20000000800 */
[----:B---3--:R-:W3:Y:S03]  /*15850*/  @P3 MUFU.LG2 R3, R135 ;  /* 0x0000008700033308 */ /* 0x008ee60000000c00 */
[----:B------:R-:W-:Y:S04]  /*15860*/  STS [R5+0xc000], R14 ;  /* 0x00c0000e05007388 */ /* 0x000fe80000000800 */
[----:B------:R5:W-:Y:S01]  /*15870*/  STS [R5+0xc400], R13 ;  /* 0x00c4000d05007388 */ /* 0x000be20000000800 */
[----:B--2---:R-:W-:Y:S01]  /*15880*/  @P4 FMUL.FTZ R4, R4, 0.69314718246459960938 ;  /* 0x3f31721804044820 */ /* 0x004fe20000410000 */
[----:B-1----:R-:W-:-:S02]  /*15890*/  MOV R7, 0x7f800000 ;  /* 0x7f80000000077802 */ /* 0x002fc40000000f00 */
[----:B------:R-:W-:Y:S01]  /*158a0*/  BAR.SYNC.DEFER_BLOCKING 0x0 ;  /* 0x0000000000007b1d */ /* 0x000fe20000010000 */
[----:B------:R-:W-:Y:S02]  /*158b0*/  @P4 FFMA.FTZ R7, R133, c[0x0][0x238], R4 ;  /* 0x00008e0085074a23 */ /* 0x000fe40000010004 */
[----:B---3--:R-:W-:-:S03]  /*158c0*/  @P3 FMUL.FTZ R3, R3, 0.69314718246459960938 ;  /* 0x3f31721803033820 */ /* 0x008fc60000410000 */
[----:B------:R-:W1:Y:S01]  /*158d0*/  S2R R12, SR_TID.X ;  /* 0x00000000000c7919 */ /* 0x000e620000002100 */
[----:B----4-:R-:W-:Y:S01]  /*158e0*/  MOV R8, 0x7f800000 ;  /* 0x7f80000000087802 */ /* 0x010fe20000000f00 */
[----:B------:R-:W-:Y:S02]  /*158f0*/  @P3 FFMA.FTZ R8, R132, c[0x0][0x238], R3 ;  /* 0x00008e0084083a23 */ /* 0x000fe40000010003 */
        /* <DEDUP_REMOVED lines=9> */
[----:B------:R-:W-:Y:S01]  /*15990*/  IADD3 R0, -R0, R12, RZ ;  /* 0x0000000c00007210 */ /* 0x000fe20007ffe1ff */
[----:B------:R2:W1:Y:S01]  /*159a0*/  LDS.128 R40, [R231+0x5000] ;  /* 0x00500000e7287984 */ /* 0x0004620000000c00 */
[----:B------:R-:W-:Y:S02]  /*159b0*/  LEA.HI R2, R2, R15, RZ, 0x3 ;  /* 0x0000000f02027211 */ /* 0x000fe400078f18ff */
[----:B-----5:R-:W-:Y:S01]  /*159c0*/  SHF.R.S32.HI R5, RZ, 0x1f, R0 ;  /* 0x0000001fff057819 */ /* 0x020fe20000011400 */
        /* <DEDUP_REMOVED lines=32> */
.L_x_467:
[----:B---34-:R-:W-:Y:S05]  /*15bd0*/  BSYNC B0 ;  /* 0x0000000000007941 */ /* 0x018fea0003800000 */
.L_x_466:
[----:B------:R-:W3:Y:S04]  /*15be0*/  LDL.64 R86, [R1+0x30] ;  /* 0x0000300001567983 */ /* 0x000ee80000100a00 */
[----:B------:R4:W5:Y:S04]  /*15bf0*/  LDL R84, [R1+0x4c] ;  /* 0x00004c0001547983 */ /* 0x0009680000100800 */
[----:B------:R4:W5:Y:S04]  /*15c00*/  LDL R83, [R1+0x48] ;  /* 0x0000480001537983 */ /* 0x0009680000100800 */
[----:B------:R4:W5:Y:S01]  /*15c10*/  LDL R80, [R1+0x50] ;  /* 0x0000500001507983 */ /* 0x0009620000100800 */
[----:B------:R-:W-:Y:S01]  /*15c20*/  LEA.HI R14, R82, R81, RZ, 0x3 ;  /* 0x00000051520e7211 */ /* 0x000fe200078f18ff */
[----:B------:R-:W-:Y:S01]  /*15c30*/  UIMAD UR9, UR9, -0x80, UR17 ;  /* 0xffffff80090978a4 */ /* 0x000fe2000f8e0211 */
[----:B------:R-:W-:Y:S01]  /*15c40*/  LEA.HI R12, R9, R12, RZ, 0x3 ;  /* 0x0000000c090c7211 */ /* 0x000fe200078f18ff */
[----:B------:R-:W2:Y:S01]  /*15c50*/  S2R R10, SR_CTAID.Z ;  /* 0x00000000000a7919 */ /* 0x000ea20000002700 */
[----:B------:R-:W-:Y:S01]  /*15c60*/  SHF.R.S32.HI R4, RZ, 0x3, R14 ;  /* 0x00000003ff047819 */ /* 0x000fe2000001140e */
[----:B------:R-:W-:Y:S01]  /*15c70*/  USHF.R.S32.HI UR6, URZ, 0x1f, UR10 ;  /* 0x0000001f3f067899 */ /* 0x000fe2000801140a */
[----:B------:R-:W-:Y:S01]  /*15c80*/  SHF.R.S32.HI R12, RZ, 0x3, R12 ;  /* 0x00000003ff0c7819 */ /* 0x000fe2000001140c */
[----:B------:R-:W-:Y:S01]  /*15c90*/  ULDC.64 UR4, c[0x0][0x1f0] ;  /* 0x00007c0000047ab9 */ /* 0x000fe20000000a00 */
[----:B------:R-:W-:Y:S01]  /*15ca0*/  BSSY B0, `(.L_x_468) ;  /* 0x000001c000007945 */ /* 0x000fe20003800000 */
[----:B------:R-:W-:Y:S01]  /*15cb0*/  UIMAD UR4, UR6, UR4, URZ ;  /* 0x00000004060472a4 */ /* 0x000fe2000f8e023f */
[----:B------:R-:W-:-:S03]  /*15cc0*/  SHF.R.S32.HI R13, RZ, 0x1f, R12 ;  /* 0x0000001fff0d7819 */ /* 0x000fc6000001140c */
[----:B------:R-:W-:Y:S01]  /*15cd0*/  UIMAD UR4, UR10, UR5, UR4 ;  /* 0x000000050a0472a4 */ /* 0x000fe2000f8e0204 */
[----:B---3--:R-:W-:Y:S02]  /*15ce0*/  SHF.R.S32.HI R0, RZ, 0x1f, R86 ;  /* 0x0000001fff007819 */ /* 0x008fe40000011456 */
[----:B------:R-:W-:-:S04]  /*15cf0*/  IADD3 R2, P0, R86, UR22, RZ ;  /* 0x0000001656027c10 */ /* 0x000fc8000ff1e0ff */
[----:B------:R-:W-:Y:S02]  /*15d00*/  IADD3.X R3, R0, UR7, RZ, P0, !PT ;  /* 0x0000000700037c10 */ /* 0x000fe400087fe4ff */
[----:B------:R-:W-:Y:S01]  /*15d10*/  ISETP.GE.AND P0, PT, R4, UR9, PT ;  /* 0x0000000904007c0c */ /* 0x000fe2000bf06270 */
[----:B------:R-:W-:Y:S02]  /*15d20*/  IMAD.U32 R4, RZ, RZ, UR14 ;  /* 0x0000000eff047e24 */ /* 0x000fe4000f8e00ff */
[----:B--2---:R-:W-:-:S04]  /*15d30*/  IMAD.WIDE.U32 R10, R10, c[0x0][0x1f0], R2 ;  /* 0x00007c000a0a7a25 */ /* 0x004fc800078e0002 */
[----:B------:R-:W-:Y:S01]  /*15d40*/  IMAD.WIDE R4, R4, 0x80, R12 ;  /* 0x0000008004047825 */ /* 0x000fe200078e020c */
[----:B------:R-:W-:-:S05]  /*15d50*/  IADD3 R9, R11, UR4, RZ ;  /* 0x000000040b097c10 */ /* 0x000fca000fffe0ff */
[----:B------:R-:W-:Y:S05]  /*15d60*/  @P0 BRA `(.L_x_469) ;  /* 0x000000f000000947 */ /* 0x000fea0003800000 */
[----:B----4-:R-:W-:Y:S01]  /*15d70*/  IMAD R0, R5, c[0x0][0x1e8], RZ ;  /* 0x00007a0005007a24 */ /* 0x010fe200078e02ff */
[----:B------:R-:W-:Y:S01]  /*15d80*/  ISETP.GE.AND P3, PT, R86, c[0x0][0x220], PT ;  /* 0x0000880056007a0c */ /* 0x000fe20003f66270 */
[----:B------:R-:W-:Y:S01]  /*15d90*/  IMAD.MOV.U32 R8, RZ, RZ, R10 ;  /* 0x000000ffff087224 */ /* 0x000fe200078e000a */
[----:B-----5:R-:W-:Y:S01]  /*15da0*/  ISETP.GE.AND P2, PT, R84, c[0x0][0x220], PT ;  /* 0x0000880054007a0c */ /* 0x020fe20003f46270 */
        /* <DEDUP_REMOVED lines=11> */
.L_x_469:
[----:B----4-:R-:W-:Y:S05]  /*15e60*/  BSYNC B0 ;  /* 0x0000000000007941 */ /* 0x010fea0003800000 */
.L_x_468:
[----:B------:R-:W-:Y:S01]  /*15e70*/  LEA.HI.SX32 R0, R14, 0x20, 0x1d ;  /* 0x000000200e007811 */ /* 0x000fe200078feaff */
[----:B------:R-:W-:Y:S03]  /*15e80*/  BSSY B0, `(.L_x_470) ;  /* 0x0000015000007945 */ /* 0x000fe60003800000 */
[----:B------:R-:W-:-:S13]  /*15e90*/  ISETP.GE.AND P0, PT, R0, UR9, PT ;  /* 0x0000000900007c0c */ /* 0x000fda000bf06270 */
[----:B------:R-:W-:Y:S05]  /*15ea0*/  @P0 BRA `(.L_x_471) ;  /* 0x0000012000000947 */ /* 0x000fea0003800000 */
[----:B------:R-:W-:Y:S01]  /*15eb0*/  IADD3 R0, P0, R4, 0x20, RZ ;  /* 0x0000002004007810 */ /* 0x000fe20007f1e0ff */
[----:B--2---:R-:W-:Y:S01]  /*15ec0*/  IMAD.MOV.U32 R3, RZ, RZ, R9 ;  /* 0x000000ffff037224 */ /* 0x004fe200078e0009 */
        /* <DEDUP_REMOVED lines=16> */
.L_x_471:
[----:B------:R-:W-:Y:S05]  /*15fd0*/  BSYNC B0 ;  /* 0x0000000000007941 */ /* 0x000fea0003800000 */
.L_x_470:
        /* <DEDUP_REMOVED lines=22> */
.L_x_473:
[----:B------:R-:W-:Y:S05]  /*16140*/  BSYNC B0 ;  /* 0x0000000000007941 */ /* 0x000fea0003800000 */
.L_x_472:
[----:B------:R-:W-:-:S04]  /*16150*/  IADD3 R0, R12, 0x60, RZ ;  /* 0x000000600c007810 */ /* 0x000fc80007ffe0ff */
[----:B------:R-:W-:-:S13]  /*16160*/  ISETP.GE.AND P0, PT, R0, UR20, PT ;  /* 0x0000001400007c0c */ /* 0x000fda000bf06270 */
[----:B------:R-:W-:Y:S05]  /*16170*/  @P0 EXIT ;  /* 0x000000000000094d */ /* 0x000fea0003800000 */
[----:B------:R-:W-:Y:S01]  /*16180*/  IADD3 R6, P0, R4, 0x60, RZ ;  /* 0x0000006004067810 */ /* 0x000fe20007f1e0ff */
[----:B-12---:R-:W-:Y:S01]  /*16190*/  IMAD.MOV.U32 R2, RZ, RZ, R10 ;  /* 0x000000ffff027224 */ /* 0x006fe200078e000a */
        /* <DEDUP_REMOVED lines=18> */
.L_x_474:
        /* <DEDUP_REMOVED lines=12> */
.L_x_2032:


//--------------------- .text._ZN5flash16flash_fwd_kernelI23Flash_fwd_kernel_traitsILi256ELi128ELi64ELi8ELb0ELb0EN7cutlass6half_tE19Flash_kernel_traitsILi256ELi128ELi64ELi8ES3_EELb0ELb0ELb1ELb1ELb0ELb0ELb0ELb0EEEvNS_16Flash_fwd_paramsE --------------------------
	.section	.text._ZN5flash16flash_fwd_kernelI23Flash_fwd_kernel_traitsILi256ELi128ELi64ELi8ELb0ELb0EN7cutlass6half_tE19Flash_kernel_traitsILi256ELi128ELi64ELi8ES3_EELb0ELb0ELb1ELb1ELb0ELb0ELb0ELb0EEEvNS_16Flash_fwd_paramsE,"ax",@progbits
	.sectioninfo	@"SHI_REGISTERS=255"
	.align	128
        .global         _ZN5flash16flash_fwd_kernelI23Flash_fwd_kernel_traitsILi256ELi128ELi64ELi8ELb0ELb0EN7cutlass6half_tE19Flash_kernel_traitsILi256ELi128ELi64ELi8ES3_EELb0ELb0ELb1ELb1ELb0ELb0ELb0ELb0EEEvNS_16Flash_fwd_paramsE
        .type           _ZN5flash16flash_fwd_kernelI23Flash_fwd_kernel_traitsILi256ELi128ELi64ELi8ELb0ELb0EN7cutlass6half_tE19Flash_kernel_traitsILi256ELi128ELi64ELi8ES3_EELb0ELb0ELb1ELb1ELb0ELb0ELb0ELb0EEEvNS_16Flash_fwd_paramsE,@function
        .size           _ZN5flash16flash_fwd_kernelI23Flash_fwd_kernel_traitsILi256ELi128ELi64ELi8ELb0ELb0EN7cutlass6half_tE19Flash_kernel_traitsILi256ELi128ELi64ELi8ES3_EELb0ELb0ELb1ELb1ELb0ELb0ELb0ELb0EEEvNS_16Flash_fwd_paramsE,(.L_x_2033 - _ZN5flash16flash_fwd_kernelI23Flash_fwd_kernel_traitsILi256ELi128ELi64ELi8ELb0ELb0EN7cutlass6half_tE19Flash_kernel_traitsILi256ELi128ELi64ELi8ES3_EELb0ELb0ELb1ELb1ELb0ELb0ELb0ELb0EEEvNS_16Flash_fwd_paramsE)
        .other          _ZN5flash16flash_fwd_kernelI23Flash_fwd_kernel_traitsILi256ELi128ELi64ELi8ELb0ELb0EN7cutlass6half_tE19Flash_kernel_traitsILi256ELi128ELi64ELi8ES3_EELb0ELb0ELb1ELb1ELb0ELb0ELb0ELb0EEEvNS_16Flash_fwd_paramsE,@"STO_CUDA_ENTRY STV_DEFAULT"
_ZN5flash16flash_fwd_kernelI23Flash_fwd_kernel_traitsILi256ELi128ELi64ELi8ELb0ELb0EN7cutlass6half_tE19Flash_kernel_traitsILi256ELi128ELi64ELi8ES3_EELb0ELb0ELb1ELb1ELb0ELb0ELb0ELb0EEEvNS_16Flash_fwd_paramsE:
.text._ZN5flash16flash_fwd_kernelI23Flash_fwd_kernel_traitsILi256ELi128ELi64ELi8ELb0ELb0EN7cutlass6half_tE19Flash_kernel_traitsILi256ELi128ELi64ELi8ES3_EELb0ELb0ELb1ELb1ELb0ELb0ELb0ELb0EEEvNS_16Flash_fwd_paramsE:
        /* <DEDUP_REMOVED lines=56> */
.L_x_475:
[----:B-1----:R-:W-:Y:S02]  /*0380*/  ULDC UR6, c[0x0][0x218] ;  /* 0x0000860000067ab9 */ /* 0x002fe40000000800 */
.L_x_476:
        /* <DEDUP_REMOVED lines=125> */
.L_x_479:
[----:B------:R-:W-:Y:S05]  /*0b60*/  BSYNC B0 ;  /* 0x0000000000007941 */ /* 0x000fea0003800000 */
.L_x_478:
        /* <DEDUP_REMOVED lines=22> */
.L_x_481:
[----:B------:R-:W-:Y:S05]  /*0cd0*/  BSYNC B0 ;  /* 0x0000000000007941 */ /* 0x000fea0003800000 */
.L_x_480:
        /* <DEDUP_REMOVED lines=22> */
.L_x_483:
[----:B------:R-:W-:Y:S05]  /*0e40*/  BSYNC B0 ;  /* 0x0000000000007941 */ /* 0x000fea0003800000 */
.L_x_482:
        /* <DEDUP_REMOVED lines=21> */
.L_x_485:
[----:B------:R-:W-:Y:S05]  /*0fa0*/  BSYNC B0 ;  /* 0x0000000000007941 */ /* 0x000fea0003800000 */
.L_x_484:
        /* <DEDUP_REMOVED lines=35> */
.L_x_477:
[----:B-1----:R-:W-:Y:S02]  /*11e0*/  UISETP.NE.AND UP1, UPT, UR15, -0x1, UPT ;  /* 0xffffffff0f00788c */ /* 0x002fe4000bf25270 */
[----:B------:R-:W-:Y:S02]  /*11f0*/  UISETP.NE.AND UP0, UPT, UR8, -0x1, UPT ;  /* 0xffffffff0800788c */ /* 0x000fe4000bf05270 */
[----:B------:R-:W-:Y:S02]  /*1200*/  ULDC.64 UR4, c[0x0][0x190] ;  /* 0x0000640000047ab9 */ /* 0x000fe40000000a00 */
[----:B------:R-:W-:Y:S02]  /*1210*/  ULDC.64 UR6, c[0x0][0x178] ;  /* 0x00005e0000067ab9 */ /* 0x000fe40000000a00 */
[----:B------:R-:W-:Y:S01]  /*1220*/  PLOP3.LUT P0, PT, PT, PT, UP0, 0x80, 0x0 ;  /* 0x000000000000781c */ /* 0x000fe20003f0f008 */
[----:B------:R-:W-:-:S02]  /*1230*/  USHF.R.S32.HI UR23, URZ, 0x1f, UR24 ;  /* 0x0000001f3f177899 */ /* 0x000fc40008011418 */
[----:B------:R-:W-:Y:S02]  /*1240*/  @UP1 UIMAD.WIDE.U32 UR12, UR15, UR4, URZ ;  /* 0x000000040f0c12a5 */ /* 0x000fe4000f8e003f */
[----:B------:R-:W-:Y:S02]  /*1250*/  @!UP1 USHF.R.S32.HI UR11, URZ, 0x1f, UR22 ;  /* 0x0000001f3f0b9899 */ /* 0x000fe40008011416 */
[----:B------:R-:W-:Y:S02]  /*1260*/  @UP1 UIMAD UR25, UR15, UR5, UR13 ;  /* 0x000000050f1912a4 */ /* 0x000fe4000f8e020d */
[----:B------:R-:W-:Y:S02]  /*1270*/  @UP0 UIADD3 UR13, UR26, UR8, URZ ;  /* 0x000000081a0d0290 */ /* 0x000fe4000fffe03f */
[----:B------:R-:W-:Y:S02]  /*1280*/  ULDC.64 UR4, c[0x0][0x198] ;  /* 0x0000660000047ab9 */ /* 0x000fe40000000a00 */
[----:B------:R-:W-:-:S02]  /*1290*/  @!UP1 UIMAD UR11, UR11, UR6, URZ ;  /* 0x000000060b0b92a4 */ /* 0x000fc4000f8e023f */
[----:B------:R-:W-:Y:S02]  /*12a0*/  @UP0 UIMAD.WIDE.U32 UR28, UR13, UR4, URZ ;  /* 0x000000040d1c02a5 */ /* 0x000fe4000f8e003f */
[----:B------:R-:W-:Y:S02]  /*12b0*/  @!UP1 UIMAD.WIDE.U32 UR30, UR22, UR6, URZ ;  /* 0x00000006161e92a5 */ /* 0x000fe4000f8e003f */
[----:B------:R-:W-:Y:S02]  /*12c0*/  @!UP1 UIMAD UR7, UR22, UR7, UR11 ;  /* 0x00000007160792a4 */ /* 0x000fe4000f8e020b */
[----:B------:R-:W-:Y:S02]  /*12d0*/  @UP1 UMOV UR6, UR12 ;  /* 0x0000000c00061c82 */ /* 0x000fe40008000000 */
[----:B------:R-:W-:Y:S02]  /*12e0*/  @UP0 UIMAD UR11, UR13, UR5, UR29 ;  /* 0x000000050d0b02a4 */ /* 0x000fe4000f8e021d */
        /* <DEDUP_REMOVED lines=16> */
.L_x_486:
        /* <DEDUP_REMOVED lines=51> */
.L_x_487:
[----:B------:R-:W-:Y:S01]  /*1720*/  SHF.R.S32.HI R11, RZ, 0x1f, R24 ;  /* 0x0000001fff0b7819 */ /* 0x000fe20000011418 */
[----:B------:R-:W1:Y:S01]  /*1730*/  S2R R18, SR_CTAID.Z ;  /* 0x0000000000127919 */ /* 0x000e620000002700 */
[----:B------:R-:W-:Y:S01]  /*1740*/  ULDC.64 UR4, c[0x0][0x1b0] ;  /* 0x00006c0000047ab9 */ /* 0x000fe20000000a00 */
[----:B------:R-:W-:Y:S01]  /*1750*/  BSSY B0, `(.L_x_488) ;  /* 0x0000081000007945 */ /* 0x000fe20003800000 */
[CC--:B------:R-:W-:Y:S01]  /*1760*/  LEA.HI R0, R11.reuse, R24.reuse, RZ, 0x3 ;  /* 0x000000180b007211 */ /* 0x0c0fe200078f18ff */
[----:B------:R-:W-:Y:S01]  /*1770*/  UIMAD UR4, UR27, UR4, URZ ;  /* 0x000000041b0472a4 */ /* 0x000fe2000f8e023f */
[----:B------:R-:W-:Y:S02]  /*1780*/  LEA.HI R2, R11, R24, RZ, 0x4 ;  /* 0x000000180b027211 */ /* 0x000fe400078f20ff */
[----:B------:R-:W-:-:S02]  /*1790*/  SHF.R.S32.HI R26, RZ, 0x3, R0 ;  /* 0x00000003ff1a7819 */ /* 0x000fc40000011400 */
[----:B------:R-:W-:Y:S02]  /*17a0*/  LOP3.LUT R0, R0, 0xfffffff8, RZ, 0xc0, !PT ;  /* 0xfffffff800007812 */ /* 0x000fe400078ec0ff */
        /* <DEDUP_REMOVED lines=39> */
[----:B------:R-:W-:Y:S01]  /*1a20*/  IADD3 R104, R108, 0x80, RZ ;  /* 0x000000806c687810 */ /* 0x000fe20007ffe0ff */
[----:B------:R-:W-:Y:S01]  /*1a30*/  UIADD3 UR6, -UR17, UR19, URZ ;  /* 0x0000001311067290 */ /* 0x000fe2000fffe13f */
[----:B------:R-:W-:Y:S01]  /*1a40*/  IMAD.WIDE.U32 R2, R26, c[0x0][0x1a0], R108 ;  /* 0x000068001a027a25 */ /* 0x000fe200078e006c */
[----:B------:R-:W-:Y:S01]  /*1a50*/  LOP3.LUT R0, R0, 0x1c0, RZ, 0xc0, !PT ;  /* 0x000001c000007812 */ /* 0x000fe200078ec0ff */
[----:B------:R1:W-:Y:S01]  /*1a60*/  STL.64 [R1+0x10], R26 ;  /* 0x0000101a01007387 */ /* 0x0003e20000100a00 */
[----:B------:R-:W-:Y:S01]  /*1a70*/  IADD3 R4, P1, R4, UR12, RZ ;  /* 0x0000000c04047c10 */ /* 0x000fe2000ff3e0ff */
[----:B------:R-:W-:Y:S01]  /*1a80*/  IMAD R6, R26, c[0x0][0x1a4], R6 ;  /* 0x000069001a067a24 */ /* 0x000fe200078e0206 */
[----:B------:R-:W-:Y:S01]  /*1a90*/  IADD3 R2, P0, R2, UR14, RZ ;  /* 0x0000000e02027c10 */ /* 0x000fe2000ff1e0ff */
[----:B------:R-:W-:Y:S01]  /*1aa0*/  ULDC.64 UR4, c[0x0][0x1a8] ;  /* 0x00006a0000047ab9 */ /* 0x000fe20000000a00 */
[----:B------:R-:W-:Y:S01]  /*1ab0*/  LOP3.LUT R8, R0, 0x8, R8, 0xf8, !PT ;  /* 0x0000000800087812 */ /* 0x000fe200078ef808 */
        /* <DEDUP_REMOVED lines=9> */
[----:B------:R-:W-:-:S02]  /*1b50*/  ISETP.GE.AND P0, PT, R26, UR6, PT ;  /* 0x000000061a007c0c */ /* 0x000fc4000bf06270 */
[----:B------:R-:W-:Y:S01]  /*1b60*/  LOP3.LUT R7, R8, R7, RZ, 0x3c, !PT ;  /* 0x0000000708077212 */ /* 0x000fe200078e3cff */
[----:B------:R-:W-:Y:S01]  /*1b70*/  IMAD.WIDE.U32 R28, R6, c[0x0][0x1b8], R2 ;  /* 0x00006e00061c7a25 */ /* 0x000fe200078e0002 */
[----:B------:R1:W-:Y:S01]  /*1b80*/  STL.64 [R1+0x58], R32 ;  /* 0x0000582001007387 */ /* 0x0003e20000100a00 */
[----:B------:R-:W-:Y:S02]  /*1b90*/  IADD3 R35, R33, UR25, RZ ;  /* 0x0000001921237c10 */ /* 0x000fe4000fffe0ff */
[----:B------:R-:W-:Y:S01]  /*1ba0*/  LEA.HI R2, R11, R24, RZ, 0x5 ;  /* 0x000000180b027211 */ /* 0x000fe200078f28ff */
[----:B------:R1:W-:Y:S01]  /*1bb0*/  STL.64 [R1+0x78], R28 ;  /* 0x0000781c01007387 */ /* 0x0003e20000100a00 */
[----:B------:R-:W-:Y:S01]  /*1bc0*/  IADD3 R31, R29, UR7, RZ ;  /* 0x000000071d1f7c10 */ /* 0x000fe2000fffe0ff */
[----:B------:R-:W-:Y:S01]  /*1bd0*/  IMAD.SHL.U32 R4, R10, 0x40, RZ ;  /* 0x000000400a047824 */ /* 0x000fe200078e00ff */
[----:B------:R-:W-:Y:S01]  /*1be0*/  LOP3.LUT R0, R2, 0xffffffe0, RZ, 0xc0, !PT ;  /* 0xffffffe002007812 */ /* 0x000fe200078ec0ff */
[----:B------:R1:W-:Y:S01]  /*1bf0*/  STL [R1+0x64], R105 ;  /* 0x0000646901007387 */ /* 0x0003e20000100800 */
[----:B------:R-:W-:Y:S01]  /*1c00*/  IMAD.MOV.U32 R3, RZ, RZ, 0x10 ;  /* 0x00000010ff037424 */ /* 0x000fe200078e00ff */
[----:B------:R-:W-:Y:S01]  /*1c10*/  IADD3 R11, R19, UR4, RZ ;  /* 0x00000004130b7c10 */ /* 0x000fe2000fffe0ff */
[----:B------:R-:W-:Y:S01]  /*1c20*/  IMAD.MOV.U32 R5, RZ, RZ, 0x20 ;  /* 0x00000020ff057424 */ /* 0x000fe200078e00ff */
[----:B------:R1:W-:Y:S01]  /*1c30*/  STL [R1+0x60], R104 ;  /* 0x0000606801007387 */ /* 0x0003e20000100800 */
[----:B------:R-:W-:Y:S01]  /*1c40*/  IMAD.U32 R8, RZ, RZ, UR16 ;  /* 0x00000010ff087e24 */ /* 0x000fe2000f8e00ff */
[----:B------:R-:W-:Y:S01]  /*1c50*/  LOP3.LUT R4, R7, 0xfffffe00, R4, 0xf8, !PT ;  /* 0xfffffe0007047812 */ /* 0x000fe200078ef804 */
[----:B------:R-:W-:Y:S01]  /*1c60*/  IMAD.IADD R21, R24, 0x1, -R0 ;  /* 0x0000000118157824 */ /* 0x000fe200078e0a00 */
[----:B------:R1:W-:Y:S01]  /*1c70*/  STL [R1+0x68], R103 ;  /* 0x0000686701007387 */ /* 0x0003e20000100800 */
[----:B------:R-:W-:Y:S01]  /*1c80*/  SHF.R.S32.HI R100, RZ, 0x5, R2 ;  /* 0x00000005ff647819 */ /* 0x000fe20000011402 */
[----:B------:R-:W-:Y:S01]  /*1c90*/  IMAD.WIDE R8, R8, 0x80, R26 ;  /* 0x0000008008087825 */ /* 0x000fe200078e021a */
[----:B------:R-:W-:Y:S01]  /*1ca0*/  SEL R3, R3, 0xfffffff0, !P2 ;  /* 0xfffffff003037807 */ /* 0x000fe20005000000 */
[----:B------:R1:W-:Y:S01]  /*1cb0*/  STL [R1+0x74], R31 ;  /* 0x0000741f01007387 */ /* 0x0003e20000100800 */
[----:B------:R-:W-:Y:S01]  /*1cc0*/  SEL R0, R5, 0xffffffe0, !P3 ;  /* 0xffffffe005007807 */ /* 0x000fe20005800000 */
[----:B------:R-:W-:-:S02]  /*1cd0*/  IMAD.SHL.U32 R227, R227, 0x2, RZ ;  /* 0x00000002e3e37824 */ /* 0x000fc400078e00ff */
[----:B------:R1:W-:Y:S01]  /*1ce0*/  STL [R1+0x54], R35 ;  /* 0x0000542301007387 */ /* 0x0003e20000100800 */
        /* <DEDUP_REMOVED lines=39> */
.L_x_489:
[----:B------:R-:W-:Y:S05]  /*1f60*/  BSYNC B0 ;  /* 0x0000000000007941 */ /* 0x000fea0003800000 */
.L_x_488:
        /* <DEDUP_REMOVED lines=45> */
.L_x_491:
[----:B------:R-:W-:Y:S05]  /*2240*/  BSYNC B0 ;  /* 0x0000000000007941 */ /* 0x000fea0003800000 */
.L_x_490:
        /* <DEDUP_REMOVED lines=45> */
.L_x_493:
[----:B------:R-:W-:Y:S05]  /*2520*/  BSYNC B0 ;  /* 0x0000000000007941 */ /* 0x000fea0003800000 */
.L_x_492:
        /* <DEDUP_REMOVED lines=48> */
.L_x_495:
[----:B------:R-:W-:Y:S05]  /*2830*/  BSYNC B0 ;  /* 0x0000000000007941 */ /* 0x000fea0003800000 */
.L_x_494:
        /* <DEDUP_REMOVED lines=48> */
.L_x_497:
[----:B------:R-:W-:Y:S05]  /*2b40*/  BSYNC B0 ;  /* 0x0000000000007941 */ /* 0x000fea0003800000 */
.L_x_496:
        /* <DEDUP_REMOVED lines=42> */
.L_x_499:
[----:B------:R-:W-:Y:S05]  /*2df0*/  BSYNC B0 ;  /* 0x0000000000007941 */ /* 0x000fea0003800000 */
.L_x_498:
[----:B------:R-:W-:Y:S01]  /*2e00*/  ULDC.64 UR4, c[0x0][0x318] ;  /* 0x0000c60000047ab9 */ /* 0x000fe20000000a00 */
[----:B------:R-:W0:Y:S01]  /*2e10*/  LDGDEPBAR ;  /* 0x00000000000079af */ /* 0x000e220000000000 */
[----:B------:R-:W-:Y:S01]  /*2e20*/  UISETP.NE.U32.AND UP1, UPT, URZ, UR4, UPT ;  /* 0x000000043f00728c */ /* 0x000fe2000bf25070 */
[----:B--2-4-:R-:W-:Y:S02]  /*2e30*/  IMAD.MOV.U32 R10, RZ, RZ, R30 ;  /* 0x000000ffff0a7224 */ /* 0x014fe400078e001e */
[----:B------:R-:W-:Y:S01]  /*2e40*/  IMAD.MOV.U32 R11, RZ, RZ, R31 ;  /* 0x000000ffff0b7224 */ /* 0x000fe200078e001f */
        /* <DEDUP_REMOVED lines=15> */
[----:B------:R-:W-:Y:S01]  /*2f40*/  IMAD.U32 R6, RZ, RZ, UR22 ;  /* 0x00000016ff067e24 */ /* 0x000fe2000f8e00ff */
[----:B------:R-:W2:Y:S01]  /*2f50*/  @P0 MUFU.RCP R5, c[0x0][0x238] ;  /* 0x00008e0000050b08 */ /* 0x000ea20000001000 */
[----:B------:R-:W-:Y:S01]  /*2f60*/  ISETP.GE.AND P1, PT, R26, UR25, PT ;  /* 0x000000191a007c0c */ /* 0x000fe2000bf26270 */
[----:B------:R-:W-:-:S02]  /*2f70*/  ULDC.64 UR4, c[0x0][0x1a0] ;  /* 0x0000680000047ab9 */ /* 0x000fc40000000a00 */
[----:B------:R-:W-:-:S05]  /*2f80*/  MOV R7, UR23 ;  /* 0x0000001700077c02 */ /* 0x000fca0008000f00 */
[----:B------:R4:W2:Y:S01]  /*2f90*/  @P0 LDG.E R2, [R6.64] ;  /* 0x0000001406020981 */ /* 0x0008a2000c1e1900 */
[----:B------:R-:W-:Y:S01]  /*2fa0*/  MOV R10, R28 ;  /* 0x0000001c000a7202 */ /* 0x000fe20000000f00 */
[----:B------:R-:W-:Y:S01]  /*2fb0*/  USHF.L.U32 UR22, UR4, 0x6, URZ ;  /* 0x0000000604167899 */ /* 0x000fe2000800063f */
[----:B------:R-:W-:Y:S01]  /*2fc0*/  IMAD.SHL.U32 R24, R24, 0x2, RZ ;  /* 0x0000000218187824 */ /* 0x000fe200078e00ff */
[----:B------:R-:W-:Y:S01]  /*2fd0*/  BAR.SYNC.DEFER_BLOCKING 0x0 ;  /* 0x0000000000007b1d */ /* 0x000fe20000010000 */
[----:B------:R-:W-:-:S03]  /*2fe0*/  USHF.L.U64.HI UR7, UR4, UR7, UR5 ;  /* 0x0000000704077299 */ /* 0x000fc60008010205 */
[----:B------:R-:W-:Y:S01]  /*2ff0*/  IMAD.U32 R8, RZ, RZ, UR22 ;  /* 0x00000016ff087e24 */ /* 0x000fe2000f8e00ff */
[----:B------:R-:W-:Y:S01]  /*3000*/  UIMAD UR5, UR7, UR31, URZ ;  /* 0x0000001f070572a4 */ /* 0x000fe2000f8e023f */
[----:B------:R1:W-:Y:S01]  /*3010*/  STL.64 [R1+0x70], R10 ;  /* 0x0000700a01007387 */ /* 0x0003e20000100a00 */
[----:B------:R-:W-:Y:S01]  /*3020*/  UMOV UR23, URZ ;  /* 0x0000003f00177c82 */ /* 0x000fe20008000000 */
[----:B------:R-:W-:Y:S01]  /*3030*/  BSSY B0, `(.L_x_500) ;  /* 0x0000031000007945 */ /* 0x000fe20003800000 */
[----:B------:R-:W-:Y:S01]  /*3040*/  UIMAD UR26, UR26, UR22, UR5 ;  /* 0x000000161a1a72a4 */ /* 0x000fe2000f8e0205 */
[----:B------:R-:W-:Y:S01]  /*3050*/  LOP3.LUT R110, R24, 0x6, RZ, 0xc0, !PT ;  /* 0x00000006186e7812 */ /* 0x000fe200078ec0ff */
[----:B----4-:R-:W-:Y:S01]  /*3060*/  IMAD.WIDE.U32 R6, R8, UR31, R10 ;  /* 0x0000001f08067c25 */ /* 0x010fe2000f8e000a */
[----:B------:R1:W-:Y:S04]  /*3070*/  @P1 STS.128 [R227+0x18000], RZ ;  /* 0x018000ffe3001388 */ /* 0x0003e80000000c00 */
[----:B------:R1:W-:Y:S04]  /*3080*/  @P1 STS.128 [R227+0x1a000], RZ ;  /* 0x01a000ffe3001388 */ /* 0x0003e80000000c00 */
[----:B------:R1:W-:Y:S04]  /*3090*/  @P1 STS.128 [R227+0x1c000], RZ ;  /* 0x01c000ffe3001388 */ /* 0x0003e80000000c00 */
[----:B------:R1:W-:Y:S01]  /*30a0*/  @P1 STS.128 [R227+0x1e000], RZ ;  /* 0x01e000ffe3001388 */ /* 0x0003e20000000c00 */
[----:B--2---:R-:W-:-:S04]  /*30b0*/  @P0 FMUL.FTZ R2, R2, R5 ;  /* 0x0000000502020220 */ /* 0x004fc80000410000 */
[----:B------:R2:W4:Y:S02]  /*30c0*/  @P0 R2UR UR24, R2 ;  /* 0x00000000021803c2 */ /* 0x00052400000e0000 */
[----:B--2---:R-:W-:Y:S01]  /*30d0*/  SHF.R.S32.HI R2, RZ, 0x1f, R21 ;  /* 0x0000001fff027819 */ /* 0x004fe20000011415 */
[----:B----4-:R-:W-:-:S03]  /*30e0*/  @UP1 UMOV UR23, UR24 ;  /* 0x0000001800171c82 */ /* 0x010fc60008000000 */
[----:B------:R-:W-:-:S04]  /*30f0*/  LEA.HI R2, R2, R21, RZ, 0x2 ;  /* 0x0000001502027211 */ /* 0x000fc800078f10ff */
[----:B------:R-:W-:Y:S02]  /*3100*/  SHF.R.S32.HI R101, RZ, 0x2, R2 ;  /* 0x00000002ff657819 */ /* 0x000fe40000011402 */
[----:B------:R-:W-:Y:S01]  /*3110*/  IADD3 R2, R7, UR26, RZ ;  /* 0x0000001a07027c10 */ /* 0x000fe2000fffe0ff */
        /* <DEDUP_REMOVED lines=34> */
.L_x_501:
[----:B-1----:R-:W-:Y:S05]  /*3340*/  BSYNC B0 ;  /* 0x0000000000007941 */ /* 0x002fea0003800000 */
.L_x_500:
        /* <DEDUP_REMOVED lines=45> */
.L_x_503:
[----:B------:R-:W-:Y:S05]  /*3620*/  BSYNC B0 ;  /* 0x0000000000007941 */ /* 0x000fea0003800000 */
.L_x_502:
[C---:B------:R-:W-:Y:S01]  /*3630*/  IMAD.SHL.U32 R2, R22.reuse, 0x40, RZ ;  /* 0x0000004016027824 */ /* 0x040fe200078e00ff */
[----:B------:R-:W-:Y:S01]  /*3640*/  R2P PR, R22, 0x6 ;  /* 0x0000000616007804 */ /* 0x000fe20000000000 */
[----:B------:R-:W-:Y:S01]  /*3650*/  IMAD.SHL.U32 R5, R26, 0x8, RZ ;  /* 0x000000081a057824 */ /* 0x000fe200078e00ff */
[----:B------:R-:W-:Y:S01]  /*3660*/  UIADD3 UR4, UR18, -UR19, URZ ;  /* 0x8000001312047290 */ /* 0x000fe2000fffe03f */
[----:B------:R-:W0:Y:S01]  /*3670*/  LDGDEPBAR ;  /* 0x00000000000079af */ /* 0x000e220000000000 */
[----:B------:R-:W-:Y:S01]  /*3680*/  LOP3.LUT R2, R2, 0x1c0, RZ, 0xc0, !PT ;  /* 0x000001c002027812 */ /* 0x000fe200078ec0ff */
[----:B------:R-:W-:Y:S02]  /*3690*/  UIADD3 UR5, UR18, 0x1, -UR19 ;  /* 0x0000000112057890 */ /* 0x000fe4000fffe813 */
[----:B------:R-:W-:Y:S01]  /*36a0*/  UISETP.GT.AND UP0, UPT, UR31, UR10, UPT ;  /* 0x0000000a1f00728c */ /* 0x000fe2000bf04270 */
[----:B------:R-:W-:Y:S02]  /*36b0*/  LOP3.LUT R5, R2, 0x8, R5, 0xf8, !PT ;  /* 0x0000000802057812 */ /* 0x000fe400078ef805 */
[----:B------:R-:W-:-:S04]  /*36c0*/  SHF.R.U32.HI R2, RZ, 0x3, R2 ;  /* 0x00000003ff027819 */ /* 0x000fc80000011602 */
[----:B------:R-:W-:Y:S01]  /*36d0*/  LOP3.LUT R2, R5, R2, RZ, 0x3c, !PT ;  /* 0x0000000205027212 */ /* 0x000fe200078e3cff */
[----:B------:R-:W-:-:S04]  /*36e0*/  IMAD R5, R100, 0x400, R4 ;  /* 0x0000040064057824 */ /* 0x000fc800078e0204 */
[----:B------:R-:W-:Y:S02]  /*36f0*/  IMAD R2, R23, 0x200, R2 ;  /* 0x0000020017027824 */ /* 0x000fe400078e0202 */
[----:B------:R-:W-:Y:S01]  /*3700*/  IMAD.SHL.U32 R207, R5, 0x2, RZ ;  /* 0x0000000205cf7824 */ /* 0x000fe200078e00ff */
[----:B------:R-:W-:Y:S01]  /*3710*/  LEA R5, R100, UR17, 0x4 ;  /* 0x0000001164057c11 */ /* 0x000fe2000f8e20ff */
[----:B------:R-:W-:Y:S02]  /*3720*/  IMAD.SHL.U32 R200, R2, 0x2, RZ ;  /* 0x0000000202c87824 */ /* 0x000fe400078e00ff */
[--C-:B------:R-:W-:Y:S01]  /*3730*/  IMAD R208, R3, 0x2, R207.reuse ;  /* 0x0000000203d07824 */ /* 0x100fe200078e02cf */
[----:B--2---:R-:W-:Y:S01]  /*3740*/  LDSM.16.M88.4 R12, [R207] ;  /* 0x00000000cf0c783b */ /* 0x004fe20000000200 */
[----:B------:R-:W-:Y:S01]  /*3750*/  IMAD R210, R0, 0x2, R207 ;  /* 0x0000000200d27824 */ /* 0x000fe200078e02cf */
[----:B------:R-:W-:Y:S01]  /*3760*/  IADD3 R2, R200, 0x10000, RZ ;  /* 0x00010000c8027810 */ /* 0x000fe20007ffe0ff */
[----:B------:R-:W-:Y:S01]  /*3770*/  IMAD R209, R0, 0x2, R208 ;  /* 0x0000000200d17824 */ /* 0x000fe200078e02d0 */
[----:B------:R-:W2:Y:S01]  /*3780*/  LDSM.16.M88.4 R8, [R200+0x10000] ;  /* 0x01000000c808783b */ /* 0x000ea20000000200 */
[----:B------:R-:W-:Y:S01]  /*3790*/  IADD3 R211, R200, 0x10020, RZ ;  /* 0x00010020c8d37810 */ /* 0x000fe20007ffe0ff */
[----:B------:R-:W-:Y:S01]  /*37a0*/  IMAD.IADD R5, R101, 0x1, R5 ;  /* 0x0000000165057824 */ /* 0x000fe200078e0205 */
[----:B------:R-:W-:Y:S01]  /*37b0*/  @P1 IADD3 R211, R2, -0x20, RZ ;  /* 0xffffffe002d31810 */ /* 0x000fe20007ffe0ff */
[----:B------:R-:W4:Y:S01]  /*37c0*/  LDSM.16.M88.4 R16, [R200+0x10800] ;  /* 0x01080000c810783b */ /* 0x000f220000000200 */
[----:B------:R-:W-:-:S02]  /*37d0*/  IMAD.MOV.U32 R2, RZ, RZ, 0x40 ;  /* 0x00000040ff027424 */ /* 0x000fc400078e00ff */
[----:B------:R-:W-:Y:S01]  /*37e0*/  IADD3 R228, R5, UR4, RZ ;  /* 0x0000000405e47c10 */ /* 0x000fe2000fffe0ff */
[----:B------:R-:W5:Y:S01]  /*37f0*/  LDSM.16.M88.4 R24, [R200+0x11000] ;  /* 0x01100000c818783b */ /* 0x000f620000000200 */
[C---:B------:R-:W-:Y:S02]  /*3800*/  IADD3 R226, R211.reuse, 0x800, RZ ;  /* 0x00000800d3e27810 */ /* 0x040fe40007ffe0ff */
[----:B------:R-:W-:Y:S01]  /*3810*/  SEL R2, R2, 0xffffffc0, !P2 ;  /* 0xffffffc002027807 */ /* 0x000fe20005000000 */
[----:B------:R-:W1:Y:S01]  /*3820*/  LDSM.16.M88.4 R40, [R200+0x11800] ;  /* 0x01180000c828783b */ /* 0x000e620000000200 */
[C---:B------:R-:W-:Y:S02]  /*3830*/  IADD3 R225, R211.reuse, 0x1000, RZ ;  /* 0x00001000d3e17810 */ /* 0x040fe40007ffe0ff */
[C---:B------:R-:W-:Y:S01]  /*3840*/  IADD3 R224, R211.reuse, 0x1800, RZ ;  /* 0x00001800d3e07810 */ /* 0x040fe20007ffe0ff */
[----:B------:R-:W-:Y:S01]  /*3850*/  LDSM.16.M88.4 R20, [R211] ;  /* 0x00000000d314783b */ /* 0x000fe20000000200 */
[----:B------:R-:W-:Y:S01]  /*3860*/  IMAD.IADD R206, R200, 0x1, R2 ;  /* 0x00000001c8ce7824 */ /* 0x000fe200078e0202 */
[C---:B------:R-:W-:Y:S01]  /*3870*/  IADD3 R223, R211.reuse, 0x2000, RZ ;  /* 0x00002000d3df7810 */ /* 0x040fe20007ffe0ff */
[----:B------:R-:W-:Y:S01]  /*3880*/  IMAD.IADD R205, R2, 0x1, R211 ;  /* 0x0000000102cd7824 */ /* 0x000fe200078e02d3 */
[----:B------:R-:W-:Y:S01]  /*3890*/  LDSM.16.M88.4 R68, [R211+0x1800] ;  /* 0x00180000d344783b */ /* 0x000fe20000000200 */
[----:B------:R-:W-:Y:S01]  /*38a0*/  IMAD.U32 R2, RZ, RZ, UR31 ;  /* 0x0000001fff027e24 */ /* 0x000fe2000f8e00ff */
[----:B------:R-:W-:-:S02]  /*38b0*/  IADD3 R222, R211, 0x2800, RZ ;  /* 0x00002800d3de7810 */ /* 0x000fc40007ffe0ff */
[----:B------:R-:W-:Y:S01]  /*38c0*/  LDSM.16.M88.4 R28, [R211+0x800] ;  /* 0x00080000d31c783b */ /* 0x000fe20000000200 */
[----:B------:R-:W-:Y:S01]  /*38d0*/  IMAD R2, R2, 0x40, R110 ;  /* 0x0000004002027824 */ /* 0x000fe200078e026e */
[C---:B------:R-:W-:Y:S02]  /*38e0*/  IADD3 R221, R211.reuse, 0x3000, RZ ;  /* 0x00003000d3dd7810 */ /* 0x040fe40007ffe0ff */
[----:B------:R-:W-:Y:S01]  /*38f0*/  LDSM.16.M88.4 R80, [R206+0x10000] ;  /* 0x01000000ce50783b */ /* 0x000fe20000000200 */
[----:B------:R-:W-:Y:S01]  /*3900*/  IMAD.IADD R6, R228, 0x1, -R2 ;  /* 0x00000001e4067824 */ /* 0x000fe200078e0a02 */
[C---:B------:R-:W-:Y:S02]  /*3910*/  IADD3 R220, R211.reuse, 0x3800, RZ ;  /* 0x00003800d3dc7810 */ /* 0x040fe40007ffe0ff */
[----:B------:R-:W-:Y:S01]  /*3920*/  LDSM.16.M88.4 R60, [R211+0x1000] ;  /* 0x00100000d33c783b */ /* 0x000fe20000000200 */
[C---:B------:R-:W-:Y:S02]  /*3930*/  IADD3 R219, R211.reuse, 0x4000, RZ ;  /* 0x00004000d3db7810 */ /* 0x040fe40007ffe0ff */
[----:B------:R-:W-:Y:S01]  /*3940*/  IABS R7, R6 ;  /* 0x0000000600077213 */ /* 0x000fe20000000000 */
[----:B------:R-:W-:Y:S01]  /*3950*/  LDSM.16.M88.4 R84, [R206+0x10800] ;  /* 0x01080000ce54783b */ /* 0x000fe20000000200 */
[----:B------:R-:W-:-:S02]  /*3960*/  IADD3 R218, R211, 0x4800, RZ ;  /* 0x00004800d3da7810 */ /* 0x000fc40007ffe0ff */
[C---:B------:R-:W-:Y:S01]  /*3970*/  IADD3 R217, R211.reuse, 0x5000, RZ ;  /* 0x00005000d3d97810 */ /* 0x040fe20007ffe0ff */
[C---:B--2---:R-:W-:Y:S01]  /*3980*/  HMMA.16816.F32 R36, R12.reuse, R8, RZ ;  /* 0x000000080c24723c */ /* 0x044fe200000018ff */
[----:B------:R-:W-:Y:S01]  /*3990*/  LDSM.16.M88.4 R88, [R206+0x15800] ;  /* 0x01580000ce58783b */ /* 0x000fe20000000200 */
[C---:B------:R-:W-:Y:S02]  /*39a0*/  IADD3 R216, R211.reuse, 0x5800, RZ ;  /* 0x00005800d3d87810 */ /* 0x040fe40007ffe0ff */
[C---:B------:R-:W-:Y:S01]  /*39b0*/  IADD3 R215, R211.reuse, 0x6000, RZ ;  /* 0x00006000d3d77810 */ /* 0x040fe20007ffe0ff */
[----:B------:R-:W-:Y:S01]  /*39c0*/  LDSM.16.M88.4 R92, [R200+0x17000] ;  /* 0x01700000c85c783b */ /* 0x000fe20000000200 */
[C---:B------:R-:W-:Y:S02]  /*39d0*/  IADD3 R214, R211.reuse, 0x6800, RZ ;  /* 0x00006800d3d67810 */ /* 0x040fe40007ffe0ff */
[----:B------:R-:W-:Y:S01]  /*39e0*/  HMMA.16816.F32 R32, R12, R10, RZ ;  /* 0x0000000a0c20723c */ /* 0x000fe200000018ff */
[----:B------:R-:W2:Y:S01]  /*39f0*/  LDSM.16.M88.4 R8, [R208] ;  /* 0x00000000d008783b */ /* 0x000ea20000000200 */
[----:B------:R-:W-:-:S02]  /*3a00*/  IADD3 R213, R211, 0x7000, RZ ;  /* 0x00007000d3d57810 */ /* 0x000fc40007ffe0ff */
[----:B------:R-:W-:Y:S01]  /*3a10*/  IADD3 R212, R211, 0x7800, RZ ;  /* 0x00007800d3d47810 */ /* 0x000fe20007ffe0ff */
[----:B------:R-:W-:Y:S03]  /*3a20*/  LDSM.16.M88.4 R96, [R211+0x7000] ;  /* 0x00700000d360783b */ /* 0x000fe60000000200 */
[C---:B----4-:R-:W-:Y:S08]  /*3a30*/  HMMA.16816.F32 R44, R12.reuse, R16, RZ ;  /* 0x000000100c2c723c */ /* 0x050ff000000018ff */
[C---:B------:R-:W-:Y:S01]  /*3a40*/  HMMA.16816.F32 R48, R12.reuse, R18, RZ ;  /* 0x000000120c30723c */ /* 0x040fe200000018ff */
[----:B------:R-:W4:Y:S07]  /*3a50*/  LDSM.16.M88.4 R16, [R210] ;  /* 0x00000000d210783b */ /* 0x000f2e0000000200 */
[C---:B-----5:R-:W-:Y:S08]  /*3a60*/  HMMA.16816.F32 R52, R12.reuse, R24, RZ ;  /* 0x000000180c34723c */ /* 0x060ff000000018ff */
[C---:B------:R-:W-:Y:S08]  /*3a70*/  HMMA.16816.F32 R56, R12.reuse, R26, RZ ;  /* 0x0000001a0c38723c */ /* 0x040ff000000018ff */
[C---:B-1----:R-:W-:Y:S08]  /*3a80*/  HMMA.16816.F32 R24, R12.reuse, R42, RZ ;  /* 0x0000002a0c18723c */ /* 0x042ff000000018ff */
[----:B------:R-:W-:Y:S08]  /*3a90*/  HMMA.16816.F32 R64, R12, R40, RZ ;  /* 0x000000280c40723c */ /* 0x000ff000000018ff */
[C---:B--2---:R-:W-:Y:S08]  /*3aa0*/  HMMA.16816.F32 R40, R8.reuse, R20, R36 ;  /* 0x000000140828723c */ /* 0x044ff00000001824 */
[C---:B------:R-:W-:Y:S01]  /*3ab0*/  HMMA.16816.F32 R76, R8.reuse, R70, R24 ;  /* 0x00000046084c723c */ /* 0x040fe20000001818 */
[----:B------:R-:W1:Y:S07]  /*3ac0*/  LDSM.16.M88.4 R24, [R206+0x11000] ;  /* 0x01100000ce18783b */ /* 0x000e6e0000000200 */
[----:B------:R-:W-:Y:S01]  /*3ad0*/  HMMA.16816.F32 R36, R8, R30, R48 ;  /* 0x0000001e0824723c */ /* 0x000fe20000001830 */
[----:B------:R-:W-:Y:S07]  /*3ae0*/  LDSM.16.M88.4 R48, [R205] ;  /* 0x00000000cd30783b */ /* 0x000fee0000000200 */
[----:B----4-:R-:W-:Y:S01]  /*3af0*/  HMMA.16816.F32 R72, R16, R80, R40 ;  /* 0x000000501048723c */ /* 0x010fe20000001828 */
[----:B------:R-:W2:Y:S07]  /*3b00*/  LDSM.16.M88.4 R40, [R206+0x11800] ;  /* 0x01180000ce28783b */ /* 0x000eae0000000200 */
[C---:B------:R-:W-:Y:S08]  /*3b10*/  HMMA.16816.F32 R12, R8.reuse, R22, R32 ;  /* 0x00000016080c723c */ /* 0x040ff00000001820 */
[C---:B------:R-:W-:Y:S08]  /*3b20*/  HMMA.16816.F32 R32, R8.reuse, R60, R52 ;  /* 0x0000003c0820723c */ /* 0x040ff00000001834 */
[C---:B------:R-:W-:Y:S08]  /*3b30*/  HMMA.16816.F32 R20, R8.reuse, R28, R44 ;  /* 0x0000001c0814723c */ /* 0x040ff0000000182c */
[C---:B------:R-:W-:Y:S01]  /*3b40*/  HMMA.16816.F32 R28, R8.reuse, R62, R56 ;  /* 0x0000003e081c723c */ /* 0x040fe20000001838 */
[----:B------:R-:W-:Y:S07]  /*3b50*/  LDSM.16.M88.4 R56, [R205+0x800] ;  /* 0x00080000cd38783b */ /* 0x000fee0000000200 */
[----:B------:R-:W-:Y:S01]  /*3b60*/  HMMA.16816.F32 R60, R8, R68, R64 ;  /* 0x00000044083c723c */ /* 0x000fe20000001840 */
[----:B------:R-:W4:Y:S07]  /*3b70*/  LDSM.16.M88.4 R8, [R209] ;  /* 0x00000000d108783b */ /* 0x000f2e0000000200 */
[C---:B------:R-:W-:Y:S01]  /*3b80*/  HMMA.16816.F32 R52, R16.reuse, R86, R36 ;  /* 0x000000561034723c */ /* 0x040fe20000001824 */
[----:B------:R-:W5:Y:S07]  /*3b90*/  LDSM.16.M88.4 R36, [R205+0x1000] ;  /* 0x00100000cd24783b */ /* 0x000f6e0000000200 */
[C---:B------:R-:W-:Y:S01]  /*3ba0*/  HMMA.16816.F32 R68, R16.reuse, R82, R12 ;  /* 0x000000521044723c */ /* 0x040fe2000000180c */
[----:B------:R-:W-:Y:S04]  /*3bb0*/  LDSM.16.M88.4 R12, [R207+0x4000] ;  /* 0x00400000cf0c783b */ /* 0x000fe80000000200 */
[----:B------:R-:W-:Y:S03]  /*3bc0*/  LDSM.16.M88.4 R80, [R200+0x12000] ;  /* 0x01200000c850783b */ /* 0x000fe60000000200 */
[C---:B-1----:R-:W-:Y:S01]  /*3bd0*/  HMMA.16816.F32 R44, R16.reuse, R24, R32 ;  /* 0x00000018102c723c */ /* 0x042fe20000001820 */
[----:B------:R-:W1:Y:S07]  /*3be0*/  LDSM.16.M88.4 R32, [R205+0x1800] ;  /* 0x00180000cd20783b */ /* 0x000e6e0000000200 */
[C---:B------:R-:W-:Y:S01]  /*3bf0*/  HMMA.16816.F32 R64, R16.reuse, R84, R20 ;  /* 0x000000541040723c */ /* 0x040fe20000001814 */
[----:B------:R-:W3:Y:S07]  /*3c00*/  LDSM.16.M88.4 R84, [R200+0x12800] ;  /* 0x01280000c854783b */ /* 0x000eee0000000200 */
[C---:B------:R-:W-:Y:S08]  /*3c10*/  HMMA.16816.F32 R28, R16.reuse, R26, R28 ;  /* 0x0000001a101c723c */ /* 0x040ff0000000181c */
[C---:B--2---:R-:W-:Y:S01]  /*3c20*/  HMMA.16816.F32 R20, R16.reuse, R42, R76 ;  /* 0x0000002a1014723c */ /* 0x044fe2000000184c */
[----:B------:R-:W2:Y:S07]  /*3c30*/  LDSM.16.M88.4 R76, [R200+0x13000] ;  /* 0x01300000c84c783b */ /* 0x000eae0000000200 */
[----:B------:R-:W-:Y:S08]  /*3c40*/  HMMA.16816.F32 R24, R16, R40, R60 ;  /* 0x000000281018723c */ /* 0x000ff0000000183c */
[C---:B----4-:R-:W-:Y:S01]  /*3c50*/  HMMA.16816.F32 R40, R8.reuse, R50, R68 ;  /* 0x000000320828723c */ /* 0x050fe20000001844 */
[----:B------:R-:W4:Y:S07]  /*3c60*/  LDSM.16.M88.4 R68, [R200+0x13800] ;  /* 0x01380000c844783b */ /* 0x000f2e0000000200 */
[C---:B------:R-:W-:Y:S01]  /*3c70*/  HMMA.16816.F32 R16, R8.reuse, R48, R72 ;  /* 0x000000300810723c */ /* 0x040fe20000001848 */
[----:B------:R-:W-:Y:S07]  /*3c80*/  LDSM.16.M88.4 R72, [R211+0x3000] ;  /* 0x00300000d348783b */ /* 0x000fee0000000200 */
[C---:B------:R-:W-:Y:S08]  /*3c90*/  HMMA.16816.F32 R60, R8.reuse, R56, R64 ;  /* 0x00000038083c723c */ /* 0x040ff00000001840 */
[C---:B------:R-:W-:Y:S08]  /*3ca0*/  HMMA.16816.F32 R56, R8.reuse, R58, R52 ;  /* 0x0000003a0838723c */ /* 0x040ff00000001834 */
[C---:B-----5:R-:W-:Y:S08]  /*3cb0*/  HMMA.16816.F32 R48, R8.reuse, R36, R44 ;  /* 0x000000240830723c */ /* 0x060ff0000000182c */
[C---:B------:R-:W-:Y:S01]  /*3cc0*/  HMMA.16816.F32 R52, R8.reuse, R38, R28 ;  /* 0x000000260834723c */ /* 0x040fe2000000181c */
[----:B------:R-:W-:Y:S07]  /*3cd0*/  LDSM.16.M88.4 R28, [R211+0x2000] ;  /* 0x00200000d31c783b */ /* 0x000fee0000000200 */
[C---:B-1----:R-:W-:Y:S08]  /*3ce0*/  HMMA.16816.F32 R36, R8.reuse, R32, R24 ;  /* 0x000000200824723c */ /* 0x042ff00000001818 */
[----:B------:R-:W-:Y:S01]  /*3cf0*/  HMMA.16816.F32 R32, R8, R34, R20 ;  /* 0x000000220820723c */ /* 0x000fe20000001814 */
[----:B------:R-:W1:Y:S07]  /*3d00*/  LDSM.16.M88.4 R8, [R208+0x4000] ;  /* 0x00400000d008783b */ /* 0x000e6e0000000200 */
[C---:B------:R-:W-:Y:S01]  /*3d10*/  HMMA.16816.F32 R20, R12.reuse, R82, R40 ;  /* 0x000000520c14723c */ /* 0x040fe20000001828 */
[----:B------:R-:W5:Y:S07]  /*3d20*/  LDSM.16.M88.4 R40, [R211+0x2800] ;  /* 0x00280000d328783b */ /* 0x000f6e0000000200 */
[C---:B------:R-:W-:Y:S08]  /*3d30*/  HMMA.16816.F32 R24, R12.reuse, R80, R16 ;  /* 0x000000500c18723c */ /* 0x040ff00000001810 */
[C---:B---3--:R-:W-:Y:S08]  /*3d40*/  HMMA.16816.F32 R16, R12.reuse, R84, R60 ;  /* 0x000000540c10723c */ /* 0x048ff0000000183c */
[C---:B--2---:R-:W-:Y:S08]  /*3d50*/  HMMA.16816.F32 R48, R12.reuse, R76, R48 ;  /* 0x0000004c0c30723c */ /* 0x044ff00000001830 */
[C---:B------:R-:W-:Y:S01]  /*3d60*/  HMMA.16816.F32 R60, R12.reuse, R78, R52 ;  /* 0x0000004e0c3c723c */ /* 0x040fe20000001834 */
[----:B------:R-:W2:Y:S07]  /*3d70*/  LDSM.16.M88.4 R76, [R211+0x3800] ;  /* 0x00380000d34c783b */ /* 0x000eae0000000200 */
[C---:B----4-:R-:W-:Y:S01]  /*3d80*/  HMMA.16816.F32 R52, R12.reuse, R68, R36 ;  /* 0x000000440c34723c */ /* 0x050fe20000001824 */
[----:B------:R-:W-:Y:S07]  /*3d90*/  LDSM.16.M88.4 R36, [R206+0x12800] ;  /* 0x01280000ce24783b */ /* 0x000fee0000000200 */
[C---:B------:R-:W-:Y:S01]  /*3da0*/  HMMA.16816.F32 R44, R12.reuse, R86, R56 ;  /* 0x000000560c2c723c */ /* 0x040fe20000001838 */
[----:B------:R-:W-:Y:S07]  /*3db0*/  LDSM.16.M88.4 R84, [R206+0x12000] ;  /* 0x01200000ce54783b */ /* 0x000fee0000000200 */
[----:B------:R-:W-:Y:S01]  /*3dc0*/  HMMA.16816.F32 R68, R12, R70, R32 ;  /* 0x000000460c44723c */ /* 0x000fe20000001820 */
[----:B------:R-:W3:Y:S04]  /*3dd0*/  LDSM.16.M88.4 R12, [R210+0x4000] ;  /* 0x00400000d20c783b */ /* 0x000ee80000000200 */
[----:B------:R-:W4:Y:S03]  /*3de0*/  LDSM.16.M88.4 R32, [R206+0x13000] ;  /* 0x01300000ce20783b */ /* 0x000f260000000200 */
[C---:B-1----:R-:W-:Y:S08]  /*3df0*/  HMMA.16816.F32 R64, R8.reuse, R28, R24 ;  /* 0x0000001c0840723c */ /* 0x042ff00000001818 */
[C---:B------:R-:W-:Y:S08]  /*3e00*/  HMMA.16816.F32 R56, R8.reuse, R30, R20 ;  /* 0x0000001e0838723c */ /* 0x040ff00000001814 */
[C---:B-----5:R-:W-:Y:S08]  /*3e10*/  HMMA.16816.F32 R28, R8.reuse, R40, R16 ;  /* 0x00000028081c723c */ /* 0x060ff00000001810 */
[C---:B------:R-:W-:Y:S01]  /*3e20*/  HMMA.16816.F32 R16, R8.reuse, R74, R60 ;  /* 0x0000004a0810723c */ /* 0x040fe2000000183c */
[----:B------:R-:W1:Y:S07]  /*3e30*/  LDSM.16.M88.4 R60, [R206+0x13800] ;  /* 0x01380000ce3c783b */ /* 0x000e6e0000000200 */
[C---:B------:R-:W-:Y:S01]  /*3e40*/  HMMA.16816.F32 R20, R8.reuse, R72, R48 ;  /* 0x000000480814723c */ /* 0x040fe20000001830 */
[----:B------:R-:W-:Y:S07]  /*3e50*/  LDSM.16.M88.4 R72, [R205+0x2000] ;  /* 0x00200000cd48783b */ /* 0x000fee0000000200 */
[C---:B------:R-:W-:Y:S01]  /*3e60*/  HMMA.16816.F32 R24, R8.reuse, R42, R44 ;  /* 0x0000002a0818723c */ /* 0x040fe2000000182c */
[----:B------:R-:W-:Y:S07]  /*3e70*/  LDSM.16.M88.4 R44, [R205+0x3000] ;  /* 0x00300000cd2c783b */ /* 0x000fee0000000200 */
[C---:B--2---:R-:W-:Y:S08]  /*3e80*/  HMMA.16816.F32 R52, R8.reuse, R76, R52 ;  /* 0x0000004c0834723c */ /* 0x044ff00000001834 */
[----:B------:R-:W-:Y:S01]  /*3e90*/  HMMA.16816.F32 R48, R8, R78, R68 ;  /* 0x0000004e0830723c */ /* 0x000fe20000001844 */
[----:B------:R-:W2:Y:S07]  /*3ea0*/  LDSM.16.M88.4 R8, [R209+0x4000] ;  /* 0x00400000d108783b */ /* 0x000eae0000000200 */
[C---:B---3--:R-:W-:Y:S01]  /*3eb0*/  HMMA.16816.F32 R80, R12.reuse, R84, R64 ;  /* 0x000000540c50723c */ /* 0x048fe20000001840 */
[----:B------:R-:W3:Y:S07]  /*3ec0*/  LDSM.16.M88.4 R64, [R205+0x2800] ;  /* 0x00280000cd40783b */ /* 0x000eee0000000200 */
[C---:B------:R-:W-:Y:S08]  /*3ed0*/  HMMA.16816.F32 R76, R12.reuse, R86, R56 ;  /* 0x000000560c4c723c */ /* 0x040ff00000001838 */
[C---:B----4-:R-:W-:Y:S08]  /*3ee0*/  HMMA.16816.F32 R56, R12.reuse, R32, R20 ;  /* 0x000000200c38723c */ /* 0x050ff00000001814 */
[C---:B------:R-:W-:Y:S01]  /*3ef0*/  HMMA.16816.F32 R40, R12.reuse, R34, R16 ;  /* 0x000000220c28723c */ /* 0x040fe20000001810 */
[----:B------:R-:W4:Y:S04]  /*3f00*/  LDSM.16.M88.4 R32, [R205+0x3800] ;  /* 0x00380000cd20783b */ /* 0x000f280000000200 */
[----:B------:R-:W-:Y:S03]  /*3f10*/  LDSM.16.M88.4 R16, [R207+0x8000] ;  /* 0x00800000cf10783b */ /* 0x000fe60000000200 */
[C---:B------:R-:W-:Y:S01]  /*3f20*/  HMMA.16816.F32 R68, R12.reuse, R38, R24 ;  /* 0x000000260c44723c */ /* 0x040fe20000001818 */
[----:B------:R-:W5:Y:S07]  /*3f30*/  LDSM.16.M88.4 R24, [R200+0x14000] ;  /* 0x01400000c818783b */ /* 0x000f6e0000000200 */
[C---:B------:R-:W-:Y:S08]  /*3f40*/  HMMA.16816.F32 R84, R12.reuse, R36, R28 ;  /* 0x000000240c54723c */ /* 0x040ff0000000181c */
[C---:B-1----:R-:W-:Y:S08]  /*3f50*/  HMMA.16816.F32 R36, R12.reuse, R60, R52 ;  /* 0x0000003c0c24723c */ /* 0x042ff00000001834 */
[----:B------:R-:W-:Y:S01]  /*3f60*/  HMMA.16816.F32 R28, R12, R62, R48 ;  /* 0x0000003e0c1c723c */ /* 0x000fe20000001830 */
[----:B------:R-:W1:Y:S07]  /*3f70*/  LDSM.16.M88.4 R60, [R200+0x14800] ;  /* 0x01480000c83c783b */ /* 0x000e6e0000000200 */
[C---:B--2---:R-:W-:Y:S01]  /*3f80*/  HMMA.16816.F32 R20, R8.reuse, R72, R80 ;  /* 0x000000480814723c */ /* 0x044fe20000001850 */
[----:B------:R-:W-:Y:S07]  /*3f90*/  LDSM.16.M88.4 R80, [R205+0x5000] ;  /* 0x00500000cd50783b */ /* 0x000fee0000000200 */
[C---:B------:R-:W-:Y:S01]  /*3fa0*/  HMMA.16816.F32 R12, R8.reuse, R74, R76 ;  /* 0x0000004a080c723c */ /* 0x040fe2000000184c */
[----:B------:R-:W2:Y:S04]  /*3fb0*/  LDSM.16.M88.4 R72, [R200+0x15000] ;  /* 0x01500000c848783b */ /* 0x000ea80000000200 */
[----:B------:R-:W1:Y:S03]  /*3fc0*/  LDSM.16.M88.4 R76, [R200+0x15800] ;  /* 0x01580000c84c783b */ /* 0x000e660000000200 */
[C---:B---3--:R-:W-:Y:S01]  /*3fd0*/  HMMA.16816.F32 R52, R8.reuse, R64, R84 ;  /* 0x000000400834723c */ /* 0x048fe20000001854 */
[----:B------:R-:W-:Y:S07]  /*3fe0*/  LDSM.16.M88.4 R84, [R206+0x14800] ;  /* 0x01480000ce54783b */ /* 0x000fee0000000200 */
[C---:B------:R-:W-:Y:S08]  /*3ff0*/  HMMA.16816.F32 R68, R8.reuse, R66, R68 ;  /* 0x000000420844723c */ /* 0x040ff00000001844 */
[C---:B------:R-:W-:Y:S08]  /*4000*/  HMMA.16816.F32 R64, R8.reuse, R44, R56 ;  /* 0x0000002c0840723c */ /* 0x040ff00000001838 */
[C---:B----4-:R-:W-:Y:S08]  /*4010*/  HMMA.16816.F32 R48, R8.reuse, R32, R36 ;  /* 0x000000200830723c */ /* 0x050ff00000001824 */
[----:B------:R-:W-:Y:S08]  /*4020*/  HMMA.16816.F32 R56, R8, R46, R40 ;  /* 0x0000002e0838723c */ /* 0x000ff00000001828 */
[----:B-----5:R-:W-:Y:S08]  /*4030*/  HMMA.16816.F32 R36, R16, R24, R20 ;  /* 0x000000181024723c */ /* 0x020ff00000001814 */
[----:B------:R-:W-:Y:S01]  /*4040*/  HMMA.16816.F32 R44, R8, R34, R28 ;  /* 0x00000022082c723c */ /* 0x000fe2000000181c */
[----:B------:R-:W-:Y:S04]  /*4050*/  LDSM.16.M88.4 R28, [R211+0x4000] ;  /* 0x00400000d31c783b */ /* 0x000fe80000000200 */
[----:B------:R-:W-:Y:S03]  /*4060*/  LDSM.16.M88.4 R32, [R211+0x4800] ;  /* 0x00480000d320783b */ /* 0x000fe60000000200 */
[C---:B------:R-:W-:Y:S01]  /*4070*/  HMMA.16816.F32 R24, R16.reuse, R26, R12 ;  /* 0x0000001a1018723c */ /* 0x040fe2000000180c */
[----:B------:R-:W3:Y:S04]  /*4080*/  LDSM.16.M88.4 R12, [R208+0x8000] ;  /* 0x00800000d00c783b */ /* 0x000ee80000000200 */
[----:B------:R-:W-:Y:S03]  /*4090*/  LDSM.16.M88.4 R8, [R210+0x8000] ;  /* 0x00800000d208783b */ /* 0x000fe60000000200 */
[C---:B-1----:R-:W-:Y:S08]  /*40a0*/  HMMA.16816.F32 R20, R16.reuse, R60, R52 ;  /* 0x0000003c1014723c */ /* 0x042ff00000001834 */
[C---:B------:R-:W-:Y:S01]  /*40b0*/  HMMA.16816.F32 R40, R16.reuse, R62, R68 ;  /* 0x0000003e1028723c */ /* 0x040fe20000001844 */
[----:B------:R-:W1:Y:S04]  /*40c0*/  LDSM.16.M88.4 R60, [R211+0x5000] ;  /* 0x00500000d33c783b */ /* 0x000e680000000200 */
[----:B------:R-:W-:Y:S03]  /*40d0*/  LDSM.16.M88.4 R68, [R206+0x14000] ;  /* 0x01400000ce44783b */ /* 0x000fe60000000200 */
[C---:B--2---:R-:W-:Y:S01]  /*40e0*/  HMMA.16816.F32 R52, R16.reuse, R72, R64 ;  /* 0x000000481034723c */ /* 0x044fe20000001840 */
[----:B------:R-:W2:Y:S07]  /*40f0*/  LDSM.16.M88.4 R64, [R211+0x5800] ;  /* 0x00580000d340783b */ /* 0x000eae0000000200 */
[C---:B------:R-:W-:Y:S01]  /*4100*/  HMMA.16816.F32 R56, R16.reuse, R74, R56 ;  /* 0x0000004a1038723c */ /* 0x040fe20000001838 */
[----:B------:R-:W-:Y:S07]  /*4110*/  LDSM.16.M88.4 R72, [R205+0x4000] ;  /* 0x00400000cd48783b */ /* 0x000fee0000000200 */
[C---:B------:R-:W-:Y:S08]  /*4120*/  HMMA.16816.F32 R48, R16.reuse, R76, R48 ;  /* 0x0000004c1030723c */ /* 0x040ff00000001830 */
[----:B------:R-:W-:Y:S01]  /*4130*/  HMMA.16816.F32 R16, R16, R78, R44 ;  /* 0x0000004e1010723c */ /* 0x000fe2000000182c */
[----:B------:R-:W4:Y:S07]  /*4140*/  LDSM.16.M88.4 R76, [R206+0x15000] ;  /* 0x01500000ce4c783b */ /* 0x000f2e0000000200 */
[C---:B---3--:R-:W-:Y:S08]  /*4150*/  HMMA.16816.F32 R44, R12.reuse, R28, R36 ;  /* 0x0000001c0c2c723c */ /* 0x048ff00000001824 */
[C---:B------:R-:W-:Y:S08]  /*4160*/  HMMA.16816.F32 R36, R12.reuse, R30, R24 ;  /* 0x0000001e0c24723c */ /* 0x040ff00000001818 */
[C---:B------:R-:W-:Y:S08]  /*4170*/  HMMA.16816.F32 R28, R12.reuse, R32, R20 ;  /* 0x000000200c1c723c */ /* 0x040ff00000001814 */
[C---:B-1----:R-:W-:Y:S08]  /*4180*/  HMMA.16816.F32 R20, R12.reuse, R60, R52 ;  /* 0x0000003c0c14723c */ /* 0x042ff00000001834 */
[C---:B------:R-:W-:Y:S08]  /*4190*/  HMMA.16816.F32 R52, R12.reuse, R62, R56 ;  /* 0x0000003e0c34723c */ /* 0x040ff00000001838 */
[C---:B------:R-:W-:Y:S08]  /*41a0*/  HMMA.16816.F32 R24, R12.reuse, R34, R40 ;  /* 0x000000220c18723c */ /* 0x040ff00000001828 */
[C---:B--2---:R-:W-:Y:S08]  /*41b0*/  HMMA.16816.F32 R56, R12.reuse, R64, R48 ;  /* 0x000000400c38723c */ /* 0x044ff00000001830 */
[----:B------:R-:W-:Y:S01]  /*41c0*/  HMMA.16816.F32 R12, R12, R66, R16 ;  /* 0x000000420c0c723c */ /* 0x000fe20000001810 */
[----:B------:R-:W1:Y:S04]  /*41d0*/  LDSM.16.M88.4 R16, [R209+0x8000] ;  /* 0x00800000d110783b */ /* 0x000e680000000200 */
[----:B------:R-:W-:Y:S03]  /*41e0*/  LDSM.16.M88.4 R64, [R205+0x5800] ;  /* 0x00580000cd40783b */ /* 0x000fe60000000200 */
[C---:B------:R-:W-:Y:S08]  /*41f0*/  HMMA.16816.F32 R40, R8.reuse, R68, R44 ;  /* 0x000000440828723c */ /* 0x040ff0000000182c */
[C---:B------:R-:W-:Y:S01]  /*4200*/  HMMA.16816.F32 R48, R8.reuse, R70, R36 ;  /* 0x000000460830723c */ /* 0x040fe20000001824 */
[----:B------:R-:W2:Y:S07]  /*4210*/  LDSM.16.M88.4 R68, [R205+0x4800] ;  /* 0x00480000cd44783b */ /* 0x000eae0000000200 */
[C---:B------:R-:W-:Y:S08]  /*4220*/  HMMA.16816.F32 R36, R8.reuse, R84, R28 ;  /* 0x000000540824723c */ /* 0x040ff0000000181c */
[C---:B------:R-:W-:Y:S01]  /*4230*/  HMMA.16816.F32 R32, R8.reuse, R86, R24 ;  /* 0x000000560820723c */ /* 0x040fe20000001818 */
[----:B------:R-:W-:Y:S07]  /*4240*/  LDSM.16.M88.4 R84, [R200+0x16800] ;  /* 0x01680000c854783b */ /* 0x000fee0000000200 */
[C---:B----4-:R-:W-:Y:S08]  /*4250*/  HMMA.16816.F32 R28, R8.reuse, R76, R20 ;  /* 0x0000004c081c723c */ /* 0x050ff00000001814 */
[C---:B------:R-:W-:Y:S01]  /*4260*/  HMMA.16816.F32 R52, R8.reuse, R78, R52 ;  /* 0x0000004e0834723c */ /* 0x040fe20000001834 */
[----:B------:R-:W-:Y:S07]  /*4270*/  LDSM.16.M88.4 R76, [R200+0x16000] ;  /* 0x01600000c84c783b */ /* 0x000fee0000000200 */
[C---:B------:R-:W-:Y:S08]  /*4280*/  HMMA.16816.F32 R60, R8.reuse, R88, R56 ;  /* 0x00000058083c723c */ /* 0x040ff00000001838 */
[----:B------:R-:W-:Y:S01]  /*4290*/  HMMA.16816.F32 R24, R8, R90, R12 ;  /* 0x0000005a0818723c */ /* 0x000fe2000000180c */
[----:B------:R-:W3:Y:S04]  /*42a0*/  LDSM.16.M88.4 R12, [R207+0xc000] ;  /* 0x00c00000cf0c783b */ /* 0x000ee80000000200 */
[----:B------:R-:W-:Y:S03]  /*42b0*/  LDSM.16.M88.4 R8, [R208+0xc000] ;  /* 0x00c00000d008783b */ /* 0x000fe60000000200 */
[C---:B-1----:R-:W-:Y:S01]  /*42c0*/  HMMA.16816.F32 R20, R16.reuse, R72, R40 ;  /* 0x000000481014723c */ /* 0x042fe20000001828 */
[----:B------:R-:W-:Y:S07]  /*42d0*/  LDSM.16.M88.4 R88, [R211+0x6000] ;  /* 0x00600000d358783b */ /* 0x000fee0000000200 */
[C---:B------:R-:W-:Y:S01]  /*42e0*/  HMMA.16816.F32 R48, R16.reuse, R74, R48 ;  /* 0x0000004a1030723c */ /* 0x040fe20000001830 */
[----:B------:R-:W1:Y:S07]  /*42f0*/  LDSM.16.M88.4 R72, [R200+0x17800] ;  /* 0x01780000c848783b */ /* 0x000e6e0000000200 */
        /* <DEDUP_REMOVED lines=8> */
[----:B------:R-:W4:Y:S04]  /*4380*/  LDSM.16.M88.4 R64, [R211+0x7800] ;  /* 0x00780000d340783b */ /* 0x000f280000000200 */
[----:B------:R-:W5:Y:S03]  /*4390*/  LDSM.16.M88.4 R16, [R210+0xc000] ;  /* 0x00c00000d210783b */ /* 0x000f660000000200 */
[C---:B---3--:R-:W-:Y:S08]  /*43a0*/  HMMA.16816.F32 R32, R12.reuse, R76, R20 ;  /* 0x0000004c0c20723c */ /* 0x048ff00000001814 */
[C---:B------:R-:W-:Y:S08]  /*43b0*/  HMMA.16816.F32 R24, R12.reuse, R84, R44 ;  /* 0x000000540c18723c */ /* 0x040ff0000000182c */
[C---:B------:R-:W-:Y:S08]  /*43c0*/  HMMA.16816.F32 R20, R12.reuse, R86, R40 ;  /* 0x000000560c14723c */ /* 0x040ff00000001828 */
[C---:B------:R-:W-:Y:S08]  /*43d0*/  HMMA.16816.F32 R36, R12.reuse, R92, R36 ;  /* 0x0000005c0c24723c */ /* 0x040ff00000001824 */
[C---:B------:R-:W-:Y:S08]  /*43e0*/  HMMA.16816.F32 R44, R12.reuse, R94, R56 ;  /* 0x0000005e0c2c723c */ /* 0x040ff00000001838 */
[C---:B------:R-:W-:Y:S01]  /*43f0*/  HMMA.16816.F32 R28, R12.reuse, R78, R48 ;  /* 0x0000004e0c1c723c */ /* 0x040fe20000001830 */
[----:B------:R-:W3:Y:S07]  /*4400*/  LDSM.16.M88.4 R76, [R206+0x17000] ;  /* 0x01700000ce4c783b */ /* 0x000eee0000000200 */
[C---:B-1----:R-:W-:Y:S08]  /*4410*/  HMMA.16816.F32 R60, R12.reuse, R72, R60 ;  /* 0x000000480c3c723c */ /* 0x042ff0000000183c */
[----:B------:R-:W-:Y:S01]  /*4420*/  HMMA.16816.F32 R52, R12, R74, R52 ;  /* 0x0000004a0c34723c */ /* 0x000fe20000001834 */
[----:B------:R-:W-:Y:S07]  /*4430*/  LDSM.16.M88.4 R72, [R206+0x16800] ;  /* 0x01680000ce48783b */ /* 0x000fee0000000200 */
[C---:B------:R-:W-:Y:S08]  /*4440*/  HMMA.16816.F32 R48, R8.reuse, R88, R32 ;  /* 0x000000580830723c */ /* 0x040ff00000001820 */
[C---:B--2---:R-:W-:Y:S08]  /*4450*/  HMMA.16816.F32 R40, R8.reuse, R68, R24 ;  /* 0x000000440828723c */ /* 0x044ff00000001818 */
[C---:B------:R-:W-:Y:S01]  /*4460*/  HMMA.16816.F32 R24, R8.reuse, R70, R20 ;  /* 0x000000460818723c */ /* 0x040fe20000001814 */
[----:B------:R-:W1:Y:S07]  /*4470*/  LDSM.16.M88.4 R68, [R206+0x17800] ;  /* 0x01780000ce44783b */ /* 0x000e6e0000000200 */
[C---:B------:R-:W-:Y:S08]  /*4480*/  HMMA.16816.F32 R20, R8.reuse, R96, R36 ;  /* 0x000000600814723c */ /* 0x040ff00000001824 */
[C---:B------:R-:W-:Y:S01]  /*4490*/  HMMA.16816.F32 R12, R8.reuse, R98, R44 ;  /* 0x00000062080c723c */ /* 0x040fe2000000182c */
[----:B------:R-:W-:Y:S07]  /*44a0*/  LDSM.16.M88.4 R44, [R205+0x6000] ;  /* 0x00600000cd2c783b */ /* 0x000fee0000000200 */
[C---:B------:R-:W-:Y:S08]  /*44b0*/  HMMA.16816.F32 R56, R8.reuse, R90, R28 ;  /* 0x0000005a0838723c */ /* 0x040ff0000000181c */
[C---:B----4-:R-:W-:Y:S08]  /*44c0*/  HMMA.16816.F32 R32, R8.reuse, R64, R60 ;  /* 0x000000400820723c */ /* 0x050ff0000000183c */
[----:B------:R-:W-:Y:S01]  /*44d0*/  HMMA.16816.F32 R28, R8, R66, R52 ;  /* 0x00000042081c723c */ /* 0x000fe20000001834 */
[----:B------:R-:W2:Y:S07]  /*44e0*/  LDSM.16.M88.4 R8, [R209+0xc000] ;  /* 0x00c00000d108783b */ /* 0x000eae0000000200 */
[C---:B-----5:R-:W-:Y:S08]  /*44f0*/  HMMA.16816.F32 R36, R16.reuse, R80, R48 ;  /* 0x000000501024723c */ /* 0x060ff00000001830 */
[C---:B---3--:R-:W-:Y:S01]  /*4500*/  HMMA.16816.F32 R48, R16.reuse, R76, R20 ;  /* 0x0000004c1030723c */ /* 0x048fe20000001814 */
[----:B------:R-:W3:Y:S07]  /*4510*/  LDSM.16.M88.4 R20, [R205+0x6800] ;  /* 0x00680000cd14783b */ /* 0x000eee0000000200 */
[C---:B------:R-:W-:Y:S01]  /*4520*/  HMMA.16816.F32 R76, R16.reuse, R78, R12 ;  /* 0x0000004e104c723c */ /* 0x040fe2000000180c */
[----:B------:R4:W-:Y:S06]  /*4530*/  I2F R15, R7 ;  /* 0x00000007000f7306 */ /* 0x0009ec0000201400 */
[----:B------:R-:W-:Y:S01]  /*4540*/  IADD3 R14, R5, 0x8, RZ ;  /* 0x00000008050e7810 */ /* 0x000fe20007ffe0ff */
[----:B-1----:R-:W-:Y:S01]  /*4550*/  HMMA.16816.F32 R64, R16, R68, R32 ;  /* 0x000000441040723c */ /* 0x002fe20000001820 */
[----:B------:R-:W-:-:S02]  /*4560*/  IADD3 R12, R2, 0x1, RZ ;  /* 0x00000001020c7810 */ /* 0x000fc40007ffe0ff */
[----:B------:R-:W-:Y:S01]  /*4570*/  IADD3 R229, R14, UR4, RZ ;  /* 0x000000040ee57c10 */ /* 0x000fe2000fffe0ff */
[----:B------:R-:W-:Y:S02]  /*4580*/  ULDC UR4, c[0x0][0x2e8] ;  /* 0x0000ba0000047ab9 */ /* 0x000fe40000000800 */
[----:B------:R-:W-:Y:S01]  /*4590*/  IMAD.IADD R13, R228, 0x1, -R12 ;  /* 0x00000001e40d7824 */ /* 0x000fe200078e0a0c */
[----:B------:R-:W-:Y:S01]  /*45a0*/  UIADD3 UR4, UR5, UR4, URZ ;  /* 0x0000000405047290 */ /* 0x000fe2000fffe03f */
[----:B------:R-:W-:Y:S01]  /*45b0*/  IMAD.IADD R6, R229, 0x1, -R2 ;  /* 0x00000001e5067824 */ /* 0x000fe200078e0a02 */
[----:B------:R-:W-:Y:S04]  /*45c0*/  HMMA.16816.F32 R56, R16, R82, R56 ;  /* 0x000000521038723c */ /* 0x000fe80000001838 */
[----:B------:R-:W-:-:S04]  /*45d0*/  IABS R6, R6 ;  /* 0x0000000600067213 */ /* 0x000fc80000000000 */
[C---:B------:R-:W-:Y:S01]  /*45e0*/  HMMA.16816.F32 R40, R16.reuse, R72, R40 ;  /* 0x000000481028723c */ /* 0x040fe20000001828 */
[----:B----4-:R-:W-:Y:S01]  /*45f0*/  IMAD.MOV.U32 R7, RZ, RZ, R6 ;  /* 0x000000ffff077224 */ /* 0x010fe200078e0006 */
[----:B------:R-:W-:Y:S02]  /*4600*/  IABS R6, R13 ;  /* 0x0000000d00067213 */ /* 0x000fe40000000000 */
[----:B------:R-:W-:Y:S02]  /*4610*/  IADD3 R13, R5, UR4, RZ ;  /* 0x00000004050d7c10 */ /* 0x000fe4000fffe0ff */
[----:B------:R-:W-:Y:S01]  /*4620*/  IADD3 R5, R2, 0x10, RZ ;  /* 0x0000001002057810 */ /* 0x000fe20007ffe0ff */
[----:B------:R-:W1:Y:S01]  /*4630*/  I2F R7, R7 ;  /* 0x0000000700077306 */ /* 0x000e620000201400 */
[----:B------:R-:W-:Y:S01]  /*4640*/  HMMA.16816.F32 R24, R16, R74, R24 ;  /* 0x0000004a1018723c */ /* 0x000fe20000001818 */
[----:B------:R-:W-:Y:S02]  /*4650*/  IMNMX R233, R13, UR18, PT ;  /* 0x000000120de97c17 */ /* 0x000fe4000b800200 */
[----:B------:R-:W-:-:S02]  /*4660*/  IADD3 R13, R228, -c[0x0][0x2e4], RZ ;  /* 0x8000b900e40d7a10 */ /* 0x000fc40007ffe0ff */
[----:B------:R-:W-:Y:S02]  /*4670*/  ISETP.GE.AND P5, PT, R2, R233, PT ;  /* 0x000000e90200720c */ /* 0x000fe40003fa6270 */
[----:B------:R-:W4:Y:S01]  /*4680*/  I2F R6, R6 ;  /* 0x0000000600067306 */ /* 0x000f220000201400 */
[----:B------:R-:W-:Y:S01]  /*4690*/  HMMA.16816.F32 R68, R16, R70, R28 ;  /* 0x000000461044723c */ /* 0x000fe2000000181c */
[----:B------:R-:W-:Y:S01]  /*46a0*/  IMNMX R231, RZ, R13, !PT ;  /* 0x0000000dffe77217 */ /* 0x000fe20007800200 */
[----:B------:R-:W5:Y:S01]  /*46b0*/  LDSM.16.M88.4 R28, [R205+0x7000] ;  /* 0x00700000cd1c783b */ /* 0x000f620000000200 */
[----:B------:R-:W-:Y:S02]  /*46c0*/  ISETP.GE.AND P2, PT, R12, R233, PT ;  /* 0x000000e90c00720c */ /* 0x000fe40003f46270 */
[-C--:B------:R-:W-:Y:S02]  /*46d0*/  ISETP.LT.OR P5, PT, R2, R231.reuse, P5 ;  /* 0x000000e70200720c */ /* 0x080fe40002fa1670 */
[----:B------:R-:W-:Y:S01]  /*46e0*/  ISETP.LT.OR P2, PT, R12, R231, P2 ;  /* 0x000000e70c00720c */ /* 0x000fe20001741670 */
[C---:B--2---:R-:W-:Y:S08]  /*46f0*/  HMMA.16816.F32 R16, R8.reuse, R44, R36 ;  /* 0x0000002c0810723c */ /* 0x044ff00000001824 */
[C---:B---3--:R-:W-:Y:S08]  /*4700*/  HMMA.16816.F32 R36, R8.reuse, R20, R40 ;  /* 0x000000140824723c */ /* 0x048ff00000001828 */
[C---:B------:R-:W-:Y:S08]  /*4710*/  HMMA.16816.F32 R52, R8.reuse, R22, R24 ;  /* 0x000000160834723c */ /* 0x040ff00000001818 */
[----:B-1----:R-:W-:Y:S01]  /*4720*/  FFMA.FTZ R21, R7, -UR23, R18 ;  /* 0x8000001707157c23 */ /* 0x002fe20008010012 */
[----:B------:R-:W-:Y:S01]  /*4730*/  IADD3 R7, R2, 0x8, RZ ;  /* 0x0000000802077810 */ /* 0x000fe20007ffe0ff */
[----:B----4-:R-:W-:Y:S01]  /*4740*/  FFMA.FTZ R23, R6, -UR23, R17 ;  /* 0x8000001706177c23 */ /* 0x010fe20008010011 */
[----:B------:R-:W-:Y:S01]  /*4750*/  IADD3 R6, R2, 0x9, RZ ;  /* 0x0000000902067810 */ /* 0x000fe20007ffe0ff */
[----:B------:R-:W-:Y:S01]  /*4760*/  FFMA.FTZ R20, R15, -UR23, R16 ;  /* 0x800000170f147c23 */ /* 0x000fe20008010010 */
[----:B------:R-:W-:Y:S01]  /*4770*/  IADD3 R15, R14, UR4, RZ ;  /* 0x000000040e0f7c10 */ /* 0x000fe2000fffe0ff */
[C---:B------:R-:W-:Y:S01]  /*4780*/  IMAD.IADD R14, R228.reuse, 0x1, -R7 ;  /* 0x00000001e40e7824 */ /* 0x040fe200078e0a07 */
[----:B------:R-:W-:Y:S01]  /*4790*/  ISETP.GE.AND P0, PT, R7, R233, PT ;  /* 0x000000e90700720c */ /* 0x000fe20003f06270 */
[C---:B------:R-:W-:Y:S01]  /*47a0*/  IMAD.IADD R16, R228.reuse, 0x1, -R6 ;  /* 0x00000001e4107824 */ /* 0x040fe200078e0a06 */
[----:B------:R-:W-:Y:S01]  /*47b0*/  IMNMX R232, R15, UR18, PT ;  /* 0x000000120fe87c17 */ /* 0x000fe2000b800200 */
[----:B------:R-:W-:Y:S01]  /*47c0*/  IMAD.IADD R17, R228, 0x1, -R5 ;  /* 0x00000001e4117824 */ /* 0x000fe200078e0a05 */
[----:B------:R-:W-:Y:S01]  /*47d0*/  IABS R13, R14 ;  /* 0x0000000e000d7213 */ /* 0x000fe20000000000 */
[----:B------:R-:W-:Y:S01]  /*47e0*/  HMMA.16816.F32 R56, R8, R46, R56 ;  /* 0x0000002e0838723c */ /* 0x000fe20000001838 */
[----:B------:R-:W-:-:S02]  /*47f0*/  IABS R15, R16 ;  /* 0x00000010000f7213 */ /* 0x000fc40000000000 */
[----:B------:R1:W2:Y:S01]  /*4800*/  I2F R22, R13 ;  /* 0x0000000d00167306 */ /* 0x0002a20000201400 */
[----:B------:R-:W-:Y:S02]  /*4810*/  IADD3 R14, R229, -c[0x0][0x2e4], RZ ;  /* 0x8000b900e50e7a10 */ /* 0x000fe40007ffe0ff */
[----:B------:R-:W-:Y:S02]  /*4820*/  IABS R16, R17 ;  /* 0x0000001100107213 */ /* 0x000fe40000000000 */
[----:B------:R-:W-:Y:S01]  /*4830*/  IMNMX R230, RZ, R14, !PT ;  /* 0x0000000effe67217 */ /* 0x000fe20007800200 */
[----:B-----5:R-:W-:Y:S01]  /*4840*/  HMMA.16816.F32 R44, R8, R28, R48 ;  /* 0x0000001c082c723c */ /* 0x020fe20000001830 */
[----:B------:R-:W-:Y:S02]  /*4850*/  ISETP.GE.AND P1, PT, R12, R232, PT ;  /* 0x000000e80c00720c */ /* 0x000fe40003f26270 */
[----:B------:R-:W-:Y:S02]  /*4860*/  FSEL R61, R20, -INF , !P5 ;  /* 0xff800000143d7808 */ /* 0x000fe40006800000 */
[----:B------:R-:W-:-:S02]  /*4870*/  ISETP.LT.OR P1, PT, R12, R230, P1 ;  /* 0x000000e60c00720c */ /* 0x000fc40000f21670 */
[CC--:B------:R-:W-:Y:S01]  /*4880*/  ISETP.GE.AND P6, PT, R7.reuse, R232.reuse, PT ;  /* 0x000000e80700720c */ /* 0x0c0fe20003fc6270 */
[----:B------:R-:W-:Y:S01]  /*4890*/  HMMA.16816.F32 R40, R8, R30, R76 ;  /* 0x0000001e0828723c */ /* 0x000fe2000000184c */
[C---:B------:R-:W-:Y:S01]  /*48a0*/  ISETP.GE.AND P3, PT, R6.reuse, R233, PT ;  /* 0x000000e90600720c */ /* 0x040fe20003f66270 */
[----:B-1----:R-:W-:Y:S01]  /*48b0*/  IMAD.MOV.U32 R13, RZ, RZ, R15 ;  /* 0x000000ffff0d7224 */ /* 0x002fe200078e000f */
[-C--:B------:R-:W-:Y:S01]  /*48c0*/  ISETP.GE.AND P5, PT, R6, R232.reuse, PT ;  /* 0x000000e80600720c */ /* 0x080fe20003fa6270 */
[----:B------:R-:W1:Y:S01]  /*48d0*/  LDSM.16.M88.4 R28, [R205+0x7800] ;  /* 0x00780000cd1c783b */ /* 0x000e620000000200 */
[----:B------:R-:W-:Y:S01]  /*48e0*/  ISETP.GE.AND P4, PT, R2, R232, PT ;  /* 0x000000e80200720c */ /* 0x000fe20003f86270 */
[----:B------:R3:W-:Y:S01]  /*48f0*/  I2F R26, R13 ;  /* 0x0000000d001a7306 */ /* 0x0007e20000201400 */
[CC--:B------:R-:W-:Y:S01]  /*4900*/  ISETP.LT.OR P0, PT, R7.reuse, R231.reuse, P0 ;  /* 0x000000e70700720c */ /* 0x0c0fe20000701670 */
[----:B--2---:R-:W-:Y:S01]  /*4910*/  FFMA.FTZ R17, R22, -UR23, R56 ;  /* 0x8000001716117c23 */ /* 0x004fe20008010038 */
[----:B------:R-:W-:Y:S01]  /*4920*/  ISETP.LT.OR P6, PT, R7, R230, P6 ;  /* 0x000000e60700720c */ /* 0x000fe200037c1670 */
[----:B------:R-:W-:Y:S01]  /*4930*/  IMAD.IADD R7, R229, 0x1, -R7 ;  /* 0x00000001e5077824 */ /* 0x000fe200078e0a07 */
[----:B------:R-:W-:Y:S01]  /*4940*/  ISETP.LT.OR P3, PT, R6, R231, P3 ;  /* 0x000000e70600720c */ /* 0x000fe20001f61670 */
[----:B------:R-:W-:-:S04]  /*4950*/  DEPBAR.LE SB0, 0x0 ;  /* 0x000080000000791a */ /* 0x000fc80000000000 */
[----:B------:R-:W-:Y:S01]  /*4960*/  BAR.SYNC.DEFER_BLOCKING 0x0 ;  /* 0x0000000000007b1d */ /* 0x000fe20000010000 */
[-C--:B------:R-:W-:Y:S01]  /*4970*/  ISETP.LT.OR P5, PT, R6, R230.reuse, P5 ;  /* 0x000000e60600720c */ /* 0x080fe20002fa1670 */
[C---:B------:R-:W-:Y:S01]  /*4980*/  IMAD.IADD R6, R229.reuse, 0x1, -R6 ;  /* 0x00000001e5067824 */ /* 0x040fe200078e0a06 */
[----:B------:R-:W-:Y:S02]  /*4990*/  ISETP.LT.OR P4, PT, R2, R230, P4 ;  /* 0x000000e60200720c */ /* 0x000fe40002781670 */
[----:B------:R-:W-:Y:S01]  /*49a0*/  IABS R7, R7 ;  /* 0x0000000700077213 */ /* 0x000fe20000000000 */
[----:B---3--:R-:W-:Y:S01]  /*49b0*/  IMAD.IADD R13, R229, 0x1, -R12 ;  /* 0x00000001e50d7824 */ /* 0x008fe200078e0a0c */
[----:B------:R-:W-:Y:S01]  /*49c0*/  FSEL R62, R21, -INF , !P4 ;  /* 0xff800000153e7808 */ /* 0x000fe20006000000 */
[----:B------:R-:W-:Y:S01]  /*49d0*/  IMAD.MOV.U32 R12, RZ, RZ, R16 ;  /* 0x000000ffff0c7224 */ /* 0x000fe200078e0010 */
[----:B------:R-:W-:Y:S01]  /*49e0*/  FSEL R60, R23, -INF , !P2 ;  /* 0xff800000173c7808 */ /* 0x000fe20005000000 */
[----:B------:R-:W2:Y:S01]  /*49f0*/  I2F R18, R7 ;  /* 0x0000000700127306 */ /* 0x000ea20000201400 */
[----:B------:R-:W-:-:S02]  /*4a00*/  IABS R13, R13 ;  /* 0x0000000d000d7213 */ /* 0x000fc40000000000 */
[C---:B------:R-:W-:Y:S02]  /*4a10*/  ISETP.GE.AND P4, PT, R5.reuse, R233, PT ;  /* 0x000000e90500720c */ /* 0x040fe40003f86270 */
[C---:B------:R-:W-:Y:S02]  /*4a20*/  ISETP.GE.AND P2, PT, R5.reuse, R232, PT ;  /* 0x000000e80500720c */ /* 0x040fe40003f46270 */
[C---:B------:R-:W-:Y:S01]  /*4a30*/  ISETP.LT.OR P4, PT, R5.reuse, R231, P4 ;  /* 0x000000e70500720c */ /* 0x040fe20002781670 */
[----:B------:R3:W4:Y:S01]  /*4a40*/  I2F R25, R12 ;  /* 0x0000000c00197306 */ /* 0x0007220000201400 */
[----:B------:R-:W-:Y:S02]  /*4a50*/  ISETP.LT.OR P2, PT, R5, R230, P2 ;  /* 0x000000e60500720c */ /* 0x000fe40001741670 */
[----:B------:R-:W-:Y:S01]  /*4a60*/  FSEL R48, R17, -INF , !P0 ;  /* 0xff80000011307808 */ /* 0x000fe20004000000 */
[----:B--2---:R-:W-:Y:S01]  /*4a70*/  FFMA.FTZ R20, R18, -UR23, R58 ;  /* 0x8000001712147c23 */ /* 0x004fe2000801003a */
[----:B------:R-:W-:-:S04]  /*4a80*/  IADD3 R18, R2, 0x21, RZ ;  /* 0x0000002102127810 */ /* 0x000fc80007ffe0ff */
[----:B------:R-:W-:Y:S01]  /*4a90*/  FSEL R50, R20, -INF , !P6 ;  /* 0xff80000014327808 */ /* 0x000fe20007000000 */
[----:B---3--:R-:W-:Y:S01]  /*4aa0*/  IMAD.MOV.U32 R12, RZ, RZ, R13 ;  /* 0x000000ffff0c7224 */ /* 0x008fe200078e000d */
[----:B------:R-:W-:Y:S01]  /*4ab0*/  IABS R13, R6 ;  /* 0x00000006000d7213 */ /* 0x000fe20000000000 */
[----:B------:R-:W-:Y:S02]  /*4ac0*/  IMAD.IADD R6, R229, 0x1, -R5 ;  /* 0x00000001e5067824 */ /* 0x000fe400078e0a05 */
[----:B------:R2:W3:Y:S01]  /*4ad0*/  I2F R14, R12 ;  /* 0x0000000c000e7306 */ /* 0x0004e20000201400 */
[----:B----4-:R-:W-:Y:S02]  /*4ae0*/  FFMA.FTZ R22, R25, -UR23, R36 ;  /* 0x8000001719167c23 */ /* 0x010fe40008010024 */
[----:B------:R-:W-:Y:S01]  /*4af0*/  IMAD.MOV.U32 R7, RZ, RZ, R13 ;  /* 0x000000ffff077224 */ /* 0x000fe200078e000d */
[----:B------:R-:W-:Y:S02]  /*4b00*/  IABS R6, R6 ;  /* 0x0000000600067213 */ /* 0x000fe40000000000 */
[----:B------:R-:W-:-:S02]  /*4b10*/  FSEL R136, R22, -INF , !P4 ;  /* 0xff80000016887808 */ /* 0x000fc40006000000 */
[----:B------:R-:W4:Y:S01]  /*4b20*/  I2F R21, R7 ;  /* 0x0000000700157306 */ /* 0x000f220000201400 */
[----:B--2---:R-:W-:-:S07]  /*4b30*/  IADD3 R12, R2, 0x11, RZ ;  /* 0x00000011020c7810 */ /* 0x004fce0007ffe0ff */
[----:B------:R2:W5:Y:S01]  /*4b40*/  I2F R15, R6 ;  /* 0x00000006000f7306 */ /* 0x0005620000201400 */
[----:B---3--:R-:W-:Y:S02]  /*4b50*/  FFMA.FTZ R16, R14, -UR23, R19 ;  /* 0x800000170e107c23 */ /* 0x008fe40008010013 */
[----:B------:R-:W-:Y:S01]  /*4b60*/  FFMA.FTZ R19, R26, -UR23, R57 ;  /* 0x800000171a137c23 */ /* 0x000fe20008010039 */
[----:B------:R-:W-:Y:S01]  /*4b70*/  ISETP.GE.AND P0, PT, R12, R232, PT ;  /* 0x000000e80c00720c */ /* 0x000fe20003f06270 */
[----:B------:R-:W-:Y:S01]  /*4b80*/  IMAD.IADD R5, R228, 0x1, -R12 ;  /* 0x00000001e4057824 */ /* 0x000fe200078e0a0c */
[----:B------:R-:W-:Y:S01]  /*4b90*/  FSEL R51, R16, -INF , !P1 ;  /* 0xff80000010337808 */ /* 0x000fe20004800000 */
[----:B----4-:R-:W-:Y:S01]  /*4ba0*/  FFMA.FTZ R21, R21, -UR23, R59 ;  /* 0x8000001715157c23 */ /* 0x010fe2000801003b */
[----:B------:R-:W-:Y:S02]  /*4bb0*/  IADD3 R7, R2, 0x18, RZ ;  /* 0x0000001802077810 */ /* 0x000fe40007ffe0ff */
[----:B------:R-:W-:-:S02]  /*4bc0*/  IABS R5, R5 ;  /* 0x0000000500057213 */ /* 0x000fc40000000000 */
[-C--:B------:R-:W-:Y:S01]  /*4bd0*/  ISETP.GE.AND P6, PT, R7, R233.reuse, PT ;  /* 0x000000e90700720c */ /* 0x080fe20003fc6270 */
[----:B------:R-:W-:Y:S01]  /*4be0*/  IMAD.IADD R14, R228, 0x1, -R7 ;  /* 0x00000001e40e7824 */ /* 0x000fe200078e0a07 */
[----:B------:R-:W-:Y:S01]  /*4bf0*/  ISETP.GE.AND P1, PT, R12, R233, PT ;  /* 0x000000e90c00720c */ /* 0x000fe20003f26270 */
[----:B------:R-:W-:Y:S01]  /*4c00*/  IMAD.MOV.U32 R13, RZ, RZ, R5 ;  /* 0x000000ffff0d7224 */ /* 0x000fe200078e0005 */
[C---:B--2---:R-:W-:Y:S01]  /*4c10*/  IADD3 R6, R2.reuse, 0x19, RZ ;  /* 0x0000001902067810 */ /* 0x044fe20007ffe0ff */
[----:B-----5:R-:W-:Y:S01]  /*4c20*/  FFMA.FTZ R23, R15, -UR23, R38 ;  /* 0x800000170f177c23 */ /* 0x020fe20008010026 */
[----:B------:R-:W-:Y:S01]  /*4c30*/  IABS R5, R14 ;  /* 0x0000000e00057213 */ /* 0x000fe20000000000 */
[----:B------:R2:W-:Y:S01]  /*4c40*/  I2F R24, R13 ;  /* 0x0000000d00187306 */ /* 0x0005e20000201400 */
[----:B------:R-:W-:Y:S02]  /*4c50*/  FSEL R38, R19, -INF , !P3 ;  /* 0xff80000013267808 */ /* 0x000fe40005800000 */
[----:B------:R-:W-:Y:S01]  /*4c60*/  ISETP.GE.AND P3, PT, R7, R232, PT ;  /* 0x000000e80700720c */ /* 0x000fe20003f66270 */
[----:B------:R-:W-:Y:S01]  /*4c70*/  IMAD.MOV.U32 R14, RZ, RZ, R5 ;  /* 0x000000ffff0e7224 */ /* 0x000fe200078e0005 */
[----:B------:R-:W-:-:S02]  /*4c80*/  IADD3 R5, R2, 0x20, RZ ;  /* 0x0000002002057810 */ /* 0x000fc40007ffe0ff */
[CC--:B------:R-:W-:Y:S01]  /*4c90*/  ISETP.LT.OR P6, PT, R7.reuse, R231.reuse, P6 ;  /* 0x000000e70700720c */ /* 0x0c0fe200037c1670 */
[----:B------:R-:W3:Y:S01]  /*4ca0*/  I2F R26, R14 ;  /* 0x0000000e001a7306 */ /* 0x000ee20000201400 */
[-C--:B------:R-:W-:Y:S01]  /*4cb0*/  ISETP.LT.OR P3, PT, R7, R230.reuse, P3 ;  /* 0x000000e60700720c */ /* 0x080fe20001f61670 */
[----:B------:R-:W-:Y:S01]  /*4cc0*/  IMAD.IADD R15, R228, 0x1, -R5 ;  /* 0x00000001e40f7824 */ /* 0x000fe200078e0a05 */
[C---:B------:R-:W-:Y:S01]  /*4cd0*/  ISETP.LT.OR P1, PT, R12.reuse, R231, P1 ;  /* 0x000000e70c00720c */ /* 0x040fe20000f21670 */
[----:B------:R-:W-:Y:S01]  /*4ce0*/  IMAD.IADD R7, R229, 0x1, -R7 ;  /* 0x00000001e5077824 */ /* 0x000fe200078e0a07 */
[----:B------:R-:W-:Y:S02]  /*4cf0*/  ISETP.LT.OR P0, PT, R12, R230, P0 ;  /* 0x000000e60c00720c */ /* 0x000fe40000701670 */
[----:B------:R-:W-:Y:S01]  /*4d00*/  FSEL R49, R21, -INF , !P5 ;  /* 0xff80000015317808 */ /* 0x000fe20006800000 */
[----:B--2---:R-:W-:Y:S01]  /*4d10*/  IMAD.IADD R13, R228, 0x1, -R6 ;  /* 0x00000001e40d7824 */ /* 0x004fe200078e0a06 */
[----:B------:R-:W-:-:S02]  /*4d20*/  IABS R7, R7 ;  /* 0x0000000700077213 */ /* 0x000fc40000000000 */
[C---:B------:R-:W-:Y:S02]  /*4d30*/  ISETP.GE.AND P5, PT, R6.reuse, R233, PT ;  /* 0x000000e90600720c */ /* 0x040fe40003fa6270 */
[----:B------:R-:W-:Y:S02]  /*4d40*/  IABS R13, R13 ;  /* 0x0000000d000d7213 */ /* 0x000fe40000000000 */
[----:B------:R-:W-:Y:S01]  /*4d50*/  ISETP.GE.AND P4, PT, R6, R232, PT ;  /* 0x000000e80600720c */ /* 0x000fe20003f86270 */
[----:B---3--:R-:W-:Y:S01]  /*4d60*/  FFMA.FTZ R17, R26, -UR23, R52 ;  /* 0x800000171a117c23 */ /* 0x008fe20008010034 */
[----:B------:R-:W-:Y:S01]  /*4d70*/  ISETP.LT.OR P5, PT, R6, R231, P5 ;  /* 0x000000e70600720c */ /* 0x000fe20002fa1670 */
[----:B------:R-:W-:Y:S01]  /*4d80*/  IMAD.MOV.U32 R14, RZ, RZ, R13 ;  /* 0x000000ffff0e7224 */ /* 0x000fe200078e000d */
[----:B------:R-:W-:Y:S01]  /*4d90*/  IABS R13, R15 ;  /* 0x0000000f000d7213 */ /* 0x000fe20000000000 */
[----:B------:R-:W-:Y:S01]  /*4da0*/  IMAD.IADD R15, R228, 0x1, -R18 ;  /* 0x00000001e40f7824 */ /* 0x000fe200078e0a12 */
[----:B------:R-:W-:Y:S01]  /*4db0*/  ISETP.LT.OR P4, PT, R6, R230, P4 ;  /* 0x000000e60600720c */ /* 0x000fe20002781670 */
[----:B------:R2:W3:Y:S01]  /*4dc0*/  I2F R27, R14 ;  /* 0x0000000e001b7306 */ /* 0x0004e20000201400 */
[----:B------:R-:W-:Y:S01]  /*4dd0*/  IMAD.IADD R6, R229, 0x1, -R6 ;  /* 0x00000001e5067824 */ /* 0x000fe200078e0a06 */
[----:B------:R-:W-:-:S02]  /*4de0*/  FSEL R148, R23, -INF , !P2 ;  /* 0xff80000017947808 */ /* 0x000fc40005000000 */
[----:B------:R-:W-:Y:S02]  /*4df0*/  ISETP.GE.AND P2, PT, R5, R233, PT ;  /* 0x000000e90500720c */ /* 0x000fe40003f46270 */
[----:B------:R-:W-:Y:S02]  /*4e00*/  FSEL R131, R17, -INF , !P6 ;  /* 0xff80000011837808 */ /* 0x000fe40007000000 */
[----:B------:R4:W5:Y:S01]  /*4e10*/  I2F R25, R13 ;  /* 0x0000000d00197306 */ /* 0x0009620000201400 */
[----:B------:R-:W-:Y:S02]  /*4e20*/  ISETP.LT.OR P2, PT, R5, R231, P2 ;  /* 0x000000e70500720c */ /* 0x000fe40001741670 */
[----:B------:R-:W-:-:S04]  /*4e30*/  ISETP.GE.AND P6, PT, R18, R232, PT ;  /* 0x000000e81200720c */ /* 0x000fc80003fc6270 */
[----:B------:R-:W-:Y:S01]  /*4e40*/  ISETP.LT.OR P6, PT, R18, R230, P6 ;  /* 0x000000e61200720c */ /* 0x000fe200037c1670 */
[----:B--2---:R-:W-:Y:S01]  /*4e50*/  IMAD.IADD R14, R229, 0x1, -R12 ;  /* 0x00000001e50e7824 */ /* 0x004fe200078e0a0c */
[----:B------:R-:W-:Y:S01]  /*4e60*/  IABS R12, R15 ;  /* 0x0000000f000c7213 */ /* 0x000fe20000000000 */
[----:B---3--:R-:W-:-:S03]  /*4e70*/  FFMA.FTZ R21, R27, -UR23, R53 ;  /* 0x800000171b157c23 */ /* 0x008fc60008010035 */
[----:B------:R-:W-:Y:S01]  /*4e80*/  IABS R14, R14 ;  /* 0x0000000e000e7213 */ /* 0x000fe20000000000 */
[----:B------:R2:W-:Y:S01]  /*4e90*/  I2F R33, R12 ;  /* 0x0000000c00217306 */ /* 0x0005e20000201400 */
[----:B------:R-:W-:Y:S01]  /*4ea0*/  FSEL R128, R21, -INF , !P5 ;  /* 0xff80000015807808 */ /* 0x000fe20006800000 */
[----:B----4-:R-:W-:Y:S02]  /*4eb0*/  IMAD.MOV.U32 R13, RZ, RZ, R7 ;  /* 0x000000ffff0d7224 */ /* 0x010fe400078e0007 */
[----:B------:R-:W-:Y:S02]  /*4ec0*/  FFMA.FTZ R7, R24, -UR23, R37 ;  /* 0x8000001718077c23 */ /* 0x000fe40008010025 */
[----:B-----5:R-:W-:Y:S02]  /*4ed0*/  FFMA.FTZ R25, R25, -UR23, R44 ;  /* 0x8000001719197c23 */ /* 0x020fe4000801002c */
[----:B------:R3:W4:Y:S01]  /*4ee0*/  I2F R20, R13 ;  /* 0x0000000d00147306 */ /* 0x0007220000201400 */
[----:B------:R-:W-:-:S02]  /*4ef0*/  FSEL R135, R7, -INF , !P1 ;  /* 0xff80000007877808 */ /* 0x000fc40004800000 */
[C---:B------:R-:W-:Y:S02]  /*4f00*/  ISETP.GE.AND P1, PT, R5.reuse, R232, PT ;  /* 0x000000e80500720c */ /* 0x040fe40003f26270 */
[----:B------:R-:W-:Y:S02]  /*4f10*/  IADD3 R7, R2, 0x29, RZ ;  /* 0x0000002902077810 */ /* 0x000fe40007ffe0ff */
[----:B------:R-:W-:Y:S01]  /*4f20*/  ISETP.LT.OR P1, PT, R5, R230, P1 ;  /* 0x000000e60500720c */ /* 0x000fe20000f21670 */
[----:B--2---:R-:W-:Y:S01]  /*4f30*/  IMAD.MOV.U32 R12, RZ, RZ, R14 ;  /* 0x000000ffff0c7224 */ /* 0x004fe200078e000e */
[----:B------:R-:W-:Y:S01]  /*4f40*/  IABS R14, R6 ;  /* 0x00000006000e7213 */ /* 0x000fe20000000000 */
[----:B------:R-:W-:Y:S01]  /*4f50*/  IMAD.IADD R6, R229, 0x1, -R5 ;  /* 0x00000001e5067824 */ /* 0x000fe200078e0a05 */
[----:B------:R-:W-:Y:S01]  /*4f60*/  FSEL R235, R25, -INF , !P2 ;  /* 0xff80000019eb7808 */ /* 0x000fe20005000000 */
[----:B------:R2:W5:Y:S01]  /*4f70*/  I2F R16, R12 ;  /* 0x0000000c00107306 */ /* 0x0005620000201400 */
[----:B------:R-:W-:-:S02]  /*4f80*/  ISETP.GE.AND P2, PT, R7, R232, PT ;  /* 0x000000e80700720c */ /* 0x000fc40003f46270 */
[----:B------:R-:W-:Y:S01]  /*4f90*/  IABS R6, R6 ;  /* 0x0000000600067213 */ /* 0x000fe20000000000 */
[----:B---3--:R-:W-:Y:S01]  /*4fa0*/  IMAD.MOV.U32 R13, RZ, RZ, R14 ;  /* 0x000000ffff0d7224 */ /* 0x008fe200078e000e */
[----:B------:R-:W-:Y:S01]  /*4fb0*/  ISETP.LT.OR P2, PT, R7, R230, P2 ;  /* 0x000000e60700720c */ /* 0x000fe20001741670 */
[----:B------:R-:W-:Y:S02]  /*4fc0*/  IMAD.IADD R14, R228, 0x1, -R7 ;  /* 0x00000001e40e7824 */ /* 0x000fe400078e0a07 */
[----:B------:R3:W1:Y:S01]  /*4fd0*/  I2F R15, R6 ;  /* 0x00000006000f7306 */ /* 0x0006620000201400 */
[----:B----4-:R-:W-:Y:S01]  /*4fe0*/  FFMA.FTZ R22, R20, -UR23, R54 ;  /* 0x8000001714167c23 */ /* 0x010fe20008010036 */
[----:B------:R-:W-:-:S04]  /*4ff0*/  IADD3 R20, R2, 0x38, RZ ;  /* 0x0000003802147810 */ /* 0x000fc80007ffe0ff */
[----:B------:R-:W-:Y:S02]  /*5000*/  FSEL R130, R22, -INF , !P3 ;  /* 0xff80000016827808 */ /* 0x000fe40005800000 */
[----:B--2---:R-:W-:Y:S01]  /*5010*/  IADD3 R12, R2, 0x28, RZ ;  /* 0x00000028020c7810 */ /* 0x004fe20007ffe0ff */
[----:B------:R2:W4:Y:S01]  /*5020*/  I2F R19, R13 ;  /* 0x0000000d00137306 */ /* 0x0005220000201400 */
[----:B-----5:R-:W-:Y:S02]  /*5030*/  FFMA.FTZ R16, R16, -UR23, R39 ;  /* 0x8000001710107c23 */ /* 0x020fe40008010027 */
[----:B------:R-:W-:Y:S01]  /*5040*/  ISETP.GE.AND P3, PT, R12, R233, PT ;  /* 0x000000e90c00720c */ /* 0x000fe20003f66270 */
[----:B------:R-:W-:Y:S01]  /*5050*/  IMAD.IADD R5, R228, 0x1, -R12 ;  /* 0x00000001e4057824 */ /* 0x000fe200078e0a0c */
[----:B------:R-:W-:Y:S02]  /*5060*/  ISETP.GE.AND P5, PT, R12, R232, PT ;  /* 0x000000e80c00720c */ /* 0x000fe40003fa6270 */
[----:B---3--:R-:W-:Y:S01]  /*5070*/  IADD3 R6, R2, 0x30, RZ ;  /* 0x0000003002067810 */ /* 0x008fe20007ffe0ff */
[----:B-1----:R-:W-:Y:S01]  /*5080*/  FFMA.FTZ R23, R15, -UR23, R46 ;  /* 0x800000170f177c23 */ /* 0x002fe2000801002e */
[----:B------:R-:W-:-:S02]  /*5090*/  IABS R5, R5 ;  /* 0x0000000500057213 */ /* 0x000fc40000000000 */
[C---:B------:R-:W-:Y:S02]  /*50a0*/  ISETP.LT.OR P3, PT, R12.reuse, R231, P3 ;  /* 0x000000e70c00720c */ /* 0x040fe40001f61670 */
[----:B------:R-:W-:Y:S01]  /*50b0*/  ISETP.LT.OR P5, PT, R12, R230, P5 ;  /* 0x000000e60c00720c */ /* 0x000fe20002fa1670 */
[----:B------:R-:W-:Y:S01]  /*50c0*/  IMAD.IADD R12, R229, 0x1, -R12 ;  /* 0x00000001e50c7824 */ /* 0x000fe200078e0a0c */
[----:B------:R-:W-:Y:S01]  /*50d0*/  FSEL R134, R16, -INF , !P0 ;  /* 0xff80000010867808 */ /* 0x000fe20004000000 */
[----:B--2---:R-:W-:Y:S01]  /*50e0*/  IMAD.MOV.U32 R13, RZ, RZ, R5 ;  /* 0x000000ffff0d7224 */ /* 0x004fe200078e0005 */
[----:B------:R-:W-:Y:S01]  /*50f0*/  IABS R5, R14 ;  /* 0x0000000e00057213 */ /* 0x000fe20000000000 */
[----:B----4-:R-:W-:Y:S01]  /*5100*/  FFMA.FTZ R24, R19, -UR23, R55 ;  /* 0x8000001713187c23 */ /* 0x010fe20008010037 */
[C---:B------:R-:W-:Y:S01]  /*5110*/  IADD3 R19, R2.reuse, 0x39, RZ ;  /* 0x0000003902137810 */ /* 0x040fe20007ffe0ff */
[----:B------:R1:W-:Y:S01]  /*5120*/  I2F R32, R13 ;  /* 0x0000000d00207306 */ /* 0x0003e20000201400 */
[----:B------:R-:W-:Y:S01]  /*5130*/  IABS R12, R12 ;  /* 0x0000000c000c7213 */ /* 0x000fe20000000000 */
[----:B------:R-:W-:Y:S01]  /*5140*/  IMAD.MOV.U32 R14, RZ, RZ, R5 ;  /* 0x000000ffff0e7224 */ /* 0x000fe200078e0005 */
[----:B------:R-:W-:-:S02]  /*5150*/  IADD3 R5, R2, 0x31, RZ ;  /* 0x0000003102057810 */ /* 0x000fc40007ffe0ff */
[----:B------:R-:W-:Y:S02]  /*5160*/  FSEL R129, R24, -INF , !P4 ;  /* 0xff80000018817808 */ /* 0x000fe40006000000 */
[CC--:B------:R-:W-:Y:S01]  /*5170*/  ISETP.GE.AND P4, PT, R7.reuse, R233.reuse, PT ;  /* 0x000000e90700720c */ /* 0x0c0fe20003f86270 */
[----:B------:R-:W-:Y:S01]  /*5180*/  IMAD.IADD R15, R228, 0x1, -R5 ;  /* 0x00000001e40f7824 */ /* 0x000fe200078e0a05 */
[----:B------:R2:W-:Y:S01]  /*5190*/  I2F R36, R14 ;  /* 0x0000000e00247306 */ /* 0x0005e20000201400 */
[C---:B------:R-:W-:Y:S01]  /*51a0*/  ISETP.GE.AND P0, PT, R18.reuse, R233, PT ;  /* 0x000000e91200720c */ /* 0x040fe20003f06270 */
[----:B------:R-:W-:Y:S01]  /*51b0*/  HMMA.16816.F32 R24, R8, R28, R64 ;  /* 0x0000001c0818723c */ /* 0x000fe20000001840 */
[----:B------:R-:W-:Y:S02]  /*51c0*/  ISETP.LT.OR P4, PT, R7, R231, P4 ;  /* 0x000000e70700720c */ /* 0x000fe40002781670 */
[----:B------:R-:W-:Y:S01]  /*51d0*/  IABS R2, R15 ;  /* 0x0000000f00027213 */ /* 0x000fe20000000000 */
[----:B------:R-:W-:Y:S01]  /*51e0*/  FFMA.FTZ R15, R33, -UR23, R45 ;  /* 0x80000017210f7c23 */ /* 0x000fe2000801002d */
[----:B------:R-:W-:Y:S01]  /*51f0*/  ISETP.LT.OR P0, PT, R18, R231, P0 ;  /* 0x000000e71200720c */ /* 0x000fe20000701670 */
[----:B-1----:R-:W-:Y:S01]  /*5200*/  IMAD.IADD R13, R228, 0x1, -R6 ;  /* 0x00000001e40d7824 */ /* 0x002fe200078e0a06 */
[----:B------:R-:W-:-:S02]  /*5210*/  FSEL R149, R23, -INF , !P1 ;  /* 0xff80000017957808 */ /* 0x000fc40004800000 */
[----:B------:R-:W-:Y:S02]  /*5220*/  FSEL R234, R15, -INF , !P0 ;  /* 0xff8000000fea7808 */ /* 0x000fe40004000000 */
[----:B------:R-:W-:Y:S02]  /*5230*/  IABS R13, R13 ;  /* 0x0000000d000d7213 */ /* 0x000fe40000000000 */
[----:B------:R-:W-:Y:S01]  /*5240*/  ISETP.GE.AND P1, PT, R6, R233, PT ;  /* 0x000000e90600720c */ /* 0x000fe20003f26270 */
[----:B--2---:R-:W-:Y:S01]  /*5250*/  IMAD.IADD R14, R228, 0x1, -R20 ;  /* 0x00000001e40e7824 */ /* 0x004fe200078e0a14 */
[----:B------:R1:W-:Y:S01]  /*5260*/  I2F R35, R13 ;  /* 0x0000000d00237306 */ /* 0x0003e20000201400 */
[C---:B------:R-:W-:Y:S02]  /*5270*/  ISETP.GE.AND P0, PT, R6.reuse, R232, PT ;  /* 0x000000e80600720c */ /* 0x040fe40003f06270 */
[C---:B------:R-:W-:Y:S02]  /*5280*/  ISETP.LT.OR P1, PT, R6.reuse, R231, P1 ;  /* 0x000000e70600720c */ /* 0x040fe40000f21670 */
[----:B------:R-:W-:Y:S01]  /*5290*/  ISETP.LT.OR P0, PT, R6, R230, P0 ;  /* 0x000000e60600720c */ /* 0x000fe20000701670 */
[----:B-1----:R-:W-:Y:S01]  /*52a0*/  IMAD.MOV.U32 R13, RZ, RZ, R2 ;  /* 0x000000ffff0d7224 */ /* 0x002fe200078e0002 */
[----:B------:R-:W-:Y:S01]  /*52b0*/  IABS R2, R14 ;  /* 0x0000000e00027213 */ /* 0x000fe20000000000 */
[----:B------:R-:W-:-:S02]  /*52c0*/  IMAD.IADD R14, R229, 0x1, -R18 ;  /* 0x00000001e50e7824 */ /* 0x000fc400078e0a12 */
[----:B------:R1:W-:Y:S03]  /*52d0*/  I2F R34, R13 ;  /* 0x0000000d00227306 */ /* 0x0003e60000201400 */
[----:B------:R-:W-:-:S05]  /*52e0*/  IABS R14, R14 ;  /* 0x0000000e000e7213 */ /* 0x000fca0000000000 */
[----:B------:R2:W-:Y:S01]  /*52f0*/  I2F R33, R2 ;  /* 0x0000000200217306 */ /* 0x0005e20000201400 */
[----:B-1----:R-:W-:-:S07]  /*5300*/  IMAD.IADD R13, R228, 0x1, -R19 ;  /* 0x00000001e40d7824 */ /* 0x002fce00078e0a13 */
[----:B------:R-:W1:Y:S01]  /*5310*/  I2F R14, R14 ;  /* 0x0000000e000e7306 */ /* 0x000e620000201400 */
[----:B--2---:R-:W-:-:S07]  /*5320*/  IABS R2, R13 ;  /* 0x0000000d00027213 */ /* 0x004fce0000000000 */
[----:B------:R2:W-:Y:S02]  /*5330*/  I2F R22, R2 ;  /* 0x0000000200167306 */ /* 0x0005e40000201400 */
[----:B--2---:R-:W-:Y:S02]  /*5340*/  IMAD.IADD R2, R229, 0x1, -R7 ;  /* 0x00000001e5027824 */ /* 0x004fe400078e0a07 */
[----:B------:R-:W-:-:S03]  /*5350*/  IMAD.MOV.U32 R7, RZ, RZ, R12 ;  /* 0x000000ffff077224 */ /* 0x000fc600078e000c */
[----:B------:R-:W-:Y:S01]  /*5360*/  IABS R12, R2 ;  /* 0x00000002000c7213 */ /* 0x000fe20000000000 */
[----:B------:R-:W-:Y:S01]  /*5370*/  IMAD.IADD R2, R229, 0x1, -R6 ;  /* 0x00000001e5027824 */ /* 0x000fe200078e0a06 */
[----:B------:R2:W-:Y:S01]  /*5380*/  I2F R21, R7 ;  /* 0x0000000700157306 */ /* 0x0005e20000201400 */
[----:B-1----:R-:W-:-:S05]  /*5390*/  FFMA.FTZ R6, R14, -UR23, R47 ;  /* 0x800000170e067c23 */ /* 0x002fca000801002f */
[----:B------:R-:W-:Y:S01]  /*53a0*/  FSEL R252, R6, -INF , !P6 ;  /* 0xff80000006fc7808 */ /* 0x000fe20007000000 */
[----:B------:R-:W-:Y:S01]  /*53b0*/  IMAD.IADD R6, R229, 0x1, -R20 ;  /* 0x00000001e5067824 */ /* 0x000fe200078e0a14 */
[----:B------:R-:W-:-:S04]  /*53c0*/  ISETP.GE.AND P6, PT, R5, R233, PT ;  /* 0x000000e90500720c */ /* 0x000fc80003fc6270 */
[----:B------:R-:W-:Y:S01]  /*53d0*/  ISETP.LT.OR P6, PT, R5, R231, P6 ;  /* 0x000000e70500720c */ /* 0x000fe200037c1670 */
[----:B--2---:R-:W-:Y:S01]  /*53e0*/  IMAD.MOV.U32 R7, RZ, RZ, R12 ;  /* 0x000000ffff077224 */ /* 0x004fe200078e000c */
[----:B------:R-:W-:Y:S01]  /*53f0*/  IABS R12, R2 ;  /* 0x00000002000c7213 */ /* 0x000fe20000000000 */
[----:B------:R-:W-:Y:S02]  /*5400*/  IMAD.IADD R2, R229, 0x1, -R5 ;  /* 0x00000001e5027824 */ /* 0x000fe400078e0a05 */
[----:B------:R1:W-:Y:S03]  /*5410*/  I2F R18, R7 ;  /* 0x0000000700127306 */ /* 0x0003e60000201400 */
[----:B------:R-:W-:-:S05]  /*5420*/  IABS R2, R2 ;  /* 0x0000000200027213 */ /* 0x000fca0000000000 */
[----:B------:R2:W3:Y:S01]  /*5430*/  I2F R16, R2 ;  /* 0x0000000200107306 */ /* 0x0004e20000201400 */
[----:B-1----:R-:W-:-:S07]  /*5440*/  FFMA.FTZ R7, R32, -UR23, R40 ;  /* 0x8000001720077c23 */ /* 0x002fce0008010028 */
[----:B------:R1:W-:Y:S01]  /*5450*/  I2F R17, R12 ;  /* 0x0000000c00117306 */ /* 0x0003e20000201400 */
[----:B------:R-:W-:Y:S01]  /*5460*/  FSEL R178, R7, -INF , !P3 ;  /* 0xff80000007b27808 */ /* 0x000fe20005800000 */
[----:B------:R-:W-:Y:S01]  /*5470*/  FFMA.FTZ R7, R36, -UR23, R41 ;  /* 0x8000001724077c23 */ /* 0x000fe20008010029 */
[----:B------:R-:W-:Y:S01]  /*5480*/  ISETP.GE.AND P3, PT, R5, R232, PT ;  /* 0x000000e80500720c */ /* 0x000fe20003f66270 */
[----:B--2---:R-:W-:Y:S02]  /*5490*/  IMAD.IADD R2, R229, 0x1, -R19 ;  /* 0x00000001e5027824 */ /* 0x004fe400078e0a13 */
[----:B---3--:R-:W-:Y:S01]  /*54a0*/  FFMA.FTZ R16, R16, -UR23, R27 ;  /* 0x8000001710107c23 */ /* 0x008fe2000801001b */
[----:B------:R-:W-:Y:S02]  /*54b0*/  ISETP.LT.OR P3, PT, R5, R230, P3 ;  /* 0x000000e60500720c */ /* 0x000fe40001f61670 */
[----:B------:R-:W-:Y:S02]  /*54c0*/  IABS R2, R2 ;  /* 0x0000000200027213 */ /* 0x000fe40000000000 */
[----:B------:R-:W-:Y:S01]  /*54d0*/  IABS R5, R6 ;  /* 0x0000000600057213 */ /* 0x000fe20000000000 */
[----:B-1----:R-:W-:Y:S01]  /*54e0*/  HMMA.16816.F32 R12, R8, R30, R68 ;  /* 0x0000001e080c723c */ /* 0x002fe20000001844 */
[----:B------:R-:W-:-:S02]  /*54f0*/  FSEL R176, R7, -INF , !P4 ;  /* 0xff80000007b07808 */ /* 0x000fc40006000000 */
[----:B------:R-:W1:Y:S01]  /*5500*/  I2F R2, R2 ;  /* 0x0000000200027306 */ /* 0x000e620000201400 */
[C---:B------:R-:W-:Y:S01]  /*5510*/  ISETP.GE.AND P4, PT, R19.reuse, R233, PT ;  /* 0x000000e91300720c */ /* 0x040fe20003f86270 */
[----:B------:R-:W-:Y:S01]  /*5520*/  FFMA.FTZ R7, R34, -UR23, R25 ;  /* 0x8000001722077c23 */ /* 0x000fe20008010019 */
[----:B------:R-:W-:Y:S02]  /*5530*/  FSEL R157, R16, -INF , !P3 ;  /* 0xff800000109d7808 */ /* 0x000fe40005800000 */
[----:B------:R-:W-:Y:S01]  /*5540*/  ISETP.LT.OR P4, PT, R19, R231, P4 ;  /* 0x000000e71300720c */ /* 0x000fe20002781670 */
[----:B------:R-:W-:Y:S01]  /*5550*/  FFMA.FTZ R9, R21, -UR23, R42 ;  /* 0x8000001715097c23 */ /* 0x000fe2000801002a */
[----:B------:R-:W-:Y:S01]  /*5560*/  FSEL R159, R7, -INF , !P6 ;  /* 0xff800000079f7808 */ /* 0x000fe20007000000 */
[----:B------:R2:W3:Y:S01]  /*5570*/  I2F R6, R5 ;  /* 0x0000000500067306 */ /* 0x0004e20000201400 */
[----:B------:R-:W-:Y:S02]  /*5580*/  FFMA.FTZ R8, R18, -UR23, R43 ;  /* 0x8000001712087c23 */ /* 0x000fe4000801002b */
[----:B------:R-:W-:-:S02]  /*5590*/  FSEL R179, R9, -INF , !P5 ;  /* 0xff80000009b37808 */ /* 0x000fc40006800000 */
[----:B------:R-:W-:Y:S02]  /*55a0*/  ISETP.GE.AND P5, PT, R20, R233, PT ;  /* 0x000000e91400720c */ /* 0x000fe40003fa6270 */
[----:B------:R-:W-:Y:S02]  /*55b0*/  FSEL R177, R8, -INF , !P2 ;  /* 0xff80000008b17808 */ /* 0x000fe40005000000 */
[C---:B------:R-:W-:Y:S02]  /*55c0*/  ISETP.GE.AND P2, PT, R20.reuse, R232, PT ;  /* 0x000000e81400720c */ /* 0x040fe40003f46270 */
[C---:B------:R-:W-:Y:S02]  /*55d0*/  ISETP.LT.OR P5, PT, R20.reuse, R231, P5 ;  /* 0x000000e71400720c */ /* 0x040fe40002fa1670 */
[----:B------:R-:W-:Y:S01]  /*55e0*/  ISETP.LT.OR P2, PT, R20, R230, P2 ;  /* 0x000000e61400720c */ /* 0x000fe20001741670 */
[----:B------:R-:W-:Y:S02]  /*55f0*/  FFMA.FTZ R13, R22, -UR23, R13 ;  /* 0x80000017160d7c23 */ /* 0x000fe4000801000d */
[----:B--2---:R-:W-:-:S02]  /*5600*/  FFMA.FTZ R5, R35, -UR23, R24 ;  /* 0x8000001723057c23 */ /* 0x004fc40008010018 */
[----:B-1----:R-:W-:Y:S02]  /*5610*/  FFMA.FTZ R2, R2, -UR23, R15 ;  /* 0x8000001702027c23 */ /* 0x002fe4000801000f */
[----:B------:R-:W-:Y:S01]  /*5620*/  FFMA.FTZ R12, R33, -UR23, R12 ;  /* 0x80000017210c7c23 */ /* 0x000fe2000801000c */
[----:B------:R-:W-:Y:S01]  /*5630*/  FSEL R150, R5, -INF , !P1 ;  /* 0xff80000005967808 */ /* 0x000fe20004800000 */
[----:B------:R-:W-:Y:S01]  /*5640*/  FFMA.FTZ R5, R17, -UR23, R26 ;  /* 0x8000001711057c23 */ /* 0x000fe2000801001a */
[----:B------:R-:W-:Y:S01]  /*5650*/  ISETP.GE.AND P1, PT, R19, R232, PT ;  /* 0x000000e81300720c */ /* 0x000fe20003f26270 */
[----:B---3--:R-:W-:Y:S01]  /*5660*/  FFMA.FTZ R6, R6, -UR23, R14 ;  /* 0x8000001706067c23 */ /* 0x008fe2000801000e */
[----:B------:R-:W-:Y:S02]  /*5670*/  FSEL R156, R12, -INF , !P5 ;  /* 0xff8000000c9c7808 */ /* 0x000fe40006800000 */
[----:B------:R-:W-:Y:S02]  /*5680*/  FSEL R5, R5, -INF , !P0 ;  /* 0xff80000005057808 */ /* 0x000fe40004000000 */
[----:B------:R-:W-:-:S02]  /*5690*/  ISETP.LT.OR P1, PT, R19, R230, P1 ;  /* 0x000000e61300720c */ /* 0x000fc40000f21670 */
[----:B------:R-:W-:Y:S01]  /*56a0*/  PLOP3.LUT P0, PT, PT, PT, UP0, 0x80, 0x0 ;  /* 0x000000000000781c */ /* 0x000fe20003f0f008 */
[----:B------:R1:W-:Y:S01]  /*56b0*/  STL [R1+0x3c], R5 ;  /* 0x00003c0501007387 */ /* 0x0003e20000100800 */
[----:B------:R-:W-:Y:S02]  /*56c0*/  FSEL R2, R2, -INF , !P1 ;  /* 0xff80000002027808 */ /* 0x000fe40004800000 */
[----:B------:R-:W-:Y:S02]  /*56d0*/  FSEL R151, R6, -INF , !P2 ;  /* 0xff80000006977808 */ /* 0x000fe40005000000 */
[----:B-1----:R-:W-:-:S05]  /*56e0*/  FSEL R5, R13, -INF , !P4 ;  /* 0xff8000000d057808 */ /* 0x002fca0006000000 */
[----:B------:R1:W-:Y:S04]  /*56f0*/  STL [R1+0x38], R5 ;  /* 0x0000380501007387 */ /* 0x0003e80000100800 */
[----:B------:R1:W-:Y:S01]  /*5700*/  STL [R1+0x40], R2 ;  /* 0x0000400201007387 */ /* 0x0003e20000100800 */
        /* <DEDUP_REMOVED lines=13> */
[----:B-1----:R-:W-:Y:S02]  /*57e0*/  IADD3 R5, R7, UR4, RZ ;  /* 0x0000000407057c10 */ /* 0x002fe4000fffe0ff */
        /* <DEDUP_REMOVED lines=32> */
[----:B-1----:R-:W-:-:S03]  /*59f0*/  @!P5 LEA R8, P2, R2, c[0x0][0x168], 0x1 ;  /* 0x00005a000208da11 */ /* 0x002fc600078408ff */
        /* <DEDUP_REMOVED lines=24> */
.L_x_506:
[----:B------:R-:W-:Y:S05]  /*5b80*/  BSYNC B0 ;  /* 0x0000000000007941 */ /* 0x000fea0003800000 */
.L_x_505:
[----:B------:R-:W0:Y:S02]  /*5b90*/  LDGDEPBAR ;  /* 0x00000000000079af */ /* 0x000e240000000000 */
.L_x_504:
[----:B------:R-:W-:Y:S04]  /*5ba0*/  STL [R1+0xb0], R216 ;  /* 0x0000b0d801007387 */ /* 0x000fe80000100800 */
[----:B------:R-:W-:Y:S04]  /*5bb0*/  STL [R1+0xac], R215 ;  /* 0x0000acd701007387 */ /* 0x000fe80000100800 */
[----:B------:R-:W-:Y:S04]  /*5bc0*/  STL [R1+0xa8], R214 ;  /* 0x0000a8d601007387 */ /* 0x000fe80000100800 */
[----:B------:R3:W-:Y:S04]  /*5bd0*/  STL [R1+0xa4], R213 ;  /* 0x0000a4d501007387 */ /* 0x0007e80000100800 */
[----:B---3--:R-:W3:Y:S04]  /*5be0*/  LDL.LU R213, [R1+0x38] ;  /* 0x0000380001d57983 */ /* 0x008ee80000300800 */
[----:B------:R4:W-:Y:S04]  /*5bf0*/  STL [R1+0xa0], R212 ;  /* 0x0000a0d401007387 */ /* 0x0009e80000100800 */
[----:B----4-:R-:W4:Y:S04]  /*5c00*/  LDL.LU R212, [R1+0x40] ;  /* 0x0000400001d47983 */ /* 0x010f280000300800 */
[----:B------:R-:W-:Y:S04]  /*5c10*/  STL [R1+0x9c], R211 ;  /* 0x00009cd301007387 */ /* 0x000fe80000100800 */
[----:B------:R-:W-:Y:S04]  /*5c20*/  STL [R1+0x98], R210 ;  /* 0x000098d201007387 */ /* 0x000fe80000100800 */
[----:B------:R1:W-:Y:S04]  /*5c30*/  STL [R1+0x94], R209 ;  /* 0x000094d101007387 */ /* 0x0003e80000100800 */
[----:B-12---:R-:W2:Y:S01]  /*5c40*/  LDL.LU R209, [R1+0x3c] ;  /* 0x00003c0001d17983 */ /* 0x006ea20000300800 */
[----:B------:R-:W-:-:S02]  /*5c50*/  FMNMX.FTZ R2, R61, R60, !PT ;  /* 0x0000003c3d027209 */ /* 0x000fc40007810000 */
[----:B------:R-:W-:Y:S01]  /*5c60*/  SHF.L.U32 R201, R4, 0x1, RZ ;  /* 0x0000000104c97819 */ /* 0x000fe200000006ff */
[----:B------:R-:W-:Y:S01]  /*5c70*/  STL [R1+0x90], R208 ;  /* 0x000090d001007387 */ /* 0x000fe20000100800 */
[----:B------:R-:W-:Y:S02]  /*5c80*/  FMNMX.FTZ R2, R48, R2, !PT ;  /* 0x0000000230027209 */ /* 0x000fe40007810000 */
[----:B------:R-:W-:Y:S01]  /*5c90*/  LEA R204, R0, R201, 0x1 ;  /* 0x000000c900cc7211 */ /* 0x000fe200078e08ff */
[----:B------:R-:W-:Y:S01]  /*5ca0*/  IMAD R202, R3, 0x2, R201 ;  /* 0x0000000203ca7824 */ /* 0x000fe200078e02c9 */
[----:B------:R-:W-:Y:S01]  /*5cb0*/  FMNMX.FTZ R2, R38, R2, !PT ;  /* 0x0000000226027209 */ /* 0x000fe20007810000 */
[----:B------:R-:W-:Y:S02]  /*5cc0*/  STL [R1+0x8c], R207 ;  /* 0x00008ccf01007387 */ /* 0x000fe40000100800 */
[----:B------:R-:W-:Y:S01]  /*5cd0*/  IMAD R203, R0, 0x2, R202 ;  /* 0x0000000200cb7824 */ /* 0x000fe200078e02ca */
[----:B------:R-:W-:Y:S01]  /*5ce0*/  FMNMX.FTZ R2, R136, R2, !PT ;  /* 0x0000000288027209 */ /* 0x000fe20007810000 */
[----:B------:R-:W-:Y:S03]  /*5cf0*/  LDSM.16.MT88.4 R16, [R202+0x18000] ;  /* 0x01800000ca10783b */ /* 0x000fe60000004200 */
        /* <DEDUP_REMOVED lines=24> */
[----:B------:R-:W-:Y:S01]  /*5e80*/  STL [R1+0x80], R200 ;  /* 0x000080c801007387 */ /* 0x000fe20000100800 */
[----:B------:R-:W-:Y:S02]  /*5e90*/  FMNMX.FTZ R2, R149, R2, !PT ;  /* 0x0000000295027209 */ /* 0x000fe40007810000 */
[----:B------:R-:W-:Y:S02]  /*5ea0*/  FMNMX.FTZ R133, R156, R133, !PT ;  /* 0x000000859c857209 */ /* 0x000fe40007810000 */
[----:B------:R-:W-:-:S04]  /*5eb0*/  FMNMX.FTZ R2, R252, R2, !PT ;  /* 0x00000002fc027209 */ /* 0x000fc80007810000 */
[----:B------:R-:W-:-:S04]  /*5ec0*/  FMNMX.FTZ R2, R179, R2, !PT ;  /* 0x00000002b3027209 */ /* 0x000fc80007810000 */
[----:B------:R-:W-:Y:S02]  /*5ed0*/  FMNMX.FTZ R2, R177, R2, !PT ;  /* 0x00000002b1027209 */ /* 0x000fe40007810000 */
[----:B---3--:R-:W-:-:S05]  /*5ee0*/  FMNMX.FTZ R133, R213, R133, !PT ;  /* 0x00000085d5857209 */ /* 0x008fca0007810000 */
[----:B------:R-:W1:Y:S02]  /*5ef0*/  SHFL.BFLY PT, R5, R133, 0x2, 0x1f ;  /* 0x0c401f0085057f89 */ /* 0x000e6400000e0000 */
[----:B-1----:R-:W-:-:S05]  /*5f00*/  FMNMX.FTZ R133, R133, R5, !PT ;  /* 0x0000000585857209 */ /* 0x002fca0007810000 */
[----:B------:R-:W1:Y:S02]  /*5f10*/  SHFL.BFLY PT, R6, R133, 0x1, 0x1f ;  /* 0x0c201f0085067f89 */ /* 0x000e6400000e0000 */
[----:B-1----:R-:W-:-:S04]  /*5f20*/  FMNMX.FTZ R133, R133, R6, !PT ;  /* 0x0000000685857209 */ /* 0x002fc80007810000 */
[C---:B------:R-:W-:Y:S01]  /*5f30*/  FSETP.NEU.FTZ.AND P1, PT, R133.reuse, -INF , PT ;  /* 0xff8000008500780b */ /* 0x040fe20003f3d000 */
[----:B------:R-:W-:Y:S01]  /*5f40*/  FMUL.FTZ R8, R133, c[0x0][0x23c] ;  /* 0x00008f0085087a20 */ /* 0x000fe20000410000 */
[----:B--2---:R-:W-:-:S04]  /*5f50*/  FMNMX.FTZ R2, R209, R2, !PT ;  /* 0x00000002d1027209 */ /* 0x004fc80007810000 */
[----:B------:R-:W-:Y:S02]  /*5f60*/  FSEL R8, R8, RZ, P1 ;  /* 0x000000ff08087208 */ /* 0x000fe40000800000 */
[----:B------:R-:W-:-:S03]  /*5f70*/  FMNMX.FTZ R2, R157, R2, !PT ;  /* 0x000000029d027209 */ /* 0x000fc60007810000 */
[----:B------:R-:W-:Y:S01]  /*5f80*/  FFMA.FTZ R0, R136, c[0x0][0x23c], -R8 ;  /* 0x00008f0088007a23 */ /* 0x000fe20000010808 */
[----:B------:R-:W-:-:S03]  /*5f90*/  FMNMX.FTZ R2, R151, R2, !PT ;  /* 0x0000000297027209 */ /* 0x000fc60007810000 */
[----:B------:R1:W-:Y:S01]  /*5fa0*/  MUFU.EX2 R205, R0 ;  /* 0x0000000000cd7308 */ /* 0x0003e20000000800 */
[----:B----4-:R-:W-:-:S05]  /*5fb0*/  FMNMX.FTZ R2, R212, R2, !PT ;  /* 0x00000002d4027209 */ /* 0x010fca0007810000 */
[----:B------:R-:W2:Y:S01]  /*5fc0*/  SHFL.BFLY PT, R5, R2, 0x2, 0x1f ;  /* 0x0c401f0002057f89 */ /* 0x000ea200000e0000 */
[----:B-1----:R-:W-:Y:S01]  /*5fd0*/  FFMA.FTZ R0, R135, c[0x0][0x23c], -R8 ;  /* 0x00008f0087007a23 */ /* 0x002fe20000010808 */
[----:B------:R-:W-:-:S03]  /*5fe0*/  MOV R135, R157 ;  /* 0x0000009d00877202 */ /* 0x000fc60000000f00 */
[----:B------:R1:W-:Y:S01]  /*5ff0*/  MUFU.EX2 R9, R0 ;  /* 0x0000000000097308 */ /* 0x0003e20000000800 */
[----:B--2---:R-:W-:Y:S01]  /*6000*/  FMNMX.FTZ R2, R2, R5, !PT ;  /* 0x0000000502027209 */ /* 0x004fe20007810000 */
[----:B------:R-:W-:-:S04]  /*6010*/  FFMA.FTZ R5, R61, c[0x0][0x23c], -R8 ;  /* 0x00008f003d057a23 */ /* 0x000fc80000010808 */
[----:B------:R-:W2:Y:S02]  /*6020*/  SHFL.BFLY PT, R132, R2, 0x1, 0x1f ;  /* 0x0c201f0002847f89 */ /* 0x000ea400000e0000 */
[----:B------:R3:W-:Y:S01]  /*6030*/  MUFU.EX2 R214, R5 ;  /* 0x0000000500d67308 */ /* 0x0007e20000000800 */
[----:B-1----:R-:W-:-:S07]  /*6040*/  FFMA.FTZ R0, R131, c[0x0][0x23c], -R8 ;  /* 0x00008f0083007a23 */ /* 0x002fce0000010808 */
[----:B------:R1:W-:Y:S01]  /*6050*/  MUFU.EX2 R160, R0 ;  /* 0x0000000000a07308 */ /* 0x0003e20000000800 */
[----:B---3--:R-:W-:-:S07]  /*6060*/  FFMA.FTZ R5, R60, c[0x0][0x23c], -R8 ;  /* 0x00008f003c057a23 */ /* 0x008fce0000010808 */
[----:B------:R3:W-:Y:S01]  /*6070*/  MUFU.EX2 R10, R5 ;  /* 0x00000005000a7308 */ /* 0x0007e20000000800 */
[----:B--2---:R-:W-:Y:S01]  /*6080*/  FMNMX.FTZ R132, R2, R132, !PT ;  /* 0x0000008402847209 */ /* 0x004fe20007810000 */
[----:B-1----:R-:W-:-:S03]  /*6090*/  FFMA.FTZ R0, R128, c[0x0][0x23c], -R8 ;  /* 0x00008f0080007a23 */ /* 0x002fc60000010808 */
[C---:B------:R-:W-:Y:S01]  /*60a0*/  FSETP.NEU.FTZ.AND P1, PT, R132.reuse, -INF , PT ;  /* 0xff8000008400780b */ /* 0x040fe20003f3d000 */
[----:B------:R-:W-:-:S05]  /*60b0*/  FMUL.FTZ R2, R132, c[0x0][0x23c] ;  /* 0x00008f0084027a20 */ /* 0x000fca0000410000 */
[----:B------:R-:W-:Y:S01]  /*60c0*/  FSEL R2, R2, RZ, P1 ;  /* 0x000000ff02027208 */ /* 0x000fe20000800000 */
[----:B---3--:R-:W-:-:S04]  /*60d0*/  FFMA.FTZ R5, R48, c[0x0][0x23c], -R8 ;  /* 0x00008f0030057a23 */ /* 0x008fc80000010808 */
[--C-:B------:R-:W-:Y:S01]  /*60e0*/  FFMA.FTZ R4, R62, c[0x0][0x23c], -R2.reuse ;  /* 0x00008f003e047a23 */ /* 0x100fe20000010802 */
[----:B------:R1:W-:Y:S01]  /*60f0*/  MUFU.EX2 R207, R5 ;  /* 0x0000000500cf7308 */ /* 0x0003e20000000800 */
[----:B------:R-:W-:-:S07]  /*6100*/  FFMA.FTZ R3, R50, c[0x0][0x23c], -R2 ;  /* 0x00008f0032037a23 */ /* 0x000fce0000010802 */
[----:B------:R2:W-:Y:S01]  /*6110*/  MUFU.EX2 R215, R4 ;  /* 0x0000000400d77308 */ /* 0x0005e20000000800 */
[----:B-1----:R-:W-:-:S07]  /*6120*/  FFMA.FTZ R5, R38, c[0x0][0x23c], -R8 ;  /* 0x00008f0026057a23 */ /* 0x002fce0000010808 */
[----:B------:R1:W-:Y:S01]  /*6130*/  MUFU.EX2 R208, R3 ;  /* 0x0000000300d07308 */ /* 0x0003e20000000800 */
[----:B------:R-:W3:Y:S01]  /*6140*/  LDSM.16.MT88.4 R36, [R202+0x1a000] ;  /* 0x01a00000ca24783b */ /* 0x000ee20000004200 */
[----:B--2---:R-:W-:-:S06]  /*6150*/  FFMA.FTZ R4, R51, c[0x0][0x23c], -R2 ;  /* 0x00008f0033047a23 */ /* 0x004fcc0000010802 */
[----:B------:R-:W2:Y:S01]  /*6160*/  MUFU.EX2 R210, R5 ;  /* 0x0000000500d27308 */ /* 0x000ea20000000800 */
[----:B-1----:R-:W-:-:S07]  /*6170*/  FFMA.FTZ R3, R49, c[0x0][0x23c], -R2 ;  /* 0x00008f0031037a23 */ /* 0x002fce0000010802 */
[----:B------:R1:W4:Y:S01]  /*6180*/  MUFU.EX2 R158, R4 ;  /* 0x00000004009e7308 */ /* 0x0003220000000800 */
[----:B--2---:R-:W-:-:S07]  /*6190*/  F2FP.PACK_AB R6, R210, R207 ;  /* 0x000000cfd206723e */ /* 0x004fce00000000ff */
[----:B------:R-:W2:Y:S01]  /*61a0*/  MUFU.EX2 R211, R3 ;  /* 0x0000000300d37308 */ /* 0x000ea20000000800 */
[----:B-1----:R-:W-:Y:S02]  /*61b0*/  F2FP.PACK_AB R4, R10, R214 ;  /* 0x000000d60a04723e */ /* 0x002fe400000000ff */
[----:B----4-:R-:W-:Y:S02]  /*61c0*/  F2FP.PACK_AB R5, R158, R215 ;  /* 0x000000d79e05723e */ /* 0x010fe400000000ff */
[----:B--2---:R-:W-:-:S07]  /*61d0*/  F2FP.PACK_AB R7, R211, R208 ;  /* 0x000000d0d307723e */ /* 0x004fce00000000ff */
[C---:B------:R-:W-:Y:S08]  /*61e0*/  HMMA.16816.F32 R80, R4.reuse, R16, RZ ;  /* 0x000000100450723c */ /* 0x040ff000000018ff */
[C---:B------:R-:W-:Y:S01]  /*61f0*/  HMMA.16816.F32 R48, R4.reuse, R18, RZ ;  /* 0x000000120430723c */ /* 0x040fe200000018ff */
[----:B------:R-:W1:Y:S07]  /*6200*/  LDSM.16.MT88.4 R16, [R202+0x1c000] ;  /* 0x01c00000ca10783b */ /* 0x000e6e0000004200 */
[C---:B------:R-:W-:Y:S08]  /*6210*/  HMMA.16816.F32 R72, R4.reuse, R24, RZ ;  /* 0x000000180448723c */ /* 0x040ff000000018ff */
[C---:B------:R-:W-:Y:S01]  /*6220*/  HMMA.16816.F32 R104, R4.reuse, R26, RZ ;  /* 0x0000001a0468723c */ /* 0x040fe200000018ff */
[----:B------:R-:W2:Y:S07]  /*6230*/  LDSM.16.MT88.4 R24, [R203+0x1c000] ;  /* 0x01c00000cb18783b */ /* 0x000eae0000004200 */
[C---:B---3--:R-:W-:Y:S08]  /*6240*/  HMMA.16816.F32 R64, R4.reuse, R36, RZ ;  /* 0x000000240440723c */ /* 0x048ff000000018ff */
[C---:B------:R-:W-:Y:S01]  /*6250*/  HMMA.16816.F32 R96, R4.reuse, R38, RZ ;  /* 0x000000260460723c */ /* 0x040fe200000018ff */
[----:B------:R-:W3:Y:S07]  /*6260*/  LDSM.16.MT88.4 R36, [R201+0x1e000] ;  /* 0x01e00000c924783b */ /* 0x000eee0000004200 */
[C---:B------:R-:W-:Y:S08]  /*6270*/  HMMA.16816.F32 R76, R4.reuse, R12, RZ ;  /* 0x0000000c044c723c */ /* 0x040ff000000018ff */
[C---:B------:R-:W-:Y:S01]  /*6280*/  HMMA.16816.F32 R44, R4.reuse, R14, RZ ;  /* 0x0000000e042c723c */ /* 0x040fe200000018ff */
[----:B------:R-:W4:Y:S07]  /*6290*/  LDSM.16.MT88.4 R12, [R204+0x1c000] ;  /* 0x01c00000cc0c783b */ /* 0x000f2e0000004200 */
[C---:B------:R-:W-:Y:S08]  /*62a0*/  HMMA.16816.F32 R84, R4.reuse, R20, RZ ;  /* 0x000000140454723c */ /* 0x040ff000000018ff */
[C---:B------:R-:W-:Y:S01]  /*62b0*/  HMMA.16816.F32 R108, R4.reuse, R22, RZ ;  /* 0x00000016046c723c */ /* 0x040fe200000018ff */
[----:B------:R-:W2:Y:S07]  /*62c0*/  LDSM.16.MT88.4 R20, [R201+0x1c000] ;  /* 0x01c00000c914783b */ /* 0x000eae0000004200 */
[C---:B------:R-:W-:Y:S08]  /*62d0*/  HMMA.16816.F32 R68, R4.reuse, R40, RZ ;  /* 0x000000280444723c */ /* 0x040ff000000018ff */
[C---:B------:R-:W-:Y:S08]  /*62e0*/  HMMA.16816.F32 R100, R4.reuse, R42, RZ ;  /* 0x0000002a0464723c */ /* 0x040ff000000018ff */
[C---:B------:R-:W-:Y:S08]  /*62f0*/  HMMA.16816.F32 R60, R4.reuse, R32, RZ ;  /* 0x00000020043c723c */ /* 0x040ff000000018ff */
[C---:B------:R-:W-:Y:S01]  /*6300*/  HMMA.16816.F32 R40, R4.reuse, R34, RZ ;  /* 0x000000220428723c */ /* 0x040fe200000018ff */
[----:B------:R-:W4:Y:S07]  /*6310*/  LDSM.16.MT88.4 R32, [R202+0x1e000] ;  /* 0x01e00000ca20783b */ /* 0x000f2e0000004200 */
[C---:B-1----:R-:W-:Y:S08]  /*6320*/  HMMA.16816.F32 R112, R4.reuse, R16, RZ ;  /* 0x000000100470723c */ /* 0x042ff000000018ff */
[C---:B------:R-:W-:Y:S01]  /*6330*/  HMMA.16816.F32 R116, R4.reuse, R18, RZ ;  /* 0x000000120474723c */ /* 0x040fe200000018ff */
[----:B------:R-:W1:Y:S07]  /*6340*/  LDSM.16.MT88.4 R16, [R204+0x1e000] ;  /* 0x01e00000cc10783b */ /* 0x000e6e0000004200 */
[C---:B--2---:R-:W-:Y:S08]  /*6350*/  HMMA.16816.F32 R136, R4.reuse, R24, RZ ;  /* 0x000000180488723c */ /* 0x044ff000000018ff */
[C---:B------:R-:W-:Y:S01]  /*6360*/  HMMA.16816.F32 R140, R4.reuse, R26, RZ ;  /* 0x0000001a048c723c */ /* 0x040fe200000018ff */
[----:B------:R-:W2:Y:S07]  /*6370*/  LDSM.16.MT88.4 R24, [R203+0x1e000] ;  /* 0x01e00000cb18783b */ /* 0x000eae0000004200 */
[C---:B---3--:R-:W-:Y:S01]  /*6380*/  HMMA.16816.F32 R152, R4.reuse, R38, RZ ;  /* 0x000000260498723c */ /* 0x048fe200000018ff */
[----:B------:R3:W-:Y:S07]  /*6390*/  MUFU.EX2 R39, R0 ;  /* 0x0000000000277308 */ /* 0x0007ee0000000800 */
[C---:B----4-:R-:W-:Y:S08]  /*63a0*/  HMMA.16816.F32 R120, R4.reuse, R12, RZ ;  /* 0x0000000c0478723c */ /* 0x050ff000000018ff */
[C---:B------:R-:W-:Y:S01]  /*63b0*/  HMMA.16816.F32 R124, R4.reuse, R14, RZ ;  /* 0x0000000e047c723c */ /* 0x040fe200000018ff */
[--C-:B---3--:R-:W-:Y:S01]  /*63c0*/  FFMA.FTZ R0, R148, c[0x0][0x23c], -R2.reuse ;  /* 0x00008f0094007a23 */ /* 0x108fe20000010802 */
[----:B------:R-:W3:Y:S03]  /*63d0*/  LDSM.16.MT88.4 R12, [R202+0x18800] ;  /* 0x01880000ca0c783b */ /* 0x000ee60000004200 */
[----:B------:R4:W-:Y:S03]  /*63e0*/  MUFU.EX2 R200, R0 ;  /* 0x0000000000c87308 */ /* 0x0009e60000000800 */
[C---:B------:R-:W-:Y:S08]  /*63f0*/  HMMA.16816.F32 R52, R4.reuse, R20, RZ ;  /* 0x000000140434723c */ /* 0x040ff000000018ff */
[----:B------:R-:W-:Y:S01]  /*6400*/  HMMA.16816.F32 R88, R4, R22, RZ ;  /* 0x000000160458723c */ /* 0x000fe200000018ff */
[----:B------:R-:W1:Y:S01]  /*6410*/  LDSM.16.MT88.4 R20, [R204+0x18800] ;  /* 0x01880000cc14783b */ /* 0x000e620000004200 */
[----:B----4-:R-:W-:Y:S01]  /*6420*/  FFMA.FTZ R0, R134, c[0x0][0x23c], -R2 ;  /* 0x00008f0086007a23 */ /* 0x010fe20000010802 */
[----:B------:R-:W-:-:S05]  /*6430*/  MOV R134, R151 ;  /* 0x0000009700867202 */ /* 0x000fca0000000f00 */
[C---:B------:R-:W-:Y:S01]  /*6440*/  HMMA.16816.F32 R56, R4.reuse, R28, RZ ;  /* 0x0000001c0438723c */ /* 0x040fe200000018ff */
[----:B------:R4:W1:Y:S07]  /*6450*/  MUFU.EX2 R216, R0 ;  /* 0x0000000000d87308 */ /* 0x00086e0000000800 */
[C---:B------:R-:W-:Y:S01]  /*6460*/  HMMA.16816.F32 R92, R4.reuse, R30, RZ ;  /* 0x0000001e045c723c */ /* 0x040fe200000018ff */
[----:B------:R-:W2:Y:S07]  /*6470*/  LDSM.16.MT88.4 R28, [R201+0x18800] ;  /* 0x01880000c91c783b */ /* 0x000eae0000004200 */
[----:B------:R-:W-:Y:S01]  /*6480*/  HMMA.16816.F32 R144, R4, R36, RZ ;  /* 0x000000240490723c */ /* 0x000fe200000018ff */
[----:B----4-:R-:W-:-:S04]  /*6490*/  FFMA.FTZ R0, R130, c[0x0][0x23c], -R2 ;  /* 0x00008f0082007a23 */ /* 0x010fc80000010802 */
[----:B------:R4:W-:Y:S02]  /*64a0*/  MUFU.EX2 R38, R0 ;  /* 0x0000000000267308 */ /* 0x0009e40000000800 */
[----:B------:R-:W-:Y:S01]  /*64b0*/  MOV R37, R149 ;  /* 0x0000009500257202 */ /* 0x000fe20000000f00 */
[C---:B------:R-:W-:Y:S08]  /*64c0*/  HMMA.16816.F32 R164, R4.reuse, R32, RZ ;  /* 0x0000002004a4723c */ /* 0x040ff000000018ff */
[----:B------:R-:W-:Y:S01]  /*64d0*/  HMMA.16816.F32 R172, R4, R34, RZ ;  /* 0x0000002204ac723c */ /* 0x000fe200000018ff */
[----:B------:R-:W-:Y:S01]  /*64e0*/  LDSM.16.MT88.4 R32, [R203+0x18800] ;  /* 0x01880000cb20783b */ /* 0x000fe20000004200 */
[----:B----4-:R-:W-:-:S06]  /*64f0*/  FFMA.FTZ R0, R129, c[0x0][0x23c], -R2 ;  /* 0x00008f0081007a23 */ /* 0x010fcc0000010802 */
[C---:B-1----:R-:W-:Y:S01]  /*6500*/  HMMA.16816.F32 R184, R4.reuse, R16, RZ ;  /* 0x0000001004b8723c */ /* 0x042fe200000018ff */
[----:B------:R-:W1:Y:S07]  /*6510*/  MUFU.EX2 R206, R0 ;  /* 0x0000000000ce7308 */ /* 0x000e6e0000000800 */
[C---:B------:R-:W-:Y:S01]  /*6520*/  HMMA.16816.F32 R188, R4.reuse, R18, RZ ;  /* 0x0000001204bc723c */ /* 0x040fe200000018ff */
[----:B------:R-:W-:Y:S07]  /*6530*/  LDSM.16.MT88.4 R16, [R202+0x1a800] ;  /* 0x01a80000ca10783b */ /* 0x000fee0000004200 */
[C---:B--2---:R-:W-:Y:S08]  /*6540*/  HMMA.16816.F32 R236, R4.reuse, R24, RZ ;  /* 0x0000001804ec723c */ /* 0x044ff000000018ff */
[----:B------:R-:W-:Y:S01]  /*6550*/  HMMA.16816.F32 R244, R4, R26, RZ ;  /* 0x0000001a04f4723c */ /* 0x000fe200000018ff */
[----:B------:R-:W2:Y:S06]  /*6560*/  LDSM.16.MT88.4 R24, [R201+0x1a800] ;  /* 0x01a80000c918783b */ /* 0x000eac0000004200 */
[----:B------:R-:W-:-:S02]  /*6570*/  F2FP.PACK_AB R4, R9, R205 ;  /* 0x000000cd0904723e */ /* 0x000fc400000000ff */
[----:B------:R-:W-:Y:S02]  /*6580*/  F2FP.PACK_AB R5, R216, R200 ;  /* 0x000000c8d805723e */ /* 0x000fe400000000ff */
[----:B------:R-:W-:Y:S02]  /*6590*/  F2FP.PACK_AB R6, R39, R160 ;  /* 0x000000a02706723e */ /* 0x000fe400000000ff */
[----:B-1----:R-:W-:-:S07]  /*65a0*/  F2FP.PACK_AB R7, R206, R38 ;  /* 0x00000026ce07723e */ /* 0x002fce00000000ff */
[C---:B---3--:R-:W-:Y:S07]  /*65b0*/  HMMA.16816.F32 R196, R4.reuse, R12, R80 ;  /* 0x0000000c04c4723c */ /* 0x048fee0000001850 */
[----:B------:R-:W-:Y:S01]  /*65c0*/  IMAD.MOV.U32 R83, RZ, RZ, R160 ;  /* 0x000000ffff537224 */ /* 0x000fe200078e00a0 */
[----:B------:R-:W-:Y:S01]  /*65d0*/  HMMA.16816.F32 R168, R4, R14, R48 ;  /* 0x0000000e04a8723c */ /* 0x000fe20000001830 */
[----:B------:R-:W-:Y:S01]  /*65e0*/  MOV R80, R159 ;  /* 0x0000009f00507202 */ /* 0x000fe20000000f00 */
[----:B------:R-:W-:-:S02]  /*65f0*/  IMAD.MOV.U32 R81, RZ, RZ, R158 ;  /* 0x000000ffff517224 */ /* 0x000fc400078e009e */
[----:B------:R-:W-:-:S04]  /*6600*/  IMAD.MOV.U32 R82, RZ, RZ, R156 ;  /* 0x000000ffff527224 */ /* 0x000fc800078e009c */
[C---:B------:R-:W-:Y:S07]  /*6610*/  HMMA.16816.F32 R12, R4.reuse, R20, R76 ;  /* 0x00000014040c723c */ /* 0x040fee000000184c */
[----:B------:R-:W-:Y:S01]  /*6620*/  IMAD.MOV.U32 R76, RZ, RZ, R82 ;  /* 0x000000ffff4c7224 */ /* 0x000fe200078e0052 */
[----:B------:R-:W-:Y:S01]  /*6630*/  HMMA.16816.F32 R248, R4, R28, R84 ;  /* 0x0000001c04f8723c */ /* 0x000fe20000001854 */
[----:B------:R-:W-:Y:S01]  /*6640*/  MOV R79, R83 ;  /* 0x00000053004f7202 */ /* 0x000fe20000000f00 */
[----:B------:R-:W-:Y:S01]  /*6650*/  IMAD.MOV.U32 R78, RZ, RZ, R38 ;  /* 0x000000ffff4e7224 */ /* 0x000fe200078e0026 */
[----:B------:R-:W-:-:S04]  /*6660*/  MOV R77, R39 ;  /* 0x00000027004d7202 */ /* 0x000fc80000000f00 */
[----:B------:R-:W-:Y:S01]  /*6670*/  MOV R87, R10 ;  /* 0x0000000a00577202 */ /* 0x000fe20000000f00 */
[----:B------:R-:W-:Y:S01]  /*6680*/  HMMA.16816.F32 R240, R4, R30, R108 ;  /* 0x0000001e04f0723c */ /* 0x000fe2000000186c */
[----:B------:R-:W-:Y:S01]  /*6690*/  MOV R51, R170 ;  /* 0x000000aa00337202 */ /* 0x000fe20000000f00 */
[----:B------:R-:W-:Y:S01]  /*66a0*/  IMAD.MOV.U32 R50, RZ, RZ, R171 ;  /* 0x000000ffff327224 */ /* 0x000fe200078e00ab */
[----:B------:R-:W-:Y:S01]  /*66b0*/  MOV R49, R168 ;  /* 0x000000a800317202 */ /* 0x000fe20000000f00 */
[----:B------:R-:W-:-:S04]  /*66c0*/  IMAD.MOV.U32 R48, RZ, RZ, R169 ;  /* 0x000000ffff307224 */ /* 0x000fc800078e00a9 */
[----:B------:R-:W-:Y:S01]  /*66d0*/  MOV R86, R12 ;  /* 0x0000000c00567202 */ /* 0x000fe20000000f00 */
[----:B------:R-:W-:Y:S01]  /*66e0*/  IMAD.MOV.U32 R85, RZ, RZ, R13 ;  /* 0x000000ffff557224 */ /* 0x000fe200078e000d */
[----:B------:R-:W-:Y:S01]  /*66f0*/  MOV R84, R14 ;  /* 0x0000000e00547202 */ /* 0x000fe20000000f00 */
[----:B------:R-:W-:Y:S01]  /*6700*/  IMAD.MOV.U32 R11, RZ, RZ, R15 ;  /* 0x000000ffff0b7224 */ /* 0x000fe200078e000f */
[C---:B--2---:R-:W-:Y:S07]  /*6710*/  HMMA.16816.F32 R192, R4.reuse, R24, R68 ;  /* 0x0000001804c0723c */ /* 0x044fee0000001844 */
[----:B------:R-:W-:Y:S01]  /*6720*/  IMAD.MOV.U32 R71, RZ, RZ, R150 ;  /* 0x000000ffff477224 */ /* 0x000fe200078e0096 */
[C---:B------:R-:W-:Y:S08]  /*6730*/  HMMA.16816.F32 R12, R4.reuse, R22, R44 ;  /* 0x00000016040c723c */ /* 0x040ff0000000182c */
[C---:B------:R-:W-:Y:S08]  /*6740*/  HMMA.16816.F32 R20, R4.reuse, R32, R72 ;  /* 0x000000200414723c */ /* 0x040ff00000001848 */
[C---:B------:R-:W-:Y:S08]  /*6750*/  HMMA.16816.F32 R32, R4.reuse, R34, R104 ;  /* 0x000000220420723c */ /* 0x040ff00000001868 */
[----:B------:R-:W-:Y:S01]  /*6760*/  IMAD.MOV.U32 R36, RZ, RZ, R12 ;  /* 0x000000ffff247224 */ /* 0x000fe200078e000c */
[----:B------:R-:W-:Y:S01]  /*6770*/  MOV R10, R13 ;  /* 0x0000000d000a7202 */ /* 0x000fe20000000f00 */
[----:B------:R-:W-:Y:S01]  /*6780*/  IMAD.MOV.U32 R3, RZ, RZ, R14 ;  /* 0x000000ffff037224 */ /* 0x000fe200078e000e */
[----:B------:R-:W-:Y:S01]  /*6790*/  MOV R0, R15 ;  /* 0x0000000f00007202 */ /* 0x000fe20000000f00 */
[C---:B------:R-:W-:Y:S01]  /*67a0*/  HMMA.16816.F32 R168, R4.reuse, R16, R64 ;  /* 0x0000001004a8723c */ /* 0x040fe20000001840 */
[----:B------:R-:W1:Y:S03]  /*67b0*/  LDSM.16.MT88.4 R12, [R204+0x1a800] ;  /* 0x01a80000cc0c783b */ /* 0x000e660000004200 */
[----:B------:R-:W-:Y:S01]  /*67c0*/  IMAD.MOV.U32 R30, RZ, RZ, R21 ;  /* 0x000000ffff1e7224 */ /* 0x000fe200078e0015 */
[----:B------:R-:W-:Y:S01]  /*67d0*/  MOV R29, R22 ;  /* 0x00000016001d7202 */ /* 0x000fe20000000f00 */
        /* <DEDUP_REMOVED lines=10> */
[----:B------:R-:W-:Y:S01]  /*6880*/  LDSM.16.MT88.4 R28, [R202+0x1c800] ;  /* 0x01c80000ca1c783b */ /* 0x000fe20000004200 */
[C---:B------:R-:W-:Y:S03]  /*6890*/  HMMA.16816.F32 R156, R4.reuse, R18, R96 ;  /* 0x00000012049c723c */ /* 0x040fe60000001860 */
[----:B------:R-:W3:Y:S04]  /*68a0*/  LDSM.16.MT88.4 R32, [R201+0x1c800] ;  /* 0x01c80000c920783b */ /* 0x000ee80000004200 */
[----:B------:R-:W-:Y:S01]  /*68b0*/  LDSM.16.MT88.4 R16, [R203+0x1c800] ;  /* 0x01c80000cb10783b */ /* 0x000fe20000004200 */
[----:B------:R-:W-:Y:S01]  /*68c0*/  HMMA.16816.F32 R180, R4, R26, R100 ;  /* 0x0000001a04b4723c */ /* 0x000fe20000001864 */
[----:B------:R-:W-:Y:S01]  /*68d0*/  IMAD.MOV.U32 R96, RZ, RZ, R47 ;  /* 0x000000ffff607224 */ /* 0x000fe200078e002f */
[----:B------:R-:W-:Y:S01]  /*68e0*/  MOV R97, R46 ;  /* 0x0000002e00617202 */ /* 0x000fe20000000f00 */
[----:B------:R-:W-:Y:S01]  /*68f0*/  LDSM.16.MT88.4 R24, [R202+0x1e800] ;  /* 0x01e80000ca18783b */ /* 0x000fe20000004200 */
[----:B------:R-:W-:Y:S01]  /*6900*/  IMAD.MOV.U32 R98, RZ, RZ, R45 ;  /* 0x000000ffff627224 */ /* 0x000fe200078e002d */
[----:B------:R-:W-:-:S02]  /*6910*/  MOV R99, R72 ;  /* 0x0000004800637202 */ /* 0x000fc40000000f00 */
[----:B------:R-:W-:Y:S01]  /*6920*/  IMAD.MOV.U32 R102, RZ, RZ, R51 ;  /* 0x000000ffff667224 */ /* 0x000fe200078e0033 */
[----:B------:R-:W-:Y:S01]  /*6930*/  MOV R103, R50 ;  /* 0x0000003200677202 */ /* 0x000fe20000000f00 */
[----:B------:R-:W-:Y:S01]  /*6940*/  IMAD.MOV.U32 R100, RZ, RZ, R49 ;  /* 0x000000ffff647224 */ /* 0x000fe200078e0031 */
[----:B------:R-:W-:Y:S01]  /*6950*/  MOV R101, R48 ;  /* 0x0000003000657202 */ /* 0x000fe20000000f00 */
[C---:B-1----:R-:W-:Y:S08]  /*6960*/  HMMA.16816.F32 R160, R4.reuse, R12, R60 ;  /* 0x0000000c04a0723c */ /* 0x042ff0000000183c */
[C---:B------:R-:W-:Y:S01]  /*6970*/  HMMA.16816.F32 R148, R4.reuse, R14, R40 ;  /* 0x0000000e0494723c */ /* 0x040fe20000001828 */
[----:B------:R-:W1:Y:S07]  /*6980*/  LDSM.16.MT88.4 R12, [R204+0x1c800] ;  /* 0x01c80000cc0c783b */ /* 0x000e6e0000004200 */
[C---:B--2---:R-:W-:Y:S08]  /*6990*/  HMMA.16816.F32 R128, R4.reuse, R20, R56 ;  /* 0x000000140480723c */ /* 0x044ff00000001838 */
[C---:B------:R-:W-:Y:S01]  /*69a0*/  HMMA.16816.F32 R108, R4.reuse, R22, R92 ;  /* 0x00000016046c723c */ /* 0x040fe2000000185c */
[----:B------:R-:W2:Y:S06]  /*69b0*/  LDSM.16.MT88.4 R20, [R201+0x1e800] ;  /* 0x01e80000c914783b */ /* 0x000eac0000004200 */
[----:B------:R-:W-:Y:S01]  /*69c0*/  MOV R95, R44 ;  /* 0x0000002c005f7202 */ /* 0x000fe20000000f00 */
[----:B---3--:R-:W-:Y:S01]  /*69d0*/  HMMA.16816.F32 R104, R4, R32, R52 ;  /* 0x000000200468723c */ /* 0x008fe20000001834 */
[----:B------:R-:W-:Y:S01]  /*69e0*/  IMAD.MOV.U32 R94, RZ, RZ, R80 ;  /* 0x000000ffff5e7224 */ /* 0x000fe200078e0050 */
[----:B------:R-:W-:Y:S01]  /*69f0*/  MOV R93, R81 ;  /* 0x00000051005d7202 */ /* 0x000fe20000000f00 */
[----:B------:R-:W-:-:S04]  /*6a00*/  IMAD.MOV.U32 R92, RZ, RZ, R36 ;  /* 0x000000ffff5c7224 */ /* 0x000fc800078e0024 */
[----:B------:R-:W-:Y:S01]  /*6a10*/  IMAD.MOV.U32 R55, RZ, RZ, R0 ;  /* 0x000000ffff377224 */ /* 0x000fe200078e0000 */
[----:B------:R-:W-:Y:S01]  /*6a20*/  MOV R54, R3 ;  /* 0x0000000300367202 */ /* 0x000fe20000000f00 */
[----:B------:R-:W-:Y:S01]  /*6a30*/  FFMA.FTZ R0, R235, c[0x0][0x23c], -R8 ;  /* 0x00008f00eb007a23 */ /* 0x000fe20000010808 */
[C---:B------:R-:W-:Y:S01]  /*6a40*/  HMMA.16816.F32 R60, R4.reuse, R30, R116 ;  /* 0x0000001e043c723c */ /* 0x040fe20000001874 */
[----:B------:R-:W-:Y:S01]  /*6a50*/  IMAD.MOV.U32 R53, RZ, RZ, R10 ;  /* 0x000000ffff357224 */ /* 0x000fe200078e000a */
[----:B------:R-:W-:Y:S01]  /*6a60*/  MOV R52, R37 ;  /* 0x0000002500347202 */ /* 0x000fe20000000f00 */
[----:B------:R3:W-:Y:S04]  /*6a70*/  MUFU.EX2 R3, R0 ;  /* 0x0000000000037308 */ /* 0x0007e80000000800 */
[----:B------:R-:W-:Y:S01]  /*6a80*/  IMAD.MOV.U32 R117, RZ, RZ, R54 ;  /* 0x000000ffff757224 */ /* 0x000fe200078e0036 */
[----:B-1----:R-:W-:Y:S01]  /*6a90*/  HMMA.16816.F32 R44, R4, R12, R120 ;  /* 0x0000000c042c723c */ /* 0x002fe20000001878 */
[----:B------:R-:W-:-:S06]  /*6aa0*/  MOV R118, R55 ;  /* 0x0000003700767202 */ /* 0x000fcc0000000f00 */
[----:B------:R-:W-:Y:S01]  /*6ab0*/  IMAD.MOV.U32 R121, RZ, RZ, R11 ;  /* 0x000000ffff797224 */ /* 0x000fe200078e000b */
[C---:B------:R-:W-:Y:S01]  /*6ac0*/  HMMA.16816.F32 R56, R4.reuse, R14, R124 ;  /* 0x0000000e0438723c */ /* 0x040fe2000000187c */
[----:B------:R-:W1:Y:S01]  /*6ad0*/  LDSM.16.MT88.4 R12, [R203+0x1e800] ;  /* 0x01e80000cb0c783b */ /* 0x000e620000004200 */
[----:B------:R-:W-:Y:S01]  /*6ae0*/  MOV R123, R53 ;  /* 0x00000035007b7202 */ /* 0x000fe20000000f00 */
[----:B---3--:R-:W-:Y:S01]  /*6af0*/  FFMA.FTZ R0, R234, c[0x0][0x23c], -R8 ;  /* 0x00008f00ea007a23 */ /* 0x008fe20000010808 */
[----:B------:R-:W-:Y:S01]  /*6b00*/  MOV R120, R84 ;  /* 0x0000005400787202 */ /* 0x000fe20000000f00 */
[----:B------:R-:W-:Y:S02]  /*6b10*/  IMAD.MOV.U32 R122, RZ, RZ, R92 ;  /* 0x000000ffff7a7224 */ /* 0x000fe400078e005c */
[----:B------:R3:W4:Y:S01]  /*6b20*/  MUFU.EX2 R119, R0 ;  /* 0x0000000000777308 */ /* 0x0007220000000800 */
[----:B------:R-:W-:Y:S01]  /*6b30*/  HMMA.16816.F32 R72, R4, R28, R112 ;  /* 0x0000001c0448723c */ /* 0x000fe20000001870 */
[----:B------:R-:W1:Y:S01]  /*6b40*/  LDSM.16.MT88.4 R28, [R204+0x1e800] ;  /* 0x01e80000cc1c783b */ /* 0x000e620000004200 */
[----:B------:R-:W-:Y:S01]  /*6b50*/  MOV R124, R99 ;  /* 0x00000063007c7202 */ /* 0x000fe20000000f00 */
[----:B------:R-:W-:Y:S01]  /*6b60*/  IMAD.MOV.U32 R125, RZ, RZ, R68 ;  /* 0x000000ffff7d7224 */ /* 0x000fe200078e0044 */
[----:B------:R-:W-:Y:S01]  /*6b70*/  MOV R126, R69 ;  /* 0x00000045007e7202 */ /* 0x000fe20000000f00 */
[----:B------:R-:W-:-:S02]  /*6b80*/  IMAD.MOV.U32 R127, RZ, RZ, R70 ;  /* 0x000000ffff7f7224 */ /* 0x000fc400078e0046 */
[----:B------:R-:W-:Y:S01]  /*6b90*/  MOV R112, R93 ;  /* 0x0000005d00707202 */ /* 0x000fe20000000f00 */
[----:B------:R-:W-:Y:S01]  /*6ba0*/  HMMA.16816.F32 R48, R4, R16, R136 ;  /* 0x000000100430723c */ /* 0x000fe20000001888 */
[----:B------:R-:W-:Y:S01]  /*6bb0*/  IMAD.MOV.U32 R115, RZ, RZ, R94 ;  /* 0x000000ffff737224 */ /* 0x000fe200078e005e */
[----:B------:R-:W-:Y:S01]  /*6bc0*/  MOV R114, R71 ;  /* 0x0000004700727202 */ /* 0x000fe20000000f00 */
[----:B------:R-:W-:Y:S02]  /*6bd0*/  IMAD.MOV.U32 R113, RZ, RZ, R87 ;  /* 0x000000ffff717224 */ /* 0x000fe400078e0057 */
[----:B---3--:R-:W-:-:S03]  /*6be0*/  FFMA.FTZ R0, R178, c[0x0][0x23c], -R8 ;  /* 0x00008f00b2007a23 */ /* 0x008fc60000010808 */
[C---:B------:R-:W-:Y:S01]  /*6bf0*/  HMMA.16816.F32 R40, R4.reuse, R18, R140 ;  /* 0x000000120428723c */ /* 0x040fe2000000188c */
[----:B------:R-:W3:Y:S01]  /*6c00*/  LDSM.16.MT88.4 R16, [R201+0x19000] ;  /* 0x01900000c910783b */ /* 0x000ee20000004200 */
[----:B------:R-:W-:Y:S01]  /*6c10*/  MOV R136, R97 ;  /* 0x0000006100887202 */ /* 0x000fe20000000f00 */
[----:B------:R4:W-:Y:S01]  /*6c20*/  MUFU.EX2 R10, R0 ;  /* 0x00000000000a7308 */ /* 0x0009e20000000800 */
[----:B------:R-:W-:Y:S01]  /*6c30*/  IMAD.MOV.U32 R137, RZ, RZ, R98 ;  /* 0x000000ffff897224 */ /* 0x000fe200078e0062 */
[----:B------:R-:W-:Y:S01]  /*6c40*/  MOV R138, R86 ;  /* 0x00000056008a7202 */ /* 0x000fe20000000f00 */
[----:B------:R-:W-:Y:S01]  /*6c50*/  IMAD.MOV.U32 R139, RZ, RZ, R85 ;  /* 0x000000ffff8b7224 */ /* 0x000fe200078e0055 */
[----:B------:R-:W-:Y:S01]  /*6c60*/  MOV R142, R95 ;  /* 0x0000005f008e7202 */ /* 0x000fe20000000f00 */
[----:B------:R-:W-:Y:S01]  /*6c70*/  HMMA.16816.F32 R80, R4, R24, R164 ;  /* 0x000000180450723c */ /* 0x000fe200000018a4 */
[----:B------:R-:W-:Y:S01]  /*6c80*/  IMAD.MOV.U32 R143, RZ, RZ, R96 ;  /* 0x000000ffff8f7224 */ /* 0x000fe200078e0060 */
[----:B------:R-:W-:-:S06]  /*6c90*/  MOV R141, R79 ;  /* 0x0000004f008d7202 */ /* 0x000fcc0000000f00 */
[----:B--2---:R-:W-:Y:S01]  /*6ca0*/  HMMA.16816.F32 R36, R4, R20, R144 ;  /* 0x000000140424723c */ /* 0x004fe20000001890 */
[----:B------:R-:W-:Y:S02]  /*6cb0*/  IMAD.MOV.U32 R167, RZ, RZ, R76 ;  /* 0x000000ffffa77224 */ /* 0x000fe400078e004c */
[----:B----4-:R-:W-:-:S05]  /*6cc0*/  FFMA.FTZ R0, R176, c[0x0][0x23c], -R8 ;  /* 0x00008f00b0007a23 */ /* 0x010fca0000010808 */
[C---:B------:R-:W-:Y:S01]  /*6cd0*/  HMMA.16816.F32 R88, R4.reuse, R34, R88 ;  /* 0x000000220458723c */ /* 0x040fe20000001858 */
[----:B------:R2:W-:Y:S01]  /*6ce0*/  MUFU.EX2 R235, R0 ;  /* 0x0000000000eb7308 */ /* 0x0005e20000000800 */
[----:B------:R-:W-:Y:S06]  /*6cf0*/  LDSM.16.MT88.4 R32, [R204+0x19000] ;  /* 0x01900000cc20783b */ /* 0x000fec0000004200 */
[C---:B------:R-:W-:Y:S08]  /*6d00*/  HMMA.16816.F32 R64, R4.reuse, R22, R152 ;  /* 0x000000160440723c */ /* 0x040ff00000001898 */
[----:B-1----:R-:W-:Y:S01]  /*6d10*/  HMMA.16816.F32 R68, R4, R12, R236 ;  /* 0x0000000c0444723c */ /* 0x002fe200000018ec */
[----:B--2---:R-:W-:Y:S01]  /*6d20*/  FFMA.FTZ R0, R52, c[0x0][0x23c], -R2 ;  /* 0x00008f0034007a23 */ /* 0x004fe20000010802 */
[----:B------:R-:W-:Y:S01]  /*6d30*/  MOV R153, R139 ;  /* 0x0000008b00997202 */ /* 0x000fe20000000f00 */
[----:B------:R-:W-:Y:S01]  /*6d40*/  IMAD.MOV.U32 R152, RZ, RZ, R138 ;  /* 0x000000ffff987224 */ /* 0x000fe200078e008a */
[----:B------:R-:W-:Y:S01]  /*6d50*/  MOV R155, R121 ;  /* 0x00000079009b7202 */ /* 0x000fe20000000f00 */
[----:B------:R1:W-:Y:S01]  /*6d60*/  MUFU.EX2 R116, R0 ;  /* 0x0000000000747308 */ /* 0x0003e20000000800 */
[----:B------:R-:W-:-:S02]  /*6d70*/  IMAD.MOV.U32 R154, RZ, RZ, R120 ;  /* 0x000000ffff9a7224 */ /* 0x000fc400078e0078 */
[----:B------:R-:W-:Y:S01]  /*6d80*/  HMMA.16816.F32 R52, R4, R14, R244 ;  /* 0x0000000e0434723c */ /* 0x000fe200000018f4 */
[----:B------:R-:W-:Y:S01]  /*6d90*/  LDSM.16.MT88.4 R12, [R202+0x1b000] ;  /* 0x01b00000ca0c783b */ /* 0x000fe20000004200 */
[----:B------:R-:W-:Y:S01]  /*6da0*/  IMAD.MOV.U32 R178, RZ, RZ, R214 ;  /* 0x000000ffffb27224 */ /* 0x000fe200078e00d6 */
[----:B------:R-:W-:Y:S01]  /*6db0*/  MOV R234, R213 ;  /* 0x000000d500ea7202 */ /* 0x000fe20000000f00 */
[----:B------:R-:W-:-:S04]  /*6dc0*/  IMAD.MOV.U32 R140, RZ, RZ, R216 ;  /* 0x000000ffff8c7224 */ /* 0x000fc800078e00d8 */
[----:B------:R-:W-:Y:S01]  /*6dd0*/  HMMA.16816.F32 R92, R4, R26, R172 ;  /* 0x0000001a045c723c */ /* 0x000fe200000018ac */
[----:B------:R-:W-:Y:S01]  /*6de0*/  LDSM.16.MT88.4 R24, [R202+0x19000] ;  /* 0x01900000ca18783b */ /* 0x000fe20000004200 */
[----:B-1----:R-:W-:-:S06]  /*6df0*/  FFMA.FTZ R0, R252, c[0x0][0x23c], -R2 ;  /* 0x00008f00fc007a23 */ /* 0x002fcc0000010802 */
[----:B------:R-:W-:Y:S01]  /*6e00*/  HMMA.16816.F32 R96, R4, R28, R184 ;  /* 0x0000001c0460723c */ /* 0x000fe200000018b8 */
[----:B------:R1:W2:Y:S01]  /*6e10*/  MUFU.EX2 R166, R0 ;  /* 0x0000000000a67308 */ /* 0x0002a20000000800 */
[----:B------:R-:W-:Y:S01]  /*6e20*/  IMAD.MOV.U32 R172, RZ, RZ, R122 ;  /* 0x000000ffffac7224 */ /* 0x000fe200078e007a */
[----:B------:R-:W-:Y:S01]  /*6e30*/  MOV R173, R123 ;  /* 0x0000007b00ad7202 */ /* 0x000fe20000000f00 */
[----:B------:R-:W-:Y:S01]  /*6e40*/  IMAD.MOV.U32 R174, RZ, RZ, R117 ;  /* 0x000000ffffae7224 */ /* 0x000fe200078e0075 */
[----:B------:R-:W-:-:S03]  /*6e50*/  MOV R175, R118 ;  /* 0x0000007600af7202 */ /* 0x000fc60000000f00 */
[----:B------:R-:W-:Y:S01]  /*6e60*/  HMMA.16816.F32 R84, R4, R30, R188 ;  /* 0x0000001e0454723c */ /* 0x000fe200000018bc */
[----:B------:R-:W-:Y:S01]  /*6e70*/  IMAD.MOV.U32 R184, RZ, RZ, R142 ;  /* 0x000000ffffb87224 */ /* 0x000fe200078e008e */
[----:B------:R-:W-:Y:S01]  /*6e80*/  MOV R185, R143 ;  /* 0x0000008f00b97202 */ /* 0x000fe20000000f00 */
[----:B------:R-:W-:Y:S01]  /*6e90*/  IMAD.MOV.U32 R186, RZ, RZ, R136 ;  /* 0x000000ffffba7224 */ /* 0x000fe200078e0088 */
[----:B------:R-:W-:Y:S01]  /*6ea0*/  MOV R187, R137 ;  /* 0x0000008900bb7202 */ /* 0x000fe20000000f00 */
[----:B------:R-:W-:Y:S01]  /*6eb0*/  IMAD.MOV.U32 R142, RZ, RZ, R78 ;  /* 0x000000ffff8e7224 */ /* 0x000fe200078e004e */
[----:B------:R-:W-:Y:S02]  /*6ec0*/  MOV R143, R77 ;  /* 0x0000004d008f7202 */ /* 0x000fe40000000f00 */
[----:B------:R-:W-:Y:S01]  /*6ed0*/  MOV R176, R215 ;  /* 0x000000d700b07202 */ /* 0x000fe20000000f00 */
[----:B-1----:R-:W-:Y:S01]  /*6ee0*/  FFMA.FTZ R0, R179, c[0x0][0x23c], -R2 ;  /* 0x00008f00b3007a23 */ /* 0x002fe20000010802 */
[----:B------:R-:W-:Y:S01]  /*6ef0*/  F2FP.PACK_AB R4, R119, R3 ;  /* 0x000000037704723e */ /* 0x000fe200000000ff */
[----:B------:R-:W-:Y:S01]  /*6f00*/  IMAD.MOV.U32 R120, RZ, RZ, R212 ;  /* 0x000000ffff787224 */ /* 0x000fe200078e00d4 */
[----:B--2---:R-:W-:Y:S01]  /*6f10*/  F2FP.PACK_AB R5, R166, R116 ;  /* 0x00000074a605723e */ /* 0x004fe200000000ff */
[----:B------:R1:W2:Y:S01]  /*6f20*/  MUFU.EX2 R20, R0 ;  /* 0x0000000000147308 */ /* 0x0002a20000000800 */
[----:B------:R-:W-:Y:S01]  /*6f30*/  F2FP.PACK_AB R6, R235, R10 ;  /* 0x0000000aeb06723e */ /* 0x000fe200000000ff */
[----:B------:R-:W-:Y:S01]  /*6f40*/  IMAD.MOV.U32 R122, RZ, RZ, R210 ;  /* 0x000000ffff7a7224 */ /* 0x000fe200078e00d2 */
[----:B------:R-:W-:Y:S01]  /*6f50*/  MOV R121, R211 ;  /* 0x000000d300797202 */ /* 0x000fe20000000f00 */
[----:B------:R-:W-:Y:S01]  /*6f60*/  IMAD.MOV.U32 R117, RZ, RZ, R208 ;  /* 0x000000ffff757224 */ /* 0x000fe200078e00d0 */
[----:B------:R-:W-:Y:S01]  /*6f70*/  MOV R123, R209 ;  /* 0x000000d1007b7202 */ /* 0x000fe20000000f00 */
[----:B------:R-:W-:Y:S04]  /*6f80*/  LDSM.16.MT88.4 R28, [R203+0x1b000] ;  /* 0x01b00000cb1c783b */ /* 0x000fe80000004200 */
[----:B------:R4:W5:Y:S01]  /*6f90*/  LDL.LU R216, [R1+0xb0] ;  /* 0x0000b00001d87983 */ /* 0x0009620000300800 */
[----:B------:R-:W-:-:S03]  /*6fa0*/  MOV R118, R207 ;  /* 0x000000cf00767202 */ /* 0x000fc60000000f00 */
[----:B------:R4:W5:Y:S01]  /*6fb0*/  LDL.LU R215, [R1+0xac] ;  /* 0x0000ac0001d77983 */ /* 0x0009620000300800 */
[----:B-1----:R-:W-:Y:S01]  /*6fc0*/  FFMA.FTZ R0, R177, c[0x0][0x23c], -R2 ;  /* 0x00008f00b1007a23 */ /* 0x002fe20000010802 */
[----:B--2---:R-:W-:Y:S02]  /*6fd0*/  MOV R247, R20 ;  /* 0x0000001400f77202 */ /* 0x004fe40000000f00 */
[----:B------:R4:W5:Y:S01]  /*6fe0*/  LDL.LU R214, [R1+0xa8] ;  /* 0x0000a80001d67983 */ /* 0x0009620000300800 */
[----:B------:R-:W1:Y:S03]  /*6ff0*/  MUFU.EX2 R11, R0 ;  /* 0x00000000000b7308 */ /* 0x000e660000000800 */
[----:B------:R-:W2:Y:S04]  /*7000*/  LDSM.16.MT88.4 R20, [R203+0x19000] ;  /* 0x01900000cb14783b */ /* 0x000ea80000004200 */
[----:B------:R4:W5:Y:S04]  /*7010*/  LDL.LU R213, [R1+0xa4] ;  /* 0x0000a40001d57983 */ /* 0x0009680000300800 */
[----:B------:R4:W5:Y:S04]  /*7020*/  LDL.LU R212, [R1+0xa0] ;  /* 0x0000a00001d47983 */ /* 0x0009680000300800 */
[----:B------:R4:W5:Y:S01]  /*7030*/  LDL.LU R211, [R1+0x9c] ;  /* 0x00009c0001d37983 */ /* 0x0009620000300800 */
[----:B-1----:R-:W-:-:S02]  /*7040*/  F2FP.PACK_AB R7, R11, R247 ;  /* 0x000000f70b07723e */ /* 0x002fc400000000ff */
[----:B------:R-:W-:Y:S01]  /*7050*/  MOV R0, R114 ;  /* 0x0000007200007202 */ /* 0x000fe20000000f00 */
[----:B------:R4:W5:Y:S04]  /*7060*/  LDL.LU R210, [R1+0x98] ;  /* 0x0000980001d27983 */ /* 0x0009680000300800 */
[C---:B---3--:R-:W-:Y:S08]  /*7070*/  HMMA.16816.F32 R136, R4.reuse, R16, R248 ;  /* 0x000000100488723c */ /* 0x048ff000000018f8 */
[C---:B------:R-:W-:Y:S01]  /*7080*/  HMMA.16816.F32 R76, R4.reuse, R18, R240 ;  /* 0x00000012044c723c */ /* 0x040fe200000018f0 */
[----:B------:R-:W1:Y:S07]  /*7090*/  LDSM.16.MT88.4 R16, [R201+0x1b000] ;  /* 0x01b00000c910783b */ /* 0x000e6e0000004200 */
[C---:B--2---:R-:W-:Y:S08]  /*70a0*/  HMMA.16816.F32 R188, R4.reuse, R20, R124 ;  /* 0x0000001404bc723c */ /* 0x044ff0000000187c */
[C---:B------:R-:W-:Y:S08]  /*70b0*/  HMMA.16816.F32 R236, R4.reuse, R22, R184 ;  /* 0x0000001604ec723c */ /* 0x040ff000000018b8 */
[C---:B------:R-:W-:Y:S08]  /*70c0*/  HMMA.16816.F32 R144, R4.reuse, R24, R196 ;  /* 0x000000180490723c */ /* 0x040ff000000018c4 */
[C---:B------:R-:W-:Y:S01]  /*70d0*/  HMMA.16816.F32 R100, R4.reuse, R26, R100 ;  /* 0x0000001a0464723c */ /* 0x040fe20000001864 */
[----:B------:R-:W2:Y:S07]  /*70e0*/  LDSM.16.MT88.4 R24, [R204+0x1b000] ;  /* 0x01b00000cc18783b */ /* 0x000eae0000004200 */
[C---:B------:R-:W-:Y:S01]  /*70f0*/  HMMA.16816.F32 R152, R4.reuse, R32, R152 ;  /* 0x000000200498723c */ /* 0x040fe20000001898 */
[----:B------:R-:W-:Y:S01]  /*7100*/  FFMA.FTZ R0, R0, c[0x0][0x23c], -R8 ;  /* 0x00008f0000007a23 */ /* 0x000fe20000010808 */
[----:B------:R4:W5:Y:S06]  /*7110*/  LDL.LU R209, [R1+0x94] ;  /* 0x0000940001d17983 */ /* 0x00096c0000300800 */
[C---:B-1----:R-:W-:Y:S01]  /*7120*/  HMMA.16816.F32 R20, R4.reuse, R16, R192 ;  /* 0x000000100414723c */ /* 0x042fe200000018c0 */
[----:B------:R-:W-:Y:S01]  /*7130*/  MOV R186, R112 ;  /* 0x0000007000ba7202 */ /* 0x000fe20000000f00 */
[----:B------:R-:W-:Y:S01]  /*7140*/  IMAD.MOV.U32 R187, RZ, RZ, R113 ;  /* 0x000000ffffbb7224 */ /* 0x000fe200078e0071 */
[----:B------:R-:W-:Y:S01]  /*7150*/  MOV R164, R189 ;  /* 0x000000bd00a47202 */ /* 0x000fe20000000f00 */
[----:B------:R-:W-:Y:S01]  /*7160*/  IMAD.MOV.U32 R165, RZ, RZ, R188 ;  /* 0x000000ffffa57224 */ /* 0x000fe200078e00bc */
[----:B------:R-:W-:Y:S01]  /*7170*/  MOV R126, R191 ;  /* 0x000000bf007e7202 */ /* 0x000fe20000000f00 */
[----:B------:R-:W-:Y:S01]  /*7180*/  IMAD.MOV.U32 R127, RZ, RZ, R190 ;  /* 0x000000ffff7f7224 */ /* 0x000fe200078e00be */
[----:B------:R4:W5:Y:S01]  /*7190*/  LDL.LU R208, [R1+0x90] ;  /* 0x0000900001d07983 */ /* 0x0009620000300800 */
[C---:B------:R-:W-:Y:S03]  /*71a0*/  HMMA.16816.F32 R196, R4.reuse, R18, R180 ;  /* 0x0000001204c4723c */ /* 0x040fe600000018b4 */
[----:B------:R-:W1:Y:S04]  /*71b0*/  LDSM.16.MT88.4 R16, [R202+0x1d000] ;  /* 0x01d00000ca10783b */ /* 0x000e680000004200 */
[----:B------:R4:W5:Y:S01]  /*71c0*/  LDL.LU R207, [R1+0x8c] ;  /* 0x00008c0001cf7983 */ /* 0x0009620000300800 */
[----:B------:R-:W-:Y:S07]  /*71d0*/  HMMA.16816.F32 R32, R4, R34, R172 ;  /* 0x000000220420723c */ /* 0x000fee00000018ac */
        /* <DEDUP_REMOVED lines=13> */
[----:B------:R-:W-:-:S02]  /*72b0*/  MOV R117, R23 ;  /* 0x0000001700757202 */ /* 0x000fc40000000f00 */
[----:B------:R-:W3:Y:S01]  /*72c0*/  LDSM.16.MT88.4 R20, [R201+0x1d000] ;  /* 0x01d00000c914783b */ /* 0x000ee20000004200 */
[----:B------:R-:W-:Y:S01]  /*72d0*/  IMAD.MOV.U32 R243, RZ, RZ, R176 ;  /* 0x000000fffff37224 */ /* 0x000fe200078e00b0 */
[----:B------:R-:W-:Y:S01]  /*72e0*/  MOV R244, R178 ;  /* 0x000000b200f47202 */ /* 0x000fe20000000f00 */
[C---:B------:R-:W-:Y:S08]  /*72f0*/  HMMA.16816.F32 R192, R4.reuse, R14, R156 ;  /* 0x0000000e04c0723c */ /* 0x040ff0000000189c */
        /* <DEDUP_REMOVED lines=9> */
[----:B--2---:R-:W-:Y:S01]  /*7390*/  HMMA.16816.F32 R172, R4, R24, R160 ;  /* 0x0000001804ac723c */ /* 0x004fe200000018a0 */
[----:B------:R-:W-:Y:S01]  /*73a0*/  IMAD.MOV.U32 R156, RZ, RZ, R185 ;  /* 0x000000ffff9c7224 */ /* 0x000fe200078e00b9 */
[----:B------:R-:W-:Y:S01]  /*73b0*/  MOV R157, R186 ;  /* 0x000000ba009d7202 */ /* 0x000fe20000000f00 */
[----:B------:R-:W-:-:S04]  /*73c0*/  IMAD.MOV.U32 R158, RZ, RZ, R187 ;  /* 0x000000ffff9e7224 */ /* 0x000fc800078e00bb */
[----:B------:R-:W-:Y:S01]  /*73d0*/  IMAD.MOV.U32 R160, RZ, RZ, R245 ;  /* 0x000000ffffa07224 */ /* 0x000fe200078e00f5 */
[C---:B------:R-:W-:Y:S01]  /*73e0*/  HMMA.16816.F32 R120, R4.reuse, R26, R148 ;  /* 0x0000001a0478723c */ /* 0x040fe20000001894 */
[----:B------:R-:W-:Y:S01]  /*73f0*/  MOV R161, R246 ;  /* 0x000000f600a17202 */ /* 0x000fe20000000f00 */
[----:B------:R-:W-:Y:S01]  /*7400*/  IMAD.MOV.U32 R162, RZ, RZ, R247 ;  /* 0x000000ffffa27224 */ /* 0x000fe200078e00f7 */
[----:B------:R-:W-:Y:S01]  /*7410*/  MOV R163, R184 ;  /* 0x000000b800a37202 */ /* 0x000fe20000000f00 */
[----:B------:R-:W-:Y:S03]  /*7420*/  LDSM.16.MT88.4 R24, [R203+0x1d000] ;  /* 0x01d00000cb18783b */ /* 0x000fe60000004200 */
[----:B------:R-:W-:Y:S01]  /*7430*/  MOV R151, R244 ;  /* 0x000000f400977202 */ /* 0x000fe20000000f00 */
[C---:B-1----:R-:W-:Y:S08]  /*7440*/  HMMA.16816.F32 R184, R4.reuse, R18, R60 ;  /* 0x0000001204b8723c */ /* 0x042ff0000000183c */
[----:B------:R-:W-:Y:S01]  /*7450*/  HMMA.16816.F32 R244, R4, R16, R72 ;  /* 0x0000001004f4723c */ /* 0x000fe20000001848 */
[----:B------:R-:W1:Y:S01]  /*7460*/  LDSM.16.MT88.4 R16, [R202+0x1f000] ;  /* 0x01f00000ca10783b */ /* 0x000e620000004200 */
[----:B------:R-:W-:-:S06]  /*7470*/  IMAD.MOV.U32 R149, RZ, RZ, R115 ;  /* 0x000000ffff957224 */ /* 0x000fcc00078e0073 */
[----:B---3--:R-:W-:Y:S01]  /*7480*/  HMMA.16816.F32 R88, R4, R22, R88 ;  /* 0x000000160458723c */ /* 0x008fe20000001858 */
[----:B------:R-:W-:Y:S01]  /*7490*/  MOV R159, R242 ;  /* 0x000000f2009f7202 */ /* 0x000fe20000000f00 */
[----:B------:R-:W-:-:S06]  /*74a0*/  IMAD.MOV.U32 R150, RZ, RZ, R243 ;  /* 0x000000ffff967224 */ /* 0x000fcc00078e00f3 */
[C---:B------:R-:W-:Y:S01]  /*74b0*/  HMMA.16816.F32 R240, R4.reuse, R12, R44 ;  /* 0x0000000c04f0723c */ /* 0x040fe2000000182c */
[----:B------:R2:W-:Y:S07]  /*74c0*/  MUFU.EX2 R44, R0 ;  /* 0x00000000002c7308 */ /* 0x0005ee0000000800 */
[----:B------:R-:W-:Y:S01]  /*74d0*/  HMMA.16816.F32 R112, R4, R28, R128 ;  /* 0x0000001c0470723c */ /* 0x000fe20000001880 */
[----:B--2---:R-:W-:-:S07]  /*74e0*/  FFMA.FTZ R0, R149, c[0x0][0x23c], -R8 ;  /* 0x00008f0095007a23 */ /* 0x004fce0000010808 */
[C---:B------:R-:W-:Y:S01]  /*74f0*/  HMMA.16816.F32 R188, R4.reuse, R30, R108 ;  /* 0x0000001e04bc723c */ /* 0x040fe2000000186c */
[----:B------:R-:W2:Y:S01]  /*7500*/  LDSM.16.MT88.4 R28, [R201+0x1f000] ;  /* 0x01f00000c91c783b */ /* 0x000ea20000004200 */
[----:B------:R3:W1:Y:S06]  /*7510*/  MUFU.EX2 R45, R0 ;  /* 0x00000000002d7308 */ /* 0x00066c0000000800 */
[----:B------:R-:W-:Y:S01]  /*7520*/  HMMA.16816.F32 R180, R4, R14, R56 ;  /* 0x0000000e04b4723c */ /* 0x000fe20000001838 */
[----:B------:R-:W1:Y:S01]  /*7530*/  LDSM.16.MT88.4 R12, [R204+0x1f000] ;  /* 0x01f00000cc0c783b */ /* 0x000e620000004200 */
[----:B------:R-:W-:Y:S01]  /*7540*/  MOV R75, R151 ;  /* 0x00000097004b7202 */ /* 0x000fe20000000f00 */
[----:B------:R-:W-:-:S02]  /*7550*/  IMAD.MOV.U32 R130, RZ, RZ, R90 ;  /* 0x000000ffff827224 */ /* 0x000fc400078e005a */
[----:B---3--:R-:W-:-:S03]  /*7560*/  FFMA.FTZ R0, R252, c[0x0][0x23c], -R8 ;  /* 0x00008f00fc007a23 */ /* 0x008fc60000010808 */
[----:B------:R-:W-:Y:S01]  /*7570*/  HMMA.16816.F32 R248, R4, R20, R104 ;  /* 0x0000001404f8723c */ /* 0x000fe20000001868 */
[----:B------:R-:W-:Y:S01]  /*7580*/  MOV R131, R89 ;  /* 0x0000005900837202 */ /* 0x000fe20000000f00 */
[----:B------:R-:W-:Y:S01]  /*7590*/  IMAD.MOV.U32 R128, RZ, RZ, R88 ;  /* 0x000000ffff807224 */ /* 0x000fe200078e0058 */
[----:B------:R3:W-:Y:S01]  /*75a0*/  MUFU.EX2 R252, R0 ;  /* 0x0000000000fc7308 */ /* 0x0007e20000000800 */
[----:B------:R-:W-:Y:S01]  /*75b0*/  MOV R129, R91 ;  /* 0x0000005b00817202 */ /* 0x000fe20000000f00 */
[----:B------:R-:W-:Y:S02]  /*75c0*/  LDSM.16.MT88.4 R56, [R204+0x1b800] ;  /* 0x01b80000cc38783b */ /* 0x000fe40000004200 */
[----:B------:R-:W-:Y:S01]  /*75d0*/  IMAD.MOV.U32 R105, RZ, RZ, R160 ;  /* 0x000000ffff697224 */ /* 0x000fe200078e00a0 */
[----:B------:R-:W-:Y:S01]  /*75e0*/  MOV R104, R161 ;  /* 0x000000a100687202 */ /* 0x000fe20000000f00 */
[----:B------:R-:W-:Y:S01]  /*75f0*/  IMAD.MOV.U32 R160, RZ, RZ, R167 ;  /* 0x000000ffffa07224 */ /* 0x000fe200078e00a7 */
[----:B------:R-:W-:Y:S01]  /*7600*/  MOV R161, R235 ;  /* 0x000000eb00a17202 */ /* 0x000fe20000000f00 */
[----:B------:R-:W-:Y:S01]  /*7610*/  IMAD.MOV.U32 R167, RZ, RZ, R143 ;  /* 0x000000ffffa77224 */ /* 0x000fe200078e008f */
[----:B------:R-:W-:Y:S01]  /*7620*/  MOV R90, R163 ;  /* 0x000000a3005a7202 */ /* 0x000fe20000000f00 */
[----:B------:R-:W-:-:S02]  /*7630*/  IMAD.MOV.U32 R91, RZ, RZ, R162 ;  /* 0x000000ffff5b7224 */ /* 0x000fc400078e00a2 */
[----:B---3--:R-:W-:Y:S02]  /*7640*/  FFMA.FTZ R0, R150, c[0x0][0x23c], -R8 ;  /* 0x00008f0096007a23 */ /* 0x008fe40000010808 */
[----:B------:R-:W3:Y:S01]  /*7650*/  LDSM.16.MT88.4 R148, [R202+0x19800] ;  /* 0x01980000ca94783b */ /* 0x000ee20000004200 */
[----:B------:R-:W-:Y:S01]  /*7660*/  IMAD.MOV.U32 R89, RZ, RZ, R156 ;  /* 0x000000ffff597224 */ /* 0x000fe200078e009c */
[----:B------:R2:W-:Y:S01]  /*7670*/  MUFU.EX2 R235, R0 ;  /* 0x0000000000eb7308 */ /* 0x0005e20000000800 */
[----:B------:R-:W-:Y:S01]  /*7680*/  IMAD.MOV.U32 R162, RZ, RZ, R11 ;  /* 0x000000ffffa27224 */ /* 0x000fe200078e000b */
[----:B------:R-:W-:Y:S01]  /*7690*/  MOV R163, R10 ;  /* 0x0000000a00a37202 */ /* 0x000fe20000000f00 */
[----:B------:R-:W-:Y:S01]  /*76a0*/  IMAD.MOV.U32 R156, RZ, RZ, R9 ;  /* 0x000000ffff9c7224 */ /* 0x000fe200078e0009 */
[----:B------:R-:W-:Y:S01]  /*76b0*/  MOV R88, R157 ;  /* 0x0000009d00587202 */ /* 0x000fe20000000f00 */
[----:B------:R-:W-:Y:S01]  /*76c0*/  IMAD.MOV.U32 R106, RZ, RZ, R158 ;  /* 0x000000ffff6a7224 */ /* 0x000fe200078e009e */
[----:B------:R-:W-:Y:S01]  /*76d0*/  MOV R107, R159 ;  /* 0x0000009f006b7202 */ /* 0x000fe20000000f00 */
[----:B------:R-:W3:Y:S01]  /*76e0*/  LDSM.16.MT88.4 R8, [R203+0x1f000] ;  /* 0x01f00000cb08783b */ /* 0x000ee20000004200 */
[----:B-1----:R-:W-:Y:S01]  /*76f0*/  HMMA.16816.F32 R108, R4, R16, R80 ;  /* 0x00000010046c723c */ /* 0x002fe20000001850 */
[----:B------:R-:W-:Y:S01]  /*7700*/  IMAD.MOV.U32 R73, RZ, RZ, R160 ;  /* 0x000000ffff497224 */ /* 0x000fe200078e00a0 */
[----:B------:R-:W-:Y:S01]  /*7710*/  MOV R72, R161 ;  /* 0x000000a100487202 */ /* 0x000fe20000000f00 */
[----:B------:R-:W-:Y:S01]  /*7720*/  IMAD.MOV.U32 R158, RZ, RZ, R141 ;  /* 0x000000ffff9e7224 */ /* 0x000fe200078e008d */
[----:B------:R-:W-:Y:S01]  /*7730*/  MOV R157, R140 ;  /* 0x0000008c009d7202 */ /* 0x000fe20000000f00 */
[----:B------:R-:W-:-:S02]  /*7740*/  IMAD.MOV.U32 R160, RZ, RZ, R165 ;  /* 0x000000ffffa07224 */ /* 0x000fc400078e00a5 */
[----:B--2---:R-:W-:Y:S01]  /*7750*/  FFMA.FTZ R0, R234, c[0x0][0x23c], -R2 ;  /* 0x00008f00ea007a23 */ /* 0x004fe20000010802 */
[----:B------:R-:W-:Y:S01]  /*7760*/  MOV R159, R142 ;  /* 0x0000008e009f7202 */ /* 0x000fe20000000f00 */
[----:B------:R-:W-:Y:S01]  /*7770*/  IMAD.MOV.U32 R81, RZ, RZ, R166 ;  /* 0x000000ffff517224 */ /* 0x000fe200078e00a6 */
[----:B------:R-:W-:Y:S01]  /*7780*/  MOV R80, R167 ;  /* 0x000000a700507202 */ /* 0x000fe20000000f00 */
[----:B------:R1:W-:Y:S01]  /*7790*/  MUFU.EX2 R234, R0 ;  /* 0x0000000000ea7308 */ /* 0x0003e20000000800 */
[----:B------:R-:W-:Y:S01]  /*77a0*/  MOV R161, R164 ;  /* 0x000000a400a17202 */ /* 0x000fe20000000f00 */
[----:B------:R-:W-:Y:S01]  /*77b0*/  LDSM.16.MT88.4 R140, [R201+0x19800] ;  /* 0x01980000c98c783b */ /* 0x000fe20000004200 */
[----:B------:R-:W-:-:S03]  /*77c0*/  MOV R83, R45 ;  /* 0x0000002d00537202 */ /* 0x000fc60000000f00 */
[----:B------:R-:W2:Y:S01]  /*77d0*/  LDSM.16.MT88.4 R164, [R203+0x19800] ;  /* 0x01980000cba4783b */ /* 0x000ea20000004200 */
[----:B------:R-:W-:Y:S01]  /*77e0*/  MOV R74, R107 ;  /* 0x0000006b004a7202 */ /* 0x000fe20000000f00 */
[----:B------:R-:W-:Y:S01]  /*77f0*/  IMAD.MOV.U32 R107, RZ, RZ, R156 ;  /* 0x000000ffff6b7224 */ /* 0x000fe200078e009c */
[----:B------:R-:W-:Y:S01]  /*7800*/  MOV R46, R157 ;  /* 0x0000009d002e7202 */ /* 0x000fe20000000f00 */
[----:B------:R-:W-:Y:S01]  /*7810*/  IMAD.MOV.U32 R45, RZ, RZ, R158 ;  /* 0x000000ffff2d7224 */ /* 0x000fe200078e009e */
[----:B------:R-:W-:Y:S02]  /*7820*/  MOV R82, R159 ;  /* 0x0000009f00527202 */ /* 0x000fe40000000f00 */
[----:B------:R-:W2:Y:S01]  /*7830*/  LDSM.16.MT88.4 R156, [R204+0x19800] ;  /* 0x01980000cc9c783b */ /* 0x000ea20000004200 */
[--C-:B-1----:R-:W-:Y:S01]  /*7840*/  FFMA.FTZ R0, R135, c[0x0][0x23c], -R2.reuse ;  /* 0x00008f0087007a23 */ /* 0x102fe20000010802 */
[C---:B------:R-:W-:Y:S02]  /*7850*/  HMMA.16816.F32 R168, R4.reuse, R24, R48 ;  /* 0x0000001804a8723c */ /* 0x040fe40000001830 */
[----:B------:R-:W1:Y:S01]  /*7860*/  LDSM.16.MT88.4 R48, [R202+0x1b800] ;  /* 0x01b80000ca30783b */ /* 0x000e620000004200 */
[----:B------:R3:W1:Y:S05]  /*7870*/  MUFU.EX2 R135, R0 ;  /* 0x0000000000877308 */ /* 0x00066a0000000800 */
[----:B------:R-:W-:Y:S07]  /*7880*/  HMMA.16816.F32 R16, R4, R18, R92 ;  /* 0x000000120410723c */ /* 0x000fee000000185c */
[----:B------:R-:W-:Y:S01]  /*7890*/  MOV R93, R3 ;  /* 0x00000003005d7202 */ /* 0x000fe20000000f00 */
[----:B---3--:R-:W-:-:S02]  /*78a0*/  FFMA.FTZ R0, R134, c[0x0][0x23c], -R2 ;  /* 0x00008f0086007a23 */ /* 0x008fc40000010802 */
[----:B------:R-:W-:Y:S02]  /*78b0*/  FFMA.FTZ R2, R75, c[0x0][0x23c], -R2 ;  /* 0x00008f004b027a23 */ /* 0x000fe40000010802 */
[----:B------:R3:W-:Y:S08]  /*78c0*/  MUFU.EX2 R134, R0 ;  /* 0x0000000000867308 */ /* 0x0007f00000000800 */
[----:B------:R-:W2:Y:S01]  /*78d0*/  MUFU.EX2 R3, R2 ;  /* 0x0000000200037308 */ /* 0x000ea20000000800 */
[----:B------:R-:W-:Y:S01]  /*78e0*/  HMMA.16816.F32 R24, R4, R26, R40 ;  /* 0x0000001a0418723c */ /* 0x000fe20000001828 */
[----:B------:R-:W4:Y:S01]  /*78f0*/  LDSM.16.MT88.4 R40, [R201+0x1b800] ;  /* 0x01b80000c928783b */ /* 0x000f220000004200 */
[----:B------:R-:W-:Y:S01]  /*7900*/  IMAD.MOV.U32 R75, RZ, RZ, R106 ;  /* 0x000000ffff4b7224 */ /* 0x000fe200078e006a */
[----:B------:R-:W-:Y:S01]  /*7910*/  MOV R60, R131 ;  /* 0x00000083003c7202 */ /* 0x000fe20000000f00 */
[----:B------:R-:W-:Y:S01]  /*7920*/  IMAD.MOV.U32 R61, RZ, RZ, R130 ;  /* 0x000000ffff3d7224 */ /* 0x000fe200078e0082 */
[----:B------:R-:W-:Y:S01]  /*7930*/  MOV R62, R129 ;  /* 0x00000081003e7202 */ /* 0x000fe20000000f00 */
[----:B------:R-:W-:-:S02]  /*7940*/  IMAD.MOV.U32 R47, RZ, RZ, R128 ;  /* 0x000000ffff2f7224 */ /* 0x000fc400078e0080 */
[----:B---3--:R-:W-:Y:S01]  /*7950*/  IMAD.MOV.U32 R0, RZ, RZ, R206 ;  /* 0x000000ffff007224 */ /* 0x008fe200078e00ce */
[C---:B------:R-:W-:Y:S01]  /*7960*/  HMMA.16816.F32 R20, R4.reuse, R28, R36 ;  /* 0x0000001c0414723c */ /* 0x040fe20000001824 */
[----:B------:R-:W-:Y:S01]  /*7970*/  MOV R95, R119 ;  /* 0x00000077005f7202 */ /* 0x000fe20000000f00 */
[----:B------:R-:W-:Y:S01]  /*7980*/  IMAD.MOV.U32 R94, RZ, RZ, R116 ;  /* 0x000000ffff5e7224 */ /* 0x000fe200078e0074 */
[----:B------:R-:W-:Y:S01]  /*7990*/  F2FP.PACK_AB R128, R83, R44 ;  /* 0x0000002c5380723e */ /* 0x000fe200000000ff */
[----:B------:R-:W-:Y:S01]  /*79a0*/  IMAD.MOV.U32 R92, RZ, RZ, R0 ;  /* 0x000000ffff5c7224 */ /* 0x000fe200078e0000 */
[----:B-1----:R-:W-:Y:S01]  /*79b0*/  F2FP.PACK_AB R129, R135, R234 ;  /* 0x000000ea8781723e */ /* 0x002fe200000000ff */
[----:B------:R-:W-:Y:S01]  /*79c0*/  IMAD.MOV.U32 R63, RZ, RZ, R162 ;  /* 0x000000ffff3f7224 */ /* 0x000fe200078e00a2 */
[----:B------:R-:W-:Y:S01]  /*79d0*/  MOV R39, R117 ;  /* 0x0000007500277202 */ /* 0x000fe20000000f00 */
[----:B------:R-:W-:Y:S01]  /*79e0*/  IMAD.MOV.U32 R38, RZ, RZ, R118 ;  /* 0x000000ffff267224 */ /* 0x000fe200078e0076 */
[----:B------:R-:W-:Y:S01]  /*79f0*/  F2FP.PACK_AB R130, R235, R252 ;  /* 0x000000fceb82723e */ /* 0x000fe200000000ff */
[----:B------:R-:W-:Y:S01]  /*7a00*/  HMMA.16816.F32 R116, R4, R12, R96 ;  /* 0x0000000c0474723c */ /* 0x000fe20000001860 */
[----:B--2---:R-:W-:Y:S01]  /*7a10*/  F2FP.PACK_AB R131, R3, R134 ;  /* 0x000000860383723e */ /* 0x004fe200000000ff */
[----:B------:R-:W-:Y:S01]  /*7a20*/  IMAD.MOV.U32 R0, RZ, RZ, R47 ;  /* 0x000000ffff007224 */ /* 0x000fe200078e002f */
[----:B------:R-:W-:Y:S01]  /*7a30*/  MOV R2, R46 ;  /* 0x0000002e00027202 */ /* 0x000fe20000000f00 */
[----:B------:R-:W-:Y:S01]  /*7a40*/  IMAD.MOV.U32 R47, RZ, RZ, R73 ;  /* 0x000000ffff2f7224 */ /* 0x000fe200078e0049 */
[----:B------:R-:W-:Y:S01]  /*7a50*/  MOV R46, R72 ;  /* 0x00000048002e7202 */ /* 0x000fe20000000f00 */
        /* <DEDUP_REMOVED lines=8> */
[----:B------:R-:W2:Y:S01]  /*7ae0*/  LDSM.16.MT88.4 R72, [R201+0x1d800] ;  /* 0x01d80000c948783b */ /* 0x000ea20000004200 */
        /* <DEDUP_REMOVED lines=8> */
[----:B------:R-:W-:Y:S02]  /*7b70*/  IMAD.MOV.U32 R36, RZ, RZ, R125 ;  /* 0x000000ffff247224 */ /* 0x000fe400078e007d */
[----:B------:R-:W-:Y:S01]  /*7b80*/  HMMA.16816.F32 R148, R128, R150, R100 ;  /* 0x000000968094723c */ /* 0x000fe20000001864 */
[----:B------:R-:W-:Y:S01]  /*7b90*/  IMAD.MOV.U32 R45, RZ, RZ, R63 ;  /* 0x000000ffff2d7224 */ /* 0x000fe200078e003f */
[----:B------:R-:W-:Y:S01]  /*7ba0*/  MOV R88, R90 ;  /* 0x0000005a00587202 */ /* 0x000fe20000000f00 */
[----:B------:R-:W-:-:S04]  /*7bb0*/  IMAD.MOV.U32 R63, RZ, RZ, R89 ;  /* 0x000000ffff3f7224 */ /* 0x000fc800078e0059 */
[----:B------:R-:W-:Y:S01]  /*7bc0*/  IMAD.MOV.U32 R100, RZ, RZ, R61 ;  /* 0x000000ffff647224 */ /* 0x000fe200078e003d */
[----:B------:R-:W-:Y:S01]  /*7bd0*/  HMMA.16816.F32 R124, R4, R8, R68 ;  /* 0x00000008047c723c */ /* 0x000fe20000001844 */
[----:B------:R-:W-:Y:S01]  /*7be0*/  MOV R101, R62 ;  /* 0x0000003e00657202 */ /* 0x000fe20000000f00 */
[----:B------:R-:W-:Y:S01]  /*7bf0*/  IMAD.MOV.U32 R89, RZ, RZ, R91 ;  /* 0x000000ffff597224 */ /* 0x000fe200078e005b */
[----:B------:R-:W-:Y:S01]  /*7c00*/  MOV R90, R104 ;  /* 0x00000068005a7202 */ /* 0x000fe20000000f00 */
[----:B------:R-:W-:Y:S01]  /*7c10*/  IMAD.MOV.U32 R91, RZ, RZ, R105 ;  /* 0x000000ffff5b7224 */ /* 0x000fe200078e0069 */
[----:B------:R-:W-:-:S03]  /*7c20*/  MOV R103, R88 ;  /* 0x0000005800677202 */ /* 0x000fc60000000f00 */
[----:B------:R-:W-:Y:S01]  /*7c30*/  HMMA.16816.F32 R28, R4, R30, R64 ;  /* 0x0000001e041c723c */ /* 0x000fe20000001840 */
[----:B------:R-:W3:Y:S01]  /*7c40*/  LDSM.16.MT88.4 R64, [R203+0x1b800] ;  /* 0x01b80000cb40783b */ /* 0x000ee20000004200 */
[----:B------:R-:W-:Y:S01]  /*7c50*/  IMAD.MOV.U32 R102, RZ, RZ, R63 ;  /* 0x000000ffff667224 */ /* 0x000fe200078e003f */
[----:B------:R-:W-:-:S05]  /*7c60*/  MOV R104, R205 ;  /* 0x000000cd00687202 */ /* 0x000fca0000000f00 */
[C---:B------:R-:W-:Y:S01]  /*7c70*/  HMMA.16816.F32 R12, R4.reuse, R14, R84 ;  /* 0x0000000e040c723c */ /* 0x040fe20000001854 */
[----:B------:R-:W-:Y:S01]  /*7c80*/  IMAD.MOV.U32 R105, RZ, RZ, R200 ;  /* 0x000000ffff697224 */ /* 0x000fe200078e00c8 */
[----:B------:R1:W5:Y:S04]  /*7c90*/  LDL.LU R205, [R1+0x84] ;  /* 0x0000840001cd7983 */ /* 0x0003680000300800 */
[----:B------:R1:W5:Y:S02]  /*7ca0*/  LDL.LU R200, [R1+0x80] ;  /* 0x0000800001c87983 */ /* 0x0003640000300800 */
[----:B------:R-:W-:Y:S07]  /*7cb0*/  HMMA.16816.F32 R8, R4, R10, R52 ;  /* 0x0000000a0408723c */ /* 0x000fee0000001834 */
[----:B------:R-:W-:Y:S01]  /*7cc0*/  MOV R7, R2 ;  /* 0x0000000200077202 */ /* 0x000fe20000000f00 */
[----:B------:R-:W-:Y:S01]  /*7cd0*/  HMMA.16816.F32 R160, R128, R164, R160 ;  /* 0x000000a480a0723c */ /* 0x000fe200000018a0 */
[----:B------:R-:W-:-:S07]  /*7ce0*/  MOV R2, R60 ;  /* 0x0000003c00027202 */ /* 0x000fce0000000f00 */
[C---:B------:R-:W-:Y:S07]  /*7cf0*/  HMMA.16816.F32 R52, R128.reuse, R56, R172 ;  /* 0x000000388034723c */ /* 0x040fee00000018ac */
[----:B------:R-:W-:Y:S01]  /*7d00*/  MOV R172, R100 ;  /* 0x0000006400ac7202 */ /* 0x000fe20000000f00 */
[----:B------:R-:W-:Y:S01]  /*7d10*/  HMMA.16816.F32 R164, R128, R166, R236 ;  /* 0x000000a680a4723c */ /* 0x000fe200000018ec */
[----:B------:R-:W-:Y:S01]  /*7d20*/  MOV R173, R101 ;  /* 0x0000006500ad7202 */ /* 0x000fe20000000f00 */
[----:B------:R-:W-:Y:S01]  /*7d30*/  IMAD.MOV.U32 R174, RZ, RZ, R102 ;  /* 0x000000ffffae7224 */ /* 0x000fe200078e0066 */
[----:B------:R-:W-:-:S04]  /*7d40*/  MOV R175, R103 ;  /* 0x0000006700af7202 */ /* 0x000fc80000000f00 */
[----:B------:R-:W-:Y:S01]  /*7d50*/  IMAD.MOV.U32 R236, RZ, RZ, R0 ;  /* 0x000000ffffec7224 */ /* 0x000fe200078e0000 */
[----:B------:R-:W-:Y:S01]  /*7d60*/  HMMA.16816.F32 R136, R128, R140, R136 ;  /* 0x0000008c8088723c */ /* 0x000fe20000001888 */
[----:B------:R-:W-:Y:S02]  /*7d70*/  IMAD.MOV.U32 R0, RZ, RZ, R47 ;  /* 0x000000ffff007224 */ /* 0x000fe400078e002f */
[----:B------:R-:W-:Y:S02]  /*7d80*/  FADD.FTZ R2, R2, R172 ;  /* 0x000000ac02027221 */ /* 0x000fe40000010000 */
[----:B------:R-:W-:-:S03]  /*7d90*/  FADD.FTZ R0, R0, R173 ;  /* 0x000000ad00007221 */ /* 0x000fc60000010000 */
[----:B------:R-:W-:Y:S01]  /*7da0*/  HMMA.16816.F32 R140, R128, R142, R76 ;  /* 0x0000008e808c723c */ /* 0x000fe2000000184c */
[----:B------:R-:W-:Y:S01]  /*7db0*/  MOV R4, R105 ;  /* 0x0000006900047202 */ /* 0x000fe20000000f00 */
[----:B------:R-:W-:-:S05]  /*7dc0*/  FADD.FTZ R2, R174, R2 ;  /* 0x00000002ae027221 */ /* 0x000fca0000010000 */
[----:B------:R-:W-:Y:S01]  /*7dd0*/  MOV R77, R90 ;  /* 0x0000005a004d7202 */ /* 0x000fe20000000f00 */
[----:B------:R-:W-:Y:S01]  /*7de0*/  HMMA.16816.F32 R152, R128, R156, R152 ;  /* 0x0000009c8098723c */ /* 0x000fe20000001898 */
[----:B------:R-:W-:Y:S01]  /*7df0*/  MOV R78, R91 ;  /* 0x0000005b004e7202 */ /* 0x000fe20000000f00 */
[----:B------:R-:W-:-:S06]  /*7e00*/  IMAD.MOV.U32 R79, RZ, RZ, R104 ;  /* 0x000000ffff4f7224 */ /* 0x000fcc00078e0068 */
[----:B------:R-:W-:Y:S01]  /*7e10*/  HMMA.16816.F32 R156, R128, R158, R32 ;  /* 0x0000009e809c723c */ /* 0x000fe20000001820 */
[----:B------:R-:W-:-:S06]  /*7e20*/  FADD.FTZ R0, R175, R0 ;  /* 0x00000000af007221 */ /* 0x000fcc0000010000 */
[----:B------:R-:W-:Y:S01]  /*7e30*/  MOV R34, R44 ;  /* 0x0000002c00227202 */ /* 0x000fe20000000f00 */
[----:B------:R-:W-:Y:S01]  /*7e40*/  IMAD.MOV.U32 R33, RZ, RZ, R45 ;  /* 0x000000ffff217224 */ /* 0x000fe200078e002d */
[----:B------:R-:W-:Y:S02]  /*7e50*/  MOV R32, R46 ;  /* 0x0000002e00207202 */ /* 0x000fe40000000f00 */
[----:B------:R-:W-:Y:S01]  /*7e60*/  HMMA.16816.F32 R44, R128, R48, R176 ;  /* 0x00000030802c723c */ /* 0x000fe200000018b0 */
[----:B------:R-:W-:-:S07]  /*7e70*/  IMAD.MOV.U32 R6, RZ, RZ, R107 ;  /* 0x000000ffff067224 */ /* 0x000fce00078e006b */
[----:B------:R-:W-:Y:S01]  /*7e80*/  HMMA.16816.F32 R48, R128, R50, R192 ;  /* 0x000000328030723c */ /* 0x000fe200000018c0 */
[----:B------:R-:W-:-:S06]  /*7e90*/  IMAD.MOV.U32 R84, RZ, RZ, R99 ;  /* 0x000000ffff547224 */ /* 0x000fcc00078e0063 */
[----:B------:R-:W-:Y:S01]  /*7ea0*/  IMAD.MOV.U32 R192, RZ, RZ, R77 ;  /* 0x000000ffffc07224 */ /* 0x000fe200078e004d */
[----:B------:R-:W-:Y:S02]  /*7eb0*/  MOV R193, R78 ;  /* 0x0000004e00c17202 */ /* 0x000fe40000000f00 */
[----:B------:R-:W-:Y:S01]  /*7ec0*/  MOV R194, R79 ;  /* 0x0000004f00c27202 */ /* 0x000fe20000000f00 */
[----:B------:R-:W-:Y:S02]  /*7ed0*/  FADD.FTZ R2, R192, R2 ;  /* 0x00000002c0027221 */ /* 0x000fe40000010000 */
[----:B------:R-:W-:Y:S02]  /*7ee0*/  IMAD.MOV.U32 R195, RZ, RZ, R4 ;  /* 0x000000ffffc37224 */ /* 0x000fe400078e0004 */
[----:B------:R-:W-:Y:S01]  /*7ef0*/  FADD.FTZ R0, R193, R0 ;  /* 0x00000000c1007221 */ /* 0x000fe20000010000 */
[----:B------:R-:W-:Y:S01]  /*7f00*/  MOV R176, R6 ;  /* 0x0000000600b07202 */ /* 0x000fe20000000f00 */
[----:B------:R-:W-:Y:S01]  /*7f10*/  FADD.FTZ R2, R194, R2 ;  /* 0x00000002c2027221 */ /* 0x000fe20000010000 */
[----:B------:R-:W-:Y:S01]  /*7f20*/  MOV R85, R98 ;  /* 0x0000006200557202 */ /* 0x000fe20000000f00 */
[----:B------:R-:W-:-:S02]  /*7f30*/  IMAD.MOV.U32 R177, RZ, RZ, R7 ;  /* 0x000000ffffb17224 */ /* 0x000fc400078e0007 */
[----:B------:R-:W-:Y:S01]  /*7f40*/  FADD.FTZ R0, R195, R0 ;  /* 0x00000000c3007221 */ /* 0x000fe20000010000 */
[----:B------:R-:W-:Y:S01]  /*7f50*/  MOV R87, R96 ;  /* 0x0000006000577202 */ /* 0x000fe20000000f00 */
[----:B------:R-:W-:Y:S01]  /*7f60*/  FADD.FTZ R2, R176, R2 ;  /* 0x00000002b0027221 */ /* 0x000fe20000010000 */
[----:B------:R-:W-:Y:S01]  /*7f70*/  MOV R178, R84 ;  /* 0x0000005400b27202 */ /* 0x000fe20000000f00 */
[----:B----4-:R-:W-:Y:S01]  /*7f80*/  HMMA.16816.F32 R36, R128, R40, R36 ;  /* 0x000000288024723c */ /* 0x010fe20000001824 */
[----:B------:R-:W-:Y:S01]  /*7f90*/  MOV R179, R85 ;  /* 0x0000005500b37202 */ /* 0x000fe20000000f00 */
[----:B------:R-:W-:Y:S01]  /*7fa0*/  FADD.FTZ R0, R177, R0 ;  /* 0x00000000b1007221 */ /* 0x000fe20000010000 */
[----:B------:R-:W-:Y:S01]  /*7fb0*/  MOV R237, R80 ;  /* 0x0000005000ed7202 */ /* 0x000fe20000000f00 */
[----:B------:R-:W-:Y:S01]  /*7fc0*/  IMAD.MOV.U32 R238, RZ, RZ, R81 ;  /* 0x000000ffffee7224 */ /* 0x000fe200078e0051 */
[----:B------:R-:W-:Y:S01]  /*7fd0*/  MOV R239, R82 ;  /* 0x0000005200ef7202 */ /* 0x000fe20000000f00 */
[----:B------:R-:W-:-:S02]  /*7fe0*/  FADD.FTZ R2, R178, R2 ;  /* 0x00000002b2027221 */ /* 0x000fc40000010000 */
[----:B------:R-:W-:Y:S01]  /*7ff0*/  HMMA.16816.F32 R40, R128, R42, R196 ;  /* 0x0000002a8028723c */ /* 0x000fe200000018c4 */
[----:B------:R-:W-:-:S06]  /*8000*/  FADD.FTZ R0, R179, R0 ;  /* 0x00000000b3007221 */ /* 0x000fcc0000010000 */
[----:B------:R-:W-:Y:S02]  /*8010*/  MOV R196, R87 ;  /* 0x0000005700c47202 */ /* 0x000fe40000000f00 */
[----:B------:R-:W-:Y:S01]  /*8020*/  MOV R197, R92 ;  /* 0x0000005c00c57202 */ /* 0x000fe20000000f00 */
[----:B------:R-:W-:Y:S01]  /*8030*/  IMAD.MOV.U32 R198, RZ, RZ, R93 ;  /* 0x000000ffffc67224 */ /* 0x000fe200078e005d */
[----:B------:R-:W-:Y:S01]  /*8040*/  MOV R199, R94 ;  /* 0x0000005e00c77202 */ /* 0x000fe20000000f00 */
[----:B------:R-:W-:Y:S01]  /*8050*/  FADD.FTZ R2, R196, R2 ;  /* 0x00000002c4027221 */ /* 0x000fe20000010000 */
[C---:B--2---:R-:W-:Y:S01]  /*8060*/  HMMA.16816.F32 R68, R128.reuse, R72, R248 ;  /* 0x000000488044723c */ /* 0x044fe200000018f8 */
[----:B------:R-:W-:Y:S02]  /*8070*/  IMAD.MOV.U32 R86, RZ, RZ, R97 ;  /* 0x000000ffff567224 */ /* 0x000fe400078e0061 */
[----:B------:R-:W-:Y:S01]  /*8080*/  FADD.FTZ R0, R197, R0 ;  /* 0x00000000c5007221 */ /* 0x000fe20000010000 */
[----:B------:R-:W-:Y:S01]  /*8090*/  MOV R5, R106 ;  /* 0x0000006a00057202 */ /* 0x000fe20000000f00 */
[----:B------:R-:W-:Y:S01]  /*80a0*/  IMAD.MOV.U32 R76, RZ, RZ, R89 ;  /* 0x000000ffff4c7224 */ /* 0x000fe200078e0059 */
[----:B------:R-:W-:Y:S02]  /*80b0*/  LDSM.16.MT88.4 R96, [R203+0x1d800] ;  /* 0x01d80000cb60783b */ /* 0x000fe40000004200 */
[----:B------:R-:W-:Y:S01]  /*80c0*/  HMMA.16816.F32 R72, R128, R74, R236 ;  /* 0x0000004a8048723c */ /* 0x000fe200000018ec */
[----:B------:R-:W-:Y:S01]  /*80d0*/  FADD.FTZ R2, R198, R2 ;  /* 0x00000002c6027221 */ /* 0x000fe20000010000 */
[----:B------:R-:W2:Y:S01]  /*80e0*/  LDSM.16.MT88.4 R88, [R204+0x1d800] ;  /* 0x01d80000cc58783b */ /* 0x000ea20000004200 */
[----:B------:R-:W-:-:S02]  /*80f0*/  FADD.FTZ R0, R199, R0 ;  /* 0x00000000c7007221 */ /* 0x000fc40000010000 */
[----:B------:R-:W-:Y:S01]  /*8100*/  IMAD.MOV.U32 R35, RZ, RZ, R83 ;  /* 0x000000ffff237224 */ /* 0x000fe200078e0053 */
[----:B------:R-:W-:Y:S01]  /*8110*/  LDSM.16.MT88.4 R104, [R201+0x1f800] ;  /* 0x01f80000c968783b */ /* 0x000fe20000004200 */
[----:B------:R-:W-:Y:S01]  /*8120*/  MOV R236, R95 ;  /* 0x0000005f00ec7202 */ /* 0x000fe20000000f00 */
[----:B------:R-:W-:Y:S01]  /*8130*/  IMAD.MOV.U32 R237, RZ, RZ, R86 ;  /* 0x000000ffffed7224 */ /* 0x000fe200078e0056 */
[----:B------:R-:W-:Y:S01]  /*8140*/  MOV R238, R5 ;  /* 0x0000000500ee7202 */ /* 0x000fe20000000f00 */
[C---:B------:R-:W-:Y:S01]  /*8150*/  HMMA.16816.F32 R56, R128.reuse, R58, R120 ;  /* 0x0000003a8038723c */ /* 0x040fe20000001878 */
[----:B------:R-:W-:Y:S01]  /*8160*/  MOV R239, R76 ;  /* 0x0000004c00ef7202 */ /* 0x000fe20000000f00 */
[----:B------:R-:W-:Y:S01]  /*8170*/  FADD.FTZ R2, R236, R2 ;  /* 0x00000002ec027221 */ /* 0x000fe20000010000 */
[----:B------:R-:W4:Y:S01]  /*8180*/  LDSM.16.MT88.4 R80, [R202+0x1d800] ;  /* 0x01d80000ca50783b */ /* 0x000f220000004200 */
[----:B------:R-:W-:Y:S02]  /*8190*/  FADD.FTZ R0, R237, R0 ;  /* 0x00000000ed007221 */ /* 0x000fe40000010000 */
[----:B------:R-:W-:Y:S01]  /*81a0*/  FADD.FTZ R2, R238, R2 ;  /* 0x00000002ee027221 */ /* 0x000fe20000010000 */
[----:B------:R-:W-:Y:S01]  /*81b0*/  LDSM.16.MT88.4 R120, [R204+0x1f800] ;  /* 0x01f80000cc78783b */ /* 0x000fe20000004200 */
[----:B---3--:R-:W-:Y:S01]  /*81c0*/  HMMA.16816.F32 R60, R128, R64, R112 ;  /* 0x00000040803c723c */ /* 0x008fe20000001870 */
[----:B------:R-:W-:-:S02]  /*81d0*/  FADD.FTZ R0, R239, R0 ;  /* 0x00000000ef007221 */ /* 0x000fc40000010000 */
[----:B------:R-:W3:Y:S01]  /*81e0*/  LDSM.16.MT88.4 R112, [R202+0x1f800] ;  /* 0x01f80000ca70783b */ /* 0x000ee20000004200 */
[----:B------:R-:W-:-:S03]  /*81f0*/  FADD.FTZ R2, R32, R2 ;  /* 0x0000000220027221 */ /* 0x000fc60000010000 */
[----:B------:R-:W1:Y:S01]  /*8200*/  LDSM.16.MT88.4 R4, [R203+0x1f800] ;  /* 0x01f80000cb04783b */ /* 0x000e620000004200 */
        /* <DEDUP_REMOVED lines=8> */
[----:B------:R-:W-:-:S03]  /*8290*/  FADD.FTZ R250, R3, R0 ;  /* 0x0000000003fa7221 */ /* 0x000fc60000010000 */
[----:B------:R1:W-:Y:S04]  /*82a0*/  STL [R1+0x24], R249 ;  /* 0x000024f901007387 */ /* 0x0003e80000100800 */
[----:B------:R1:W-:Y:S01]  /*82b0*/  STL [R1+0x30], R250 ;  /* 0x000030fa01007387 */ /* 0x0003e20000100800 */
[C---:B--2---:R-:W-:Y:S08]  /*82c0*/  HMMA.16816.F32 R84, R128.reuse, R88, R240 ;  /* 0x000000588054723c */ /* 0x044ff000000018f0 */
[C---:B----4-:R-:W-:Y:S08]  /*82d0*/  HMMA.16816.F32 R76, R128.reuse, R80, R244 ;  /* 0x00000050804c723c */ /* 0x050ff000000018f4 */
[C---:B------:R-:W-:Y:S08]  /*82e0*/  HMMA.16816.F32 R92, R128.reuse, R96, R168 ;  /* 0x00000060805c723c */ /* 0x040ff000000018a8 */
[C---:B------:R-:W-:Y:S08]  /*82f0*/  HMMA.16816.F32 R100, R128.reuse, R104, R20 ;  /* 0x000000688064723c */ /* 0x040ff00000001814 */
[C---:B---3--:R-:W-:Y:S08]  /*8300*/  HMMA.16816.F32 R108, R128.reuse, R112, R108 ;  /* 0x00000070806c723c */ /* 0x048ff0000000186c */
        /* <DEDUP_REMOVED lines=9> */
[----:B------:R-:W-:Y:S01]  /*83a0*/  HMMA.16816.F32 R128, R128, R6, R8 ;  /* 0x000000068080723c */ /* 0x000fe20000001808 */
[----:B------:R-:W-:Y:S07]  /*83b0*/  @!P0 BRA `(.L_x_507) ;  /* 0x00009f0000008947 */ /* 0x000fee0003800000 */
[----:B------:R-:W2:Y:S01]  /*83c0*/  LDL.64 R198, [R1+0x48] ;  /* 0x0000480001c67983 */ /* 0x000ea20000100a00 */
[----:B------:R-:W-:-:S04]  /*83d0*/  DEPBAR.LE SB0, 0x0 ;  /* 0x000080000000791a */ /* 0x000fc80000000000 */
[----:B------:R-:W3:Y:S04]  /*83e0*/  LDL R237, [R1+0x64] ;  /* 0x0000640001ed7983 */ /* 0x000ee80000100800 */
[----:B------:R-:W4:Y:S04]  /*83f0*/  LDL R35, [R1+0x60] ;  /* 0x0000600001237983 */ /* 0x000f280000100800 */
[----:B------:R-:W4:Y:S04]  /*8400*/  LDL.64 R238, [R1+0x70] ;  /* 0x0000700001ee7983 */ /* 0x000f280000100a00 */
[----:B------:R-:W4:Y:S04]  /*8410*/  LDL.64 R32, [R1+0x78] ;  /* 0x0000780001207983 */ /* 0x000f280000100a00 */
[----:B------:R-:W4:Y:S01]  /*8420*/  LDL R34, [R1+0x68] ;  /* 0x0000680001227983 */ /* 0x000f220000100800 */
        /* <DEDUP_REMOVED lines=9> */
[----:B------:R-:W-:Y:S02]  /*84c0*/  IMAD.MOV.U32 R3, RZ, RZ, R239 ;  /* 0x000000ffff037224 */ /* 0x000fe400078e00ef */
        /* <DEDUP_REMOVED lines=62> */
[----:B--2--5:R-:W-:Y:S04]  /*88b0*/  LDSM.16.M88.4 R12, [R200+0x10000] ;  /* 0x01000000c80c783b */ /* 0x024fe80000000200 */
[----:B------:R-:W-:Y:S04]  /*88c0*/  LDSM.16.M88.4 R24, [R200+0x10800] ;  /* 0x01080000c818783b */ /* 0x000fe80000000200 */
[----:B------:R-:W-:Y:S04]  /*88d0*/  LDSM.16.M88.4 R20, [R200+0x11000] ;  /* 0x01100000c814783b */ /* 0x000fe80000000200 */
[----:B-1----:R-:W-:Y:S04]  /*88e0*/  LDSM.16.M88.4 R16, [R200+0x11800] ;  /* 0x01180000c810783b */ /* 0x002fe80000000200 */
[----:B----4-:R-:W1:Y:S04]  /*88f0*/  LDSM.16.M88.4 R4, [R207] ;  /* 0x00000000cf04783b */ /* 0x010e680000000200 */
[----:B---3--:R-:W-:Y:S04]  /*8900*/  LDSM.16.M88.4 R8, [R208] ;  /* 0x00000000d008783b */ /* 0x008fe80000000200 */
[----:B------:R-:W2:Y:S04]  /*8910*/  LDSM.16.M88.4 R168, [R211] ;  /* 0x00000000d3a8783b */ /* 0x000ea80000000200 */
[----:B------:R-:W3:Y:S04]  /*8920*/  LDSM.16.M88.4 R188, [R226] ;  /* 0x00000000e2bc783b */ /* 0x000ee80000000200 */
[----:B------:R-:W4:Y:S04]  /*8930*/  LDSM.16.M88.4 R192, [R225] ;  /* 0x00000000e1c0783b */ /* 0x000f280000000200 */
[----:B------:R-:W2:Y:S04]  /*8940*/  LDSM.16.M88.4 R244, [R224] ;  /* 0x00000000e0f4783b */ /* 0x000ea80000000200 */
[----:B------:R-:W-:Y:S04]  /*8950*/  LDSM.16.M88.4 R236, [R206+0x10800] ;  /* 0x01080000ceec783b */ /* 0x000fe80000000200 */
[----:B------:R-:W2:Y:S01]  /*8960*/  S2R R251, SR_TID.X ;  /* 0x0000000000fb7919 */ /* 0x000ea20000002100 */
[----:B------:R-:W-:-:S03]  /*8970*/  IMAD.U32 R0, RZ, RZ, UR31 ;  /* 0x0000001fff007e24 */ /* 0x000fc6000f8e00ff */
[----:B------:R-:W0:Y:S01]  /*8980*/  LDGDEPBAR ;  /* 0x00000000000079af */ /* 0x000e220000000000 */
[C---:B-1----:R-:W-:Y:S08]  /*8990*/  HMMA.16816.F32 R32, R4.reuse, R12, RZ ;  /* 0x0000000c0420723c */ /* 0x042ff000000018ff */
[C---:B------:R-:W-:Y:S08]  /*89a0*/  HMMA.16816.F32 R12, R4.reuse, R14, RZ ;  /* 0x0000000e040c723c */ /* 0x040ff000000018ff */
[C---:B------:R-:W-:Y:S08]  /*89b0*/  HMMA.16816.F32 R28, R4.reuse, R24, RZ ;  /* 0x00000018041c723c */ /* 0x040ff000000018ff */
[C---:B------:R-:W-:Y:S08]  /*89c0*/  HMMA.16816.F32 R184, R4.reuse, R26, RZ ;  /* 0x0000001a04b8723c */ /* 0x040ff000000018ff */
[C---:B------:R-:W-:Y:S08]  /*89d0*/  HMMA.16816.F32 R180, R4.reuse, R20, RZ ;  /* 0x0000001404b4723c */ /* 0x040ff000000018ff */
[C---:B------:R-:W-:Y:S01]  /*89e0*/  HMMA.16816.F32 R176, R4.reuse, R22, RZ ;  /* 0x0000001604b0723c */ /* 0x040fe200000018ff */
[----:B------:R-:W-:Y:S07]  /*89f0*/  LDSM.16.M88.4 R20, [R206+0x10000] ;  /* 0x01000000ce14783b */ /* 0x000fee0000000200 */
[C---:B------:R-:W-:Y:S08]  /*8a00*/  HMMA.16816.F32 R172, R4.reuse, R16, RZ ;  /* 0x0000001004ac723c */ /* 0x040ff000000018ff */
[----:B------:R-:W-:Y:S01]  /*8a10*/  HMMA.16816.F32 R24, R4, R18, RZ ;  /* 0x000000120418723c */ /* 0x000fe200000018ff */
[----:B------:R-:W1:Y:S07]  /*8a20*/  LDSM.16.M88.4 R4, [R210] ;  /* 0x00000000d204783b */ /* 0x000e6e0000000200 */
[C---:B--2---:R-:W-:Y:S01]  /*8a30*/  HMMA.16816.F32 R196, R8.reuse, R168, R32 ;  /* 0x000000a808c4723c */ /* 0x044fe20000001820 */
[----:B------:R-:W2:Y:S07]  /*8a40*/  LDSM.16.M88.4 R32, [R206+0x11800] ;  /* 0x01180000ce20783b */ /* 0x000eae0000000200 */
[C---:B------:R-:W-:Y:S01]  /*8a50*/  HMMA.16816.F32 R16, R8.reuse, R170, R12 ;  /* 0x000000aa0810723c */ /* 0x040fe2000000180c */
[----:B------:R-:W1:Y:S07]  /*8a60*/  LDSM.16.M88.4 R168, [R206+0x11000] ;  /* 0x01100000cea8783b */ /* 0x000e6e0000000200 */
[C---:B---3--:R-:W-:Y:S08]  /*8a70*/  HMMA.16816.F32 R240, R8.reuse, R190, R184 ;  /* 0x000000be08f0723c */ /* 0x048ff000000018b8 */
[C---:B----4-:R-:W-:Y:S08]  /*8a80*/  HMMA.16816.F32 R184, R8.reuse, R192, R180 ;  /* 0x000000c008b8723c */ /* 0x050ff000000018b4 */
[C---:B------:R-:W-:Y:S01]  /*8a90*/  HMMA.16816.F32 R12, R8.reuse, R188, R28 ;  /* 0x000000bc080c723c */ /* 0x040fe2000000181c */
[----:B------:R-:W-:Y:S07]  /*8aa0*/  LDSM.16.M88.4 R28, [R205] ;  /* 0x00000000cd1c783b */ /* 0x000fee0000000200 */
[C---:B------:R-:W-:Y:S01]  /*8ab0*/  HMMA.16816.F32 R180, R8.reuse, R194, R176 ;  /* 0x000000c208b4723c */ /* 0x040fe200000018b0 */
[----:B------:R-:W-:Y:S07]  /*8ac0*/  LDSM.16.M88.4 R192, [R205+0x800] ;  /* 0x00080000cdc0783b */ /* 0x000fee0000000200 */
[C---:B------:R-:W-:Y:S08]  /*8ad0*/  HMMA.16816.F32 R176, R8.reuse, R244, R172 ;  /* 0x000000f408b0723c */ /* 0x040ff000000018ac */
[----:B------:R-:W-:Y:S01]  /*8ae0*/  HMMA.16816.F32 R24, R8, R246, R24 ;  /* 0x000000f60818723c */ /* 0x000fe20000001818 */
[----:B------:R-:W3:Y:S07]  /*8af0*/  LDSM.16.M88.4 R8, [R209] ;  /* 0x00000000d108783b */ /* 0x000eee0000000200 */
[C---:B-1----:R-:W-:Y:S08]  /*8b00*/  HMMA.16816.F32 R188, R4.reuse, R20, R196 ;  /* 0x0000001404bc723c */ /* 0x042ff000000018c4 */
[C---:B------:R-:W-:Y:S01]  /*8b10*/  HMMA.16816.F32 R172, R4.reuse, R22, R16 ;  /* 0x0000001604ac723c */ /* 0x040fe20000001810 */
[----:B------:R-:W1:Y:S07]  /*8b20*/  LDSM.16.M88.4 R20, [R205+0x1800] ;  /* 0x00180000cd14783b */ /* 0x000e6e0000000200 */
[C---:B------:R-:W-:Y:S08]  /*8b30*/  HMMA.16816.F32 R16, R4.reuse, R236, R12 ;  /* 0x000000ec0410723c */ /* 0x040ff0000000180c */
[C---:B--2---:R-:W-:Y:S08]  /*8b40*/  HMMA.16816.F32 R176, R4.reuse, R32, R176 ;  /* 0x0000002004b0723c */ /* 0x044ff000000018b0 */
[C---:B------:R-:W-:Y:S01]  /*8b50*/  HMMA.16816.F32 R12, R4.reuse, R34, R24 ;  /* 0x00000022040c723c */ /* 0x040fe20000001818 */
[----:B------:R-:W2:Y:S04]  /*8b60*/  LDSM.16.M88.4 R24, [R205+0x1000] ;  /* 0x00100000cd18783b */ /* 0x000ea80000000200 */
[----:B------:R-:W-:Y:S03]  /*8b70*/  LDSM.16.M88.4 R32, [R200+0x12000] ;  /* 0x01200000c820783b */ /* 0x000fe60000000200 */
[C---:B------:R-:W-:Y:S01]  /*8b80*/  HMMA.16816.F32 R196, R4.reuse, R168, R184 ;  /* 0x000000a804c4723c */ /* 0x040fe200000018b8 */
[----:B------:R-:W-:Y:S07]  /*8b90*/  LDSM.16.M88.4 R184, [R200+0x12800] ;  /* 0x01280000c8b8783b */ /* 0x000fee0000000200 */
[C---:B------:R-:W-:Y:S08]  /*8ba0*/  HMMA.16816.F32 R236, R4.reuse, R238, R240 ;  /* 0x000000ee04ec723c */ /* 0x040ff000000018f0 */
[----:B------:R-:W-:Y:S01]  /*8bb0*/  HMMA.16816.F32 R168, R4, R170, R180 ;  /* 0x000000aa04a8723c */ /* 0x000fe200000018b4 */
[----:B------:R-:W4:Y:S07]  /*8bc0*/  LDSM.16.M88.4 R4, [R207+0x4000] ;  /* 0x00400000cf04783b */ /* 0x000f2e0000000200 */
[C---:B---3--:R-:W-:Y:S01]  /*8bd0*/  HMMA.16816.F32 R180, R8.reuse, R28, R188 ;  /* 0x0000001c08b4723c */ /* 0x048fe200000018bc */
[----:B------:R-:W-:Y:S07]  /*8be0*/  LDSM.16.M88.4 R188, [R222] ;  /* 0x00000000debc783b */ /* 0x000fee0000000200 */
[C---:B------:R-:W-:Y:S08]  /*8bf0*/  HMMA.16816.F32 R172, R8.reuse, R30, R172 ;  /* 0x0000001e08ac723c */ /* 0x040ff000000018ac */
[C---:B------:R-:W-:Y:S01]  /*8c00*/  HMMA.16816.F32 R28, R8.reuse, R192, R16 ;  /* 0x000000c0081c723c */ /* 0x040fe20000001810 */
[----:B------:R-:W-:Y:S07]  /*8c10*/  LDSM.16.M88.4 R16, [R200+0x13800] ;  /* 0x01380000c810783b */ /* 0x000fee0000000200 */
[C---:B-1----:R-:W-:Y:S08]  /*8c20*/  HMMA.16816.F32 R176, R8.reuse, R20, R176 ;  /* 0x0000001408b0723c */ /* 0x042ff000000018b0 */
[C---:B------:R-:W-:Y:S01]  /*8c30*/  HMMA.16816.F32 R12, R8.reuse, R22, R12 ;  /* 0x00000016080c723c */ /* 0x040fe2000000180c */
[----:B------:R-:W1:Y:S07]  /*8c40*/  LDSM.16.M88.4 R20, [R200+0x13000] ;  /* 0x01300000c814783b */ /* 0x000e6e0000000200 */
[C---:B------:R-:W-:Y:S01]  /*8c50*/  HMMA.16816.F32 R236, R8.reuse, R194, R236 ;  /* 0x000000c208ec723c */ /* 0x040fe200000018ec */
[----:B------:R-:W-:Y:S07]  /*8c60*/  LDSM.16.M88.4 R192, [R206+0x12800] ;  /* 0x01280000cec0783b */ /* 0x000fee0000000200 */
[C---:B--2---:R-:W-:Y:S08]  /*8c70*/  HMMA.16816.F32 R196, R8.reuse, R24, R196 ;  /* 0x0000001808c4723c */ /* 0x044ff000000018c4 */
[----:B------:R-:W-:Y:S01]  /*8c80*/  HMMA.16816.F32 R168, R8, R26, R168 ;  /* 0x0000001a08a8723c */ /* 0x000fe200000018a8 */
[----:B------:R-:W-:Y:S07]  /*8c90*/  LDSM.16.M88.4 R8, [R208+0x4000] ;  /* 0x00400000d008783b */ /* 0x000fee0000000200 */
[C---:B----4-:R-:W-:Y:S01]  /*8ca0*/  HMMA.16816.F32 R24, R4.reuse, R184, R28 ;  /* 0x000000b80418723c */ /* 0x050fe2000000181c */
[----:B------:R-:W2:Y:S07]  /*8cb0*/  LDSM.16.M88.4 R28, [R223] ;  /* 0x00000000df1c783b */ /* 0x000eae0000000200 */
[C---:B------:R-:W-:Y:S08]  /*8cc0*/  HMMA.16816.F32 R236, R4.reuse, R186, R236 ;  /* 0x000000ba04ec723c */ /* 0x040ff000000018ec */
[C---:B------:R-:W-:Y:S08]  /*8cd0*/  HMMA.16816.F32 R180, R4.reuse, R32, R180 ;  /* 0x0000002004b4723c */ /* 0x040ff000000018b4 */
[C---:B------:R-:W-:Y:S01]  /*8ce0*/  HMMA.16816.F32 R172, R4.reuse, R34, R172 ;  /* 0x0000002204ac723c */ /* 0x040fe200000018ac */
[----:B------:R-:W-:Y:S07]  /*8cf0*/  LDSM.16.M88.4 R32, [R206+0x12000] ;  /* 0x01200000ce20783b */ /* 0x000fee0000000200 */
[C---:B-1----:R-:W-:Y:S08]  /*8d00*/  HMMA.16816.F32 R196, R4.reuse, R20, R196 ;  /* 0x0000001404c4723c */ /* 0x042ff000000018c4 */
[C---:B------:R-:W-:Y:S01]  /*8d10*/  HMMA.16816.F32 R184, R4.reuse, R22, R168 ;  /* 0x0000001604b8723c */ /* 0x040fe200000018a8 */
[----:B------:R-:W1:Y:S07]  /*8d20*/  LDSM.16.M88.4 R20, [R221] ;  /* 0x00000000dd14783b */ /* 0x000e6e0000000200 */
[C---:B------:R-:W-:Y:S08]  /*8d30*/  HMMA.16816.F32 R176, R4.reuse, R16, R176 ;  /* 0x0000001004b0723c */ /* 0x040ff000000018b0 */
[----:B------:R-:W-:Y:S01]  /*8d40*/  HMMA.16816.F32 R12, R4, R18, R12 ;  /* 0x00000012040c723c */ /* 0x000fe2000000180c */
[----:B------:R-:W3:Y:S04]  /*8d50*/  LDSM.16.M88.4 R16, [R220] ;  /* 0x00000000dc10783b */ /* 0x000ee80000000200 */
[----:B------:R-:W4:Y:S03]  /*8d60*/  LDSM.16.M88.4 R4, [R210+0x4000] ;  /* 0x00400000d204783b */ /* 0x000f260000000200 */
[C---:B--2---:R-:W-:Y:S08]  /*8d70*/  HMMA.16816.F32 R180, R8.reuse, R28, R180 ;  /* 0x0000001c08b4723c */ /* 0x044ff000000018b4 */
[C---:B------:R-:W-:Y:S01]  /*8d80*/  HMMA.16816.F32 R172, R8.reuse, R30, R172 ;  /* 0x0000001e08ac723c */ /* 0x040fe200000018ac */
[----:B------:R-:W2:Y:S07]  /*8d90*/  LDSM.16.M88.4 R28, [R206+0x13000] ;  /* 0x01300000ce1c783b */ /* 0x000eae0000000200 */
[C---:B------:R-:W-:Y:S01]  /*8da0*/  HMMA.16816.F32 R168, R8.reuse, R188, R24 ;  /* 0x000000bc08a8723c */ /* 0x040fe20000001818 */
[----:B------:R-:W2:Y:S07]  /*8db0*/  LDSM.16.M88.4 R24, [R206+0x13800] ;  /* 0x01380000ce18783b */ /* 0x000eae0000000200 */
[C---:B------:R-:W-:Y:S08]  /*8dc0*/  HMMA.16816.F32 R236, R8.reuse, R190, R236 ;  /* 0x000000be08ec723c */ /* 0x040ff000000018ec */
[C---:B-1----:R-:W-:Y:S08]  /*8dd0*/  HMMA.16816.F32 R196, R8.reuse, R20, R196 ;  /* 0x0000001408c4723c */ /* 0x042ff000000018c4 */
[C---:B------:R-:W-:Y:S01]  /*8de0*/  HMMA.16816.F32 R188, R8.reuse, R22, R184 ;  /* 0x0000001608bc723c */ /* 0x040fe200000018b8 */
[----:B------:R-:W-:Y:S07]  /*8df0*/  LDSM.16.M88.4 R184, [R205+0x2800] ;  /* 0x00280000cdb8783b */ /* 0x000fee0000000200 */
[C---:B---3--:R-:W-:Y:S08]  /*8e00*/  HMMA.16816.F32 R176, R8.reuse, R16, R176 ;  /* 0x0000001008b0723c */ /* 0x048ff000000018b0 */
[----:B------:R-:W-:Y:S01]  /*8e10*/  HMMA.16816.F32 R20, R8, R18, R12 ;  /* 0x000000120814723c */ /* 0x000fe2000000180c */
[----:B------:R-:W-:Y:S04]  /*8e20*/  LDSM.16.M88.4 R8, [R209+0x4000] ;  /* 0x00400000d108783b */ /* 0x000fe80000000200 */
[----:B------:R-:W1:Y:S03]  /*8e30*/  LDSM.16.M88.4 R16, [R205+0x2000] ;  /* 0x00200000cd10783b */ /* 0x000e660000000200 */
[C---:B----4-:R-:W-:Y:S08]  /*8e40*/  HMMA.16816.F32 R180, R4.reuse, R32, R180 ;  /* 0x0000002004b4723c */ /* 0x050ff000000018b4 */
[C---:B------:R-:W-:Y:S01]  /*8e50*/  HMMA.16816.F32 R12, R4.reuse, R34, R172 ;  /* 0x00000022040c723c */ /* 0x040fe200000018ac */
[----:B------:R-:W3:Y:S07]  /*8e60*/  LDSM.16.M88.4 R172, [R205+0x3800] ;  /* 0x00380000cdac783b */ /* 0x000eee0000000200 */
[C---:B------:R-:W-:Y:S08]  /*8e70*/  HMMA.16816.F32 R32, R4.reuse, R192, R168 ;  /* 0x000000c00420723c */ /* 0x040ff000000018a8 */
[C---:B------:R-:W-:Y:S08]  /*8e80*/  HMMA.16816.F32 R236, R4.reuse, R194, R236 ;  /* 0x000000c204ec723c */ /* 0x040ff000000018ec */
[C---:B--2---:R-:W-:Y:S08]  /*8e90*/  HMMA.16816.F32 R192, R4.reuse, R30, R188 ;  /* 0x0000001e04c0723c */ /* 0x044ff000000018bc */
[C---:B------:R-:W-:Y:S01]  /*8ea0*/  HMMA.16816.F32 R188, R4.reuse, R24, R176 ;  /* 0x0000001804bc723c */ /* 0x040fe200000018b0 */
[----:B------:R-:W2:Y:S07]  /*8eb0*/  LDSM.16.M88.4 R176, [R205+0x3000] ;  /* 0x00300000cdb0783b */ /* 0x000eae0000000200 */
[C---:B------:R-:W-:Y:S08]  /*8ec0*/  HMMA.16816.F32 R196, R4.reuse, R28, R196 ;  /* 0x0000001c04c4723c */ /* 0x040ff000000018c4 */
[----:B------:R-:W-:Y:S01]  /*8ed0*/  HMMA.16816.F32 R168, R4, R26, R20 ;  /* 0x0000001a04a8723c */ /* 0x000fe20000001814 */
[----:B------:R-:W-:Y:S04]  /*8ee0*/  LDSM.16.M88.4 R4, [R207+0x8000] ;  /* 0x00800000cf04783b */ /* 0x000fe80000000200 */
[----:B------:R-:W4:Y:S03]  /*8ef0*/  LDSM.16.M88.4 R20, [R200+0x14000] ;  /* 0x01400000c814783b */ /* 0x000f260000000200 */
[C---:B-1----:R-:W-:Y:S01]  /*8f00*/  HMMA.16816.F32 R180, R8.reuse, R16, R180 ;  /* 0x0000001008b4723c */ /* 0x042fe200000018b4 */
[----:B------:R-:W1:Y:S07]  /*8f10*/  LDSM.16.M88.4 R24, [R200+0x14800] ;  /* 0x01480000c818783b */ /* 0x000e6e0000000200 */
[C---:B------:R-:W-:Y:S08]  /*8f20*/  HMMA.16816.F32 R16, R8.reuse, R18, R12 ;  /* 0x000000120810723c */ /* 0x040ff0000000180c */
[C---:B------:R-:W-:Y:S01]  /*8f30*/  HMMA.16816.F32 R12, R8.reuse, R184, R32 ;  /* 0x000000b8080c723c */ /* 0x040fe20000001820 */
[----:B------:R-:W-:Y:S07]  /*8f40*/  LDSM.16.M88.4 R32, [R200+0x15800] ;  /* 0x01580000c820783b */ /* 0x000fee0000000200 */
[C---:B------:R-:W-:Y:S08]  /*8f50*/  HMMA.16816.F32 R28, R8.reuse, R186, R236 ;  /* 0x000000ba081c723c */ /* 0x040ff000000018ec */
[C---:B---3--:R-:W-:Y:S08]  /*8f60*/  HMMA.16816.F32 R188, R8.reuse, R172, R188 ;  /* 0x000000ac08bc723c */ /* 0x048ff000000018bc */
[C---:B------:R-:W-:Y:S01]  /*8f70*/  HMMA.16816.F32 R168, R8.reuse, R174, R168 ;  /* 0x000000ae08a8723c */ /* 0x040fe200000018a8 */
[----:B------:R-:W3:Y:S07]  /*8f80*/  LDSM.16.M88.4 R172, [R200+0x15000] ;  /* 0x01500000c8ac783b */ /* 0x000eee0000000200 */
[C---:B--2---:R-:W-:Y:S08]  /*8f90*/  HMMA.16816.F32 R196, R8.reuse, R176, R196 ;  /* 0x000000b008c4723c */ /* 0x044ff000000018c4 */
[----:B------:R-:W-:Y:S01]  /*8fa0*/  HMMA.16816.F32 R192, R8, R178, R192 ;  /* 0x000000b208c0723c */ /* 0x000fe200000018c0 */
[----:B------:R-:W-:Y:S07]  /*8fb0*/  LDSM.16.M88.4 R8, [R208+0x8000] ;  /* 0x00800000d008783b */ /* 0x000fee0000000200 */
[C---:B----4-:R-:W-:Y:S08]  /*8fc0*/  HMMA.16816.F32 R180, R4.reuse, R20, R180 ;  /* 0x0000001404b4723c */ /* 0x050ff000000018b4 */
[C---:B------:R-:W-:Y:S01]  /*8fd0*/  HMMA.16816.F32 R176, R4.reuse, R22, R16 ;  /* 0x0000001604b0723c */ /* 0x040fe20000001810 */
[----:B------:R-:W2:Y:S07]  /*8fe0*/  LDSM.16.M88.4 R20, [R218] ;  /* 0x00000000da14783b */ /* 0x000eae0000000200 */
[C---:B-1----:R-:W-:Y:S08]  /*8ff0*/  HMMA.16816.F32 R16, R4.reuse, R24, R12 ;  /* 0x000000180410723c */ /* 0x042ff0000000180c */
[C---:B------:R-:W-:Y:S01]  /*9000*/  HMMA.16816.F32 R12, R4.reuse, R26, R28 ;  /* 0x0000001a040c723c */ /* 0x040fe2000000181c */
[----:B------:R-:W1:Y:S07]  /*9010*/  LDSM.16.M88.4 R24, [R219] ;  /* 0x00000000db18783b */ /* 0x000e6e0000000200 */
[C---:B---3--:R-:W-:Y:S08]  /*9020*/  HMMA.16816.F32 R236, R4.reuse, R172, R196 ;  /* 0x000000ac04ec723c */ /* 0x048ff000000018c4 */
[C---:B------:R-:W-:Y:S08]  /*9030*/  HMMA.16816.F32 R196, R4.reuse, R174, R192 ;  /* 0x000000ae04c4723c */ /* 0x040ff000000018c0 */
[C---:B------:R-:W-:Y:S08]  /*9040*/  HMMA.16816.F32 R192, R4.reuse, R32, R188 ;  /* 0x0000002004c0723c */ /* 0x040ff000000018bc */
[----:B------:R-:W-:Y:S01]  /*9050*/  HMMA.16816.F32 R28, R4, R34, R168 ;  /* 0x00000022041c723c */ /* 0x000fe200000018a8 */
[----:B------:R-:W3:Y:S04]  /*9060*/  LDSM.16.M88.4 R32, [R216] ;  /* 0x00000000d820783b */ /* 0x000ee80000000200 */
[----:B------:R-:W-:Y:S03]  /*9070*/  LDSM.16.M88.4 R4, [R210+0x8000] ;  /* 0x00800000d204783b */ /* 0x000fe60000000200 */
[C---:B--2---:R-:W-:Y:S01]  /*9080*/  HMMA.16816.F32 R172, R8.reuse, R20, R16 ;  /* 0x0000001408ac723c */ /* 0x044fe20000001810 */
[----:B------:R-:W-:Y:S04]  /*9090*/  LDSM.16.M88.4 R168, [R217] ;  /* 0x00000000d9a8783b */ /* 0x000fe80000000200 */
[----:B------:R-:W-:Y:S03]  /*90a0*/  LDSM.16.M88.4 R16, [R206+0x14800] ;  /* 0x01480000ce10783b */ /* 0x000fe60000000200 */
[C---:B------:R-:W-:Y:S01]  /*90b0*/  HMMA.16816.F32 R12, R8.reuse, R22, R12 ;  /* 0x00000016080c723c */ /* 0x040fe2000000180c */
[----:B------:R-:W2:Y:S07]  /*90c0*/  LDSM.16.M88.4 R20, [R206+0x14000] ;  /* 0x01400000ce14783b */ /* 0x000eae0000000200 */
[C---:B-1----:R-:W-:Y:S08]  /*90d0*/  HMMA.16816.F32 R188, R8.reuse, R24, R180 ;  /* 0x0000001808bc723c */ /* 0x042ff000000018b4 */
[C---:B------:R-:W-:Y:S08]  /*90e0*/  HMMA.16816.F32 R176, R8.reuse, R26, R176 ;  /* 0x0000001a08b0723c */ /* 0x040ff000000018b0 */
[C---:B---3--:R-:W-:Y:S08]  /*90f0*/  HMMA.16816.F32 R192, R8.reuse, R32, R192 ;  /* 0x0000002008c0723c */ /* 0x048ff000000018c0 */
[----:B------:R-:W-:Y:S01]  /*9100*/  HMMA.16816.F32 R24, R8, R34, R28 ;  /* 0x000000220818723c */ /* 0x000fe2000000181c */
[----:B------:R-:W1:Y:S04]  /*9110*/  LDSM.16.M88.4 R32, [R206+0x15000] ;  /* 0x01500000ce20783b */ /* 0x000e680000000200 */
[----:B------:R-:W3:Y:S03]  /*9120*/  LDSM.16.M88.4 R28, [R206+0x15800] ;  /* 0x01580000ce1c783b */ /* 0x000ee60000000200 */
[C---:B--2---:R-:W-:Y:S08]  /*9130*/  HMMA.16816.F32 R188, R4.reuse, R20, R188 ;  /* 0x0000001404bc723c */ /* 0x044ff000000018bc */
[----:B------:R-:W-:Y:S01]  /*9140*/  HMMA.16816.F32 R184, R4, R22, R176 ;  /* 0x0000001604b8723c */ /* 0x000fe200000018b0 */
[----:B------:R-:W-:Y:S07]  /*9150*/  LDSM.16.M88.4 R176, [R205+0x5000] ;  /* 0x00500000cdb0783b */ /* 0x000fee0000000200 */
[C---:B------:R-:W-:Y:S08]  /*9160*/  HMMA.16816.F32 R236, R8.reuse, R168, R236 ;  /* 0x000000a808ec723c */ /* 0x040ff000000018ec */
[----:B------:R-:W-:Y:S01]  /*9170*/  HMMA.16816.F32 R196, R8, R170, R196 ;  /* 0x000000aa08c4723c */ /* 0x000fe200000018c4 */
[----:B------:R-:W-:Y:S07]  /*9180*/  LDSM.16.M88.4 R8, [R205+0x4800] ;  /* 0x00480000cd08783b */ /* 0x000fee0000000200 */
[C---:B------:R-:W-:Y:S01]  /*9190*/  HMMA.16816.F32 R20, R4.reuse, R18, R12 ;  /* 0x000000120414723c */ /* 0x040fe2000000180c */
[----:B------:R-:W2:Y:S07]  /*91a0*/  LDSM.16.M88.4 R12, [R209+0x8000] ;  /* 0x00800000d10c783b */ /* 0x000eae0000000200 */
[C---:B------:R-:W-:Y:S01]  /*91b0*/  HMMA.16816.F32 R180, R4.reuse, R16, R172 ;  /* 0x0000001004b4723c */ /* 0x040fe200000018ac */
[----:B------:R-:W4:Y:S04]  /*91c0*/  LDSM.16.M88.4 R16, [R205+0x4000] ;  /* 0x00400000cd10783b */ /* 0x000f280000000200 */
[----:B------:R-:W4:Y:S03]  /*91d0*/  LDSM.16.M88.4 R172, [R205+0x5800] ;  /* 0x00580000cdac783b */ /* 0x000f260000000200 */
[C---:B-1----:R-:W-:Y:S08]  /*91e0*/  HMMA.16816.F32 R236, R4.reuse, R32, R236 ;  /* 0x0000002004ec723c */ /* 0x042ff000000018ec */
[C---:B------:R-:W-:Y:S08]  /*91f0*/  HMMA.16816.F32 R196, R4.reuse, R34, R196 ;  /* 0x0000002204c4723c */ /* 0x040ff000000018c4 */
[C---:B---3--:R-:W-:Y:S08]  /*9200*/  HMMA.16816.F32 R192, R4.reuse, R28, R192 ;  /* 0x0000001c04c0723c */ /* 0x048ff000000018c0 */
[----:B------:R-:W-:Y:S08]  /*9210*/  HMMA.16816.F32 R168, R4, R30, R24 ;  /* 0x0000001e04a8723c */ /* 0x000ff00000001818 */
[C---:B--2---:R-:W-:Y:S08]  /*9220*/  HMMA.16816.F32 R24, R12.reuse, R8, R180 ;  /* 0x000000080c18723c */ /* 0x044ff000000018b4 */
[C---:B------:R-:W-:Y:S01]  /*9230*/  HMMA.16816.F32 R4, R12.reuse, R10, R20 ;  /* 0x0000000a0c04723c */ /* 0x040fe20000001814 */
[----:B------:R-:W-:Y:S04]  /*9240*/  LDSM.16.M88.4 R8, [R207+0xc000] ;  /* 0x00c00000cf08783b */ /* 0x000fe80000000200 */
[----:B------:R-:W1:Y:S03]  /*9250*/  LDSM.16.M88.4 R20, [R200+0x16000] ;  /* 0x01600000c814783b */ /* 0x000e660000000200 */
[C---:B----4-:R-:W-:Y:S08]  /*9260*/  HMMA.16816.F32 R32, R12.reuse, R16, R188 ;  /* 0x000000100c20723c */ /* 0x050ff000000018bc */
[C---:B------:R-:W-:Y:S01]  /*9270*/  HMMA.16816.F32 R28, R12.reuse, R18, R184 ;  /* 0x000000120c1c723c */ /* 0x040fe200000018b8 */
[----:B------:R-:W2:Y:S04]  /*9280*/  LDSM.16.M88.4 R16, [R200+0x16800] ;  /* 0x01680000c810783b */ /* 0x000ea80000000200 */
[----:B------:R-:W3:Y:S03]  /*9290*/  LDSM.16.M88.4 R184, [R200+0x17000] ;  /* 0x01700000c8b8783b */ /* 0x000ee60000000200 */
[C---:B------:R-:W-:Y:S08]  /*92a0*/  HMMA.16816.F32 R192, R12.reuse, R172, R192 ;  /* 0x000000ac0cc0723c */ /* 0x040ff000000018c0 */
[C---:B------:R-:W-:Y:S08]  /*92b0*/  HMMA.16816.F32 R180, R12.reuse, R174, R168 ;  /* 0x000000ae0cb4723c */ /* 0x040ff000000018a8 */
[----:B------:R-:W-:Y:S01]  /*92c0*/  HMMA.16816.F32 R188, R12, R178, R196 ;  /* 0x000000b20cbc723c */ /* 0x000fe200000018c4 */
[----:B------:R-:W4:Y:S07]  /*92d0*/  LDSM.16.M88.4 R196, [R200+0x17800] ;  /* 0x01780000c8c4783b */ /* 0x000f2e0000000200 */
[----:B-1----:R-:W-:Y:S08]  /*92e0*/  HMMA.16816.F32 R172, R8, R22, R28 ;  /* 0x0000001608ac723c */ /* 0x002ff0000000181c */
[----:B------:R-:W-:Y:S01]  /*92f0*/  HMMA.16816.F32 R236, R12, R176, R236 ;  /* 0x000000b00cec723c */ /* 0x000fe200000018ec */
[----:B------:R-:W-:Y:S07]  /*9300*/  LDSM.16.M88.4 R12, [R215] ;  /* 0x00000000d70c783b */ /* 0x000fee0000000200 */
[C---:B--2---:R-:W-:Y:S08]  /*9310*/  HMMA.16816.F32 R28, R8.reuse, R16, R24 ;  /* 0x00000010081c723c */ /* 0x044ff00000001818 */
[C---:B------:R-:W-:Y:S01]  /*9320*/  HMMA.16816.F32 R24, R8.reuse, R18, R4 ;  /* 0x000000120818723c */ /* 0x040fe20000001804 */
[----:B------:R-:W1:Y:S04]  /*9330*/  LDSM.16.M88.4 R4, [R208+0xc000] ;  /* 0x00c00000d004783b */ /* 0x000e680000000200 */
[----:B------:R-:W2:Y:S03]  /*9340*/  LDSM.16.M88.4 R16, [R214] ;  /* 0x00000000d610783b */ /* 0x000ea60000000200 */
[C---:B------:R-:W-:Y:S01]  /*9350*/  HMMA.16816.F32 R176, R8.reuse, R20, R32 ;  /* 0x0000001408b0723c */ /* 0x040fe20000001820 */
[----:B------:R-:W2:Y:S07]  /*9360*/  LDSM.16.M88.4 R32, [R213] ;  /* 0x00000000d520783b */ /* 0x000eae0000000200 */
[C---:B---3--:R-:W-:Y:S08]  /*9370*/  HMMA.16816.F32 R20, R8.reuse, R184, R236 ;  /* 0x000000b80814723c */ /* 0x048ff000000018ec */
[C---:B------:R-:W-:Y:S01]  /*9380*/  HMMA.16816.F32 R168, R8.reuse, R186, R188 ;  /* 0x000000ba08a8723c */ /* 0x040fe200000018bc */
[----:B------:R-:W3:Y:S07]  /*9390*/  LDSM.16.M88.4 R184, [R212] ;  /* 0x00000000d4b8783b */ /* 0x000eee0000000200 */
[C---:B----4-:R-:W-:Y:S08]  /*93a0*/  HMMA.16816.F32 R236, R8.reuse, R196, R192 ;  /* 0x000000c408ec723c */ /* 0x050ff000000018c0 */
[----:B------:R-:W-:Y:S01]  /*93b0*/  HMMA.16816.F32 R196, R8, R198, R180 ;  /* 0x000000c608c4723c */ /* 0x000fe200000018b4 */
[----:B------:R-:W-:Y:S07]  /*93c0*/  LDSM.16.M88.4 R8, [R210+0xc000] ;  /* 0x00c00000d208783b */ /* 0x000fee0000000200 */
[C---:B-1----:R-:W-:Y:S01]  /*93d0*/  HMMA.16816.F32 R240, R4.reuse, R12, R176 ;  /* 0x0000000c04f0723c */ /* 0x042fe200000018b0 */
[----:B------:R-:W1:Y:S07]  /*93e0*/  LDSM.16.M88.4 R176, [R206+0x16000] ;  /* 0x01600000ceb0783b */ /* 0x000e6e0000000200 */
[C---:B------:R-:W-:Y:S08]  /*93f0*/  HMMA.16816.F32 R192, R4.reuse, R14, R172 ;  /* 0x0000000e04c0723c */ /* 0x040ff000000018ac */
[C---:B--2---:R-:W-:Y:S01]  /*9400*/  HMMA.16816.F32 R172, R4.reuse, R18, R24 ;  /* 0x0000001204ac723c */ /* 0x044fe20000001818 */
[----:B------:R-:W2:Y:S07]  /*9410*/  LDSM.16.M88.4 R24, [R206+0x17000] ;  /* 0x01700000ce18783b */ /* 0x000eae0000000200 */
[C---:B------:R-:W-:Y:S01]  /*9420*/  HMMA.16816.F32 R188, R4.reuse, R16, R28 ;  /* 0x0000001004bc723c */ /* 0x040fe2000000181c */
[----:B------:R-:W-:Y:S04]  /*9430*/  LDSM.16.M88.4 R28, [R205+0x6000] ;  /* 0x00600000cd1c783b */ /* 0x000fe80000000200 */
[----:B------:R-:W-:Y:S03]  /*9440*/  LDSM.16.M88.4 R16, [R206+0x16800] ;  /* 0x01680000ce10783b */ /* 0x000fe60000000200 */
[C---:B------:R-:W-:Y:S08]  /*9450*/  HMMA.16816.F32 R20, R4.reuse, R32, R20 ;  /* 0x000000200414723c */ /* 0x040ff00000001814 */
[C---:B------:R-:W-:Y:S08]  /*9460*/  HMMA.16816.F32 R168, R4.reuse, R34, R168 ;  /* 0x0000002204a8723c */ /* 0x040ff000000018a8 */
[C---:B---3--:R-:W-:Y:S08]  /*9470*/  HMMA.16816.F32 R180, R4.reuse, R184, R236 ;  /* 0x000000b804b4723c */ /* 0x048ff000000018ec */
[----:B------:R-:W-:Y:S01]  /*9480*/  HMMA.16816.F32 R196, R4, R186, R196 ;  /* 0x000000ba04c4723c */ /* 0x000fe200000018c4 */
[----:B------:R-:W3:Y:S01]  /*9490*/  LDSM.16.M88.4 R4, [R209+0xc000] ;  /* 0x00c00000d104783b */ /* 0x000ee20000000200 */
[----:B------:R-:W-:-:S06]  /*94a0*/  IMAD.SHL.U32 R251, R251, 0x2, RZ ;  /* 0x00000002fbfb7824 */ /* 0x000fcc00078e00ff */
[----:B-1----:R-:W-:Y:S01]  /*94b0*/  HMMA.16816.F32 R12, R8, R176, R240 ;  /* 0x000000b0080c723c */ /* 0x002fe200000018f0 */
[----:B------:R-:W-:-:S07]  /*94c0*/  LOP3.LUT R251, R251, 0x6, RZ, 0xc0, !PT ;  /* 0x00000006fbfb7812 */ /* 0x000fce00078ec0ff */
[----:B------:R-:W-:Y:S01]  /*94d0*/  HMMA.16816.F32 R32, R8, R178, R192 ;  /* 0x000000b20820723c */ /* 0x000fe200000018c0 */
[----:B------:R-:W1:Y:S01]  /*94e0*/  LDSM.16.M88.4 R176, [R206+0x17800] ;  /* 0x01780000ceb0783b */ /* 0x000e620000000200 */
[----:B------:R-:W-:-:S04]  /*94f0*/  IMAD R0, R0, 0x40, R251 ;  /* 0x0000004000007824 */ /* 0x000fc800078e02fb */
[--C-:B------:R-:W-:Y:S02]  /*9500*/  IMAD.IADD R2, R228, 0x1, -R0.reuse ;  /* 0x00000001e4027824 */ /* 0x100fe400078e0a00 */
[----:B--2---:R-:W-:Y:S03]  /*9510*/  HMMA.16816.F32 R184, R8, R24, R20 ;  /* 0x0000001808b8723c */ /* 0x004fe60000001814 */
[----:B------:R-:W-:Y:S01]  /*9520*/  IABS R2, R2 ;  /* 0x0000000200027213 */ /* 0x000fe20000000000 */
[----:B------:R-:W-:-:S05]  /*9530*/  IMAD.IADD R3, R229, 0x1, -R0 ;  /* 0x00000001e5037824 */ /* 0x000fca00078e0a00 */
[----:B------:R-:W-:Y:S01]  /*9540*/  IABS R3, R3 ;  /* 0x0000000300037213 */ /* 0x000fe20000000000 */
[----:B---3--:R-:W-:Y:S07]  /*9550*/  HMMA.16816.F32 R20, R4, R28, R12 ;  /* 0x0000001c0414723c */ /* 0x008fee000000180c */
[----:B------:R-:W-:Y:S01]  /*9560*/  IMAD.MOV.U32 R12, RZ, RZ, R2 ;  /* 0x000000ffff0c7224 */ /* 0x000fe200078e0002 */
[----:B------:R-:W-:-:S03]  /*9570*/  IADD3 R2, R0, 0x1, RZ ;  /* 0x0000000100027810 */ /* 0x000fc60007ffe0ff */
[----:B------:R2:W3:Y:S02]  /*9580*/  I2F R14, R12 ;  /* 0x0000000c000e7306 */ /* 0x0004e40000201400 */
[--C-:B------:R-:W-:Y:S01]  /*9590*/  IMAD.IADD R13, R228, 0x1, -R2.reuse ;  /* 0x00000001e40d7824 */ /* 0x100fe200078e0a02 */
[----:B------:R-:W-:Y:S01]  /*95a0*/  HMMA.16816.F32 R188, R8, R16, R188 ;  /* 0x0000001008bc723c */ /* 0x000fe200000018bc */
[C---:B------:R-:W-:Y:S01]  /*95b0*/  ISETP.GE.AND P1, PT, R0.reuse, R233, PT ;  /* 0x000000e90000720c */ /* 0x040fe20003f26270 */
[----:B--2---:R-:W-:Y:S02]  /*95c0*/  IMAD.MOV.U32 R12, RZ, RZ, R3 ;  /* 0x000000ffff0c7224 */ /* 0x004fe400078e0003 */
[----:B------:R-:W-:Y:S02]  /*95d0*/  IABS R3, R13 ;  /* 0x0000000d00037213 */ /* 0x000fe40000000000 */
[----:B------:R2:W4:Y:S01]  /*95e0*/  I2F R16, R12 ;  /* 0x0000000c00107306 */ /* 0x0005220000201400 */
[----:B------:R-:W-:Y:S01]  /*95f0*/  IMAD.IADD R13, R229, 0x1, -R2 ;  /* 0x00000001e50d7824 */ /* 0x000fe200078e0a02 */
[----:B------:R-:W-:-:S02]  /*9600*/  ISETP.LT.OR P1, PT, R0, R231, P1 ;  /* 0x000000e70000720c */ /* 0x000fc40000f21670 */
[----:B---3--:R-:W-:Y:S01]  /*9610*/  FFMA.FTZ R14, R14, -UR23, R20 ;  /* 0x800000170e0e7c23 */ /* 0x008fe20008010014 */
[----:B------:R-:W-:-:S03]  /*9620*/  ISETP.GE.AND P0, PT, R2, R233, PT ;  /* 0x000000e90200720c */ /* 0x000fc60003f06270 */
[----:B------:R3:W3:Y:S01]  /*9630*/  I2F R15, R3 ;  /* 0x00000003000f7306 */ /* 0x0006e20000201400 */
[----:B------:R-:W-:Y:S01]  /*9640*/  ISETP.GE.AND P6, PT, R2, R232, PT ;  /* 0x000000e80200720c */ /* 0x000fe20003fc6270 */
[----:B-1----:R-:W-:Y:S01]  /*9650*/  HMMA.16816.F32 R236, R8, R176, R180 ;  /* 0x000000b008ec723c */ /* 0x002fe200000018b4 */
[----:B--2---:R-:W-:-:S07]  /*9660*/  IADD3 R12, R0, 0x8, RZ ;  /* 0x00000008000c7810 */ /* 0x004fce0007ffe0ff */
[----:B------:R-:W-:Y:S01]  /*9670*/  HMMA.16816.F32 R28, R4, R30, R32 ;  /* 0x0000001e041c723c */ /* 0x000fe20000001820 */
[----:B------:R-:W-:Y:S02]  /*9680*/  FSEL R180, R14, -INF , !P1 ;  /* 0xff8000000eb47808 */ /* 0x000fe40004800000 */
[----:B---3--:R-:W-:Y:S01]  /*9690*/  IABS R3, R13 ;  /* 0x0000000d00037213 */ /* 0x008fe20000000000 */
[----:B------:R-:W-:-:S04]  /*96a0*/  IMAD.IADD R13, R228, 0x1, -R12 ;  /* 0x00000001e40d7824 */ /* 0x000fc800078e0a0c */
[C---:B------:R-:W-:Y:S01]  /*96b0*/  HMMA.16816.F32 R192, R8.reuse, R26, R168 ;  /* 0x0000001a08c0723c */ /* 0x040fe200000018a8 */
[----:B------:R-:W1:Y:S01]  /*96c0*/  LDSM.16.M88.4 R168, [R205+0x6800] ;  /* 0x00680000cda8783b */ /* 0x000e620000000200 */
[----:B------:R-:W-:Y:S02]  /*96d0*/  ISETP.GE.AND P1, PT, R0, R232, PT ;  /* 0x000000e80000720c */ /* 0x000fe40003f26270 */
[C---:B------:R-:W-:Y:S02]  /*96e0*/  ISETP.LT.OR P0, PT, R2.reuse, R231, P0 ;  /* 0x000000e70200720c */ /* 0x040fe40000701670 */
[-C--:B------:R-:W-:Y:S01]  /*96f0*/  ISETP.LT.OR P6, PT, R2, R230.reuse, P6 ;  /* 0x000000e60200720c */ /* 0x080fe200037c1670 */
[----:B----4-:R-:W-:Y:S01]  /*9700*/  FFMA.FTZ R14, R16, -UR23, R22 ;  /* 0x80000017100e7c23 */ /* 0x010fe20008010016 */
[----:B------:R-:W-:Y:S01]  /*9710*/  HMMA.16816.F32 R172, R8, R18, R172 ;  /* 0x0000001208ac723c */ /* 0x000fe200000018ac */
[----:B------:R-:W-:Y:S01]  /*9720*/  IABS R2, R13 ;  /* 0x0000000d00027213 */ /* 0x000fe20000000000 */
[----:B------:R2:W-:Y:S01]  /*9730*/  I2F R18, R3 ;  /* 0x0000000300127306 */ /* 0x0005e20000201400 */
[----:B------:R-:W-:Y:S01]  /*9740*/  IMAD.IADD R13, R229, 0x1, -R12 ;  /* 0x00000001e50d7824 */ /* 0x000fe200078e0a0c */
[----:B------:R-:W-:Y:S01]  /*9750*/  ISETP.LT.OR P1, PT, R0, R230, P1 ;  /* 0x000000e60000720c */ /* 0x000fe20000f21670 */
[----:B------:R-:W-:Y:S01]  /*9760*/  FFMA.FTZ R15, R15, -UR23, R21 ;  /* 0x800000170f0f7c23 */ /* 0x000fe20008010015 */
[----:B------:R-:W3:Y:S02]  /*9770*/  LDSM.16.M88.4 R24, [R205+0x7000] ;  /* 0x00700000cd18783b */ /* 0x000ee40000000200 */
[----:B------:R-:W-:-:S02]  /*9780*/  FSEL R177, R14, -INF , !P1 ;  /* 0xff8000000eb17808 */ /* 0x000fc40004800000 */
[----:B------:R4:W1:Y:S01]  /*9790*/  I2F R16, R2 ;  /* 0x0000000200107306 */ /* 0x0008620000201400 */
[----:B--2---:R-:W-:-:S05]  /*97a0*/  IADD3 R3, R0, 0x9, RZ ;  /* 0x0000000900037810 */ /* 0x004fca0007ffe0ff */
[----:B------:R-:W-:Y:S01]  /*97b0*/  IMAD.IADD R14, R228, 0x1, -R3 ;  /* 0x00000001e40e7824 */ /* 0x000fe200078e0a03 */
[----:B----4-:R-:W-:Y:S02]  /*97c0*/  IABS R2, R13 ;  /* 0x0000000d00027213 */ /* 0x010fe40000000000 */
[----:B------:R-:W-:-:S03]  /*97d0*/  FSEL R181, R15, -INF , !P0 ;  /* 0xff8000000fb57808 */ /* 0x000fc60004000000 */
[----:B------:R-:W-:Y:S01]  /*97e0*/  IMAD.MOV.U32 R13, RZ, RZ, R2 ;  /* 0x000000ffff0d7224 */ /* 0x000fe200078e0002 */
[----:B------:R-:W-:Y:S02]  /*97f0*/  IABS R2, R14 ;  /* 0x0000000e00027213 */ /* 0x000fe40000000000 */
[C---:B------:R-:W-:Y:S02]  /*9800*/  ISETP.GE.AND P1, PT, R12.reuse, R233, PT ;  /* 0x000000e90c00720c */ /* 0x040fe40003f26270 */
[C---:B------:R-:W-:Y:S01]  /*9810*/  ISETP.GE.AND P0, PT, R12.reuse, R232, PT ;  /* 0x000000e80c00720c */ /* 0x040fe20003f06270 */
[----:B------:R2:W4:Y:S01]  /*9820*/  I2F R17, R13 ;  /* 0x0000000d00117306 */ /* 0x0005220000201400 */
[C---:B------:R-:W-:Y:S02]  /*9830*/  ISETP.LT.OR P1, PT, R12.reuse, R231, P1 ;  /* 0x000000e70c00720c */ /* 0x040fe40000f21670 */
[----:B------:R-:W-:Y:S01]  /*9840*/  ISETP.LT.OR P0, PT, R12, R230, P0 ;  /* 0x000000e60c00720c */ /* 0x000fe20000701670 */
[----:B------:R-:W-:-:S02]  /*9850*/  IMAD.IADD R12, R229, 0x1, -R3 ;  /* 0x00000001e50c7824 */ /* 0x000fc400078e0a03 */
[----:B-1----:R-:W-:Y:S02]  /*9860*/  FFMA.FTZ R15, R16, -UR23, R28 ;  /* 0x80000017100f7c23 */ /* 0x002fe4000801001c */
[----:B------:R-:W-:Y:S01]  /*9870*/  FFMA.FTZ R14, R18, -UR23, R23 ;  /* 0x80000017120e7c23 */ /* 0x000fe20008010017 */
[----:B------:R-:W-:Y:S01]  /*9880*/  IABS R12, R12 ;  /* 0x0000000c000c7213 */ /* 0x000fe20000000000 */
[----:B--2---:R-:W-:-:S04]  /*9890*/  IMAD.MOV.U32 R13, RZ, RZ, R2 ;  /* 0x000000ffff0d7224 */ /* 0x004fc800078e0002 */
[----:B------:R1:W2:Y:S01]  /*98a0*/  I2F R16, R13 ;  /* 0x0000000d00107306 */ /* 0x0002a20000201400 */
[----:B------:R-:W-:Y:S02]  /*98b0*/  IADD3 R2, R0, 0x10, RZ ;  /* 0x0000001000027810 */ /* 0x000fe40007ffe0ff */
[----:B------:R-:W-:Y:S02]  /*98c0*/  FSEL R176, R14, -INF , !P6 ;  /* 0xff8000000eb07808 */ /* 0x000fe40007000000 */
[----:B------:R-:W-:Y:S02]  /*98d0*/  FSEL R135, R15, -INF , !P1 ;  /* 0xff8000000f877808 */ /* 0x000fe40004800000 */
[C---:B------:R-:W-:Y:S02]  /*98e0*/  ISETP.GE.AND P6, PT, R3.reuse, R233, PT ;  /* 0x000000e90300720c */ /* 0x040fe40003fc6270 */
[C---:B------:R-:W-:Y:S01]  /*98f0*/  ISETP.GE.AND P1, PT, R3.reuse, R232, PT ;  /* 0x000000e80300720c */ /* 0x040fe20003f26270 */
[----:B------:R-:W-:Y:S01]  /*9900*/  IMAD.IADD R14, R228, 0x1, -R2 ;  /* 0x00000001e40e7824 */ /* 0x000fe200078e0a02 */
[C---:B------:R-:W-:Y:S01]  /*9910*/  ISETP.LT.OR P6, PT, R3.reuse, R231, P6 ;  /* 0x000000e70300720c */ /* 0x040fe200037c1670 */
[----:B-1----:R-:W-:Y:S01]  /*9920*/  IMAD.MOV.U32 R13, RZ, RZ, R12 ;  /* 0x000000ffff0d7224 */ /* 0x002fe200078e000c */
[----:B------:R-:W-:-:S02]  /*9930*/  ISETP.LT.OR P1, PT, R3, R230, P1 ;  /* 0x000000e60300720c */ /* 0x000fc40000f21670 */
[----:B------:R-:W-:Y:S01]  /*9940*/  IADD3 R3, R0, 0x11, RZ ;  /* 0x0000001100037810 */ /* 0x000fe20007ffe0ff */
[----:B------:R1:W1:Y:S01]  /*9950*/  I2F R15, R13 ;  /* 0x0000000d000f7306 */ /* 0x0002620000201400 */
[----:B------:R-:W-:Y:S01]  /*9960*/  IABS R12, R14 ;  /* 0x0000000e000c7213 */ /* 0x000fe20000000000 */
[----:B------:R-:W-:Y:S01]  /*9970*/  HMMA.16816.F32 R196, R8, R178, R196 ;  /* 0x000000b208c4723c */ /* 0x000fe200000018c4 */
[----:B----4-:R-:W-:-:S06]  /*9980*/  FFMA.FTZ R14, R17, -UR23, R30 ;  /* 0x80000017110e7c23 */ /* 0x010fcc000801001e */
[----:B--2---:R-:W-:Y:S01]  /*9990*/  FFMA.FTZ R10, R16, -UR23, R29 ;  /* 0x80000017100a7c23 */ /* 0x004fe2000801001d */
[----:B------:R-:W-:Y:S01]  /*99a0*/  HMMA.16816.F32 R32, R4, R168, R188 ;  /* 0x000000a80420723c */ /* 0x000fe200000018bc */
[----:B------:R-:W-:Y:S02]  /*99b0*/  IMAD.IADD R8, R228, 0x1, -R3 ;  /* 0x00000001e4087824 */ /* 0x000fe400078e0a03 */
[----:B-1----:R-:W-:Y:S01]  /*99c0*/  IMAD.IADD R13, R229, 0x1, -R2 ;  /* 0x00000001e50d7824 */ /* 0x002fe200078e0a02 */
[----:B------:R-:W-:-:S04]  /*99d0*/  FSEL R134, R14, -INF , !P0 ;  /* 0xff8000000e867808 */ /* 0x000fc80004000000 */
[----:B------:R-:W-:Y:S02]  /*99e0*/  IABS R13, R13 ;  /* 0x0000000d000d7213 */ /* 0x000fe40000000000 */
[----:B------:R-:W-:Y:S02]  /*99f0*/  FSEL R30, R10, -INF , !P6 ;  /* 0xff8000000a1e7808 */ /* 0x000fe40007000000 */
[C---:B------:R-:W-:Y:S01]  /*9a00*/  ISETP.GE.AND P0, PT, R2.reuse, R233, PT ;  /* 0x000000e90200720c */ /* 0x040fe20003f06270 */
[----:B------:R-:W-:Y:S01]  /*9a10*/  IMAD.MOV.U32 R9, RZ, RZ, R13 ;  /* 0x000000ffff097224 */ /* 0x000fe200078e000d */
[----:B------:R-:W-:Y:S02]  /*9a20*/  IABS R8, R8 ;  /* 0x0000000800087213 */ /* 0x000fe40000000000 */
[C---:B------:R-:W-:Y:S01]  /*9a30*/  ISETP.GE.AND P6, PT, R2.reuse, R232, PT ;  /* 0x000000e80200720c */ /* 0x040fe20003fc6270 */
[----:B------:R-:W1:Y:S01]  /*9a40*/  I2F R12, R12 ;  /* 0x0000000c000c7306 */ /* 0x000e620000201400 */
[C---:B------:R-:W-:Y:S01]  /*9a50*/  ISETP.LT.OR P0, PT, R2.reuse, R231, P0 ;  /* 0x000000e70200720c */ /* 0x040fe20000701670 */
[----:B------:R-:W-:Y:S01]  /*9a60*/  IMAD.IADD R10, R229, 0x1, -R3 ;  /* 0x00000001e50a7824 */ /* 0x000fe200078e0a03 */
[----:B------:R-:W-:-:S02]  /*9a70*/  ISETP.LT.OR P6, PT, R2, R230, P6 ;  /* 0x000000e60200720c */ /* 0x000fc400037c1670 */
[----:B------:R-:W-:-:S03]  /*9a80*/  IADD3 R2, R0, 0x18, RZ ;  /* 0x0000001800027810 */ /* 0x000fc60007ffe0ff */
[----:B------:R2:W4:Y:S01]  /*9a90*/  I2F R13, R9 ;  /* 0x00000009000d7306 */ /* 0x0005220000201400 */
[----:B------:R-:W-:Y:S02]  /*9aa0*/  FFMA.FTZ R11, R15, -UR23, R31 ;  /* 0x800000170f0b7c23 */ /* 0x000fe4000801001f */
[----:B--2---:R-:W-:Y:S01]  /*9ab0*/  IMAD.MOV.U32 R9, RZ, RZ, R8 ;  /* 0x000000ffff097224 */ /* 0x004fe200078e0008 */
[----:B------:R-:W-:-:S04]  /*9ac0*/  IABS R8, R10 ;  /* 0x0000000a00087213 */ /* 0x000fc80000000000 */
[----:B------:R2:W2:Y:S01]  /*9ad0*/  I2F R14, R9 ;  /* 0x00000009000e7306 */ /* 0x0004a20000201400 */
[----:B------:R-:W-:Y:S01]  /*9ae0*/  IMAD.MOV.U32 R10, RZ, RZ, R8 ;  /* 0x000000ffff0a7224 */ /* 0x000fe200078e0008 */
[----:B------:R-:W-:Y:S01]  /*9af0*/  IADD3 R8, R0, 0x19, RZ ;  /* 0x0000001900087810 */ /* 0x000fe20007ffe0ff */
[----:B-1----:R-:W-:Y:S02]  /*9b00*/  FFMA.FTZ R12, R12, -UR23, R32 ;  /* 0x800000170c0c7c23 */ /* 0x002fe40008010020 */
[----:B--2---:R-:W-:-:S03]  /*9b10*/  IMAD.IADD R9, R228, 0x1, -R2 ;  /* 0x00000001e4097824 */ /* 0x004fc600078e0a02 */
[----:B------:R1:W2:Y:S02]  /*9b20*/  I2F R17, R10 ;  /* 0x0000000a00117306 */ /* 0x0002a40000201400 */
[----:B------:R-:W-:Y:S02]  /*9b30*/  IABS R9, R9 ;  /* 0x0000000900097213 */ /* 0x000fe40000000000 */
[----:B------:R-:W-:Y:S01]  /*9b40*/  FSEL R29, R11, -INF , !P1 ;  /* 0xff8000000b1d7808 */ /* 0x000fe20004800000 */
[----:B------:R-:W-:Y:S01]  /*9b50*/  IMAD.IADD R11, R229, 0x1, -R2 ;  /* 0x00000001e50b7824 */ /* 0x000fe200078e0a02 */
[----:B------:R-:W-:Y:S02]  /*9b60*/  FSEL R190, R12, -INF , !P0 ;  /* 0xff8000000cbe7808 */ /* 0x000fe40004000000 */
[C---:B------:R-:W-:Y:S01]  /*9b70*/  ISETP.GE.AND P1, PT, R3.reuse, R233, PT ;  /* 0x000000e90300720c */ /* 0x040fe20003f26270 */
[----:B-1----:R-:W-:Y:S01]  /*9b80*/  IMAD.MOV.U32 R10, RZ, RZ, R9 ;  /* 0x000000ffff0a7224 */ /* 0x002fe200078e0009 */
[----:B------:R-:W-:-:S03]  /*9b90*/  ISETP.GE.AND P0, PT, R3, R232, PT ;  /* 0x000000e80300720c */ /* 0x000fc60003f06270 */
[----:B------:R1:W1:Y:S01]  /*9ba0*/  I2F R15, R10 ;  /* 0x0000000a000f7306 */ /* 0x0002620000201400 */
[----:B------:R-:W-:Y:S01]  /*9bb0*/  HMMA.16816.F32 R168, R4, R170, R172 ;  /* 0x000000aa04a8723c */ /* 0x000fe200000018ac */
[C---:B------:R-:W-:Y:S02]  /*9bc0*/  ISETP.LT.OR P1, PT, R3.reuse, R231, P1 ;  /* 0x000000e70300720c */ /* 0x040fe40000f21670 */
[----:B------:R-:W-:Y:S02]  /*9bd0*/  ISETP.LT.OR P0, PT, R3, R230, P0 ;  /* 0x000000e60300720c */ /* 0x000fe40000701670 */
[----:B------:R-:W-:Y:S01]  /*9be0*/  IABS R9, R11 ;  /* 0x0000000b00097213 */ /* 0x000fe20000000000 */
[----:B----4-:R-:W-:Y:S02]  /*9bf0*/  FFMA.FTZ R13, R13, -UR23, R34 ;  /* 0x800000170d0d7c23 */ /* 0x010fe40008010022 */
[----:B-1----:R-:W-:Y:S01]  /*9c00*/  IMAD.IADD R10, R228, 0x1, -R8 ;  /* 0x00000001e40a7824 */ /* 0x002fe200078e0a08 */
[----:B------:R1:W-:Y:S04]  /*9c10*/  I2F R18, R9 ;  /* 0x0000000900127306 */ /* 0x0003e80000201400 */
[----:B------:R-:W-:Y:S01]  /*9c20*/  IABS R3, R10 ;  /* 0x0000000a00037213 */ /* 0x000fe20000000000 */
[----:B------:R-:W-:-:S02]  /*9c30*/  FFMA.FTZ R12, R14, -UR23, R33 ;  /* 0x800000170e0c7c23 */ /* 0x000fc40008010021 */
[----:B------:R-:W-:Y:S02]  /*9c40*/  IMAD.IADD R11, R229, 0x1, -R8 ;  /* 0x00000001e50b7824 */ /* 0x000fe400078e0a08 */
[----:B------:R-:W-:Y:S01]  /*9c50*/  IMAD.MOV.U32 R10, RZ, RZ, R3 ;  /* 0x000000ffff0a7224 */ /* 0x000fe200078e0003 */
[----:B------:R-:W-:Y:S02]  /*9c60*/  FSEL R244, R13, -INF , !P6 ;  /* 0xff8000000df47808 */ /* 0x000fe40007000000 */
[----:B------:R-:W-:Y:S02]  /*9c70*/  FSEL R189, R12, -INF , !P1 ;  /* 0xff8000000cbd7808 */ /* 0x000fe40004800000 */
[----:B-1----:R-:W-:Y:S01]  /*9c80*/  IADD3 R9, R0, 0x20, RZ ;  /* 0x0000002000097810 */ /* 0x002fe20007ffe0ff */
[----:B------:R1:W4:Y:S01]  /*9c90*/  I2F R16, R10 ;  /* 0x0000000a00107306 */ /* 0x0003220000201400 */
[C---:B------:R-:W-:Y:S02]  /*9ca0*/  ISETP.GE.AND P6, PT, R2.reuse, R233, PT ;  /* 0x000000e90200720c */ /* 0x040fe40003fc6270 */
[----:B------:R-:W-:-:S02]  /*9cb0*/  ISETP.GE.AND P1, PT, R2, R232, PT ;  /* 0x000000e80200720c */ /* 0x000fc40003f26270 */
[----:B------:R-:W-:Y:S02]  /*9cc0*/  IABS R3, R11 ;  /* 0x0000000b00037213 */ /* 0x000fe40000000000 */
[C---:B------:R-:W-:Y:S02]  /*9cd0*/  ISETP.LT.OR P6, PT, R2.reuse, R231, P6 ;  /* 0x000000e70200720c */ /* 0x040fe400037c1670 */
[----:B------:R-:W-:Y:S01]  /*9ce0*/  ISETP.LT.OR P1, PT, R2, R230, P1 ;  /* 0x000000e60200720c */ /* 0x000fe20000f21670 */
[----:B------:R4:W4:Y:S01]  /*9cf0*/  I2F R19, R3 ;  /* 0x0000000300137306 */ /* 0x0009220000201400 */
[--C-:B-1----:R-:W-:Y:S02]  /*9d00*/  IMAD.IADD R10, R228, 0x1, -R9.reuse ;  /* 0x00000001e40a7824 */ /* 0x102fe400078e0a09 */
[----:B------:R-:W-:-:S03]  /*9d10*/  IMAD.IADD R11, R229, 0x1, -R9 ;  /* 0x00000001e50b7824 */ /* 0x000fc600078e0a09 */
[----:B------:R-:W-:Y:S01]  /*9d20*/  IABS R2, R10 ;  /* 0x0000000a00027213 */ /* 0x000fe20000000000 */
[----:B--2---:R-:W-:Y:S02]  /*9d30*/  FFMA.FTZ R13, R17, -UR23, R35 ;  /* 0x80000017110d7c23 */ /* 0x004fe40008010023 */
[----:B------:R-:W-:Y:S01]  /*9d40*/  FFMA.FTZ R12, R15, -UR23, R168 ;  /* 0x800000170f0c7c23 */ /* 0x000fe200080100a8 */
[C---:B---3--:R-:W-:Y:S01]  /*9d50*/  HMMA.16816.F32 R20, R4.reuse, R24, R184 ;  /* 0x000000180414723c */ /* 0x048fe200000018b8 */
[----:B----4-:R-:W-:Y:S01]  /*9d60*/  IADD3 R3, R0, 0x21, RZ ;  /* 0x0000002100037810 */ /* 0x010fe20007ffe0ff */
[----:B------:R-:W-:Y:S01]  /*9d70*/  IMAD.MOV.U32 R10, RZ, RZ, R2 ;  /* 0x000000ffff0a7224 */ /* 0x000fe200078e0002 */
[----:B------:R-:W-:Y:S01]  /*9d80*/  IABS R2, R11 ;  /* 0x0000000b00027213 */ /* 0x000fe20000000000 */
[----:B------:R-:W1:Y:S01]  /*9d90*/  LDSM.16.M88.4 R32, [R205+0x7800] ;  /* 0x00780000cd20783b */ /* 0x000e620000000200 */
[----:B------:R-:W-:Y:S01]  /*9da0*/  FSEL R235, R13, -INF , !P0 ;  /* 0xff8000000deb7808 */ /* 0x000fe20004000000 */
[----:B------:R-:W-:Y:S01]  /*9db0*/  IMAD.IADD R11, R228, 0x1, -R3 ;  /* 0x00000001e40b7824 */ /* 0x000fe200078e0a03 */
[----:B------:R-:W-:Y:S01]  /*9dc0*/  ISETP.GE.AND P0, PT, R8, R233, PT ;  /* 0x000000e90800720c */ /* 0x000fe20003f06270 */
[----:B------:R2:W3:Y:S01]  /*9dd0*/  I2F R13, R10 ;  /* 0x0000000a000d7306 */ /* 0x0004e20000201400 */
[----:B------:R-:W-:Y:S01]  /*9de0*/  FSEL R188, R12, -INF , !P6 ;  /* 0xff8000000cbc7808 */ /* 0x000fe20007000000 */
[----:B------:R-:W-:Y:S01]  /*9df0*/  FFMA.FTZ R12, R16, -UR23, R169 ;  /* 0x80000017100c7c23 */ /* 0x000fe200080100a9 */
[C---:B------:R-:W-:Y:S01]  /*9e00*/  ISETP.GE.AND P6, PT, R8.reuse, R232, PT ;  /* 0x000000e80800720c */ /* 0x040fe20003fc6270 */
[----:B------:R-:W-:Y:S01]  /*9e10*/  HMMA.16816.F32 R172, R4, R26, R192 ;  /* 0x0000001a04ac723c */ /* 0x000fe200000018c0 */
[C---:B------:R-:W-:Y:S01]  /*9e20*/  ISETP.LT.OR P0, PT, R8.reuse, R231, P0 ;  /* 0x000000e70800720c */ /* 0x040fe20000701670 */
[----:B------:R-:W-:Y:S01]  /*9e30*/  UISETP.GT.AND UP0, UPT, UR31, UR10, UPT ;  /* 0x0000000a1f00728c */ /* 0x000fe2000bf04270 */
[----:B------:R-:W-:Y:S01]  /*9e40*/  ISETP.LT.OR P6, PT, R8, R230, P6 ;  /* 0x000000e60800720c */ /* 0x000fe200037c1670 */
[----:B------:R-:W-:Y:S01]  /*9e50*/  IMAD.IADD R8, R229, 0x1, -R3 ;  /* 0x00000001e5087824 */ /* 0x000fe200078e0a03 */
[----:B------:R-:W-:Y:S01]  /*9e60*/  FSEL R31, R12, -INF , !P0 ;  /* 0xff8000000c1f7808 */ /* 0x000fe20004000000 */
[----:B------:R-:W-:-:S04]  /*9e70*/  DEPBAR.LE SB0, 0x0 ;  /* 0x000080000000791a */ /* 0x000fc80000000000 */
[----:B--2---:R-:W-:Y:S01]  /*9e80*/  IMAD.MOV.U32 R10, RZ, RZ, R2 ;  /* 0x000000ffff0a7224 */ /* 0x004fe200078e0002 */
[----:B------:R-:W-:Y:S01]  /*9e90*/  IABS R2, R11 ;  /* 0x0000000b00027213 */ /* 0x000fe20000000000 */
[----:B------:R-:W-:Y:S02]  /*9ea0*/  FFMA.FTZ R11, R18, -UR23, R170 ;  /* 0x80000017120b7c23 */ /* 0x000fe400080100aa */
[----:B------:R2:W4:Y:S01]  /*9eb0*/  I2F R14, R10 ;  /* 0x0000000a000e7306 */ /* 0x0005220000201400 */
[----:B------:R-:W-:Y:S02]  /*9ec0*/  ISETP.GE.AND P0, PT, R9, R232, PT ;  /* 0x000000e80900720c */ /* 0x000fe40003f06270 */
[----:B------:R-:W-:Y:S02]  /*9ed0*/  FSEL R234, R11, -INF , !P1 ;  /* 0xff8000000bea7808 */ /* 0x000fe40004800000 */
[C---:B------:R-:W-:Y:S02]  /*9ee0*/  ISETP.GE.AND P1, PT, R9.reuse, R233, PT ;  /* 0x000000e90900720c */ /* 0x040fe40003f26270 */
[----:B------:R-:W-:Y:S01]  /*9ef0*/  IABS R8, R8 ;  /* 0x0000000800087213 */ /* 0x000fe20000000000 */
[----:B------:R-:W-:Y:S01]  /*9f00*/  BAR.SYNC.DEFER_BLOCKING 0x0 ;  /* 0x0000000000007b1d */ /* 0x000fe20000010000 */
[----:B------:R-:W-:Y:S01]  /*9f10*/  ISETP.LT.OR P1, PT, R9, R231, P1 ;  /* 0x000000e70900720c */ /* 0x000fe20000f21670 */
[----:B--2---:R-:W-:Y:S01]  /*9f20*/  IMAD.MOV.U32 R10, RZ, RZ, R2 ;  /* 0x000000ffff0a7224 */ /* 0x004fe200078e0002 */
[----:B------:R-:W-:-:S02]  /*9f30*/  IADD3 R2, R0, 0x28, RZ ;  /* 0x0000002800027810 */ /* 0x000fc40007ffe0ff */
[----:B------:R-:W-:-:S03]  /*9f40*/  ISETP.LT.OR P0, PT, R9, R230, P0 ;  /* 0x000000e60900720c */ /* 0x000fc60000701670 */
[--C-:B------:R-:W-:Y:S02]  /*9f50*/  IMAD.IADD R11, R228, 0x1, -R2.reuse ;  /* 0x00000001e40b7824 */ /* 0x100fe400078e0a02 */
[----:B------:R-:W-:Y:S01]  /*9f60*/  IMAD.IADD R9, R229, 0x1, -R2 ;  /* 0x00000001e5097824 */ /* 0x000fe200078e0a02 */
[----:B------:R2:W1:Y:S04]  /*9f70*/  I2F R15, R10 ;  /* 0x0000000a000f7306 */ /* 0x0004680000201400 */
[----:B------:R-:W-:Y:S01]  /*9f80*/  IABS R9, R9 ;  /* 0x0000000900097213 */ /* 0x000fe20000000000 */
[----:B------:R-:W-:Y:S02]  /*9f90*/  FFMA.FTZ R12, R19, -UR23, R171 ;  /* 0x80000017130c7c23 */ /* 0x000fe400080100ab */
[----:B--2---:R-:W-:Y:S01]  /*9fa0*/  IMAD.MOV.U32 R10, RZ, RZ, R8 ;  /* 0x000000ffff0a7224 */ /* 0x004fe200078e0008 */
[----:B------:R-:W-:Y:S01]  /*9fb0*/  IABS R8, R11 ;  /* 0x0000000b00087213 */ /* 0x000fe20000000000 */
[----:B------:R-:W-:-:S02]  /*9fc0*/  IMAD.MOV.U32 R11, RZ, RZ, R9 ;  /* 0x000000ffff0b7224 */ /* 0x000fc400078e0009 */
[----:B------:R2:W-:Y:S01]  /*9fd0*/  I2F R18, R10 ;  /* 0x0000000a00127306 */ /* 0x0005e20000201400 */
[----:B---3--:R-:W-:Y:S01]  /*9fe0*/  FFMA.FTZ R13, R13, -UR23, R20 ;  /* 0x800000170d0d7c23 */ /* 0x008fe20008010014 */
[----:B------:R-:W-:Y:S02]  /*9ff0*/  FSEL R191, R12, -INF , !P6 ;  /* 0xff8000000cbf7808 */ /* 0x000fe40007000000 */
[----:B------:R-:W-:-:S04]  /*a000*/  ISETP.GE.AND P6, PT, R3, R233, PT ;  /* 0x000000e90300720c */ /* 0x000fc80003fc6270 */
[----:B------:R3:W-:Y:S01]  /*a010*/  I2F R28, R11 ;  /* 0x0000000b001c7306 */ /* 0x0007e20000201400 */
[----:B--2---:R-:W-:Y:S01]  /*a020*/  IMAD.MOV.U32 R10, RZ, RZ, R8 ;  /* 0x000000ffff0a7224 */ /* 0x004fe200078e0008 */
[----:B------:R-:W-:-:S06]  /*a030*/  IADD3 R8, R0, 0x29, RZ ;  /* 0x0000002900087810 */ /* 0x000fcc0007ffe0ff */
[----:B------:R2:W2:Y:S01]  /*a040*/  I2F R17, R10 ;  /* 0x0000000a00117306 */ /* 0x0004a20000201400 */
[----:B---3--:R-:W-:Y:S01]  /*a050*/  IMAD.IADD R11, R229, 0x1, -R8 ;  /* 0x00000001e50b7824 */ /* 0x008fe200078e0a08 */
[----:B------:R-:W-:Y:S01]  /*a060*/  FSEL R243, R13, -INF , !P1 ;  /* 0xff8000000df37808 */ /* 0x000fe20004800000 */
[----:B----4-:R-:W-:Y:S01]  /*a070*/  FFMA.FTZ R14, R14, -UR23, R22 ;  /* 0x800000170e0e7c23 */ /* 0x010fe20008010016 */
[----:B------:R-:W-:Y:S01]  /*a080*/  IADD3 R9, R0, 0x30, RZ ;  /* 0x0000003000097810 */ /* 0x000fe20007ffe0ff */
[----:B-1----:R-:W-:Y:S01]  /*a090*/  FFMA.FTZ R12, R15, -UR23, R21 ;  /* 0x800000170f0c7c23 */ /* 0x002fe20008010015 */
[C---:B------:R-:W-:Y:S02]  /*a0a0*/  ISETP.GE.AND P1, PT, R3.reuse, R232, PT ;  /* 0x000000e80300720c */ /* 0x040fe40003f26270 */
[----:B------:R-:W-:Y:S01]  /*a0b0*/  IABS R11, R11 ;  /* 0x0000000b000b7213 */ /* 0x000fe20000000000 */
[----:B--2---:R-:W-:Y:S01]  /*a0c0*/  IMAD.IADD R10, R228, 0x1, -R8 ;  /* 0x00000001e40a7824 */ /* 0x004fe200078e0a08 */
[----:B------:R-:W-:-:S04]  /*a0d0*/  ISETP.LT.OR P6, PT, R3, R231, P6 ;  /* 0x000000e70300720c */ /* 0x000fc800037c1670 */
[----:B------:R-:W-:Y:S02]  /*a0e0*/  IABS R10, R10 ;  /* 0x0000000a000a7213 */ /* 0x000fe40000000000 */
[----:B------:R-:W-:Y:S01]  /*a0f0*/  ISETP.LT.OR P1, PT, R3, R230, P1 ;  /* 0x000000e60300720c */ /* 0x000fe20000f21670 */
[----:B------:R-:W-:Y:S01]  /*a100*/  IMAD.IADD R3, R228, 0x1, -R9 ;  /* 0x00000001e4037824 */ /* 0x000fe200078e0a09 */
[----:B------:R1:W-:Y:S01]  /*a110*/  I2F R19, R10 ;  /* 0x0000000a00137306 */ /* 0x0003e20000201400 */
[----:B------:R-:W-:Y:S02]  /*a120*/  FSEL R240, R14, -INF , !P0 ;  /* 0xff8000000ef07808 */ /* 0x000fe40004000000 */
[----:B------:R-:W-:Y:S02]  /*a130*/  FSEL R182, R12, -INF , !P6 ;  /* 0xff8000000cb67808 */ /* 0x000fe40007000000 */
[C---:B------:R-:W-:Y:S02]  /*a140*/  ISETP.GE.AND P0, PT, R2.reuse, R233, PT ;  /* 0x000000e90200720c */ /* 0x040fe40003f06270 */
[----:B------:R-:W-:-:S02]  /*a150*/  ISETP.GE.AND P6, PT, R2, R232, PT ;  /* 0x000000e80200720c */ /* 0x000fc40003fc6270 */
[----:B------:R-:W-:Y:S02]  /*a160*/  IABS R3, R3 ;  /* 0x0000000300037213 */ /* 0x000fe40000000000 */
[C---:B------:R-:W-:Y:S01]  /*a170*/  ISETP.LT.OR P0, PT, R2.reuse, R231, P0 ;  /* 0x000000e70200720c */ /* 0x040fe20000701670 */
[----:B-1----:R-:W-:Y:S02]  /*a180*/  IMAD.MOV.U32 R10, RZ, RZ, R11 ;  /* 0x000000ffff0a7224 */ /* 0x002fe400078e000b */
[----:B------:R-:W-:Y:S01]  /*a190*/  IMAD.IADD R11, R229, 0x1, -R9 ;  /* 0x00000001e50b7824 */ /* 0x000fe200078e0a09 */
[----:B------:R-:W-:Y:S01]  /*a1a0*/  ISETP.LT.OR P6, PT, R2, R230, P6 ;  /* 0x000000e60200720c */ /* 0x000fe200037c1670 */
[----:B------:R1:W-:Y:S03]  /*a1b0*/  I2F R16, R10 ;  /* 0x0000000a00107306 */ /* 0x0003e60000201400 */
[----:B------:R-:W-:Y:S01]  /*a1c0*/  IABS R2, R11 ;  /* 0x0000000b00027213 */ /* 0x000fe20000000000 */
[----:B------:R-:W-:Y:S01]  /*a1d0*/  HMMA.16816.F32 R24, R4, R32, R236 ;  /* 0x000000200418723c */ /* 0x000fe200000018ec */
[----:B------:R-:W-:-:S03]  /*a1e0*/  FFMA.FTZ R13, R17, -UR23, R172 ;  /* 0x80000017110d7c23 */ /* 0x000fc600080100ac */
[----:B------:R-:W-:Y:S02]  /*a1f0*/  IMAD.MOV.U32 R11, RZ, RZ, R2 ;  /* 0x000000ffff0b7224 */ /* 0x000fe400078e0002 */
[----:B------:R-:W-:Y:S02]  /*a200*/  FFMA.FTZ R12, R18, -UR23, R23 ;  /* 0x80000017120c7c23 */ /* 0x000fe40008010017 */
[----:B-1----:R-:W-:Y:S01]  /*a210*/  IMAD.MOV.U32 R10, RZ, RZ, R3 ;  /* 0x000000ffff0a7224 */ /* 0x002fe200078e0003 */
[----:B------:R-:W-:Y:S01]  /*a220*/  IADD3 R3, R0, 0x31, RZ ;  /* 0x0000003100037810 */ /* 0x000fe20007ffe0ff */
[----:B------:R1:W-:Y:S01]  /*a230*/  I2F R17, R11 ;  /* 0x0000000b00117306 */ /* 0x0003e20000201400 */
[----:B------:R-:W-:Y:S02]  /*a240*/  FSEL R168, R12, -INF , !P1 ;  /* 0xff8000000ca87808 */ /* 0x000fe40004800000 */
[----:B------:R-:W-:-:S05]  /*a250*/  FSEL R247, R13, -INF , !P0 ;  /* 0xff8000000df77808 */ /* 0x000fca0004000000 */
[----:B------:R2:W3:Y:S01]  /*a260*/  I2F R14, R10 ;  /* 0x0000000a000e7306 */ /* 0x0004e20000201400 */
[----:B------:R-:W-:Y:S02]  /*a270*/  IADD3 R2, R0, 0x38, RZ ;  /* 0x0000003800027810 */ /* 0x000fe40007ffe0ff */
[C---:B------:R-:W-:Y:S01]  /*a280*/  ISETP.GE.AND P1, PT, R8.reuse, R233, PT ;  /* 0x000000e90800720c */ /* 0x040fe20003f26270 */
[--C-:B-1----:R-:W-:Y:S01]  /*a290*/  IMAD.IADD R11, R229, 0x1, -R3.reuse ;  /* 0x00000001e50b7824 */ /* 0x102fe200078e0a03 */
[----:B------:R-:W-:Y:S01]  /*a2a0*/  ISETP.GE.AND P0, PT, R8, R232, PT ;  /* 0x000000e80800720c */ /* 0x000fe20003f06270 */
[----:B--2---:R-:W-:-:S03]  /*a2b0*/  IMAD.IADD R10, R228, 0x1, -R3 ;  /* 0x00000001e40a7824 */ /* 0x004fc600078e0a03 */
[----:B------:R-:W-:Y:S02]  /*a2c0*/  IABS R11, R11 ;  /* 0x0000000b000b7213 */ /* 0x000fe40000000000 */
[----:B------:R-:W-:Y:S02]  /*a2d0*/  IABS R10, R10 ;  /* 0x0000000a000a7213 */ /* 0x000fe40000000000 */
[C---:B------:R-:W-:Y:S02]  /*a2e0*/  ISETP.LT.OR P1, PT, R8.reuse, R231, P1 ;  /* 0x000000e70800720c */ /* 0x040fe40000f21670 */
[----:B------:R1:W2:Y:S01]  /*a2f0*/  I2F R15, R10 ;  /* 0x0000000a000f7306 */ /* 0x0002a20000201400 */
[----:B------:R-:W-:Y:S01]  /*a300*/  ISETP.LT.OR P0, PT, R8, R230, P0 ;  /* 0x000000e60800720c */ /* 0x000fe20000701670 */
[----:B------:R-:W-:Y:S01]  /*a310*/  IMAD.IADD R8, R228, 0x1, -R2 ;  /* 0x00000001e4087824 */ /* 0x000fe200078e0a02 */
[----:B------:R-:W-:Y:S01]  /*a320*/  HMMA.16816.F32 R20, R4, R34, R196 ;  /* 0x000000220414723c */ /* 0x000fe200000018c4 */
[----:B------:R-:W-:-:S06]  /*a330*/  IADD3 R0, R0, 0x39, RZ ;  /* 0x0000003900007810 */ /* 0x000fcc0007ffe0ff */
[----:B------:R-:W-:Y:S01]  /*a340*/  IABS R4, R8 ;  /* 0x0000000800047213 */ /* 0x000fe20000000000 */
[----:B-1----:R-:W-:Y:S02]  /*a350*/  IMAD.MOV.U32 R10, RZ, RZ, R11 ;  /* 0x000000ffff0a7224 */ /* 0x002fe400078e000b */
[----:B------:R-:W-:Y:S02]  /*a360*/  FFMA.FTZ R11, R28, -UR23, R174 ;  /* 0x800000171c0b7c23 */ /* 0x000fe400080100ae */
[----:B------:R-:W-:Y:S01]  /*a370*/  IMAD.IADD R6, R229, 0x1, -R2 ;  /* 0x00000001e5067824 */ /* 0x000fe200078e0a02 */
[----:B------:R1:W-:Y:S02]  /*a380*/  I2F R13, R10 ;  /* 0x0000000a000d7306 */ /* 0x0003e40000201400 */
[----:B------:R-:W-:Y:S02]  /*a390*/  FSEL R246, R11, -INF , !P6 ;  /* 0xff8000000bf67808 */ /* 0x000fe40007000000 */
[C---:B------:R-:W-:Y:S01]  /*a3a0*/  ISETP.GE.AND P6, PT, R9.reuse, R233, PT ;  /* 0x000000e90900720c */ /* 0x040fe20003fc6270 */
[----:B------:R-:W-:Y:S01]  /*a3b0*/  IMAD.MOV.U32 R5, RZ, RZ, R4 ;  /* 0x000000ffff057224 */ /* 0x000fe200078e0004 */
[----:B------:R-:W-:Y:S01]  /*a3c0*/  IABS R4, R6 ;  /* 0x0000000600047213 */ /* 0x000fe20000000000 */
[----:B---3--:R-:W-:Y:S01]  /*a3d0*/  FFMA.FTZ R7, R14, -UR23, R24 ;  /* 0x800000170e077c23 */ /* 0x008fe20008010018 */
[----:B------:R-:W-:Y:S01]  /*a3e0*/  ISETP.LT.OR P6, PT, R9, R231, P6 ;  /* 0x000000e70900720c */ /* 0x000fe200037c1670 */
[----:B------:R-:W-:-:S02]  /*a3f0*/  FFMA.FTZ R8, R19, -UR23, R173 ;  /* 0x8000001713087c23 */ /* 0x000fc400080100ad */
[----:B-1----:R-:W-:Y:S01]  /*a400*/  FFMA.FTZ R10, R16, -UR23, R175 ;  /* 0x80000017100a7c23 */ /* 0x002fe200080100af */
[----:B------:R-:W-:Y:S02]  /*a410*/  FSEL R248, R7, -INF , !P6 ;  /* 0xff80000007f87808 */ /* 0x000fe40007000000 */
[C---:B------:R-:W-:Y:S02]  /*a420*/  ISETP.GE.AND P6, PT, R3.reuse, R232, PT ;  /* 0x000000e80300720c */ /* 0x040fe40003fc6270 */
[----:B------:R-:W-:Y:S02]  /*a430*/  FSEL R252, R10, -INF , !P0 ;  /* 0xff8000000afc7808 */ /* 0x000fe40004000000 */
[----:B------:R1:W3:Y:S01]  /*a440*/  I2F R10, R4 ;  /* 0x00000004000a7306 */ /* 0x0002e20000201400 */
[----:B------:R-:W-:Y:S02]  /*a450*/  ISETP.GE.AND P0, PT, R3, R233, PT ;  /* 0x000000e90300720c */ /* 0x000fe40003f06270 */
[----:B------:R-:W-:-:S02]  /*a460*/  FSEL R245, R8, -INF , !P1 ;  /* 0xff80000008f57808 */ /* 0x000fc40004800000 */
[----:B------:R-:W-:Y:S02]  /*a470*/  ISETP.GE.AND P1, PT, R9, R232, PT ;  /* 0x000000e80900720c */ /* 0x000fe40003f26270 */
[C---:B------:R-:W-:Y:S01]  /*a480*/  ISETP.LT.OR P0, PT, R3.reuse, R231, P0 ;  /* 0x000000e70300720c */ /* 0x040fe20000701670 */
[----:B------:R4:W3:Y:S01]  /*a490*/  I2F R12, R5 ;  /* 0x00000005000c7306 */ /* 0x0008e20000201400 */
[-C--:B------:R-:W-:Y:S01]  /*a4a0*/  ISETP.LT.OR P6, PT, R3, R230.reuse, P6 ;  /* 0x000000e60300720c */ /* 0x080fe200037c1670 */
[----:B-1----:R-:W-:Y:S01]  /*a4b0*/  IMAD.IADD R4, R228, 0x1, -R0 ;  /* 0x00000001e4047824 */ /* 0x002fe200078e0a00 */
[----:B------:R-:W-:Y:S01]  /*a4c0*/  ISETP.LT.OR P1, PT, R9, R230, P1 ;  /* 0x000000e60900720c */ /* 0x000fe20000f21670 */
[----:B--2---:R-:W-:-:S03]  /*a4d0*/  FFMA.FTZ R9, R15, -UR23, R25 ;  /* 0x800000170f097c23 */ /* 0x004fc60008010019 */
[----:B------:R-:W-:Y:S01]  /*a4e0*/  IABS R3, R4 ;  /* 0x0000000400037213 */ /* 0x000fe20000000000 */
[----:B----4-:R-:W-:-:S04]  /*a4f0*/  IMAD.IADD R5, R229, 0x1, -R0 ;  /* 0x00000001e5057824 */ /* 0x010fc800078e0a00 */
[----:B------:R-:W-:Y:S01]  /*a500*/  IMAD.MOV.U32 R4, RZ, RZ, R3 ;  /* 0x000000ffff047224 */ /* 0x000fe200078e0003 */
[----:B------:R-:W-:Y:S02]  /*a510*/  FSEL R241, R9, -INF , !P0 ;  /* 0xff80000009f17808 */ /* 0x000fe40004000000 */
[----:B------:R-:W-:Y:S01]  /*a520*/  IABS R3, R5 ;  /* 0x0000000500037213 */ /* 0x000fe20000000000 */
[----:B------:R-:W-:Y:S01]  /*a530*/  FFMA.FTZ R6, R17, -UR23, R26 ;  /* 0x8000001711067c23 */ /* 0x000fe2000801001a */
[----:B------:R-:W-:Y:S01]  /*a540*/  ISETP.GE.AND P0, PT, R2, R232, PT ;  /* 0x000000e80200720c */ /* 0x000fe20003f06270 */
[----:B------:R-:W1:Y:S01]  /*a550*/  I2F R4, R4 ;  /* 0x0000000400047306 */ /* 0x000e620000201400 */
[----:B---3--:R-:W-:Y:S02]  /*a560*/  FFMA.FTZ R5, R10, -UR23, R22 ;  /* 0x800000170a057c23 */ /* 0x008fe40008010016 */
[----:B------:R-:W-:Y:S02]  /*a570*/  FSEL R242, R6, -INF , !P1 ;  /* 0xff80000006f27808 */ /* 0x000fe40004800000 */
[----:B------:R-:W-:-:S03]  /*a580*/  ISETP.LT.OR P0, PT, R2, R230, P0 ;  /* 0x000000e60200720c */ /* 0x000fc60000701670 */
[----:B------:R-:W2:Y:S01]  /*a590*/  I2F R3, R3 ;  /* 0x0000000300037306 */ /* 0x000ea20000201400 */
[----:B------:R-:W-:Y:S01]  /*a5a0*/  ISETP.GE.AND P1, PT, R2, R233, PT ;  /* 0x000000e90200720c */ /* 0x000fe20003f26270 */
[----:B------:R-:W-:Y:S01]  /*a5b0*/  FFMA.FTZ R7, R13, -UR23, R27 ;  /* 0x800000170d077c23 */ /* 0x000fe2000801001b */
[----:B------:R-:W-:Y:S01]  /*a5c0*/  FSEL R178, R5, -INF , !P0 ;  /* 0xff80000005b27808 */ /* 0x000fe20004000000 */
[----:B------:R-:W-:Y:S01]  /*a5d0*/  FFMA.FTZ R8, R12, -UR23, R20 ;  /* 0x800000170c087c23 */ /* 0x000fe20008010014 */
[----:B------:R-:W-:Y:S02]  /*a5e0*/  ISETP.LT.OR P1, PT, R2, R231, P1 ;  /* 0x000000e70200720c */ /* 0x000fe40000f21670 */
[----:B------:R-:W-:Y:S02]  /*a5f0*/  PLOP3.LUT P0, PT, PT, PT, UP0, 0x80, 0x0 ;  /* 0x000000000000781c */ /* 0x000fe40003f0f008 */
[----:B------:R-:W-:Y:S02]  /*a600*/  FSEL R251, R7, -INF , !P6 ;  /* 0xff80000007fb7808 */ /* 0x000fe40007000000 */
[----:B------:R-:W-:-:S02]  /*a610*/  FSEL R179, R8, -INF , !P1 ;  /* 0xff80000008b37808 */ /* 0x000fc40004800000 */
[C---:B------:R-:W-:Y:S02]  /*a620*/  ISETP.GE.AND P6, PT, R0.reuse, R233, PT ;  /* 0x000000e90000720c */ /* 0x040fe40003fc6270 */
[----:B------:R-:W-:Y:S01]  /*a630*/  ISETP.GE.AND P1, PT, R0, R232, PT ;  /* 0x000000e80000720c */ /* 0x000fe20003f26270 */
[----:B-1----:R-:W-:Y:S01]  /*a640*/  FFMA.FTZ R2, R4, -UR23, R21 ;  /* 0x8000001704027c23 */ /* 0x002fe20008010015 */
[C---:B------:R-:W-:Y:S02]  /*a650*/  ISETP.LT.OR P6, PT, R0.reuse, R231, P6 ;  /* 0x000000e70000720c */ /* 0x040fe400037c1670 */
[----:B------:R-:W-:Y:S01]  /*a660*/  ISETP.LT.OR P1, PT, R0, R230, P1 ;  /* 0x000000e60000720c */ /* 0x000fe20000f21670 */
[----:B--2---:R-:W-:Y:S01]  /*a670*/  FFMA.FTZ R0, R3, -UR23, R23 ;  /* 0x8000001703007c23 */ /* 0x004fe20008010017 */
[----:B------:R-:W-:-:S04]  /*a680*/  FSEL R187, R2, -INF , !P6 ;  /* 0xff80000002bb7808 */ /* 0x000fc80007000000 */
        /* <DEDUP_REMOVED lines=76> */
.L_x_510:
[----:B------:R-:W-:Y:S05]  /*ab50*/  BSYNC B0 ;  /* 0x0000000000007941 */ /* 0x000fea0003800000 */
.L_x_509:
[----:B------:R-:W0:Y:S02]  /*ab60*/  LDGDEPBAR ;  /* 0x00000000000079af */ /* 0x000e240000000000 */
.L_x_508:
[----:B------:R-:W-:Y:S01]  /*ab70*/  FMNMX.FTZ R0, R133, R180, !PT ;  /* 0x000000b485007209 */ /* 0x000fe20007810000 */
[----:B-1----:R-:W-:Y:S01]  /*ab80*/  LDSM.16.MT88.4 R12, [R201+0x18000] ;  /* 0x01800000c90c783b */ /* 0x002fe20000004200 */
[----:B------:R-:W-:Y:S02]  /*ab90*/  MOV R10, R168 ;  /* 0x000000a8000a7202 */ /* 0x000fe40000000f00 */
[----:B------:R-:W-:Y:S01]  /*aba0*/  FMNMX.FTZ R0, R181, R0, !PT ;  /* 0x00000000b5007209 */ /* 0x000fe20007810000 */
[----:B------:R-:W-:Y:S01]  /*abb0*/  LDSM.16.MT88.4 R20, [R202+0x18000] ;  /* 0x01800000ca14783b */ /* 0x000fe20000004200 */
[----:B------:R-:W-:Y:S02]  /*abc0*/  MOV R11, R251 ;  /* 0x000000fb000b7202 */ /* 0x000fe40000000f00 */
[----:B------:R-:W-:Y:S01]  /*abd0*/  FMNMX.FTZ R0, R135, R0, !PT ;  /* 0x0000000087007209 */ /* 0x000fe20007810000 */
[----:B------:R-:W-:Y:S01]  /*abe0*/  LDSM.16.MT88.4 R16, [R204+0x18000] ;  /* 0x01800000cc10783b */ /* 0x000fe20000004200 */
        /* <DEDUP_REMOVED lines=40> */
[----:B------:R-:W-:Y:S04]  /*ae70*/  STL [R1+0x34], R170 ;  /* 0x000034aa01007387 */ /* 0x000fe80000100800 */
[----:B------:R-:W-:-:S05]  /*ae80*/  FSEL R2, R2, RZ, P6 ;  /* 0x000000ff02027208 */ /* 0x000fca0003000000 */
[----:B------:R-:W-:Y:S01]  /*ae90*/  FFMA.FTZ R0, R180, c[0x0][0x23c], -R2 ;  /* 0x00008f00b4007a23 */ /* 0x000fe20000010802 */
[----:B--2---:R-:W-:-:S03]  /*aea0*/  FMNMX.FTZ R7, R3, R5, !PT ;  /* 0x0000000503077209 */ /* 0x004fc60007810000 */
[----:B------:R1:W-:Y:S01]  /*aeb0*/  MUFU.EX2 R169, R0 ;  /* 0x0000000000a97308 */ /* 0x0003e20000000800 */
[----:B------:R-:W-:Y:S01]  /*aec0*/  FFMA.FTZ R3, R135, c[0x0][0x23c], -R2 ;  /* 0x00008f0087037a23 */ /* 0x000fe20000010802 */
[----:B------:R-:W-:Y:S02]  /*aed0*/  FSEL R5, R170, RZ, P6 ;  /* 0x000000ffaa057208 */ /* 0x000fe40003000000 */
[----:B------:R-:W-:Y:S01]  /*aee0*/  FSETP.NEU.FTZ.AND P1, PT, R7, -INF , PT ;  /* 0xff8000000700780b */ /* 0x000fe20003f3d000 */
[----:B------:R2:W-:Y:S02]  /*aef0*/  STL [R1+0x2c], R7 ;  /* 0x00002c0701007387 */ /* 0x0005e40000100800 */
[----:B------:R-:W-:Y:S01]  /*af00*/  FADD.FTZ R5, R133, -R5 ;  /* 0x8000000585057221 */ /* 0x000fe20000010000 */
[----:B------:R3:W-:Y:S01]  /*af10*/  MUFU.EX2 R32, R3 ;  /* 0x0000000300207308 */ /* 0x0007e20000000800 */
[----:B------:R-:W-:Y:S02]  /*af20*/  FSEL R4, R7, RZ, P1 ;  /* 0x000000ff07047208 */ /* 0x000fe40000800000 */
[----:B------:R-:W-:-:S02]  /*af30*/  FMUL.FTZ R5, R5, c[0x0][0x23c] ;  /* 0x00008f0005057a20 */ /* 0x000fc40000410000 */
[----:B-1----:R-:W-:-:S04]  /*af40*/  FFMA.FTZ R0, R181, c[0x0][0x23c], -R2 ;  /* 0x00008f00b5007a23 */ /* 0x002fc80000010802 */
[----:B------:R1:W4:Y:S01]  /*af50*/  MUFU.EX2 R8, R0 ;  /* 0x0000000000087308 */ /* 0x0003220000000800 */
[----:B---3--:R-:W-:-:S07]  /*af60*/  FFMA.FTZ R3, R30, c[0x0][0x23c], -R2 ;  /* 0x00008f001e037a23 */ /* 0x008fce0000010802 */
[----:B------:R3:W-:Y:S01]  /*af70*/  MUFU.EX2 R168, R3 ;  /* 0x0000000300a87308 */ /* 0x0007e20000000800 */
[----:B-1----:R-:W-:-:S05]  /*af80*/  FMUL.FTZ R0, R7, c[0x0][0x23c] ;  /* 0x00008f0007007a20 */ /* 0x002fca0000410000 */
[----:B------:R-:W-:-:S05]  /*af90*/  FSEL R0, R0, RZ, P1 ;  /* 0x000000ff00007208 */ /* 0x000fca0000800000 */
[--C-:B---3--:R-:W-:Y:S02]  /*afa0*/  FFMA.FTZ R3, R177, c[0x0][0x23c], -R0.reuse ;  /* 0x00008f00b1037a23 */ /* 0x108fe40000010800 */
[--C-:B------:R-:W-:Y:S02]  /*afb0*/  FFMA.FTZ R10, R10, c[0x0][0x23c], -R0.reuse ;  /* 0x00008f000a0a7a23 */ /* 0x100fe40000010800 */
[----:B------:R1:W-:Y:S02]  /*afc0*/  MUFU.EX2 R6, R3 ;  /* 0x0000000300067308 */ /* 0x0003e40000000800 */
[----:B-1----:R-:W-:-:S06]  /*afd0*/  FFMA.FTZ R3, R176, c[0x0][0x23c], -R0 ;  /* 0x00008f00b0037a23 */ /* 0x002fcc0000010800 */
[----:B------:R1:W-:Y:S02]  /*afe0*/  MUFU.EX2 R135, R3 ;  /* 0x0000000300877308 */ /* 0x0003e40000000800 */
[----:B-1----:R-:W-:Y:S01]  /*aff0*/  FFMA.FTZ R3, R134, c[0x0][0x23c], -R0 ;  /* 0x00008f0086037a23 */ /* 0x002fe20000010800 */
[----:B----4-:R-:W-:-:S05]  /*b000*/  MOV R134, R8 ;  /* 0x0000000800867202 */ /* 0x010fca0000000f00 */
[----:B------:R-:W1:Y:S08]  /*b010*/  MUFU.EX2 R8, R5 ;  /* 0x0000000500087308 */ /* 0x000e700000000800 */
[----:B------:R3:W-:Y:S01]  /*b020*/  MUFU.EX2 R35, R3 ;  /* 0x0000000300237308 */ /* 0x0007e20000000800 */
[-C--:B-1----:R-:W-:Y:S02]  /*b030*/  FMUL.FTZ R136, R136, R8.reuse ;  /* 0x0000000888887220 */ /* 0x082fe40000410000 */
[----:B------:R-:W-:-:S02]  /*b040*/  FMUL.FTZ R137, R137, R8 ;  /* 0x0000000889897220 */ /* 0x000fc40000410000 */
[-C--:B------:R-:W-:Y:S02]  /*b050*/  FMUL.FTZ R140, R140, R8.reuse ;  /* 0x000000088c8c7220 */ /* 0x080fe40000410000 */
[-C--:B------:R-:W-:Y:S02]  /*b060*/  FMUL.FTZ R141, R141, R8.reuse ;  /* 0x000000088d8d7220 */ /* 0x080fe40000410000 */
[----:B---3--:R-:W-:Y:S02]  /*b070*/  FFMA.FTZ R3, R29, c[0x0][0x23c], -R0 ;  /* 0x00008f001d037a23 */ /* 0x008fe40000010800 */
[-C--:B------:R-:W-:Y:S02]  /*b080*/  FMUL.FTZ R144, R144, R8.reuse ;  /* 0x0000000890907220 */ /* 0x080fe40000410000 */
[----:B------:R-:W2:Y:S01]  /*b090*/  MUFU.EX2 R133, R3 ;  /* 0x0000000300857308 */ /* 0x000ea20000000800 */
[-C--:B------:R-:W-:Y:S02]  /*b0a0*/  FMUL.FTZ R145, R145, R8.reuse ;  /* 0x0000000891917220 */ /* 0x080fe40000410000 */
[----:B------:R-:W-:-:S02]  /*b0b0*/  FMUL.FTZ R148, R148, R8 ;  /* 0x0000000894947220 */ /* 0x000fc40000410000 */
[-C--:B------:R-:W-:Y:S02]  /*b0c0*/  FMUL.FTZ R149, R149, R8.reuse ;  /* 0x0000000895957220 */ /* 0x080fe40000410000 */
[-C--:B------:R-:W-:Y:S02]  /*b0d0*/  FMUL.FTZ R152, R152, R8.reuse ;  /* 0x0000000898987220 */ /* 0x080fe40000410000 */
[-C--:B------:R-:W-:Y:S02]  /*b0e0*/  FMUL.FTZ R153, R153, R8.reuse ;  /* 0x0000000899997220 */ /* 0x080fe40000410000 */
[-C--:B------:R-:W-:Y:S02]  /*b0f0*/  FMUL.FTZ R156, R156, R8.reuse ;  /* 0x000000089c9c7220 */ /* 0x080fe40000410000 */
[-C--:B------:R-:W-:Y:S02]  /*b100*/  FMUL.FTZ R157, R157, R8.reuse ;  /* 0x000000089d9d7220 */ /* 0x080fe40000410000 */
[----:B------:R-:W-:Y:S01]  /*b110*/  FMUL.FTZ R160, R160, R8 ;  /* 0x00000008a0a07220 */ /* 0x000fe20000410000 */
[----:B--2---:R-:W-:Y:S01]  /*b120*/  F2FP.PACK_AB R7, R133, R35 ;  /* 0x000000238507723e */ /* 0x004fe200000000ff */
[----:B------:R-:W-:Y:S01]  /*b130*/  FADD.FTZ R3, R132, -R4 ;  /* 0x8000000484037221 */ /* 0x000fe20000010000 */
[----:B------:R-:W-:Y:S01]  /*b140*/  MOV R132, R6 ;  /* 0x0000000600847202 */ /* 0x000fe20000000f00 */
[----:B------:R-:W-:Y:S01]  /*b150*/  FMUL.FTZ R161, R161, R8 ;  /* 0x00000008a1a17220 */ /* 0x000fe20000410000 */
[----:B------:R-:W-:Y:S01]  /*b160*/  F2FP.PACK_AB R4, R134, R169 ;  /* 0x000000a98604723e */ /* 0x000fe200000000ff */
[----:B------:R-:W-:Y:S01]  /*b170*/  FMUL.FTZ R3, R3, c[0x0][0x23c] ;  /* 0x00008f0003037a20 */ /* 0x000fe20000410000 */
[----:B------:R-:W-:Y:S01]  /*b180*/  F2FP.PACK_AB R5, R135, R132 ;  /* 0x000000848705723e */ /* 0x000fe200000000ff */
[----:B------:R-:W-:Y:S01]  /*b190*/  FMUL.FTZ R164, R164, R8 ;  /* 0x00000008a4a47220 */ /* 0x000fe20000410000 */
[----:B------:R-:W-:Y:S01]  /*b1a0*/  F2FP.PACK_AB R6, R168, R32 ;  /* 0x00000020a806723e */ /* 0x000fe200000000ff */
[----:B------:R-:W-:-:S02]  /*b1b0*/  FMUL.FTZ R165, R165, R8 ;  /* 0x00000008a5a57220 */ /* 0x000fc40000410000 */
[----:B------:R-:W1:Y:S01]  /*b1c0*/  MUFU.EX2 R3, R3 ;  /* 0x0000000300037308 */ /* 0x000e620000000800 */
[-C--:B------:R-:W-:Y:S02]  /*b1d0*/  FMUL.FTZ R36, R36, R8.reuse ;  /* 0x0000000824247220 */ /* 0x080fe40000410000 */
[-C--:B------:R-:W-:Y:S02]  /*b1e0*/  FMUL.FTZ R37, R37, R8.reuse ;  /* 0x0000000825257220 */ /* 0x080fe40000410000 */
[-C--:B------:R-:W-:Y:S02]  /*b1f0*/  FMUL.FTZ R40, R40, R8.reuse ;  /* 0x0000000828287220 */ /* 0x080fe40000410000 */
[-C--:B------:R-:W-:Y:S02]  /*b200*/  FMUL.FTZ R41, R41, R8.reuse ;  /* 0x0000000829297220 */ /* 0x080fe40000410000 */
[-C--:B------:R-:W-:Y:S02]  /*b210*/  FMUL.FTZ R44, R44, R8.reuse ;  /* 0x000000082c2c7220 */ /* 0x080fe40000410000 */
[----:B------:R-:W-:-:S02]  /*b220*/  FMUL.FTZ R45, R45, R8 ;  /* 0x000000082d2d7220 */ /* 0x000fc40000410000 */
[-C--:B------:R-:W-:Y:S02]  /*b230*/  FMUL.FTZ R48, R48, R8.reuse ;  /* 0x0000000830307220 */ /* 0x080fe40000410000 */
[----:B------:R-:W-:Y:S02]  /*b240*/  FMUL.FTZ R49, R49, R8 ;  /* 0x0000000831317220 */ /* 0x000fe40000410000 */
[-C--:B-1----:R-:W-:Y:S02]  /*b250*/  FMUL.FTZ R138, R138, R3.reuse ;  /* 0x000000038a8a7220 */ /* 0x082fe40000410000 */
[-C--:B------:R-:W-:Y:S02]  /*b260*/  FMUL.FTZ R139, R139, R3.reuse ;  /* 0x000000038b8b7220 */ /* 0x080fe40000410000 */
[-C--:B------:R-:W-:Y:S02]  /*b270*/  FMUL.FTZ R142, R142, R3.reuse ;  /* 0x000000038e8e7220 */ /* 0x080fe40000410000 */
[----:B------:R-:W-:-:S02]  /*b280*/  FMUL.FTZ R143, R143, R3 ;  /* 0x000000038f8f7220 */ /* 0x000fc40000410000 */
[-C--:B------:R-:W-:Y:S01]  /*b290*/  FMUL.FTZ R146, R146, R3.reuse ;  /* 0x0000000392927220 */ /* 0x080fe20000410000 */
[C---:B------:R-:W-:Y:S01]  /*b2a0*/  HMMA.16816.F32 R136, R4.reuse, R12, R136 ;  /* 0x0000000c0488723c */ /* 0x040fe20000001888 */
        /* <DEDUP_REMOVED lines=9> */
[C---:B------:R-:W-:Y:S01]  /*b340*/  HMMA.16816.F32 R12, R4.reuse, R20, R144 ;  /* 0x00000014040c723c */ /* 0x040fe20000001890 */
        /* <DEDUP_REMOVED lines=8> */
[----:B------:R-:W-:Y:S01]  /*b3d0*/  MOV R140, R240 ;  /* 0x000000f0008c7202 */ /* 0x000fe20000000f00 */
[----:B------:R-:W-:Y:S01]  /*b3e0*/  FMUL.FTZ R39, R39, R3 ;  /* 0x0000000327277220 */ /* 0x000fe20000410000 */
[----:B------:R-:W-:Y:S01]  /*b3f0*/  MOV R147, R179 ;  /* 0x000000b300937202 */ /* 0x000fe20000000f00 */
[----:B------:R-:W-:-:S02]  /*b400*/  FMUL.FTZ R42, R42, R3 ;  /* 0x000000032a2a7220 */ /* 0x000fc40000410000 */
[-C--:B------:R-:W-:Y:S01]  /*b410*/  FMUL.FTZ R43, R43, R3.reuse ;  /* 0x000000032b2b7220 */ /* 0x080fe20000410000 */
[----:B------:R-:W-:Y:S01]  /*b420*/  MOV R149, R248 ;  /* 0x000000f800957202 */ /* 0x000fe20000000f00 */
[C---:B------:R-:W-:Y:S01]  /*b430*/  HMMA.16816.F32 R240, R4.reuse, R18, R156 ;  /* 0x0000001204f0723c */ /* 0x040fe2000000189c */
[-C--:B------:R-:W-:Y:S01]  /*b440*/  FMUL.FTZ R46, R46, R3.reuse ;  /* 0x000000032e2e7220 */ /* 0x080fe20000410000 */
[----:B------:R-:W-:Y:S01]  /*b450*/  MOV R26, R172 ;  /* 0x000000ac001a7202 */ /* 0x000fe20000000f00 */
[----:B------:R-:W-:Y:S01]  /*b460*/  FMUL.FTZ R47, R47, R3 ;  /* 0x000000032f2f7220 */ /* 0x000fe20000410000 */
[----:B------:R-:W-:Y:S01]  /*b470*/  MOV R25, R173 ;  /* 0x000000ad00197202 */ /* 0x000fe20000000f00 */
[-C--:B------:R-:W-:Y:S01]  /*b480*/  FMUL.FTZ R50, R50, R3.reuse ;  /* 0x0000000332327220 */ /* 0x080fe20000410000 */
[----:B------:R-:W-:Y:S01]  /*b490*/  MOV R24, R174 ;  /* 0x000000ae00187202 */ /* 0x000fe20000000f00 */
[----:B------:R-:W-:Y:S01]  /*b4a0*/  FMUL.FTZ R51, R51, R3 ;  /* 0x0000000333337220 */ /* 0x000fe20000410000 */
[----:B------:R-:W-:Y:S01]  /*b4b0*/  MOV R30, R12 ;  /* 0x0000000c001e7202 */ /* 0x000fe20000000f00 */
[C---:B------:R-:W-:Y:S01]  /*b4c0*/  HMMA.16816.F32 R248, R4.reuse, R16, R152 ;  /* 0x0000001004f8723c */ /* 0x040fe20000001898 */
[----:B------:R-:W-:Y:S01]  /*b4d0*/  MOV R29, R13 ;  /* 0x0000000d001d7202 */ /* 0x000fe20000000f00 */
[----:B------:R-:W1:Y:S01]  /*b4e0*/  LDSM.16.MT88.4 R16, [R202+0x1a000] ;  /* 0x01a00000ca10783b */ /* 0x000e620000004200 */
[----:B------:R-:W-:Y:S01]  /*b4f0*/  MOV R28, R14 ;  /* 0x0000000e001c7202 */ /* 0x000fe20000000f00 */
[-C--:B------:R-:W-:Y:S01]  /*b500*/  FMUL.FTZ R52, R52, R8.reuse ;  /* 0x0000000834347220 */ /* 0x080fe20000410000 */
[----:B------:R-:W-:Y:S01]  /*b510*/  MOV R27, R15 ;  /* 0x0000000f001b7202 */ /* 0x000fe20000000f00 */
[----:B------:R-:W-:Y:S01]  /*b520*/  FMUL.FTZ R53, R53, R8 ;  /* 0x0000000835357220 */ /* 0x000fe20000410000 */
[----:B------:R-:W2:Y:S01]  /*b530*/  LDSM.16.MT88.4 R12, [R203+0x18000] ;  /* 0x01800000cb0c783b */ /* 0x000ea20000004200 */
[----:B------:R-:W-:Y:S01]  /*b540*/  MOV R148, R20 ;  /* 0x0000001400947202 */ /* 0x000fe20000000f00 */
[----:B------:R-:W-:Y:S01]  /*b550*/  FMUL.FTZ R54, R54, R3 ;  /* 0x0000000336367220 */ /* 0x000fe20000410000 */
[----:B------:R-:W-:Y:S01]  /*b560*/  MOV R146, R21 ;  /* 0x0000001500927202 */ /* 0x000fe20000000f00 */
[----:B------:R-:W-:Y:S01]  /*b570*/  FMUL.FTZ R55, R55, R3 ;  /* 0x0000000337377220 */ /* 0x000fe20000410000 */
[----:B------:R-:W-:Y:S01]  /*b580*/  MOV R145, R22 ;  /* 0x0000001600917202 */ /* 0x000fe20000000f00 */
[-C--:B------:R-:W-:Y:S01]  /*b590*/  FMUL.FTZ R56, R56, R8.reuse ;  /* 0x0000000838387220 */ /* 0x080fe20000410000 */
[----:B------:R-:W-:Y:S01]  /*b5a0*/  MOV R144, R23 ;  /* 0x0000001700907202 */ /* 0x000fe20000000f00 */
[-C--:B------:R-:W-:Y:S01]  /*b5b0*/  FMUL.FTZ R57, R57, R8.reuse ;  /* 0x0000000839397220 */ /* 0x080fe20000410000 */
[----:B------:R-:W3:Y:S01]  /*b5c0*/  LDSM.16.MT88.4 R20, [R201+0x1a000] ;  /* 0x01a00000c914783b */ /* 0x000ee20000004200 */
[----:B------:R-:W-:Y:S01]  /*b5d0*/  MOV R154, R133 ;  /* 0x00000085009a7202 */ /* 0x000fe20000000f00 */
[----:B------:R-:W-:Y:S01]  /*b5e0*/  FMUL.FTZ R58, R58, R3 ;  /* 0x000000033a3a7220 */ /* 0x000fe20000410000 */
[----:B------:R-:W-:Y:S01]  /*b5f0*/  MOV R155, R187 ;  /* 0x000000bb009b7202 */ /* 0x000fe20000000f00 */
[----:B------:R-:W-:Y:S01]  /*b600*/  FMUL.FTZ R59, R59, R3 ;  /* 0x000000033b3b7220 */ /* 0x000fe20000410000 */
[----:B------:R-:W-:Y:S01]  /*b610*/  MOV R152, R35 ;  /* 0x0000002300987202 */ /* 0x000fe20000000f00 */
        /* <DEDUP_REMOVED lines=19> */
[----:B-1----:R-:W-:Y:S01]  /*b750*/  HMMA.16816.F32 R236, R4, R16, R44 ;  /* 0x0000001004ec723c */ /* 0x002fe2000000182c */
[----:B------:R-:W-:-:S02]  /*b760*/  FMUL.FTZ R70, R70, R3 ;  /* 0x0000000346467220 */ /* 0x000fc40000410000 */
[-C--:B------:R-:W-:Y:S02]  /*b770*/  FMUL.FTZ R71, R71, R3.reuse ;  /* 0x0000000347477220 */ /* 0x080fe40000410000 */
[-C--:B------:R-:W-:Y:S02]  /*b780*/  FMUL.FTZ R72, R72, R8.reuse ;  /* 0x0000000848487220 */ /* 0x080fe40000410000 */
[----:B------:R-:W-:Y:S01]  /*b790*/  FMUL.FTZ R73, R73, R8 ;  /* 0x0000000849497220 */ /* 0x000fe20000410000 */
[C---:B--2---:R-:W-:Y:S01]  /*b7a0*/  HMMA.16816.F32 R160, R4.reuse, R12, R160 ;  /* 0x0000000c04a0723c */ /* 0x044fe200000018a0 */
[-C--:B------:R-:W-:Y:S01]  /*b7b0*/  FMUL.FTZ R74, R74, R3.reuse ;  /* 0x000000034a4a7220 */ /* 0x080fe20000410000 */
[----:B------:R-:W-:Y:S01]  /*b7c0*/  MOV R46, R132 ;  /* 0x00000084002e7202 */ /* 0x000fe20000000f00 */
[----:B------:R-:W-:Y:S01]  /*b7d0*/  FMUL.FTZ R75, R75, R3 ;  /* 0x000000034b4b7220 */ /* 0x000fe20000410000 */
[----:B------:R-:W-:Y:S01]  /*b7e0*/  MOV R45, R133 ;  /* 0x00000085002d7202 */ /* 0x000fe20000000f00 */
[----:B------:R-:W-:Y:S01]  /*b7f0*/  FMUL.FTZ R76, R76, R8 ;  /* 0x000000084c4c7220 */ /* 0x000fe20000410000 */
[----:B------:R-:W-:Y:S01]  /*b800*/  MOV R44, R134 ;  /* 0x00000086002c7202 */ /* 0x000fe20000000f00 */
[----:B------:R-:W-:Y:S01]  /*b810*/  FMUL.FTZ R77, R77, R8 ;  /* 0x000000084d4d7220 */ /* 0x000fe20000410000 */
[----:B------:R-:W-:Y:S01]  /*b820*/  HMMA.16816.F32 R196, R4, R14, R164 ;  /* 0x0000000e04c4723c */ /* 0x000fe200000018a4 */
[----:B------:R-:W1:Y:S01]  /*b830*/  LDSM.16.MT88.4 R12, [R204+0x1a000] ;  /* 0x01a00000cc0c783b */ /* 0x000e620000004200 */
[----:B------:R-:W-:Y:S01]  /*b840*/  FMUL.FTZ R78, R78, R3 ;  /* 0x000000034e4e7220 */ /* 0x000fe20000410000 */
[----:B------:R-:W-:Y:S01]  /*b850*/  MOV R47, R147 ;  /* 0x00000093002f7202 */ /* 0x000fe20000000f00 */
[----:B------:R-:W-:-:S02]  /*b860*/  FMUL.FTZ R79, R79, R3 ;  /* 0x000000034f4f7220 */ /* 0x000fc40000410000 */
[-C--:B------:R-:W-:Y:S01]  /*b870*/  FMUL.FTZ R80, R80, R8.reuse ;  /* 0x0000000850507220 */ /* 0x080fe20000410000 */
[----:B------:R-:W-:Y:S01]  /*b880*/  MOV R167, R183 ;  /* 0x000000b700a77202 */ /* 0x000fe20000000f00 */
[C---:B---3--:R-:W-:Y:S01]  /*b890*/  HMMA.16816.F32 R32, R4.reuse, R20, R36 ;  /* 0x000000140420723c */ /* 0x048fe20000001824 */
[-C--:B------:R-:W-:Y:S02]  /*b8a0*/  FMUL.FTZ R81, R81, R8.reuse ;  /* 0x0000000851517220 */ /* 0x080fe40000410000 */
[-C--:B------:R-:W-:Y:S02]  /*b8b0*/  FMUL.FTZ R82, R82, R3.reuse ;  /* 0x0000000352527220 */ /* 0x080fe40000410000 */
[-C--:B------:R-:W-:Y:S02]  /*b8c0*/  FMUL.FTZ R83, R83, R3.reuse ;  /* 0x0000000353537220 */ /* 0x080fe40000410000 */
[-C--:B------:R-:W-:Y:S01]  /*b8d0*/  FMUL.FTZ R92, R92, R8.reuse ;  /* 0x000000085c5c7220 */ /* 0x080fe20000410000 */
[C---:B------:R-:W-:Y:S01]  /*b8e0*/  HMMA.16816.F32 R184, R4.reuse, R22, R40 ;  /* 0x0000001604b8723c */ /* 0x040fe20000001828 */
[----:B------:R-:W2:Y:S01]  /*b8f0*/  LDSM.16.MT88.4 R20, [R203+0x1a000] ;  /* 0x01a00000cb14783b */ /* 0x000ea20000004200 */
[----:B------:R-:W-:Y:S01]  /*b900*/  FMUL.FTZ R93, R93, R8 ;  /* 0x000000085d5d7220 */ /* 0x000fe20000410000 */
[----:B------:R-:W-:Y:S01]  /*b910*/  MOV R36, R148 ;  /* 0x0000009400247202 */ /* 0x000fe20000000f00 */
[-C--:B------:R-:W-:Y:S01]  /*b920*/  FMUL.FTZ R94, R94, R3.reuse ;  /* 0x000000035e5e7220 */ /* 0x080fe20000410000 */
[----:B------:R-:W-:Y:S01]  /*b930*/  MOV R37, R146 ;  /* 0x0000009200257202 */ /* 0x000fe20000000f00 */
[----:B------:R-:W-:Y:S01]  /*b940*/  FMUL.FTZ R95, R95, R3 ;  /* 0x000000035f5f7220 */ /* 0x000fe20000410000 */
[----:B------:R-:W-:Y:S01]  /*b950*/  MOV R38, R145 ;  /* 0x0000009100267202 */ /* 0x000fe20000000f00 */
[----:B------:R-:W-:Y:S01]  /*b960*/  HMMA.16816.F32 R192, R4, R18, R48 ;  /* 0x0000001204c0723c */ /* 0x000fe20000001830 */
[----:B------:R-:W3:Y:S01]  /*b970*/  LDSM.16.MT88.4 R16, [R201+0x1c000] ;  /* 0x01c00000c910783b */ /* 0x000ee20000004200 */
[----:B------:R-:W-:Y:S01]  /*b980*/  FMUL.FTZ R96, R96, R8 ;  /* 0x0000000860607220 */ /* 0x000fe20000410000 */
[----:B------:R-:W-:Y:S01]  /*b990*/  MOV R39, R144 ;  /* 0x0000009000277202 */ /* 0x000fe20000000f00 */
[----:B------:R-:W-:-:S02]  /*b9a0*/  FMUL.FTZ R97, R97, R8 ;  /* 0x0000000861617220 */ /* 0x000fc40000410000 */
        /* <DEDUP_REMOVED lines=8> */
[-C--:B------:R-:W-:Y:S02]  /*ba30*/  FMUL.FTZ R102, R102, R3.reuse ;  /* 0x0000000366667220 */ /* 0x080fe40000410000 */
[----:B------:R-:W-:Y:S01]  /*ba40*/  FMUL.FTZ R103, R103, R3 ;  /* 0x0000000367677220 */ /* 0x000fe20000410000 */
[----:B-1----:R-:W-:Y:S01]  /*ba50*/  HMMA.16816.F32 R180, R4, R12, R52 ;  /* 0x0000000c04b4723c */ /* 0x002fe20000001834 */
[----:B------:R-:W-:-:S02]  /*ba60*/  FMUL.FTZ R104, R104, R8 ;  /* 0x0000000868687220 */ /* 0x000fc40000410000 */
[-C--:B------:R-:W-:Y:S02]  /*ba70*/  FMUL.FTZ R105, R105, R8.reuse ;  /* 0x0000000869697220 */ /* 0x080fe40000410000 */
[-C--:B------:R-:W-:Y:S02]  /*ba80*/  FMUL.FTZ R106, R106, R3.reuse ;  /* 0x000000036a6a7220 */ /* 0x080fe40000410000 */
[----:B------:R-:W-:Y:S01]  /*ba90*/  FMUL.FTZ R107, R107, R3 ;  /* 0x000000036b6b7220 */ /* 0x000fe20000410000 */
[C---:B------:R-:W-:Y:S01]  /*baa0*/  HMMA.16816.F32 R176, R4.reuse, R14, R56 ;  /* 0x0000000e04b0723c */ /* 0x040fe20000001838 */
[----:B------:R-:W1:Y:S01]  /*bab0*/  LDSM.16.MT88.4 R12, [R202+0x1c000] ;  /* 0x01c00000ca0c783b */ /* 0x000e620000004200 */
[-C--:B------:R-:W-:Y:S01]  /*bac0*/  FMUL.FTZ R84, R84, R8.reuse ;  /* 0x0000000854547220 */ /* 0x080fe20000410000 */
[----:B------:R-:W-:Y:S01]  /*bad0*/  MOV R55, R9 ;  /* 0x0000000900377202 */ /* 0x000fe20000000f00 */
[----:B------:R-:W-:Y:S01]  /*bae0*/  FMUL.FTZ R85, R85, R8 ;  /* 0x0000000855557220 */ /* 0x000fe20000410000 */
[----:B------:R-:W-:Y:S01]  /*baf0*/  MOV R52, R26 ;  /* 0x0000001a00347202 */ /* 0x000fe20000000f00 */
[----:B------:R-:W-:Y:S01]  /*bb00*/  FMUL.FTZ R86, R86, R3 ;  /* 0x0000000356567220 */ /* 0x000fe20000410000 */
[----:B------:R-:W-:Y:S01]  /*bb10*/  MOV R59, R135 ;  /* 0x00000087003b7202 */ /* 0x000fe20000000f00 */
[C---:B--2---:R-:W-:Y:S01]  /*bb20*/  HMMA.16816.F32 R172, R4.reuse, R20, R60 ;  /* 0x0000001404ac723c */ /* 0x044fe2000000183c */
[----:B------:R-:W-:Y:S01]  /*bb30*/  FMUL.FTZ R87, R87, R3 ;  /* 0x0000000357577220 */ /* 0x000fe20000410000 */
[----:B------:R-:W-:Y:S01]  /*bb40*/  MOV R53, R25 ;  /* 0x0000001900357202 */ /* 0x000fe20000000f00 */
[----:B------:R-:W-:Y:S01]  /*bb50*/  FMUL.FTZ R88, R88, R8 ;  /* 0x0000000858587220 */ /* 0x000fe20000410000 */
[----:B------:R-:W-:Y:S01]  /*bb60*/  MOV R54, R24 ;  /* 0x0000001800367202 */ /* 0x000fe20000000f00 */
[----:B------:R-:W-:Y:S01]  /*bb70*/  FMUL.FTZ R89, R89, R8 ;  /* 0x0000000859597220 */ /* 0x000fe20000410000 */
[----:B------:R-:W-:Y:S01]  /*bb80*/  LDSM.16.MT88.4 R24, [R201+0x18800] ;  /* 0x01880000c918783b */ /* 0x000fe20000004200 */
[----:B------:R-:W-:Y:S01]  /*bb90*/  MOV R63, R140 ;  /* 0x0000008c003f7202 */ /* 0x000fe20000000f00 */
[C---:B------:R-:W-:Y:S01]  /*bba0*/  HMMA.16816.F32 R168, R4.reuse, R22, R64 ;  /* 0x0000001604a8723c */ /* 0x040fe20000001840 */
[----:B------:R-:W-:Y:S01]  /*bbb0*/  MOV R62, R141 ;  /* 0x0000008d003e7202 */ /* 0x000fe20000000f00 */
[----:B------:R-:W2:Y:S01]  /*bbc0*/  LDSM.16.MT88.4 R20, [R204+0x1c000] ;  /* 0x01c00000cc14783b */ /* 0x000ea20000004200 */
[----:B------:R-:W-:Y:S01]  /*bbd0*/  MOV R61, R142 ;  /* 0x0000008e003d7202 */ /* 0x000fe20000000f00 */
[----:B------:R-:W-:Y:S01]  /*bbe0*/  FMUL.FTZ R90, R90, R3 ;  /* 0x000000035a5a7220 */ /* 0x000fe20000410000 */
[----:B------:R-:W-:Y:S01]  /*bbf0*/  MOV R60, R143 ;  /* 0x0000008f003c7202 */ /* 0x000fe20000000f00 */
[----:B------:R-:W-:Y:S01]  /*bc00*/  FMUL.FTZ R91, R91, R3 ;  /* 0x000000035b5b7220 */ /* 0x000fe20000410000 */
[----:B------:R-:W-:Y:S01]  /*bc10*/  MOV R67, R167 ;  /* 0x000000a700437202 */ /* 0x000fe20000000f00 */
[C---:B---3--:R-:W-:Y:S01]  /*bc20*/  HMMA.16816.F32 R140, R4.reuse, R18, R72 ;  /* 0x00000012048c723c */ /* 0x048fe20000001848 */
[----:B------:R-:W-:Y:S01]  /*bc30*/  MOV R66, R156 ;  /* 0x0000009c00427202 */ /* 0x000fe20000000f00 */
[----:B------:R-:W-:Y:S01]  /*bc40*/  FFMA.FTZ R9, R190, c[0x0][0x23c], -R2 ;  /* 0x00008f00be097a23 */ /* 0x000fe20000010802 */
[----:B------:R-:W-:Y:S01]  /*bc50*/  MOV R65, R157 ;  /* 0x0000009d00417202 */ /* 0x000fe20000000f00 */
[----:B------:R-:W-:Y:S01]  /*bc60*/  FMUL.FTZ R116, R116, R8 ;  /* 0x0000000874747220 */ /* 0x000fe20000410000 */
[----:B------:R-:W-:Y:S01]  /*bc70*/  MOV R64, R158 ;  /* 0x0000009e00407202 */ /* 0x000fe20000000f00 */
[----:B------:R-:W-:Y:S01]  /*bc80*/  FMUL.FTZ R117, R117, R8 ;  /* 0x0000000875757220 */ /* 0x000fe20000410000 */
[----:B------:R-:W-:Y:S01]  /*bc90*/  MOV R75, R155 ;  /* 0x0000009b004b7202 */ /* 0x000fe20000000f00 */
[C---:B------:R-:W-:Y:S01]  /*bca0*/  HMMA.16816.F32 R164, R4.reuse, R16, R68 ;  /* 0x0000001004a4723c */ /* 0x040fe20000001844 */
[----:B------:R-:W3:Y:S01]  /*bcb0*/  LDSM.16.MT88.4 R16, [R203+0x1c000] ;  /* 0x01c00000cb10783b */ /* 0x000ee20000004200 */
[----:B------:R-:W-:Y:S01]  /*bcc0*/  MOV R74, R149 ;  /* 0x00000095004a7202 */ /* 0x000fe20000000f00 */
        /* <DEDUP_REMOVED lines=8> */
[----:B-1----:R-:W-:Y:S01]  /*bd50*/  HMMA.16816.F32 R156, R4, R12, R76 ;  /* 0x0000000c049c723c */ /* 0x002fe2000000184c */
[----:B------:R-:W-:Y:S01]  /*bd60*/  MOV R69, R153 ;  /* 0x0000009900457202 */ /* 0x000fe20000000f00 */
[-C--:B------:R-:W-:Y:S01]  /*bd70*/  FMUL.FTZ R122, R122, R3.reuse ;  /* 0x000000037a7a7220 */ /* 0x080fe20000410000 */
[----:B------:R-:W-:Y:S01]  /*bd80*/  MOV R68, R154 ;  /* 0x0000009a00447202 */ /* 0x000fe20000000f00 */
[----:B------:R-:W-:-:S02]  /*bd90*/  FMUL.FTZ R123, R123, R3 ;  /* 0x000000037b7b7220 */ /* 0x000fc40000410000 */
[----:B------:R-:W-:Y:S01]  /*bda0*/  FMUL.FTZ R124, R124, R8 ;  /* 0x000000087c7c7220 */ /* 0x000fe20000410000 */
[----:B------:R-:W-:Y:S01]  /*bdb0*/  MOV R76, R44 ;  /* 0x0000002c004c7202 */ /* 0x000fe20000000f00 */
[C---:B------:R-:W-:Y:S01]  /*bdc0*/  HMMA.16816.F32 R152, R4.reuse, R14, R80 ;  /* 0x0000000e0498723c */ /* 0x040fe20000001850 */
[----:B------:R-:W1:Y:S01]  /*bdd0*/  LDSM.16.MT88.4 R12, [R201+0x1e000] ;  /* 0x01e00000c90c783b */ /* 0x000e620000004200 */
[----:B------:R4:W-:Y:S01]  /*bde0*/  MUFU.EX2 R80, R9 ;  /* 0x0000000900507308 */ /* 0x0009e20000000800 */
[----:B------:R-:W-:Y:S01]  /*bdf0*/  FMUL.FTZ R125, R125, R8 ;  /* 0x000000087d7d7220 */ /* 0x000fe20000410000 */
[----:B------:R-:W-:Y:S01]  /*be00*/  MOV R77, R45 ;  /* 0x0000002d004d7202 */ /* 0x000fe20000000f00 */
[-C--:B------:R-:W-:Y:S01]  /*be10*/  FMUL.FTZ R126, R126, R3.reuse ;  /* 0x000000037e7e7220 */ /* 0x080fe20000410000 */
[----:B------:R-:W-:Y:S01]  /*be20*/  MOV R78, R46 ;  /* 0x0000002e004e7202 */ /* 0x000fe20000000f00 */
[----:B------:R-:W-:Y:S01]  /*be30*/  FMUL.FTZ R127, R127, R3 ;  /* 0x000000037f7f7220 */ /* 0x000fe20000410000 */
[----:B--2---:R-:W-:Y:S01]  /*be40*/  HMMA.16816.F32 R148, R4, R20, R84 ;  /* 0x000000140494723c */ /* 0x004fe20000001854 */
[-C--:B------:R-:W-:Y:S01]  /*be50*/  FMUL.FTZ R128, R128, R8.reuse ;  /* 0x0000000880807220 */ /* 0x080fe20000410000 */
[----:B------:R-:W-:Y:S01]  /*be60*/  MOV R79, R47 ;  /* 0x0000002f004f7202 */ /* 0x000fe20000000f00 */
[----:B------:R-:W-:Y:S01]  /*be70*/  FMUL.FTZ R129, R129, R8 ;  /* 0x0000000881817220 */ /* 0x000fe20000410000 */
[----:B------:R-:W-:Y:S01]  /*be80*/  MOV R190, R78 ;  /* 0x0000004e00be7202 */ /* 0x000fe20000000f00 */
[----:B------:R-:W-:-:S02]  /*be90*/  FMUL.FTZ R130, R130, R3 ;  /* 0x0000000382827220 */ /* 0x000fc40000410000 */
[----:B------:R-:W-:Y:S01]  /*bea0*/  FMUL.FTZ R131, R131, R3 ;  /* 0x0000000383837220 */ /* 0x000fe20000410000 */
[C---:B------:R-:W-:Y:S01]  /*beb0*/  HMMA.16816.F32 R144, R4.reuse, R22, R88 ;  /* 0x000000160490723c */ /* 0x040fe20000001858 */
[----:B------:R-:W2:Y:S01]  /*bec0*/  LDSM.16.MT88.4 R20, [R202+0x1e000] ;  /* 0x01e00000ca14783b */ /* 0x000ea20000004200 */
[--C-:B----4-:R-:W-:Y:S01]  /*bed0*/  FFMA.FTZ R9, R189, c[0x0][0x23c], -R2.reuse ;  /* 0x00008f00bd097a23 */ /* 0x110fe20000010802 */
[----:B------:R-:W-:Y:S01]  /*bee0*/  MOV R84, R61 ;  /* 0x0000003d00547202 */ /* 0x000fe20000000f00 */
[----:B------:R-:W-:Y:S01]  /*bef0*/  FMUL.FTZ R108, R108, R8 ;  /* 0x000000086c6c7220 */ /* 0x000fe20000410000 */
[----:B------:R-:W-:Y:S01]  /*bf00*/  MOV R85, R62 ;  /* 0x0000003e00557202 */ /* 0x000fe20000000f00 */
[----:B------:R4:W-:Y:S01]  /*bf10*/  MUFU.EX2 R82, R9 ;  /* 0x0000000900527308 */ /* 0x0009e20000000800 */
[----:B------:R-:W-:Y:S01]  /*bf20*/  FMUL.FTZ R109, R109, R8 ;  /* 0x000000086d6d7220 */ /* 0x000fe20000410000 */
[C---:B---3--:R-:W-:Y:S01]  /*bf30*/  HMMA.16816.F32 R132, R4.reuse, R16, R92 ;  /* 0x000000100484723c */ /* 0x048fe2000000185c */
[-C--:B------:R-:W-:Y:S01]  /*bf40*/  FMUL.FTZ R110, R110, R3.reuse ;  /* 0x000000036e6e7220 */ /* 0x080fe20000410000 */
[----:B------:R-:W-:Y:S01]  /*bf50*/  MOV R91, R60 ;  /* 0x0000003c005b7202 */ /* 0x000fe20000000f00 */
[----:B------:R-:W-:Y:S01]  /*bf60*/  FMUL.FTZ R111, R111, R3 ;  /* 0x000000036f6f7220 */ /* 0x000fe20000410000 */
[----:B------:R-:W-:Y:S01]  /*bf70*/  MOV R88, R73 ;  /* 0x0000004900587202 */ /* 0x000fe20000000f00 */
[----:B------:R-:W-:Y:S01]  /*bf80*/  FMUL.FTZ R112, R112, R8 ;  /* 0x0000000870707220 */ /* 0x000fe20000410000 */
[----:B------:R-:W-:Y:S01]  /*bf90*/  MOV R89, R74 ;  /* 0x0000004a00597202 */ /* 0x000fe20000000f00 */
[----:B------:R-:W-:Y:S01]  /*bfa0*/  FMUL.FTZ R113, R113, R8 ;  /* 0x0000000871717220 */ /* 0x000fe20000410000 */
[C---:B------:R-:W-:Y:S01]  /*bfb0*/  HMMA.16816.F32 R96, R4.reuse, R18, R96 ;  /* 0x000000120460723c */ /* 0x040fe20000001860 */
[----:B------:R-:W3:Y:S01]  /*bfc0*/  LDSM.16.MT88.4 R16, [R204+0x1e000] ;  /* 0x01e00000cc10783b */ /* 0x000ee20000004200 */
[----:B------:R-:W-:Y:S01]  /*bfd0*/  FMUL.FTZ R114, R114, R3 ;  /* 0x0000000372727220 */ /* 0x000fe20000410000 */
[----:B------:R-:W-:Y:S01]  /*bfe0*/  MOV R95, R59 ;  /* 0x0000003b005f7202 */ /* 0x000fe20000000f00 */
[----:B------:R-:W-:Y:S01]  /*bff0*/  FMUL.FTZ R115, R115, R3 ;  /* 0x0000000373737220 */ /* 0x000fe20000410000 */
[----:B------:R-:W-:Y:S01]  /*c000*/  MOV R90, R75 ;  /* 0x0000004b005a7202 */ /* 0x000fe20000000f00 */
[----:B----4-:R-:W-:Y:S01]  /*c010*/  FFMA.FTZ R9, R188, c[0x0][0x23c], -R2 ;  /* 0x00008f00bc097a23 */ /* 0x010fe20000010802 */
[----:B------:R-:W-:Y:S01]  /*c020*/  MOV R73, R64 ;  /* 0x0000004000497202 */ /* 0x000fe20000000f00 */
[----:B-1----:R-:W-:Y:S02]  /*c030*/  HMMA.16816.F32 R100, R4, R12, R100 ;  /* 0x0000000c0464723c */ /* 0x002fe40000001864 */
[----:B------:R1:W-:Y:S01]  /*c040*/  MUFU.EX2 R87, R9 ;  /* 0x0000000900577308 */ /* 0x0003e20000000800 */
[----:B------:R-:W-:-:S02]  /*c050*/  MOV R74, R66 ;  /* 0x00000042004a7202 */ /* 0x000fc40000000f00 */
[----:B------:R-:W-:Y:S02]  /*c060*/  MOV R75, R67 ;  /* 0x00000043004b7202 */ /* 0x000fe40000000f00 */
[----:B------:R-:W-:Y:S01]  /*c070*/  MOV R189, R90 ;  /* 0x0000005a00bd7202 */ /* 0x000fe20000000f00 */
[----:B------:R-:W-:Y:S01]  /*c080*/  HMMA.16816.F32 R104, R4, R14, R104 ;  /* 0x0000000e0468723c */ /* 0x000fe20000001868 */
[----:B------:R-:W4:Y:S01]  /*c090*/  LDSM.16.MT88.4 R12, [R203+0x1e000] ;  /* 0x01e00000cb0c783b */ /* 0x000f220000004200 */
[----:B------:R-:W-:-:S06]  /*c0a0*/  MOV R188, R84 ;  /* 0x0000005400bc7202 */ /* 0x000fcc0000000f00 */
[C---:B--2---:R-:W-:Y:S01]  /*c0b0*/  HMMA.16816.F32 R108, R4.reuse, R20, R108 ;  /* 0x00000014046c723c */ /* 0x044fe2000000186c */
[----:B-1----:R-:W-:Y:S02]  /*c0c0*/  FFMA.FTZ R9, R31, c[0x0][0x23c], -R2 ;  /* 0x00008f001f097a23 */ /* 0x002fe40000010802 */
[----:B------:R-:W-:Y:S02]  /*c0d0*/  LDSM.16.MT88.4 R28, [R201+0x1a800] ;  /* 0x01a80000c91c783b */ /* 0x000fe40000004200 */
[----:B------:R1:W2:Y:S03]  /*c0e0*/  MUFU.EX2 R86, R9 ;  /* 0x0000000900567308 */ /* 0x0002a60000000800 */
[C---:B------:R-:W-:Y:S01]  /*c0f0*/  HMMA.16816.F32 R112, R4.reuse, R22, R112 ;  /* 0x000000160470723c */ /* 0x040fe20000001870 */
[----:B------:R-:W-:Y:S07]  /*c100*/  LDSM.16.MT88.4 R20, [R202+0x18800] ;  /* 0x01880000ca14783b */ /* 0x000fee0000004200 */
[----:B---3--:R-:W-:Y:S01]  /*c110*/  HMMA.16816.F32 R116, R4, R16, R116 ;  /* 0x000000100474723c */ /* 0x008fe20000001874 */
[----:B-1----:R-:W-:-:S07]  /*c120*/  FFMA.FTZ R9, R244, c[0x0][0x23c], -R0 ;  /* 0x00008f00f4097a23 */ /* 0x002fce0000010800 */
[C---:B------:R-:W-:Y:S01]  /*c130*/  HMMA.16816.F32 R120, R4.reuse, R18, R120 ;  /* 0x000000120478723c */ /* 0x040fe20000001878 */
[----:B------:R-:W1:Y:S01]  /*c140*/  LDSM.16.MT88.4 R16, [R204+0x18800] ;  /* 0x01880000cc10783b */ /* 0x000e620000004200 */
[----:B------:R3:W-:Y:S06]  /*c150*/  MUFU.EX2 R83, R9 ;  /* 0x0000000900537308 */ /* 0x0007ec0000000800 */
[C---:B----4-:R-:W-:Y:S08]  /*c160*/  HMMA.16816.F32 R124, R4.reuse, R12, R124 ;  /* 0x0000000c047c723c */ /* 0x050ff0000000187c */
[----:B------:R-:W-:Y:S01]  /*c170*/  HMMA.16816.F32 R40, R4, R14, R128 ;  /* 0x0000000e0428723c */ /* 0x000fe20000001880 */
[----:B------:R-:W4:Y:S01]  /*c180*/  LDSM.16.MT88.4 R12, [R203+0x18800] ;  /* 0x01880000cb0c783b */ /* 0x000f220000004200 */
[----:B---3--:R-:W-:-:S04]  /*c190*/  FFMA.FTZ R9, R235, c[0x0][0x23c], -R0 ;  /* 0x00008f00eb097a23 */ /* 0x008fc80000010800 */
[----:B------:R-:W3:Y:S01]  /*c1a0*/  MUFU.EX2 R81, R9 ;  /* 0x0000000900517308 */ /* 0x000ee20000000800 */
[----:B------:R-:W-:Y:S01]  /*c1b0*/  FFMA.FTZ R4, R234, c[0x0][0x23c], -R0 ;  /* 0x00008f00ea047a23 */ /* 0x000fe20000010800 */
[----:B--2---:R-:W-:-:S06]  /*c1c0*/  F2FP.PACK_AB R6, R86, R87 ;  /* 0x000000575606723e */ /* 0x004fcc00000000ff */
[----:B------:R2:W-:Y:S01]  /*c1d0*/  MUFU.EX2 R244, R4 ;  /* 0x0000000400f47308 */ /* 0x0005e20000000800 */
[----:B---3--:R-:W-:Y:S02]  /*c1e0*/  F2FP.PACK_AB R5, R81, R83 ;  /* 0x000000535105723e */ /* 0x008fe400000000ff */
[----:B------:R-:W-:-:S05]  /*c1f0*/  MOV R9, R91 ;  /* 0x0000005b00097202 */ /* 0x000fca0000000f00 */
[----:B------:R-:W-:Y:S02]  /*c200*/  FFMA.FTZ R9, R9, c[0x0][0x23c], -R2 ;  /* 0x00008f0009097a23 */ /* 0x000fe40000010802 */
[----:B--2---:R-:W-:Y:S01]  /*c210*/  FFMA.FTZ R4, R191, c[0x0][0x23c], -R0 ;  /* 0x00008f00bf047a23 */ /* 0x004fe20000010800 */
[----:B------:R-:W-:Y:S01]  /*c220*/  MOV R191, R85 ;  /* 0x0000005500bf7202 */ /* 0x000fe20000000f00 */
[----:B------:R-:W-:Y:S08]  /*c230*/  MUFU.EX2 R234, R9 ;  /* 0x0000000900ea7308 */ /* 0x000ff00000000800 */
[----:B------:R2:W3:Y:S02]  /*c240*/  MUFU.EX2 R235, R4 ;  /* 0x0000000400eb7308 */ /* 0x0004e40000000800 */
[----:B--2---:R-:W-:-:S02]  /*c250*/  F2FP.PACK_AB R4, R82, R80 ;  /* 0x000000505204723e */ /* 0x004fc400000000ff */
[----:B---3--:R-:W-:-:S07]  /*c260*/  F2FP.PACK_AB R7, R235, R244 ;  /* 0x000000f4eb07723e */ /* 0x008fce00000000ff */
[C---:B-1----:R-:W-:Y:S07]  /*c270*/  HMMA.16816.F32 R56, R4.reuse, R18, R240 ;  /* 0x000000120438723c */ /* 0x042fee00000018f0 */
[----:B------:R-:W-:Y:S01]  /*c280*/  MOV R240, R80 ;  /* 0x0000005000f07202 */ /* 0x000fe20000000f00 */
[----:B----4-:R-:W-:Y:S01]  /*c290*/  HMMA.16816.F32 R160, R4, R12, R160 ;  /* 0x0000000c04a0723c */ /* 0x010fe200000018a0 */
[----:B------:R-:W-:Y:S02]  /*c2a0*/  MOV R80, R63 ;  /* 0x0000003f00507202 */ /* 0x000fe40000000f00 */
[----:B------:R-:W-:-:S02]  /*c2b0*/  MOV R243, R81 ;  /* 0x0000005100f37202 */ /* 0x000fc40000000f00 */
[----:B------:R-:W-:Y:S02]  /*c2c0*/  MOV R242, R82 ;  /* 0x0000005200f27202 */ /* 0x000fe40000000f00 */
[----:B------:R-:W-:Y:S01]  /*c2d0*/  MOV R241, R83 ;  /* 0x0000005300f17202 */ /* 0x000fe20000000f00 */
[C---:B------:R-:W-:Y:S01]  /*c2e0*/  HMMA.16816.F32 R60, R4.reuse, R14, R196 ;  /* 0x0000000e043c723c */ /* 0x040fe200000018c4 */
[----:B------:R-:W1:Y:S06]  /*c2f0*/  LDSM.16.MT88.4 R12, [R201+0x1c800] ;  /* 0x01c80000c90c783b */ /* 0x000e6c0000004200 */
[----:B------:R-:W-:Y:S01]  /*c300*/  MOV R199, R68 ;  /* 0x0000004400c77202 */ /* 0x000fe20000000f00 */
[----:B------:R-:W-:Y:S01]  /*c310*/  HMMA.16816.F32 R136, R4, R24, R136 ;  /* 0x000000180488723c */ /* 0x000fe20000001888 */
[----:B------:R-:W-:-:S02]  /*c320*/  MOV R198, R70 ;  /* 0x0000004600c67202 */ /* 0x000fc40000000f00 */
[----:B------:R-:W-:Y:S02]  /*c330*/  MOV R197, R65 ;  /* 0x0000004100c57202 */ /* 0x000fe40000000f00 */
[----:B------:R-:W-:-:S03]  /*c340*/  MOV R196, R80 ;  /* 0x0000005000c47202 */ /* 0x000fc60000000f00 */
[C---:B------:R-:W-:Y:S01]  /*c350*/  HMMA.16816.F32 R52, R4.reuse, R26, R52 ;  /* 0x0000001a0434723c */ /* 0x040fe20000001834 */
[----:B------:R-:W2:Y:S07]  /*c360*/  LDSM.16.MT88.4 R24, [R202+0x1a800] ;  /* 0x01a80000ca18783b */ /* 0x000eae0000004200 */
[C---:B------:R-:W-:Y:S08]  /*c370*/  HMMA.16816.F32 R44, R4.reuse, R22, R36 ;  /* 0x00000016042c723c */ /* 0x040ff00000001824 */
[C---:B------:R-:W-:Y:S01]  /*c380*/  HMMA.16816.F32 R36, R4.reuse, R16, R248 ;  /* 0x000000100424723c */ /* 0x040fe200000018f8 */
[----:B------:R-:W-:Y:S06]  /*c390*/  LDSM.16.MT88.4 R16, [R203+0x1a800] ;  /* 0x01a80000cb10783b */ /* 0x000fec0000004200 */
[----:B------:R-:W-:Y:S01]  /*c3a0*/  MOV R249, R72 ;  /* 0x0000004800f97202 */ /* 0x000fe20000000f00 */
[----:B------:R-:W-:Y:S01]  /*c3b0*/  HMMA.16816.F32 R64, R4, R28, R32 ;  /* 0x0000001c0440723c */ /* 0x000fe20000001820 */
[----:B------:R-:W-:Y:S01]  /*c3c0*/  MOV R251, R69 ;  /* 0x0000004500fb7202 */ /* 0x000fe20000000f00 */
[----:B------:R-:W-:Y:S01]  /*c3d0*/  LDSM.16.MT88.4 R32, [R204+0x1c800] ;  /* 0x01c80000cc20783b */ /* 0x000fe20000004200 */
[----:B------:R-:W-:-:S02]  /*c3e0*/  MOV R72, R71 ;  /* 0x0000004700487202 */ /* 0x000fc40000000f00 */
[----:B------:R-:W-:Y:S02]  /*c3f0*/  MOV R250, R86 ;  /* 0x0000005600fa7202 */ /* 0x000fe40000000f00 */
[----:B------:R-:W-:Y:S01]  /*c400*/  MOV R248, R87 ;  /* 0x0000005700f87202 */ /* 0x000fe20000000f00 */
[C---:B------:R-:W-:Y:S01]  /*c410*/  HMMA.16816.F32 R68, R4.reuse, R30, R184 ;  /* 0x0000001e0444723c */ /* 0x040fe200000018b8 */
[----:B------:R-:W3:Y:S06]  /*c420*/  LDSM.16.MT88.4 R28, [R202+0x1c800] ;  /* 0x01c80000ca1c783b */ /* 0x000eec0000004200 */
[----:B------:R-:W-:Y:S01]  /*c430*/  MOV R186, R76 ;  /* 0x0000004c00ba7202 */ /* 0x000fe20000000f00 */
[----:B------:R-:W-:Y:S01]  /*c440*/  HMMA.16816.F32 R48, R4, R20, R48 ;  /* 0x000000140430723c */ /* 0x000fe20000001830 */
[----:B------:R-:W4:Y:S01]  /*c450*/  LDSM.16.MT88.4 R20, [R204+0x1a800] ;  /* 0x01a80000cc14783b */ /* 0x000f220000004200 */
[----:B------:R-:W-:-:S02]  /*c460*/  MOV R185, R77 ;  /* 0x0000004d00b97202 */ /* 0x000fc40000000f00 */
[----:B------:R-:W-:Y:S02]  /*c470*/  MOV R184, R79 ;  /* 0x0000004f00b87202 */ /* 0x000fe40000000f00 */
[----:B------:R-:W-:Y:S02]  /*c480*/  MOV R187, R95 ;  /* 0x0000005f00bb7202 */ /* 0x000fe40000000f00 */
[C---:B-1----:R-:W-:Y:S08]  /*c490*/  HMMA.16816.F32 R128, R4.reuse, R12, R164 ;  /* 0x0000000c0480723c */ /* 0x042ff000000018a4 */
[C---:B------:R-:W-:Y:S01]  /*c4a0*/  HMMA.16816.F32 R140, R4.reuse, R14, R140 ;  /* 0x0000000e048c723c */ /* 0x040fe2000000188c */
[----:B------:R-:W1:Y:S07]  /*c4b0*/  LDSM.16.MT88.4 R12, [R203+0x1c800] ;  /* 0x01c80000cb0c783b */ /* 0x000e6e0000004200 */
[C---:B--2---:R-:W-:Y:S07]  /*c4c0*/  HMMA.16816.F32 R80, R4.reuse, R26, R192 ;  /* 0x0000001a0450723c */ /* 0x044fee00000018c0 */
[----:B------:R-:W-:Y:S01]  /*c4d0*/  MOV R194, R74 ;  /* 0x0000004a00c27202 */ /* 0x000fe20000000f00 */
[----:B------:R-:W-:Y:S01]  /*c4e0*/  HMMA.16816.F32 R76, R4, R24, R236 ;  /* 0x00000018044c723c */ /* 0x000fe200000018ec */
[----:B------:R-:W-:Y:S01]  /*c4f0*/  MOV R195, R75 ;  /* 0x0000004b00c37202 */ /* 0x000fe20000000f00 */
[----:B------:R-:W-:Y:S01]  /*c500*/  LDSM.16.MT88.4 R24, [R204+0x1e800] ;  /* 0x01e80000cc18783b */ /* 0x000fe20000004200 */
[----:B------:R-:W-:Y:S01]  /*c510*/  MOV R193, R186 ;  /* 0x000000ba00c17202 */ /* 0x000fe20000000f00 */
[----:B------:R-:W-:Y:S01]  /*c520*/  FFMA.FTZ R9, R194, c[0x0][0x23c], -R2 ;  /* 0x00008f00c2097a23 */ /* 0x000fe20000010802 */
[----:B------:R-:W-:-:S02]  /*c530*/  MOV R194, R184 ;  /* 0x000000b800c27202 */ /* 0x000fc40000000f00 */
[----:B------:R-:W-:Y:S01]  /*c540*/  MOV R239, R88 ;  /* 0x0000005800ef7202 */ /* 0x000fe20000000f00 */
[C---:B---3--:R-:W-:Y:S01]  /*c550*/  HMMA.16816.F32 R164, R4.reuse, R28, R156 ;  /* 0x0000001c04a4723c */ /* 0x048fe2000000189c */
[----:B------:R-:W-:Y:S02]  /*c560*/  MOV R236, R72 ;  /* 0x0000004800ec7202 */ /* 0x000fe40000000f00 */
[----:B------:R-:W-:Y:S02]  /*c570*/  MOV R237, R73 ;  /* 0x0000004900ed7202 */ /* 0x000fe40000000f00 */
[----:B------:R-:W-:Y:S02]  /*c580*/  MOV R238, R89 ;  /* 0x0000005900ee7202 */ /* 0x000fe40000000f00 */
[----:B------:R-:W-:Y:S01]  /*c590*/  MOV R28, R239 ;  /* 0x000000ef001c7202 */ /* 0x000fe20000000f00 */
[----:B------:R-:W-:Y:S01]  /*c5a0*/  HMMA.16816.F32 R156, R4, R30, R152 ;  /* 0x0000001e049c723c */ /* 0x000fe20000001898 */
[----:B------:R-:W-:-:S02]  /*c5b0*/  MOV R239, R199 ;  /* 0x000000c700ef7202 */ /* 0x000fc40000000f00 */
[----:B------:R2:W3:Y:S01]  /*c5c0*/  MUFU.EX2 R199, R9 ;  /* 0x0000000900c77308 */ /* 0x0004e20000000800 */
[----:B------:R-:W-:Y:S02]  /*c5d0*/  MOV R29, R185 ;  /* 0x000000b9001d7202 */ /* 0x000fe40000000f00 */
[----:B------:R-:W-:Y:S02]  /*c5e0*/  MOV R192, R238 ;  /* 0x000000ee00c07202 */ /* 0x000fe40000000f00 */
[----:B------:R-:W-:Y:S01]  /*c5f0*/  HMMA.16816.F32 R92, R4, R16, R172 ;  /* 0x00000010045c723c */ /* 0x000fe200000018ac */
[----:B------:R-:W-:Y:S02]  /*c600*/  MOV R30, R236 ;  /* 0x000000ec001e7202 */ /* 0x000fe40000000f00 */
[----:B------:R-:W-:Y:S02]  /*c610*/  MOV R31, R237 ;  /* 0x000000ed001f7202 */ /* 0x000fe40000000f00 */
[----:B------:R-:W-:-:S02]  /*c620*/  MOV R238, R198 ;  /* 0x000000c600ee7202 */ /* 0x000fc40000000f00 */
[----:B------:R-:W-:Y:S01]  /*c630*/  MOV R237, R197 ;  /* 0x000000c500ed7202 */ /* 0x000fe20000000f00 */
[C---:B------:R-:W-:Y:S01]  /*c640*/  HMMA.16816.F32 R72, R4.reuse, R18, R168 ;  /* 0x000000120448723c */ /* 0x040fe200000018a8 */
[----:B------:R-:W5:Y:S01]  /*c650*/  LDSM.16.MT88.4 R16, [R201+0x1e800] ;  /* 0x01e80000c910783b */ /* 0x000f620000004200 */
[----:B------:R-:W-:Y:S01]  /*c660*/  MOV R236, R187 ;  /* 0x000000bb00ec7202 */ /* 0x000fe20000000f00 */
[----:B--2---:R-:W-:Y:S01]  /*c670*/  FFMA.FTZ R9, R247, c[0x0][0x23c], -R2 ;  /* 0x00008f00f7097a23 */ /* 0x004fe20000010802 */
[----:B------:R-:W-:Y:S02]  /*c680*/  MOV R247, R193 ;  /* 0x000000c100f77202 */ /* 0x000fe40000000f00 */
[----:B------:R2:W-:Y:S02]  /*c690*/  MUFU.EX2 R193, R10 ;  /* 0x0000000a00c17308 */ /* 0x0005e40000000800 */
[C---:B------:R-:W-:Y:S06]  /*c6a0*/  HMMA.16816.F32 R152, R4.reuse, R32, R148 ;  /* 0x000000200498723c */ /* 0x040fec0000001894 */
[----:B------:R1:W-:Y:S01]  /*c6b0*/  MUFU.EX2 R198, R9 ;  /* 0x0000000900c67308 */ /* 0x0003e20000000800 */
[----:B------:R-:W-:Y:S01]  /*c6c0*/  MOV R32, R31 ;  /* 0x0000001f00207202 */ /* 0x000fe20000000f00 */
[----:B----4-:R-:W-:Y:S01]  /*c6d0*/  HMMA.16816.F32 R84, R4, R20, R180 ;  /* 0x000000140454723c */ /* 0x010fe200000018b4 */
[----:B------:R-:W-:-:S02]  /*c6e0*/  MOV R33, R28 ;  /* 0x0000001c00217202 */ /* 0x000fc40000000f00 */
[----:B--2---:R-:W-:-:S05]  /*c6f0*/  MOV R10, R32 ;  /* 0x00000020000a7202 */ /* 0x004fca0000000f00 */
[----:B------:R-:W-:Y:S01]  /*c700*/  HMMA.16816.F32 R88, R4, R22, R176 ;  /* 0x000000160458723c */ /* 0x000fe200000018b0 */
[----:B------:R-:W2:Y:S01]  /*c710*/  LDSM.16.MT88.4 R20, [R202+0x1e800] ;  /* 0x01e80000ca14783b */ /* 0x000ea20000004200 */
[----:B-1----:R-:W-:Y:S01]  /*c720*/  FFMA.FTZ R9, R245, c[0x0][0x23c], -R2 ;  /* 0x00008f00f5097a23 */ /* 0x002fe20000010802 */
[----:B------:R-:W-:-:S05]  /*c730*/  MOV R245, R29 ;  /* 0x0000001d00f57202 */ /* 0x000fca0000000f00 */
[C---:B------:R-:W-:Y:S01]  /*c740*/  HMMA.16816.F32 R168, R4.reuse, R12, R132 ;  /* 0x0000000c04a8723c */ /* 0x040fe20000001884 */
[----:B------:R1:W-:Y:S06]  /*c750*/  MUFU.EX2 R197, R9 ;  /* 0x0000000900c57308 */ /* 0x0003ec0000000800 */
[----:B------:R-:W-:Y:S01]  /*c760*/  MOV R134, R194 ;  /* 0x000000c200867202 */ /* 0x000fe20000000f00 */
[----:B------:R-:W-:Y:S01]  /*c770*/  HMMA.16816.F32 R148, R4, R14, R96 ;  /* 0x0000000e0494723c */ /* 0x000fe20000001860 */
[----:B------:R-:W4:Y:S01]  /*c780*/  LDSM.16.MT88.4 R12, [R203+0x1e800] ;  /* 0x01e80000cb0c783b */ /* 0x000f220000004200 */
[----:B------:R-:W-:-:S06]  /*c790*/  MOV R135, R33 ;  /* 0x0000002100877202 */ /* 0x000fcc0000000f00 */
[----:B------:R-:W-:Y:S01]  /*c7a0*/  HMMA.16816.F32 R144, R4, R34, R144 ;  /* 0x000000220490723c */ /* 0x000fe20000001890 */
[----:B-1----:R-:W-:-:S04]  /*c7b0*/  FFMA.FTZ R9, R196, c[0x0][0x23c], -R0 ;  /* 0x00008f00c4097a23 */ /* 0x002fc80000010800 */
[----:B------:R1:W1:Y:S02]  /*c7c0*/  MUFU.EX2 R196, R9 ;  /* 0x0000000900c47308 */ /* 0x0002640000000800 */
[----:B------:R-:W-:Y:S01]  /*c7d0*/  MOV R35, R30 ;  /* 0x0000001e00237202 */ /* 0x000fe20000000f00 */
[C---:B-----5:R-:W-:Y:S01]  /*c7e0*/  HMMA.16816.F32 R176, R4.reuse, R18, R104 ;  /* 0x0000001204b0723c */ /* 0x060fe20000001868 */
[----:B------:R-:W5:Y:S07]  /*c7f0*/  LDSM.16.MT88.4 R28, [R204+0x19000] ;  /* 0x01900000cc1c783b */ /* 0x000f6e0000004200 */
[----:B------:R-:W-:Y:S01]  /*c800*/  HMMA.16816.F32 R172, R4, R16, R100 ;  /* 0x0000001004ac723c */ /* 0x000fe20000001864 */
[----:B------:R-:W-:Y:S01]  /*c810*/  LDSM.16.MT88.4 R16, [R202+0x19000] ;  /* 0x01900000ca10783b */ /* 0x000fe20000004200 */
[----:B-1----:R-:W-:Y:S01]  /*c820*/  FFMA.FTZ R9, R246, c[0x0][0x23c], -R0 ;  /* 0x00008f00f6097a23 */ /* 0x002fe20000010800 */
[----:B------:R-:W-:-:S05]  /*c830*/  MOV R246, R195 ;  /* 0x000000c300f67202 */ /* 0x000fca0000000f00 */
[C---:B--2---:R-:W-:Y:S01]  /*c840*/  HMMA.16816.F32 R184, R4.reuse, R20, R108 ;  /* 0x0000001404b8723c */ /* 0x044fe2000000186c */
[----:B------:R1:W-:Y:S07]  /*c850*/  MUFU.EX2 R195, R9 ;  /* 0x0000000900c37308 */ /* 0x0003ee0000000800 */
[C---:B------:R-:W-:Y:S01]  /*c860*/  HMMA.16816.F32 R112, R4.reuse, R22, R112 ;  /* 0x000000160470723c */ /* 0x040fe20000001870 */
[----:B------:R-:W-:Y:S07]  /*c870*/  LDSM.16.MT88.4 R20, [R201+0x19000] ;  /* 0x01900000c914783b */ /* 0x000fee0000004200 */
[----:B------:R-:W-:Y:S01]  /*c880*/  HMMA.16816.F32 R180, R4, R24, R116 ;  /* 0x0000001804b4723c */ /* 0x000fe20000001874 */
[----:B-1----:R-:W-:Y:S01]  /*c890*/  FFMA.FTZ R9, R252, c[0x0][0x23c], -R0 ;  /* 0x00008f00fc097a23 */ /* 0x002fe20000010800 */
[----:B------:R-:W-:-:S02]  /*c8a0*/  MOV R252, R35 ;  /* 0x0000002300fc7202 */ /* 0x000fc40000000f00 */
[----:B------:R-:W-:Y:S01]  /*c8b0*/  LDSM.16.MT88.4 R32, [R201+0x1d000] ;  /* 0x01d00000c920783b */ /* 0x000fe20000004200 */
[----:B------:R1:W2:Y:S03]  /*c8c0*/  MUFU.EX2 R194, R9 ;  /* 0x0000000900c27308 */ /* 0x0002a60000000800 */
[C---:B------:R-:W-:Y:S01]  /*c8d0*/  HMMA.16816.F32 R104, R4.reuse, R26, R120 ;  /* 0x0000001a0468723c */ /* 0x040fe20000001878 */
[----:B------:R-:W5:Y:S07]  /*c8e0*/  LDSM.16.MT88.4 R24, [R203+0x19000] ;  /* 0x01900000cb18783b */ /* 0x000f6e0000004200 */
[----:B----4-:R-:W-:Y:S01]  /*c8f0*/  HMMA.16816.F32 R124, R4, R12, R124 ;  /* 0x0000000c047c723c */ /* 0x010fe2000000187c */
[----:B-1----:R-:W-:-:S07]  /*c900*/  FFMA.FTZ R9, R192, c[0x0][0x23c], -R2 ;  /* 0x00008f00c0097a23 */ /* 0x002fce0000010802 */
[----:B------:R-:W-:Y:S01]  /*c910*/  HMMA.16816.F32 R40, R4, R14, R40 ;  /* 0x0000000e0428723c */ /* 0x000fe20000001828 */
[----:B------:R-:W-:Y:S01]  /*c920*/  LDSM.16.MT88.4 R12, [R204+0x1b000] ;  /* 0x01b00000cc0c783b */ /* 0x000fe20000004200 */
[----:B------:R1:W-:Y:S05]  /*c930*/  MUFU.EX2 R192, R9 ;  /* 0x0000000900c07308 */ /* 0x0003ea0000000800 */
[----:B---3--:R-:W-:Y:S02]  /*c940*/  F2FP.PACK_AB R4, R199, R234 ;  /* 0x000000eac704723e */ /* 0x008fe400000000ff */
[----:B------:R-:W-:Y:S02]  /*c950*/  F2FP.PACK_AB R5, R193, R196 ;  /* 0x000000c4c105723e */ /* 0x000fe400000000ff */
[----:B------:R-:W-:-:S02]  /*c960*/  F2FP.PACK_AB R6, R197, R198 ;  /* 0x000000c6c506723e */ /* 0x000fc400000000ff */
[----:B--2---:R-:W-:Y:S01]  /*c970*/  F2FP.PACK_AB R7, R194, R195 ;  /* 0x000000c3c207723e */ /* 0x004fe200000000ff */
[----:B-1----:R-:W-:-:S06]  /*c980*/  FFMA.FTZ R9, R191, c[0x0][0x23c], -R2 ;  /* 0x00008f00bf097a23 */ /* 0x002fcc0000010802 */
[C---:B-----5:R-:W-:Y:S01]  /*c990*/  HMMA.16816.F32 R36, R4.reuse, R28, R36 ;  /* 0x0000001c0424723c */ /* 0x060fe20000001824 */
[----:B------:R1:W2:Y:S07]  /*c9a0*/  MUFU.EX2 R191, R9 ;  /* 0x0000000900bf7308 */ /* 0x0002ae0000000800 */
        /* <DEDUP_REMOVED lines=8> */
[C---:B------:R-:W-:Y:S08]  /*ca30*/  HMMA.16816.F32 R136, R4.reuse, R20, R136 ;  /* 0x000000140488723c */ /* 0x040ff00000001888 */
[C---:B---3--:R-:W-:Y:S08]  /*ca40*/  HMMA.16816.F32 R92, R4.reuse, R28, R92 ;  /* 0x0000001c045c723c */ /* 0x048ff0000000185c */
[C---:B------:R-:W-:Y:S01]  /*ca50*/  HMMA.16816.F32 R96, R4.reuse, R30, R72 ;  /* 0x0000001e0460723c */ /* 0x040fe20000001848 */
[----:B------:R-:W3:Y:S06]  /*ca60*/  LDSM.16.MT88.4 R28, [R202+0x1f000] ;  /* 0x01f00000ca1c783b */ /* 0x000eec0000004200 */
[----:B------:R-:W-:Y:S01]  /*ca70*/  MOV R74, R134 ;  /* 0x00000086004a7202 */ /* 0x000fe20000000f00 */
[----:B----4-:R-:W-:Y:S01]  /*ca80*/  HMMA.16816.F32 R172, R4, R24, R172 ;  /* 0x0000001804ac723c */ /* 0x010fe200000018ac */
[----:B------:R-:W-:-:S03]  /*ca90*/  MOV R75, R135 ;  /* 0x00000087004b7202 */ /* 0x000fc60000000f00 */
[--C-:B-1----:R-:W-:Y:S01]  /*caa0*/  FFMA.FTZ R9, R74, c[0x0][0x23c], -R2.reuse ;  /* 0x00008f004a097a23 */ /* 0x102fe20000010802 */
[----:B------:R-:W-:Y:S01]  /*cab0*/  MOV R74, R246 ;  /* 0x000000f6004a7202 */ /* 0x000fe20000000f00 */
[----:B------:R-:W-:Y:S01]  /*cac0*/  FFMA.FTZ R2, R189, c[0x0][0x23c], -R2 ;  /* 0x00008f00bd027a23 */ /* 0x000fe20000010802 */
[----:B------:R-:W-:Y:S01]  /*cad0*/  MOV R246, R190 ;  /* 0x000000be00f67202 */ /* 0x000fe20000000f00 */
[----:B------:R-:W-:Y:S01]  /*cae0*/  HMMA.16816.F32 R24, R4, R26, R176 ;  /* 0x0000001a0418723c */ /* 0x000fe200000018b0 */
[----:B------:R-:W-:Y:S03]  /*caf0*/  MUFU.EX2 R190, R9 ;  /* 0x0000000900be7308 */ /* 0x000fe60000000800 */
[----:B------:R-:W-:-:S04]  /*cb00*/  FFMA.FTZ R3, R245, R3, R246 ;  /* 0x00000003f5037223 */ /* 0x000fc800000100f6 */
[C---:B------:R-:W-:Y:S01]  /*cb10*/  HMMA.16816.F32 R52, R4.reuse, R22, R52 ;  /* 0x000000160434723c */ /* 0x040fe20000001834 */
[----:B------:R1:W-:Y:S01]  /*cb20*/  MUFU.EX2 R189, R2 ;  /* 0x0000000200bd7308 */ /* 0x0003e20000000800 */
[----:B------:R-:W4:Y:S06]  /*cb30*/  LDSM.16.MT88.4 R20, [R201+0x1b000] ;  /* 0x01b00000c914783b */ /* 0x000f2c0000004200 */
[C---:B-----5:R-:W-:Y:S08]  /*cb40*/  HMMA.16816.F32 R76, R4.reuse, R16, R76 ;  /* 0x00000010044c723c */ /* 0x060ff0000000184c */
[C---:B------:R-:W-:Y:S01]  /*cb50*/  HMMA.16816.F32 R80, R4.reuse, R18, R80 ;  /* 0x000000120450723c */ /* 0x040fe20000001850 */
[--C-:B-1----:R-:W-:Y:S01]  /*cb60*/  FFMA.FTZ R2, R188, c[0x0][0x23c], -R0.reuse ;  /* 0x00008f00bc027a23 */ /* 0x102fe20000010800 */
[----:B------:R-:W1:Y:S03]  /*cb70*/  LDSM.16.MT88.4 R16, [R202+0x1d000] ;  /* 0x01d00000ca10783b */ /* 0x000e660000004200 */
[----:B------:R5:W-:Y:S03]  /*cb80*/  MUFU.EX2 R188, R2 ;  /* 0x0000000200bc7308 */ /* 0x000be60000000800 */
[C---:B---3--:R-:W-:Y:S07]  /*cb90*/  HMMA.16816.F32 R176, R4.reuse, R28, R184 ;  /* 0x0000001c04b0723c */ /* 0x048fee00000018b8 */
[----:B------:R-:W-:Y:S01]  /*cba0*/  MOV R187, R75 ;  /* 0x0000004b00bb7202 */ /* 0x000fe20000000f00 */
[----:B------:R-:W-:Y:S01]  /*cbb0*/  HMMA.16816.F32 R84, R4, R12, R84 ;  /* 0x0000000c0454723c */ /* 0x000fe20000001854 */
[----:B-----5:R-:W-:-:S07]  /*cbc0*/  FFMA.FTZ R2, R11, c[0x0][0x23c], -R0 ;  /* 0x00008f000b027a23 */ /* 0x020fce0000010800 */
[C---:B------:R-:W-:Y:S01]  /*cbd0*/  HMMA.16816.F32 R88, R4.reuse, R14, R88 ;  /* 0x0000000e0458723c */ /* 0x040fe20000001858 */
[----:B------:R3:W5:Y:S01]  /*cbe0*/  MUFU.EX2 R11, R2 ;  /* 0x00000002000b7308 */ /* 0x0007620000000800 */
[----:B------:R-:W5:Y:S06]  /*cbf0*/  LDSM.16.MT88.4 R12, [R204+0x1d000] ;  /* 0x01d00000cc0c783b */ /* 0x000f6c0000004200 */
[C---:B----4-:R-:W-:Y:S08]  /*cc00*/  HMMA.16816.F32 R64, R4.reuse, R20, R64 ;  /* 0x000000140440723c */ /* 0x050ff00000001840 */
[----:B------:R-:W-:Y:S01]  /*cc10*/  HMMA.16816.F32 R68, R4, R22, R68 ;  /* 0x000000160444723c */ /* 0x000fe20000001844 */
[--C-:B---3--:R-:W-:Y:S01]  /*cc20*/  FFMA.FTZ R2, R10, c[0x0][0x23c], -R0.reuse ;  /* 0x00008f000a027a23 */ /* 0x108fe20000010800 */
[----:B------:R-:W3:Y:S01]  /*cc30*/  LDSM.16.MT88.4 R20, [R203+0x1d000] ;  /* 0x01d00000cb14783b */ /* 0x000ee20000004200 */
[----:B------:R-:W-:-:S02]  /*cc40*/  FFMA.FTZ R0, R74, c[0x0][0x23c], -R0 ;  /* 0x00008f004a007a23 */ /* 0x000fc40000010800 */
[----:B------:R-:W-:Y:S01]  /*cc50*/  MUFU.EX2 R10, R2 ;  /* 0x00000002000a7308 */ /* 0x000fe20000000800 */
[----:B------:R-:W-:Y:S02]  /*cc60*/  LDSM.16.MT88.4 R72, [R201+0x1d800] ;  /* 0x01d80000c948783b */ /* 0x000fe40000004200 */
[C---:B-1----:R-:W-:Y:S02]  /*cc70*/  HMMA.16816.F32 R116, R4.reuse, R18, R156 ;  /* 0x000000120474723c */ /* 0x042fe4000000189c */
[----:B------:R-:W1:Y:S03]  /*cc80*/  LDSM.16.MT88.4 R156, [R204+0x19800] ;  /* 0x01980000cc9c783b */ /* 0x000e660000004200 */
[----:B------:R4:W4:Y:S03]  /*cc90*/  MUFU.EX2 R9, R0 ;  /* 0x0000000000097308 */ /* 0x0009260000000800 */
[C---:B------:R-:W-:Y:S07]  /*cca0*/  HMMA.16816.F32 R100, R4.reuse, R32, R128 ;  /* 0x000000200464723c */ /* 0x040fee0000001880 */
[----:B--2---:R-:W-:Y:S01]  /*ccb0*/  F2FP.PACK_AB R128, R191, R192 ;  /* 0x000000c0bf80723e */ /* 0x004fe200000000ff */
[----:B------:R-:W-:Y:S01]  /*ccc0*/  HMMA.16816.F32 R32, R4, R34, R140 ;  /* 0x000000220420723c */ /* 0x000fe2000000188c */
[----:B-----5:R-:W-:Y:S01]  /*ccd0*/  F2FP.PACK_AB R129, R11, R188 ;  /* 0x000000bc0b81723e */ /* 0x020fe200000000ff */
[----:B------:R-:W-:Y:S01]  /*cce0*/  LDSM.16.MT88.4 R140, [R201+0x19800] ;  /* 0x01980000c98c783b */ /* 0x000fe20000004200 */
[----:B------:R-:W-:Y:S01]  /*ccf0*/  F2FP.PACK_AB R130, R189, R190 ;  /* 0x000000bebd82723e */ /* 0x000fe200000000ff */
[----:B----4-:R-:W-:Y:S01]  /*cd00*/  FFMA.FTZ R0, R252, R8, R187 ;  /* 0x00000008fc007223 */ /* 0x010fe200000100bb */
[----:B------:R-:W-:-:S03]  /*cd10*/  F2FP.PACK_AB R131, R9, R10 ;  /* 0x0000000a0983723e */ /* 0x000fc600000000ff */
[C---:B------:R-:W-:Y:S01]  /*cd20*/  HMMA.16816.F32 R120, R4.reuse, R12, R152 ;  /* 0x0000000c0478723c */ /* 0x040fe20000001898 */
[----:B------:R-:W-:Y:S02]  /*cd30*/  FADD.FTZ R2, R247, R0 ;  /* 0x00000000f7027221 */ /* 0x000fe40000010000 */
[----:B------:R-:W-:Y:S02]  /*cd40*/  FADD.FTZ R0, R236, R3 ;  /* 0x00000003ec007221 */ /* 0x000fe40000010000 */
[----:B------:R-:W-:Y:S02]  /*cd50*/  FADD.FTZ R2, R237, R2 ;  /* 0x00000002ed027221 */ /* 0x000fe40000010000 */
[----:B------:R-:W-:Y:S01]  /*cd60*/  FADD.FTZ R0, R238, R0 ;  /* 0x00000000ee007221 */ /* 0x000fe20000010000 */
[C---:B------:R-:W-:Y:S01]  /*cd70*/  HMMA.16816.F32 R132, R4.reuse, R14, R144 ;  /* 0x0000000e0484723c */ /* 0x040fe20000001890 */
[----:B------:R-:W-:Y:S01]  /*cd80*/  FADD.FTZ R2, R251, R2 ;  /* 0x00000002fb027221 */ /* 0x000fe20000010000 */
[----:B------:R-:W2:Y:S04]  /*cd90*/  LDSM.16.MT88.4 R12, [R203+0x1f000] ;  /* 0x01f00000cb0c783b */ /* 0x000ea80000004200 */
[----:B------:R-:W4:Y:S02]  /*cda0*/  LDL R251, [R1+0x2c] ;  /* 0x00002c0001fb7983 */ /* 0x000f240000100800 */
[C---:B---3--:R-:W-:Y:S08]  /*cdb0*/  HMMA.16816.F32 R168, R4.reuse, R20, R168 ;  /* 0x0000001404a8723c */ /* 0x048ff000000018a8 */
[----:B------:R-:W-:Y:S01]  /*cdc0*/  HMMA.16816.F32 R20, R4, R22, R148 ;  /* 0x000000160414723c */ /* 0x000fe20000001894 */
[----:B------:R-:W3:Y:S07]  /*cdd0*/  LDSM.16.MT88.4 R148, [R202+0x19800] ;  /* 0x01980000ca94783b */ /* 0x000eee0000004200 */
[C---:B-1----:R-:W-:Y:S08]  /*cde0*/  HMMA.16816.F32 R152, R128.reuse, R156, R36 ;  /* 0x0000009c8098723c */ /* 0x042ff00000001824 */
[----:B------:R-:W-:Y:S01]  /*cdf0*/  HMMA.16816.F32 R156, R128, R158, R56 ;  /* 0x0000009e809c723c */ /* 0x000fe20000001838 */
[----:B------:R-:W1:Y:S07]  /*ce00*/  LDSM.16.MT88.4 R56, [R204+0x1b800] ;  /* 0x01b80000cc38783b */ /* 0x000e6e0000004200 */
[C---:B------:R-:W-:Y:S01]  /*ce10*/  HMMA.16816.F32 R108, R4.reuse, R16, R164 ;  /* 0x00000010046c723c */ /* 0x040fe200000018a4 */
[----:B------:R-:W-:Y:S04]  /*ce20*/  LDSM.16.MT88.4 R164, [R203+0x19800] ;  /* 0x01980000cba4783b */ /* 0x000fe80000004200 */
[----:B------:R-:W-:Y:S03]  /*ce30*/  LDSM.16.MT88.4 R16, [R204+0x1f000] ;  /* 0x01f00000cc10783b */ /* 0x000fe60000004200 */
[C---:B--2---:R-:W-:Y:S08]  /*ce40*/  HMMA.16816.F32 R124, R4.reuse, R12, R124 ;  /* 0x0000000c047c723c */ /* 0x044ff0000000187c */
[----:B------:R-:W-:Y:S01]  /*ce50*/  HMMA.16816.F32 R12, R4, R14, R40 ;  /* 0x0000000e040c723c */ /* 0x000fe20000001828 */
[----:B------:R-:W2:Y:S07]  /*ce60*/  LDSM.16.MT88.4 R40, [R201+0x1b800] ;  /* 0x01b80000c928783b */ /* 0x000eae0000004200 */
[C---:B------:R-:W-:Y:S08]  /*ce70*/  HMMA.16816.F32 R136, R128.reuse, R140, R136 ;  /* 0x0000008c8088723c */ /* 0x040ff00000001888 */
[C---:B---3--:R-:W-:Y:S01]  /*ce80*/  HMMA.16816.F32 R144, R128.reuse, R148, R48 ;  /* 0x000000948090723c */ /* 0x048fe20000001830 */
[----:B------:R-:W3:Y:S07]  /*ce90*/  LDSM.16.MT88.4 R48, [R202+0x1b800] ;  /* 0x01b80000ca30783b */ /* 0x000eee0000004200 */
[C---:B------:R-:W-:Y:S08]  /*cea0*/  HMMA.16816.F32 R140, R128.reuse, R142, R52 ;  /* 0x0000008e808c723c */ /* 0x040ff00000001834 */
[C---:B-1----:R-:W-:Y:S08]  /*ceb0*/  HMMA.16816.F32 R52, R128.reuse, R56, R84 ;  /* 0x000000388034723c */ /* 0x042ff00000001854 */
[C---:B------:R-:W-:Y:S01]  /*cec0*/  HMMA.16816.F32 R56, R128.reuse, R58, R88 ;  /* 0x0000003a8038723c */ /* 0x040fe20000001858 */
[----:B------:R-:W-:Y:S07]  /*ced0*/  LDSM.16.MT88.4 R88, [R204+0x1d800] ;  /* 0x01d80000cc58783b */ /* 0x000fee0000004200 */
[----:B--2---:R-:W-:Y:S01]  /*cee0*/  HMMA.16816.F32 R36, R128, R40, R64 ;  /* 0x000000288024723c */ /* 0x004fe20000001840 */
[----:B------:R-:W1:Y:S01]  /*cef0*/  LDSM.16.MT88.4 R64, [R203+0x1b800] ;  /* 0x01b80000cb40783b */ /* 0x000e620000004200 */
        /* <DEDUP_REMOVED lines=14> */
[----:B---3--:R-:W-:Y:S01]  /*cfe0*/  HMMA.16816.F32 R44, R128, R48, R76 ;  /* 0x00000030802c723c */ /* 0x008fe2000000184c */
[----:B------:R-:W-:-:S02]  /*cff0*/  FADD.FTZ R0, R193, R0 ;  /* 0x00000000c1007221 */ /* 0x000fc40000010000 */
[----:B------:R-:W-:Y:S02]  /*d000*/  FADD.FTZ R2, R198, R2 ;  /* 0x00000002c6027221 */ /* 0x000fe40000010000 */
[----:B------:R-:W-:-:S03]  /*d010*/  FADD.FTZ R0, R195, R0 ;  /* 0x00000000c3007221 */ /* 0x000fc60000010000 */
[----:B------:R-:W-:Y:S01]  /*d020*/  HMMA.16816.F32 R164, R128, R166, R60 ;  /* 0x000000a680a4723c */ /* 0x000fe2000000183c */
[----:B------:R-:W-:-:S07]  /*d030*/  FADD.FTZ R2, R197, R2 ;  /* 0x00000002c5027221 */ /* 0x000fce0000010000 */
[----:B------:R-:W-:Y:S01]  /*d040*/  HMMA.16816.F32 R48, R128, R50, R80 ;  /* 0x000000328030723c */ /* 0x000fe20000001850 */
[----:B------:R-:W2:Y:S01]  /*d050*/  LDSM.16.MT88.4 R80, [R202+0x1d800] ;  /* 0x01d80000ca50783b */ /* 0x000ea20000004200 */
[----:B------:R-:W-:-:S06]  /*d060*/  FADD.FTZ R0, R194, R0 ;  /* 0x00000000c2007221 */ /* 0x000fcc0000010000 */
[----:B------:R-:W-:Y:S08]  /*d070*/  HMMA.16816.F32 R180, R4, R16, R180 ;  /* 0x0000001004b4723c */ /* 0x000ff000000018b4 */
[----:B-1----:R-:W-:Y:S08]  /*d080*/  HMMA.16816.F32 R60, R128, R64, R92 ;  /* 0x00000040803c723c */ /* 0x002ff0000000185c */
[C---:B------:R-:W-:Y:S01]  /*d090*/  HMMA.16816.F32 R28, R4.reuse, R30, R112 ;  /* 0x0000001e041c723c */ /* 0x040fe20000001870 */
[----:B------:R-:W-:Y:S07]  /*d0a0*/  LDSM.16.MT88.4 R112, [R202+0x1f800] ;  /* 0x01f80000ca70783b */ /* 0x000fee0000004200 */
[----:B------:R-:W-:Y:S01]  /*d0b0*/  HMMA.16816.F32 R16, R4, R18, R104 ;  /* 0x000000120410723c */ /* 0x000fe20000001868 */
[----:B------:R-:W-:Y:S04]  /*d0c0*/  LDSM.16.MT88.4 R104, [R201+0x1f800] ;  /* 0x01f80000c968783b */ /* 0x000fe80000004200 */
[----:B------:R-:W-:Y:S03]  /*d0d0*/  LDSM.16.MT88.4 R4, [R203+0x1f800] ;  /* 0x01f80000cb04783b */ /* 0x000fe60000004200 */
[C---:B------:R-:W-:Y:S01]  /*d0e0*/  HMMA.16816.F32 R64, R128.reuse, R66, R96 ;  /* 0x000000428040723c */ /* 0x040fe20000001860 */
[----:B------:R-:W1:Y:S07]  /*d0f0*/  LDSM.16.MT88.4 R96, [R203+0x1d800] ;  /* 0x01d80000cb60783b */ /* 0x000e6e0000004200 */
[----:B------:R-:W-:Y:S01]  /*d100*/  HMMA.16816.F32 R84, R128, R88, R120 ;  /* 0x000000588054723c */ /* 0x000fe20000001878 */
[----:B------:R-:W3:Y:S01]  /*d110*/  LDSM.16.MT88.4 R120, [R204+0x1f800] ;  /* 0x01f80000cc78783b */ /* 0x000ee20000004200 */
        /* <DEDUP_REMOVED lines=9> */
[C---:B--2---:R-:W-:Y:S02]  /*d1b0*/  HMMA.16816.F32 R76, R128.reuse, R80, R108 ;  /* 0x00000050804c723c */ /* 0x044fe4000000186c */
[----:B------:R2:W-:Y:S04]  /*d1c0*/  STL [R1+0x24], R244 ;  /* 0x000024f401007387 */ /* 0x0005e80000100800 */
[----:B------:R2:W-:Y:S02]  /*d1d0*/  STL [R1+0x30], R250 ;  /* 0x000030fa01007387 */ /* 0x0005e40000100800 */
[C---:B------:R-:W-:Y:S08]  /*d1e0*/  HMMA.16816.F32 R68, R128.reuse, R72, R100 ;  /* 0x000000488044723c */ /* 0x040ff00000001864 */
[C---:B------:R-:W-:Y:S08]  /*d1f0*/  HMMA.16816.F32 R80, R128.reuse, R82, R116 ;  /* 0x000000528050723c */ /* 0x040ff00000001874 */
[C---:B-1----:R-:W-:Y:S08]  /*d200*/  HMMA.16816.F32 R92, R128.reuse, R96, R168 ;  /* 0x00000060805c723c */ /* 0x042ff000000018a8 */
[C---:B------:R-:W-:Y:S08]  /*d210*/  HMMA.16816.F32 R100, R128.reuse, R104, R172 ;  /* 0x000000688064723c */ /* 0x040ff000000018ac */
[C---:B------:R-:W-:Y:S08]  /*d220*/  HMMA.16816.F32 R108, R128.reuse, R112, R176 ;  /* 0x00000070806c723c */ /* 0x040ff000000018b0 */
[C---:B---3--:R-:W-:Y:S08]  /*d230*/  HMMA.16816.F32 R116, R128.reuse, R120, R180 ;  /* 0x000000788074723c */ /* 0x048ff000000018b4 */
[C---:B------:R-:W-:Y:S08]  /*d240*/  HMMA.16816.F32 R72, R128.reuse, R74, R32 ;  /* 0x0000004a8048723c */ /* 0x040ff00000001820 */
[C---:B------:R-:W-:Y:S08]  /*d250*/  HMMA.16816.F32 R88, R128.reuse, R90, R132 ;  /* 0x0000005a8058723c */ /* 0x040ff00000001884 */
[----:B------:R-:W-:Y:S01]  /*d260*/  HMMA.16816.F32 R96, R128, R98, R20 ;  /* 0x000000628060723c */ /* 0x000fe20000001814 */
[----:B------:R-:W-:-:S07]  /*d270*/  MOV R133, R249 ;  /* 0x000000f900857202 */ /* 0x000fce0000000f00 */
[C---:B------:R-:W-:Y:S08]  /*d280*/  HMMA.16816.F32 R104, R128.reuse, R106, R24 ;  /* 0x0000006a8068723c */ /* 0x040ff00000001818 */
[C---:B------:R-:W-:Y:S08]  /*d290*/  HMMA.16816.F32 R112, R128.reuse, R114, R28 ;  /* 0x000000728070723c */ /* 0x040ff0000000181c */
[----:B------:R-:W-:Y:S01]  /*d2a0*/  HMMA.16816.F32 R120, R128, R122, R16 ;  /* 0x0000007a8078723c */ /* 0x000fe20000001810 */
[----:B----4-:R-:W-:-:S07]  /*d2b0*/  MOV R132, R251 ;  /* 0x000000fb00847202 */ /* 0x010fce0000000f00 */
[C---:B------:R-:W-:Y:S08]  /*d2c0*/  HMMA.16816.F32 R124, R128.reuse, R4, R124 ;  /* 0x00000004807c723c */ /* 0x040ff0000000187c */
[----:B------:R-:W-:Y:S01]  /*d2d0*/  HMMA.16816.F32 R128, R128, R6, R12 ;  /* 0x000000068080723c */ /* 0x000fe2000000180c */
[----:B------:R-:W-:Y:S07]  /*d2e0*/  @!P0 BRA `(.L_x_507) ;  /* 0x00004fd000008947 */ /* 0x000fee0003800000 */
[----:B--2---:R-:W2:Y:S04]  /*d2f0*/  LDL.64 R242, [R1+0x78] ;  /* 0x0000780001f27983 */ /* 0x004ea80000100a00 */
        /* <DEDUP_REMOVED lines=18> */
[C---:B------:R-:W-:Y:S01]  /*d420*/  @!P4 LEA R16, P1, R0.reuse, c[0x0][0x170], 0x1 ;  /* 0x00005c000010ca11 */ /* 0x040fe200078208ff */
[----:B------:R-:W1:Y:S01]  /*d430*/  S2R R249, SR_TID.X ;  /* 0x0000000000f97919 */ /* 0x000e620000002100 */
        /* <DEDUP_REMOVED lines=17> */
[----:B------:R-:W-:Y:S01]  /*d550*/  @!P2 LEA.HI.X R13, R0, c[0x0][0x174], R3, 0x1, P1 ;  /* 0x00005d00000daa11 */ /* 0x000fe200008f0c03 */
[----:B------:R-:W-:Y:S01]  /*d560*/  IMAD.U32 R0, RZ, RZ, UR31 ;  /* 0x0000001fff007e24 */ /* 0x000fe2000f8e00ff */
[C---:B------:R-:W-:Y:S01]  /*d570*/  @!P4 LEA R10, P6, R2.reuse, c[0x0][0x170], 0x1 ;  /* 0x00005c00020aca11 */ /* 0x040fe200078c08ff */
[----:B------:R-:W-:Y:S01]  /*d580*/  @P3 STS.128 [R227+0x1c000], RZ ;  /* 0x01c000ffe3003388 */ /* 0x000fe20000000c00 */
[----:B------:R-:W-:-:S02]  /*d590*/  @!P3 LEA R8, P1, R2, c[0x0][0x170], 0x1 ;  /* 0x00005c000208ba11 */ /* 0x000fc400078208ff */
[C-C-:B------:R-:W-:Y:S01]  /*d5a0*/  @!P5 LEA.HI.X R19, R2.reuse, c[0x0][0x174], R4.reuse, 0x1, P0 ;  /* 0x00005d000213da11 */ /* 0x140fe200000f0c04 */
[----:B------:R-:W-:Y:S01]  /*d5b0*/  @!PT LDS RZ, [RZ] ;  /* 0x00000000fffff984 */ /* 0x000fe20000000800 */
[----:B------:R-:W-:Y:S01]  /*d5c0*/  @!PT LDS RZ, [RZ] ;  /* 0x00000000fffff984 */ /* 0x000fe20000000800 */
[----:B------:R-:W-:Y:S01]  /*d5d0*/  @!PT LDS RZ, [RZ] ;  /* 0x00000000fffff984 */ /* 0x000fe20000000800 */
[----:B------:R4:W-:Y:S01]  /*d5e0*/  @!P3 LDGSTS.E.BYPASS.LTC128B.128 [R227+0x1c000], [R14.64+0x100] ;  /* 0x1c0001000ee3bfae */ /* 0x0009e2000b901d54 */
[C---:B------:R-:W-:Y:S01]  /*d5f0*/  @!P2 LEA R6, P0, R2.reuse, c[0x0][0x170], 0x1 ;  /* 0x00005c000206aa11 */ /* 0x040fe200078008ff */
[----:B-1----:R-:W-:Y:S01]  /*d600*/  IMAD.SHL.U32 R249, R249, 0x2, RZ ;  /* 0x00000002f9f97824 */ /* 0x002fe200078e00ff */
[C-C-:B------:R-:W-:Y:S01]  /*d610*/  @!P4 LEA.HI.X R11, R2.reuse, c[0x0][0x174], R4.reuse, 0x1, P6 ;  /* 0x00005d00020bca11 */ /* 0x140fe200030f0c04 */
[----:B------:R-:W-:Y:S01]  /*d620*/  @P2 STS.128 [R227+0x1e000], RZ ;  /* 0x01e000ffe3002388 */ /* 0x000fe20000000c00 */
[C-C-:B------:R-:W-:Y:S02]  /*d630*/  @!P3 LEA.HI.X R9, R2.reuse, c[0x0][0x174], R4.reuse, 0x1, P1 ;  /* 0x00005d000209ba11 */ /* 0x140fe400008f0c04 */
[----:B------:R-:W-:Y:S01]  /*d640*/  @!P2 LEA.HI.X R7, R2, c[0x0][0x174], R4, 0x1, P0 ;  /* 0x00005d000207aa11 */ /* 0x000fe200000f0c04 */
[----:B------:R-:W-:Y:S01]  /*d650*/  @!PT LDS RZ, [RZ] ;  /* 0x00000000fffff984 */ /* 0x000fe20000000800 */
[----:B------:R-:W-:Y:S01]  /*d660*/  @!PT LDS RZ, [RZ] ;  /* 0x00000000fffff984 */ /* 0x000fe20000000800 */
[----:B------:R-:W-:Y:S01]  /*d670*/  @!PT LDS RZ, [RZ] ;  /* 0x00000000fffff984 */ /* 0x000fe20000000800 */
[----:B------:R4:W-:Y:S01]  /*d680*/  @!P2 LDGSTS.E.BYPASS.LTC128B.128 [R227+0x1e000], [R12.64+0x180] ;  /* 0x1e0001800ce3afae */ /* 0x0009e2000b901d54 */
[----:B------:R-:W-:-:S03]  /*d690*/  LOP3.LUT R249, R249, 0x6, RZ, 0xc0, !PT ;  /* 0x00000006f9f97812 */ /* 0x000fc600078ec0ff */
[----:B------:R-:W-:Y:S02]  /*d6a0*/  @P5 STS.128 [R227+0x19000], RZ ;  /* 0x019000ffe3005388 */ /* 0x000fe40000000c00 */
[----:B------:R-:W-:Y:S02]  /*d6b0*/  IMAD R0, R0, 0x40, R249 ;  /* 0x0000004000007824 */ /* 0x000fe400078e02f9 */
[----:B------:R-:W-:Y:S01]  /*d6c0*/  @!PT LDS RZ, [RZ] ;  /* 0x00000000fffff984 */ /* 0x000fe20000000800 */
[----:B------:R-:W-:Y:S01]  /*d6d0*/  @!PT LDS RZ, [RZ] ;  /* 0x00000000fffff984 */ /* 0x000fe20000000800 */
[----:B------:R-:W-:Y:S01]  /*d6e0*/  @!PT LDS RZ, [RZ] ;  /* 0x00000000fffff984 */ /* 0x000fe20000000800 */
[----:B------:R3:W-:Y:S02]  /*d6f0*/  @!P5 LDGSTS.E.BYPASS.LTC128B.128 [R227+0x19000], [R18.64] ;  /* 0x1900000012e3dfae */ /* 0x0007e4000b901d54 */
[--C-:B------:R-:W-:Y:S01]  /*d700*/  IMAD.IADD R2, R228, 0x1, -R0.reuse ;  /* 0x00000001e4027824 */ /* 0x100fe200078e0a00 */
[C---:B------:R-:W-:Y:S01]  /*d710*/  ISETP.GE.AND P1, PT, R0.reuse, R233, PT ;  /* 0x000000e90000720c */ /* 0x040fe20003f26270 */
[----:B------:R-:W-:Y:S01]  /*d720*/  @P4 STS.128 [R227+0x1b000], RZ ;  /* 0x01b000ffe3004388 */ /* 0x000fe20000000c00 */
[----:B------:R-:W-:Y:S02]  /*d730*/  IMAD.IADD R3, R229, 0x1, -R0 ;  /* 0x00000001e5037824 */ /* 0x000fe400078e0a00 */
[----:B------:R-:W-:Y:S01]  /*d740*/  IABS R2, R2 ;  /* 0x0000000200027213 */ /* 0x000fe20000000000 */
[----:B------:R-:W-:Y:S01]  /*d750*/  @!PT LDS RZ, [RZ] ;  /* 0x00000000fffff984 */ /* 0x000fe20000000800 */
[----:B------:R-:W-:Y:S01]  /*d760*/  @!PT LDS RZ, [RZ] ;  /* 0x00000000fffff984 */ /* 0x000fe20000000800 */
[----:B------:R-:W-:Y:S01]  /*d770*/  @!PT LDS RZ, [RZ] ;  /* 0x00000000fffff984 */ /* 0x000fe20000000800 */
[----:B------:R1:W-:Y:S01]  /*d780*/  @!P4 LDGSTS.E.BYPASS.LTC128B.128 [R227+0x1b000], [R10.64+0x80] ;  /* 0x1b0000800ae3cfae */ /* 0x0003e2000b901d54 */
[----:B------:R-:W-:-:S02]  /*d790*/  ISETP.LT.OR P1, PT, R0, R231, P1 ;  /* 0x000000e70000720c */ /* 0x000fc40000f21670 */
[----:B------:R-:W-:Y:S01]  /*d7a0*/  IABS R3, R3 ;  /* 0x0000000300037213 */ /* 0x000fe20000000000 */
        /* <DEDUP_REMOVED lines=10> */
[----:B----4-:R-:W-:Y:S04]  /*d850*/  LDSM.16.M88.4 R12, [R200+0x10000] ;  /* 0x01000000c80c783b */ /* 0x010fe80000000200 */
[----:B------:R-:W-:Y:S04]  /*d860*/  LDSM.16.M88.4 R24, [R200+0x10800] ;  /* 0x01080000c818783b */ /* 0x000fe80000000200 */
[----:B--2---:R-:W-:Y:S04]  /*d870*/  LDSM.16.M88.4 R20, [R200+0x11000] ;  /* 0x01100000c814783b */ /* 0x004fe80000000200 */
[----:B---3--:R-:W-:Y:S04]  /*d880*/  LDSM.16.M88.4 R16, [R200+0x11800] ;  /* 0x01180000c810783b */ /* 0x008fe80000000200 */
[----:B-1----:R-:W-:Y:S04]  /*d890*/  LDSM.16.M88.4 R8, [R208] ;  /* 0x00000000d008783b */ /* 0x002fe80000000200 */
[----:B------:R-:W-:Y:S04]  /*d8a0*/  LDSM.16.M88.4 R132, [R211] ;  /* 0x00000000d384783b */ /* 0x000fe80000000200 */
[----:B-----5:R-:W1:Y:S04]  /*d8b0*/  LDSM.16.M88.4 R4, [R207] ;  /* 0x00000000cf04783b */ /* 0x020e680000000200 */
[----:B------:R-:W2:Y:S04]  /*d8c0*/  LDSM.16.M88.4 R184, [R226] ;  /* 0x00000000e2b8783b */ /* 0x000ea80000000200 */
[----:B------:R-:W3:Y:S04]  /*d8d0*/  LDSM.16.M88.4 R188, [R225] ;  /* 0x00000000e1bc783b */ /* 0x000ee80000000200 */
[----:B------:R-:W4:Y:S04]  /*d8e0*/  LDSM.16.M88.4 R240, [R224] ;  /* 0x00000000e0f0783b */ /* 0x000f280000000200 */
[----:B------:R-:W-:Y:S04]  /*d8f0*/  LDSM.16.M88.4 R196, [R206+0x10800] ;  /* 0x01080000cec4783b */ /* 0x000fe80000000200 */
        /* <DEDUP_REMOVED lines=11> */
[C---:B------:R-:W-:Y:S01]  /*d9b0*/  HMMA.16816.F32 R192, R8.reuse, R132, R32 ;  /* 0x0000008408c0723c */ /* 0x040fe20000001820 */
[----:B------:R-:W5:Y:S07]  /*d9c0*/  LDSM.16.M88.4 R32, [R206+0x11800] ;  /* 0x01180000ce20783b */ /* 0x000f6e0000000200 */
[C---:B------:R-:W-:Y:S01]  /*d9d0*/  HMMA.16816.F32 R16, R8.reuse, R134, R12 ;  /* 0x000000860810723c */ /* 0x040fe2000000180c */
[----:B------:R-:W1:Y:S07]  /*d9e0*/  LDSM.16.M88.4 R132, [R206+0x11000] ;  /* 0x01100000ce84783b */ /* 0x000e6e0000000200 */
[C---:B--2---:R-:W-:Y:S08]  /*d9f0*/  HMMA.16816.F32 R236, R8.reuse, R186, R180 ;  /* 0x000000ba08ec723c */ /* 0x044ff000000018b4 */
[C---:B---3--:R-:W-:Y:S08]  /*da00*/  HMMA.16816.F32 R180, R8.reuse, R188, R176 ;  /* 0x000000bc08b4723c */ /* 0x048ff000000018b0 */
[C---:B------:R-:W-:Y:S01]  /*da10*/  HMMA.16816.F32 R12, R8.reuse, R184, R28 ;  /* 0x000000b8080c723c */ /* 0x040fe2000000181c */
[----:B------:R-:W-:Y:S07]  /*da20*/  LDSM.16.M88.4 R28, [R205] ;  /* 0x00000000cd1c783b */ /* 0x000fee0000000200 */
[C---:B------:R-:W-:Y:S01]  /*da30*/  HMMA.16816.F32 R176, R8.reuse, R190, R172 ;  /* 0x000000be08b0723c */ /* 0x040fe200000018ac */
[----:B------:R-:W-:Y:S07]  /*da40*/  LDSM.16.M88.4 R188, [R205+0x800] ;  /* 0x00080000cdbc783b */ /* 0x000fee0000000200 */
[C---:B----4-:R-:W-:Y:S08]  /*da50*/  HMMA.16816.F32 R172, R8.reuse, R240, R168 ;  /* 0x000000f008ac723c */ /* 0x050ff000000018a8 */
[----:B------:R-:W-:Y:S01]  /*da60*/  HMMA.16816.F32 R24, R8, R242, R24 ;  /* 0x000000f20818723c */ /* 0x000fe20000001818 */
[----:B------:R-:W2:Y:S07]  /*da70*/  LDSM.16.M88.4 R8, [R209] ;  /* 0x00000000d108783b */ /* 0x000eae0000000200 */
[C---:B-1----:R-:W-:Y:S08]  /*da80*/  HMMA.16816.F32 R184, R4.reuse, R20, R192 ;  /* 0x0000001404b8723c */ /* 0x042ff000000018c0 */
[C---:B------:R-:W-:Y:S01]  /*da90*/  HMMA.16816.F32 R168, R4.reuse, R22, R16 ;  /* 0x0000001604a8723c */ /* 0x040fe20000001810 */
[----:B------:R-:W1:Y:S07]  /*daa0*/  LDSM.16.M88.4 R20, [R205+0x1800] ;  /* 0x00180000cd14783b */ /* 0x000e6e0000000200 */
[C---:B------:R-:W-:Y:S08]  /*dab0*/  HMMA.16816.F32 R16, R4.reuse, R196, R12 ;  /* 0x000000c40410723c */ /* 0x040ff0000000180c */
[C---:B-----5:R-:W-:Y:S08]  /*dac0*/  HMMA.16816.F32 R172, R4.reuse, R32, R172 ;  /* 0x0000002004ac723c */ /* 0x060ff000000018ac */
[C---:B------:R-:W-:Y:S01]  /*dad0*/  HMMA.16816.F32 R12, R4.reuse, R34, R24 ;  /* 0x00000022040c723c */ /* 0x040fe20000001818 */
[----:B------:R-:W3:Y:S04]  /*dae0*/  LDSM.16.M88.4 R24, [R205+0x1000] ;  /* 0x00100000cd18783b */ /* 0x000ee80000000200 */
[----:B------:R-:W-:Y:S03]  /*daf0*/  LDSM.16.M88.4 R32, [R200+0x12000] ;  /* 0x01200000c820783b */ /* 0x000fe60000000200 */
[C---:B------:R-:W-:Y:S01]  /*db00*/  HMMA.16816.F32 R192, R4.reuse, R132, R180 ;  /* 0x0000008404c0723c */ /* 0x040fe200000018b4 */
[----:B------:R-:W-:Y:S07]  /*db10*/  LDSM.16.M88.4 R180, [R200+0x12800] ;  /* 0x01280000c8b4783b */ /* 0x000fee0000000200 */
[C---:B------:R-:W-:Y:S08]  /*db20*/  HMMA.16816.F32 R196, R4.reuse, R198, R236 ;  /* 0x000000c604c4723c */ /* 0x040ff000000018ec */
[----:B------:R-:W-:Y:S01]  /*db30*/  HMMA.16816.F32 R132, R4, R134, R176 ;  /* 0x000000860484723c */ /* 0x000fe200000018b0 */
[----:B------:R-:W4:Y:S07]  /*db40*/  LDSM.16.M88.4 R4, [R207+0x4000] ;  /* 0x00400000cf04783b */ /* 0x000f2e0000000200 */
[C---:B--2---:R-:W-:Y:S01]  /*db50*/  HMMA.16816.F32 R176, R8.reuse, R28, R184 ;  /* 0x0000001c08b0723c */ /* 0x044fe200000018b8 */
        /* <DEDUP_REMOVED lines=9> */
[C---:B---3--:R-:W-:Y:S08]  /*dbf0*/  HMMA.16816.F32 R192, R8.reuse, R24, R192 ;  /* 0x0000001808c0723c */ /* 0x048ff000000018c0 */
        /* <DEDUP_REMOVED lines=19> */
[----:B------:R-:W5:Y:S07]  /*dd30*/  LDSM.16.M88.4 R24, [R206+0x13800] ;  /* 0x01380000ce18783b */ /* 0x000f6e0000000200 */
        /* <DEDUP_REMOVED lines=14> */
[C---:B-----5:R-:W-:Y:S01]  /*de20*/  HMMA.16816.F32 R184, R4.reuse, R24, R172 ;  /* 0x0000001804b8723c */ /* 0x060fe200000018ac */
        /* <DEDUP_REMOVED lines=50> */
[----:B------:R-:W5:Y:S03]  /*e150*/  LDSM.16.M88.4 R168, [R205+0x5800] ;  /* 0x00580000cda8783b */ /* 0x000f660000000200 */
        /* <DEDUP_REMOVED lines=12> */
[C---:B-----5:R-:W-:Y:S08]  /*e220*/  HMMA.16816.F32 R188, R12.reuse, R168, R188 ;  /* 0x000000a80cbc723c */ /* 0x060ff000000018bc */
        /* <DEDUP_REMOVED lines=11> */
[----:B------:R-:W5:Y:S07]  /*e2e0*/  LDSM.16.M88.4 R32, [R213] ;  /* 0x00000000d520783b */ /* 0x000f6e0000000200 */
        /* <DEDUP_REMOVED lines=13> */
[----:B------:R-:W4:Y:S03]  /*e3c0*/  LDSM.16.M88.4 R16, [R206+0x16800] ;  /* 0x01680000ce10783b */ /* 0x000f260000000200 */
[C---:B-----5:R-:W-:Y:S08]  /*e3d0*/  HMMA.16816.F32 R20, R4.reuse, R32, R20 ;  /* 0x000000200414723c */ /* 0x060ff00000001814 */
[C---:B------:R-:W-:Y:S08]  /*e3e0*/  HMMA.16816.F32 R132, R4.reuse, R34, R132 ;  /* 0x000000220484723c */ /* 0x040ff00000001884 */
[C---:B---3--:R-:W-:Y:S08]  /*e3f0*/  HMMA.16816.F32 R176, R4.reuse, R180, R196 ;  /* 0x000000b404b0723c */ /* 0x048ff000000018c4 */
[----:B------:R-:W-:Y:S01]  /*e400*/  HMMA.16816.F32 R192, R4, R182, R192 ;  /* 0x000000b604c0723c */ /* 0x000fe200000018c0 */
[----:B------:R-:W3:Y:S07]  /*e410*/  LDSM.16.M88.4 R4, [R209+0xc000] ;  /* 0x00c00000d104783b */ /* 0x000eee0000000200 */
[C---:B-1----:R-:W-:Y:S08]  /*e420*/  HMMA.16816.F32 R12, R8.reuse, R172, R236 ;  /* 0x000000ac080c723c */ /* 0x042ff000000018ec */
[C---:B------:R-:W-:Y:S01]  /*e430*/  HMMA.16816.F32 R32, R8.reuse, R174, R188 ;  /* 0x000000ae0820723c */ /* 0x040fe200000018bc */
[----:B------:R-:W1:Y:S07]  /*e440*/  LDSM.16.M88.4 R172, [R206+0x17800] ;  /* 0x01780000ceac783b */ /* 0x000e6e0000000200 */
[C---:B--2---:R-:W-:Y:S08]  /*e450*/  HMMA.16816.F32 R180, R8.reuse, R24, R20 ;  /* 0x0000001808b4723c */ /* 0x044ff00000001814 */
[C---:B----4-:R-:W-:Y:S08]  /*e460*/  HMMA.16816.F32 R184, R8.reuse, R16, R184 ;  /* 0x0000001008b8723c */ /* 0x050ff000000018b8 */
[----:B------:R-:W-:Y:S01]  /*e470*/  HMMA.16816.F32 R188, R8, R26, R132 ;  /* 0x0000001a08bc723c */ /* 0x000fe20000001884 */
[----:B------:R-:W2:Y:S04]  /*e480*/  LDSM.16.M88.4 R132, [R205+0x6800] ;  /* 0x00680000cd84783b */ /* 0x000ea80000000200 */
[----:B------:R-:W4:Y:S03]  /*e490*/  LDSM.16.M88.4 R24, [R205+0x7000] ;  /* 0x00700000cd18783b */ /* 0x000f260000000200 */
[----:B---3--:R-:W-:Y:S07]  /*e4a0*/  HMMA.16816.F32 R20, R4, R28, R12 ;  /* 0x0000001c0414723c */ /* 0x008fee000000180c */
[----:B------:R-:W-:Y:S01]  /*e4b0*/  IMAD.MOV.U32 R12, RZ, RZ, R2 ;  /* 0x000000ffff0c7224 */ /* 0x000fe200078e0002 */
[----:B------:R-:W-:Y:S01]  /*e4c0*/  IADD3 R2, R0, 0x1, RZ ;  /* 0x0000000100027810 */ /* 0x000fe20007ffe0ff */
[----:B-1----:R-:W-:Y:S02]  /*e4d0*/  HMMA.16816.F32 R196, R8, R172, R176 ;  /* 0x000000ac08c4723c */ /* 0x002fe400000018b0 */
[----:B------:R1:W3:Y:S01]  /*e4e0*/  I2F R14, R12 ;  /* 0x0000000c000e7306 */ /* 0x0002e20000201400 */
[----:B------:R-:W-:Y:S01]  /*e4f0*/  ISETP.GE.AND P0, PT, R2, R233, PT ;  /* 0x000000e90200720c */ /* 0x000fe20003f06270 */
[----:B------:R-:W-:Y:S01]  /*e500*/  IMAD.IADD R13, R228, 0x1, -R2 ;  /* 0x00000001e40d7824 */ /* 0x000fe200078e0a02 */
[----:B------:R-:W-:-:S02]  /*e510*/  ISETP.GE.AND P6, PT, R2, R232, PT ;  /* 0x000000e80200720c */ /* 0x000fc40003fc6270 */
[C---:B------:R-:W-:Y:S01]  /*e520*/  ISETP.LT.OR P0, PT, R2.reuse, R231, P0 ;  /* 0x000000e70200720c */ /* 0x040fe20000701670 */
[----:B------:R-:W-:Y:S01]  /*e530*/  HMMA.16816.F32 R28, R4, R30, R32 ;  /* 0x0000001e041c723c */ /* 0x000fe20000001820 */
[----:B------:R-:W-:-:S07]  /*e540*/  ISETP.LT.OR P6, PT, R2, R230, P6 ;  /* 0x000000e60200720c */ /* 0x000fce00037c1670 */
[C---:B------:R-:W-:Y:S01]  /*e550*/  HMMA.16816.F32 R168, R8.reuse, R18, R168 ;  /* 0x0000001208a8723c */ /* 0x040fe200000018a8 */
[----:B-1----:R-:W-:Y:S01]  /*e560*/  IMAD.MOV.U32 R12, RZ, RZ, R3 ;  /* 0x000000ffff0c7224 */ /* 0x002fe200078e0003 */
[----:B------:R-:W-:Y:S01]  /*e570*/  IABS R3, R13 ;  /* 0x0000000d00037213 */ /* 0x000fe20000000000 */
[----:B------:R-:W-:Y:S02]  /*e580*/  IMAD.IADD R13, R229, 0x1, -R2 ;  /* 0x00000001e50d7824 */ /* 0x000fe400078e0a02 */
[----:B------:R1:W5:Y:S01]  /*e590*/  I2F R16, R12 ;  /* 0x0000000c00107306 */ /* 0x0003620000201400 */
[----:B---3--:R-:W-:Y:S02]  /*e5a0*/  FFMA.FTZ R14, R14, -UR23, R20 ;  /* 0x800000170e0e7c23 */ /* 0x008fe40008010014 */
[----:B------:R-:W-:Y:S03]  /*e5b0*/  HMMA.16816.F32 R192, R8, R174, R192 ;  /* 0x000000ae08c0723c */ /* 0x000fe600000018c0 */
[----:B------:R-:W-:-:S02]  /*e5c0*/  FSEL R178, R14, -INF , !P1 ;  /* 0xff8000000eb27808 */ /* 0x000fc40004800000 */
[----:B------:R3:W3:Y:S01]  /*e5d0*/  I2F R15, R3 ;  /* 0x00000003000f7306 */ /* 0x0006e20000201400 */
[C---:B------:R-:W-:Y:S02]  /*e5e0*/  ISETP.GE.AND P1, PT, R0.reuse, R232, PT ;  /* 0x000000e80000720c */ /* 0x040fe40003f26270 */
[----:B--2---:R-:W-:Y:S02]  /*e5f0*/  HMMA.16816.F32 R32, R4, R132, R184 ;  /* 0x000000840420723c */ /* 0x004fe400000018b8 */
[C---:B------:R-:W-:Y:S02]  /*e600*/  ISETP.LT.OR P1, PT, R0.reuse, R230, P1 ;  /* 0x000000e60000720c */ /* 0x040fe40000f21670 */
[----:B-1----:R-:W-:Y:S01]  /*e610*/  IADD3 R12, R0, 0x8, RZ ;  /* 0x00000008000c7810 */ /* 0x002fe20007ffe0ff */
[----:B-----5:R-:W-:-:S03]  /*e620*/  FFMA.FTZ R14, R16, -UR23, R22 ;  /* 0x80000017100e7c23 */ /* 0x020fc60008010016 */
[C---:B------:R-:W-:Y:S02]  /*e630*/  HMMA.16816.F32 R132, R4.reuse, R134, R168 ;  /* 0x000000860484723c */ /* 0x040fe400000018a8 */
[----:B------:R-:W-:Y:S02]  /*e640*/  FSEL R177, R14, -INF , !P1 ;  /* 0xff8000000eb17808 */ /* 0x000fe40004800000 */
[----:B---3--:R-:W-:Y:S01]  /*e650*/  IABS R3, R13 ;  /* 0x0000000d00037213 */ /* 0x008fe20000000000 */
[--C-:B------:R-:W-:Y:S01]  /*e660*/  IMAD.IADD R13, R228, 0x1, -R12.reuse ;  /* 0x00000001e40d7824 */ /* 0x100fe200078e0a0c */
[----:B------:R-:W-:Y:S01]  /*e670*/  ISETP.GE.AND P1, PT, R12, R233, PT ;  /* 0x000000e90c00720c */ /* 0x000fe20003f26270 */
[----:B------:R-:W-:Y:S01]  /*e680*/  FFMA.FTZ R15, R15, -UR23, R21 ;  /* 0x800000170f0f7c23 */ /* 0x000fe20008010015 */
[----:B------:R1:W-:Y:S01]  /*e690*/  I2F R18, R3 ;  /* 0x0000000300127306 */ /* 0x0003e20000201400 */
[----:B----4-:R-:W-:Y:S01]  /*e6a0*/  HMMA.16816.F32 R168, R4, R26, R188 ;  /* 0x0000001a04a8723c */ /* 0x010fe200000018bc */
[----:B------:R-:W-:Y:S01]  /*e6b0*/  IABS R2, R13 ;  /* 0x0000000d00027213 */ /* 0x000fe20000000000 */
[----:B------:R-:W-:Y:S01]  /*e6c0*/  IMAD.IADD R13, R229, 0x1, -R12 ;  /* 0x00000001e50d7824 */ /* 0x000fe200078e0a0c */
[----:B------:R-:W-:-:S02]  /*e6d0*/  FSEL R179, R15, -INF , !P0 ;  /* 0xff8000000fb37808 */ /* 0x000fc40004000000 */
[C---:B------:R-:W-:Y:S02]  /*e6e0*/  ISETP.GE.AND P0, PT, R12.reuse, R232, PT ;  /* 0x000000e80c00720c */ /* 0x040fe40003f06270 */
[----:B------:R2:W3:Y:S01]  /*e6f0*/  I2F R16, R2 ;  /* 0x0000000200107306 */ /* 0x0004e20000201400 */
[C---:B------:R-:W-:Y:S02]  /*e700*/  ISETP.LT.OR P1, PT, R12.reuse, R231, P1 ;  /* 0x000000e70c00720c */ /* 0x040fe40000f21670 */
[----:B------:R-:W-:Y:S02]  /*e710*/  ISETP.LT.OR P0, PT, R12, R230, P0 ;  /* 0x000000e60c00720c */ /* 0x000fe40000701670 */
[----:B-1----:R-:W-:-:S05]  /*e720*/  IADD3 R3, R0, 0x9, RZ ;  /* 0x0000000900037810 */ /* 0x002fca0007ffe0ff */
[--C-:B------:R-:W-:Y:S02]  /*e730*/  IMAD.IADD R14, R228, 0x1, -R3.reuse ;  /* 0x00000001e40e7824 */ /* 0x100fe400078e0a03 */
[----:B------:R-:W-:Y:S01]  /*e740*/  IMAD.IADD R12, R229, 0x1, -R3 ;  /* 0x00000001e50c7824 */ /* 0x000fe200078e0a03 */
[----:B--2---:R-:W-:Y:S01]  /*e750*/  IABS R2, R13 ;  /* 0x0000000d00027213 */ /* 0x004fe20000000000 */
[----:B---3--:R-:W-:-:S03]  /*e760*/  FFMA.FTZ R15, R16, -UR23, R28 ;  /* 0x80000017100f7c23 */ /* 0x008fc6000801001c */
[----:B------:R-:W-:Y:S01]  /*e770*/  IABS R12, R12 ;  /* 0x0000000c000c7213 */ /* 0x000fe20000000000 */
[----:B------:R-:W-:Y:S01]  /*e780*/  IMAD.MOV.U32 R13, RZ, RZ, R2 ;  /* 0x000000ffff0d7224 */ /* 0x000fe200078e0002 */
[----:B------:R-:W-:Y:S01]  /*e790*/  IABS R2, R14 ;  /* 0x0000000e00027213 */ /* 0x000fe20000000000 */
[----:B------:R-:W-:Y:S01]  /*e7a0*/  FFMA.FTZ R14, R18, -UR23, R23 ;  /* 0x80000017120e7c23 */ /* 0x000fe20008010017 */
[----:B------:R-:W-:Y:S01]  /*e7b0*/  FSEL R173, R15, -INF , !P1 ;  /* 0xff8000000fad7808 */ /* 0x000fe20004800000 */
[----:B------:R1:W2:Y:S01]  /*e7c0*/  I2F R17, R13 ;  /* 0x0000000d00117306 */ /* 0x0002a20000201400 */
[C---:B------:R-:W-:Y:S01]  /*e7d0*/  ISETP.GE.AND P1, PT, R3.reuse, R232, PT ;  /* 0x000000e80300720c */ /* 0x040fe20003f26270 */
[----:B------:R-:W-:Y:S01]  /*e7e0*/  HMMA.16816.F32 R20, R4, R24, R180 ;  /* 0x000000180414723c */ /* 0x000fe200000018b4 */
[----:B------:R-:W-:Y:S02]  /*e7f0*/  FSEL R176, R14, -INF , !P6 ;  /* 0xff8000000eb07808 */ /* 0x000fe40007000000 */
[----:B------:R-:W-:-:S02]  /*e800*/  ISETP.GE.AND P6, PT, R3, R233, PT ;  /* 0x000000e90300720c */ /* 0x000fc40003fc6270 */
[C---:B------:R-:W-:Y:S02]  /*e810*/  ISETP.LT.OR P1, PT, R3.reuse, R230, P1 ;  /* 0x000000e60300720c */ /* 0x040fe40000f21670 */
[----:B------:R-:W-:Y:S02]  /*e820*/  ISETP.LT.OR P6, PT, R3, R231, P6 ;  /* 0x000000e70300720c */ /* 0x000fe400037c1670 */
[C---:B------:R-:W-:Y:S01]  /*e830*/  IADD3 R3, R0.reuse, 0x11, RZ ;  /* 0x0000001100037810 */ /* 0x040fe20007ffe0ff */
[----:B-1----:R-:W-:Y:S01]  /*e840*/  IMAD.MOV.U32 R13, RZ, RZ, R2 ;  /* 0x000000ffff0d7224 */ /* 0x002fe200078e0002 */
[----:B------:R-:W-:-:S03]  /*e850*/  IADD3 R2, R0, 0x10, RZ ;  /* 0x0000001000027810 */ /* 0x000fc60007ffe0ff */
[C---:B------:R-:W-:Y:S01]  /*e860*/  IMAD.IADD R8, R228.reuse, 0x1, -R3 ;  /* 0x00000001e4087824 */ /* 0x040fe200078e0a03 */
[----:B------:R1:W3:Y:S01]  /*e870*/  I2F R16, R13 ;  /* 0x0000000d00107306 */ /* 0x0002e20000201400 */
[----:B------:R-:W-:-:S03]  /*e880*/  IMAD.IADD R14, R228, 0x1, -R2 ;  /* 0x00000001e40e7824 */ /* 0x000fc600078e0a02 */
[----:B------:R-:W-:Y:S01]  /*e890*/  IABS R8, R8 ;  /* 0x0000000800087213 */ /* 0x000fe20000000000 */
[----:B-1----:R-:W-:Y:S01]  /*e8a0*/  IMAD.MOV.U32 R13, RZ, RZ, R12 ;  /* 0x000000ffff0d7224 */ /* 0x002fe200078e000c */
[----:B------:R-:W-:Y:S01]  /*e8b0*/  IABS R12, R14 ;  /* 0x0000000e000c7213 */ /* 0x000fe20000000000 */
[----:B--2---:R-:W-:Y:S02]  /*e8c0*/  FFMA.FTZ R14, R17, -UR23, R30 ;  /* 0x80000017110e7c23 */ /* 0x004fe4000801001e */
[----:B------:R1:W2:Y:S01]  /*e8d0*/  I2F R15, R13 ;  /* 0x0000000d000f7306 */ /* 0x0002a20000201400 */
[----:B---3--:R-:W-:Y:S02]  /*e8e0*/  FFMA.FTZ R10, R16, -UR23, R29 ;  /* 0x80000017100a7c23 */ /* 0x008fe4000801001d */
[----:B------:R-:W-:Y:S02]  /*e8f0*/  FSEL R172, R14, -INF , !P0 ;  /* 0xff8000000eac7808 */ /* 0x000fe40004000000 */
[----:B------:R-:W-:-:S02]  /*e900*/  ISETP.GE.AND P0, PT, R2, R233, PT ;  /* 0x000000e90200720c */ /* 0x000fc40003f06270 */
[----:B------:R-:W-:Y:S01]  /*e910*/  FSEL R30, R10, -INF , !P6 ;  /* 0xff8000000a1e7808 */ /* 0x000fe20007000000 */
[----:B------:R-:W3:Y:S01]  /*e920*/  I2F R12, R12 ;  /* 0x0000000c000c7306 */ /* 0x000ee20000201400 */
[C---:B------:R-:W-:Y:S01]  /*e930*/  ISETP.GE.AND P6, PT, R2.reuse, R232, PT ;  /* 0x000000e80200720c */ /* 0x040fe20003fc6270 */
[C---:B------:R-:W-:Y:S01]  /*e940*/  IMAD.IADD R10, R229.reuse, 0x1, -R3 ;  /* 0x00000001e50a7824 */ /* 0x040fe200078e0a03 */
[C---:B------:R-:W-:Y:S02]  /*e950*/  ISETP.LT.OR P0, PT, R2.reuse, R231, P0 ;  /* 0x000000e70200720c */ /* 0x040fe40000701670 */
[----:B------:R-:W-:Y:S01]  /*e960*/  ISETP.LT.OR P6, PT, R2, R230, P6 ;  /* 0x000000e60200720c */ /* 0x000fe200037c1670 */
[----:B-1----:R-:W-:Y:S01]  /*e970*/  IMAD.IADD R13, R229, 0x1, -R2 ;  /* 0x00000001e50d7824 */ /* 0x002fe200078e0a02 */
[----:B------:R-:W-:Y:S01]  /*e980*/  IADD3 R2, R0, 0x18, RZ ;  /* 0x0000001800027810 */ /* 0x000fe20007ffe0ff */
[----:B--2---:R-:W-:-:S03]  /*e990*/  FFMA.FTZ R11, R15, -UR23, R31 ;  /* 0x800000170f0b7c23 */ /* 0x004fc6000801001f */
[----:B------:R-:W-:Y:S02]  /*e9a0*/  IABS R13, R13 ;  /* 0x0000000d000d7213 */ /* 0x000fe40000000000 */
[----:B------:R-:W-:Y:S01]  /*e9b0*/  FSEL R29, R11, -INF , !P1 ;  /* 0xff8000000b1d7808 */ /* 0x000fe20004800000 */
[----:B---3--:R-:W-:Y:S01]  /*e9c0*/  FFMA.FTZ R12, R12, -UR23, R32 ;  /* 0x800000170c0c7c23 */ /* 0x008fe20008010020 */
[----:B------:R-:W-:Y:S01]  /*e9d0*/  ISETP.GE.AND P1, PT, R3, R233, PT ;  /* 0x000000e90300720c */ /* 0x000fe20003f26270 */
[----:B------:R-:W-:Y:S02]  /*e9e0*/  IMAD.MOV.U32 R9, RZ, RZ, R13 ;  /* 0x000000ffff097224 */ /* 0x000fe400078e000d */
[----:B------:R-:W-:Y:S01]  /*e9f0*/  IMAD.IADD R11, R229, 0x1, -R2 ;  /* 0x00000001e50b7824 */ /* 0x000fe200078e0a02 */
[----:B------:R-:W-:Y:S01]  /*ea00*/  FSEL R236, R12, -INF , !P0 ;  /* 0xff8000000cec7808 */ /* 0x000fe20004000000 */
[----:B------:R1:W2:Y:S01]  /*ea10*/  I2F R13, R9 ;  /* 0x00000009000d7306 */ /* 0x0002a20000201400 */
[----:B------:R-:W-:-:S02]  /*ea20*/  ISETP.GE.AND P0, PT, R3, R232, PT ;  /* 0x000000e80300720c */ /* 0x000fc40003f06270 */
[C---:B------:R-:W-:Y:S02]  /*ea30*/  ISETP.LT.OR P1, PT, R3.reuse, R231, P1 ;  /* 0x000000e70300720c */ /* 0x040fe40000f21670 */
[----:B------:R-:W-:Y:S01]  /*ea40*/  ISETP.LT.OR P0, PT, R3, R230, P0 ;  /* 0x000000e60300720c */ /* 0x000fe20000701670 */
[----:B-1----:R-:W-:Y:S01]  /*ea50*/  IMAD.MOV.U32 R9, RZ, RZ, R8 ;  /* 0x000000ffff097224 */ /* 0x002fe200078e0008 */
[----:B------:R-:W-:Y:S01]  /*ea60*/  IABS R8, R10 ;  /* 0x0000000a00087213 */ /* 0x000fe20000000000 */
[----:B--2---:R-:W-:Y:S02]  /*ea70*/  FFMA.FTZ R13, R13, -UR23, R34 ;  /* 0x800000170d0d7c23 */ /* 0x004fe40008010022 */
[----:B------:R1:W2:Y:S02]  /*ea80*/  I2F R14, R9 ;  /* 0x00000009000e7306 */ /* 0x0002a40000201400 */
[----:B------:R-:W-:Y:S01]  /*ea90*/  IMAD.MOV.U32 R10, RZ, RZ, R8 ;  /* 0x000000ffff0a7224 */ /* 0x000fe200078e0008 */
[----:B------:R-:W-:-:S02]  /*eaa0*/  IADD3 R8, R0, 0x19, RZ ;  /* 0x0000001900087810 */ /* 0x000fc40007ffe0ff */
[----:B------:R-:W-:Y:S02]  /*eab0*/  FSEL R239, R13, -INF , !P6 ;  /* 0xff8000000def7808 */ /* 0x000fe40007000000 */
[C---:B------:R-:W-:Y:S01]  /*eac0*/  ISETP.GE.AND P6, PT, R2.reuse, R233, PT ;  /* 0x000000e90200720c */ /* 0x040fe20003fc6270 */
[----:B------:R-:W3:Y:S03]  /*ead0*/  I2F R17, R10 ;  /* 0x0000000a00117306 */ /* 0x000ee60000201400 */
[----:B------:R-:W-:Y:S01]  /*eae0*/  ISETP.LT.OR P6, PT, R2, R231, P6 ;  /* 0x000000e70200720c */ /* 0x000fe200037c1670 */
[----:B-1----:R-:W-:Y:S02]  /*eaf0*/  IMAD.IADD R9, R228, 0x1, -R2 ;  /* 0x00000001e4097824 */ /* 0x002fe400078e0a02 */
[----:B--2---:R-:W-:-:S03]  /*eb00*/  FFMA.FTZ R12, R14, -UR23, R33 ;  /* 0x800000170e0c7c23 */ /* 0x004fc60008010021 */
[----:B------:R-:W-:Y:S02]  /*eb10*/  IABS R9, R9 ;  /* 0x0000000900097213 */ /* 0x000fe40000000000 */
[----:B------:R-:W-:Y:S01]  /*eb20*/  FSEL R235, R12, -INF , !P1 ;  /* 0xff8000000ceb7808 */ /* 0x000fe20004800000 */
[----:B---3--:R-:W-:Y:S01]  /*eb30*/  FFMA.FTZ R13, R17, -UR23, R35 ;  /* 0x80000017110d7c23 */ /* 0x008fe20008010023 */
[C---:B------:R-:W-:Y:S01]  /*eb40*/  ISETP.GE.AND P1, PT, R2.reuse, R232, PT ;  /* 0x000000e80200720c */ /* 0x040fe20003f26270 */
[----:B------:R-:W-:Y:S01]  /*eb50*/  IMAD.MOV.U32 R10, RZ, RZ, R9 ;  /* 0x000000ffff0a7224 */ /* 0x000fe200078e0009 */
[----:B------:R-:W-:Y:S01]  /*eb60*/  IABS R9, R11 ;  /* 0x0000000b00097213 */ /* 0x000fe20000000000 */
[----:B------:R-:W-:Y:S01]  /*eb70*/  IMAD.IADD R11, R229, 0x1, -R8 ;  /* 0x00000001e50b7824 */ /* 0x000fe200078e0a08 */
[----:B------:R-:W-:Y:S01]  /*eb80*/  ISETP.LT.OR P1, PT, R2, R230, P1 ;  /* 0x000000e60200720c */ /* 0x000fe20000f21670 */
[----:B------:R1:W2:Y:S01]  /*eb90*/  I2F R15, R10 ;  /* 0x0000000a000f7306 */ /* 0x0002a20000201400 */
[----:B------:R-:W-:Y:S01]  /*eba0*/  FSEL R238, R13, -INF , !P0 ;  /* 0xff8000000dee7808 */ /* 0x000fe20004000000 */
[----:B------:R-:W3:Y:S01]  /*ebb0*/  LDSM.16.M88.4 R32, [R205+0x7800] ;  /* 0x00780000cd20783b */ /* 0x000ee20000000200 */
[----:B------:R-:W-:Y:S01]  /*ebc0*/  ISETP.GE.AND P0, PT, R8, R233, PT ;  /* 0x000000e90800720c */ /* 0x000fe20003f06270 */
[----:B------:R-:W-:-:S04]  /*ebd0*/  DEPBAR.LE SB0, 0x0 ;  /* 0x000080000000791a */ /* 0x000fc80000000000 */
[----:B------:R4:W-:Y:S01]  /*ebe0*/  I2F R18, R9 ;  /* 0x0000000900127306 */ /* 0x0009e20000201400 */
[----:B------:R-:W-:Y:S01]  /*ebf0*/  BAR.SYNC.DEFER_BLOCKING 0x0 ;  /* 0x0000000000007b1d */ /* 0x000fe20000010000 */
[----:B------:R-:W-:Y:S01]  /*ec00*/  ISETP.LT.OR P0, PT, R8, R231, P0 ;  /* 0x000000e70800720c */ /* 0x000fe20000701670 */
[----:B-1----:R-:W-:Y:S02]  /*ec10*/  IMAD.IADD R10, R228, 0x1, -R8 ;  /* 0x00000001e40a7824 */ /* 0x002fe400078e0a08 */
[----:B--2---:R-:W-:-:S03]  /*ec20*/  FFMA.FTZ R12, R15, -UR23, R132 ;  /* 0x800000170f0c7c23 */ /* 0x004fc60008010084 */
[----:B------:R-:W-:Y:S02]  /*ec30*/  IABS R3, R10 ;  /* 0x0000000a00037213 */ /* 0x000fe40000000000 */
[----:B------:R-:W-:Y:S02]  /*ec40*/  FSEL R234, R12, -INF , !P6 ;  /* 0xff8000000cea7808 */ /* 0x000fe40007000000 */
[----:B----4-:R-:W-:Y:S01]  /*ec50*/  IADD3 R9, R0, 0x20, RZ ;  /* 0x0000002000097810 */ /* 0x010fe20007ffe0ff */
[----:B------:R-:W-:Y:S01]  /*ec60*/  IMAD.MOV.U32 R10, RZ, RZ, R3 ;  /* 0x000000ffff0a7224 */ /* 0x000fe200078e0003 */
[----:B------:R-:W-:Y:S02]  /*ec70*/  IABS R3, R11 ;  /* 0x0000000b00037213 */ /* 0x000fe40000000000 */
[----:B------:R-:W-:Y:S01]  /*ec80*/  ISETP.GE.AND P6, PT, R8, R232, PT ;  /* 0x000000e80800720c */ /* 0x000fe20003fc6270 */
[----:B------:R1:W2:Y:S01]  /*ec90*/  I2F R16, R10 ;  /* 0x0000000a00107306 */ /* 0x0002a20000201400 */
[----:B------:R-:W-:-:S02]  /*eca0*/  IMAD.IADD R11, R229, 0x1, -R9 ;  /* 0x00000001e50b7824 */ /* 0x000fc400078e0a09 */
[----:B------:R-:W-:-:S05]  /*ecb0*/  ISETP.LT.OR P6, PT, R8, R230, P6 ;  /* 0x000000e60800720c */ /* 0x000fca00037c1670 */
[----:B------:R-:W4:Y:S01]  /*ecc0*/  I2F R19, R3 ;  /* 0x0000000300137306 */ /* 0x000f220000201400 */
[----:B---3--:R-:W-:Y:S01]  /*ecd0*/  HMMA.16816.F32 R24, R4, R32, R196 ;  /* 0x000000200418723c */ /* 0x008fe200000018c4 */
[----:B-1----:R-:W-:Y:S02]  /*ece0*/  IMAD.IADD R10, R228, 0x1, -R9 ;  /* 0x00000001e40a7824 */ /* 0x002fe400078e0a09 */
[----:B--2---:R-:W-:-:S03]  /*ecf0*/  FFMA.FTZ R12, R16, -UR23, R133 ;  /* 0x80000017100c7c23 */ /* 0x004fc60008010085 */
[----:B------:R-:W-:Y:S02]  /*ed00*/  IABS R2, R10 ;  /* 0x0000000a00027213 */ /* 0x000fe40000000000 */
[----:B------:R-:W-:Y:S01]  /*ed10*/  FSEL R31, R12, -INF , !P0 ;  /* 0xff8000000c1f7808 */ /* 0x000fe20004000000 */
[----:B----4-:R-:W-:Y:S01]  /*ed20*/  FFMA.FTZ R12, R19, -UR23, R135 ;  /* 0x80000017130c7c23 */ /* 0x010fe20008010087 */
[----:B------:R-:W-:Y:S01]  /*ed30*/  IADD3 R3, R0, 0x21, RZ ;  /* 0x0000002100037810 */ /* 0x000fe20007ffe0ff */
[----:B------:R-:W-:Y:S01]  /*ed40*/  IMAD.MOV.U32 R10, RZ, RZ, R2 ;  /* 0x000000ffff0a7224 */ /* 0x000fe200078e0002 */
[----:B------:R-:W-:Y:S02]  /*ed50*/  IABS R2, R11 ;  /* 0x0000000b00027213 */ /* 0x000fe40000000000 */
[----:B------:R-:W-:Y:S01]  /*ed60*/  ISETP.GE.AND P0, PT, R9, R232, PT ;  /* 0x000000e80900720c */ /* 0x000fe20003f06270 */
[--C-:B------:R-:W-:Y:S01]  /*ed70*/  IMAD.IADD R11, R228, 0x1, -R3.reuse ;  /* 0x00000001e40b7824 */ /* 0x100fe200078e0a03 */
[----:B------:R1:W2:Y:S01]  /*ed80*/  I2F R13, R10 ;  /* 0x0000000a000d7306 */ /* 0x0002a20000201400 */
[----:B------:R-:W-:Y:S01]  /*ed90*/  IMAD.IADD R8, R229, 0x1, -R3 ;  /* 0x00000001e5087824 */ /* 0x000fe200078e0a03 */
[----:B------:R-:W-:-:S04]  /*eda0*/  ISETP.LT.OR P0, PT, R9, R230, P0 ;  /* 0x000000e60900720c */ /* 0x000fc80000701670 */
[----:B------:R-:W-:Y:S01]  /*edb0*/  IABS R8, R8 ;  /* 0x0000000800087213 */ /* 0x000fe20000000000 */
[----:B-1----:R-:W-:Y:S01]  /*edc0*/  IMAD.MOV.U32 R10, RZ, RZ, R2 ;  /* 0x000000ffff0a7224 */ /* 0x002fe200078e0002 */
[----:B------:R-:W-:Y:S01]  /*edd0*/  IABS R2, R11 ;  /* 0x0000000b00027213 */ /* 0x000fe20000000000 */
[----:B------:R-:W-:Y:S01]  /*ede0*/  FFMA.FTZ R11, R18, -UR23, R134 ;  /* 0x80000017120b7c23 */ /* 0x000fe20008010086 */
[----:B------:R-:W-:Y:S01]  /*edf0*/  FSEL R134, R12, -INF , !P6 ;  /* 0xff8000000c867808 */ /* 0x000fe20007000000 */
[----:B------:R1:W3:Y:S01]  /*ee00*/  I2F R14, R10 ;  /* 0x0000000a000e7306 */ /* 0x0002e20000201400 */
[----:B--2---:R-:W-:Y:S01]  /*ee10*/  FFMA.FTZ R13, R13, -UR23, R20 ;  /* 0x800000170d0d7c23 */ /* 0x004fe20008010014 */
[-C--:B------:R-:W-:Y:S02]  /*ee20*/  ISETP.GE.AND P6, PT, R3, R233.reuse, PT ;  /* 0x000000e90300720c */ /* 0x080fe40003fc6270 */
[----:B------:R-:W-:Y:S02]  /*ee30*/  FSEL R237, R11, -INF , !P1 ;  /* 0xff8000000bed7808 */ /* 0x000fe40004800000 */
[----:B------:R-:W-:-:S02]  /*ee40*/  ISETP.GE.AND P1, PT, R9, R233, PT ;  /* 0x000000e90900720c */ /* 0x000fc40003f26270 */
[-C--:B------:R-:W-:Y:S02]  /*ee50*/  ISETP.LT.OR P6, PT, R3, R231.reuse, P6 ;  /* 0x000000e70300720c */ /* 0x080fe400037c1670 */
[----:B------:R-:W-:-:S04]  /*ee60*/  ISETP.LT.OR P1, PT, R9, R231, P1 ;  /* 0x000000e70900720c */ /* 0x000fc80000f21670 */
[----:B------:R-:W-:Y:S01]  /*ee70*/  FSEL R245, R13, -INF , !P1 ;  /* 0xff8000000df57808 */ /* 0x000fe20004800000 */
[----:B-1----:R-:W-:Y:S01]  /*ee80*/  IMAD.MOV.U32 R10, RZ, RZ, R2 ;  /* 0x000000ffff0a7224 */ /* 0x002fe200078e0002 */
[----:B------:R-:W-:Y:S01]  /*ee90*/  IADD3 R2, R0, 0x28, RZ ;  /* 0x0000002800027810 */ /* 0x000fe20007ffe0ff */
[----:B---3--:R-:W-:Y:S01]  /*eea0*/  FFMA.FTZ R14, R14, -UR23, R22 ;  /* 0x800000170e0e7c23 */ /* 0x008fe20008010016 */
[C---:B------:R-:W-:Y:S01]  /*eeb0*/  ISETP.GE.AND P1, PT, R3.reuse, R232, PT ;  /* 0x000000e80300720c */ /* 0x040fe20003f26270 */
[----:B------:R1:W2:Y:S02]  /*eec0*/  I2F R15, R10 ;  /* 0x0000000a000f7306 */ /* 0x0002a40000201400 */
[--C-:B------:R-:W-:Y:S01]  /*eed0*/  IMAD.IADD R11, R228, 0x1, -R2.reuse ;  /* 0x00000001e40b7824 */ /* 0x100fe200078e0a02 */
[----:B------:R-:W-:Y:S01]  /*eee0*/  ISETP.LT.OR P1, PT, R3, R230, P1 ;  /* 0x000000e60300720c */ /* 0x000fe20000f21670 */
[----:B------:R-:W-:Y:S01]  /*eef0*/  IMAD.IADD R9, R229, 0x1, -R2 ;  /* 0x00000001e5097824 */ /* 0x000fe200078e0a02 */
[----:B------:R-:W-:-:S02]  /*ef00*/  FSEL R243, R14, -INF , !P0 ;  /* 0xff8000000ef37808 */ /* 0x000fc40004000000 */
[C---:B------:R-:W-:Y:S02]  /*ef10*/  ISETP.GE.AND P0, PT, R2.reuse, R233, PT ;  /* 0x000000e90200720c */ /* 0x040fe40003f06270 */
[----:B------:R-:W-:Y:S02]  /*ef20*/  IABS R9, R9 ;  /* 0x0000000900097213 */ /* 0x000fe40000000000 */
[----:B------:R-:W-:Y:S01]  /*ef30*/  ISETP.LT.OR P0, PT, R2, R231, P0 ;  /* 0x000000e70200720c */ /* 0x000fe20000701670 */
[----:B-1----:R-:W-:Y:S01]  /*ef40*/  IMAD.MOV.U32 R10, RZ, RZ, R8 ;  /* 0x000000ffff0a7224 */ /* 0x002fe200078e0008 */
[----:B------:R-:W-:Y:S01]  /*ef50*/  IABS R8, R11 ;  /* 0x0000000b00087213 */ /* 0x000fe20000000000 */
[----:B------:R-:W-:Y:S01]  /*ef60*/  IMAD.MOV.U32 R11, RZ, RZ, R9 ;  /* 0x000000ffff0b7224 */ /* 0x000fe200078e0009 */
[----:B------:R-:W-:Y:S01]  /*ef70*/  IADD3 R9, R0, 0x30, RZ ;  /* 0x0000003000097810 */ /* 0x000fe20007ffe0ff */
[----:B------:R1:W3:Y:S01]  /*ef80*/  I2F R18, R10 ;  /* 0x0000000a00127306 */ /* 0x0002e20000201400 */
[----:B--2---:R-:W-:-:S03]  /*ef90*/  FFMA.FTZ R12, R15, -UR23, R21 ;  /* 0x800000170f0c7c23 */ /* 0x004fc60008010015 */
[----:B------:R-:W-:Y:S02]  /*efa0*/  IMAD.IADD R3, R228, 0x1, -R9 ;  /* 0x00000001e4037824 */ /* 0x000fe400078e0a09 */
[----:B------:R-:W-:Y:S02]  /*efb0*/  FSEL R247, R12, -INF , !P6 ;  /* 0xff8000000cf77808 */ /* 0x000fe40007000000 */
[----:B------:R2:W-:Y:S01]  /*efc0*/  I2F R28, R11 ;  /* 0x0000000b001c7306 */ /* 0x0005e20000201400 */
[C---:B------:R-:W-:Y:S02]  /*efd0*/  ISETP.GE.AND P6, PT, R2.reuse, R232, PT ;  /* 0x000000e80200720c */ /* 0x040fe40003fc6270 */
[----:B------:R-:W-:Y:S02]  /*efe0*/  IABS R3, R3 ;  /* 0x0000000300037213 */ /* 0x000fe40000000000 */
[----:B------:R-:W-:Y:S01]  /*eff0*/  ISETP.LT.OR P6, PT, R2, R230, P6 ;  /* 0x000000e60200720c */ /* 0x000fe200037c1670 */
[----:B-1----:R-:W-:Y:S01]  /*f000*/  IMAD.MOV.U32 R10, RZ, RZ, R8 ;  /* 0x000000ffff0a7224 */ /* 0x002fe200078e0008 */
[----:B------:R-:W-:Y:S01]  /*f010*/  IADD3 R8, R0, 0x29, RZ ;  /* 0x0000002900087810 */ /* 0x000fe20007ffe0ff */
[----:B---3--:R-:W-:-:S02]  /*f020*/  FFMA.FTZ R12, R18, -UR23, R23 ;  /* 0x80000017120c7c23 */ /* 0x008fc40008010017 */
[----:B------:R1:W3:Y:S01]  /*f030*/  I2F R17, R10 ;  /* 0x0000000a00117306 */ /* 0x0002e20000201400 */
[----:B------:R-:W-:Y:S02]  /*f040*/  HMMA.16816.F32 R20, R4, R34, R192 ;  /* 0x000000220414723c */ /* 0x000fe400000018c0 */
[----:B------:R-:W-:Y:S01]  /*f050*/  FSEL R186, R12, -INF , !P1 ;  /* 0xff8000000cba7808 */ /* 0x000fe20004800000 */
[----:B--2---:R-:W-:Y:S01]  /*f060*/  IMAD.IADD R11, R229, 0x1, -R8 ;  /* 0x00000001e50b7824 */ /* 0x004fe200078e0a08 */
[----:B------:R-:W-:-:S04]  /*f070*/  ISETP.GE.AND P1, PT, R8, R233, PT ;  /* 0x000000e90800720c */ /* 0x000fc80003f26270 */
[----:B------:R-:W-:Y:S02]  /*f080*/  IABS R11, R11 ;  /* 0x0000000b000b7213 */ /* 0x000fe40000000000 */
[----:B------:R-:W-:Y:S01]  /*f090*/  ISETP.LT.OR P1, PT, R8, R231, P1 ;  /* 0x000000e70800720c */ /* 0x000fe20000f21670 */
[----:B-1----:R-:W-:Y:S02]  /*f0a0*/  IMAD.IADD R10, R228, 0x1, -R8 ;  /* 0x00000001e40a7824 */ /* 0x002fe400078e0a08 */
[----:B---3--:R-:W-:-:S03]  /*f0b0*/  FFMA.FTZ R13, R17, -UR23, R168 ;  /* 0x80000017110d7c23 */ /* 0x008fc600080100a8 */
[----:B------:R-:W-:Y:S02]  /*f0c0*/  IABS R10, R10 ;  /* 0x0000000a000a7213 */ /* 0x000fe40000000000 */
[----:B------:R-:W-:Y:S02]  /*f0d0*/  FSEL R185, R13, -INF , !P0 ;  /* 0xff8000000db97808 */ /* 0x000fe40004000000 */
[----:B------:R1:W2:Y:S01]  /*f0e0*/  I2F R19, R10 ;  /* 0x0000000a00137306 */ /* 0x0002a20000201400 */
[----:B------:R-:W-:-:S04]  /*f0f0*/  ISETP.GE.AND P0, PT, R8, R232, PT ;  /* 0x000000e80800720c */ /* 0x000fc80003f06270 */
[----:B------:R-:W-:Y:S01]  /*f100*/  ISETP.LT.OR P0, PT, R8, R230, P0 ;  /* 0x000000e60800720c */ /* 0x000fe20000701670 */
[----:B-1----:R-:W-:Y:S02]  /*f110*/  IMAD.MOV.U32 R10, RZ, RZ, R11 ;  /* 0x000000ffff0a7224 */ /* 0x002fe400078e000b */
[----:B------:R-:W-:Y:S02]  /*f120*/  IMAD.IADD R11, R229, 0x1, -R9 ;  /* 0x00000001e50b7824 */ /* 0x000fe400078e0a09 */
[----:B------:R1:W-:Y:S03]  /*f130*/  I2F R16, R10 ;  /* 0x0000000a00107306 */ /* 0x0003e60000201400 */
[----:B------:R-:W-:-:S05]  /*f140*/  IABS R2, R11 ;  /* 0x0000000b00027213 */ /* 0x000fca0000000000 */
[----:B------:R-:W-:Y:S01]  /*f150*/  IMAD.MOV.U32 R11, RZ, RZ, R2 ;  /* 0x000000ffff0b7224 */ /* 0x000fe200078e0002 */
[----:B------:R-:W-:-:S03]  /*f160*/  IADD3 R2, R0, 0x38, RZ ;  /* 0x0000003800027810 */ /* 0x000fc60007ffe0ff */
[----:B------:R3:W4:Y:S02]  /*f170*/  I2F R17, R11 ;  /* 0x0000000b00117306 */ /* 0x0007240000201400 */
[--C-:B------:R-:W-:Y:S02]  /*f180*/  IMAD.IADD R8, R228, 0x1, -R2.reuse ;  /* 0x00000001e4087824 */ /* 0x100fe400078e0a02 */
[----:B-1----:R-:W-:Y:S01]  /*f190*/  IMAD.MOV.U32 R10, RZ, RZ, R3 ;  /* 0x000000ffff0a7224 */ /* 0x002fe200078e0003 */
[C---:B------:R-:W-:Y:S01]  /*f1a0*/  IADD3 R3, R0.reuse, 0x31, RZ ;  /* 0x0000003100037810 */ /* 0x040fe20007ffe0ff */
[----:B------:R-:W-:Y:S01]  /*f1b0*/  IMAD.IADD R6, R229, 0x1, -R2 ;  /* 0x00000001e5067824 */ /* 0x000fe200078e0a02 */
[----:B------:R-:W-:Y:S01]  /*f1c0*/  IABS R4, R8 ;  /* 0x0000000800047213 */ /* 0x000fe20000000000 */
[----:B------:R1:W5:Y:S01]  /*f1d0*/  I2F R14, R10 ;  /* 0x0000000a000e7306 */ /* 0x0003620000201400 */
[----:B------:R-:W-:Y:S01]  /*f1e0*/  IADD3 R0, R0, 0x39, RZ ;  /* 0x0000003900007810 */ /* 0x000fe20007ffe0ff */
[----:B--2---:R-:W-:-:S02]  /*f1f0*/  FFMA.FTZ R8, R19, -UR23, R169 ;  /* 0x8000001713087c23 */ /* 0x004fc400080100a9 */
[----:B------:R-:W-:Y:S01]  /*f200*/  IMAD.MOV.U32 R5, RZ, RZ, R4 ;  /* 0x000000ffff057224 */ /* 0x000fe200078e0004 */
[----:B------:R-:W-:Y:S02]  /*f210*/  IABS R4, R6 ;  /* 0x0000000600047213 */ /* 0x000fe40000000000 */
[----:B------:R-:W-:Y:S01]  /*f220*/  FSEL R135, R8, -INF , !P1 ;  /* 0xff80000008877808 */ /* 0x000fe20004800000 */
[--C-:B---3--:R-:W-:Y:S01]  /*f230*/  IMAD.IADD R11, R229, 0x1, -R3.reuse ;  /* 0x00000001e50b7824 */ /* 0x108fe200078e0a03 */
[----:B------:R-:W-:Y:S01]  /*f240*/  ISETP.GE.AND P1, PT, R9, R232, PT ;  /* 0x000000e80900720c */ /* 0x000fe20003f26270 */
[----:B------:R2:W3:Y:S01]  /*f250*/  I2F R12, R5 ;  /* 0x00000005000c7306 */ /* 0x0004e20000201400 */
[----:B----4-:R-:W-:Y:S02]  /*f260*/  FFMA.FTZ R6, R17, -UR23, R26 ;  /* 0x8000001711067c23 */ /* 0x010fe4000801001a */
[----:B------:R-:W-:Y:S02]  /*f270*/  IABS R11, R11 ;  /* 0x0000000b000b7213 */ /* 0x000fe40000000000 */
[----:B------:R-:W-:Y:S01]  /*f280*/  ISETP.LT.OR P1, PT, R9, R230, P1 ;  /* 0x000000e60900720c */ /* 0x000fe20000f21670 */
[----:B-1----:R-:W-:-:S02]  /*f290*/  IMAD.IADD R10, R228, 0x1, -R3 ;  /* 0x00000001e40a7824 */ /* 0x002fc400078e0a03 */
[----:B-----5:R-:W-:Y:S01]  /*f2a0*/  FFMA.FTZ R7, R14, -UR23, R24 ;  /* 0x800000170e077c23 */ /* 0x020fe20008010018 */
[----:B------:R-:W-:Y:S02]  /*f2b0*/  FSEL R241, R6, -INF , !P1 ;  /* 0xff80000006f17808 */ /* 0x000fe40004800000 */
[----:B------:R-:W-:Y:S02]  /*f2c0*/  IABS R10, R10 ;  /* 0x0000000a000a7213 */ /* 0x000fe40000000000 */
[C---:B------:R-:W-:Y:S02]  /*f2d0*/  ISETP.GE.AND P1, PT, R2.reuse, R233, PT ;  /* 0x000000e90200720c */ /* 0x040fe40003f26270 */
[----:B------:R1:W4:Y:S01]  /*f2e0*/  I2F R15, R10 ;  /* 0x0000000a000f7306 */ /* 0x0003220000201400 */
[----:B--2---:R-:W-:Y:S01]  /*f2f0*/  IMAD.IADD R5, R229, 0x1, -R0 ;  /* 0x00000001e5057824 */ /* 0x004fe200078e0a00 */
[----:B------:R-:W-:Y:S01]  /*f300*/  ISETP.LT.OR P1, PT, R2, R231, P1 ;  /* 0x000000e70200720c */ /* 0x000fe20000f21670 */
[----:B---3--:R-:W-:-:S05]  /*f310*/  FFMA.FTZ R8, R12, -UR23, R20 ;  /* 0x800000170c087c23 */ /* 0x008fca0008010014 */
[----:B------:R-:W-:Y:S02]  /*f320*/  FSEL R174, R8, -INF , !P1 ;  /* 0xff80000008ae7808 */ /* 0x000fe40004800000 */
[----:B------:R-:W-:-:S04]  /*f330*/  ISETP.GE.AND P1, PT, R0, R232, PT ;  /* 0x000000e80000720c */ /* 0x000fc80003f26270 */
[----:B------:R-:W-:Y:S01]  /*f340*/  ISETP.LT.OR P1, PT, R0, R230, P1 ;  /* 0x000000e60000720c */ /* 0x000fe20000f21670 */
[----:B-1----:R-:W-:Y:S02]  /*f350*/  IMAD.MOV.U32 R10, RZ, RZ, R11 ;  /* 0x000000ffff0a7224 */ /* 0x002fe400078e000b */
[----:B------:R-:W-:Y:S02]  /*f360*/  FFMA.FTZ R11, R28, -UR23, R170 ;  /* 0x800000171c0b7c23 */ /* 0x000fe400080100aa */
[----:B------:R1:W2:Y:S03]  /*f370*/  I2F R13, R10 ;  /* 0x0000000a000d7306 */ /* 0x0002a60000201400 */
[----:B------:R-:W-:Y:S02]  /*f380*/  FSEL R252, R11, -INF , !P6 ;  /* 0xff8000000bfc7808 */ /* 0x000fe40007000000 */
[----:B------:R-:W-:-:S04]  /*f390*/  ISETP.GE.AND P6, PT, R9, R233, PT ;  /* 0x000000e90900720c */ /* 0x000fc80003fc6270 */
[----:B------:R-:W-:Y:S01]  /*f3a0*/  ISETP.LT.OR P6, PT, R9, R231, P6 ;  /* 0x000000e70900720c */ /* 0x000fe200037c1670 */
[----:B----4-:R-:W-:-:S03]  /*f3b0*/  FFMA.FTZ R9, R15, -UR23, R25 ;  /* 0x800000170f097c23 */ /* 0x010fc60008010019 */
[----:B------:R-:W-:Y:S02]  /*f3c0*/  FSEL R249, R7, -INF , !P6 ;  /* 0xff80000007f97808 */ /* 0x000fe40007000000 */
[----:B------:R-:W-:Y:S01]  /*f3d0*/  ISETP.GE.AND P6, PT, R3, R232, PT ;  /* 0x000000e80300720c */ /* 0x000fe20003fc6270 */
[----:B-1----:R-:W-:Y:S02]  /*f3e0*/  FFMA.FTZ R10, R16, -UR23, R171 ;  /* 0x80000017100a7c23 */ /* 0x002fe400080100ab */
[----:B--2---:R-:W-:Y:S01]  /*f3f0*/  FFMA.FTZ R7, R13, -UR23, R27 ;  /* 0x800000170d077c23 */ /* 0x004fe2000801001b */
[C---:B------:R-:W-:Y:S02]  /*f400*/  ISETP.LT.OR P6, PT, R3.reuse, R230, P6 ;  /* 0x000000e60300720c */ /* 0x040fe400037c1670 */
[----:B------:R-:W-:Y:S02]  /*f410*/  FSEL R242, R10, -INF , !P0 ;  /* 0xff8000000af27808 */ /* 0x000fe40004000000 */
[----:B------:R1:W2:Y:S01]  /*f420*/  I2F R10, R4 ;  /* 0x00000004000a7306 */ /* 0x0002a20000201400 */
[----:B------:R-:W-:-:S02]  /*f430*/  ISETP.GE.AND P0, PT, R3, R233, PT ;  /* 0x000000e90300720c */ /* 0x000fc40003f06270 */
[----:B------:R-:W-:Y:S02]  /*f440*/  FSEL R187, R7, -INF , !P6 ;  /* 0xff80000007bb7808 */ /* 0x000fe40007000000 */
[----:B------:R-:W-:Y:S02]  /*f450*/  ISETP.LT.OR P0, PT, R3, R231, P0 ;  /* 0x000000e70300720c */ /* 0x000fe40000701670 */
[----:B------:R-:W-:Y:S02]  /*f460*/  ISETP.GE.AND P6, PT, R0, R233, PT ;  /* 0x000000e90000720c */ /* 0x000fe40003fc6270 */
[----:B------:R-:W-:Y:S02]  /*f470*/  FSEL R246, R9, -INF , !P0 ;  /* 0xff80000009f67808 */ /* 0x000fe40004000000 */
[----:B------:R-:W-:Y:S02]  /*f480*/  ISETP.GE.AND P0, PT, R2, R232, PT ;  /* 0x000000e80200720c */ /* 0x000fe40003f06270 */
[----:B------:R-:W-:-:S02]  /*f490*/  ISETP.LT.OR P6, PT, R0, R231, P6 ;  /* 0x000000e70000720c */ /* 0x000fc400037c1670 */
[----:B------:R-:W-:Y:S01]  /*f4a0*/  ISETP.LT.OR P0, PT, R2, R230, P0 ;  /* 0x000000e60200720c */ /* 0x000fe20000701670 */
[----:B-1----:R-:W-:-:S05]  /*f4b0*/  IMAD.IADD R4, R228, 0x1, -R0 ;  /* 0x00000001e4047824 */ /* 0x002fca00078e0a00 */
[----:B------:R-:W-:-:S05]  /*f4c0*/  IABS R3, R4 ;  /* 0x0000000400037213 */ /* 0x000fca0000000000 */
[----:B------:R-:W-:Y:S01]  /*f4d0*/  IMAD.MOV.U32 R4, RZ, RZ, R3 ;  /* 0x000000ffff047224 */ /* 0x000fe200078e0003 */
[----:B------:R-:W-:Y:S01]  /*f4e0*/  IABS R3, R5 ;  /* 0x0000000500037213 */ /* 0x000fe20000000000 */
[----:B--2---:R-:W-:-:S04]  /*f4f0*/  FFMA.FTZ R5, R10, -UR23, R22 ;  /* 0x800000170a057c23 */ /* 0x004fc80008010016 */
[----:B------:R-:W1:Y:S01]  /*f500*/  I2F R4, R4 ;  /* 0x0000000400047306 */ /* 0x000e620000201400 */
[----:B------:R-:W-:Y:S02]  /*f510*/  FSEL R248, R5, -INF , !P0 ;  /* 0xff80000005f87808 */ /* 0x000fe40004000000 */
[----:B------:R-:W-:-:S05]  /*f520*/  PLOP3.LUT P0, PT, PT, PT, UP0, 0x80, 0x0 ;  /* 0x000000000000781c */ /* 0x000fca0003f0f008 */
[----:B------:R-:W2:Y:S01]  /*f530*/  I2F R3, R3 ;  /* 0x0000000300037306 */ /* 0x000ea20000201400 */
[----:B-1----:R-:W-:-:S05]  /*f540*/  FFMA.FTZ R2, R4, -UR23, R21 ;  /* 0x8000001704027c23 */ /* 0x002fca0008010015 */
[----:B------:R-:W-:Y:S01]  /*f550*/  FSEL R240, R2, -INF , !P6 ;  /* 0xff80000002f07808 */ /* 0x000fe20007000000 */
[----:B--2---:R-:W-:-:S05]  /*f560*/  FFMA.FTZ R0, R3, -UR23, R23 ;  /* 0x8000001703007c23 */ /* 0x004fca0008010017 */
        /* <DEDUP_REMOVED lines=76> */
.L_x_513:
[----:B------:R-:W-:Y:S05]  /*fa30*/  BSYNC B0 ;  /* 0x0000000000007941 */ /* 0x000fea0003800000 */
.L_x_512:
[----:B------:R-:W0:Y:S02]  /*fa40*/  LDGDEPBAR ;  /* 0x00000000000079af */ /* 0x000e240000000000 */
.L_x_511:
[----:B-1----:R-:W2:Y:S01]  /*fa50*/  LDL.LU R5, [R1+0x34] ;  /* 0x0000340001057983 */ /* 0x002ea20000300800 */
[----:B------:R-:W-:Y:S02]  /*fa60*/  MOV R169, R185 ;  /* 0x000000b900a97202 */ /* 0x000fe40000000f00 */
[----:B------:R-:W-:Y:S01]  /*fa70*/  MOV R10, R186 ;  /* 0x000000ba000a7202 */ /* 0x000fe20000000f00 */
[----:B------:R-:W-:Y:S01]  /*fa80*/  LDSM.16.MT88.4 R12, [R201+0x18000] ;  /* 0x01800000c90c783b */ /* 0x000fe20000004200 */
[----:B------:R-:W-:Y:S02]  /*fa90*/  MOV R11, R187 ;  /* 0x000000bb000b7202 */ /* 0x000fe40000000f00 */
[----:B------:R-:W-:Y:S01]  /*faa0*/  MOV R171, R250 ;  /* 0x000000fa00ab7202 */ /* 0x000fe20000000f00 */
[----:B------:R-:W-:Y:S04]  /*fab0*/  LDSM.16.MT88.4 R20, [R202+0x18000] ;  /* 0x01800000ca14783b */ /* 0x000fe80000004200 */
[----:B------:R-:W-:Y:S01]  /*fac0*/  LDSM.16.MT88.4 R16, [R204+0x18000] ;  /* 0x01800000cc10783b */ /* 0x000fe20000004200 */
[----:B--2---:R-:W-:-:S04]  /*fad0*/  FMNMX.FTZ R0, R5, R178, !PT ;  /* 0x000000b205007209 */ /* 0x004fc80007810000 */
[----:B------:R-:W-:-:S04]  /*fae0*/  FMNMX.FTZ R0, R179, R0, !PT ;  /* 0x00000000b3007209 */ /* 0x000fc80007810000 */
[----:B------:R-:W-:-:S04]  /*faf0*/  FMNMX.FTZ R0, R173, R0, !PT ;  /* 0x00000000ad007209 */ /* 0x000fc80007810000 */
[----:B------:R-:W-:-:S04]  /*fb00*/  FMNMX.FTZ R0, R30, R0, !PT ;  /* 0x000000001e007209 */ /* 0x000fc80007810000 */
        /* <DEDUP_REMOVED lines=38> */
[----:B------:R-:W-:-:S03]  /*fd70*/  FSEL R2, R2, RZ, P1 ;  /* 0x000000ff02027208 */ /* 0x000fc60000800000 */
[----:B------:R-:W-:Y:S02]  /*fd80*/  FADD.FTZ R5, R5, -R4 ;  /* 0x8000000405057221 */ /* 0x000fe40000010000 */
[--C-:B------:R-:W-:Y:S02]  /*fd90*/  FFMA.FTZ R3, R178, c[0x0][0x23c], -R2.reuse ;  /* 0x00008f00b2037a23 */ /* 0x100fe40000010802 */
[----:B------:R-:W-:Y:S01]  /*fda0*/  FMUL.FTZ R5, R5, c[0x0][0x23c] ;  /* 0x00008f0005057a20 */ /* 0x000fe20000410000 */
[----:B--2---:R-:W-:Y:S01]  /*fdb0*/  FMNMX.FTZ R132, R0, R132, !PT ;  /* 0x0000008400847209 */ /* 0x004fe20007810000 */
[----:B------:R-:W-:Y:S01]  /*fdc0*/  FFMA.FTZ R0, R179, c[0x0][0x23c], -R2 ;  /* 0x00008f00b3007a23 */ /* 0x000fe20000010802 */
[----:B------:R1:W-:Y:S02]  /*fdd0*/  MUFU.EX2 R34, R3 ;  /* 0x0000000300227308 */ /* 0x0003e40000000800 */
[----:B------:R-:W-:-:S04]  /*fde0*/  FSETP.NEU.FTZ.AND P0, PT, R132, -INF , PT ;  /* 0xff8000008400780b */ /* 0x000fc80003f1d000 */
[----:B------:R-:W-:Y:S02]  /*fdf0*/  FSEL R4, R132, RZ, P0 ;  /* 0x000000ff84047208 */ /* 0x000fe40000000000 */
[----:B------:R2:W-:Y:S01]  /*fe00*/  MUFU.EX2 R170, R0 ;  /* 0x0000000000aa7308 */ /* 0x0005e20000000800 */
[----:B-1----:R-:W-:-:S07]  /*fe10*/  FFMA.FTZ R3, R173, c[0x0][0x23c], -R2 ;  /* 0x00008f00ad037a23 */ /* 0x002fce0000010802 */
[----:B------:R-:W1:Y:S01]  /*fe20*/  MUFU.EX2 R8, R5 ;  /* 0x0000000500087308 */ /* 0x000e620000000800 */
[----:B------:R-:W-:Y:S01]  /*fe30*/  MOV R173, R246 ;  /* 0x000000f600ad7202 */ /* 0x000fe20000000f00 */
[----:B--2---:R-:W-:-:S06]  /*fe40*/  FMUL.FTZ R0, R132, c[0x0][0x23c] ;  /* 0x00008f0084007a20 */ /* 0x004fcc0000410000 */
[----:B------:R2:W-:Y:S01]  /*fe50*/  MUFU.EX2 R32, R3 ;  /* 0x0000000300207308 */ /* 0x0005e20000000800 */
[----:B------:R-:W-:Y:S01]  /*fe60*/  FSEL R0, R0, RZ, P0 ;  /* 0x000000ff00007208 */ /* 0x000fe20000000000 */
[-C--:B-1----:R-:W-:Y:S02]  /*fe70*/  FMUL.FTZ R136, R136, R8.reuse ;  /* 0x0000000888887220 */ /* 0x082fe40000410000 */
[-C--:B------:R-:W-:Y:S02]  /*fe80*/  FMUL.FTZ R137, R137, R8.reuse ;  /* 0x0000000889897220 */ /* 0x080fe40000410000 */
[-C--:B------:R-:W-:Y:S02]  /*fe90*/  FMUL.FTZ R140, R140, R8.reuse ;  /* 0x000000088c8c7220 */ /* 0x080fe40000410000 */
[----:B------:R-:W-:Y:S02]  /*fea0*/  FMUL.FTZ R141, R141, R8 ;  /* 0x000000088d8d7220 */ /* 0x000fe40000410000 */
[----:B--2---:R-:W-:-:S02]  /*feb0*/  FFMA.FTZ R3, R30, c[0x0][0x23c], -R2 ;  /* 0x00008f001e037a23 */ /* 0x004fc40000010802 */
[-C--:B------:R-:W-:Y:S02]  /*fec0*/  FMUL.FTZ R144, R144, R8.reuse ;  /* 0x0000000890907220 */ /* 0x080fe40000410000 */
[----:B------:R-:W1:Y:S01]  /*fed0*/  MUFU.EX2 R35, R3 ;  /* 0x0000000300237308 */ /* 0x000e620000000800 */
[-C--:B------:R-:W-:Y:S02]  /*fee0*/  FMUL.FTZ R145, R145, R8.reuse ;  /* 0x0000000891917220 */ /* 0x080fe40000410000 */
[-C--:B------:R-:W-:Y:S02]  /*fef0*/  FMUL.FTZ R148, R148, R8.reuse ;  /* 0x0000000894947220 */ /* 0x080fe40000410000 */
[-C--:B------:R-:W-:Y:S02]  /*ff00*/  FMUL.FTZ R149, R149, R8.reuse ;  /* 0x0000000895957220 */ /* 0x080fe40000410000 */
[-C--:B------:R-:W-:Y:S02]  /*ff10*/  FMUL.FTZ R152, R152, R8.reuse ;  /* 0x0000000898987220 */ /* 0x080fe40000410000 */
[----:B------:R-:W-:-:S02]  /*ff20*/  FMUL.FTZ R153, R153, R8 ;  /* 0x0000000899997220 */ /* 0x000fc40000410000 */
[-C--:B------:R-:W-:Y:S02]  /*ff30*/  FMUL.FTZ R156, R156, R8.reuse ;  /* 0x000000089c9c7220 */ /* 0x080fe40000410000 */
[-C--:B------:R-:W-:Y:S02]  /*ff40*/  FMUL.FTZ R157, R157, R8.reuse ;  /* 0x000000089d9d7220 */ /* 0x080fe40000410000 */
[----:B------:R-:W-:Y:S01]  /*ff50*/  FMUL.FTZ R160, R160, R8 ;  /* 0x00000008a0a07220 */ /* 0x000fe20000410000 */
[----:B-1----:R-:W-:Y:S01]  /*ff60*/  F2FP.PACK_AB R6, R35, R32 ;  /* 0x000000202306723e */ /* 0x002fe200000000ff */
[----:B------:R-:W-:Y:S02]  /*ff70*/  FFMA.FTZ R3, R177, c[0x0][0x23c], -R0 ;  /* 0x00008f00b1037a23 */ /* 0x000fe40000010800 */
[-C--:B------:R-:W-:Y:S02]  /*ff80*/  FMUL.FTZ R161, R161, R8.reuse ;  /* 0x00000008a1a17220 */ /* 0x080fe40000410000 */
[----:B------:R1:W-:Y:S01]  /*ff90*/  MUFU.EX2 R180, R3 ;  /* 0x0000000300b47308 */ /* 0x0003e20000000800 */
[----:B------:R-:W-:-:S02]  /*ffa0*/  FMUL.FTZ R164, R164, R8 ;  /* 0x00000008a4a47220 */ /* 0x000fc40000410000 */
[-C--:B------:R-:W-:Y:S02]  /*ffb0*/  FMUL.FTZ R165, R165, R8.reuse ;  /* 0x00000008a5a57220 */ /* 0x080fe40000410000 */
[-C--:B------:R-:W-:Y:S02]  /*ffc0*/  FMUL.FTZ R36, R36, R8.reuse ;  /* 0x0000000824247220 */ /* 0x080fe40000410000 */
[-C--:B------:R-:W-:Y:S02]  /*ffd0*/  FMUL.FTZ R37, R37, R8.reuse ;  /* 0x0000000825257220 */ /* 0x080fe40000410000 */
[-C--:B------:R-:W-:Y:S02]  /*ffe0*/  FMUL.FTZ R40, R40, R8.reuse ;  /* 0x0000000828287220 */ /* 0x080fe40000410000 */
[-C--:B------:R-:W-:Y:S02]  /*fff0*/  FMUL.FTZ R41, R41, R8.reuse ;  /* 0x0000000829297220 */ /* 0x080fe40000410000 */
[----:B------:R-:W-:-:S02]  /*10000*/  FMUL.FTZ R44, R44, R8 ;  /* 0x000000082c2c7220 */ /* 0x000fc40000410000 */
[-C--:B------:R-:W-:Y:S02]  /*10010*/  FMUL.FTZ R45, R45, R8.reuse ;  /* 0x000000082d2d7220 */ /* 0x080fe40000410000 */
[----:B-1----:R-:W-:Y:S02]  /*10020*/  FFMA.FTZ R3, R176, c[0x0][0x23c], -R0 ;  /* 0x00008f00b0037a23 */ /* 0x002fe40000010800 */
[-C--:B------:R-:W-:Y:S02]  /*10030*/  FMUL.FTZ R48, R48, R8.reuse ;  /* 0x0000000830307220 */ /* 0x080fe40000410000 */
[----:B------:R-:W1:Y:S01]  /*10040*/  MUFU.EX2 R168, R3 ;  /* 0x0000000300a87308 */ /* 0x000e620000000800 */
[-C--:B------:R-:W-:Y:S02]  /*10050*/  FMUL.FTZ R49, R49, R8.reuse ;  /* 0x0000000831317220 */ /* 0x080fe40000410000 */
[-C--:B------:R-:W-:Y:S02]  /*10060*/  FMUL.FTZ R52, R52, R8.reuse ;  /* 0x0000000834347220 */ /* 0x080fe40000410000 */
[----:B------:R-:W-:-:S02]  /*10070*/  FMUL.FTZ R53, R53, R8 ;  /* 0x0000000835357220 */ /* 0x000fc40000410000 */
[-C--:B------:R-:W-:Y:S02]  /*10080*/  FMUL.FTZ R56, R56, R8.reuse ;  /* 0x0000000838387220 */ /* 0x080fe40000410000 */
[-C--:B------:R-:W-:Y:S02]  /*10090*/  FMUL.FTZ R57, R57, R8.reuse ;  /* 0x0000000839397220 */ /* 0x080fe40000410000 */
[-C--:B------:R-:W-:Y:S02]  /*100a0*/  FMUL.FTZ R60, R60, R8.reuse ;  /* 0x000000083c3c7220 */ /* 0x080fe40000410000 */
[-C--:B------:R-:W-:Y:S02]  /*100b0*/  FMUL.FTZ R61, R61, R8.reuse ;  /* 0x000000083d3d7220 */ /* 0x080fe40000410000 */
[----:B------:R-:W-:Y:S01]  /*100c0*/  FMUL.FTZ R64, R64, R8 ;  /* 0x0000000840407220 */ /* 0x000fe20000410000 */
[----:B-1----:R-:W-:Y:S01]  /*100d0*/  F2FP.PACK_AB R5, R168, R180 ;  /* 0x000000b4a805723e */ /* 0x002fe200000000ff */
[----:B------:R-:W-:-:S02]  /*100e0*/  FFMA.FTZ R3, R172, c[0x0][0x23c], -R0 ;  /* 0x00008f00ac037a23 */ /* 0x000fc40000010800 */
[-C--:B------:R-:W-:Y:S02]  /*100f0*/  FMUL.FTZ R65, R65, R8.reuse ;  /* 0x0000000841417220 */ /* 0x080fe40000410000 */
[----:B------:R1:W-:Y:S01]  /*10100*/  MUFU.EX2 R33, R3 ;  /* 0x0000000300217308 */ /* 0x0003e20000000800 */
[-C--:B------:R-:W-:Y:S02]  /*10110*/  FMUL.FTZ R68, R68, R8.reuse ;  /* 0x0000000844447220 */ /* 0x080fe40000410000 */
[-C--:B------:R-:W-:Y:S02]  /*10120*/  FMUL.FTZ R69, R69, R8.reuse ;  /* 0x0000000845457220 */ /* 0x080fe40000410000 */
[-C--:B------:R-:W-:Y:S02]  /*10130*/  FMUL.FTZ R72, R72, R8.reuse ;  /* 0x0000000848487220 */ /* 0x080fe40000410000 */
[-C--:B------:R-:W-:Y:S02]  /*10140*/  FMUL.FTZ R73, R73, R8.reuse ;  /* 0x0000000849497220 */ /* 0x080fe40000410000 */
[----:B------:R-:W-:-:S02]  /*10150*/  FMUL.FTZ R76, R76, R8 ;  /* 0x000000084c4c7220 */ /* 0x000fc40000410000 */
[-C--:B------:R-:W-:Y:S02]  /*10160*/  FMUL.FTZ R77, R77, R8.reuse ;  /* 0x000000084d4d7220 */ /* 0x080fe40000410000 */
[-C--:B------:R-:W-:Y:S02]  /*10170*/  FMUL.FTZ R80, R80, R8.reuse ;  /* 0x0000000850507220 */ /* 0x080fe40000410000 */
[-C--:B------:R-:W-:Y:S02]  /*10180*/  FMUL.FTZ R81, R81, R8.reuse ;  /* 0x0000000851517220 */ /* 0x080fe40000410000 */
[----:B-1----:R-:W-:Y:S02]  /*10190*/  FFMA.FTZ R3, R29, c[0x0][0x23c], -R0 ;  /* 0x00008f001d037a23 */ /* 0x002fe40000010800 */
[-C--:B------:R-:W-:Y:S02]  /*101a0*/  FMUL.FTZ R92, R92, R8.reuse ;  /* 0x000000085c5c7220 */ /* 0x080fe40000410000 */
[----:B------:R-:W1:Y:S01]  /*101b0*/  MUFU.EX2 R172, R3 ;  /* 0x0000000300ac7308 */ /* 0x000e620000000800 */
[----:B------:R-:W-:-:S02]  /*101c0*/  FMUL.FTZ R93, R93, R8 ;  /* 0x000000085d5d7220 */ /* 0x000fc40000410000 */
[-C--:B------:R-:W-:Y:S02]  /*101d0*/  FMUL.FTZ R96, R96, R8.reuse ;  /* 0x0000000860607220 */ /* 0x080fe40000410000 */
[-C--:B------:R-:W-:Y:S02]  /*101e0*/  FMUL.FTZ R97, R97, R8.reuse ;  /* 0x0000000861617220 */ /* 0x080fe40000410000 */
[-C--:B------:R-:W-:Y:S02]  /*101f0*/  FMUL.FTZ R100, R100, R8.reuse ;  /* 0x0000000864647220 */ /* 0x080fe40000410000 */
[-C--:B------:R-:W-:Y:S02]  /*10200*/  FMUL.FTZ R101, R101, R8.reuse ;  /* 0x0000000865657220 */ /* 0x080fe40000410000 */
[-C--:B------:R-:W-:Y:S02]  /*10210*/  FMUL.FTZ R104, R104, R8.reuse ;  /* 0x0000000868687220 */ /* 0x080fe40000410000 */
[----:B------:R-:W-:-:S02]  /*10220*/  FMUL.FTZ R105, R105, R8 ;  /* 0x0000000869697220 */ /* 0x000fc40000410000 */
[----:B------:R-:W-:Y:S01]  /*10230*/  FMUL.FTZ R84, R84, R8 ;  /* 0x0000000854547220 */ /* 0x000fe20000410000 */
[----:B-1----:R-:W-:Y:S01]  /*10240*/  F2FP.PACK_AB R7, R172, R33 ;  /* 0x00000021ac07723e */ /* 0x002fe200000000ff */
[----:B------:R-:W-:Y:S01]  /*10250*/  FADD.FTZ R3, R251, -R4 ;  /* 0x80000004fb037221 */ /* 0x000fe20000010000 */
[----:B------:R-:W-:Y:S01]  /*10260*/  F2FP.PACK_AB R4, R170, R34 ;  /* 0x00000022aa04723e */ /* 0x000fe200000000ff */
[-C--:B------:R-:W-:Y:S02]  /*10270*/  FMUL.FTZ R85, R85, R8.reuse ;  /* 0x0000000855557220 */ /* 0x080fe40000410000 */
[----:B------:R-:W-:Y:S02]  /*10280*/  FMUL.FTZ R3, R3, c[0x0][0x23c] ;  /* 0x00008f0003037a20 */ /* 0x000fe40000410000 */
[-C--:B------:R-:W-:Y:S02]  /*10290*/  FMUL.FTZ R88, R88, R8.reuse ;  /* 0x0000000858587220 */ /* 0x080fe40000410000 */
        /* <DEDUP_REMOVED lines=26> */
[-C--:B------:R-:W-:Y:S02]  /*10440*/  FMUL.FTZ R163, R163, R3.reuse ;  /* 0x00000003a3a37220 */ /* 0x080fe40000410000 */
[-C--:B------:R-:W-:Y:S02]  /*10450*/  FMUL.FTZ R166, R166, R3.reuse ;  /* 0x00000003a6a67220 */ /* 0x080fe40000410000 */
[----:B------:R-:W-:-:S02]  /*10460*/  FMUL.FTZ R167, R167, R3 ;  /* 0x00000003a7a77220 */ /* 0x000fc40000410000 */
        /* <DEDUP_REMOVED lines=13> */
[C---:B------:R-:W-:Y:S01]  /*10540*/  HMMA.16816.F32 R248, R4.reuse, R16, R152 ;  /* 0x0000001004f8723c */ /* 0x040fe20000001898 */
[----:B------:R-:W-:Y:S01]  /*10550*/  MOV R149, R35 ;  /* 0x0000002300957202 */ /* 0x000fe20000000f00 */
[-C--:B------:R-:W-:Y:S01]  /*10560*/  FMUL.FTZ R50, R50, R3.reuse ;  /* 0x0000000332327220 */ /* 0x080fe20000410000 */
        /* <DEDUP_REMOVED lines=10> */
[----:B------:R-:W1:Y:S01]  /*10610*/  LDSM.16.MT88.4 R12, [R203+0x18000] ;  /* 0x01800000cb0c783b */ /* 0x000e620000004200 */
[----:B------:R-:W-:Y:S01]  /*10620*/  MOV R148, R20 ;  /* 0x0000001400947202 */ /* 0x000fe20000000f00 */
[----:B------:R-:W-:Y:S01]  /*10630*/  IMAD.MOV.U32 R143, RZ, RZ, R180 ;  /* 0x000000ffff8f7224 */ /* 0x000fe200078e00b4 */
[----:B------:R-:W-:Y:S01]  /*10640*/  MOV R142, R21 ;  /* 0x00000015008e7202 */ /* 0x000fe20000000f00 */
[-C--:B------:R-:W-:Y:S01]  /*10650*/  FMUL.FTZ R62, R62, R3.reuse ;  /* 0x000000033e3e7220 */ /* 0x080fe20000410000 */
[----:B------:R-:W-:Y:S01]  /*10660*/  MOV R141, R22 ;  /* 0x00000016008d7202 */ /* 0x000fe20000000f00 */
[----:B------:R-:W-:Y:S01]  /*10670*/  FMUL.FTZ R63, R63, R3 ;  /* 0x000000033f3f7220 */ /* 0x000fe20000410000 */
[----:B------:R-:W-:Y:S01]  /*10680*/  MOV R140, R23 ;  /* 0x00000017008c7202 */ /* 0x000fe20000000f00 */
[----:B------:R-:W-:Y:S01]  /*10690*/  FMUL.FTZ R66, R66, R3 ;  /* 0x0000000342427220 */ /* 0x000fe20000410000 */
[----:B------:R-:W2:Y:S01]  /*106a0*/  LDSM.16.MT88.4 R20, [R201+0x1a000] ;  /* 0x01a00000c914783b */ /* 0x000ea20000004200 */
[----:B------:R-:W-:Y:S01]  /*106b0*/  MOV R155, R247 ;  /* 0x000000f7009b7202 */ /* 0x000fe20000000f00 */
[----:B------:R-:W-:Y:S01]  /*106c0*/  FMUL.FTZ R67, R67, R3 ;  /* 0x0000000343437220 */ /* 0x000fe20000410000 */
[----:B------:R-:W-:Y:S01]  /*106d0*/  MOV R154, R245 ;  /* 0x000000f5009a7202 */ /* 0x000fe20000000f00 */
[----:B------:R-:W-:Y:S01]  /*106e0*/  FMUL.FTZ R70, R70, R3 ;  /* 0x0000000346467220 */ /* 0x000fe20000410000 */
[----:B------:R-:W-:Y:S01]  /*106f0*/  HMMA.16816.F32 R244, R4, R18, R156 ;  /* 0x0000001204f4723c */ /* 0x000fe2000000189c */
[----:B------:R-:W3:Y:S01]  /*10700*/  LDSM.16.MT88.4 R16, [R202+0x1a000] ;  /* 0x01a00000ca10783b */ /* 0x000ee20000004200 */
[----:B------:R-:W-:Y:S01]  /*10710*/  MOV R153, R243 ;  /* 0x000000f300997202 */ /* 0x000fe20000000f00 */
[-C--:B------:R-:W-:Y:S01]  /*10720*/  FMUL.FTZ R71, R71, R3.reuse ;  /* 0x0000000347477220 */ /* 0x080fe20000410000 */
        /* <DEDUP_REMOVED lines=8> */
[----:B------:R-:W-:Y:S01]  /*107b0*/  MOV R24, R178 ;  /* 0x000000b200187202 */ /* 0x000fe20000000f00 */
[----:B------:R-:W-:Y:S01]  /*107c0*/  FMUL.FTZ R82, R82, R3 ;  /* 0x0000000352527220 */ /* 0x000fe20000410000 */
[----:B------:R-:W-:Y:S01]  /*107d0*/  MOV R9, R179 ;  /* 0x000000b300097202 */ /* 0x000fe20000000f00 */
[----:B------:R-:W-:Y:S01]  /*107e0*/  FMUL.FTZ R83, R83, R3 ;  /* 0x0000000353537220 */ /* 0x000fe20000410000 */
[----:B------:R-:W-:Y:S01]  /*107f0*/  MOV R157, R175 ;  /* 0x000000af009d7202 */ /* 0x000fe20000000f00 */
[----:B------:R-:W-:-:S02]  /*10800*/  FMUL.FTZ R94, R94, R3 ;  /* 0x000000035e5e7220 */ /* 0x000fc40000410000 */
[-C--:B------:R-:W-:Y:S02]  /*10810*/  FMUL.FTZ R95, R95, R3.reuse ;  /* 0x000000035f5f7220 */ /* 0x080fe40000410000 */
[-C--:B------:R-:W-:Y:S02]  /*10820*/  FMUL.FTZ R98, R98, R3.reuse ;  /* 0x0000000362627220 */ /* 0x080fe40000410000 */
[-C--:B------:R-:W-:Y:S02]  /*10830*/  FMUL.FTZ R99, R99, R3.reuse ;  /* 0x0000000363637220 */ /* 0x080fe40000410000 */
[-C--:B------:R-:W-:Y:S01]  /*10840*/  FMUL.FTZ R102, R102, R3.reuse ;  /* 0x0000000366667220 */ /* 0x080fe20000410000 */
[----:B-1----:R-:W-:Y:S01]  /*10850*/  HMMA.16816.F32 R160, R4, R12, R160 ;  /* 0x0000000c04a0723c */ /* 0x002fe200000018a0 */
[-C--:B------:R-:W-:Y:S02]  /*10860*/  FMUL.FTZ R103, R103, R3.reuse ;  /* 0x0000000367677220 */ /* 0x080fe40000410000 */
[----:B------:R-:W-:-:S02]  /*10870*/  FMUL.FTZ R106, R106, R3 ;  /* 0x000000036a6a7220 */ /* 0x000fc40000410000 */
[-C--:B------:R-:W-:Y:S02]  /*10880*/  FMUL.FTZ R107, R107, R3.reuse ;  /* 0x000000036b6b7220 */ /* 0x080fe40000410000 */
[-C--:B------:R-:W-:Y:S01]  /*10890*/  FMUL.FTZ R86, R86, R3.reuse ;  /* 0x0000000356567220 */ /* 0x080fe20000410000 */
[C---:B------:R-:W-:Y:S01]  /*108a0*/  HMMA.16816.F32 R196, R4.reuse, R14, R164 ;  /* 0x0000000e04c4723c */ /* 0x040fe200000018a4 */
[----:B------:R-:W1:Y:S01]  /*108b0*/  LDSM.16.MT88.4 R12, [R204+0x1a000] ;  /* 0x01a00000cc0c783b */ /* 0x000e620000004200 */
[-C--:B------:R-:W-:Y:S02]  /*108c0*/  FMUL.FTZ R87, R87, R3.reuse ;  /* 0x0000000357577220 */ /* 0x080fe40000410000 */
[-C--:B------:R-:W-:Y:S02]  /*108d0*/  FMUL.FTZ R90, R90, R3.reuse ;  /* 0x000000035a5a7220 */ /* 0x080fe40000410000 */
[-C--:B------:R-:W-:Y:S02]  /*108e0*/  FMUL.FTZ R91, R91, R3.reuse ;  /* 0x000000035b5b7220 */ /* 0x080fe40000410000 */
        /* <DEDUP_REMOVED lines=8> */
[-C--:B------:R-:W-:Y:S02]  /*10970*/  FMUL.FTZ R127, R127, R3.reuse ;  /* 0x000000037f7f7220 */ /* 0x080fe40000410000 */
[----:B------:R-:W-:-:S02]  /*10980*/  FMUL.FTZ R130, R130, R3 ;  /* 0x0000000382827220 */ /* 0x000fc40000410000 */
[C---:B---3--:R-:W-:Y:S01]  /*10990*/  HMMA.16816.F32 R240, R4.reuse, R16, R44 ;  /* 0x0000001004f0723c */ /* 0x048fe2000000182c */
[----:B------:R-:W-:Y:S02]  /*109a0*/  FMUL.FTZ R131, R131, R3 ;  /* 0x0000000383837220 */ /* 0x000fe40000410000 */
[-C--:B------:R-:W-:Y:S02]  /*109b0*/  FMUL.FTZ R108, R108, R8.reuse ;  /* 0x000000086c6c7220 */ /* 0x080fe40000410000 */
[----:B------:R-:W-:Y:S02]  /*109c0*/  FMUL.FTZ R109, R109, R8 ;  /* 0x000000086d6d7220 */ /* 0x000fe40000410000 */
[----:B------:R-:W-:Y:S01]  /*109d0*/  MOV R45, R142 ;  /* 0x0000008e002d7202 */ /* 0x000fe20000000f00 */
[C---:B------:R-:W-:Y:S01]  /*109e0*/  HMMA.16816.F32 R192, R4.reuse, R18, R48 ;  /* 0x0000001204c0723c */ /* 0x040fe20000001830 */
[----:B------:R-:W-:Y:S01]  /*109f0*/  LDSM.16.MT88.4 R16, [R201+0x1c000] ;  /* 0x01c00000c910783b */ /* 0x000fe20000004200 */
[----:B------:R-:W-:Y:S01]  /*10a00*/  MOV R46, R141 ;  /* 0x0000008d002e7202 */ /* 0x000fe20000000f00 */
[-C--:B------:R-:W-:Y:S01]  /*10a10*/  FMUL.FTZ R110, R110, R3.reuse ;  /* 0x000000036e6e7220 */ /* 0x080fe20000410000 */
[----:B------:R-:W-:Y:S01]  /*10a20*/  MOV R47, R140 ;  /* 0x0000008c002f7202 */ /* 0x000fe20000000f00 */
[----:B------:R-:W-:Y:S01]  /*10a30*/  FMUL.FTZ R111, R111, R3 ;  /* 0x000000036f6f7220 */ /* 0x000fe20000410000 */
[----:B------:R-:W-:Y:S01]  /*10a40*/  MOV R44, R148 ;  /* 0x00000094002c7202 */ /* 0x000fe20000000f00 */
[-C--:B------:R-:W-:Y:S01]  /*10a50*/  FMUL.FTZ R112, R112, R8.reuse ;  /* 0x0000000870707220 */ /* 0x080fe20000410000 */
[----:B------:R-:W-:Y:S01]  /*10a60*/  MOV R51, R27 ;  /* 0x0000001b00337202 */ /* 0x000fe20000000f00 */
[C---:B-1----:R-:W-:Y:S01]  /*10a70*/  HMMA.16816.F32 R184, R4.reuse, R12, R52 ;  /* 0x0000000c04b8723c */ /* 0x042fe20000001834 */
[----:B------:R-:W-:Y:S01]  /*10a80*/  FMUL.FTZ R113, R113, R8 ;  /* 0x0000000871717220 */ /* 0x000fe20000410000 */
[----:B------:R-:W-:Y:S01]  /*10a90*/  MOV R48, R30 ;  /* 0x0000001e00307202 */ /* 0x000fe20000000f00 */
[----:B------:R-:W-:Y:S01]  /*10aa0*/  FMUL.FTZ R114, R114, R3 ;  /* 0x0000000372727220 */ /* 0x000fe20000410000 */
[----:B------:R-:W-:Y:S01]  /*10ab0*/  MOV R49, R29 ;  /* 0x0000001d00317202 */ /* 0x000fe20000000f00 */
[----:B------:R-:W-:Y:S01]  /*10ac0*/  FMUL.FTZ R115, R115, R3 ;  /* 0x0000000373737220 */ /* 0x000fe20000410000 */
[----:B------:R-:W-:Y:S01]  /*10ad0*/  MOV R50, R28 ;  /* 0x0000001c00327202 */ /* 0x000fe20000000f00 */
[----:B------:R-:W-:Y:S01]  /*10ae0*/  FFMA.FTZ R10, R10, c[0x0][0x23c], -R0 ;  /* 0x00008f000a0a7a23 */ /* 0x000fe20000010800 */
[----:B------:R-:W-:Y:S01]  /*10af0*/  HMMA.16816.F32 R180, R4, R14, R56 ;  /* 0x0000000e04b4723c */ /* 0x000fe20000001838 */
[----:B------:R-:W1:Y:S01]  /*10b00*/  LDSM.16.MT88.4 R12, [R202+0x1c000] ;  /* 0x01c00000ca0c783b */ /* 0x000e620000004200 */
[----:B------:R-:W-:Y:S01]  /*10b10*/  MOV R55, R9 ;  /* 0x0000000900377202 */ /* 0x000fe20000000f00 */
[----:B------:R-:W-:Y:S01]  /*10b20*/  FFMA.FTZ R9, R236, c[0x0][0x23c], -R2 ;  /* 0x00008f00ec097a23 */ /* 0x000fe20000010802 */
[----:B------:R-:W-:-:S02]  /*10b30*/  MOV R52, R26 ;  /* 0x0000001a00347202 */ /* 0x000fc40000000f00 */
[----:B------:R-:W-:Y:S01]  /*10b40*/  MOV R53, R25 ;  /* 0x0000001900357202 */ /* 0x000fe20000000f00 */
[----:B------:R3:W-:Y:S01]  /*10b50*/  MUFU.EX2 R56, R9 ;  /* 0x0000000900387308 */ /* 0x0007e20000000800 */
[----:B--2---:R-:W-:Y:S01]  /*10b60*/  HMMA.16816.F32 R176, R4, R20, R60 ;  /* 0x0000001404b0723c */ /* 0x004fe2000000183c */
[----:B------:R-:W-:Y:S02]  /*10b70*/  MOV R54, R24 ;  /* 0x0000001800367202 */ /* 0x000fe40000000f00 */
[----:B------:R-:W-:Y:S04]  /*10b80*/  LDSM.16.MT88.4 R24, [R201+0x18800] ;  /* 0x01880000c918783b */ /* 0x000fe80000004200 */
[----:B------:R-:W-:Y:S01]  /*10b90*/  IMAD.MOV.U32 R63, RZ, RZ, R158 ;  /* 0x000000ffff3f7224 */ /* 0x000fe200078e009e */
[----:B------:R-:W-:-:S02]  /*10ba0*/  MOV R62, R159 ;  /* 0x0000009f003e7202 */ /* 0x000fc40000000f00 */
[----:B------:R-:W-:Y:S02]  /*10bb0*/  MOV R61, R152 ;  /* 0x00000098003d7202 */ /* 0x000fe40000000f00 */
[----:B------:R-:W-:Y:S02]  /*10bc0*/  MOV R152, R172 ;  /* 0x000000ac00987202 */ /* 0x000fe40000000f00 */
[----:B------:R-:W-:Y:S01]  /*10bd0*/  MOV R159, R173 ;  /* 0x000000ad009f7202 */ /* 0x000fe20000000f00 */
[----:B---3--:R-:W-:Y:S01]  /*10be0*/  FFMA.FTZ R9, R235, c[0x0][0x23c], -R2 ;  /* 0x00008f00eb097a23 */ /* 0x008fe20000010802 */
[----:B------:R-:W-:Y:S02]  /*10bf0*/  MOV R158, R174 ;  /* 0x000000ae009e7202 */ /* 0x000fe40000000f00 */
[----:B------:R-:W-:Y:S01]  /*10c00*/  MOV R60, R153 ;  /* 0x00000099003c7202 */ /* 0x000fe20000000f00 */
[----:B------:R-:W-:Y:S01]  /*10c10*/  HMMA.16816.F32 R172, R4, R22, R64 ;  /* 0x0000001604ac723c */ /* 0x000fe20000001840 */
[----:B------:R-:W-:Y:S01]  /*10c20*/  MOV R153, R154 ;  /* 0x0000009a00997202 */ /* 0x000fe20000000f00 */
[----:B------:R-:W2:Y:S01]  /*10c30*/  LDSM.16.MT88.4 R20, [R204+0x1c000] ;  /* 0x01c00000cc14783b */ /* 0x000ea20000004200 */
[----:B------:R-:W-:Y:S01]  /*10c40*/  MOV R154, R151 ;  /* 0x00000097009a7202 */ /* 0x000fe20000000f00 */
[----:B------:R3:W-:Y:S01]  /*10c50*/  MUFU.EX2 R58, R9 ;  /* 0x00000009003a7308 */ /* 0x0007e20000000800 */
[----:B------:R-:W-:-:S02]  /*10c60*/  MOV R151, R169 ;  /* 0x000000a900977202 */ /* 0x000fc40000000f00 */
[----:B------:R-:W-:Y:S02]  /*10c70*/  MOV R66, R155 ;  /* 0x0000009b00427202 */ /* 0x000fe40000000f00 */
[----:B------:R-:W-:Y:S01]  /*10c80*/  MOV R65, R149 ;  /* 0x0000009500417202 */ /* 0x000fe20000000f00 */
[----:B------:R-:W-:Y:S01]  /*10c90*/  IMAD.MOV.U32 R39, RZ, RZ, R151 ;  /* 0x000000ffff277224 */ /* 0x000fe200078e0097 */
[----:B------:R-:W-:Y:S01]  /*10ca0*/  MOV R64, R150 ;  /* 0x0000009600407202 */ /* 0x000fe20000000f00 */
[----:B------:R-:W-:Y:S01]  /*10cb0*/  IMAD.MOV.U32 R150, RZ, RZ, R170 ;  /* 0x000000ffff967224 */ /* 0x000fe200078e00aa */
[----:B------:R-:W-:Y:S01]  /*10cc0*/  MOV R155, R143 ;  /* 0x0000008f009b7202 */ /* 0x000fe20000000f00 */
[----:B-1----:R-:W-:Y:S01]  /*10cd0*/  HMMA.16816.F32 R164, R4, R12, R76 ;  /* 0x0000000c04a4723c */ /* 0x002fe2000000184c */
[----:B------:R-:W-:Y:S02]  /*10ce0*/  MOV R149, R171 ;  /* 0x000000ab00957202 */ /* 0x000fe40000000f00 */
[----:B------:R-:W-:-:S02]  /*10cf0*/  MOV R143, R168 ;  /* 0x000000a8008f7202 */ /* 0x000fc40000000f00 */
[----:B------:R-:W-:Y:S01]  /*10d00*/  MOV R59, R153 ;  /* 0x00000099003b7202 */ /* 0x000fe20000000f00 */
[----:B---3--:R-:W-:Y:S01]  /*10d10*/  FFMA.FTZ R9, R234, c[0x0][0x23c], -R2 ;  /* 0x00008f00ea097a23 */ /* 0x008fe20000010802 */
[----:B------:R-:W-:Y:S01]  /*10d20*/  MOV R38, R143 ;  /* 0x0000008f00267202 */ /* 0x000fe20000000f00 */
[----:B------:R-:W-:Y:S01]  /*10d30*/  HMMA.16816.F32 R168, R4, R16, R68 ;  /* 0x0000001004a8723c */ /* 0x000fe20000001844 */
[----:B------:R-:W-:Y:S02]  /*10d40*/  MOV R79, R154 ;  /* 0x0000009a004f7202 */ /* 0x000fe40000000f00 */
[----:B------:R-:W-:Y:S02]  /*10d50*/  MOV R78, R155 ;  /* 0x0000009b004e7202 */ /* 0x000fe40000000f00 */
[----:B------:R-:W-:Y:S02]  /*10d60*/  MOV R77, R149 ;  /* 0x00000095004d7202 */ /* 0x000fe40000000f00 */
[----:B------:R-:W-:-:S02]  /*10d70*/  MOV R71, R144 ;  /* 0x0000009000477202 */ /* 0x000fc40000000f00 */
[----:B------:R-:W-:Y:S02]  /*10d80*/  MOV R70, R145 ;  /* 0x0000009100467202 */ /* 0x000fe40000000f00 */
[----:B------:R-:W-:Y:S02]  /*10d90*/  MOV R69, R146 ;  /* 0x0000009200457202 */ /* 0x000fe40000000f00 */
[----:B------:R-:W-:Y:S02]  /*10da0*/  MOV R68, R147 ;  /* 0x0000009300447202 */ /* 0x000fe40000000f00 */
[----:B------:R-:W-:Y:S01]  /*10db0*/  HMMA.16816.F32 R144, R4, R18, R72 ;  /* 0x000000120490723c */ /* 0x000fe20000001848 */
[----:B------:R-:W1:Y:S01]  /*10dc0*/  LDSM.16.MT88.4 R16, [R203+0x1c000] ;  /* 0x01c00000cb10783b */ /* 0x000e620000004200 */
[----:B------:R-:W-:Y:S02]  /*10dd0*/  MOV R76, R150 ;  /* 0x00000096004c7202 */ /* 0x000fe40000000f00 */
[----:B------:R-:W-:-:S02]  /*10de0*/  MOV R67, R38 ;  /* 0x0000002600437202 */ /* 0x000fc40000000f00 */
[----:B------:R-:W-:Y:S02]  /*10df0*/  MOV R234, R39 ;  /* 0x0000002700ea7202 */ /* 0x000fe40000000f00 */
[----:B------:R-:W-:Y:S01]  /*10e00*/  MOV R75, R157 ;  /* 0x0000009d004b7202 */ /* 0x000fe20000000f00 */
[----:B--2---:R-:W-:Y:S01]  /*10e10*/  HMMA.16816.F32 R148, R4, R22, R88 ;  /* 0x000000160494723c */ /* 0x004fe20000001858 */
[----:B------:R-:W-:Y:S02]  /*10e20*/  MOV R74, R158 ;  /* 0x0000009e004a7202 */ /* 0x000fe40000000f00 */
[----:B------:R-:W-:Y:S02]  /*10e30*/  MOV R73, R159 ;  /* 0x0000009f00497202 */ /* 0x000fe40000000f00 */
[----:B------:R-:W-:-:S03]  /*10e40*/  MOV R72, R152 ;  /* 0x0000009800487202 */ /* 0x000fc60000000f00 */
[C---:B------:R-:W-:Y:S01]  /*10e50*/  HMMA.16816.F32 R156, R4.reuse, R14, R80 ;  /* 0x0000000e049c723c */ /* 0x040fe20000001850 */
[----:B------:R-:W2:Y:S01]  /*10e60*/  LDSM.16.MT88.4 R12, [R201+0x1e000] ;  /* 0x01e00000c90c783b */ /* 0x000ea20000004200 */
[----:B------:R3:W-:Y:S05]  /*10e70*/  MUFU.EX2 R83, R9 ;  /* 0x0000000900537308 */ /* 0x0007ea0000000800 */
[----:B------:R-:W-:Y:S01]  /*10e80*/  MOV R80, R68 ;  /* 0x0000004400507202 */ /* 0x000fe20000000f00 */
[----:B------:R-:W-:Y:S01]  /*10e90*/  HMMA.16816.F32 R152, R4, R20, R84 ;  /* 0x000000140498723c */ /* 0x000fe20000001854 */
[----:B------:R-:W4:Y:S01]  /*10ea0*/  LDSM.16.MT88.4 R20, [R202+0x1e000] ;  /* 0x01e00000ca14783b */ /* 0x000f220000004200 */
[----:B------:R-:W-:-:S02]  /*10eb0*/  MOV R81, R69 ;  /* 0x0000004500517202 */ /* 0x000fc40000000f00 */
[----:B------:R-:W-:-:S03]  /*10ec0*/  MOV R82, R70 ;  /* 0x0000004600527202 */ /* 0x000fc60000000f00 */
[----:B------:R-:W-:Y:S02]  /*10ed0*/  MOV R84, R76 ;  /* 0x0000004c00547202 */ /* 0x000fe40000000f00 */
[----:B------:R-:W-:Y:S01]  /*10ee0*/  MOV R76, R77 ;  /* 0x0000004d004c7202 */ /* 0x000fe20000000f00 */
[----:B---3--:R-:W-:Y:S01]  /*10ef0*/  FFMA.FTZ R9, R31, c[0x0][0x23c], -R2 ;  /* 0x00008f001f097a23 */ /* 0x008fe20000010802 */
[----:B------:R-:W-:Y:S01]  /*10f00*/  MOV R77, R78 ;  /* 0x0000004e004d7202 */ /* 0x000fe20000000f00 */
[----:B------:R-:W-:Y:S01]  /*10f10*/  LDSM.16.MT88.4 R28, [R201+0x1a800] ;  /* 0x01a80000c91c783b */ /* 0x000fe20000004200 */
        /* <DEDUP_REMOVED lines=11> */
[----:B------:R-:W-:Y:S01]  /*10fd0*/  MOV R73, R66 ;  /* 0x0000004200497202 */ /* 0x000fe20000000f00 */
[----:B---3--:R-:W-:Y:S01]  /*10fe0*/  FFMA.FTZ R9, R239, c[0x0][0x23c], -R0 ;  /* 0x00008f00ef097a23 */ /* 0x008fe20000010800 */
[----:B------:R-:W-:-:S02]  /*10ff0*/  MOV R236, R79 ;  /* 0x0000004f00ec7202 */ /* 0x000fc40000000f00 */
[C---:B--2---:R-:W-:Y:S01]  /*11000*/  HMMA.16816.F32 R100, R4.reuse, R12, R100 ;  /* 0x0000000c0464723c */ /* 0x044fe20000001864 */
[----:B------:R2:W-:Y:S07]  /*11010*/  MUFU.EX2 R57, R9 ;  /* 0x0000000900397308 */ /* 0x0005ee0000000800 */
[C---:B------:R-:W-:Y:S01]  /*11020*/  HMMA.16816.F32 R104, R4.reuse, R14, R104 ;  /* 0x0000000e0468723c */ /* 0x040fe20000001868 */
[----:B------:R-:W3:Y:S07]  /*11030*/  LDSM.16.MT88.4 R12, [R203+0x1e000] ;  /* 0x01e00000cb0c783b */ /* 0x000eee0000004200 */
[----:B----4-:R-:W-:Y:S01]  /*11040*/  HMMA.16816.F32 R108, R4, R20, R108 ;  /* 0x00000014046c723c */ /* 0x010fe2000000186c */
[----:B--2---:R-:W-:-:S04]  /*11050*/  FFMA.FTZ R9, R238, c[0x0][0x23c], -R0 ;  /* 0x00008f00ee097a23 */ /* 0x004fc80000010800 */
[----:B------:R2:W4:Y:S03]  /*11060*/  MUFU.EX2 R239, R9 ;  /* 0x0000000900ef7308 */ /* 0x0005260000000800 */
[C---:B------:R-:W-:Y:S01]  /*11070*/  HMMA.16816.F32 R112, R4.reuse, R22, R112 ;  /* 0x000000160470723c */ /* 0x040fe20000001870 */
[----:B------:R-:W-:Y:S07]  /*11080*/  LDSM.16.MT88.4 R20, [R202+0x18800] ;  /* 0x01880000ca14783b */ /* 0x000fee0000004200 */
[----:B-1----:R-:W-:Y:S01]  /*11090*/  HMMA.16816.F32 R116, R4, R16, R116 ;  /* 0x000000100474723c */ /* 0x002fe20000001874 */
[----:B--2---:R-:W-:-:S07]  /*110a0*/  FFMA.FTZ R9, R236, c[0x0][0x23c], -R2 ;  /* 0x00008f00ec097a23 */ /* 0x004fce0000010802 */
[C---:B------:R-:W-:Y:S01]  /*110b0*/  HMMA.16816.F32 R120, R4.reuse, R18, R120 ;  /* 0x000000120478723c */ /* 0x040fe20000001878 */
[----:B------:R-:W1:Y:S01]  /*110c0*/  LDSM.16.MT88.4 R16, [R204+0x18800] ;  /* 0x01880000cc10783b */ /* 0x000e620000004200 */
[----:B------:R-:W-:Y:S06]  /*110d0*/  MUFU.EX2 R236, R9 ;  /* 0x0000000900ec7308 */ /* 0x000fec0000000800 */
[C---:B---3--:R-:W-:Y:S08]  /*110e0*/  HMMA.16816.F32 R124, R4.reuse, R12, R124 ;  /* 0x0000000c047c723c */ /* 0x048ff0000000187c */
[----:B------:R-:W-:Y:S01]  /*110f0*/  HMMA.16816.F32 R40, R4, R14, R128 ;  /* 0x0000000e0428723c */ /* 0x000fe20000001880 */
[----:B------:R-:W2:Y:S06]  /*11100*/  LDSM.16.MT88.4 R12, [R203+0x18800] ;  /* 0x01880000cb0c783b */ /* 0x000eac0000004200 */
[----:B------:R-:W-:Y:S01]  /*11110*/  FFMA.FTZ R4, R237, c[0x0][0x23c], -R0 ;  /* 0x00008f00ed047a23 */ /* 0x000fe20000010800 */
[----:B----4-:R-:W-:-:S02]  /*11120*/  F2FP.PACK_AB R5, R239, R57 ;  /* 0x00000039ef05723e */ /* 0x010fc400000000ff */
[----:B------:R-:W-:Y:S01]  /*11130*/  F2FP.PACK_AB R6, R235, R83 ;  /* 0x00000053eb06723e */ /* 0x000fe200000000ff */
[----:B------:R3:W-:Y:S02]  /*11140*/  MUFU.EX2 R237, R4 ;  /* 0x0000000400ed7308 */ /* 0x0007e40000000800 */
[----:B---3--:R-:W-:Y:S01]  /*11150*/  FFMA.FTZ R4, R134, c[0x0][0x23c], -R0 ;  /* 0x00008f0086047a23 */ /* 0x008fe20000010800 */
[----:B------:R-:W-:-:S05]  /*11160*/  MOV R134, R81 ;  /* 0x0000005100867202 */ /* 0x000fca0000000f00 */
[----:B------:R3:W4:Y:S02]  /*11170*/  MUFU.EX2 R238, R4 ;  /* 0x0000000400ee7308 */ /* 0x0007240000000800 */
[----:B---3--:R-:W-:Y:S02]  /*11180*/  F2FP.PACK_AB R4, R58, R56 ;  /* 0x000000383a04723e */ /* 0x008fe400000000ff */
[----:B----4-:R-:W-:-:S07]  /*11190*/  F2FP.PACK_AB R7, R238, R237 ;  /* 0x000000edee07723e */ /* 0x010fce00000000ff */
[C---:B-1----:R-:W-:Y:S07]  /*111a0*/  HMMA.16816.F32 R36, R4.reuse, R16, R248 ;  /* 0x000000100424723c */ /* 0x042fee00000018f8 */
[----:B------:R-:W-:Y:S01]  /*111b0*/  MOV R250, R58 ;  /* 0x0000003a00fa7202 */ /* 0x000fe20000000f00 */
[----:B--2---:R-:W-:Y:S01]  /*111c0*/  HMMA.16816.F32 R160, R4, R12, R160 ;  /* 0x0000000c04a0723c */ /* 0x004fe200000018a0 */
[----:B------:R-:W-:Y:S01]  /*111d0*/  MOV R249, R57 ;  /* 0x0000003900f97202 */ /* 0x000fe20000000f00 */
[----:B------:R-:W-:Y:S01]  /*111e0*/  IMAD.MOV.U32 R251, RZ, RZ, R83 ;  /* 0x000000fffffb7224 */ /* 0x000fe200078e0053 */
[----:B------:R-:W-:Y:S01]  /*111f0*/  MOV R248, R56 ;  /* 0x0000003800f87202 */ /* 0x000fe20000000f00 */
[----:B------:R-:W-:-:S04]  /*11200*/  IMAD.MOV.U32 R83, RZ, RZ, R71 ;  /* 0x000000ffff537224 */ /* 0x000fc800078e0047 */
[C---:B------:R-:W-:Y:S01]  /*11210*/  HMMA.16816.F32 R56, R4.reuse, R18, R244 ;  /* 0x000000120438723c */ /* 0x040fe200000018f4 */
[----:B------:R-:W1:Y:S06]  /*11220*/  LDSM.16.MT88.4 R16, [R203+0x1a800] ;  /* 0x01a80000cb10783b */ /* 0x000e6c0000004200 */
[----:B------:R-:W-:Y:S01]  /*11230*/  MOV R245, R62 ;  /* 0x0000003e00f57202 */ /* 0x000fe20000000f00 */
[----:B------:R-:W-:Y:S01]  /*11240*/  HMMA.16816.F32 R136, R4, R24, R136 ;  /* 0x000000180488723c */ /* 0x000fe20000001888 */
[----:B------:R-:W-:Y:S02]  /*11250*/  MOV R244, R63 ;  /* 0x0000003f00f47202 */ /* 0x000fe40000000f00 */
[----:B------:R-:W-:-:S02]  /*11260*/  MOV R247, R72 ;  /* 0x0000004800f77202 */ /* 0x000fc40000000f00 */
[----:B------:R-:W-:Y:S02]  /*11270*/  MOV R72, R64 ;  /* 0x0000004000487202 */ /* 0x000fe40000000f00 */
[----:B------:R-:W-:Y:S01]  /*11280*/  MOV R246, R65 ;  /* 0x0000004100f67202 */ /* 0x000fe20000000f00 */
[C---:B------:R-:W-:Y:S01]  /*11290*/  HMMA.16816.F32 R60, R4.reuse, R14, R196 ;  /* 0x0000000e043c723c */ /* 0x040fe200000018c4 */
[----:B------:R-:W2:Y:S06]  /*112a0*/  LDSM.16.MT88.4 R12, [R201+0x1c800] ;  /* 0x01c80000c90c783b */ /* 0x000eac0000004200 */
[----:B------:R-:W-:Y:S01]  /*112b0*/  MOV R198, R80 ;  /* 0x0000005000c67202 */ /* 0x000fe20000000f00 */
[----:B------:R-:W-:Y:S01]  /*112c0*/  HMMA.16816.F32 R52, R4, R26, R52 ;  /* 0x0000001a0434723c */ /* 0x000fe20000001834 */
[----:B------:R-:W3:Y:S01]  /*112d0*/  LDSM.16.MT88.4 R24, [R202+0x1a800] ;  /* 0x01a80000ca18783b */ /* 0x000ee20000004200 */
[----:B------:R-:W-:Y:S01]  /*112e0*/  MOV R199, R67 ;  /* 0x0000004300c77202 */ /* 0x000fe20000000f00 */
[----:B------:R-:W-:Y:S01]  /*112f0*/  IMAD.MOV.U32 R196, RZ, RZ, R87 ;  /* 0x000000ffffc47224 */ /* 0x000fe200078e0057 */
[----:B------:R-:W-:-:S04]  /*11300*/  MOV R197, R86 ;  /* 0x0000005600c57202 */ /* 0x000fc80000000f00 */
[C---:B------:R-:W-:Y:S08]  /*11310*/  HMMA.16816.F32 R48, R4.reuse, R20, R48 ;  /* 0x000000140430723c */ /* 0x040ff00000001830 */
[C---:B------:R-:W-:Y:S01]  /*11320*/  HMMA.16816.F32 R44, R4.reuse, R22, R44 ;  /* 0x00000016042c723c */ /* 0x040fe2000000182c */
[----:B------:R-:W4:Y:S07]  /*11330*/  LDSM.16.MT88.4 R20, [R204+0x1a800] ;  /* 0x01a80000cc14783b */ /* 0x000f2e0000004200 */
[C---:B------:R-:W-:Y:S07]  /*11340*/  HMMA.16816.F32 R68, R4.reuse, R30, R188 ;  /* 0x0000001e0444723c */ /* 0x040fee00000018bc */
[----:B------:R-:W-:Y:S01]  /*11350*/  MOV R190, R76 ;  /* 0x0000004c00be7202 */ /* 0x000fe20000000f00 */
[----:B-1----:R-:W-:Y:S01]  /*11360*/  HMMA.16816.F32 R92, R4, R16, R176 ;  /* 0x00000010045c723c */ /* 0x002fe200000018b0 */
[----:B------:R-:W-:-:S02]  /*11370*/  MOV R189, R77 ;  /* 0x0000004d00bd7202 */ /* 0x000fc40000000f00 */
[----:B------:R-:W-:Y:S02]  /*11380*/  MOV R188, R78 ;  /* 0x0000004e00bc7202 */ /* 0x000fe40000000f00 */
[----:B------:R-:W-:-:S03]  /*11390*/  MOV R191, R84 ;  /* 0x0000005400bf7202 */ /* 0x000fc60000000f00 */
[C---:B--2---:R-:W-:Y:S08]  /*113a0*/  HMMA.16816.F32 R128, R4.reuse, R12, R168 ;  /* 0x0000000c0480723c */ /* 0x044ff000000018a8 */
[C---:B------:R-:W-:Y:S01]  /*113b0*/  HMMA.16816.F32 R144, R4.reuse, R14, R144 ;  /* 0x0000000e0490723c */ /* 0x040fe20000001890 */
[----:B------:R-:W1:Y:S07]  /*113c0*/  LDSM.16.MT88.4 R12, [R203+0x1c800] ;  /* 0x01c80000cb0c783b */ /* 0x000e6e0000004200 */
[C---:B---3--:R-:W-:Y:S07]  /*113d0*/  HMMA.16816.F32 R76, R4.reuse, R24, R240 ;  /* 0x00000018044c723c */ /* 0x048fee00000018f0 */
[----:B------:R-:W-:Y:S01]  /*113e0*/  MOV R240, R82 ;  /* 0x0000005200f07202 */ /* 0x000fe20000000f00 */
[----:B------:R-:W-:Y:S01]  /*113f0*/  HMMA.16816.F32 R64, R4, R28, R32 ;  /* 0x0000001c0440723c */ /* 0x000fe20000001820 */
[----:B------:R-:W-:Y:S01]  /*11400*/  MOV R241, R83 ;  /* 0x0000005300f17202 */ /* 0x000fe20000000f00 */
[----:B------:R-:W2:Y:S01]  /*11410*/  LDSM.16.MT88.4 R32, [R204+0x1c800] ;  /* 0x01c80000cc20783b */ /* 0x000ea20000004200 */
[----:B------:R-:W-:-:S02]  /*11420*/  MOV R242, R72 ;  /* 0x0000004800f27202 */ /* 0x000fc40000000f00 */
[----:B------:R-:W-:Y:S01]  /*11430*/  MOV R243, R85 ;  /* 0x0000005500f37202 */ /* 0x000fe20000000f00 */
[----:B------:R-:W3:Y:S01]  /*11440*/  LDSM.16.MT88.4 R28, [R202+0x1c800] ;  /* 0x01c80000ca1c783b */ /* 0x000ee20000004200 */
[----:B------:R-:W-:Y:S01]  /*11450*/  MOV R170, R240 ;  /* 0x000000f000aa7202 */ /* 0x000fe20000000f00 */
[C---:B------:R-:W-:Y:S01]  /*11460*/  HMMA.16816.F32 R80, R4.reuse, R26, R192 ;  /* 0x0000001a0450723c */ /* 0x040fe200000018c0 */
[----:B------:R-:W-:Y:S01]  /*11470*/  MOV R171, R243 ;  /* 0x000000f300ab7202 */ /* 0x000fe20000000f00 */
[----:B------:R-:W-:Y:S01]  /*11480*/  LDSM.16.MT88.4 R24, [R204+0x1e800] ;  /* 0x01e80000cc18783b */ /* 0x000fe20000004200 */
[----:B------:R-:W-:Y:S02]  /*11490*/  MOV R243, R244 ;  /* 0x000000f400f37202 */ /* 0x000fe40000000f00 */
[----:B------:R-:W-:Y:S02]  /*114a0*/  MOV R244, R245 ;  /* 0x000000f500f47202 */ /* 0x000fe40000000f00 */
[----:B------:R-:W-:Y:S01]  /*114b0*/  MOV R193, R73 ;  /* 0x0000004900c17202 */ /* 0x000fe20000000f00 */
[----:B----4-:R-:W-:Y:S01]  /*114c0*/  HMMA.16816.F32 R84, R4, R20, R184 ;  /* 0x000000140454723c */ /* 0x010fe200000018b8 */
[----:B------:R-:W-:-:S02]  /*114d0*/  MOV R194, R74 ;  /* 0x0000004a00c27202 */ /* 0x000fc40000000f00 */
[----:B------:R-:W-:Y:S01]  /*114e0*/  MOV R195, R75 ;  /* 0x0000004b00c37202 */ /* 0x000fe20000000f00 */
[----:B------:R-:W-:Y:S01]  /*114f0*/  FFMA.FTZ R9, R193, c[0x0][0x23c], -R2 ;  /* 0x00008f00c1097a23 */ /* 0x000fe20000010802 */
[----:B------:R-:W-:Y:S02]  /*11500*/  MOV R245, R246 ;  /* 0x000000f600f57202 */ /* 0x000fe40000000f00 */
[----:B------:R-:W-:Y:S01]  /*11510*/  MOV R246, R247 ;  /* 0x000000f700f67202 */ /* 0x000fe20000000f00 */
[----:B------:R-:W-:Y:S01]  /*11520*/  HMMA.16816.F32 R72, R4, R18, R172 ;  /* 0x000000120448723c */ /* 0x000fe200000018ac */
[----:B------:R-:W4:Y:S01]  /*11530*/  LDSM.16.MT88.4 R16, [R201+0x1e800] ;  /* 0x01e80000c910783b */ /* 0x000f220000004200 */
[----:B------:R-:W-:Y:S02]  /*11540*/  MOV R247, R248 ;  /* 0x000000f800f77202 */ /* 0x000fe40000000f00 */
[----:B------:R-:W-:Y:S02]  /*11550*/  MOV R248, R249 ;  /* 0x000000f900f87202 */ /* 0x000fe40000000f00 */
[----:B------:R-:W-:-:S02]  /*11560*/  MOV R249, R250 ;  /* 0x000000fa00f97202 */ /* 0x000fc40000000f00 */
[C---:B-1----:R-:W-:Y:S01]  /*11570*/  HMMA.16816.F32 R172, R4.reuse, R12, R140 ;  /* 0x0000000c04ac723c */ /* 0x042fe2000000188c */
[----:B------:R-:W-:Y:S02]  /*11580*/  MOV R250, R251 ;  /* 0x000000fb00fa7202 */ /* 0x000fe40000000f00 */
[----:B------:R-:W-:Y:S02]  /*11590*/  MOV R251, R235 ;  /* 0x000000eb00fb7202 */ /* 0x000fe40000000f00 */
[----:B------:R1:W5:Y:S01]  /*115a0*/  MUFU.EX2 R235, R9 ;  /* 0x0000000900eb7308 */ /* 0x0003620000000800 */
[----:B------:R-:W-:Y:S02]  /*115b0*/  MOV R168, R194 ;  /* 0x000000c200a87202 */ /* 0x000fe40000000f00 */
[----:B------:R-:W-:Y:S01]  /*115c0*/  HMMA.16816.F32 R88, R4, R22, R180 ;  /* 0x000000160458723c */ /* 0x000fe200000018b4 */
[----:B------:R-:W5:Y:S01]  /*115d0*/  LDSM.16.MT88.4 R20, [R202+0x1e800] ;  /* 0x01e80000ca14783b */ /* 0x000f620000004200 */
[----:B------:R-:W-:-:S02]  /*115e0*/  MOV R193, R242 ;  /* 0x000000f200c17202 */ /* 0x000fc40000000f00 */
[----:B------:R-:W-:Y:S01]  /*115f0*/  MOV R169, R195 ;  /* 0x000000c300a97202 */ /* 0x000fe20000000f00 */
[----:B------:R-:W-:Y:S01]  /*11600*/  IMAD.MOV.U32 R195, RZ, RZ, R189 ;  /* 0x000000ffffc37224 */ /* 0x000fe200078e00bd */
[----:B------:R-:W-:Y:S02]  /*11610*/  MOV R242, R199 ;  /* 0x000000c700f27202 */ /* 0x000fe40000000f00 */
[----:B------:R-:W-:Y:S01]  /*11620*/  HMMA.16816.F32 R140, R4, R14, R96 ;  /* 0x0000000e048c723c */ /* 0x000fe20000001860 */
[----:B------:R-:W5:Y:S01]  /*11630*/  LDSM.16.MT88.4 R12, [R203+0x1e800] ;  /* 0x01e80000cb0c783b */ /* 0x000f620000004200 */
[----:B------:R-:W-:Y:S02]  /*11640*/  MOV R192, R241 ;  /* 0x000000f100c07202 */ /* 0x000fe40000000f00 */
[----:B------:R-:W-:Y:S01]  /*11650*/  MOV R194, R188 ;  /* 0x000000bc00c27202 */ /* 0x000fe20000000f00 */
[----:B-1----:R-:W-:Y:S01]  /*11660*/  FFMA.FTZ R9, R234, c[0x0][0x23c], -R2 ;  /* 0x00008f00ea097a23 */ /* 0x002fe20000010802 */
[----:B------:R-:W-:-:S02]  /*11670*/  MOV R240, R190 ;  /* 0x000000be00f07202 */ /* 0x000fc40000000f00 */
[----:B--2---:R-:W-:Y:S01]  /*11680*/  HMMA.16816.F32 R152, R4, R32, R152 ;  /* 0x000000200498723c */ /* 0x004fe20000001898 */
[----:B------:R1:W-:Y:S01]  /*11690*/  MUFU.EX2 R234, R9 ;  /* 0x0000000900ea7308 */ /* 0x0003e20000000800 */
[----:B------:R-:W-:-:S05]  /*116a0*/  MOV R241, R191 ;  /* 0x000000bf00f17202 */ /* 0x000fca0000000f00 */
[----:B------:R-:W-:Y:S01]  /*116b0*/  MOV R32, R169 ;  /* 0x000000a900207202 */ /* 0x000fe20000000f00 */
[----:B---3--:R-:W-:Y:S01]  /*116c0*/  HMMA.16816.F32 R164, R4, R28, R164 ;  /* 0x0000001c04a4723c */ /* 0x008fe200000018a4 */
[----:B------:R-:W-:Y:S02]  /*116d0*/  MOV R169, R197 ;  /* 0x000000c500a97202 */ /* 0x000fe40000000f00 */
[----:B------:R-:W-:Y:S02]  /*116e0*/  MOV R33, R170 ;  /* 0x000000aa00217202 */ /* 0x000fe40000000f00 */
[----:B------:R-:W-:-:S03]  /*116f0*/  MOV R170, R196 ;  /* 0x000000c400aa7202 */ /* 0x000fc60000000f00 */
[----:B----4-:R-:W-:Y:S01]  /*11700*/  HMMA.16816.F32 R176, R4, R16, R100 ;  /* 0x0000001004b0723c */ /* 0x010fe20000001864 */
[----:B-1----:R-:W-:Y:S01]  /*11710*/  FFMA.FTZ R9, R135, c[0x0][0x23c], -R2 ;  /* 0x00008f0087097a23 */ /* 0x002fe20000010802 */
[----:B------:R-:W-:-:S03]  /*11720*/  MOV R135, R33 ;  /* 0x0000002100877202 */ /* 0x000fc60000000f00 */
[----:B------:R1:W-:Y:S03]  /*11730*/  MUFU.EX2 R199, R9 ;  /* 0x0000000900c77308 */ /* 0x0003e60000000800 */
[C---:B------:R-:W-:Y:S01]  /*11740*/  HMMA.16816.F32 R180, R4.reuse, R18, R104 ;  /* 0x0000001204b4723c */ /* 0x040fe20000001868 */
[----:B------:R-:W2:Y:S07]  /*11750*/  LDSM.16.MT88.4 R16, [R202+0x19000] ;  /* 0x01900000ca10783b */ /* 0x000eae0000004200 */
[----:B------:R-:W-:Y:S01]  /*11760*/  HMMA.16816.F32 R156, R4, R30, R156 ;  /* 0x0000001e049c723c */ /* 0x000fe2000000189c */
[----:B------:R-:W3:Y:S01]  /*11770*/  LDSM.16.MT88.4 R28, [R204+0x19000] ;  /* 0x01900000cc1c783b */ /* 0x000ee20000004200 */
[----:B-1----:R-:W-:Y:S01]  /*11780*/  FFMA.FTZ R9, R168, c[0x0][0x23c], -R0 ;  /* 0x00008f00a8097a23 */ /* 0x002fe20000010800 */
[----:B------:R-:W-:Y:S01]  /*11790*/  MOV R168, R171 ;  /* 0x000000ab00a87202 */ /* 0x000fe20000000f00 */
[----:B------:R-:W-:-:S04]  /*117a0*/  IMAD.MOV.U32 R171, RZ, RZ, R195 ;  /* 0x000000ffffab7224 */ /* 0x000fc800078e00c3 */
[C---:B------:R-:W-:Y:S01]  /*117b0*/  HMMA.16816.F32 R148, R4.reuse, R34, R148 ;  /* 0x000000220494723c */ /* 0x040fe20000001894 */
[----:B------:R1:W-:Y:S07]  /*117c0*/  MUFU.EX2 R197, R9 ;  /* 0x0000000900c57308 */ /* 0x0003ee0000000800 */
[C---:B-----5:R-:W-:Y:S01]  /*117d0*/  HMMA.16816.F32 R188, R4.reuse, R20, R108 ;  /* 0x0000001404bc723c */ /* 0x060fe2000000186c */
[----:B------:R4:W5:Y:S07]  /*117e0*/  MUFU.EX2 R195, R10 ;  /* 0x0000000a00c37308 */ /* 0x00096e0000000800 */
[----:B------:R-:W-:Y:S01]  /*117f0*/  HMMA.16816.F32 R112, R4, R22, R112 ;  /* 0x000000160470723c */ /* 0x000fe20000001870 */
[----:B-1----:R-:W-:Y:S01]  /*11800*/  FFMA.FTZ R9, R252, c[0x0][0x23c], -R0 ;  /* 0x00008f00fc097a23 */ /* 0x002fe20000010800 */
[----:B------:R-:W1:Y:S01]  /*11810*/  LDSM.16.MT88.4 R20, [R201+0x19000] ;  /* 0x01900000c914783b */ /* 0x000e620000004200 */
[----:B------:R-:W-:-:S02]  /*11820*/  MOV R252, R171 ;  /* 0x000000ab00fc7202 */ /* 0x000fc40000000f00 */
[----:B------:R2:W-:Y:S03]  /*11830*/  MUFU.EX2 R196, R9 ;  /* 0x0000000900c47308 */ /* 0x0005e60000000800 */
[----:B------:R-:W-:Y:S01]  /*11840*/  HMMA.16816.F32 R184, R4, R24, R116 ;  /* 0x0000001804b8723c */ /* 0x000fe20000001874 */
[----:B----4-:R-:W-:Y:S01]  /*11850*/  MOV R10, R168 ;  /* 0x000000a8000a7202 */ /* 0x010fe20000000f00 */
[----:B------:R-:W-:Y:S01]  /*11860*/  FFMA.FTZ R3, R240, R3, R252 ;  /* 0x00000003f0037223 */ /* 0x000fe200000100fc */
[----:B------:R-:W-:-:S05]  /*11870*/  MOV R168, R198 ;  /* 0x000000c600a87202 */ /* 0x000fca0000000f00 */
[----:B------:R-:W-:Y:S01]  /*11880*/  HMMA.16816.F32 R104, R4, R26, R120 ;  /* 0x0000001a0468723c */ /* 0x000fe20000001878 */
[----:B------:R-:W-:Y:S01]  /*11890*/  LDSM.16.MT88.4 R24, [R203+0x19000] ;  /* 0x01900000cb18783b */ /* 0x000fe20000004200 */
[----:B--2---:R-:W-:-:S03]  /*118a0*/  FFMA.FTZ R9, R32, c[0x0][0x23c], -R0 ;  /* 0x00008f0020097a23 */ /* 0x004fc60000010800 */
[----:B------:R-:W-:Y:S03]  /*118b0*/  LDSM.16.MT88.4 R32, [R201+0x1d000] ;  /* 0x01d00000c920783b */ /* 0x000fe60000004200 */
[C---:B------:R-:W-:Y:S01]  /*118c0*/  HMMA.16816.F32 R124, R4.reuse, R12, R124 ;  /* 0x0000000c047c723c */ /* 0x040fe2000000187c */
[----:B------:R2:W4:Y:S07]  /*118d0*/  MUFU.EX2 R198, R9 ;  /* 0x0000000900c67308 */ /* 0x00052e0000000800 */
[----:B------:R-:W-:Y:S01]  /*118e0*/  HMMA.16816.F32 R40, R4, R14, R40 ;  /* 0x0000000e0428723c */ /* 0x000fe20000001828 */
[----:B------:R-:W1:Y:S06]  /*118f0*/  LDSM.16.MT88.4 R12, [R204+0x1b000] ;  /* 0x01b00000cc0c783b */ /* 0x000e6c0000004200 */
[----:B------:R-:W-:-:S02]  /*11900*/  F2FP.PACK_AB R4, R235, R236 ;  /* 0x000000eceb04723e */ /* 0x000fc400000000ff */
[----:B-----5:R-:W-:Y:S01]  /*11910*/  F2FP.PACK_AB R5, R195, R197 ;  /* 0x000000c5c305723e */ /* 0x020fe200000000ff */
[--C-:B--2---:R-:W-:Y:S01]  /*11920*/  FFMA.FTZ R9, R194, c[0x0][0x23c], -R2.reuse ;  /* 0x00008f00c2097a23 */ /* 0x104fe20000010802 */
[----:B------:R-:W-:Y:S02]  /*11930*/  F2FP.PACK_AB R6, R199, R234 ;  /* 0x000000eac706723e */ /* 0x000fe400000000ff */
[----:B----4-:R-:W-:Y:S01]  /*11940*/  F2FP.PACK_AB R7, R198, R196 ;  /* 0x000000c4c607723e */ /* 0x010fe200000000ff */
[----:B------:R2:W-:Y:S06]  /*11950*/  MUFU.EX2 R194, R9 ;  /* 0x0000000900c27308 */ /* 0x0005ec0000000800 */
[C---:B------:R-:W-:Y:S08]  /*11960*/  HMMA.16816.F32 R48, R4.reuse, R16, R48 ;  /* 0x000000100430723c */ /* 0x040ff00000001830 */
[----:B------:R-:W-:Y:S01]  /*11970*/  HMMA.16816.F32 R44, R4, R18, R44 ;  /* 0x00000012042c723c */ /* 0x000fe2000000182c */
[----:B------:R-:W4:Y:S01]  /*11980*/  LDSM.16.MT88.4 R16, [R202+0x1b000] ;  /* 0x01b00000ca10783b */ /* 0x000f220000004200 */
[----:B--2---:R-:W-:Y:S01]  /*11990*/  FFMA.FTZ R9, R10, c[0x0][0x23c], -R2 ;  /* 0x00008f000a097a23 */ /* 0x004fe20000010802 */
[----:B------:R-:W-:-:S03]  /*119a0*/  MOV R10, R193 ;  /* 0x000000c1000a7202 */ /* 0x000fc60000000f00 */
[----:B------:R2:W5:Y:S02]  /*119b0*/  MUFU.EX2 R193, R9 ;  /* 0x0000000900c17308 */ /* 0x0005640000000800 */
[C---:B---3--:R-:W-:Y:S08]  /*119c0*/  HMMA.16816.F32 R36, R4.reuse, R28, R36 ;  /* 0x0000001c0424723c */ /* 0x048ff00000001824 */
[C---:B------:R-:W-:Y:S01]  /*119d0*/  HMMA.16816.F32 R56, R4.reuse, R30, R56 ;  /* 0x0000001e0438723c */ /* 0x040fe20000001838 */
[----:B------:R-:W3:Y:S07]  /*119e0*/  LDSM.16.MT88.4 R28, [R203+0x1b000] ;  /* 0x01b00000cb1c783b */ /* 0x000eee0000004200 */
[C---:B-1----:R-:W-:Y:S08]  /*119f0*/  HMMA.16816.F32 R136, R4.reuse, R20, R136 ;  /* 0x000000140488723c */ /* 0x042ff00000001888 */
[C---:B------:R-:W-:Y:S01]  /*11a00*/  HMMA.16816.F32 R52, R4.reuse, R22, R52 ;  /* 0x000000160434723c */ /* 0x040fe20000001834 */
[----:B------:R-:W1:Y:S07]  /*11a10*/  LDSM.16.MT88.4 R20, [R201+0x1b000] ;  /* 0x01b00000c914783b */ /* 0x000e6e0000004200 */
[C---:B------:R-:W-:Y:S08]  /*11a20*/  HMMA.16816.F32 R84, R4.reuse, R12, R84 ;  /* 0x0000000c0454723c */ /* 0x040ff00000001854 */
[C---:B----4-:R-:W-:Y:S08]  /*11a30*/  HMMA.16816.F32 R76, R4.reuse, R16, R76 ;  /* 0x00000010044c723c */ /* 0x050ff0000000184c */
[C---:B------:R-:W-:Y:S01]  /*11a40*/  HMMA.16816.F32 R80, R4.reuse, R18, R80 ;  /* 0x000000120450723c */ /* 0x040fe20000001850 */
[----:B------:R-:W4:Y:S07]  /*11a50*/  LDSM.16.MT88.4 R16, [R202+0x1d000] ;  /* 0x01d00000ca10783b */ /* 0x000f2e0000004200 */
[C---:B------:R-:W-:Y:S01]  /*11a60*/  HMMA.16816.F32 R88, R4.reuse, R14, R88 ;  /* 0x0000000e0458723c */ /* 0x040fe20000001858 */
[----:B------:R-:W4:Y:S07]  /*11a70*/  LDSM.16.MT88.4 R12, [R204+0x1d000] ;  /* 0x01d00000cc0c783b */ /* 0x000f2e0000004200 */
[C---:B---3--:R-:W-:Y:S07]  /*11a80*/  HMMA.16816.F32 R96, R4.reuse, R30, R72 ;  /* 0x0000001e0460723c */ /* 0x048fee0000001848 */
[----:B------:R-:W-:Y:S01]  /*11a90*/  MOV R73, R169 ;  /* 0x000000a900497202 */ /* 0x000fe20000000f00 */
[----:B-1----:R-:W-:Y:S01]  /*11aa0*/  HMMA.16816.F32 R64, R4, R20, R64 ;  /* 0x000000140440723c */ /* 0x002fe20000001840 */
[----:B------:R-:W-:-:S02]  /*11ab0*/  MOV R75, R168 ;  /* 0x000000a8004b7202 */ /* 0x000fc40000000f00 */
[----:B------:R-:W-:Y:S01]  /*11ac0*/  MOV R74, R170 ;  /* 0x000000aa004a7202 */ /* 0x000fe20000000f00 */
[--C-:B--2---:R-:W-:Y:S02]  /*11ad0*/  FFMA.FTZ R9, R73, c[0x0][0x23c], -R2.reuse ;  /* 0x00008f0049097a23 */ /* 0x104fe40000010802 */
[----:B------:R-:W-:Y:S01]  /*11ae0*/  FFMA.FTZ R2, R135, c[0x0][0x23c], -R2 ;  /* 0x00008f0087027a23 */ /* 0x000fe20000010802 */
[----:B------:R-:W-:Y:S01]  /*11af0*/  MOV R73, R74 ;  /* 0x0000004a00497202 */ /* 0x000fe20000000f00 */
[----:B------:R-:W-:Y:S01]  /*11b00*/  HMMA.16816.F32 R68, R4, R22, R68 ;  /* 0x000000160444723c */ /* 0x000fe20000001844 */
[----:B------:R-:W1:Y:S01]  /*11b10*/  LDSM.16.MT88.4 R20, [R203+0x1d000] ;  /* 0x01d00000cb14783b */ /* 0x000e620000004200 */
[----:B------:R2:W-:Y:S01]  /*11b20*/  MUFU.EX2 R135, R2 ;  /* 0x0000000200877308 */ /* 0x0005e20000000800 */
[----:B------:R-:W-:Y:S02]  /*11b30*/  MOV R74, R75 ;  /* 0x0000004b004a7202 */ /* 0x000fe40000000f00 */
[----:B------:R-:W-:-:S03]  /*11b40*/  MOV R75, R192 ;  /* 0x000000c0004b7202 */ /* 0x000fc60000000f00 */
[C---:B------:R-:W-:Y:S02]  /*11b50*/  HMMA.16816.F32 R100, R4.reuse, R32, R128 ;  /* 0x000000200464723c */ /* 0x040fe40000001880 */
[----:B------:R-:W3:Y:S05]  /*11b60*/  MUFU.EX2 R192, R9 ;  /* 0x0000000900c07308 */ /* 0x000eea0000000800 */
[----:B-----5:R-:W-:Y:S01]  /*11b70*/  F2FP.PACK_AB R128, R193, R194 ;  /* 0x000000c2c180723e */ /* 0x020fe200000000ff */
[----:B----4-:R-:W-:Y:S01]  /*11b80*/  HMMA.16816.F32 R116, R4, R18, R156 ;  /* 0x000000120474723c */ /* 0x010fe2000000189c */
[----:B------:R-:W-:Y:S01]  /*11b90*/  LDSM.16.MT88.4 R156, [R204+0x19800] ;  /* 0x01980000cc9c783b */ /* 0x000fe20000004200 */
[----:B--2---:R-:W-:-:S04]  /*11ba0*/  FFMA.FTZ R2, R134, c[0x0][0x23c], -R0 ;  /* 0x00008f0086027a23 */ /* 0x004fc80000010800 */
[----:B------:R2:W-:Y:S02]  /*11bb0*/  MUFU.EX2 R134, R2 ;  /* 0x0000000200867308 */ /* 0x0005e40000000800 */
[----:B------:R-:W-:Y:S01]  /*11bc0*/  HMMA.16816.F32 R120, R4, R12, R152 ;  /* 0x0000000c0478723c */ /* 0x000fe20000001898 */
[----:B---3--:R-:W-:-:S07]  /*11bd0*/  F2FP.PACK_AB R130, R135, R192 ;  /* 0x000000c08782723e */ /* 0x008fce00000000ff */
[C---:B------:R-:W-:Y:S01]  /*11be0*/  HMMA.16816.F32 R168, R4.reuse, R14, R148 ;  /* 0x0000000e04a8723c */ /* 0x040fe20000001894 */
[----:B------:R-:W3:Y:S04]  /*11bf0*/  LDSM.16.MT88.4 R12, [R203+0x1f000] ;  /* 0x01f00000cb0c783b */ /* 0x000ee80000004200 */
[----:B------:R-:W-:Y:S01]  /*11c00*/  LDSM.16.MT88.4 R148, [R202+0x19800] ;  /* 0x01980000ca94783b */ /* 0x000fe20000004200 */
[--C-:B--2---:R-:W-:Y:S02]  /*11c10*/  FFMA.FTZ R2, R11, c[0x0][0x23c], -R0.reuse ;  /* 0x00008f000b027a23 */ /* 0x104fe40000010800 */
[C---:B------:R-:W-:Y:S02]  /*11c20*/  HMMA.16816.F32 R160, R4.reuse, R24, R160 ;  /* 0x0000001804a0723c */ /* 0x040fe400000018a0 */
[----:B------:R2:W4:Y:S06]  /*11c30*/  MUFU.EX2 R11, R2 ;  /* 0x00000002000b7308 */ /* 0x00052c0000000800 */
[C---:B-1----:R-:W-:Y:S08]  /*11c40*/  HMMA.16816.F32 R172, R4.reuse, R20, R172 ;  /* 0x0000001404ac723c */ /* 0x042ff000000018ac */
[----:B------:R-:W-:Y:S01]  /*11c50*/  HMMA.16816.F32 R20, R4, R22, R140 ;  /* 0x000000160414723c */ /* 0x000fe2000000188c */
[----:B------:R-:W1:Y:S01]  /*11c60*/  LDSM.16.MT88.4 R140, [R201+0x19800] ;  /* 0x01980000c98c783b */ /* 0x000e620000004200 */
[--C-:B--2---:R-:W-:Y:S01]  /*11c70*/  FFMA.FTZ R2, R10, c[0x0][0x23c], -R0.reuse ;  /* 0x00008f000a027a23 */ /* 0x104fe20000010800 */
[----:B----4-:R-:W-:Y:S01]  /*11c80*/  F2FP.PACK_AB R129, R11, R134 ;  /* 0x000000860b81723e */ /* 0x010fe200000000ff */
[----:B------:R-:W-:-:S02]  /*11c90*/  FFMA.FTZ R0, R73, c[0x0][0x23c], -R0 ;  /* 0x00008f0049007a23 */ /* 0x000fc40000010800 */
[----:B------:R-:W-:Y:S02]  /*11ca0*/  MUFU.EX2 R10, R2 ;  /* 0x00000002000a7308 */ /* 0x000fe40000000800 */
[C---:B------:R-:W-:Y:S01]  /*11cb0*/  HMMA.16816.F32 R60, R4.reuse, R26, R60 ;  /* 0x0000001a043c723c */ /* 0x040fe2000000183c */
[----:B------:R-:W-:Y:S05]  /*11cc0*/  LDSM.16.MT88.4 R24, [R201+0x1f000] ;  /* 0x01f00000c918783b */ /* 0x000fea0000004200 */
[----:B------:R-:W2:Y:S02]  /*11cd0*/  MUFU.EX2 R9, R0 ;  /* 0x0000000000097308 */ /* 0x000ea40000000800 */
[C---:B------:R-:W-:Y:S01]  /*11ce0*/  HMMA.16816.F32 R92, R4.reuse, R28, R92 ;  /* 0x0000001c045c723c */ /* 0x040fe2000000185c */
[----:B------:R-:W-:Y:S07]  /*11cf0*/  LDSM.16.MT88.4 R28, [R202+0x1f000] ;  /* 0x01f00000ca1c783b */ /* 0x000fee0000004200 */
[----:B---3--:R-:W-:Y:S01]  /*11d00*/  HMMA.16816.F32 R124, R4, R12, R124 ;  /* 0x0000000c047c723c */ /* 0x008fe2000000187c */
[----:B--2---:R-:W-:-:S07]  /*11d10*/  F2FP.PACK_AB R131, R9, R10 ;  /* 0x0000000a0983723e */ /* 0x004fce00000000ff */
[----:B------:R-:W-:Y:S01]  /*11d20*/  HMMA.16816.F32 R12, R4, R14, R40 ;  /* 0x0000000e040c723c */ /* 0x000fe20000001828 */
[----:B------:R-:W2:Y:S07]  /*11d30*/  LDSM.16.MT88.4 R40, [R201+0x1b800] ;  /* 0x01b80000c928783b */ /* 0x000eae0000004200 */
[C---:B------:R-:W-:Y:S08]  /*11d40*/  HMMA.16816.F32 R152, R128.reuse, R156, R36 ;  /* 0x0000009c8098723c */ /* 0x040ff00000001824 */
[----:B------:R-:W-:Y:S01]  /*11d50*/  HMMA.16816.F32 R156, R128, R158, R56 ;  /* 0x0000009e809c723c */ /* 0x000fe20000001838 */
[----:B------:R-:W3:Y:S07]  /*11d60*/  LDSM.16.MT88.4 R56, [R204+0x1b800] ;  /* 0x01b80000cc38783b */ /* 0x000eee0000004200 */
[C---:B------:R-:W-:Y:S08]  /*11d70*/  HMMA.16816.F32 R32, R4.reuse, R34, R144 ;  /* 0x000000220420723c */ /* 0x040ff00000001890 */
[----:B------:R-:W-:Y:S01]  /*11d80*/  HMMA.16816.F32 R108, R4, R16, R164 ;  /* 0x00000010046c723c */ /* 0x000fe200000018a4 */
[----:B------:R-:W4:Y:S04]  /*11d90*/  LDSM.16.MT88.4 R164, [R203+0x19800] ;  /* 0x01980000cba4783b */ /* 0x000f280000004200 */
[----:B------:R-:W-:Y:S03]  /*11da0*/  LDSM.16.MT88.4 R16, [R204+0x1f000] ;  /* 0x01f00000cc10783b */ /* 0x000fe60000004200 */
[C---:B-1----:R-:W-:Y:S08]  /*11db0*/  HMMA.16816.F32 R136, R128.reuse, R140, R136 ;  /* 0x0000008c8088723c */ /* 0x042ff00000001888 */
[C---:B------:R-:W-:Y:S01]  /*11dc0*/  HMMA.16816.F32 R144, R128.reuse, R148, R48 ;  /* 0x000000948090723c */ /* 0x040fe20000001830 */
[----:B------:R-:W1:Y:S07]  /*11dd0*/  LDSM.16.MT88.4 R48, [R202+0x1b800] ;  /* 0x01b80000ca30783b */ /* 0x000e6e0000004200 */
[C---:B------:R-:W-:Y:S08]  /*11de0*/  HMMA.16816.F32 R140, R128.reuse, R142, R52 ;  /* 0x0000008e808c723c */ /* 0x040ff00000001834 */
[C---:B--2---:R-:W-:Y:S01]  /*11df0*/  HMMA.16816.F32 R36, R128.reuse, R40, R64 ;  /* 0x000000288024723c */ /* 0x044fe20000001840 */
[----:B------:R-:W2:Y:S07]  /*11e00*/  LDSM.16.MT88.4 R64, [R203+0x1b800] ;  /* 0x01b80000cb40783b */ /* 0x000eae0000004200 */
[C---:B---3--:R-:W-:Y:S08]  /*11e10*/  HMMA.16816.F32 R52, R128.reuse, R56, R84 ;  /* 0x000000388034723c */ /* 0x048ff00000001854 */
[----:B------:R-:W-:Y:S01]  /*11e20*/  HMMA.16816.F32 R56, R128, R58, R88 ;  /* 0x0000003a8038723c */ /* 0x000fe20000001858 */
[----:B------:R-:W3:Y:S07]  /*11e30*/  LDSM.16.MT88.4 R88, [R204+0x1d800] ;  /* 0x01d80000cc58783b */ /* 0x000eee0000004200 */
[C---:B------:R-:W-:Y:S08]  /*11e40*/  HMMA.16816.F32 R176, R4.reuse, R24, R176 ;  /* 0x0000001804b0723c */ /* 0x040ff000000018b0 */
[C---:B------:R-:W-:Y:S08]  /*11e50*/  HMMA.16816.F32 R24, R4.reuse, R26, R180 ;  /* 0x0000001a0418723c */ /* 0x040ff000000018b4 */
[----:B------:R-:W-:Y:S07]  /*11e60*/  HMMA.16816.F32 R180, R4, R28, R188 ;  /* 0x0000001c04b4723c */ /* 0x000fee00000018bc */
[----:B------:R-:W-:Y:S01]  /*11e70*/  MOV R191, R74 ;  /* 0x0000004a00bf7202 */ /* 0x000fe20000000f00 */
[----:B------:R-:W-:Y:S01]  /*11e80*/  HMMA.16816.F32 R148, R128, R150, R44 ;  /* 0x000000968094723c */ /* 0x000fe2000000182c */
[----:B------:R-:W-:-:S02]  /*11e90*/  MOV R190, R75 ;  /* 0x0000004b00be7202 */ /* 0x000fc40000000f00 */
[----:B------:R-:W-:Y:S03]  /*11ea0*/  LDSM.16.MT88.4 R72, [R201+0x1d800] ;  /* 0x01d80000c948783b */ /* 0x000fe60000004200 */
[----:B------:R-:W-:Y:S02]  /*11eb0*/  FFMA.FTZ R0, R191, R8, R190 ;  /* 0x00000008bf007223 */ /* 0x000fe400000100be */
[----:B----4-:R-:W-:Y:S02]  /*11ec0*/  HMMA.16816.F32 R160, R128, R164, R160 ;  /* 0x000000a480a0723c */ /* 0x010fe400000018a0 */
        /* <DEDUP_REMOVED lines=15> */
[----:B------:R-:W1:Y:S01]  /*11fc0*/  LDSM.16.MT88.4 R80, [R202+0x1d800] ;  /* 0x01d80000ca50783b */ /* 0x000e620000004200 */
[----:B------:R-:W-:Y:S02]  /*11fd0*/  FADD.FTZ R2, R251, R2 ;  /* 0x00000002fb027221 */ /* 0x000fe40000010000 */
[----:B------:R-:W-:Y:S02]  /*11fe0*/  FADD.FTZ R0, R238, R0 ;  /* 0x00000000ee007221 */ /* 0x000fe40000010000 */
[----:B------:R-:W-:-:S02]  /*11ff0*/  FADD.FTZ R2, R236, R2 ;  /* 0x00000002ec027221 */ /* 0x000fc40000010000 */
[----:B------:R-:W-:Y:S01]  /*12000*/  HMMA.16816.F32 R184, R4, R16, R184 ;  /* 0x0000001004b8723c */ /* 0x000fe200000018b8 */
[----:B------:R-:W-:Y:S02]  /*12010*/  FADD.FTZ R0, R197, R0 ;  /* 0x00000000c5007221 */ /* 0x000fe40000010000 */
[----:B------:R-:W-:Y:S02]  /*12020*/  FADD.FTZ R2, R235, R2 ;  /* 0x00000002eb027221 */ /* 0x000fe40000010000 */
[----:B------:R-:W-:Y:S02]  /*12030*/  FADD.FTZ R0, R195, R0 ;  /* 0x00000000c3007221 */ /* 0x000fe40000010000 */
[----:B------:R-:W-:Y:S01]  /*12040*/  FADD.FTZ R2, R234, R2 ;  /* 0x00000002ea027221 */ /* 0x000fe20000010000 */
[----:B--2---:R-:W-:Y:S01]  /*12050*/  HMMA.16816.F32 R60, R128, R64, R92 ;  /* 0x00000040803c723c */ /* 0x004fe2000000185c */
[----:B------:R-:W-:Y:S02]  /*12060*/  FADD.FTZ R0, R196, R0 ;  /* 0x00000000c4007221 */ /* 0x000fe40000010000 */
[----:B------:R-:W-:-:S02]  /*12070*/  FADD.FTZ R2, R199, R2 ;  /* 0x00000002c7027221 */ /* 0x000fc40000010000 */
[----:B------:R-:W-:Y:S02]  /*12080*/  FADD.FTZ R0, R198, R0 ;  /* 0x00000000c6007221 */ /* 0x000fe40000010000 */
[----:B------:R-:W-:Y:S01]  /*12090*/  FADD.FTZ R2, R194, R2 ;  /* 0x00000002c2027221 */ /* 0x000fe20000010000 */
[C---:B------:R-:W-:Y:S01]  /*120a0*/  HMMA.16816.F32 R28, R4.reuse, R30, R112 ;  /* 0x0000001e041c723c */ /* 0x040fe20000001870 */
[----:B------:R-:W-:Y:S01]  /*120b0*/  LDSM.16.MT88.4 R112, [R202+0x1f800] ;  /* 0x01f80000ca70783b */ /* 0x000fe20000004200 */
[----:B------:R-:W-:Y:S02]  /*120c0*/  FADD.FTZ R0, R134, R0 ;  /* 0x0000000086007221 */ /* 0x000fe40000010000 */
[----:B------:R-:W-:Y:S02]  /*120d0*/  FADD.FTZ R2, R193, R2 ;  /* 0x00000002c1027221 */ /* 0x000fe40000010000 */
[----:B------:R-:W-:Y:S02]  /*120e0*/  FADD.FTZ R0, R11, R0 ;  /* 0x000000000b007221 */ /* 0x000fe40000010000 */
[----:B------:R-:W-:Y:S01]  /*120f0*/  HMMA.16816.F32 R16, R4, R18, R104 ;  /* 0x000000120410723c */ /* 0x000fe20000001868 */
[----:B------:R-:W-:Y:S01]  /*12100*/  LDSM.16.MT88.4 R104, [R201+0x1f800] ;  /* 0x01f80000c968783b */ /* 0x000fe20000004200 */
[----:B------:R-:W-:-:S02]  /*12110*/  FADD.FTZ R2, R192, R2 ;  /* 0x00000002c0027221 */ /* 0x000fc40000010000 */
[----:B------:R-:W-:Y:S01]  /*12120*/  FADD.FTZ R0, R10, R0 ;  /* 0x000000000a007221 */ /* 0x000fe20000010000 */
[----:B------:R-:W-:Y:S01]  /*12130*/  LDSM.16.MT88.4 R4, [R203+0x1f800] ;  /* 0x01f80000cb04783b */ /* 0x000fe20000004200 */
[----:B------:R-:W-:Y:S02]  /*12140*/  FADD.FTZ R2, R135, R2 ;  /* 0x0000000287027221 */ /* 0x000fe40000010000 */
[----:B------:R-:W-:Y:S01]  /*12150*/  HMMA.16816.F32 R64, R128, R66, R96 ;  /* 0x000000428040723c */ /* 0x000fe20000001860 */
[----:B------:R-:W2:Y:S01]  /*12160*/  LDSM.16.MT88.4 R96, [R203+0x1d800] ;  /* 0x01d80000cb60783b */ /* 0x000ea20000004200 */
[----:B------:R-:W-:-:S03]  /*12170*/  FADD.FTZ R0, R9, R0 ;  /* 0x0000000009007221 */ /* 0x000fc60000010000 */
[----:B------:R-:W-:Y:S03]  /*12180*/  STL [R1+0x24], R2 ;  /* 0x0000240201007387 */ /* 0x000fe60000100800 */
[C---:B---3--:R-:W-:Y:S01]  /*12190*/  HMMA.16816.F32 R84, R128.reuse, R88, R120 ;  /* 0x000000588054723c */ /* 0x048fe20000001878 */
[----:B------:R-:W3:Y:S04]  /*121a0*/  LDSM.16.MT88.4 R120, [R204+0x1f800] ;  /* 0x01f80000cc78783b */ /* 0x000ee80000004200 */
[----:B------:R4:W-:Y:S03]  /*121b0*/  STL [R1+0x30], R0 ;  /* 0x0000300001007387 */ /* 0x0009e60000100800 */
[C---:B------:R-:W-:Y:S08]  /*121c0*/  HMMA.16816.F32 R40, R128.reuse, R42, R68 ;  /* 0x0000002a8028723c */ /* 0x040ff00000001844 */
[C---:B-1----:R-:W-:Y:S08]  /*121d0*/  HMMA.16816.F32 R76, R128.reuse, R80, R108 ;  /* 0x00000050804c723c */ /* 0x042ff0000000186c */
[C---:B------:R-:W-:Y:S08]  /*121e0*/  HMMA.16816.F32 R68, R128.reuse, R72, R100 ;  /* 0x000000488044723c */ /* 0x040ff00000001864 */
[C---:B------:R-:W-:Y:S08]  /*121f0*/  HMMA.16816.F32 R80, R128.reuse, R82, R116 ;  /* 0x000000528050723c */ /* 0x040ff00000001874 */
[C---:B--2---:R-:W-:Y:S08]  /*12200*/  HMMA.16816.F32 R92, R128.reuse, R96, R172 ;  /* 0x00000060805c723c */ /* 0x044ff000000018ac */
        /* <DEDUP_REMOVED lines=11> */
.L_x_507:
[----:B--2-4-:R-:W-:-:S06]  /*122c0*/  UISETP.GT.AND UP0, UPT, UR31, UR10, UPT ;  /* 0x0000000a1f00728c */ /* 0x014fcc000bf04270 */
[----:B------:R-:W-:-:S13]  /*122d0*/  PLOP3.LUT P0, PT, PT, PT, UP0, 0x80, 0x0 ;  /* 0x000000000000781c */ /* 0x000fda0003f0f008 */
[----:B------:R-:W-:Y:S05]  /*122e0*/  @!P0 BRA `(.L_x_514) ;  /* 0x0000497000008947 */ /* 0x000fea0003800000 */
[----:B------:R-:W2:Y:S01]  /*122f0*/  LDL.64 R16, [R1+0x48] ;  /* 0x0000480001107983 */ /* 0x000ea20000100a00 */
[----:B------:R-:W-:Y:S01]  /*12300*/  USHF.R.S32.HI UR9, URZ, 0x1f, UR8 ;  /* 0x0000001f3f097899 */ /* 0x000fe20008011408 */
[----:B------:R-:W-:Y:S01]  /*12310*/  IMAD.U32 R4, RZ, RZ, UR8 ;  /* 0x00000008ff047e24 */ /* 0x000fe2000f8e00ff */
[----:B------:R-:W-:Y:S01]  /*12320*/  ULDC.64 UR4, c[0x0][0x1b0] ;  /* 0x00006c0000047ab9 */ /* 0x000fe20000000a00 */
[----:B------:R-:W1:Y:S01]  /*12330*/  S2R R8, SR_TID.X ;  /* 0x0000000000087919 */ /* 0x000e620000002100 */
[----:B------:R-:W-:Y:S01]  /*12340*/  UIMAD UR4, UR9, UR4, URZ ;  /* 0x00000004090472a4 */ /* 0x000fe2000f8e023f */
[----:B------:R-:W-:Y:S02]  /*12350*/  IMAD.U32 R0, RZ, RZ, UR8 ;  /* 0x00000008ff007e24 */ /* 0x000fe4000f8e00ff */
[----:B------:R-:W-:Y:S01]  /*12360*/  IMAD.MOV.U32 R134, RZ, RZ, R132 ;  /* 0x000000ffff867224 */ /* 0x000fe200078e0084 */
[----:B------:R-:W-:-:S03]  /*12370*/  UIMAD UR17, UR8, UR5, UR4 ;  /* 0x00000005081172a4 */ /* 0x000fc6000f8e0204 */
[----:B------:R-:W-:Y:S02]  /*12380*/  ULDC.64 UR4, c[0x0][0x1b8] ;  /* 0x00006e0000047ab9 */ /* 0x000fe40000000a00 */
[----:B------:R-:W-:Y:S01]  /*12390*/  UIMAD UR4, UR9, UR4, URZ ;  /* 0x00000004090472a4 */ /* 0x000fe2000f8e023f */
[----:B------:R-:W-:Y:S01]  /*123a0*/  IMAD.U32 R6, RZ, RZ, UR17 ;  /* 0x00000011ff067e24 */ /* 0x000fe2000f8e00ff */
[----:B------:R-:W-:Y:S02]  /*123b0*/  UIADD3 UR9, UR31, -0x1, URZ ;  /* 0xffffffff1f097890 */ /* 0x000fe4000fffe03f */
[----:B------:R-:W-:Y:S01]  /*123c0*/  UIMAD UR4, UR8, UR5, UR4 ;  /* 0x00000005080472a4 */ /* 0x000fe2000f8e0204 */
[----:B-1----:R-:W-:Y:S02]  /*123d0*/  SHF.R.S32.HI R7, RZ, 0x1f, R8 ;  /* 0x0000001fff077819 */ /* 0x002fe40000011408 */
[--C-:B--2---:R-:W-:Y:S01]  /*123e0*/  SHF.R.S32.HI R3, RZ, 0x1f, R16.reuse ;  /* 0x0000001fff037819 */ /* 0x104fe20000011410 */
[----:B------:R-:W-:-:S04]  /*123f0*/  IMAD.MOV.U32 R2, RZ, RZ, R16 ;  /* 0x000000ffff027224 */ /* 0x000fc800078e0010 */
[----:B------:R-:W-:-:S04]  /*12400*/  IMAD.WIDE.U32 R4, R4, c[0x0][0x1b0], R2 ;  /* 0x00006c0004047a25 */ /* 0x000fc800078e0002 */
[----:B------:R-:W-:Y:S01]  /*12410*/  IMAD.WIDE.U32 R2, R0, c[0x0][0x1b8], R2 ;  /* 0x00006e0000027a25 */ /* 0x000fe200078e0002 */
[----:B------:R-:W-:Y:S01]  /*12420*/  IADD3 R4, P1, R4, UR12, RZ ;  /* 0x0000000c04047c10 */ /* 0x000fe2000ff3e0ff */
[----:B------:R-:W-:Y:S01]  /*12430*/  UMOV UR12, URZ ;  /* 0x0000003f000c7c82 */ /* 0x000fe20008000000 */
[----:B------:R-:W-:Y:S01]  /*12440*/  LEA.HI R0, R7, R8, RZ, 0x3 ;  /* 0x0000000807007211 */ /* 0x000fe200078f18ff */
[----:B------:R-:W-:Y:S01]  /*12450*/  IMAD.U32 R7, RZ, RZ, UR4 ;  /* 0x00000004ff077e24 */ /* 0x000fe2000f8e00ff */
[----:B------:R-:W-:Y:S01]  /*12460*/  IADD3.X R5, R6, UR11, R5, P1, !PT ;  /* 0x0000000b06057c10 */ /* 0x000fe20008ffe405 */
[----:B------:R-:W-:Y:S01]  /*12470*/  UIADD3 UR11, UR31, -0x2, URZ ;  /* 0xfffffffe1f0b7890 */ /* 0x000fe2000fffe03f */
[----:B------:R-:W-:Y:S02]  /*12480*/  LEA R6, P1, R4, c[0x0][0x168], 0x1 ;  /* 0x00005a0004067a11 */ /* 0x000fe400078208ff */
[----:B------:R-:W-:Y:S02]  /*12490*/  IADD3 R2, P0, R2, UR14, RZ ;  /* 0x0000000e02027c10 */ /* 0x000fe4000ff1e0ff */
[----:B------:R-:W-:Y:S01]  /*124a0*/  LEA.HI.X R4, R4, c[0x0][0x16c], R5, 0x1, P1 ;  /* 0x00005b0004047a11 */ /* 0x000fe200008f0c05 */
[----:B------:R1:W-:Y:S01]  /*124b0*/  STL [R1+0x20], R6 ;  /* 0x0000200601007387 */ /* 0x0003e20000100800 */
[----:B------:R-:W-:-:S02]  /*124c0*/  SHF.R.S32.HI R0, RZ, 0x3, R0 ;  /* 0x00000003ff007819 */ /* 0x000fc40000011400 */
[----:B------:R-:W-:Y:S01]  /*124d0*/  IADD3.X R3, R7, UR13, R3, P0, !PT ;  /* 0x0000000d07037c10 */ /* 0x000fe200087fe403 */
[----:B------:R2:W-:Y:S01]  /*124e0*/  STL [R1+0x1c], R4 ;  /* 0x00001c0401007387 */ /* 0x0005e20000100800 */
[----:B-1----:R-:W-:Y:S02]  /*124f0*/  LEA R6, P0, R2, c[0x0][0x170], 0x1 ;  /* 0x00005c0002067a11 */ /* 0x002fe400078008ff */
[----:B--2---:R-:W-:-:S03]  /*12500*/  IADD3 R4, P1, R0, 0x20, RZ ;  /* 0x0000002000047810 */ /* 0x004fc60007f3e0ff */
[----:B------:R-:W-:Y:S01]  /*12510*/  STL [R1+0x18], R6 ;  /* 0x0000180601007387 */ /* 0x000fe20000100800 */
[----:B------:R-:W-:Y:S02]  /*12520*/  SHF.R.S32.HI R0, RZ, 0x1f, R0 ;  /* 0x0000001fff007819 */ /* 0x000fe40000011400 */
[----:B------:R-:W-:Y:S01]  /*12530*/  LEA.HI.X R2, R2, c[0x0][0x174], R3, 0x1, P0 ;  /* 0x00005d0002027a11 */ /* 0x000fe200000f0c03 */
[----:B------:R-:W-:Y:S02]  /*12540*/  IMAD.MOV.U32 R3, RZ, RZ, R133 ;  /* 0x000000ffff037224 */ /* 0x000fe400078e0085 */
[----:B------:R-:W-:Y:S02]  /*12550*/  IMAD.X R5, RZ, RZ, R0, P1 ;  /* 0x000000ffff057224 */ /* 0x000fe400008e0600 */
[----:B------:R-:W-:Y:S04]  /*12560*/  STL [R1], R2 ;  /* 0x0000000201007387 */ /* 0x000fe80000100800 */
[----:B------:R1:W-:Y:S04]  /*12570*/  STL.64 [R1+0x8], R4 ;  /* 0x0000080401007387 */ /* 0x0003e80000100a00 */
[----:B------:R-:W2:Y:S04]  /*12580*/  LDL R15, [R1+0x64] ;  /* 0x00006400010f7983 */ /* 0x000ea80000100800 */
[----:B------:R-:W3:Y:S04]  /*12590*/  LDL R14, [R1+0x60] ;  /* 0x00006000010e7983 */ /* 0x000ee80000100800 */
[----:B------:R-:W4:Y:S04]  /*125a0*/  LDL R9, [R1+0x68] ;  /* 0x0000680001097983 */ /* 0x000f280000100800 */
[----:B------:R-:W1:Y:S04]  /*125b0*/  LDL.LU.64 R12, [R1+0x70] ;  /* 0x00007000010c7983 */ /* 0x000e680000300a00 */
[----:B------:R-:W4:Y:S01]  /*125c0*/  LDL.LU.64 R10, [R1+0x78] ;  /* 0x00007800010a7983 */ /* 0x000f220000300a00 */
[----:B------:R-:W-:-:S02]  /*125d0*/  ISETP.GE.AND P5, PT, R16, c[0x0][0x220], PT ;  /* 0x0000880010007a0c */ /* 0x000fc40003fa6270 */
[----:B--2---:R-:W-:Y:S02]  /*125e0*/  ISETP.GE.AND P4, PT, R15, c[0x0][0x220], PT ;  /* 0x000088000f007a0c */ /* 0x004fe40003f86270 */
[----:B---3--:R-:W-:Y:S02]  /*125f0*/  ISETP.GE.AND P3, PT, R14, c[0x0][0x220], PT ;  /* 0x000088000e007a0c */ /* 0x008fe40003f66270 */
[----:B----4-:R-:W-:Y:S01]  /*12600*/  ISETP.GE.AND P2, PT, R9, c[0x0][0x220], PT ;  /* 0x0000880009007a0c */ /* 0x010fe20003f46270 */
[----:B-1----:R-:W-:Y:S02]  /*12610*/  IMAD.MOV.U32 R5, RZ, RZ, R13 ;  /* 0x000000ffff057224 */ /* 0x002fe400078e000d */
[----:B------:R-:W-:-:S05]  /*12620*/  IMAD.MOV.U32 R4, RZ, RZ, R10 ;  /* 0x000000ffff047224 */ /* 0x000fca00078e000a */
[----:B------:R1:W-:Y:S01]  /*12630*/  STL.64 [R1+0x28], R4 ;  /* 0x0000280401007387 */ /* 0x0003e20000100a00 */
[----:B------:R-:W-:Y:S05]  /*12640*/  BRA `(.L_x_515) ;  /* 0x000003e000007947 */ /* 0x000fea0003800000 */
.L_x_517:
        /* <DEDUP_REMOVED lines=62> */
.L_x_515:
[----:B------:R-:W2:Y:S01]  /*12a30*/  LDL.64 R236, [R1+0x10] ;  /* 0x0000100001ec7983 */ /* 0x000ea20000100a00 */
[----:B------:R-:W-:Y:S01]  /*12a40*/  UIADD3 UR4, UR9, -UR12, URZ ;  /* 0x8000000c09047290 */ /* 0x000fe2000fffe03f */
[----:B------:R-:W-:Y:S04]  /*12a50*/  DEPBAR.LE SB0, 0x0 ;  /* 0x000080000000791a */ /* 0x000fe80000000000 */
[----:B-1----:R-:W3:Y:S01]  /*12a60*/  LDL.64 R4, [R1+0x28] ;  /* 0x0000280001047983 */ /* 0x002ee20000100a00 */
[----:B------:R-:W-:Y:S01]  /*12a70*/  IMAD.U32 R0, RZ, RZ, UR4 ;  /* 0x00000004ff007e24 */ /* 0x000fe2000f8e00ff */
[----:B------:R-:W-:Y:S01]  /*12a80*/  UIADD3 UR8, UR31, -0x1, URZ ;  /* 0xffffffff1f087890 */ /* 0x000fe2000fffe03f */
[----:B------:R-:W-:Y:S01]  /*12a90*/  IMAD.U32 R2, RZ, RZ, UR22 ;  /* 0x00000016ff027e24 */ /* 0x000fe2000f8e00ff */
[----:B------:R-:W4:Y:S02]  /*12aa0*/  LDL.64 R234, [R1+0x8] ;  /* 0x0000080001ea7983 */ /* 0x000f240000100a00 */
[----:B------:R-:W-:Y:S02]  /*12ab0*/  USHF.R.S32.HI UR5, URZ, 0x1f, UR8 ;  /* 0x0000001f3f057899 */ /* 0x000fe40008011408 */
[----:B------:R-:W4:Y:S01]  /*12ac0*/  LDL R17, [R1+0x18] ;  /* 0x0000180001117983 */ /* 0x000f220000100800 */
[----:B------:R-:W-:Y:S02]  /*12ad0*/  UIMAD UR4, UR7, UR8, URZ ;  /* 0x00000008070472a4 */ /* 0x000fe4000f8e023f */
[----:B------:R-:W-:Y:S01]  /*12ae0*/  UISETP.GT.AND UP0, UPT, UR8, UR10, UPT ;  /* 0x0000000a0800728c */ /* 0x000fe2000bf04270 */
[----:B------:R-:W4:Y:S01]  /*12af0*/  LDL R16, [R1] ;  /* 0x0000000001107983 */ /* 0x000f220000100800 */
[----:B------:R-:W-:Y:S03]  /*12b00*/  UIMAD UR4, UR5, UR22, UR4 ;  /* 0x00000016050472a4 */ /* 0x000fe6000f8e0204 */
[----:B------:R-:W-:Y:S06]  /*12b10*/  BAR.SYNC.DEFER_BLOCKING 0x0 ;  /* 0x0000000000007b1d */ /* 0x000fec0000010000 */
[----:B------:R-:W-:Y:S04]  /*12b20*/  @P5 STS.128 [R227+0x18000], RZ ;  /* 0x018000ffe3005388 */ /* 0x000fe80000000c00 */
[----:B------:R-:W4:Y:S01]  /*12b30*/  LDL R135, [R1+0x20] ;  /* 0x0000200001877983 */ /* 0x000f220000100800 */
[C---:B--2---:R-:W-:Y:S04]  /*12b40*/  LEA R6, P0, R0.reuse, R236, 0x6 ;  /* 0x000000ec00067211 */ /* 0x044fe800078030ff */
[----:B------:R-:W-:Y:S01]  /*12b50*/  LEA.HI.X.SX32 R7, R0, R237, 0x6, P0 ;  /* 0x000000ed00077211 */ /* 0x000fe200000f36ff */
[----:B------:R-:W-:Y:S04]  /*12b60*/  IMAD.WIDE.U32 R14, R6, c[0x0][0x1a0], RZ ;  /* 0x00006800060e7a25 */ /* 0x000fe800078e00ff */
[----:B---3--:R-:W-:Y:S01]  /*12b70*/  IMAD.WIDE.U32 R8, R2, UR8, R4 ;  /* 0x0000000802087c25 */ /* 0x008fe2000f8e0004 */
[----:B----4-:R-:W-:Y:S03]  /*12b80*/  LEA R4, P1, R0, R234, 0x6 ;  /* 0x000000ea00047211 */ /* 0x010fe600078230ff */
[----:B------:R-:W-:Y:S01]  /*12b90*/  IMAD R7, R7, c[0x0][0x1a0], RZ ;  /* 0x0000680007077a24 */ /* 0x000fe200078e02ff */
[----:B------:R-:W-:Y:S01]  /*12ba0*/  @!P5 LEA R10, P0, R8, c[0x0][0x170], 0x1 ;  /* 0x00005c00080ada11 */ /* 0x000fe200078008ff */
[----:B------:R-:W-:Y:S01]  /*12bb0*/  IMAD.WIDE.U32 R12, R4, c[0x0][0x1a0], RZ ;  /* 0x00006800040c7a25 */ /* 0x000fe200078e00ff */
[----:B------:R-:W-:Y:S02]  /*12bc0*/  LEA.HI.X.SX32 R5, R0, R235, 0x6, P1 ;  /* 0x000000eb00057211 */ /* 0x000fe400008f36ff */
[----:B------:R-:W-:Y:S01]  /*12bd0*/  IADD3 R0, R9, UR4, RZ ;  /* 0x0000000409007c10 */ /* 0x000fe2000fffe0ff */
[----:B------:R-:W-:Y:S01]  /*12be0*/  IMAD R7, R6, c[0x0][0x1a4], R7 ;  /* 0x0000690006077a24 */ /* 0x000fe200078e0207 */
[-C--:B------:R-:W-:Y:S01]  /*12bf0*/  LEA R6, P6, R14, R17.reuse, 0x1 ;  /* 0x000000110e067211 */ /* 0x080fe200078c08ff */
        /* <DEDUP_REMOVED lines=10> */
[-C--:B------:R-:W-:Y:S01]  /*12ca0*/  LEA.HI.X R7, R14, R16.reuse, R7, 0x1, P6 ;  /* 0x000000100e077211 */ /* 0x080fe200030f0c07 */
        /* <DEDUP_REMOVED lines=50> */
[----:B------:R-:W3:Y:S04]  /*12fd0*/  LDSM.16.M88.4 R24, [R200+0x11000] ;  /* 0x01100000c818783b */ /* 0x000ee80000000200 */
[----:B------:R-:W4:Y:S04]  /*12fe0*/  LDL R2, [R1+0x1c] ;  /* 0x00001c0001027983 */ /* 0x000f280000100800 */
[----:B------:R-:W1:Y:S04]  /*12ff0*/  LDSM.16.M88.4 R168, [R200+0x11800] ;  /* 0x01180000c8a8783b */ /* 0x000e680000000200 */
[----:B------:R-:W0:Y:S04]  /*13000*/  LDGDEPBAR ;  /* 0x00000000000079af */ /* 0x000e280000000000 */
[----:B------:R-:W-:Y:S04]  /*13010*/  LDSM.16.M88.4 R172, [R208] ;  /* 0x00000000d0ac783b */ /* 0x000fe80000000200 */
[----:B------:R-:W3:Y:S04]  /*13020*/  LDSM.16.M88.4 R176, [R211] ;  /* 0x00000000d3b0783b */ /* 0x000ee80000000200 */
[----:B------:R-:W3:Y:S04]  /*13030*/  LDSM.16.M88.4 R180, [R226] ;  /* 0x00000000e2b4783b */ /* 0x000ee80000000200 */
[----:B------:R-:W3:Y:S01]  /*13040*/  LDSM.16.M88.4 R184, [R225] ;  /* 0x00000000e1b8783b */ /* 0x000ee20000000200 */
[C---:B--2---:R-:W-:Y:S03]  /*13050*/  HMMA.16816.F32 R4, R32.reuse, R8, RZ ;  /* 0x000000082004723c */ /* 0x044fe600000018ff */
[----:B------:R-:W2:Y:S04]  /*13060*/  LDSM.16.M88.4 R188, [R224] ;  /* 0x00000000e0bc783b */ /* 0x000ea80000000200 */
[----:B------:R-:W-:Y:S01]  /*13070*/  LDSM.16.M88.4 R192, [R210] ;  /* 0x00000000d2c0783b */ /* 0x000fe20000000200 */
[C---:B------:R-:W-:Y:S03]  /*13080*/  HMMA.16816.F32 R8, R32.reuse, R10, RZ ;  /* 0x0000000a2008723c */ /* 0x040fe600000018ff */
[----:B------:R-:W2:Y:S05]  /*13090*/  LDSM.16.M88.4 R196, [R206+0x10000] ;  /* 0x01000000cec4783b */ /* 0x000eaa0000000200 */
[C---:B-1----:R-:W-:Y:S08]  /*130a0*/  HMMA.16816.F32 R12, R32.reuse, R16, RZ ;  /* 0x00000010200c723c */ /* 0x042ff000000018ff */
[C---:B------:R-:W-:Y:S08]  /*130b0*/  HMMA.16816.F32 R16, R32.reuse, R18, RZ ;  /* 0x000000122010723c */ /* 0x040ff000000018ff */
[C---:B---3--:R-:W-:Y:S08]  /*130c0*/  HMMA.16816.F32 R20, R32.reuse, R24, RZ ;  /* 0x000000182014723c */ /* 0x048ff000000018ff */
[C---:B------:R-:W-:Y:S08]  /*130d0*/  HMMA.16816.F32 R24, R32.reuse, R26, RZ ;  /* 0x0000001a2018723c */ /* 0x040ff000000018ff */
[C---:B------:R-:W-:Y:S08]  /*130e0*/  HMMA.16816.F32 R28, R32.reuse, R168, RZ ;  /* 0x000000a8201c723c */ /* 0x040ff000000018ff */
[----:B------:R-:W-:Y:S01]  /*130f0*/  HMMA.16816.F32 R32, R32, R170, RZ ;  /* 0x000000aa2020723c */ /* 0x000fe200000018ff */
[----:B------:R-:W1:Y:S07]  /*13100*/  LDSM.16.M88.4 R168, [R206+0x10800] ;  /* 0x01080000cea8783b */ /* 0x000e6e0000000200 */
[C---:B------:R-:W-:Y:S08]  /*13110*/  HMMA.16816.F32 R4, R172.reuse, R176, R4 ;  /* 0x000000b0ac04723c */ /* 0x040ff00000001804 */
[C---:B------:R-:W-:Y:S01]  /*13120*/  HMMA.16816.F32 R8, R172.reuse, R178, R8 ;  /* 0x000000b2ac08723c */ /* 0x040fe20000001808 */
[----:B------:R-:W3:Y:S07]  /*13130*/  LDSM.16.M88.4 R176, [R206+0x11000] ;  /* 0x01100000ceb0783b */ /* 0x000eee0000000200 */
[C---:B------:R-:W-:Y:S08]  /*13140*/  HMMA.16816.F32 R12, R172.reuse, R180, R12 ;  /* 0x000000b4ac0c723c */ /* 0x040ff0000000180c */
[C---:B------:R-:W-:Y:S01]  /*13150*/  HMMA.16816.F32 R16, R172.reuse, R182, R16 ;  /* 0x000000b6ac10723c */ /* 0x040fe20000001810 */
[----:B------:R-:W1:Y:S07]  /*13160*/  LDSM.16.M88.4 R180, [R206+0x11800] ;  /* 0x01180000ceb4783b */ /* 0x000e6e0000000200 */
[C---:B------:R-:W-:Y:S08]  /*13170*/  HMMA.16816.F32 R20, R172.reuse, R184, R20 ;  /* 0x000000b8ac14723c */ /* 0x040ff00000001814 */
[C---:B------:R-:W-:Y:S01]  /*13180*/  HMMA.16816.F32 R24, R172.reuse, R186, R24 ;  /* 0x000000baac18723c */ /* 0x040fe20000001818 */
[----:B------:R-:W-:Y:S07]  /*13190*/  LDSM.16.M88.4 R184, [R205] ;  /* 0x00000000cdb8783b */ /* 0x000fee0000000200 */
[C---:B--2---:R-:W-:Y:S08]  /*131a0*/  HMMA.16816.F32 R28, R172.reuse, R188, R28 ;  /* 0x000000bcac1c723c */ /* 0x044ff0000000181c */
[----:B------:R-:W-:Y:S01]  /*131b0*/  HMMA.16816.F32 R32, R172, R190, R32 ;  /* 0x000000beac20723c */ /* 0x000fe20000001820 */
[----:B------:R-:W2:Y:S04]  /*131c0*/  LDSM.16.M88.4 R172, [R209] ;  /* 0x00000000d1ac783b */ /* 0x000ea80000000200 */
[----:B------:R-:W2:Y:S03]  /*131d0*/  LDSM.16.M88.4 R188, [R205+0x800] ;  /* 0x00080000cdbc783b */ /* 0x000ea60000000200 */
[C---:B------:R-:W-:Y:S08]  /*131e0*/  HMMA.16816.F32 R4, R192.reuse, R196, R4 ;  /* 0x000000c4c004723c */ /* 0x040ff00000001804 */
        /* <DEDUP_REMOVED lines=8> */
[C---:B------:R-:W-:Y:S08]  /*13270*/  HMMA.16816.F32 R28, R192.reuse, R180, R28 ;  /* 0x000000b4c01c723c */ /* 0x040ff0000000181c */
[----:B------:R-:W-:Y:S01]  /*13280*/  HMMA.16816.F32 R32, R192, R182, R32 ;  /* 0x000000b6c020723c */ /* 0x000fe20000001820 */
[----:B------:R-:W3:Y:S04]  /*13290*/  LDSM.16.M88.4 R180, [R200+0x12000] ;  /* 0x01200000c8b4783b */ /* 0x000ee80000000200 */
[----:B------:R-:W1:Y:S03]  /*132a0*/  LDSM.16.M88.4 R192, [R200+0x12800] ;  /* 0x01280000c8c0783b */ /* 0x000e660000000200 */
[C---:B--2---:R-:W-:Y:S08]  /*132b0*/  HMMA.16816.F32 R4, R172.reuse, R184, R4 ;  /* 0x000000b8ac04723c */ /* 0x044ff00000001804 */
[C---:B------:R-:W-:Y:S01]  /*132c0*/  HMMA.16816.F32 R8, R172.reuse, R186, R8 ;  /* 0x000000baac08723c */ /* 0x040fe20000001808 */
[----:B------:R-:W2:Y:S07]  /*132d0*/  LDSM.16.M88.4 R184, [R200+0x13000] ;  /* 0x01300000c8b8783b */ /* 0x000eae0000000200 */
        /* <DEDUP_REMOVED lines=9> */
[----:B------:R-:W1:Y:S03]  /*13370*/  LDSM.16.M88.4 R172, [R208+0x4000] ;  /* 0x00400000d0ac783b */ /* 0x000e660000000200 */
[C---:B---3--:R-:W-:Y:S08]  /*13380*/  HMMA.16816.F32 R4, R176.reuse, R180, R4 ;  /* 0x000000b4b004723c */ /* 0x048ff00000001804 */
[C---:B------:R-:W-:Y:S01]  /*13390*/  HMMA.16816.F32 R8, R176.reuse, R182, R8 ;  /* 0x000000b6b008723c */ /* 0x040fe20000001808 */
[----:B------:R-:W3:Y:S07]  /*133a0*/  LDSM.16.M88.4 R180, [R221] ;  /* 0x00000000ddb4783b */ /* 0x000eee0000000200 */
[C---:B------:R-:W-:Y:S08]  /*133b0*/  HMMA.16816.F32 R12, R176.reuse, R192, R12 ;  /* 0x000000c0b00c723c */ /* 0x040ff0000000180c */
[C---:B------:R-:W-:Y:S01]  /*133c0*/  HMMA.16816.F32 R16, R176.reuse, R194, R16 ;  /* 0x000000c2b010723c */ /* 0x040fe20000001810 */
[----:B------:R-:W3:Y:S07]  /*133d0*/  LDSM.16.M88.4 R192, [R220] ;  /* 0x00000000dcc0783b */ /* 0x000eee0000000200 */
[C---:B--2---:R-:W-:Y:S08]  /*133e0*/  HMMA.16816.F32 R20, R176.reuse, R184, R20 ;  /* 0x000000b8b014723c */ /* 0x044ff00000001814 */
[C---:B------:R-:W-:Y:S01]  /*133f0*/  HMMA.16816.F32 R24, R176.reuse, R186, R24 ;  /* 0x000000bab018723c */ /* 0x040fe20000001818 */
[----:B------:R-:W-:Y:S07]  /*13400*/  LDSM.16.M88.4 R184, [R206+0x12800] ;  /* 0x01280000ceb8783b */ /* 0x000fee0000000200 */
[C---:B-1----:R-:W-:Y:S08]  /*13410*/  HMMA.16816.F32 R28, R176.reuse, R168, R28 ;  /* 0x000000a8b01c723c */ /* 0x042ff0000000181c */
[----:B------:R-:W-:Y:S01]  /*13420*/  HMMA.16816.F32 R32, R176, R170, R32 ;  /* 0x000000aab020723c */ /* 0x000fe20000001820 */
[----:B------:R-:W-:Y:S04]  /*13430*/  LDSM.16.M88.4 R168, [R210+0x4000] ;  /* 0x00400000d2a8783b */ /* 0x000fe80000000200 */
[----:B------:R-:W1:Y:S03]  /*13440*/  LDSM.16.M88.4 R176, [R206+0x12000] ;  /* 0x01200000ceb0783b */ /* 0x000e660000000200 */
[C---:B------:R-:W-:Y:S08]  /*13450*/  HMMA.16816.F32 R4, R172.reuse, R188, R4 ;  /* 0x000000bcac04723c */ /* 0x040ff00000001804 */
[C---:B------:R-:W-:Y:S01]  /*13460*/  HMMA.16816.F32 R8, R172.reuse, R190, R8 ;  /* 0x000000beac08723c */ /* 0x040fe20000001808 */
[----:B------:R-:W2:Y:S07]  /*13470*/  LDSM.16.M88.4 R188, [R206+0x13000] ;  /* 0x01300000cebc783b */ /* 0x000eae0000000200 */
[C---:B------:R-:W-:Y:S08]  /*13480*/  HMMA.16816.F32 R12, R172.reuse, R196, R12 ;  /* 0x000000c4ac0c723c */ /* 0x040ff0000000180c */
[C---:B------:R-:W-:Y:S01]  /*13490*/  HMMA.16816.F32 R16, R172.reuse, R198, R16 ;  /* 0x000000c6ac10723c */ /* 0x040fe20000001810 */
[----:B------:R-:W2:Y:S07]  /*134a0*/  LDSM.16.M88.4 R196, [R206+0x13800] ;  /* 0x01380000cec4783b */ /* 0x000eae0000000200 */
        /* <DEDUP_REMOVED lines=10> */
[C---:B------:R-:W-:Y:S08]  /*13550*/  HMMA.16816.F32 R12, R168.reuse, R184, R12 ;  /* 0x000000b8a80c723c */ /* 0x040ff0000000180c */
        /* <DEDUP_REMOVED lines=8> */
[----:B------:R-:W2:Y:S03]  /*135e0*/  LDSM.16.M88.4 R196, [R200+0x14800] ;  /* 0x01480000c8c4783b */ /* 0x000ea60000000200 */
[C---:B---3--:R-:W-:Y:S08]  /*135f0*/  HMMA.16816.F32 R4, R172.reuse, R180, R4 ;  /* 0x000000b4ac04723c */ /* 0x048ff00000001804 */
[C---:B------:R-:W-:Y:S01]  /*13600*/  HMMA.16816.F32 R8, R172.reuse, R182, R8 ;  /* 0x000000b6ac08723c */ /* 0x040fe20000001808 */
[----:B------:R-:W3:Y:S07]  /*13610*/  LDSM.16.M88.4 R180, [R200+0x15000] ;  /* 0x01500000c8b4783b */ /* 0x000eee0000000200 */
[C---:B------:R-:W-:Y:S08]  /*13620*/  HMMA.16816.F32 R12, R172.reuse, R192, R12 ;  /* 0x000000c0ac0c723c */ /* 0x040ff0000000180c */
[C---:B------:R-:W-:Y:S01]  /*13630*/  HMMA.16816.F32 R16, R172.reuse, R194, R16 ;  /* 0x000000c2ac10723c */ /* 0x040fe20000001810 */
[----:B------:R-:W3:Y:S07]  /*13640*/  LDSM.16.M88.4 R192, [R200+0x15800] ;  /* 0x01580000c8c0783b */ /* 0x000eee0000000200 */
[C---:B-1----:R-:W-:Y:S08]  /*13650*/  HMMA.16816.F32 R20, R172.reuse, R176, R20 ;  /* 0x000000b0ac14723c */ /* 0x042ff00000001814 */
[C---:B------:R-:W-:Y:S01]  /*13660*/  HMMA.16816.F32 R24, R172.reuse, R178, R24 ;  /* 0x000000b2ac18723c */ /* 0x040fe20000001818 */
[----:B------:R-:W-:Y:S07]  /*13670*/  LDSM.16.M88.4 R176, [R218] ;  /* 0x00000000dab0783b */ /* 0x000fee0000000200 */
[C---:B--2---:R-:W-:Y:S08]  /*13680*/  HMMA.16816.F32 R28, R172.reuse, R168, R28 ;  /* 0x000000a8ac1c723c */ /* 0x044ff0000000181c */
[----:B------:R-:W-:Y:S01]  /*13690*/  HMMA.16816.F32 R32, R172, R170, R32 ;  /* 0x000000aaac20723c */ /* 0x000fe20000001820 */
[----:B------:R-:W-:Y:S04]  /*136a0*/  LDSM.16.M88.4 R168, [R208+0x8000] ;  /* 0x00800000d0a8783b */ /* 0x000fe80000000200 */
[----:B------:R-:W1:Y:S03]  /*136b0*/  LDSM.16.M88.4 R172, [R219] ;  /* 0x00000000dbac783b */ /* 0x000e660000000200 */
[C---:B------:R-:W-:Y:S08]  /*136c0*/  HMMA.16816.F32 R4, R184.reuse, R188, R4 ;  /* 0x000000bcb804723c */ /* 0x040ff00000001804 */
        /* <DEDUP_REMOVED lines=33> */
[----:B------:R-:W-:Y:S07]  /*138e0*/  LDSM.16.M88.4 R172, [R200+0x16000] ;  /* 0x01600000c8ac783b */ /* 0x000fee0000000200 */
[C---:B--2---:R-:W-:Y:S08]  /*138f0*/  HMMA.16816.F32 R28, R180.reuse, R168, R28 ;  /* 0x000000a8b41c723c */ /* 0x044ff0000000181c */
[----:B------:R-:W-:Y:S01]  /*13900*/  HMMA.16816.F32 R32, R180, R170, R32 ;  /* 0x000000aab420723c */ /* 0x000fe20000001820 */
[----:B------:R-:W1:Y:S04]  /*13910*/  LDSM.16.M88.4 R168, [R207+0xc000] ;  /* 0x00c00000cfa8783b */ /* 0x000e680000000200 */
[----:B------:R-:W2:Y:S03]  /*13920*/  LDSM.16.M88.4 R180, [R200+0x16800] ;  /* 0x01680000c8b4783b */ /* 0x000ea60000000200 */
[C---:B------:R-:W-:Y:S08]  /*13930*/  HMMA.16816.F32 R4, R176.reuse, R188, R4 ;  /* 0x000000bcb004723c */ /* 0x040ff00000001804 */
[C---:B------:R-:W-:Y:S01]  /*13940*/  HMMA.16816.F32 R8, R176.reuse, R190, R8 ;  /* 0x000000beb008723c */ /* 0x040fe20000001808 */
[----:B------:R-:W1:Y:S07]  /*13950*/  LDSM.16.M88.4 R188, [R200+0x17000] ;  /* 0x01700000c8bc783b */ /* 0x000e6e0000000200 */
[C---:B------:R-:W-:Y:S08]  /*13960*/  HMMA.16816.F32 R12, R176.reuse, R196, R12 ;  /* 0x000000c4b00c723c */ /* 0x040ff0000000180c */
[C---:B------:R-:W-:Y:S01]  /*13970*/  HMMA.16816.F32 R16, R176.reuse, R198, R16 ;  /* 0x000000c6b010723c */ /* 0x040fe20000001810 */
[----:B------:R-:W2:Y:S07]  /*13980*/  LDSM.16.M88.4 R196, [R200+0x17800] ;  /* 0x01780000c8c4783b */ /* 0x000eae0000000200 */
[C---:B---3--:R-:W-:Y:S08]  /*13990*/  HMMA.16816.F32 R20, R176.reuse, R184, R20 ;  /* 0x000000b8b014723c */ /* 0x048ff00000001814 */
[C---:B------:R-:W-:Y:S01]  /*139a0*/  HMMA.16816.F32 R24, R176.reuse, R186, R24 ;  /* 0x000000bab018723c */ /* 0x040fe20000001818 */
[----:B------:R-:W-:Y:S07]  /*139b0*/  LDSM.16.M88.4 R184, [R215] ;  /* 0x00000000d7b8783b */ /* 0x000fee0000000200 */
[C---:B------:R-:W-:Y:S08]  /*139c0*/  HMMA.16816.F32 R28, R176.reuse, R192, R28 ;  /* 0x000000c0b01c723c */ /* 0x040ff0000000181c */
[----:B------:R-:W-:Y:S01]  /*139d0*/  HMMA.16816.F32 R32, R176, R194, R32 ;  /* 0x000000c2b020723c */ /* 0x000fe20000001820 */
[----:B------:R-:W3:Y:S04]  /*139e0*/  LDSM.16.M88.4 R176, [R208+0xc000] ;  /* 0x00c00000d0b0783b */ /* 0x000ee80000000200 */
[----:B------:R-:W-:Y:S03]  /*139f0*/  LDSM.16.M88.4 R192, [R206+0x16000] ;  /* 0x01600000cec0783b */ /* 0x000fe60000000200 */
[C---:B-1----:R-:W-:Y:S08]  /*13a00*/  HMMA.16816.F32 R4, R168.reuse, R172, R4 ;  /* 0x000000aca804723c */ /* 0x042ff00000001804 */
[C---:B------:R-:W-:Y:S01]  /*13a10*/  HMMA.16816.F32 R8, R168.reuse, R174, R8 ;  /* 0x000000aea808723c */ /* 0x040fe20000001808 */
[----:B------:R-:W1:Y:S07]  /*13a20*/  LDSM.16.M88.4 R172, [R214] ;  /* 0x00000000d6ac783b */ /* 0x000e6e0000000200 */
[C---:B--2---:R-:W-:Y:S08]  /*13a30*/  HMMA.16816.F32 R12, R168.reuse, R180, R12 ;  /* 0x000000b4a80c723c */ /* 0x044ff0000000180c */
[C---:B------:R-:W-:Y:S01]  /*13a40*/  HMMA.16816.F32 R16, R168.reuse, R182, R16 ;  /* 0x000000b6a810723c */ /* 0x040fe20000001810 */
[----:B------:R-:W2:Y:S07]  /*13a50*/  LDSM.16.M88.4 R180, [R213] ;  /* 0x00000000d5b4783b */ /* 0x000eae0000000200 */
[C---:B------:R-:W-:Y:S08]  /*13a60*/  HMMA.16816.F32 R20, R168.reuse, R188, R20 ;  /* 0x000000bca814723c */ /* 0x040ff00000001814 */
[C---:B------:R-:W-:Y:S01]  /*13a70*/  HMMA.16816.F32 R24, R168.reuse, R190, R24 ;  /* 0x000000bea818723c */ /* 0x040fe20000001818 */
[----:B------:R-:W2:Y:S07]  /*13a80*/  LDSM.16.M88.4 R188, [R212] ;  /* 0x00000000d4bc783b */ /* 0x000eae0000000200 */
[C---:B------:R-:W-:Y:S08]  /*13a90*/  HMMA.16816.F32 R28, R168.reuse, R196, R28 ;  /* 0x000000c4a81c723c */ /* 0x040ff0000000181c */
[----:B------:R-:W-:Y:S01]  /*13aa0*/  HMMA.16816.F32 R32, R168, R198, R32 ;  /* 0x000000c6a820723c */ /* 0x000fe20000001820 */
[----:B------:R-:W4:Y:S04]  /*13ab0*/  LDSM.16.M88.4 R168, [R210+0xc000] ;  /* 0x00c00000d2a8783b */ /* 0x000f280000000200 */
[----:B------:R-:W4:Y:S03]  /*13ac0*/  LDSM.16.M88.4 R196, [R206+0x16800] ;  /* 0x01680000cec4783b */ /* 0x000f260000000200 */
[C---:B---3--:R-:W-:Y:S08]  /*13ad0*/  HMMA.16816.F32 R4, R176.reuse, R184, R4 ;  /* 0x000000b8b004723c */ /* 0x048ff00000001804 */
[C---:B------:R-:W-:Y:S01]  /*13ae0*/  HMMA.16816.F32 R8, R176.reuse, R186, R8 ;  /* 0x000000bab008723c */ /* 0x040fe20000001808 */
[----:B------:R-:W3:Y:S07]  /*13af0*/  LDSM.16.M88.4 R184, [R206+0x17000] ;  /* 0x01700000ceb8783b */ /* 0x000eee0000000200 */
        /* <DEDUP_REMOVED lines=9> */
[----:B------:R-:W1:Y:S03]  /*13b90*/  LDSM.16.M88.4 R188, [R205+0x6800] ;  /* 0x00680000cdbc783b */ /* 0x000e660000000200 */
[C---:B----4-:R-:W-:Y:S08]  /*13ba0*/  HMMA.16816.F32 R4, R168.reuse, R192, R4 ;  /* 0x000000c0a804723c */ /* 0x050ff00000001804 */
[C---:B------:R-:W-:Y:S01]  /*13bb0*/  HMMA.16816.F32 R8, R168.reuse, R194, R8 ;  /* 0x000000c2a808723c */ /* 0x040fe20000001808 */
[----:B------:R-:W4:Y:S07]  /*13bc0*/  LDSM.16.M88.4 R192, [R205+0x7000] ;  /* 0x00700000cdc0783b */ /* 0x000f2e0000000200 */
[C---:B------:R-:W-:Y:S08]  /*13bd0*/  HMMA.16816.F32 R12, R168.reuse, R196, R12 ;  /* 0x000000c4a80c723c */ /* 0x040ff0000000180c */
[C---:B------:R-:W-:Y:S01]  /*13be0*/  HMMA.16816.F32 R16, R168.reuse, R198, R16 ;  /* 0x000000c6a810723c */ /* 0x040fe20000001810 */
[----:B------:R-:W4:Y:S01]  /*13bf0*/  LDSM.16.M88.4 R196, [R205+0x7800] ;  /* 0x00780000cdc4783b */ /* 0x000f220000000200 */
[----:B------:R-:W-:Y:S04]  /*13c00*/  DEPBAR.LE SB0, 0x0 ;  /* 0x000080000000791a */ /* 0x000fe80000000000 */
[----:B------:R-:W-:Y:S02]  /*13c10*/  BAR.SYNC.DEFER_BLOCKING 0x0 ;  /* 0x0000000000007b1d */ /* 0x000fe40000010000 */
[C---:B---3--:R-:W-:Y:S08]  /*13c20*/  HMMA.16816.F32 R20, R168.reuse, R184, R20 ;  /* 0x000000b8a814723c */ /* 0x048ff00000001814 */
[C---:B------:R-:W-:Y:S08]  /*13c30*/  HMMA.16816.F32 R24, R168.reuse, R186, R24 ;  /* 0x000000baa818723c */ /* 0x040ff00000001818 */
[C---:B-1----:R-:W-:Y:S08]  /*13c40*/  HMMA.16816.F32 R28, R168.reuse, R172, R28 ;  /* 0x000000aca81c723c */ /* 0x042ff0000000181c */
[----:B------:R-:W-:Y:S07]  /*13c50*/  HMMA.16816.F32 R32, R168, R174, R32 ;  /* 0x000000aea820723c */ /* 0x000fee0000001820 */
[C---:B------:R-:W-:Y:S01]  /*13c60*/  LEA R168, P1, R0.reuse, R236, 0x6 ;  /* 0x000000ec00a87211 */ /* 0x040fe200078230ff */
[C---:B--2---:R-:W-:Y:S05]  /*13c70*/  HMMA.16816.F32 R4, R176.reuse, R180, R4 ;  /* 0x000000b4b004723c */ /* 0x044fea0000001804 */
[----:B------:R-:W-:Y:S01]  /*13c80*/  LEA.HI.X.SX32 R169, R0, R237, 0x6, P1 ;  /* 0x000000ed00a97211 */ /* 0x000fe200008f36ff */
[----:B------:R-:W-:Y:S02]  /*13c90*/  IMAD.WIDE.U32 R172, R168, c[0x0][0x198], RZ ;  /* 0x00006600a8ac7a25 */ /* 0x000fe400078e00ff */
[C---:B------:R-:W-:Y:S04]  /*13ca0*/  HMMA.16816.F32 R8, R176.reuse, R182, R8 ;  /* 0x000000b6b008723c */ /* 0x040fe80000001808 */
[----:B------:R-:W-:Y:S02]  /*13cb0*/  IMAD R0, R169, c[0x0][0x198], RZ ;  /* 0x00006600a9007a24 */ /* 0x000fe400078e02ff */
[----:B------:R-:W-:Y:S02]  /*13cc0*/  IMAD.WIDE.U32 R170, R132, c[0x0][0x198], RZ ;  /* 0x0000660084aa7a25 */ /* 0x000fe400078e00ff */
[C---:B------:R-:W-:Y:S04]  /*13cd0*/  HMMA.16816.F32 R12, R176.reuse, R188, R12 ;  /* 0x000000bcb00c723c */ /* 0x040fe8000000180c */
[----:B------:R-:W-:Y:S01]  /*13ce0*/  IMAD R0, R168, c[0x0][0x19c], R0 ;  /* 0x00006700a8007a24 */ /* 0x000fe200078e0200 */
[-C--:B------:R-:W-:Y:S01]  /*13cf0*/  LEA R168, P6, R172, R135.reuse, 0x1 ;  /* 0x00000087aca87211 */ /* 0x080fe200078c08ff */
[----:B------:R-:W-:Y:S01]  /*13d00*/  IMAD.IADD R133, R171, 0x1, R133 ;  /* 0x00000001ab857824 */ /* 0x000fe200078e0285 */
[C---:B------:R-:W-:Y:S01]  /*13d10*/  LEA R132, P1, R170.reuse, R135, 0x1 ;  /* 0x00000087aa847211 */ /* 0x040fe200078208ff */
[C---:B------:R-:W-:Y:S04]  /*13d20*/  HMMA.16816.F32 R16, R176.reuse, R190, R16 ;  /* 0x000000beb010723c */ /* 0x040fe80000001810 */
[----:B------:R-:W-:Y:S01]  /*13d30*/  IMAD.IADD R0, R173, 0x1, R0 ;  /* 0x00000001ad007824 */ /* 0x000fe200078e0200 */
[-C--:B------:R-:W-:Y:S03]  /*13d40*/  LEA.HI.X R133, R170, R2.reuse, R133, 0x1, P1 ;  /* 0x00000002aa857211 */ /* 0x080fe600008f0c85 */
[C---:B----4-:R-:W-:Y:S04]  /*13d50*/  HMMA.16816.F32 R20, R176.reuse, R192, R20 ;  /* 0x000000c0b014723c */ /* 0x050fe80000001814 */
[----:B------:R-:W-:Y:S04]  /*13d60*/  LEA.HI.X R169, R172, R2, R0, 0x1, P6 ;  /* 0x00000002aca97211 */ /* 0x000fe800030f0c00 */
[C---:B------:R-:W-:Y:S08]  /*13d70*/  HMMA.16816.F32 R24, R176.reuse, R194, R24 ;  /* 0x000000c2b018723c */ /* 0x040ff00000001818 */
[C---:B------:R-:W-:Y:S08]  /*13d80*/  HMMA.16816.F32 R28, R176.reuse, R196, R28 ;  /* 0x000000c4b01c723c */ /* 0x040ff0000000181c */
[----:B------:R-:W-:Y:S01]  /*13d90*/  HMMA.16816.F32 R32, R176, R198, R32 ;  /* 0x000000c6b020723c */ /* 0x000fe20000001820 */
[----:B------:R-:W-:-:S07]  /*13da0*/  @P0 BRA `(.L_x_517) ;  /* 0xffffe8a000000947 */ /* 0x000fce000383ffff */
.L_x_516:
        /* <DEDUP_REMOVED lines=8> */
[----:B------:R-:W-:Y:S01]  /*13e30*/  IADD3 R2, R228, -R0, RZ ;  /* 0x80000000e4027210 */ /* 0x000fe20007ffe0ff */
[----:B-1----:R-:W-:Y:S01]  /*13e40*/  IMAD.IADD R132, R229, 0x1, -R0 ;  /* 0x00000001e5847824 */ /* 0x002fe200078e0a00 */
[C---:B------:R-:W-:Y:S02]  /*13e50*/  IADD3 R169, R0.reuse, 0x10, RZ ;  /* 0x0000001000a97810 */ /* 0x040fe40007ffe0ff */
[----:B------:R-:W-:Y:S02]  /*13e60*/  IABS R2, R2 ;  /* 0x0000000200027213 */ /* 0x000fe40000000000 */
[----:B------:R-:W-:Y:S02]  /*13e70*/  IABS R132, R132 ;  /* 0x0000008400847213 */ /* 0x000fe40000000000 */
[----:B------:R1:W2:Y:S01]  /*13e80*/  I2F R177, R2 ;  /* 0x0000000200b17306 */ /* 0x0002a20000201400 */
[C---:B------:R-:W-:Y:S02]  /*13e90*/  IADD3 R173, R0.reuse, 0x19, RZ ;  /* 0x0000001900ad7810 */ /* 0x040fe40007ffe0ff */
[C---:B------:R-:W-:Y:S02]  /*13ea0*/  IADD3 R172, R0.reuse, 0x20, RZ ;  /* 0x0000002000ac7810 */ /* 0x040fe40007ffe0ff */
[C---:B------:R-:W-:Y:S04]  /*13eb0*/  ISETP.GE.AND P1, PT, R0.reuse, R231, PT ;  /* 0x000000e70000720c */ /* 0x040fe80003f26270 */
[C---:B------:R-:W-:Y:S01]  /*13ec0*/  ISETP.GE.OR P1, PT, R0.reuse, R233, !P1 ;  /* 0x000000e90000720c */ /* 0x040fe20004f26670 */
[----:B------:R3:W4:Y:S01]  /*13ed0*/  I2F R176, R132 ;  /* 0x0000008400b07306 */ /* 0x0007220000201400 */
[----:B-1----:R-:W-:Y:S01]  /*13ee0*/  IADD3 R2, R0, 0x1, RZ ;  /* 0x0000000100027810 */ /* 0x002fe20007ffe0ff */
[----:B--2---:R-:W-:Y:S03]  /*13ef0*/  FFMA.FTZ R4, R177, -UR23, R4 ;  /* 0x80000017b1047c23 */ /* 0x004fe60008010004 */
[----:B------:R-:W-:Y:S02]  /*13f00*/  IADD3 R133, R228, -R2, RZ ;  /* 0x80000002e4857210 */ /* 0x000fe40007ffe0ff */
[C---:B------:R-:W-:Y:S02]  /*13f10*/  ISETP.GE.AND P0, PT, R2.reuse, R231, PT ;  /* 0x000000e70200720c */ /* 0x040fe40003f06270 */
[----:B------:R-:W-:Y:S02]  /*13f20*/  ISETP.GE.AND P6, PT, R2, R230, PT ;  /* 0x000000e60200720c */ /* 0x000fe40003fc6270 */
[----:B---3--:R-:W-:Y:S01]  /*13f30*/  IABS R132, R133 ;  /* 0x0000008500847213 */ /* 0x008fe20000000000 */
[----:B----4-:R-:W-:Y:S01]  /*13f40*/  FFMA.FTZ R6, R176, -UR23, R6 ;  /* 0x80000017b0067c23 */ /* 0x010fe20008010006 */
[----:B------:R-:W-:Y:S02]  /*13f50*/  IADD3 R133, R0, 0x8, RZ ;  /* 0x0000000800857810 */ /* 0x000fe40007ffe0ff */
[----:B------:R1:W2:Y:S01]  /*13f60*/  I2F R179, R132 ;  /* 0x0000008400b37306 */ /* 0x0002a20000201400 */
[----:B------:R-:W-:Y:S02]  /*13f70*/  ISETP.GE.OR P0, PT, R2, R233, !P0 ;  /* 0x000000e90200720c */ /* 0x000fe40004706670 */
[----:B------:R-:W-:Y:S02]  /*13f80*/  IADD3 R135, R228, -R133, RZ ;  /* 0x80000085e4877210 */ /* 0x000fe40007ffe0ff */
[----:B------:R-:W-:Y:S02]  /*13f90*/  ISETP.GE.OR P6, PT, R2, R232, !P6 ;  /* 0x000000e80200720c */ /* 0x000fe400077c6670 */
[----:B------:R-:W-:Y:S02]  /*13fa0*/  FSEL R177, R4, -INF , !P1 ;  /* 0xff80000004b17808 */ /* 0x000fe40004800000 */
[C---:B------:R-:W-:Y:S04]  /*13fb0*/  ISETP.GE.AND P1, PT, R0.reuse, R230, PT ;  /* 0x000000e60000720c */ /* 0x040fe80003f26270 */
[C---:B------:R-:W-:Y:S02]  /*13fc0*/  ISETP.GE.OR P1, PT, R0.reuse, R232, !P1 ;  /* 0x000000e80000720c */ /* 0x040fe40004f26670 */
[----:B-1----:R-:W-:Y:S01]  /*13fd0*/  IABS R132, R135 ;  /* 0x0000008700847213 */ /* 0x002fe20000000000 */
[----:B--2---:R-:W-:Y:S01]  /*13fe0*/  FFMA.FTZ R5, R179, -UR23, R5 ;  /* 0x80000017b3057c23 */ /* 0x004fe20008010005 */
[----:B------:R-:W-:Y:S02]  /*13ff0*/  IADD3 R135, R0, 0x9, RZ ;  /* 0x0000000900877810 */ /* 0x000fe40007ffe0ff */
[----:B------:R1:W2:Y:S02]  /*14000*/  I2F R178, R132 ;  /* 0x0000008400b27306 */ /* 0x0002a40000201400 */
[----:B------:R-:W-:Y:S02]  /*14010*/  IADD3 R168, R228, -R135, RZ ;  /* 0x80000087e4a87210 */ /* 0x000fe40007ffe0ff */
[----:B------:R-:W-:Y:S02]  /*14020*/  FSEL R176, R5, -INF , !P0 ;  /* 0xff80000005b07808 */ /* 0x000fe40004000000 */
[----:B------:R-:W-:Y:S02]  /*14030*/  IADD3 R5, R0, 0x30, RZ ;  /* 0x0000003000057810 */ /* 0x000fe40007ffe0ff */
[C---:B------:R-:W-:Y:S04]  /*14040*/  ISETP.GE.AND P0, PT, R135.reuse, R231, PT ;  /* 0x000000e78700720c */ /* 0x040fe80003f06270 */
[----:B------:R-:W-:Y:S02]  /*14050*/  ISETP.GE.OR P0, PT, R135, R233, !P0 ;  /* 0x000000e98700720c */ /* 0x000fe40004706670 */
[----:B-1----:R-:W-:Y:S01]  /*14060*/  IABS R132, R168 ;  /* 0x000000a800847213 */ /* 0x002fe20000000000 */
[----:B------:R-:W-:Y:S02]  /*14070*/  IMAD.IADD R168, R228, 0x1, -R169 ;  /* 0x00000001e4a87824 */ /* 0x000fe400078e0aa9 */
[----:B--2---:R-:W-:Y:S01]  /*14080*/  FFMA.FTZ R8, R178, -UR23, R8 ;  /* 0x80000017b2087c23 */ /* 0x004fe20008010008 */
[----:B------:R1:W2:Y:S01]  /*14090*/  I2F R180, R132 ;  /* 0x0000008400b47306 */ /* 0x0002a20000201400 */
[----:B------:R-:W-:Y:S02]  /*140a0*/  FSEL R178, R6, -INF , !P1 ;  /* 0xff80000006b27808 */ /* 0x000fe40004800000 */
[----:B------:R-:W-:Y:S02]  /*140b0*/  IADD3 R6, R0, 0x29, RZ ;  /* 0x0000002900067810 */ /* 0x000fe40007ffe0ff */
[C---:B------:R-:W-:Y:S04]  /*140c0*/  ISETP.GE.AND P1, PT, R133.reuse, R231, PT ;  /* 0x000000e78500720c */ /* 0x040fe80003f26270 */
[----:B------:R-:W-:Y:S02]  /*140d0*/  ISETP.GE.OR P1, PT, R133, R233, !P1 ;  /* 0x000000e98500720c */ /* 0x000fe40004f26670 */
[----:B-1----:R-:W-:Y:S01]  /*140e0*/  IABS R132, R168 ;  /* 0x000000a800847213 */ /* 0x002fe20000000000 */
[----:B--2---:R-:W-:Y:S01]  /*140f0*/  FFMA.FTZ R9, R180, -UR23, R9 ;  /* 0x80000017b4097c23 */ /* 0x004fe20008010009 */
[----:B------:R-:W-:Y:S02]  /*14100*/  IADD3 R168, R0, 0x11, RZ ;  /* 0x0000001100a87810 */ /* 0x000fe40007ffe0ff */
[----:B------:R1:W2:Y:S02]  /*14110*/  I2F R175, R132 ;  /* 0x0000008400af7306 */ /* 0x0002a40000201400 */
[----:B------:R-:W-:Y:S04]  /*14120*/  IADD3 R170, R228, -R168, RZ ;  /* 0x800000a8e4aa7210 */ /* 0x000fe80007ffe0ff */
[----:B-1----:R-:W-:Y:S01]  /*14130*/  IABS R132, R170 ;  /* 0x000000aa00847213 */ /* 0x002fe20000000000 */
[----:B--2---:R-:W-:Y:S01]  /*14140*/  FFMA.FTZ R12, R175, -UR23, R12 ;  /* 0x80000017af0c7c23 */ /* 0x004fe2000801000c */
[----:B------:R-:W-:Y:S02]  /*14150*/  IADD3 R170, R0, 0x18, RZ ;  /* 0x0000001800aa7810 */ /* 0x000fe40007ffe0ff */
[----:B------:R1:W2:Y:S01]  /*14160*/  I2F R184, R132 ;  /* 0x0000008400b87306 */ /* 0x0002a20000201400 */
[----:B------:R-:W-:Y:S02]  /*14170*/  FSEL R175, R8, -INF , !P1 ;  /* 0xff80000008af7808 */ /* 0x000fe40004800000 */
[----:B------:R-:W-:Y:S02]  /*14180*/  IADD3 R171, R228, -R170, RZ ;  /* 0x800000aae4ab7210 */ /* 0x000fe40007ffe0ff */
[C---:B------:R-:W-:Y:S04]  /*14190*/  ISETP.GE.AND P1, PT, R169.reuse, R231, PT ;  /* 0x000000e7a900720c */ /* 0x040fe80003f26270 */
[----:B------:R-:W-:Y:S04]  /*141a0*/  ISETP.GE.OR P1, PT, R169, R233, !P1 ;  /* 0x000000e9a900720c */ /* 0x000fe80004f26670 */
[----:B------:R-:W-:Y:S02]  /*141b0*/  FSEL R192, R12, -INF , !P1 ;  /* 0xff8000000cc07808 */ /* 0x000fe40004800000 */
[C---:B------:R-:W-:Y:S04]  /*141c0*/  ISETP.GE.AND P1, PT, R133.reuse, R230, PT ;  /* 0x000000e68500720c */ /* 0x040fe80003f26270 */
[----:B------:R-:W-:Y:S02]  /*141d0*/  ISETP.GE.OR P1, PT, R133, R232, !P1 ;  /* 0x000000e88500720c */ /* 0x000fe40004f26670 */
[----:B-1----:R-:W-:Y:S01]  /*141e0*/  IABS R132, R171 ;  /* 0x000000ab00847213 */ /* 0x002fe20000000000 */
[----:B--2---:R-:W-:Y:S01]  /*141f0*/  FFMA.FTZ R13, R184, -UR23, R13 ;  /* 0x80000017b80d7c23 */ /* 0x004fe2000801000d */
[C---:B------:R-:W-:Y:S02]  /*14200*/  IADD3 R171, R229.reuse, -R2, RZ ;  /* 0x80000002e5ab7210 */ /* 0x040fe40007ffe0ff */
[----:B------:R1:W2:Y:S02]  /*14210*/  I2F R186, R132 ;  /* 0x0000008400ba7306 */ /* 0x0002a40000201400 */
[----:B-1----:R-:W-:Y:S01]  /*14220*/  IABS R132, R171 ;  /* 0x000000ab00847213 */ /* 0x002fe20000000000 */
[----:B--2---:R-:W-:Y:S01]  /*14230*/  FFMA.FTZ R16, R186, -UR23, R16 ;  /* 0x80000017ba107c23 */ /* 0x004fe20008010010 */
[C---:B------:R-:W-:Y:S06]  /*14240*/  IADD3 R171, R228.reuse, -R173, RZ ;  /* 0x800000ade4ab7210 */ /* 0x040fec0007ffe0ff */
[----:B------:R1:W2:Y:S02]  /*14250*/  I2F R185, R132 ;  /* 0x0000008400b97306 */ /* 0x0002a40000201400 */
[----:B-1----:R-:W-:Y:S01]  /*14260*/  IABS R132, R171 ;  /* 0x000000ab00847213 */ /* 0x002fe20000000000 */
[----:B------:R-:W-:Y:S02]  /*14270*/  IMAD.IADD R171, R229, 0x1, -R133 ;  /* 0x00000001e5ab7824 */ /* 0x000fe400078e0a85 */
[----:B--2---:R-:W-:Y:S05]  /*14280*/  FFMA.FTZ R7, R185, -UR23, R7 ;  /* 0x80000017b9077c23 */ /* 0x004fea0008010007 */
[----:B------:R1:W2:Y:S02]  /*14290*/  I2F R189, R132 ;  /* 0x0000008400bd7306 */ /* 0x0002a40000201400 */
[----:B-1----:R-:W-:Y:S01]  /*142a0*/  IABS R132, R171 ;  /* 0x000000ab00847213 */ /* 0x002fe20000000000 */
[----:B--2---:R-:W-:Y:S01]  /*142b0*/  FFMA.FTZ R17, R189, -UR23, R17 ;  /* 0x80000017bd117c23 */ /* 0x004fe20008010011 */
[----:B------:R-:W-:Y:S06]  /*142c0*/  IADD3 R171, R228, -R172, RZ ;  /* 0x800000ace4ab7210 */ /* 0x000fec0007ffe0ff */
[----:B------:R1:W2:Y:S02]  /*142d0*/  I2F R187, R132 ;  /* 0x0000008400bb7306 */ /* 0x0002a40000201400 */
[----:B-1----:R-:W-:Y:S01]  /*142e0*/  IABS R132, R171 ;  /* 0x000000ab00847213 */ /* 0x002fe20000000000 */
[----:B--2---:R-:W-:Y:S01]  /*142f0*/  FFMA.FTZ R10, R187, -UR23, R10 ;  /* 0x80000017bb0a7c23 */ /* 0x004fe2000801000a */
[----:B------:R-:W-:Y:S06]  /*14300*/  IADD3 R171, R229, -R135, RZ ;  /* 0x80000087e5ab7210 */ /* 0x000fec0007ffe0ff */
[----:B------:R1:W2:Y:S02]  /*14310*/  I2F R188, R132 ;  /* 0x0000008400bc7306 */ /* 0x0002a40000201400 */
[----:B-1----:R-:W-:Y:S01]  /*14320*/  IABS R132, R171 ;  /* 0x000000ab00847213 */ /* 0x002fe20000000000 */
[----:B--2---:R-:W-:Y:S01]  /*14330*/  FFMA.FTZ R20, R188, -UR23, R20 ;  /* 0x80000017bc147c23 */ /* 0x004fe20008010014 */
[----:B------:R-:W-:Y:S06]  /*14340*/  IADD3 R171, R0, 0x21, RZ ;  /* 0x0000002100ab7810 */ /* 0x000fec0007ffe0ff */
[----:B------:R1:W2:Y:S01]  /*14350*/  I2F R191, R132 ;  /* 0x0000008400bf7306 */ /* 0x0002a20000201400 */
[----:B------:R-:W-:Y:S04]  /*14360*/  IADD3 R174, R228, -R171, RZ ;  /* 0x800000abe4ae7210 */ /* 0x000fe80007ffe0ff */
[----:B-1----:R-:W-:Y:S01]  /*14370*/  IABS R132, R174 ;  /* 0x000000ae00847213 */ /* 0x002fe20000000000 */
[----:B--2---:R-:W-:Y:S01]  /*14380*/  FFMA.FTZ R11, R191, -UR23, R11 ;  /* 0x80000017bf0b7c23 */ /* 0x004fe2000801000b */
[----:B------:R-:W-:Y:S02]  /*14390*/  FSEL R174, R9, -INF , !P0 ;  /* 0xff80000009ae7808 */ /* 0x000fe40004000000 */
[----:B------:R-:W-:Y:S01]  /*143a0*/  MOV R2, R132 ;  /* 0x0000008400027202 */ /* 0x000fe20000000f00 */
[----:B------:R-:W-:Y:S01]  /*143b0*/  IMAD.IADD R132, R229, 0x1, -R169 ;  /* 0x00000001e5847824 */ /* 0x000fe200078e0aa9 */
[C---:B------:R-:W-:Y:S02]  /*143c0*/  ISETP.GE.AND P0, PT, R168.reuse, R231, PT ;  /* 0x000000e7a800720c */ /* 0x040fe40003f06270 */
[----:B------:R1:W2:Y:S02]  /*143d0*/  I2F R190, R2 ;  /* 0x0000000200be7306 */ /* 0x0002a40000201400 */
[----:B------:R-:W-:Y:S04]  /*143e0*/  ISETP.GE.OR P0, PT, R168, R233, !P0 ;  /* 0x000000e9a800720c */ /* 0x000fe80004706670 */
[----:B------:R-:W-:Y:S02]  /*143f0*/  FSEL R184, R13, -INF , !P0 ;  /* 0xff8000000db87808 */ /* 0x000fe40004000000 */
[----:B------:R-:W-:Y:S02]  /*14400*/  ISETP.GE.AND P0, PT, R170, R231, PT ;  /* 0x000000e7aa00720c */ /* 0x000fe40003f06270 */
[----:B------:R-:W-:Y:S02]  /*14410*/  FSEL R13, R10, -INF , !P1 ;  /* 0xff8000000a0d7808 */ /* 0x000fe40004800000 */
[----:B------:R-:W-:Y:S02]  /*14420*/  ISETP.GE.OR P0, PT, R170, R233, !P0 ;  /* 0x000000e9aa00720c */ /* 0x000fe40004706670 */
[----:B------:R-:W-:Y:S02]  /*14430*/  ISETP.GE.AND P1, PT, R169, R230, PT ;  /* 0x000000e6a900720c */ /* 0x000fe40003f26270 */
[----:B------:R-:W-:Y:S02]  /*14440*/  FSEL R185, R16, -INF , !P0 ;  /* 0xff80000010b97808 */ /* 0x000fe40004000000 */
[----:B------:R-:W-:Y:S02]  /*14450*/  FSEL R16, R7, -INF , !P6 ;  /* 0xff80000007107808 */ /* 0x000fe40007000000 */
[----:B------:R-:W-:Y:S02]  /*14460*/  ISETP.GE.AND P6, PT, R173, R231, PT ;  /* 0x000000e7ad00720c */ /* 0x000fe40003fc6270 */
[----:B------:R-:W-:Y:S02]  /*14470*/  ISETP.GE.OR P1, PT, R169, R232, !P1 ;  /* 0x000000e8a900720c */ /* 0x000fe40004f26670 */
[----:B-1----:R-:W-:Y:S01]  /*14480*/  IABS R2, R132 ;  /* 0x0000008400027213 */ /* 0x002fe20000000000 */
[----:B--2---:R-:W-:Y:S01]  /*14490*/  FFMA.FTZ R21, R190, -UR23, R21 ;  /* 0x80000017be157c23 */ /* 0x004fe20008010015 */
[----:B------:R-:W-:Y:S02]  /*144a0*/  IADD3 R132, R0, 0x28, RZ ;  /* 0x0000002800847810 */ /* 0x000fe40007ffe0ff */
[----:B------:R-:W-:Y:S02]  /*144b0*/  MOV R4, R2 ;  /* 0x0000000200047202 */ /* 0x000fe40000000f00 */
[----:B------:R-:W-:Y:S02]  /*144c0*/  IADD3 R2, R228, -R132, RZ ;  /* 0x80000084e4027210 */ /* 0x000fe40007ffe0ff */
[----:B------:R-:W1:Y:S01]  /*144d0*/  I2F R183, R4 ;  /* 0x0000000400b77306 */ /* 0x000e620000201400 */
[----:B------:R-:W-:Y:S02]  /*144e0*/  ISETP.GE.OR P6, PT, R173, R233, !P6 ;  /* 0x000000e9ad00720c */ /* 0x000fe400077c6670 */
[----:B------:R-:W-:Y:S02]  /*144f0*/  IABS R2, R2 ;  /* 0x0000000200027213 */ /* 0x000fe40000000000 */
[----:B------:R-:W-:Y:S02]  /*14500*/  FSEL R186, R17, -INF , !P6 ;  /* 0xff80000011ba7808 */ /* 0x000fe40007000000 */
[C---:B------:R-:W-:Y:S02]  /*14510*/  ISETP.GE.AND P6, PT, R172.reuse, R231, PT ;  /* 0x000000e7ac00720c */ /* 0x040fe40003fc6270 */
[C---:B------:R-:W-:Y:S01]  /*14520*/  ISETP.GE.AND P0, PT, R135.reuse, R230, PT ;  /* 0x000000e68700720c */ /* 0x040fe20003f06270 */
[----:B------:R-:W2:Y:S01]  /*14530*/  I2F R182, R2 ;  /* 0x0000000200b67306 */ /* 0x000ea20000201400 */
[----:B------:R-:W-:Y:S02]  /*14540*/  ISETP.GE.OR P6, PT, R172, R233, !P6 ;  /* 0x000000e9ac00720c */ /* 0x000fe400077c6670 */
[----:B------:R-:W-:Y:S02]  /*14550*/  ISETP.GE.OR P0, PT, R135, R232, !P0 ;  /* 0x000000e88700720c */ /* 0x000fe40004706670 */
[----:B------:R-:W-:Y:S02]  /*14560*/  FSEL R194, R20, -INF , !P6 ;  /* 0xff80000014c27808 */ /* 0x000fe40007000000 */
[C---:B------:R-:W-:Y:S02]  /*14570*/  ISETP.GE.AND P6, PT, R168.reuse, R230, PT ;  /* 0x000000e6a800720c */ /* 0x040fe40003fc6270 */
[----:B------:R-:W-:Y:S02]  /*14580*/  FSEL R11, R11, -INF , !P0 ;  /* 0xff8000000b0b7808 */ /* 0x000fe40004000000 */
[----:B------:R-:W-:Y:S02]  /*14590*/  ISETP.GE.OR P6, PT, R168, R232, !P6 ;  /* 0x000000e8a800720c */ /* 0x000fe400077c6670 */
[----:B------:R-:W-:Y:S01]  /*145a0*/  ISETP.GE.AND P0, PT, R171, R231, PT ;  /* 0x000000e7ab00720c */ /* 0x000fe20003f06270 */
[----:B-1----:R-:W-:Y:S01]  /*145b0*/  FFMA.FTZ R14, R183, -UR23, R14 ;  /* 0x80000017b70e7c23 */ /* 0x002fe2000801000e */
[----:B------:R-:W-:Y:S02]  /*145c0*/  IADD3 R4, R229, -R168, RZ ;  /* 0x800000a8e5047210 */ /* 0x000fe40007ffe0ff */
[----:B------:R-:W-:Y:S02]  /*145d0*/  ISETP.GE.OR P0, PT, R171, R233, !P0 ;  /* 0x000000e9ab00720c */ /* 0x000fe40004706670 */
[----:B------:R-:W-:Y:S02]  /*145e0*/  FSEL R183, R14, -INF , !P1 ;  /* 0xff8000000eb77808 */ /* 0x000fe40004800000 */
[----:B------:R-:W-:Y:S02]  /*145f0*/  ISETP.GE.AND P1, PT, R170, R230, PT ;  /* 0x000000e6aa00720c */ /* 0x000fe40003f26270 */
[----:B------:R-:W-:Y:S01]  /*14600*/  FSEL R193, R21, -INF , !P0 ;  /* 0xff80000015c17808 */ /* 0x000fe20004000000 */
[----:B--2---:R-:W-:Y:S01]  /*14610*/  FFMA.FTZ R24, R182, -UR23, R24 ;  /* 0x80000017b6187c23 */ /* 0x004fe20008010018 */
[----:B------:R-:W-:Y:S02]  /*14620*/  IABS R2, R4 ;  /* 0x0000000400027213 */ /* 0x000fe40000000000 */
[----:B------:R-:W-:Y:S02]  /*14630*/  IADD3 R4, R228, -R6, RZ ;  /* 0x80000006e4047210 */ /* 0x000fe40007ffe0ff */
[----:B------:R1:W2:Y:S01]  /*14640*/  I2F R181, R2 ;  /* 0x0000000200b57306 */ /* 0x0002a20000201400 */
[----:B------:R-:W-:Y:S02]  /*14650*/  ISETP.GE.OR P1, PT, R170, R232, !P1 ;  /* 0x000000e8aa00720c */ /* 0x000fe40004f26670 */
[C---:B------:R-:W-:Y:S04]  /*14660*/  ISETP.GE.AND P0, PT, R132.reuse, R231, PT ;  /* 0x000000e78400720c */ /* 0x040fe80003f06270 */
[----:B------:R-:W-:Y:S04]  /*14670*/  ISETP.GE.OR P0, PT, R132, R233, !P0 ;  /* 0x000000e98400720c */ /* 0x000fe80004706670 */
[----:B------:R-:W-:Y:S02]  /*14680*/  FSEL R191, R24, -INF , !P0 ;  /* 0xff80000018bf7808 */ /* 0x000fe40004000000 */
[C---:B------:R-:W-:Y:S04]  /*14690*/  ISETP.GE.AND P0, PT, R173.reuse, R230, PT ;  /* 0x000000e6ad00720c */ /* 0x040fe80003f06270 */
[----:B------:R-:W-:Y:S02]  /*146a0*/  ISETP.GE.OR P0, PT, R173, R232, !P0 ;  /* 0x000000e8ad00720c */ /* 0x000fe40004706670 */
[----:B-1----:R-:W-:Y:S01]  /*146b0*/  IABS R2, R4 ;  /* 0x0000000400027213 */ /* 0x002fe20000000000 */
[----:B------:R-:W-:Y:S02]  /*146c0*/  IMAD.IADD R4, R229, 0x1, -R170 ;  /* 0x00000001e5047824 */ /* 0x000fe400078e0aaa */
[----:B--2---:R-:W-:Y:S01]  /*146d0*/  FFMA.FTZ R15, R181, -UR23, R15 ;  /* 0x80000017b50f7c23 */ /* 0x004fe2000801000f */
[----:B------:R1:W2:Y:S02]  /*146e0*/  I2F R180, R2 ;  /* 0x0000000200b47306 */ /* 0x0002a40000201400 */
[----:B-1----:R-:W-:Y:S01]  /*146f0*/  IABS R2, R4 ;  /* 0x0000000400027213 */ /* 0x002fe20000000000 */
[----:B--2---:R-:W-:Y:S01]  /*14700*/  FFMA.FTZ R25, R180, -UR23, R25 ;  /* 0x80000017b4197c23 */ /* 0x004fe20008010019 */
[----:B------:R-:W-:Y:S06]  /*14710*/  IADD3 R4, R228, -R5, RZ ;  /* 0x80000005e4047210 */ /* 0x000fec0007ffe0ff */
[----:B------:R1:W2:Y:S01]  /*14720*/  I2F R179, R2 ;  /* 0x0000000200b37306 */ /* 0x0002a20000201400 */
[----:B------:R-:W-:Y:S02]  /*14730*/  FSEL R180, R15, -INF , !P6 ;  /* 0xff8000000fb47808 */ /* 0x000fe40007000000 */
[----:B------:R-:W-:Y:S02]  /*14740*/  IABS R4, R4 ;  /* 0x0000000400047213 */ /* 0x000fe40000000000 */
[C---:B------:R-:W-:Y:S04]  /*14750*/  ISETP.GE.AND P6, PT, R6.reuse, R231, PT ;  /* 0x000000e70600720c */ /* 0x040fe80003fc6270 */
[----:B------:R-:W-:Y:S01]  /*14760*/  ISETP.GE.OR P6, PT, R6, R233, !P6 ;  /* 0x000000e90600720c */ /* 0x000fe200077c6670 */
[----:B------:R3:W4:Y:S03]  /*14770*/  I2F R133, R4 ;  /* 0x0000000400857306 */ /* 0x0007260000201400 */
[----:B------:R-:W-:Y:S02]  /*14780*/  FSEL R190, R25, -INF , !P6 ;  /* 0xff80000019be7808 */ /* 0x000fe40007000000 */
[C---:B------:R-:W-:Y:S04]  /*14790*/  ISETP.GE.AND P6, PT, R5.reuse, R231, PT ;  /* 0x000000e70500720c */ /* 0x040fe80003fc6270 */
[----:B------:R-:W-:Y:S02]  /*147a0*/  ISETP.GE.OR P6, PT, R5, R233, !P6 ;  /* 0x000000e90500720c */ /* 0x000fe400077c6670 */
[----:B-1----:R-:W-:Y:S01]  /*147b0*/  IADD3 R2, R229, -R173, RZ ;  /* 0x800000ade5027210 */ /* 0x002fe20007ffe0ff */
[----:B--2---:R-:W-:Y:S03]  /*147c0*/  FFMA.FTZ R18, R179, -UR23, R18 ;  /* 0x80000017b3127c23 */ /* 0x004fe60008010012 */
[----:B------:R-:W-:Y:S02]  /*147d0*/  IABS R2, R2 ;  /* 0x0000000200027213 */ /* 0x000fe40000000000 */
[----:B------:R-:W-:Y:S02]  /*147e0*/  FSEL R179, R18, -INF , !P1 ;  /* 0xff80000012b37808 */ /* 0x000fe40004800000 */
[----:B------:R1:W2:Y:S01]  /*147f0*/  I2F R12, R2 ;  /* 0x00000002000c7306 */ /* 0x0002a20000201400 */
[----:B---3--:R-:W-:Y:S01]  /*14800*/  IADD3 R4, R0, 0x31, RZ ;  /* 0x0000003100047810 */ /* 0x008fe20007ffe0ff */
[----:B----4-:R-:W-:Y:S03]  /*14810*/  FFMA.FTZ R28, R133, -UR23, R28 ;  /* 0x80000017851c7c23 */ /* 0x010fe6000801001c */
[----:B------:R-:W-:Y:S02]  /*14820*/  IADD3 R7, R228, -R4, RZ ;  /* 0x80000004e4077210 */ /* 0x000fe40007ffe0ff */
[----:B------:R-:W-:Y:S02]  /*14830*/  ISETP.GE.AND P1, PT, R4, R231, PT ;  /* 0x000000e70400720c */ /* 0x000fe40003f26270 */
[----:B------:R-:W-:Y:S02]  /*14840*/  FSEL R245, R28, -INF , !P6 ;  /* 0xff8000001cf57808 */ /* 0x000fe40007000000 */
[----:B------:R-:W-:Y:S02]  /*14850*/  ISETP.GE.OR P1, PT, R4, R233, !P1 ;  /* 0x000000e90400720c */ /* 0x000fe40004f26670 */
[C---:B------:R-:W-:Y:S04]  /*14860*/  ISETP.GE.AND P6, PT, R172.reuse, R230, PT ;  /* 0x000000e6ac00720c */ /* 0x040fe80003fc6270 */
[----:B------:R-:W-:Y:S02]  /*14870*/  ISETP.GE.OR P6, PT, R172, R232, !P6 ;  /* 0x000000e8ac00720c */ /* 0x000fe400077c6670 */
[----:B-1----:R-:W-:Y:S01]  /*14880*/  IABS R2, R7 ;  /* 0x0000000700027213 */ /* 0x002fe20000000000 */
[----:B--2---:R-:W-:Y:S01]  /*14890*/  FFMA.FTZ R19, R12, -UR23, R19 ;  /* 0x800000170c137c23 */ /* 0x004fe20008010013 */
[----:B------:R-:W-:Y:S02]  /*148a0*/  IADD3 R7, R229, -R172, RZ ;  /* 0x800000ace5077210 */ /* 0x000fe40007ffe0ff */
[----:B------:R1:W2:Y:S02]  /*148b0*/  I2F R10, R2 ;  /* 0x00000002000a7306 */ /* 0x0002a40000201400 */
[----:B------:R-:W-:Y:S02]  /*148c0*/  IABS R7, R7 ;  /* 0x0000000700077213 */ /* 0x000fe40000000000 */
[----:B------:R-:W-:Y:S02]  /*148d0*/  FSEL R181, R19, -INF , !P0 ;  /* 0xff80000013b57808 */ /* 0x000fe40004000000 */
[C---:B------:R-:W-:Y:S04]  /*148e0*/  ISETP.GE.AND P0, PT, R171.reuse, R230, PT ;  /* 0x000000e6ab00720c */ /* 0x040fe80003f06270 */
[----:B------:R3:W4:Y:S01]  /*148f0*/  I2F R17, R7 ;  /* 0x0000000700117306 */ /* 0x0007220000201400 */
[----:B------:R-:W-:Y:S02]  /*14900*/  ISETP.GE.OR P0, PT, R171, R232, !P0 ;  /* 0x000000e8ab00720c */ /* 0x000fe40004706670 */
[----:B-1----:R-:W-:Y:S01]  /*14910*/  IADD3 R2, R0, 0x38, RZ ;  /* 0x0000003800027810 */ /* 0x002fe20007ffe0ff */
[----:B--2---:R-:W-:Y:S01]  /*14920*/  FFMA.FTZ R29, R10, -UR23, R29 ;  /* 0x800000170a1d7c23 */ /* 0x004fe2000801001d */
[----:B------:R-:W-:Y:S03]  /*14930*/  IADD3 R0, R0, 0x39, RZ ;  /* 0x0000003900007810 */ /* 0x000fe60007ffe0ff */
[----:B------:R-:W-:Y:S01]  /*14940*/  IMAD.IADD R8, R228, 0x1, -R2 ;  /* 0x00000001e4087824 */ /* 0x000fe200078e0a02 */
[----:B------:R-:W-:Y:S02]  /*14950*/  FSEL R247, R29, -INF , !P1 ;  /* 0xff8000001df77808 */ /* 0x000fe40004800000 */
[C---:B------:R-:W-:Y:S02]  /*14960*/  ISETP.GE.AND P1, PT, R2.reuse, R231, PT ;  /* 0x000000e70200720c */ /* 0x040fe40003f26270 */
[----:B---3--:R-:W-:Y:S01]  /*14970*/  IABS R7, R8 ;  /* 0x0000000800077213 */ /* 0x008fe20000000000 */
[----:B----4-:R-:W-:Y:S01]  /*14980*/  FFMA.FTZ R22, R17, -UR23, R22 ;  /* 0x8000001711167c23 */ /* 0x010fe20008010016 */
[----:B------:R-:W-:Y:S02]  /*14990*/  IADD3 R8, R229, -R171, RZ ;  /* 0x800000abe5087210 */ /* 0x000fe40007ffe0ff */
[----:B------:R1:W2:Y:S01]  /*149a0*/  I2F R9, R7 ;  /* 0x0000000700097306 */ /* 0x0002a20000201400 */
[----:B------:R-:W-:Y:S02]  /*149b0*/  ISETP.GE.OR P1, PT, R2, R233, !P1 ;  /* 0x000000e90200720c */ /* 0x000fe40004f26670 */
[----:B------:R-:W-:Y:S02]  /*149c0*/  FSEL R189, R22, -INF , !P6 ;  /* 0xff80000016bd7808 */ /* 0x000fe40007000000 */
[C---:B------:R-:W-:Y:S04]  /*149d0*/  ISETP.GE.AND P6, PT, R132.reuse, R230, PT ;  /* 0x000000e68400720c */ /* 0x040fe80003fc6270 */
[----:B------:R-:W-:Y:S02]  /*149e0*/  ISETP.GE.OR P6, PT, R132, R232, !P6 ;  /* 0x000000e88400720c */ /* 0x000fe400077c6670 */
[----:B-1----:R-:W-:Y:S01]  /*149f0*/  IABS R7, R8 ;  /* 0x0000000800077213 */ /* 0x002fe20000000000 */
[----:B--2---:R-:W-:Y:S01]  /*14a00*/  FFMA.FTZ R32, R9, -UR23, R32 ;  /* 0x8000001709207c23 */ /* 0x004fe20008010020 */
[----:B------:R-:W-:Y:S01]  /*14a10*/  IADD3 R8, R228, -R0, RZ ;  /* 0x80000000e4087210 */ /* 0x000fe20007ffe0ff */
[----:B------:R-:W-:Y:S01]  /*14a20*/  IMAD.IADD R9, R229, 0x1, -R5 ;  /* 0x00000001e5097824 */ /* 0x000fe200078e0a05 */
[----:B------:R1:W2:Y:S02]  /*14a30*/  I2F R15, R7 ;  /* 0x00000007000f7306 */ /* 0x0002a40000201400 */
[----:B------:R-:W-:Y:S02]  /*14a40*/  FSEL R246, R32, -INF , !P1 ;  /* 0xff80000020f67808 */ /* 0x000fe40004800000 */
[C---:B------:R-:W-:Y:S04]  /*14a50*/  ISETP.GE.AND P1, PT, R6.reuse, R230, PT ;  /* 0x000000e60600720c */ /* 0x040fe80003f26270 */
[----:B------:R-:W-:Y:S02]  /*14a60*/  ISETP.GE.OR P1, PT, R6, R232, !P1 ;  /* 0x000000e80600720c */ /* 0x000fe40004f26670 */
[----:B-1----:R-:W-:Y:S01]  /*14a70*/  IABS R7, R8 ;  /* 0x0000000800077213 */ /* 0x002fe20000000000 */
[----:B--2---:R-:W-:Y:S01]  /*14a80*/  FFMA.FTZ R23, R15, -UR23, R23 ;  /* 0x800000170f177c23 */ /* 0x004fe20008010017 */
[----:B------:R-:W-:Y:S02]  /*14a90*/  IADD3 R8, R229, -R132, RZ ;  /* 0x80000084e5087210 */ /* 0x000fe40007ffe0ff */
[----:B------:R1:W2:Y:S02]  /*14aa0*/  I2F R14, R7 ;  /* 0x00000007000e7306 */ /* 0x0002a40000201400 */
[----:B------:R-:W-:Y:S02]  /*14ab0*/  FSEL R188, R23, -INF , !P0 ;  /* 0xff80000017bc7808 */ /* 0x000fe40004000000 */
[C---:B------:R-:W-:Y:S01]  /*14ac0*/  ISETP.GE.AND P0, PT, R0.reuse, R231, PT ;  /* 0x000000e70000720c */ /* 0x040fe20003f06270 */
[----:B------:R-:W-:Y:S03]  /*14ad0*/  LDSM.16.MT88.4 R20, [R202+0x18000] ;  /* 0x01800000ca14783b */ /* 0x000fe60000004200 */
[----:B------:R-:W-:Y:S02]  /*14ae0*/  ISETP.GE.OR P0, PT, R0, R233, !P0 ;  /* 0x000000e90000720c */ /* 0x000fe40004706670 */
[----:B-1----:R-:W-:Y:S01]  /*14af0*/  IABS R7, R8 ;  /* 0x0000000800077213 */ /* 0x002fe20000000000 */
[----:B--2---:R-:W-:Y:S01]  /*14b00*/  FFMA.FTZ R33, R14, -UR23, R33 ;  /* 0x800000170e217c23 */ /* 0x004fe20008010021 */
[----:B------:R-:W-:Y:S02]  /*14b10*/  IADD3 R8, R229, -R6, RZ ;  /* 0x80000006e5087210 */ /* 0x000fe40007ffe0ff */
[----:B------:R1:W2:Y:S02]  /*14b20*/  I2F R12, R7 ;  /* 0x00000007000c7306 */ /* 0x0002a40000201400 */
[----:B------:R-:W-:Y:S02]  /*14b30*/  FSEL R243, R33, -INF , !P0 ;  /* 0xff80000021f37808 */ /* 0x000fe40004000000 */
[C---:B------:R-:W-:Y:S04]  /*14b40*/  ISETP.GE.AND P0, PT, R5.reuse, R230, PT ;  /* 0x000000e60500720c */ /* 0x040fe80003f06270 */
[----:B------:R-:W-:Y:S02]  /*14b50*/  ISETP.GE.OR P0, PT, R5, R232, !P0 ;  /* 0x000000e80500720c */ /* 0x000fe40004706670 */
[----:B-1----:R-:W-:Y:S01]  /*14b60*/  IABS R7, R8 ;  /* 0x0000000800077213 */ /* 0x002fe20000000000 */
[----:B--2---:R-:W-:Y:S03]  /*14b70*/  FFMA.FTZ R26, R12, -UR23, R26 ;  /* 0x800000170c1a7c23 */ /* 0x004fe6000801001a */
[----:B------:R1:W2:Y:S02]  /*14b80*/  I2F R10, R7 ;  /* 0x00000007000a7306 */ /* 0x0002a40000201400 */
[----:B------:R-:W-:Y:S02]  /*14b90*/  FSEL R182, R26, -INF , !P6 ;  /* 0xff8000001ab67808 */ /* 0x000fe40007000000 */
[C---:B------:R-:W-:Y:S04]  /*14ba0*/  ISETP.GE.AND P6, PT, R4.reuse, R230, PT ;  /* 0x000000e60400720c */ /* 0x040fe80003fc6270 */
[----:B------:R-:W-:Y:S02]  /*14bb0*/  ISETP.GE.OR P6, PT, R4, R232, !P6 ;  /* 0x000000e80400720c */ /* 0x000fe400077c6670 */
[----:B-1----:R-:W-:Y:S01]  /*14bc0*/  FMNMX.FTZ R7, R177, R3, !PT ;  /* 0x00000003b1077209 */ /* 0x002fe20007810000 */
[----:B--2---:R-:W-:Y:S03]  /*14bd0*/  FFMA.FTZ R27, R10, -UR23, R27 ;  /* 0x800000170a1b7c23 */ /* 0x004fe6000801001b */
[----:B------:R-:W-:Y:S02]  /*14be0*/  FMNMX.FTZ R8, R176, R7, !PT ;  /* 0x00000007b0087209 */ /* 0x000fe40007810000 */
[----:B------:R-:W-:Y:S02]  /*14bf0*/  IABS R7, R9 ;  /* 0x0000000900077213 */ /* 0x000fe40000000000 */
[----:B------:R-:W-:Y:S02]  /*14c00*/  FMNMX.FTZ R8, R175, R8, !PT ;  /* 0x00000008af087209 */ /* 0x000fe40007810000 */
[----:B------:R-:W-:Y:S02]  /*14c10*/  MOV R6, R7 ;  /* 0x0000000700067202 */ /* 0x000fe40000000f00 */
[C---:B------:R-:W-:Y:S02]  /*14c20*/  IADD3 R7, R229.reuse, -R4, RZ ;  /* 0x80000004e5077210 */ /* 0x040fe40007ffe0ff */
[----:B------:R1:W2:Y:S01]  /*14c30*/  I2F R15, R6 ;  /* 0x00000006000f7306 */ /* 0x0002a20000201400 */
[----:B------:R-:W-:Y:S02]  /*14c40*/  FMNMX.FTZ R8, R174, R8, !PT ;  /* 0x00000008ae087209 */ /* 0x000fe40007810000 */
[----:B------:R-:W-:Y:S02]  /*14c50*/  IADD3 R9, R229, -R2, RZ ;  /* 0x80000002e5097210 */ /* 0x000fe40007ffe0ff */
[----:B------:R-:W-:Y:S02]  /*14c60*/  FMNMX.FTZ R8, R192, R8, !PT ;  /* 0x00000008c0087209 */ /* 0x000fe40007810000 */
[----:B------:R-:W-:Y:S02]  /*14c70*/  FSEL R187, R27, -INF , !P1 ;  /* 0xff8000001bbb7808 */ /* 0x000fe40004800000 */
[----:B------:R-:W-:Y:S02]  /*14c80*/  FMNMX.FTZ R8, R184, R8, !PT ;  /* 0x00000008b8087209 */ /* 0x000fe40007810000 */
[C---:B------:R-:W-:Y:S02]  /*14c90*/  ISETP.GE.AND P1, PT, R2.reuse, R230, PT ;  /* 0x000000e60200720c */ /* 0x040fe40003f26270 */
[----:B------:R-:W-:Y:S02]  /*14ca0*/  FMNMX.FTZ R8, R185, R8, !PT ;  /* 0x00000008b9087209 */ /* 0x000fe40007810000 */
[----:B------:R-:W-:Y:S02]  /*14cb0*/  ISETP.GE.OR P1, PT, R2, R232, !P1 ;  /* 0x000000e80200720c */ /* 0x000fe40004f26670 */
[----:B------:R-:W-:Y:S04]  /*14cc0*/  FMNMX.FTZ R8, R186, R8, !PT ;  /* 0x00000008ba087209 */ /* 0x000fe80007810000 */
[----:B------:R-:W-:Y:S02]  /*14cd0*/  FMNMX.FTZ R8, R194, R8, !PT ;  /* 0x00000008c2087209 */ /* 0x000fe40007810000 */
[----:B-1----:R-:W-:Y:S01]  /*14ce0*/  IABS R6, R7 ;  /* 0x0000000700067213 */ /* 0x002fe20000000000 */
[----:B--2---:R-:W-:Y:S01]  /*14cf0*/  FFMA.FTZ R30, R15, -UR23, R30 ;  /* 0x800000170f1e7c23 */ /* 0x004fe2000801001e */
[----:B------:R-:W-:Y:S02]  /*14d00*/  FMNMX.FTZ R8, R193, R8, !PT ;  /* 0x00000008c1087209 */ /* 0x000fe40007810000 */
[----:B------:R-:W1:Y:S01]  /*14d10*/  I2F R12, R6 ;  /* 0x00000006000c7306 */ /* 0x000e620000201400 */
        /* <DEDUP_REMOVED lines=11> */
[----:B------:R-:W-:Y:S01]  /*14dd0*/  FMNMX.FTZ R133, R243, R133, !PT ;  /* 0x00000085f3857209 */ /* 0x000fe20007810000 */
[----:B-1----:R-:W-:Y:S01]  /*14de0*/  FFMA.FTZ R31, R12, -UR23, R31 ;  /* 0x800000170c1f7c23 */ /* 0x002fe2000801001f */
[----:B------:R-:W-:Y:S02]  /*14df0*/  IABS R6, R9 ;  /* 0x0000000900067213 */ /* 0x000fe40000000000 */
[----:B------:R-:W-:Y:S01]  /*14e00*/  IADD3 R9, R229, -R0, RZ ;  /* 0x80000000e5097210 */ /* 0x000fe20007ffe0ff */
[----:B------:R-:W1:Y:S01]  /*14e10*/  SHFL.BFLY PT, R5, R133, 0x2, 0x1f ;  /* 0x0c401f0085057f89 */ /* 0x000e6200000e0000 */
[----:B------:R-:W2:Y:S01]  /*14e20*/  I2F R10, R6 ;  /* 0x00000006000a7306 */ /* 0x000ea20000201400 */
[----:B------:R-:W-:Y:S02]  /*14e30*/  FMNMX.FTZ R7, R179, R7, !PT ;  /* 0x00000007b3077209 */ /* 0x000fe40007810000 */
[----:B------:R-:W-:Y:S02]  /*14e40*/  FSEL R241, R30, -INF , !P0 ;  /* 0xff8000001ef17808 */ /* 0x000fe40004000000 */
[----:B------:R-:W-:Y:S02]  /*14e50*/  FSEL R242, R31, -INF , !P6 ;  /* 0xff8000001ff27808 */ /* 0x000fe40007000000 */
[C---:B------:R-:W-:Y:S01]  /*14e60*/  ISETP.GE.AND P0, PT, R0.reuse, R230, PT ;  /* 0x000000e60000720c */ /* 0x040fe20003f06270 */
[----:B------:R-:W-:Y:S03]  /*14e70*/  LDSM.16.MT88.4 R28, [R204+0x18000] ;  /* 0x01800000cc1c783b */ /* 0x000fe60000004200 */
[----:B------:R-:W-:Y:S02]  /*14e80*/  ISETP.GE.OR P0, PT, R0, R232, !P0 ;  /* 0x000000e80000720c */ /* 0x000fe40004706670 */
[----:B-1----:R-:W-:Y:S01]  /*14e90*/  FMNMX.FTZ R133, R133, R5, !PT ;  /* 0x0000000585857209 */ /* 0x002fe20007810000 */
[----:B--2---:R-:W-:Y:S01]  /*14ea0*/  FFMA.FTZ R34, R10, -UR23, R34 ;  /* 0x800000170a227c23 */ /* 0x004fe20008010022 */
[----:B------:R-:W-:Y:S04]  /*14eb0*/  IABS R6, R9 ;  /* 0x0000000900067213 */ /* 0x000fe80000000000 */
[----:B------:R1:W2:Y:S01]  /*14ec0*/  I2F R8, R6 ;  /* 0x0000000600087306 */ /* 0x0002a20000201400 */
[----:B------:R-:W-:Y:S02]  /*14ed0*/  FSEL R244, R34, -INF , !P1 ;  /* 0xff80000022f47808 */ /* 0x000fe40004800000 */
[----:B-1----:R-:W-:Y:S01]  /*14ee0*/  FMNMX.FTZ R6, R181, R7, !PT ;  /* 0x00000007b5067209 */ /* 0x002fe20007810000 */
[----:B--2---:R-:W-:Y:S03]  /*14ef0*/  FFMA.FTZ R35, R8, -UR23, R35 ;  /* 0x8000001708237c23 */ /* 0x004fe60008010023 */
[----:B------:R-:W-:Y:S02]  /*14f00*/  FMNMX.FTZ R6, R189, R6, !PT ;  /* 0x00000006bd067209 */ /* 0x000fe40007810000 */
[----:B------:R-:W-:Y:S02]  /*14f10*/  FSEL R135, R35, -INF , !P0 ;  /* 0xff80000023877808 */ /* 0x000fe40004000000 */
[----:B------:R-:W-:Y:S04]  /*14f20*/  FMNMX.FTZ R4, R188, R6, !PT ;  /* 0x00000006bc047209 */ /* 0x000fe80007810000 */
[----:B------:R-:W-:Y:S04]  /*14f30*/  FMNMX.FTZ R4, R182, R4, !PT ;  /* 0x00000004b6047209 */ /* 0x000fe80007810000 */
[----:B------:R-:W-:Y:S02]  /*14f40*/  FMNMX.FTZ R2, R187, R4, !PT ;  /* 0x00000004bb027209 */ /* 0x000fe40007810000 */
[----:B------:R-:W1:Y:S02]  /*14f50*/  SHFL.BFLY PT, R4, R133, 0x1, 0x1f ;  /* 0x0c201f0085047f89 */ /* 0x000e6400000e0000 */
[----:B------:R-:W-:Y:S04]  /*14f60*/  FMNMX.FTZ R2, R241, R2, !PT ;  /* 0x00000002f1027209 */ /* 0x000fe80007810000 */
[----:B------:R-:W-:Y:S04]  /*14f70*/  FMNMX.FTZ R0, R242, R2, !PT ;  /* 0x00000002f2007209 */ /* 0x000fe80007810000 */
[----:B------:R-:W-:Y:S04]  /*14f80*/  FMNMX.FTZ R0, R244, R0, !PT ;  /* 0x00000000f4007209 */ /* 0x000fe80007810000 */
[----:B------:R-:W-:Y:S05]  /*14f90*/  FMNMX.FTZ R0, R135, R0, !PT ;  /* 0x0000000087007209 */ /* 0x000fea0007810000 */
[----:B------:R-:W2:Y:S01]  /*14fa0*/  SHFL.BFLY PT, R2, R0, 0x2, 0x1f ;  /* 0x0c401f0000027f89 */ /* 0x000ea200000e0000 */
[----:B-1----:R-:W-:Y:S04]  /*14fb0*/  FMNMX.FTZ R133, R133, R4, !PT ;  /* 0x0000000485857209 */ /* 0x002fe80007810000 */
[C---:B------:R-:W-:Y:S01]  /*14fc0*/  FSETP.NEU.FTZ.AND P1, PT, R133.reuse, -INF , PT ;  /* 0xff8000008500780b */ /* 0x040fe20003f3d000 */
[----:B------:R-:W-:Y:S05]  /*14fd0*/  FMUL.FTZ R172, R133, c[0x0][0x23c] ;  /* 0x00008f0085ac7a20 */ /* 0x000fea0000410000 */
[----:B------:R-:W-:Y:S05]  /*14fe0*/  FSEL R172, R172, RZ, P1 ;  /* 0x000000ffacac7208 */ /* 0x000fea0000800000 */
[--C-:B------:R-:W-:Y:S01]  /*14ff0*/  FFMA.FTZ R4, R177, c[0x0][0x23c], -R172.reuse ;  /* 0x00008f00b1047a23 */ /* 0x100fe200000108ac */
[----:B--2---:R-:W-:Y:S03]  /*15000*/  FMNMX.FTZ R0, R0, R2, !PT ;  /* 0x0000000200007209 */ /* 0x004fe60007810000 */
[----:B------:R1:W-:Y:S02]  /*15010*/  MUFU.EX2 R252, R4 ;  /* 0x0000000400fc7308 */ /* 0x0003e40000000800 */
[----:B------:R-:W2:Y:S01]  /*15020*/  SHFL.BFLY PT, R2, R0, 0x1, 0x1f ;  /* 0x0c201f0000027f89 */ /* 0x000ea200000e0000 */
[--C-:B-1----:R-:W-:Y:S01]  /*15030*/  FFMA.FTZ R4, R176, c[0x0][0x23c], -R172.reuse ;  /* 0x00008f00b0047a23 */ /* 0x102fe200000108ac */
[----:B--2---:R-:W-:Y:S01]  /*15040*/  FMNMX.FTZ R132, R0, R2, !PT ;  /* 0x0000000200847209 */ /* 0x004fe20007810000 */
[--C-:B------:R-:W-:Y:S05]  /*15050*/  FFMA.FTZ R0, R175, c[0x0][0x23c], -R172.reuse ;  /* 0x00008f00af007a23 */ /* 0x100fea00000108ac */
[----:B------:R-:W1:Y:S01]  /*15060*/  MUFU.EX2 R177, R4 ;  /* 0x0000000400b17308 */ /* 0x000e620000000800 */
[C---:B------:R-:W-:Y:S01]  /*15070*/  FSETP.NEU.FTZ.AND P0, PT, R132.reuse, -INF , PT ;  /* 0xff8000008400780b */ /* 0x040fe20003f1d000 */
[----:B------:R-:W-:Y:S05]  /*15080*/  FMUL.FTZ R173, R132, c[0x0][0x23c] ;  /* 0x00008f0084ad7a20 */ /* 0x000fea0000410000 */
[----:B------:R-:W-:Y:S03]  /*15090*/  FSEL R173, R173, RZ, P0 ;  /* 0x000000ffadad7208 */ /* 0x000fe60000000000 */
[----:B------:R2:W-:Y:S02]  /*150a0*/  MUFU.EX2 R176, R0 ;  /* 0x0000000000b07308 */ /* 0x0005e40000000800 */
[--C-:B------:R-:W-:Y:S08]  /*150b0*/  FFMA.FTZ R2, R11, c[0x0][0x23c], -R173.reuse ;  /* 0x00008f000b027a23 */ /* 0x100ff000000108ad */
[----:B------:R3:W-:Y:S01]  /*150c0*/  MUFU.EX2 R248, R2 ;  /* 0x0000000200f87308 */ /* 0x0007e20000000800 */
[----:B-1----:R-:W-:Y:S01]  /*150d0*/  F2FP.PACK_AB R168, R177, R252 ;  /* 0x000000fcb1a8723e */ /* 0x002fe200000000ff */
[----:B--2---:R-:W-:Y:S08]  /*150e0*/  FFMA.FTZ R0, R174, c[0x0][0x23c], -R172 ;  /* 0x00008f00ae007a23 */ /* 0x004ff000000108ac */
[----:B------:R1:W2:Y:S01]  /*150f0*/  MUFU.EX2 R175, R0 ;  /* 0x0000000000af7308 */ /* 0x0002a20000000800 */
[----:B---3--:R-:W-:Y:S02]  /*15100*/  FSEL R2, R132, RZ, P0 ;  /* 0x000000ff84027208 */ /* 0x008fe40000000000 */
[----:B------:R-:W-:Y:S01]  /*15110*/  PLOP3.LUT P0, PT, PT, PT, UP0, 0x80, 0x0 ;  /* 0x000000000000781c */ /* 0x000fe20003f0f008 */
[--C-:B-1----:R-:W-:Y:S01]  /*15120*/  FFMA.FTZ R0, R178, c[0x0][0x23c], -R173.reuse ;  /* 0x00008f00b2007a23 */ /* 0x102fe200000108ad */
[----:B--2---:R-:W-:Y:S05]  /*15130*/  F2FP.PACK_AB R170, R175, R176 ;  /* 0x000000b0afaa723e */ /* 0x004fea00000000ff */
[----:B------:R1:W-:Y:S02]  /*15140*/  MUFU.EX2 R251, R0 ;  /* 0x0000000000fb7308 */ /* 0x0003e40000000800 */
[--C-:B-1----:R-:W-:Y:S08]  /*15150*/  FFMA.FTZ R0, R16, c[0x0][0x23c], -R173.reuse ;  /* 0x00008f0010007a23 */ /* 0x102ff000000108ad */
[----:B------:R1:W2:Y:S02]  /*15160*/  MUFU.EX2 R250, R0 ;  /* 0x0000000000fa7308 */ /* 0x0002a40000000800 */
[----:B-1----:R-:W-:Y:S01]  /*15170*/  FFMA.FTZ R0, R13, c[0x0][0x23c], -R173 ;  /* 0x00008f000d007a23 */ /* 0x002fe200000108ad */
[----:B--2---:R-:W-:Y:S01]  /*15180*/  F2FP.PACK_AB R169, R250, R251 ;  /* 0x000000fbfaa9723e */ /* 0x004fe200000000ff */
[----:B------:R-:W1:Y:S06]  /*15190*/  LDSM.16.MT88.4 R12, [R201+0x18000] ;  /* 0x01800000c90c783b */ /* 0x000e6c0000004200 */
[----:B------:R2:W3:Y:S02]  /*151a0*/  MUFU.EX2 R249, R0 ;  /* 0x0000000000f97308 */ /* 0x0004e40000000800 */
[----:B--2---:R-:W-:Y:S02]  /*151b0*/  FSEL R0, R133, RZ, P1 ;  /* 0x000000ff85007208 */ /* 0x004fe40000800000 */
[----:B---3--:R-:W-:Y:S03]  /*151c0*/  F2FP.PACK_AB R171, R248, R249 ;  /* 0x000000f9f8ab723e */ /* 0x008fe600000000ff */
[----:B------:R-:W-:Y:S04]  /*151d0*/  FADD.FTZ R0, -R0, R3 ;  /* 0x0000000300007221 */ /* 0x000fe80000010100 */
[----:B------:R-:W-:Y:S04]  /*151e0*/  FMUL.FTZ R0, R0, c[0x0][0x23c] ;  /* 0x00008f0000007a20 */ /* 0x000fe80000410000 */
[----:B------:R2:W3:Y:S02]  /*151f0*/  MUFU.EX2 R3, R0 ;  /* 0x0000000000037308 */ /* 0x0004e40000000800 */
[----:B--2---:R-:W-:Y:S02]  /*15200*/  FADD.FTZ R0, -R2, R134 ;  /* 0x0000008602007221 */ /* 0x004fe40000010100 */
[C---:B---3--:R-:W-:Y:S02]  /*15210*/  FMUL.FTZ R4, R3.reuse, R136 ;  /* 0x0000008803047220 */ /* 0x048fe40000410000 */
[----:B------:R-:W-:Y:S02]  /*15220*/  FMUL.FTZ R0, R0, c[0x0][0x23c] ;  /* 0x00008f0000007a20 */ /* 0x000fe40000410000 */
[C---:B------:R-:W-:Y:S02]  /*15230*/  FMUL.FTZ R5, R3.reuse, R137 ;  /* 0x0000008903057220 */ /* 0x040fe40000410000 */
[C---:B------:R-:W-:Y:S02]  /*15240*/  FMUL.FTZ R8, R3.reuse, R140 ;  /* 0x0000008c03087220 */ /* 0x040fe40000410000 */
[----:B------:R-:W2:Y:S01]  /*15250*/  MUFU.EX2 R0, R0 ;  /* 0x0000000000007308 */ /* 0x000ea20000000800 */
[C---:B------:R-:W-:Y:S02]  /*15260*/  FMUL.FTZ R9, R3.reuse, R141 ;  /* 0x0000008d03097220 */ /* 0x040fe40000410000 */
[C---:B------:R-:W-:Y:S02]  /*15270*/  FMUL.FTZ R16, R3.reuse, R148 ;  /* 0x0000009403107220 */ /* 0x040fe40000410000 */
[C---:B------:R-:W-:Y:S02]  /*15280*/  FMUL.FTZ R17, R3.reuse, R149 ;  /* 0x0000009503117220 */ /* 0x040fe40000410000 */
[C---:B------:R-:W-:Y:S02]  /*15290*/  FMUL.FTZ R24, R3.reuse, R156 ;  /* 0x0000009c03187220 */ /* 0x040fe40000410000 */
[C---:B------:R-:W-:Y:S02]  /*152a0*/  FMUL.FTZ R25, R3.reuse, R157 ;  /* 0x0000009d03197220 */ /* 0x040fe40000410000 */
[C---:B------:R-:W-:Y:S02]  /*152b0*/  FMUL.FTZ R32, R3.reuse, R164 ;  /* 0x000000a403207220 */ /* 0x040fe40000410000 */
[C---:B------:R-:W-:Y:S02]  /*152c0*/  FMUL.FTZ R33, R3.reuse, R165 ;  /* 0x000000a503217220 */ /* 0x040fe40000410000 */
[--C-:B------:R-:W-:Y:S02]  /*152d0*/  FFMA.FTZ R2, R192, c[0x0][0x23c], -R172.reuse ;  /* 0x00008f00c0027a23 */ /* 0x100fe400000108ac */
[C---:B------:R-:W-:Y:S02]  /*152e0*/  FMUL.FTZ R36, R3.reuse, R36 ;  /* 0x0000002403247220 */ /* 0x040fe40000410000 */
[C---:B------:R-:W-:Y:S01]  /*152f0*/  FMUL.FTZ R37, R3.reuse, R37 ;  /* 0x0000002503257220 */ /* 0x040fe20000410000 */
[----:B------:R3:W-:Y:S01]  /*15300*/  MUFU.EX2 R240, R2 ;  /* 0x0000000200f07308 */ /* 0x0007e20000000800 */
[C---:B------:R-:W-:Y:S02]  /*15310*/  FMUL.FTZ R40, R3.reuse, R40 ;  /* 0x0000002803287220 */ /* 0x040fe40000410000 */
[C---:B------:R-:W-:Y:S02]  /*15320*/  FMUL.FTZ R41, R3.reuse, R41 ;  /* 0x0000002903297220 */ /* 0x040fe40000410000 */
[C---:B--2---:R-:W-:Y:S02]  /*15330*/  FMUL.FTZ R6, R0.reuse, R138 ;  /* 0x0000008a00067220 */ /* 0x044fe40000410000 */
[C---:B------:R-:W-:Y:S02]  /*15340*/  FMUL.FTZ R7, R0.reuse, R139 ;  /* 0x0000008b00077220 */ /* 0x040fe40000410000 */
[----:B------:R-:W2:Y:S01]  /*15350*/  LDSM.16.MT88.4 R136, [R203+0x18000] ;  /* 0x01800000cb88783b */ /* 0x000ea20000004200 */
[C---:B------:R-:W-:Y:S02]  /*15360*/  FMUL.FTZ R10, R0.reuse, R142 ;  /* 0x0000008e000a7220 */ /* 0x040fe40000410000 */
[C---:B------:R-:W-:Y:S02]  /*15370*/  FMUL.FTZ R11, R0.reuse, R143 ;  /* 0x0000008f000b7220 */ /* 0x040fe40000410000 */
[C---:B-1----:R-:W-:Y:S03]  /*15380*/  HMMA.16816.F32 R4, R168.reuse, R12, R4 ;  /* 0x0000000ca804723c */ /* 0x042fe60000001804 */
[----:B------:R-:W1:Y:S02]  /*15390*/  LDSM.16.MT88.4 R140, [R201+0x1a000] ;  /* 0x01a00000c98c783b */ /* 0x000e640000004200 */
[C---:B------:R-:W-:Y:S02]  /*153a0*/  FMUL.FTZ R18, R0.reuse, R150 ;  /* 0x0000009600127220 */ /* 0x040fe40000410000 */
[C---:B------:R-:W-:Y:S01]  /*153b0*/  FMUL.FTZ R12, R3.reuse, R144 ;  /* 0x00000090030c7220 */ /* 0x040fe20000410000 */
[C---:B------:R-:W-:Y:S04]  /*153c0*/  HMMA.16816.F32 R8, R168.reuse, R14, R8 ;  /* 0x0000000ea808723c */ /* 0x040fe80000001808 */
[C---:B------:R-:W-:Y:S02]  /*153d0*/  FMUL.FTZ R13, R3.reuse, R145 ;  /* 0x00000091030d7220 */ /* 0x040fe40000410000 */
        /* <DEDUP_REMOVED lines=10> */
[C---:B------:R-:W-:Y:S01]  /*15480*/  FMUL.FTZ R38, R0.reuse, R38 ;  /* 0x0000002600267220 */ /* 0x040fe20000410000 */
[----:B------:R-:W-:Y:S01]  /*15490*/  LDSM.16.MT88.4 R156, [R201+0x1a800] ;  /* 0x01a80000c99c783b */ /* 0x000fe20000004200 */
[C---:B------:R-:W-:Y:S01]  /*154a0*/  FMUL.FTZ R20, R3.reuse, R152 ;  /* 0x0000009803147220 */ /* 0x040fe20000410000 */
[C---:B------:R-:W-:Y:S04]  /*154b0*/  HMMA.16816.F32 R16, R168.reuse, R22, R16 ;  /* 0x00000016a810723c */ /* 0x040fe80000001810 */
[C---:B------:R-:W-:Y:S02]  /*154c0*/  FMUL.FTZ R21, R3.reuse, R153 ;  /* 0x0000009903157220 */ /* 0x040fe40000410000 */
[C---:B------:R-:W-:Y:S01]  /*154d0*/  FMUL.FTZ R39, R0.reuse, R39 ;  /* 0x0000002700277220 */ /* 0x040fe20000410000 */
[----:B------:R-:W-:Y:S01]  /*154e0*/  LDSM.16.MT88.4 R164, [R203+0x19800] ;  /* 0x01980000cba4783b */ /* 0x000fe20000004200 */
[C---:B------:R-:W-:Y:S04]  /*154f0*/  FMUL.FTZ R22, R0.reuse, R154 ;  /* 0x0000009a00167220 */ /* 0x040fe80000410000 */
[----:B------:R-:W-:Y:S02]  /*15500*/  FMUL.FTZ R23, R0, R155 ;  /* 0x0000009b00177220 */ /* 0x000fe40000410000 */
[--C-:B---3--:R-:W-:Y:S01]  /*15510*/  FFMA.FTZ R2, R184, c[0x0][0x23c], -R172.reuse ;  /* 0x00008f00b8027a23 */ /* 0x108fe200000108ac */
[----:B------:R-:W-:Y:S01]  /*15520*/  LDSM.16.MT88.4 R152, [R204+0x18800] ;  /* 0x01880000cc98783b */ /* 0x000fe20000004200 */
[C---:B------:R-:W-:Y:S02]  /*15530*/  FMUL.FTZ R42, R0.reuse, R42 ;  /* 0x0000002a002a7220 */ /* 0x040fe40000410000 */
[C---:B------:R-:W-:Y:S01]  /*15540*/  FMUL.FTZ R43, R0.reuse, R43 ;  /* 0x0000002b002b7220 */ /* 0x040fe20000410000 */
[C---:B------:R-:W-:Y:S01]  /*15550*/  HMMA.16816.F32 R20, R168.reuse, R28, R20 ;  /* 0x0000001ca814723c */ /* 0x040fe20000001814 */
[----:B------:R3:W5:Y:S02]  /*15560*/  MUFU.EX2 R239, R2 ;  /* 0x0000000200ef7308 */ /* 0x0007640000000800 */
[C---:B------:R-:W-:Y:S02]  /*15570*/  FMUL.FTZ R44, R3.reuse, R44 ;  /* 0x0000002c032c7220 */ /* 0x040fe40000410000 */
[C---:B------:R-:W-:Y:S02]  /*15580*/  FMUL.FTZ R45, R3.reuse, R45 ;  /* 0x0000002d032d7220 */ /* 0x040fe40000410000 */
[C---:B------:R-:W-:Y:S01]  /*15590*/  FMUL.FTZ R28, R3.reuse, R160 ;  /* 0x000000a0031c7220 */ /* 0x040fe20000410000 */
[C---:B------:R-:W-:Y:S04]  /*155a0*/  HMMA.16816.F32 R24, R168.reuse, R30, R24 ;  /* 0x0000001ea818723c */ /* 0x040fe80000001818 */
[C---:B------:R-:W-:Y:S02]  /*155b0*/  FMUL.FTZ R29, R3.reuse, R161 ;  /* 0x000000a1031d7220 */ /* 0x040fe40000410000 */
[C---:B------:R-:W-:Y:S02]  /*155c0*/  FMUL.FTZ R46, R0.reuse, R46 ;  /* 0x0000002e002e7220 */ /* 0x040fe40000410000 */
[C---:B------:R-:W-:Y:S04]  /*155d0*/  FMUL.FTZ R30, R0.reuse, R162 ;  /* 0x000000a2001e7220 */ /* 0x040fe80000410000 */
[C---:B------:R-:W-:Y:S02]  /*155e0*/  FMUL.FTZ R31, R0.reuse, R163 ;  /* 0x000000a3001f7220 */ /* 0x040fe40000410000 */
[----:B------:R-:W-:Y:S01]  /*155f0*/  LDSM.16.MT88.4 R160, [R201+0x1c800] ;  /* 0x01c80000c9a0783b */ /* 0x000fe20000004200 */
[C---:B------:R-:W-:Y:S02]  /*15600*/  FMUL.FTZ R47, R0.reuse, R47 ;  /* 0x0000002f002f7220 */ /* 0x040fe40000410000 */
[C---:B------:R-:W-:Y:S02]  /*15610*/  FMUL.FTZ R48, R3.reuse, R48 ;  /* 0x0000003003307220 */ /* 0x040fe40000410000 */
[C---:B--2---:R-:W-:Y:S03]  /*15620*/  HMMA.16816.F32 R28, R168.reuse, R136, R28 ;  /* 0x00000088a81c723c */ /* 0x044fe6000000181c */
[----:B------:R-:W-:Y:S02]  /*15630*/  FMUL.FTZ R49, R3, R49 ;  /* 0x0000003103317220 */ /* 0x000fe40000410000 */
[C---:B------:R-:W-:Y:S02]  /*15640*/  FMUL.FTZ R50, R0.reuse, R50 ;  /* 0x0000003200327220 */ /* 0x040fe40000410000 */
[C---:B------:R-:W-:Y:S01]  /*15650*/  FMUL.FTZ R51, R0.reuse, R51 ;  /* 0x0000003300337220 */ /* 0x040fe20000410000 */
[C---:B------:R-:W-:Y:S01]  /*15660*/  HMMA.16816.F32 R32, R168.reuse, R138, R32 ;  /* 0x0000008aa820723c */ /* 0x040fe20000001820 */
[----:B------:R-:W2:Y:S03]  /*15670*/  LDSM.16.MT88.4 R136, [R204+0x1a000] ;  /* 0x01a00000cc88783b */ /* 0x000ea60000004200 */
[--C-:B---3--:R-:W-:Y:S02]  /*15680*/  FFMA.FTZ R2, R185, c[0x0][0x23c], -R172.reuse ;  /* 0x00008f00b9027a23 */ /* 0x108fe400000108ac */
[C---:B------:R-:W-:Y:S02]  /*15690*/  FMUL.FTZ R52, R3.reuse, R52 ;  /* 0x0000003403347220 */ /* 0x040fe40000410000 */
[C---:B-1----:R-:W-:Y:S01]  /*156a0*/  HMMA.16816.F32 R36, R168.reuse, R140, R36 ;  /* 0x0000008ca824723c */ /* 0x042fe20000001824 */
[----:B------:R1:W-:Y:S03]  /*156b0*/  MUFU.EX2 R238, R2 ;  /* 0x0000000200ee7308 */ /* 0x0003e60000000800 */
[C---:B------:R-:W-:Y:S02]  /*156c0*/  FMUL.FTZ R53, R3.reuse, R53 ;  /* 0x0000003503357220 */ /* 0x040fe40000410000 */
[C---:B------:R-:W-:Y:S02]  /*156d0*/  FMUL.FTZ R54, R0.reuse, R54 ;  /* 0x0000003600367220 */ /* 0x040fe40000410000 */
[C---:B------:R-:W-:Y:S01]  /*156e0*/  HMMA.16816.F32 R40, R168.reuse, R142, R40 ;  /* 0x0000008ea828723c */ /* 0x040fe20000001828 */
[----:B------:R-:W3:Y:S03]  /*156f0*/  LDSM.16.MT88.4 R140, [R203+0x1a000] ;  /* 0x01a00000cb8c783b */ /* 0x000ee60000004200 */
        /* <DEDUP_REMOVED lines=18> */
[C---:B---3--:R-:W-:Y:S04]  /*15820*/  HMMA.16816.F32 R60, R168.reuse, R140, R60 ;  /* 0x0000008ca83c723c */ /* 0x048fe8000000183c */
[----:B------:R-:W-:Y:S02]  /*15830*/  FMUL.FTZ R67, R0, R67 ;  /* 0x0000004300437220 */ /* 0x000fe40000410000 */
[--C-:B-1----:R-:W-:Y:S02]  /*15840*/  FFMA.FTZ R2, R186, c[0x0][0x23c], -R172.reuse ;  /* 0x00008f00ba027a23 */ /* 0x102fe400000108ac */
        /* <DEDUP_REMOVED lines=9> */
[C---:B----4-:R-:W-:Y:S03]  /*158e0*/  HMMA.16816.F32 R68, R168.reuse, R144, R68 ;  /* 0x00000090a844723c */ /* 0x050fe60000001844 */
[C---:B------:R-:W-:Y:S02]  /*158f0*/  FMUL.FTZ R74, R0.reuse, R74 ;  /* 0x0000004a004a7220 */ /* 0x040fe40000410000 */
[C---:B------:R-:W-:Y:S02]  /*15900*/  FMUL.FTZ R75, R0.reuse, R75 ;  /* 0x0000004b004b7220 */ /* 0x040fe40000410000 */
[----:B------:R-:W-:Y:S02]  /*15910*/  FMUL.FTZ R76, R3, R76 ;  /* 0x0000004c034c7220 */ /* 0x000fe40000410000 */
[--C-:B-1----:R-:W-:Y:S03]  /*15920*/  FFMA.FTZ R2, R183, c[0x0][0x23c], -R173.reuse ;  /* 0x00008f00b7027a23 */ /* 0x102fe600000108ad */
[C---:B------:R-:W-:Y:S01]  /*15930*/  HMMA.16816.F32 R72, R168.reuse, R146, R72 ;  /* 0x00000092a848723c */ /* 0x040fe20000001848 */
[----:B------:R-:W1:Y:S01]  /*15940*/  LDSM.16.MT88.4 R144, [R203+0x1c000] ;  /* 0x01c00000cb90783b */ /* 0x000e620000004200 */
[----:B------:R4:W-:Y:S01]  /*15950*/  MUFU.EX2 R236, R2 ;  /* 0x0000000200ec7308 */ /* 0x0009e20000000800 */
[C---:B------:R-:W-:Y:S02]  /*15960*/  FMUL.FTZ R77, R3.reuse, R77 ;  /* 0x0000004d034d7220 */ /* 0x040fe40000410000 */
[C---:B------:R-:W-:Y:S02]  /*15970*/  FMUL.FTZ R78, R0.reuse, R78 ;  /* 0x0000004e004e7220 */ /* 0x040fe40000410000 */
[C---:B------:R-:W-:Y:S02]  /*15980*/  FMUL.FTZ R79, R0.reuse, R79 ;  /* 0x0000004f004f7220 */ /* 0x040fe40000410000 */
[C---:B------:R-:W-:Y:S03]  /*15990*/  FMUL.FTZ R80, R3.reuse, R80 ;  /* 0x0000005003507220 */ /* 0x040fe60000410000 */
[C---:B------:R-:W-:Y:S02]  /*159a0*/  FMUL.FTZ R81, R3.reuse, R81 ;  /* 0x0000005103517220 */ /* 0x040fe40000410000 */
[C---:B--2---:R-:W-:Y:S03]  /*159b0*/  HMMA.16816.F32 R76, R168.reuse, R136, R76 ;  /* 0x00000088a84c723c */ /* 0x044fe6000000184c */
[C---:B------:R-:W-:Y:S02]  /*159c0*/  FMUL.FTZ R82, R0.reuse, R82 ;  /* 0x0000005200527220 */ /* 0x040fe40000410000 */
[C---:B------:R-:W-:Y:S02]  /*159d0*/  FMUL.FTZ R83, R0.reuse, R83 ;  /* 0x0000005300537220 */ /* 0x040fe40000410000 */
[C---:B------:R-:W-:Y:S02]  /*159e0*/  FMUL.FTZ R84, R3.reuse, R84 ;  /* 0x0000005403547220 */ /* 0x040fe40000410000 */
[C---:B------:R-:W-:Y:S03]  /*159f0*/  FMUL.FTZ R85, R3.reuse, R85 ;  /* 0x0000005503557220 */ /* 0x040fe60000410000 */
[C---:B------:R-:W-:Y:S01]  /*15a00*/  HMMA.16816.F32 R80, R168.reuse, R138, R80 ;  /* 0x0000008aa850723c */ /* 0x040fe20000001850 */
[----:B------:R-:W2:Y:S02]  /*15a10*/  LDSM.16.MT88.4 R136, [R201+0x1e000] ;  /* 0x01e00000c988783b */ /* 0x000ea40000004200 */
[C---:B------:R-:W-:Y:S02]  /*15a20*/  FMUL.FTZ R86, R0.reuse, R86 ;  /* 0x0000005600567220 */ /* 0x040fe40000410000 */
[----:B------:R-:W-:Y:S02]  /*15a30*/  FMUL.FTZ R87, R0, R87 ;  /* 0x0000005700577220 */ /* 0x000fe40000410000 */
[--C-:B----4-:R-:W-:Y:S02]  /*15a40*/  FFMA.FTZ R2, R180, c[0x0][0x23c], -R173.reuse ;  /* 0x00008f00b4027a23 */ /* 0x110fe400000108ad */
[C---:B------:R-:W-:Y:S02]  /*15a50*/  FMUL.FTZ R88, R3.reuse, R88 ;  /* 0x0000005803587220 */ /* 0x040fe40000410000 */
[----:B------:R4:W1:Y:S01]  /*15a60*/  MUFU.EX2 R235, R2 ;  /* 0x0000000200eb7308 */ /* 0x0008620000000800 */
[C---:B---3--:R-:W-:Y:S03]  /*15a70*/  HMMA.16816.F32 R84, R168.reuse, R140, R84 ;  /* 0x0000008ca854723c */ /* 0x048fe60000001854 */
[C---:B------:R-:W-:Y:S02]  /*15a80*/  FMUL.FTZ R89, R3.reuse, R89 ;  /* 0x0000005903597220 */ /* 0x040fe40000410000 */
[C---:B------:R-:W-:Y:S02]  /*15a90*/  FMUL.FTZ R90, R0.reuse, R90 ;  /* 0x0000005a005a7220 */ /* 0x040fe40000410000 */
[C---:B------:R-:W-:Y:S02]  /*15aa0*/  FMUL.FTZ R91, R0.reuse, R91 ;  /* 0x0000005b005b7220 */ /* 0x040fe40000410000 */
[C---:B------:R-:W-:Y:S03]  /*15ab0*/  FMUL.FTZ R92, R3.reuse, R92 ;  /* 0x0000005c035c7220 */ /* 0x040fe60000410000 */
[C---:B------:R-:W-:Y:S02]  /*15ac0*/  FMUL.FTZ R93, R3.reuse, R93 ;  /* 0x0000005d035d7220 */ /* 0x040fe40000410000 */
[C---:B------:R-:W-:Y:S01]  /*15ad0*/  HMMA.16816.F32 R88, R168.reuse, R142, R88 ;  /* 0x0000008ea858723c */ /* 0x040fe20000001858 */
[----:B------:R-:W3:Y:S02]  /*15ae0*/  LDSM.16.MT88.4 R140, [R202+0x1e000] ;  /* 0x01e00000ca8c783b */ /* 0x000ee40000004200 */
[C---:B------:R-:W-:Y:S02]  /*15af0*/  FMUL.FTZ R94, R0.reuse, R94 ;  /* 0x0000005e005e7220 */ /* 0x040fe40000410000 */
[C---:B------:R-:W-:Y:S02]  /*15b00*/  FMUL.FTZ R95, R0.reuse, R95 ;  /* 0x0000005f005f7220 */ /* 0x040fe40000410000 */
[----:B------:R-:W-:Y:S02]  /*15b10*/  FMUL.FTZ R96, R3, R96 ;  /* 0x0000006003607220 */ /* 0x000fe40000410000 */
[--C-:B----4-:R-:W-:Y:S03]  /*15b20*/  FFMA.FTZ R2, R179, c[0x0][0x23c], -R173.reuse ;  /* 0x00008f00b3027a23 */ /* 0x110fe600000108ad */
[C---:B-1----:R-:W-:Y:S01]  /*15b30*/  HMMA.16816.F32 R92, R168.reuse, R144, R92 ;  /* 0x00000090a85c723c */ /* 0x042fe2000000185c */
[----:B------:R1:W-:Y:S02]  /*15b40*/  MUFU.EX2 R234, R2 ;  /* 0x0000000200ea7308 */ /* 0x0003e40000000800 */
        /* <DEDUP_REMOVED lines=11> */
[C---:B--2---:R-:W-:Y:S03]  /*15c00*/  HMMA.16816.F32 R100, R168.reuse, R136, R100 ;  /* 0x00000088a864723c */ /* 0x044fe60000001864 */
[C---:B------:R-:W-:Y:S02]  /*15c10*/  FMUL.FTZ R106, R0.reuse, R106 ;  /* 0x0000006a006a7220 */ /* 0x040fe40000410000 */
[C---:B------:R-:W-:Y:S02]  /*15c20*/  FMUL.FTZ R107, R0.reuse, R107 ;  /* 0x0000006b006b7220 */ /* 0x040fe40000410000 */
[--C-:B-1----:R-:W-:Y:S02]  /*15c30*/  FFMA.FTZ R2, R181, c[0x0][0x23c], -R173.reuse ;  /* 0x00008f00b5027a23 */ /* 0x102fe400000108ad */
[C---:B------:R-:W-:Y:S02]  /*15c40*/  FMUL.FTZ R108, R3.reuse, R108 ;  /* 0x0000006c036c7220 */ /* 0x040fe40000410000 */
[----:B------:R1:W2:Y:S01]  /*15c50*/  MUFU.EX2 R199, R2 ;  /* 0x0000000200c77308 */ /* 0x0002a20000000800 */
[C---:B------:R-:W-:Y:S01]  /*15c60*/  HMMA.16816.F32 R104, R168.reuse, R138, R104 ;  /* 0x0000008aa868723c */ /* 0x040fe20000001868 */
[----:B------:R-:W1:Y:S02]  /*15c70*/  LDSM.16.MT88.4 R136, [R203+0x1e000] ;  /* 0x01e00000cb88783b */ /* 0x000e640000004200 */
[C---:B------:R-:W-:Y:S02]  /*15c80*/  FMUL.FTZ R109, R3.reuse, R109 ;  /* 0x0000006d036d7220 */ /* 0x040fe40000410000 */
[C---:B------:R-:W-:Y:S02]  /*15c90*/  FMUL.FTZ R110, R0.reuse, R110 ;  /* 0x0000006e006e7220 */ /* 0x040fe40000410000 */
[C---:B------:R-:W-:Y:S02]  /*15ca0*/  FMUL.FTZ R111, R0.reuse, R111 ;  /* 0x0000006f006f7220 */ /* 0x040fe40000410000 */
[C---:B------:R-:W-:Y:S03]  /*15cb0*/  FMUL.FTZ R112, R3.reuse, R112 ;  /* 0x0000007003707220 */ /* 0x040fe60000410000 */
[C---:B------:R-:W-:Y:S02]  /*15cc0*/  FMUL.FTZ R113, R3.reuse, R113 ;  /* 0x0000007103717220 */ /* 0x040fe40000410000 */
[C---:B---3--:R-:W-:Y:S03]  /*15cd0*/  HMMA.16816.F32 R108, R168.reuse, R140, R108 ;  /* 0x0000008ca86c723c */ /* 0x048fe6000000186c */
[C---:B------:R-:W-:Y:S02]  /*15ce0*/  FMUL.FTZ R114, R0.reuse, R114 ;  /* 0x0000007200727220 */ /* 0x040fe40000410000 */
[C---:B------:R-:W-:Y:S02]  /*15cf0*/  FMUL.FTZ R115, R0.reuse, R115 ;  /* 0x0000007300737220 */ /* 0x040fe40000410000 */
[C---:B------:R-:W-:Y:S02]  /*15d00*/  FMUL.FTZ R116, R3.reuse, R116 ;  /* 0x0000007403747220 */ /* 0x040fe40000410000 */
[C---:B------:R-:W-:Y:S03]  /*15d10*/  FMUL.FTZ R117, R3.reuse, R117 ;  /* 0x0000007503757220 */ /* 0x040fe60000410000 */
[C---:B------:R-:W-:Y:S01]  /*15d20*/  HMMA.16816.F32 R112, R168.reuse, R142, R112 ;  /* 0x0000008ea870723c */ /* 0x040fe20000001870 */
[----:B------:R-:W3:Y:S02]  /*15d30*/  LDSM.16.MT88.4 R140, [R201+0x18800] ;  /* 0x01880000c98c783b */ /* 0x000ee40000004200 */
[C---:B------:R-:W-:Y:S02]  /*15d40*/  FMUL.FTZ R118, R0.reuse, R118 ;  /* 0x0000007600767220 */ /* 0x040fe40000410000 */
[C---:B------:R-:W-:Y:S02]  /*15d50*/  FMUL.FTZ R119, R0.reuse, R119 ;  /* 0x0000007700777220 */ /* 0x040fe40000410000 */
[C---:B------:R-:W-:Y:S02]  /*15d60*/  FMUL.FTZ R120, R3.reuse, R120 ;  /* 0x0000007803787220 */ /* 0x040fe40000410000 */
[C---:B------:R-:W-:Y:S03]  /*15d70*/  FMUL.FTZ R121, R3.reuse, R121 ;  /* 0x0000007903797220 */ /* 0x040fe60000410000 */
[C---:B----4-:R-:W-:Y:S03]  /*15d80*/  HMMA.16816.F32 R116, R168.reuse, R144, R116 ;  /* 0x00000090a874723c */ /* 0x050fe60000001874 */
[C---:B------:R-:W-:Y:S02]  /*15d90*/  FMUL.FTZ R122, R0.reuse, R122 ;  /* 0x0000007a007a7220 */ /* 0x040fe40000410000 */
[----:B------:R-:W-:Y:S02]  /*15da0*/  FMUL.FTZ R123, R0, R123 ;  /* 0x0000007b007b7220 */ /* 0x000fe40000410000 */
[--C-:B-1----:R-:W-:Y:S02]  /*15db0*/  FFMA.FTZ R2, R194, c[0x0][0x23c], -R172.reuse ;  /* 0x00008f00c2027a23 */ /* 0x102fe400000108ac */
[C---:B------:R-:W-:Y:S02]  /*15dc0*/  FMUL.FTZ R124, R3.reuse, R124 ;  /* 0x0000007c037c7220 */ /* 0x040fe40000410000 */
[----:B------:R1:W-:Y:S01]  /*15dd0*/  MUFU.EX2 R198, R2 ;  /* 0x0000000200c67308 */ /* 0x0003e20000000800 */
[C---:B------:R-:W-:Y:S01]  /*15de0*/  HMMA.16816.F32 R120, R168.reuse, R146, R120 ;  /* 0x00000092a878723c */ /* 0x040fe20000001878 */
[----:B------:R-:W4:Y:S02]  /*15df0*/  LDSM.16.MT88.4 R144, [R203+0x18800] ;  /* 0x01880000cb90783b */ /* 0x000f240000004200 */
        /* <DEDUP_REMOVED lines=8> */
[----:B-----5:R-:W-:Y:S02]  /*15e80*/  F2FP.PACK_AB R136, R239, R240 ;  /* 0x000000f0ef88723e */ /* 0x020fe400000000ff */
[----:B------:R-:W-:Y:S03]  /*15e90*/  F2FP.PACK_AB R137, R235, R236 ;  /* 0x000000eceb89723e */ /* 0x000fe600000000ff */
[----:B------:R-:W-:Y:S03]  /*15ea0*/  HMMA.16816.F32 R128, R168, R138, R128 ;  /* 0x0000008aa880723c */ /* 0x000fe60000001880 */
[--C-:B-1----:R-:W-:Y:S04]  /*15eb0*/  FFMA.FTZ R2, R193, c[0x0][0x23c], -R172.reuse ;  /* 0x00008f00c1027a23 */ /* 0x102fe800000108ac */
[----:B------:R-:W-:Y:S01]  /*15ec0*/  F2FP.PACK_AB R138, R237, R238 ;  /* 0x000000eeed8a723e */ /* 0x000fe200000000ff */
[----:B------:R1:W5:Y:S01]  /*15ed0*/  MUFU.EX2 R197, R2 ;  /* 0x0000000200c57308 */ /* 0x0003620000000800 */
[----:B--2---:R-:W-:Y:S07]  /*15ee0*/  F2FP.PACK_AB R139, R199, R234 ;  /* 0x000000eac78b723e */ /* 0x004fee00000000ff */
[C---:B---3--:R-:W-:Y:S08]  /*15ef0*/  HMMA.16816.F32 R4, R136.reuse, R140, R4 ;  /* 0x0000008c8804723c */ /* 0x048ff00000001804 */
[C---:B------:R-:W-:Y:S01]  /*15f00*/  HMMA.16816.F32 R8, R136.reuse, R142, R8 ;  /* 0x0000008e8808723c */ /* 0x040fe20000001808 */
[----:B------:R-:W2:Y:S07]  /*15f10*/  LDSM.16.MT88.4 R140, [R202+0x1a800] ;  /* 0x01a80000ca8c783b */ /* 0x000eae0000004200 */
[C---:B------:R-:W-:Y:S04]  /*15f20*/  HMMA.16816.F32 R12, R136.reuse, R148, R12 ;  /* 0x00000094880c723c */ /* 0x040fe8000000180c */
[--C-:B-1----:R-:W-:Y:S04]  /*15f30*/  FFMA.FTZ R2, R191, c[0x0][0x23c], -R172.reuse ;  /* 0x00008f00bf027a23 */ /* 0x102fe800000108ac */
[C---:B------:R-:W-:Y:S01]  /*15f40*/  HMMA.16816.F32 R16, R136.reuse, R150, R16 ;  /* 0x000000968810723c */ /* 0x040fe20000001810 */
[----:B------:R-:W1:Y:S01]  /*15f50*/  LDSM.16.MT88.4 R148, [R204+0x1a800] ;  /* 0x01a80000cc94783b */ /* 0x000e620000004200 */
[----:B------:R3:W-:Y:S06]  /*15f60*/  MUFU.EX2 R196, R2 ;  /* 0x0000000200c47308 */ /* 0x0007ec0000000800 */
[C---:B------:R-:W-:Y:S08]  /*15f70*/  HMMA.16816.F32 R20, R136.reuse, R152, R20 ;  /* 0x000000988814723c */ /* 0x040ff00000001814 */
[C---:B------:R-:W-:Y:S01]  /*15f80*/  HMMA.16816.F32 R24, R136.reuse, R154, R24 ;  /* 0x0000009a8818723c */ /* 0x040fe20000001818 */
[----:B------:R-:W1:Y:S07]  /*15f90*/  LDSM.16.MT88.4 R152, [R203+0x1a800] ;  /* 0x01a80000cb98783b */ /* 0x000e6e0000004200 */
[C---:B----4-:R-:W-:Y:S04]  /*15fa0*/  HMMA.16816.F32 R28, R136.reuse, R144, R28 ;  /* 0x00000090881c723c */ /* 0x050fe8000000181c */
[--C-:B---3--:R-:W-:Y:S04]  /*15fb0*/  FFMA.FTZ R2, R190, c[0x0][0x23c], -R172.reuse ;  /* 0x00008f00be027a23 */ /* 0x108fe800000108ac */
[C---:B------:R-:W-:Y:S01]  /*15fc0*/  HMMA.16816.F32 R32, R136.reuse, R146, R32 ;  /* 0x000000928820723c */ /* 0x040fe20000001820 */
[----:B------:R-:W3:Y:S01]  /*15fd0*/  LDSM.16.MT88.4 R144, [R202+0x1c800] ;  /* 0x01c80000ca90783b */ /* 0x000ee20000004200 */
[----:B------:R4:W1:Y:S06]  /*15fe0*/  MUFU.EX2 R195, R2 ;  /* 0x0000000200c37308 */ /* 0x00086c0000000800 */
[C---:B------:R-:W-:Y:S08]  /*15ff0*/  HMMA.16816.F32 R36, R136.reuse, R156, R36 ;  /* 0x0000009c8824723c */ /* 0x040ff00000001824 */
[C---:B------:R-:W-:Y:S01]  /*16000*/  HMMA.16816.F32 R40, R136.reuse, R158, R40 ;  /* 0x0000009e8828723c */ /* 0x040fe20000001828 */
[----:B------:R-:W3:Y:S07]  /*16010*/  LDSM.16.MT88.4 R156, [R204+0x1c800] ;  /* 0x01c80000cc9c783b */ /* 0x000eee0000004200 */
[C---:B--2---:R-:W-:Y:S04]  /*16020*/  HMMA.16816.F32 R44, R136.reuse, R140, R44 ;  /* 0x0000008c882c723c */ /* 0x044fe8000000182c */
[--C-:B----4-:R-:W-:Y:S04]  /*16030*/  FFMA.FTZ R2, R189, c[0x0][0x23c], -R173.reuse ;  /* 0x00008f00bd027a23 */ /* 0x110fe800000108ad */
[C---:B------:R-:W-:Y:S01]  /*16040*/  HMMA.16816.F32 R48, R136.reuse, R142, R48 ;  /* 0x0000008e8830723c */ /* 0x040fe20000001830 */
[----:B------:R-:W2:Y:S01]  /*16050*/  LDSM.16.MT88.4 R140, [R203+0x1c800] ;  /* 0x01c80000cb8c783b */ /* 0x000ea20000004200 */
[----:B------:R4:W-:Y:S06]  /*16060*/  MUFU.EX2 R194, R2 ;  /* 0x0000000200c27308 */ /* 0x0009ec0000000800 */
[C---:B-1----:R-:W-:Y:S08]  /*16070*/  HMMA.16816.F32 R52, R136.reuse, R148, R52 ;  /* 0x000000948834723c */ /* 0x042ff00000001834 */
[C---:B------:R-:W-:Y:S01]  /*16080*/  HMMA.16816.F32 R56, R136.reuse, R150, R56 ;  /* 0x000000968838723c */ /* 0x040fe20000001838 */
[----:B------:R-:W1:Y:S07]  /*16090*/  LDSM.16.MT88.4 R148, [R201+0x1e800] ;  /* 0x01e80000c994783b */ /* 0x000e6e0000004200 */
[C---:B------:R-:W-:Y:S04]  /*160a0*/  HMMA.16816.F32 R60, R136.reuse, R152, R60 ;  /* 0x00000098883c723c */ /* 0x040fe8000000183c */
[--C-:B----4-:R-:W-:Y:S04]  /*160b0*/  FFMA.FTZ R2, R188, c[0x0][0x23c], -R173.reuse ;  /* 0x00008f00bc027a23 */ /* 0x110fe800000108ad */
[C---:B------:R-:W-:Y:S01]  /*160c0*/  HMMA.16816.F32 R64, R136.reuse, R154, R64 ;  /* 0x0000009a8840723c */ /* 0x040fe20000001840 */
[----:B------:R-:W-:Y:S01]  /*160d0*/  LDSM.16.MT88.4 R152, [R204+0x1e800] ;  /* 0x01e80000cc98783b */ /* 0x000fe20000004200 */
[----:B------:R4:W1:Y:S06]  /*160e0*/  MUFU.EX2 R193, R2 ;  /* 0x0000000200c17308 */ /* 0x00086c0000000800 */
[C---:B------:R-:W-:Y:S08]  /*160f0*/  HMMA.16816.F32 R68, R136.reuse, R160, R68 ;  /* 0x000000a08844723c */ /* 0x040ff00000001844 */
[C---:B------:R-:W-:Y:S01]  /*16100*/  HMMA.16816.F32 R72, R136.reuse, R162, R72 ;  /* 0x000000a28848723c */ /* 0x040fe20000001848 */
[----:B------:R-:W-:Y:S07]  /*16110*/  LDSM.16.MT88.4 R160, [R201+0x1d000] ;  /* 0x01d00000c9a0783b */ /* 0x000fee0000004200 */
[C---:B---3--:R-:W-:Y:S04]  /*16120*/  HMMA.16816.F32 R76, R136.reuse, R144, R76 ;  /* 0x00000090884c723c */ /* 0x048fe8000000184c */
[--C-:B----4-:R-:W-:Y:S02]  /*16130*/  FFMA.FTZ R2, R182, c[0x0][0x23c], -R173.reuse ;  /* 0x00008f00b6027a23 */ /* 0x110fe400000108ad */
[----:B------:R-:W-:Y:S02]  /*16140*/  LDSM.16.MT88.4 R180, [R204+0x1b800] ;  /* 0x01b80000ccb4783b */ /* 0x000fe40000004200 */
[C---:B------:R-:W-:Y:S01]  /*16150*/  HMMA.16816.F32 R80, R136.reuse, R146, R80 ;  /* 0x000000928850723c */ /* 0x040fe20000001850 */
[----:B------:R3:W-:Y:S05]  /*16160*/  MUFU.EX2 R192, R2 ;  /* 0x0000000200c07308 */ /* 0x0007ea0000000800 */
[----:B------:R-:W4:Y:S02]  /*16170*/  LDSM.16.MT88.4 R144, [R202+0x1e800] ;  /* 0x01e80000ca90783b */ /* 0x000f240000004200 */
[C---:B------:R-:W-:Y:S08]  /*16180*/  HMMA.16816.F32 R84, R136.reuse, R156, R84 ;  /* 0x0000009c8854723c */ /* 0x040ff00000001854 */
[C---:B------:R-:W-:Y:S01]  /*16190*/  HMMA.16816.F32 R88, R136.reuse, R158, R88 ;  /* 0x0000009e8858723c */ /* 0x040fe20000001858 */
[----:B------:R-:W-:Y:S07]  /*161a0*/  LDSM.16.MT88.4 R156, [R202+0x19000] ;  /* 0x01900000ca9c783b */ /* 0x000fee0000004200 */
[C---:B--2---:R-:W-:Y:S04]  /*161b0*/  HMMA.16816.F32 R92, R136.reuse, R140, R92 ;  /* 0x0000008c885c723c */ /* 0x044fe8000000185c */
[----:B---3--:R-:W-:Y:S04]  /*161c0*/  FFMA.FTZ R2, R187, c[0x0][0x23c], -R173 ;  /* 0x00008f00bb027a23 */ /* 0x008fe800000108ad */
[C---:B------:R-:W-:Y:S01]  /*161d0*/  HMMA.16816.F32 R96, R136.reuse, R142, R96 ;  /* 0x0000008e8860723c */ /* 0x040fe20000001860 */
[----:B------:R-:W2:Y:S01]  /*161e0*/  LDSM.16.MT88.4 R140, [R203+0x1e800] ;  /* 0x01e80000cb8c783b */ /* 0x000ea20000004200 */
[----:B------:R3:W2:Y:S06]  /*161f0*/  MUFU.EX2 R191, R2 ;  /* 0x0000000200bf7308 */ /* 0x0006ac0000000800 */
[C---:B-1----:R-:W-:Y:S08]  /*16200*/  HMMA.16816.F32 R100, R136.reuse, R148, R100 ;  /* 0x000000948864723c */ /* 0x042ff00000001864 */
[C---:B------:R-:W-:Y:S01]  /*16210*/  HMMA.16816.F32 R104, R136.reuse, R150, R104 ;  /* 0x000000968868723c */ /* 0x040fe20000001868 */
[----:B------:R-:W1:Y:S07]  /*16220*/  LDSM.16.MT88.4 R148, [R201+0x19000] ;  /* 0x01900000c994783b */ /* 0x000e6e0000004200 */
[C---:B----4-:R-:W-:Y:S04]  /*16230*/  HMMA.16816.F32 R108, R136.reuse, R144, R108 ;  /* 0x00000090886c723c */ /* 0x050fe8000000186c */
[--C-:B---3--:R-:W-:Y:S02]  /*16240*/  FFMA.FTZ R2, R245, c[0x0][0x23c], -R172.reuse ;  /* 0x00008f00f5027a23 */ /* 0x108fe400000108ac */
[----:B------:R-:W-:Y:S02]  /*16250*/  IMAD.MOV.U32 R245, RZ, RZ, R175 ;  /* 0x000000fffff57224 */ /* 0x000fe400078e00af */
[C---:B------:R-:W-:Y:S01]  /*16260*/  HMMA.16816.F32 R112, R136.reuse, R146, R112 ;  /* 0x000000928870723c */ /* 0x040fe20000001870 */
[----:B------:R-:W3:Y:S01]  /*16270*/  LDSM.16.MT88.4 R144, [R204+0x19000] ;  /* 0x01900000cc90783b */ /* 0x000ee20000004200 */
[----:B------:R4:W-:Y:S06]  /*16280*/  MUFU.EX2 R190, R2 ;  /* 0x0000000200be7308 */ /* 0x0009ec0000000800 */
[C---:B------:R-:W-:Y:S08]  /*16290*/  HMMA.16816.F32 R116, R136.reuse, R152, R116 ;  /* 0x000000988874723c */ /* 0x040ff00000001874 */
[C---:B------:R-:W-:Y:S01]  /*162a0*/  HMMA.16816.F32 R120, R136.reuse, R154, R120 ;  /* 0x0000009a8878723c */ /* 0x040fe20000001878 */
[----:B------:R-:W3:Y:S07]  /*162b0*/  LDSM.16.MT88.4 R152, [R203+0x19000] ;  /* 0x01900000cb98783b */ /* 0x000eee0000004200 */
[C---:B--2---:R-:W-:Y:S04]  /*162c0*/  HMMA.16816.F32 R124, R136.reuse, R140, R124 ;  /* 0x0000008c887c723c */ /* 0x044fe8000000187c */
[--C-:B----4-:R-:W-:Y:S01]  /*162d0*/  FFMA.FTZ R2, R247, c[0x0][0x23c], -R172.reuse ;  /* 0x00008f00f7027a23 */ /* 0x110fe200000108ac */
[----:B------:R-:W-:Y:S03]  /*162e0*/  MOV R247, R176 ;  /* 0x000000b000f77202 */ /* 0x000fe60000000f00 */
[----:B------:R-:W-:Y:S01]  /*162f0*/  HMMA.16816.F32 R128, R136, R142, R128 ;  /* 0x0000008e8880723c */ /* 0x000fe20000001880 */
[----:B------:R-:W2:Y:S01]  /*16300*/  LDSM.16.MT88.4 R140, [R201+0x1b000] ;  /* 0x01b00000c98c783b */ /* 0x000ea20000004200 */
[----:B------:R4:W3:Y:S05]  /*16310*/  MUFU.EX2 R189, R2 ;  /* 0x0000000200bd7308 */ /* 0x0008ea0000000800 */
[----:B-----5:R-:W-:Y:S02]  /*16320*/  F2FP.PACK_AB R136, R197, R198 ;  /* 0x000000c6c588723e */ /* 0x020fe400000000ff */
[----:B------:R-:W-:Y:S03]  /*16330*/  F2FP.PACK_AB R138, R195, R196 ;  /* 0x000000c4c38a723e */ /* 0x000fe600000000ff */
[----:B------:R-:W-:Y:S02]  /*16340*/  F2FP.PACK_AB R137, R193, R194 ;  /* 0x000000c2c189723e */ /* 0x000fe400000000ff */
[----:B------:R-:W-:Y:S07]  /*16350*/  F2FP.PACK_AB R139, R191, R192 ;  /* 0x000000c0bf8b723e */ /* 0x000fee00000000ff */
[C---:B-1----:R-:W-:Y:S03]  /*16360*/  HMMA.16816.F32 R4, R136.reuse, R148, R4 ;  /* 0x000000948804723c */ /* 0x042fe60000001804 */
[--C-:B----4-:R-:W-:Y:S01]  /*16370*/  FFMA.FTZ R2, R246, c[0x0][0x23c], -R172.reuse ;  /* 0x00008f00f6027a23 */ /* 0x110fe200000108ac */
[----:B------:R-:W-:Y:S01]  /*16380*/  MOV R246, R177 ;  /* 0x000000b100f67202 */ /* 0x000fe20000000f00 */
[----:B------:R-:W-:Y:S03]  /*16390*/  FFMA.FTZ R172, R243, c[0x0][0x23c], -R172 ;  /* 0x00008f00f3ac7a23 */ /* 0x000fe600000108ac */
[C---:B------:R-:W-:Y:S01]  /*163a0*/  HMMA.16816.F32 R8, R136.reuse, R150, R8 ;  /* 0x000000968808723c */ /* 0x040fe20000001808 */
[----:B------:R-:W4:Y:S01]  /*163b0*/  LDL.LU R243, [R1+0x30] ;  /* 0x0000300001f37983 */ /* 0x000f220000300800 */
[----:B------:R1:W-:Y:S02]  /*163c0*/  MUFU.EX2 R188, R2 ;  /* 0x0000000200bc7308 */ /* 0x0003e40000000800 */
[----:B---3--:R-:W-:Y:S01]  /*163d0*/  F2FP.PACK_AB R168, R189, R190 ;  /* 0x000000bebda8723e */ /* 0x008fe200000000ff */
[----:B------:R-:W3:Y:S03]  /*163e0*/  LDSM.16.MT88.4 R148, [R202+0x1b000] ;  /* 0x01b00000ca94783b */ /* 0x000ee60000004200 */
[C---:B------:R-:W-:Y:S04]  /*163f0*/  HMMA.16816.F32 R12, R136.reuse, R156, R12 ;  /* 0x0000009c880c723c */ /* 0x040fe8000000180c */
[----:B------:R-:W5:Y:S01]  /*16400*/  MUFU.EX2 R187, R172 ;  /* 0x000000ac00bb7308 */ /* 0x000f620000000800 */
[----:B------:R-:W-:Y:S03]  /*16410*/  LDSM.16.MT88.4 R176, [R202+0x1b800] ;  /* 0x01b80000cab0783b */ /* 0x000fe60000004200 */
[C---:B------:R-:W-:Y:S05]  /*16420*/  HMMA.16816.F32 R16, R136.reuse, R158, R16 ;  /* 0x0000009e8810723c */ /* 0x040fea0000001810 */
[----:B------:R-:W3:Y:S03]  /*16430*/  LDSM.16.MT88.4 R156, [R204+0x1b000] ;  /* 0x01b00000cc9c783b */ /* 0x000ee60000004200 */
[C---:B------:R-:W-:Y:S04]  /*16440*/  HMMA.16816.F32 R20, R136.reuse, R144, R20 ;  /* 0x000000908814723c */ /* 0x040fe80000001814 */
[--C-:B-1----:R-:W-:Y:S02]  /*16450*/  FFMA.FTZ R2, R241, c[0x0][0x23c], -R173.reuse ;  /* 0x00008f00f1027a23 */ /* 0x102fe400000108ad */
[----:B------:R-:W4:Y:S02]  /*16460*/  LDL.LU R241, [R1+0x24] ;  /* 0x0000240001f17983 */ /* 0x000f240000300800 */
[C---:B------:R-:W-:Y:S01]  /*16470*/  HMMA.16816.F32 R24, R136.reuse, R146, R24 ;  /* 0x000000928818723c */ /* 0x040fe20000001818 */
[----:B------:R1:W-:Y:S01]  /*16480*/  MUFU.EX2 R186, R2 ;  /* 0x0000000200ba7308 */ /* 0x0003e20000000800 */
[----:B------:R-:W3:Y:S02]  /*16490*/  LDSM.16.MT88.4 R144, [R203+0x1b000] ;  /* 0x01b00000cb90783b */ /* 0x000ee40000004200 */
[----:B-----5:R-:W-:Y:S04]  /*164a0*/  F2FP.PACK_AB R170, R187, R188 ;  /* 0x000000bcbbaa723e */ /* 0x020fe800000000ff */
[C---:B------:R-:W-:Y:S08]  /*164b0*/  HMMA.16816.F32 R28, R136.reuse, R152, R28 ;  /* 0x00000098881c723c */ /* 0x040ff0000000181c */
[C---:B------:R-:W-:Y:S01]  /*164c0*/  HMMA.16816.F32 R32, R136.reuse, R154, R32 ;  /* 0x0000009a8820723c */ /* 0x040fe20000001820 */
[----:B------:R-:W5:Y:S07]  /*164d0*/  LDSM.16.MT88.4 R152, [R202+0x1d000] ;  /* 0x01d00000ca98783b */ /* 0x000f6e0000004200 */
[C---:B--2---:R-:W-:Y:S04]  /*164e0*/  HMMA.16816.F32 R36, R136.reuse, R140, R36 ;  /* 0x0000008c8824723c */ /* 0x044fe80000001824 */
[--C-:B-1----:R-:W-:Y:S04]  /*164f0*/  FFMA.FTZ R2, R242, c[0x0][0x23c], -R173.reuse ;  /* 0x00008f00f2027a23 */ /* 0x102fe800000108ad */
[C---:B------:R-:W-:Y:S01]  /*16500*/  HMMA.16816.F32 R40, R136.reuse, R142, R40 ;  /* 0x0000008e8828723c */ /* 0x040fe20000001828 */
[----:B------:R-:W1:Y:S01]  /*16510*/  LDSM.16.MT88.4 R140, [R204+0x1d000] ;  /* 0x01d00000cc8c783b */ /* 0x000e620000004200 */
[----:B------:R2:W2:Y:S06]  /*16520*/  MUFU.EX2 R185, R2 ;  /* 0x0000000200b97308 */ /* 0x0004ac0000000800 */
[C---:B---3--:R-:W-:Y:S08]  /*16530*/  HMMA.16816.F32 R44, R136.reuse, R148, R44 ;  /* 0x00000094882c723c */ /* 0x048ff0000000182c */
[C---:B------:R-:W-:Y:S01]  /*16540*/  HMMA.16816.F32 R48, R136.reuse, R150, R48 ;  /* 0x000000968830723c */ /* 0x040fe20000001830 */
[----:B------:R-:W3:Y:S07]  /*16550*/  LDSM.16.MT88.4 R148, [R203+0x1d000] ;  /* 0x01d00000cb94783b */ /* 0x000eee0000004200 */
[C---:B------:R-:W-:Y:S04]  /*16560*/  HMMA.16816.F32 R52, R136.reuse, R156, R52 ;  /* 0x0000009c8834723c */ /* 0x040fe80000001834 */
[--C-:B--2---:R-:W-:Y:S01]  /*16570*/  FFMA.FTZ R2, R244, c[0x0][0x23c], -R173.reuse ;  /* 0x00008f00f4027a23 */ /* 0x104fe200000108ad */
[----:B------:R-:W-:Y:S01]  /*16580*/  F2FP.PACK_AB R169, R185, R186 ;  /* 0x000000bab9a9723e */ /* 0x000fe200000000ff */
[----:B------:R-:W-:Y:S02]  /*16590*/  FFMA.FTZ R173, R135, c[0x0][0x23c], -R173 ;  /* 0x00008f0087ad7a23 */ /* 0x000fe400000108ad */
[C---:B------:R-:W-:Y:S01]  /*165a0*/  HMMA.16816.F32 R56, R136.reuse, R158, R56 ;  /* 0x0000009e8838723c */ /* 0x040fe20000001838 */
[----:B------:R-:W-:Y:S01]  /*165b0*/  LDSM.16.MT88.4 R156, [R202+0x19800] ;  /* 0x01980000ca9c783b */ /* 0x000fe20000004200 */
[----:B------:R2:W-:Y:S06]  /*165c0*/  MUFU.EX2 R134, R173 ;  /* 0x000000ad00867308 */ /* 0x0005ec0000000800 */
[C---:B------:R-:W-:Y:S04]  /*165d0*/  HMMA.16816.F32 R60, R136.reuse, R144, R60 ;  /* 0x00000090883c723c */ /* 0x040fe8000000183c */
[----:B------:R-:W1:Y:S04]  /*165e0*/  MUFU.EX2 R184, R2 ;  /* 0x0000000200b87308 */ /* 0x000e680000000800 */
[C---:B------:R-:W-:Y:S01]  /*165f0*/  HMMA.16816.F32 R64, R136.reuse, R146, R64 ;  /* 0x000000928840723c */ /* 0x040fe20000001840 */
[----:B------:R-:W3:Y:S07]  /*16600*/  LDSM.16.MT88.4 R144, [R201+0x1f000] ;  /* 0x01f00000c990783b */ /* 0x000eee0000004200 */
[C---:B------:R-:W-:Y:S01]  /*16610*/  HMMA.16816.F32 R68, R136.reuse, R160, R68 ;  /* 0x000000a08844723c */ /* 0x040fe20000001844 */
[----:B--2---:R-:W-:Y:S07]  /*16620*/  LDSM.16.MT88.4 R172, [R201+0x1b800] ;  /* 0x01b80000c9ac783b */ /* 0x004fee0000004200 */
[C---:B------:R-:W-:Y:S01]  /*16630*/  HMMA.16816.F32 R72, R136.reuse, R162, R72 ;  /* 0x000000a28848723c */ /* 0x040fe20000001848 */
[----:B------:R-:W-:Y:S03]  /*16640*/  LDSM.16.MT88.4 R160, [R204+0x19800] ;  /* 0x01980000cca0783b */ /* 0x000fe60000004200 */
[----:B-1----:R-:W-:Y:S04]  /*16650*/  F2FP.PACK_AB R171, R134, R184 ;  /* 0x000000b886ab723e */ /* 0x002fe800000000ff */
[C---:B-----5:R-:W-:Y:S08]  /*16660*/  HMMA.16816.F32 R76, R136.reuse, R152, R76 ;  /* 0x00000098884c723c */ /* 0x060ff0000000184c */
[C---:B------:R-:W-:Y:S01]  /*16670*/  HMMA.16816.F32 R80, R136.reuse, R154, R80 ;  /* 0x0000009a8850723c */ /* 0x040fe20000001850 */
[----:B------:R-:W1:Y:S07]  /*16680*/  LDSM.16.MT88.4 R152, [R202+0x1f000] ;  /* 0x01f00000ca98783b */ /* 0x000e6e0000004200 */
[C---:B------:R-:W-:Y:S08]  /*16690*/  HMMA.16816.F32 R84, R136.reuse, R140, R84 ;  /* 0x0000008c8854723c */ /* 0x040ff00000001854 */
        /* <DEDUP_REMOVED lines=8> */
[C---:B-1----:R-:W-:Y:S08]  /*16720*/  HMMA.16816.F32 R108, R136.reuse, R152, R108 ;  /* 0x00000098886c723c */ /* 0x042ff0000000186c */
[C---:B------:R-:W-:Y:S08]  /*16730*/  HMMA.16816.F32 R112, R136.reuse, R154, R112 ;  /* 0x0000009a8870723c */ /* 0x040ff00000001870 */
[C---:B--2---:R-:W-:Y:S08]  /*16740*/  HMMA.16816.F32 R116, R136.reuse, R140, R116 ;  /* 0x0000008c8874723c */ /* 0x044ff00000001874 */
[C---:B------:R-:W-:Y:S08]  /*16750*/  HMMA.16816.F32 R120, R136.reuse, R142, R120 ;  /* 0x0000008e8878723c */ /* 0x040ff00000001878 */
[C---:B---3--:R-:W-:Y:S08]  /*16760*/  HMMA.16816.F32 R124, R136.reuse, R148, R124 ;  /* 0x00000094887c723c */ /* 0x048ff0000000187c */
[----:B------:R-:W-:Y:S08]  /*16770*/  HMMA.16816.F32 R128, R136, R150, R128 ;  /* 0x000000968880723c */ /* 0x000ff00000001880 */
[C---:B-----5:R-:W-:Y:S01]  /*16780*/  HMMA.16816.F32 R136, R168.reuse, R144, R4 ;  /* 0x00000090a888723c */ /* 0x060fe20000001804 */
[----:B------:R-:W1:Y:S07]  /*16790*/  LDSM.16.MT88.4 R4, [R203+0x1b800] ;  /* 0x01b80000cb04783b */ /* 0x000e6e0000004200 */
[C---:B------:R-:W-:Y:S01]  /*167a0*/  HMMA.16816.F32 R140, R168.reuse, R146, R8 ;  /* 0x00000092a88c723c */ /* 0x040fe20000001808 */
[----:B------:R-:W2:Y:S07]  /*167b0*/  LDSM.16.MT88.4 R8, [R201+0x1d800] ;  /* 0x01d80000c908783b */ /* 0x000eae0000004200 */
[C---:B------:R-:W-:Y:S01]  /*167c0*/  HMMA.16816.F32 R144, R168.reuse, R156, R12 ;  /* 0x0000009ca890723c */ /* 0x040fe2000000180c */
[----:B------:R-:W3:Y:S07]  /*167d0*/  LDSM.16.MT88.4 R12, [R202+0x1d800] ;  /* 0x01d80000ca0c783b */ /* 0x000eee0000004200 */
[C---:B------:R-:W-:Y:S01]  /*167e0*/  HMMA.16816.F32 R148, R168.reuse, R158, R16 ;  /* 0x0000009ea894723c */ /* 0x040fe20000001810 */
[----:B------:R-:W5:Y:S07]  /*167f0*/  LDSM.16.MT88.4 R16, [R204+0x1d800] ;  /* 0x01d80000cc10783b */ /* 0x000f6e0000004200 */
[C---:B------:R-:W-:Y:S01]  /*16800*/  HMMA.16816.F32 R152, R168.reuse, R160, R20 ;  /* 0x000000a0a898723c */ /* 0x040fe20000001814 */
[----:B------:R-:W1:Y:S07]  /*16810*/  LDSM.16.MT88.4 R20, [R203+0x1d800] ;  /* 0x01d80000cb14783b */ /* 0x000e6e0000004200 */
[C---:B------:R-:W-:Y:S01]  /*16820*/  HMMA.16816.F32 R156, R168.reuse, R162, R24 ;  /* 0x000000a2a89c723c */ /* 0x040fe20000001818 */
[----:B------:R-:W1:Y:S07]  /*16830*/  LDSM.16.MT88.4 R24, [R201+0x1f800] ;  /* 0x01f80000c918783b */ /* 0x000e6e0000004200 */
[C---:B------:R-:W-:Y:S01]  /*16840*/  HMMA.16816.F32 R160, R168.reuse, R164, R28 ;  /* 0x000000a4a8a0723c */ /* 0x040fe2000000181c */
[----:B------:R-:W1:Y:S03]  /*16850*/  LDSM.16.MT88.4 R28, [R202+0x1f800] ;  /* 0x01f80000ca1c783b */ /* 0x000e660000004200 */
[----:B----4-:R-:W-:Y:S04]  /*16860*/  FFMA.FTZ R0, R0, R243, R251 ;  /* 0x000000f300007223 */ /* 0x010fe800000100fb */
[C---:B------:R-:W-:Y:S04]  /*16870*/  HMMA.16816.F32 R164, R168.reuse, R166, R32 ;  /* 0x000000a6a8a4723c */ /* 0x040fe80000001820 */
[----:B------:R-:W-:Y:S04]  /*16880*/  FADD.FTZ R0, R250, R0 ;  /* 0x00000000fa007221 */ /* 0x000fe80000010000 */
[C---:B------:R-:W-:Y:S04]  /*16890*/  HMMA.16816.F32 R36, R168.reuse, R172, R36 ;  /* 0x000000aca824723c */ /* 0x040fe80000001824 */
[----:B------:R-:W-:Y:S04]  /*168a0*/  FADD.FTZ R0, R249, R0 ;  /* 0x00000000f9007221 */ /* 0x000fe80000010000 */
[C---:B------:R-:W-:Y:S04]  /*168b0*/  HMMA.16816.F32 R40, R168.reuse, R174, R40 ;  /* 0x000000aea828723c */ /* 0x040fe80000001828 */
[----:B------:R-:W-:Y:S04]  /*168c0*/  FADD.FTZ R0, R248, R0 ;  /* 0x00000000f8007221 */ /* 0x000fe80000010000 */
[C---:B------:R-:W-:Y:S04]  /*168d0*/  HMMA.16816.F32 R44, R168.reuse, R176, R44 ;  /* 0x000000b0a82c723c */ /* 0x040fe8000000182c */
[----:B------:R-:W-:Y:S02]  /*168e0*/  FADD.FTZ R0, R236, R0 ;  /* 0x00000000ec007221 */ /* 0x000fe40000010000 */
[----:B------:R-:W-:Y:S01]  /*168f0*/  FFMA.FTZ R2, R3, R241, R252 ;  /* 0x000000f103027223 */ /* 0x000fe200000100fc */
        /* <DEDUP_REMOVED lines=24> */
[C---:B---3--:R-:W-:Y:S04]  /*16a80*/  HMMA.16816.F32 R76, R168.reuse, R12, R76 ;  /* 0x0000000ca84c723c */ /* 0x048fe8000000184c */
[----:B------:R-:W-:Y:S02]  /*16a90*/  FADD.FTZ R0, R186, R0 ;  /* 0x00000000ba007221 */ /* 0x000fe40000010000 */
[----:B------:R-:W-:Y:S02]  /*16aa0*/  FADD.FTZ R2, R198, R2 ;  /* 0x00000002c6027221 */ /* 0x000fe40000010000 */
[C---:B------:R-:W-:Y:S04]  /*16ab0*/  HMMA.16816.F32 R80, R168.reuse, R14, R80 ;  /* 0x0000000ea850723c */ /* 0x040fe80000001850 */
[----:B------:R-:W-:Y:S02]  /*16ac0*/  FADD.FTZ R0, R185, R0 ;  /* 0x00000000b9007221 */ /* 0x000fe40000010000 */
[----:B------:R-:W-:Y:S02]  /*16ad0*/  FADD.FTZ R2, R197, R2 ;  /* 0x00000002c5027221 */ /* 0x000fe40000010000 */
[C---:B-----5:R-:W-:Y:S04]  /*16ae0*/  HMMA.16816.F32 R84, R168.reuse, R16, R84 ;  /* 0x00000010a854723c */ /* 0x060fe80000001854 */
[----:B------:R-:W-:Y:S02]  /*16af0*/  FADD.FTZ R0, R184, R0 ;  /* 0x00000000b8007221 */ /* 0x000fe40000010000 */
[----:B------:R-:W-:Y:S02]  /*16b00*/  FADD.FTZ R2, R196, R2 ;  /* 0x00000002c4027221 */ /* 0x000fe40000010000 */
[C---:B------:R-:W-:Y:S04]  /*16b10*/  HMMA.16816.F32 R88, R168.reuse, R18, R88 ;  /* 0x00000012a858723c */ /* 0x040fe80000001858 */
[----:B------:R-:W-:Y:S01]  /*16b20*/  FADD.FTZ R0, R134, R0 ;  /* 0x0000000086007221 */ /* 0x000fe20000010000 */
[----:B------:R-:W-:Y:S01]  /*16b30*/  MOV R134, R132 ;  /* 0x0000008400867202 */ /* 0x000fe20000000f00 */
[----:B------:R-:W-:Y:S02]  /*16b40*/  FADD.FTZ R2, R195, R2 ;  /* 0x00000002c3027221 */ /* 0x000fe40000010000 */
[C---:B------:R-:W-:Y:S04]  /*16b50*/  HMMA.16816.F32 R92, R168.reuse, R20, R92 ;  /* 0x00000014a85c723c */ /* 0x040fe8000000185c */
        /* <DEDUP_REMOVED lines=11> */
[C---:B-1----:R-:W-:Y:S08]  /*16c10*/  HMMA.16816.F32 R116, R168.reuse, R4, R116 ;  /* 0x00000004a874723c */ /* 0x042ff00000001874 */
[C---:B------:R-:W-:Y:S08]  /*16c20*/  HMMA.16816.F32 R120, R168.reuse, R6, R120 ;  /* 0x00000006a878723c */ /* 0x040ff00000001878 */
[C---:B--2---:R-:W-:Y:S08]  /*16c30*/  HMMA.16816.F32 R124, R168.reuse, R8, R124 ;  /* 0x00000008a87c723c */ /* 0x044ff0000000187c */
[----:B------:R-:W-:Y:S01]  /*16c40*/  HMMA.16816.F32 R128, R168, R10, R128 ;  /* 0x0000000aa880723c */ /* 0x000fe20000001880 */
[----:B---3--:R-:W-:-:S07]  /*16c50*/  @P0 BRA `(.L_x_515) ;  /* 0xffffbdd000000947 */ /* 0x008fce000383ffff */
.L_x_514:
        /* <DEDUP_REMOVED lines=408> */
.L_x_519:
[----:B---34-:R-:W-:Y:S05]  /*185e0*/  BSYNC B0 ;  /* 0x0000000000007941 */ /* 0x018fea0003800000 */
.L_x_518:
        /* <DEDUP_REMOVED lines=40> */
.L_x_521:
[----:B----4-:R-:W-:Y:S05]  /*18870*/  BSYNC B0 ;  /* 0x0000000000007941 */ /* 0x010fea0003800000 */
.L_x_520:
        /* <DEDUP_REMOVED lines=22> */
.L_x_523:
[----:B------:R-:W-:Y:S05]  /*189e0*/  BSYNC B0 ;  /* 0x0000000000007941 */ /* 0x000fea0003800000 */
.L_x_522:
        /* <DEDUP_REMOVED lines=22> */
.L_x_525:
[----:B------:R-:W-:Y:S05]  /*18b50*/  BSYNC B0 ;  /* 0x0000000000007941 */ /* 0x000fea0003800000 */
.L_x_524:
        /* <DEDUP_REMOVED lines=23> */
.L_x_526:
        /* <DEDUP_REMOVED lines=11> */
.L_x_2033:


//--------------------- .text._ZN5flash16flash_fwd_kernelI23Flash_fwd_kernel_traitsILi256ELi64ELi64ELi4ELb0ELb0EN7cutlass6half_tE19Flash_kernel_traitsILi256ELi64ELi64ELi4ES3_EELb1ELb0ELb0ELb0ELb0ELb0ELb0ELb0EEEvNS_16Flash_fwd_paramsE --------------------------
	.section	.text._ZN5flash16flash_fwd_kernelI23Flash_fwd_kernel_traitsILi256ELi64ELi64ELi4ELb0ELb0EN7cutlass6half_tE19Flash_kernel_traitsILi256ELi64ELi64ELi4ES3_EELb1ELb0ELb0ELb0ELb0ELb0ELb0ELb0EEEvNS_16Flash_fwd_paramsE,"ax",@progbits
	.sectioninfo	@"SHI_REGISTERS=255"
	.align	128
        .global         _ZN5flash16flash_fwd_kernelI23Flash_fwd_kernel_traitsILi256ELi64ELi64ELi4ELb0ELb0EN7cutlass6half_tE19Flash_kernel_traitsILi256ELi64ELi64ELi4ES3_EELb1ELb0ELb0ELb0ELb0ELb0ELb0ELb0EEEvNS_16Flash_fwd_paramsE
        .type           _ZN5flash16flash_fwd_kernelI23Flash_fwd_kernel_traitsILi256ELi64ELi64ELi4ELb0ELb0EN7cutlass6half_tE19Flash_kernel_traitsILi256ELi64ELi64ELi4ES3_EELb1ELb0ELb0ELb0ELb0ELb0ELb0ELb0EEEvNS_16Flash_fwd_paramsE,@function
        .size           _ZN5flash16flash_fwd_kernelI23Flash_fwd_kernel_traitsILi256ELi64ELi64ELi4ELb0ELb0EN7cutlass6half_tE19Flash_kernel_traitsILi256ELi64ELi64ELi4ES3_EELb1ELb0ELb0ELb0ELb0ELb0ELb0ELb0EEEvNS_16Flash_fwd_paramsE,(.L_x_2034 - _ZN5flash16flash_fwd_kernelI23Flash_fwd_kernel_traitsILi256ELi64ELi64ELi4ELb0ELb0EN7cutlass6half_tE19Flash_kernel_traitsILi256ELi64ELi64ELi4ES3_EELb1ELb0ELb0ELb0ELb0ELb0ELb0ELb0EEEvNS_16Flash_fwd_paramsE)
        .other          _ZN5flash16flash_fwd_kernelI23Flash_fwd_kernel_traitsILi256ELi64ELi64ELi4ELb0ELb0EN7cutlass6half_tE19Flash_kernel_traitsILi256ELi64ELi64ELi4ES3_EELb1ELb0ELb0ELb0ELb0ELb0ELb0ELb0EEEvNS_16Flash_fwd_paramsE,@"STO_CUDA_ENTRY STV_DEFAULT"
_ZN5flash16flash_fwd_kernelI23Flash_fwd_kernel_traitsILi256ELi64ELi64ELi4ELb0ELb0EN7cutlass6half_tE19Flash_kernel_traitsILi256ELi64ELi64ELi4ES3_EELb1ELb0ELb0ELb0ELb0ELb0ELb0ELb0EEEvNS_16Flash_fwd_paramsE:
.text._ZN5flash16flash_fwd_kernelI23Flash_fwd_kernel_traitsILi256ELi64ELi64ELi4ELb0ELb0EN7cutlass6half_tE19Flash_kernel_traitsILi256ELi64ELi64ELi4ES3_EELb1ELb0ELb0ELb0ELb0ELb0ELb0ELb0EEEvNS_16Flash_fwd_paramsE:
[----:B------:R-:W-:-:S03]  /*0000*/  MOV R1, c[0x0][0x28] ;  /* 0x00000a0000017a02 */ /* 0x000fc60000000f00 */
[----:B------:R-:W-:Y:S01]  /*0010*/  ULDC.U8 UR4, c[0x0][0x304] ;  /* 0x0000c10000047ab9 */ /* 0x000fe20000000000 */
[----:B------:R-:W-:Y:S01]  /*0020*/  IADD3 R1, R1, -0x38, RZ ;  /* 0xffffffc801017810 */ /* 0x000fe20007ffe0ff */
[----:B------:R-:W-:Y:S01]  /*0030*/  ULDC.64 UR18, c[0x0][0x2f0] ;  /* 0x0000bc0000127ab9 */ /* 0x000fe20000000a00 */
[----:B------:R-:W-:Y:S01]  /*0040*/  ISETP.NE.AND P2, PT, RZ, UR4, PT ;  /* 0x00000004ff007c0c */ /* 0x000fe2000bf45270 */
[----:B------:R-:W-:Y:S01]  /*0050*/  IMAD.U32 R2, RZ, RZ, UR18 ;  /* 0x00000012ff027e24 */ /* 0x000fe2000f8e00ff */
[----:B------:R-:W-:Y:S01]  /*0060*/  ULDC.64 UR16, c[0x0][0x118] ;  /* 0x0000460000107ab9 */ /* 0x000fe20000000a00 */
[----:B------:R-:W-:Y:S02]  /*0070*/  IMAD.U32 R3, RZ, RZ, UR19 ;  /* 0x00000013ff037e24 */ /* 0x000fe4000f8e00ff */
[----:B------:R-:W-:Y:S02]  /*0080*/  IMAD.MOV.U32 R8, RZ, RZ, c[0x0][0x2fc] ;  /* 0x0000bf00ff087624 */ /* 0x000fe400078e00ff */
[----:B------:R-:W-:Y:S01]  /*0090*/  IMAD.MOV.U32 R7, RZ, RZ, c[0x0][0x2f8] ;  /* 0x0000be00ff077624 */ /* 0x000fe200078e00ff */
[----:B------:R-:W1:Y:S01]  /*00a0*/  S2UR UR12, SR_CTAID.X ;  /* 0x00000000000c79c3 */ /* 0x000e620000002500 */
[----:B------:R-:W2:Y:S01]  /*00b0*/  S2R R99, SR_TID.X ;  /* 0x0000000000637919 */ /* 0x000ea20000002100 */
[----:B------:R-:W-:-:S02]  /*00c0*/  ULDC.64 UR4, c[0x0][0x250] ;  /* 0x0000940000047ab9 */ /* 0x000fc40000000a00 */
[----:B------:R-:W-:Y:S01]  /*00d0*/  ULDC.64 UR6, c[0x0][0x240] ;  /* 0x0000900000067ab9 */ /* 0x000fe20000000a00 */
[----:B------:R3:W4:Y:S02]  /*00e0*/  @P2 LDG.E.64 R4, [R2.64] ;  /* 0x0000001002042981 */ /* 0x000724000c1e1b00 */
[----:B---3--:R-:W-:Y:S01]  /*00f0*/  @P2 IMAD.MOV.U32 R2, RZ, RZ, R7 ;  /* 0x000000ffff022224 */ /* 0x008fe200078e0007 */
[----:B------:R-:W-:-:S06]  /*0100*/  @P2 MOV R3, R8 ;  /* 0x0000000800032202 */ /* 0x000fcc0000000f00 */
[----:B------:R-:W3:Y:S01]  /*0110*/  @P2 LDG.E.64 R2, [R2.64] ;  /* 0x0000001002022981 */ /* 0x000ee2000c1e1b00 */
[----:B------:R-:W5:Y:S01]  /*0120*/  S2UR UR20, SR_CTAID.Y ;  /* 0x00000000001479c3 */ /* 0x000f620000002600 */
[----:B------:R-:W-:Y:S02]  /*0130*/  UISETP.NE.U32.AND UP1, UPT, URZ, UR4, UPT ;  /* 0x000000043f00728c */ /* 0x000fe4000bf25070 */
[----:B------:R-:W-:Y:S02]  /*0140*/  UISETP.NE.U32.AND UP2, UPT, URZ, UR6, UPT ;  /* 0x000000063f00728c */ /* 0x000fe4000bf45070 */
[----:B------:R-:W-:Y:S02]  /*0150*/  UISETP.NE.AND.EX UP1, UPT, URZ, UR5, UPT, UP1 ;  /* 0x000000053f00728c */ /* 0x000fe4000bf25310 */
[----:B------:R-:W-:Y:S01]  /*0160*/  UISETP.NE.AND.EX UP2, UPT, URZ, UR7, UPT, UP2 ;  /* 0x000000073f00728c */ /* 0x000fe2000bf45320 */
[----:B------:R-:W1:Y:S01]  /*0170*/  S2UR UR11, SR_CTAID.Z ;  /* 0x00000000000b79c3 */ /* 0x000e620000002700 */
[----:B------:R-:W-:-:S02]  /*0180*/  ULDC.U8 UR6, c[0x0][0x312] ;  /* 0x0000c48000067ab9 */ /* 0x000fc40000000000 */
[----:B------:R-:W-:Y:S02]  /*0190*/  ULDC.64 UR4, c[0x0][0x248] ;  /* 0x0000920000047ab9 */ /* 0x000fe40000000a00 */
[----:B------:R-:W-:Y:S01]  /*01a0*/  UISETP.NE.AND UP3, UPT, UR6, URZ, UPT ;  /* 0x0000003f0600728c */ /* 0x000fe2000bf65270 */
[----:B------:R-:W-:Y:S01]  /*01b0*/  PLOP3.LUT P0, PT, PT, PT, UP2, 0x80, 0x0 ;  /* 0x000000000000781c */ /* 0x000fe20003f0f028 */
[----:B------:R-:W-:Y:S02]  /*01c0*/  UISETP.EQ.U32.AND UP0, UPT, URZ, UR4, UPT ;  /* 0x000000043f00728c */ /* 0x000fe4000bf02070 */
[----:B------:R-:W-:Y:S02]  /*01d0*/  UMOV UR9, 0x4 ;  /* 0x0000000400097882 */ /* 0x000fe40000000000 */
[----:B------:R-:W-:Y:S02]  /*01e0*/  ULDC.64 UR14, c[0x0][0x240] ;  /* 0x00009000000e7ab9 */ /* 0x000fe40000000a00 */
[----:B------:R-:W-:-:S02]  /*01f0*/  UISETP.EQ.OR.EX UP0, UPT, URZ, UR5, !UP3, UP0 ;  /* 0x000000053f00728c */ /* 0x000fc4000df02700 */
[----:B-----5:R-:W-:Y:S02]  /*0200*/  UIMAD.WIDE UR14, UR20, UR9, UR14 ;  /* 0x00000009140e72a5 */ /* 0x020fe4000f8e020e */
[----:B-1----:R-:W-:-:S06]  /*0210*/  ULOP3.LUT UR8, UR11, UR12, UR20, 0xfe, !UPT ;  /* 0x0000000c0b087292 */ /* 0x002fcc000f8efe14 */
[----:B--2---:R-:W-:Y:S01]  /*0220*/  LOP3.LUT P3, RZ, R99, UR8, RZ, 0xfc, !PT ;  /* 0x0000000863ff7c12 */ /* 0x004fe2000f86fcff */
[----:B------:R-:W-:Y:S02]  /*0230*/  ULDC.64 UR4, c[0x0][0x248] ;  /* 0x0000920000047ab9 */ /* 0x000fe40000000a00 */
[----:B------:R-:W-:-:S10]  /*0240*/  UIMAD.WIDE UR4, UR20, UR9, UR4 ;  /* 0x00000009140472a5 */ /* 0x000fd4000f8e0204 */
[----:B------:R-:W-:Y:S02]  /*0250*/  @!P3 IMAD.MOV.U32 R10, RZ, RZ, c[0x0][0x308] ;  /* 0x0000c200ff0ab624 */ /* 0x000fe400078e00ff */
[----:B------:R-:W-:Y:S01]  /*0260*/  @!P3 IMAD.MOV.U32 R11, RZ, RZ, c[0x0][0x30c] ;  /* 0x0000c300ff0bb624 */ /* 0x000fe200078e00ff */
[----:B------:R-:W-:Y:S02]  /*0270*/  ULDC.64 UR6, c[0x0][0x250] ;  /* 0x0000940000067ab9 */ /* 0x000fe40000000a00 */
[----:B------:R-:W-:Y:S01]  /*0280*/  @UP1 UIMAD.WIDE UR6, UR20, UR9, UR6 ;  /* 0x00000009140612a5 */ /* 0x000fe2000f8e0206 */
[----:B----4-:R-:W1:Y:S08]  /*0290*/  @P2 R2UR UR18, R4 ;  /* 0x00000000041223c2 */ /* 0x010e7000000e0000 */
[----:B------:R-:W2:Y:S01]  /*02a0*/  @P2 R2UR UR19, R5 ;  /* 0x00000000051323c2 */ /* 0x000ea200000e0000 */
[----:B-1----:R-:W-:Y:S01]  /*02b0*/  IMAD.U32 R4, RZ, RZ, UR18 ;  /* 0x00000012ff047e24 */ /* 0x002fe2000f8e00ff */
[----:B---3--:R-:W-:Y:S01]  /*02c0*/  @P2 IADD3 R7, P1, R2, c[0x0][0x300], RZ ;  /* 0x0000c00002072a10 */ /* 0x008fe20007f3e0ff */
[----:B------:R-:W-:Y:S01]  /*02d0*/  IMAD.U32 R2, RZ, RZ, UR14 ;  /* 0x0000000eff027e24 */ /* 0x000fe2000f8e00ff */
[----:B--2---:R-:W-:-:S03]  /*02e0*/  MOV R5, UR19 ;  /* 0x0000001300057c02 */ /* 0x004fc60008000f00 */
[----:B------:R-:W-:Y:S01]  /*02f0*/  @P2 IMAD.X R8, RZ, RZ, R3, P1 ;  /* 0x000000ffff082224 */ /* 0x000fe200008e0603 */
[----:B------:R-:W-:Y:S01]  /*0300*/  PLOP3.LUT P2, PT, PT, PT, UP0, 0x80, 0x0 ;  /* 0x000000000000781c */ /* 0x000fe20003f4f008 */
[----:B------:R1:W-:Y:S01]  /*0310*/  @!P3 STG.E.64 [R10.64], R4 ;  /* 0x000000040a00b986 */ /* 0x0003e2000c101b10 */
[----:B------:R-:W-:Y:S01]  /*0320*/  IMAD.U32 R3, RZ, RZ, UR15 ;  /* 0x0000000fff037e24 */ /* 0x000fe2000f8e00ff */
[----:B------:R-:W-:Y:S02]  /*0330*/  PLOP3.LUT P1, PT, PT, PT, UP1, 0x80, 0x0 ;  /* 0x000000000000781c */ /* 0x000fe40003f2f018 */
[----:B-1----:R-:W-:Y:S01]  /*0340*/  @!P3 MOV R4, R7 ;  /* 0x000000070004b202 */ /* 0x002fe20000000f00 */
[----:B------:R-:W-:-:S05]  /*0350*/  @!P3 IMAD.MOV.U32 R5, RZ, RZ, R8 ;  /* 0x000000ffff05b224 */ /* 0x000fca00078e0008 */
[----:B------:R1:W-:Y:S04]  /*0360*/  @!P3 STG.E.64 [R10.64+0x8], R4 ;  /* 0x000008040a00b986 */ /* 0x0003e8000c101b10 */
[----:B------:R2:W3:Y:S04]  /*0370*/  @P0 LDG.E R9, [R2.64] ;  /* 0x0000001002090981 */ /* 0x0004e8000c1e1900 */
[----:B------:R2:W4:Y:S01]  /*0380*/  @P0 LDG.E R6, [R2.64+0x4] ;  /* 0x0000041002060981 */ /* 0x000522000c1e1900 */
[----:B-1----:R-:W-:Y:S02]  /*0390*/  IMAD.U32 R4, RZ, RZ, UR6 ;  /* 0x00000006ff047e24 */ /* 0x002fe4000f8e00ff */
[----:B------:R-:W-:Y:S01]  /*03a0*/  IMAD.U32 R5, RZ, RZ, UR7 ;  /* 0x00000007ff057e24 */ /* 0x000fe2000f8e00ff */
[----:B--2---:R-:W-:Y:S01]  /*03b0*/  MOV R2, UR4 ;  /* 0x0000000400027c02 */ /* 0x004fe20008000f00 */
[----:B------:R-:W-:-:S03]  /*03c0*/  IMAD.U32 R3, RZ, RZ, UR5 ;  /* 0x00000005ff037e24 */ /* 0x000fc6000f8e00ff */
[----:B------:R-:W2:Y:S04]  /*03d0*/  @P1 LDG.E R4, [R4.64] ;  /* 0x0000001004041981 */ /* 0x000ea8000c1e1900 */
[----:B------:R-:W5:Y:S01]  /*03e0*/  @!P2 LDG.E R0, [R2.64] ;  /* 0x000000100200a981 */ /* 0x000f62000c1e1900 */
[----:B------:R-:W-:Y:S01]  /*03f0*/  SHF.R.S32.HI R10, RZ, 0x1f, R99 ;  /* 0x0000001fff0a7819 */ /* 0x000fe20000011463 */
[----:B------:R-:W-:Y:S02]  /*0400*/  UMOV UR23, 0xffffffff ;  /* 0xffffffff00177882 */ /* 0x000fe40000000000 */
[----:B------:R-:W-:Y:S01]  /*0410*/  UMOV UR10, 0xffffffff ;  /* 0xffffffff000a7882 */ /* 0x000fe20000000000 */
[----:B------:R-:W-:Y:S01]  /*0420*/  LEA.HI R13, R10, R99, RZ, 0x5 ;  /* 0x000000630a0d7211 */ /* 0x000fe200078f28ff */
[----:B------:R-:W-:-:S02]  /*0430*/  ULDC UR4, c[0x0][0x1c0] ;  /* 0x0000700000047ab9 */ /* 0x000fc40000000800 */
[----:B------:R-:W-:Y:S02]  /*0440*/  UIMAD UR4, UR20, UR4, UR11 ;  /* 0x00000004140472a4 */ /* 0x000fe4000f8e020b */
[----:B------:R-:W-:Y:S02]  /*0450*/  UMOV UR22, URZ ;  /* 0x0000003f00167c82 */ /* 0x000fe40008000000 */
[----:B------:R-:W-:-:S04]  /*0460*/  USHF.L.U32 UR5, UR4, 0x5, URZ ;  /* 0x0000000504057899 */ /* 0x000fc8000800063f */
[----:B------:R-:W-:Y:S01]  /*0470*/  USHF.R.S32.HI UR4, URZ, 0x1f, UR5 ;  /* 0x0000001f3f047899 */ /* 0x000fe20008011405 */
[----:B---3--:R-:W1:Y:S08]  /*0480*/  @P0 R2UR UR10, R9 ;  /* 0x00000000090a03c2 */ /* 0x008e7000000e0000 */
[----:B----4-:R-:W1:Y:S08]  /*0490*/  @P0 R2UR UR15, R6 ;  /* 0x00000000060f03c2 */ /* 0x010e7000000e0000 */
[----:B--2---:R2:W3:Y:S01]  /*04a0*/  @P1 R2UR UR22, R4 ;  /* 0x00000000041613c2 */ /* 0x0044e200000e0000 */
[----:B-1----:R-:W-:-:S07]  /*04b0*/  @UP2 UIADD3 UR15, UR15, -UR10, URZ ;  /* 0x8000000a0f0f2290 */ /* 0x002fce000fffe03f */
[----:B-----5:R1:W4:Y:S01]  /*04c0*/  @!P2 R2UR UR23, R0 ;  /* 0x000000000017a3c2 */ /* 0x02032200000e0000 */
[----:B------:R-:W-:Y:S01]  /*04d0*/  ISETP.NE.U32.AND P2, PT, RZ, c[0x0][0x248], PT ;  /* 0x00009200ff007a0c */ /* 0x000fe20003f45070 */
[----:B------:R-:W-:-:S03]  /*04e0*/  @!UP2 ULDC UR15, c[0x0][0x214] ;  /* 0x00008500000faab9 */ /* 0x000fc60000000800 */
[----:B------:R-:W-:Y:S02]  /*04f0*/  ISETP.NE.AND.EX P2, PT, RZ, c[0x0][0x24c], PT, P2 ;  /* 0x00009300ff007a0c */ /* 0x000fe40003f45320 */
[----:B-1----:R-:W-:-:S05]  /*0500*/  LOP3.LUT R0, R13, 0xffffffe0, RZ, 0xc0, !PT ;  /* 0xffffffe00d007812 */ /* 0x002fca00078ec0ff */
[----:B------:R-:W-:-:S05]  /*0510*/  IMAD.IADD R0, R99, 0x1, -R0 ;  /* 0x0000000163007824 */ /* 0x000fca00078e0a00 */
[--C-:B------:R-:W-:Y:S02]  /*0520*/  IADD3 R101, P1, P0, R7, UR5, R0.reuse ;  /* 0x0000000507657c10 */ /* 0x100fe4000f83e000 */
[----:B------:R-:W-:-:S03]  /*0530*/  SHF.R.S32.HI R0, RZ, 0x1f, R0 ;  /* 0x0000001fff007819 */ /* 0x000fc60000011400 */
[----:B------:R2:W-:Y:S01]  /*0540*/  STL [R1+0x34], R101 ;  /* 0x0000346501007387 */ /* 0x0005e20000100800 */
[----:B------:R-:W-:Y:S01]  /*0550*/  IADD3.X R98, R8, UR4, R0, P1, P0 ;  /* 0x0000000408627c10 */ /* 0x000fe20008fe0400 */
[----:B--234-:R-:W-:Y:S05]  /*0560*/  @!P2 BRA `(.L_x_527) ;  /* 0x000000700000a947 */ /* 0x01cfea0003800000 */
[----:B------:R-:W-:-:S13]  /*0570*/  PLOP3.LUT P0, PT, PT, PT, UP3, 0x80, 0x0 ;  /* 0x000000000000781c */ /* 0x000fda0003f0f038 */
[----:B------:R-:W2:Y:S04]  /*0580*/  @P0 LDG.E R0, [R2.64+0x4] ;  /* 0x0000041002000981 */ /* 0x000ea8000c1e1900 */
[----:B------:R-:W3:Y:S01]  /*0590*/  @!P0 LDG.E R2, [R2.64] ;  /* 0x0000001002028981 */ /* 0x000ee2000c1e1900 */
[----:B--2---:R-:W1:Y:S02]  /*05a0*/  @P0 R2UR UR6, R0 ;  /* 0x00000000000603c2 */ /* 0x004e6400000e0000 */
[----:B-1----:R-:W-:-:S11]  /*05b0*/  @UP3 UIADD3 UR6, UR6, -UR23, URZ ;  /* 0x8000001706063290 */ /* 0x002fd6000fffe03f */
[----:B---3--:R1:W2:Y:S02]  /*05c0*/  @!P0 R2UR UR6, R2 ;  /* 0x00000000020683c2 */ /* 0x0082a400000e0000 */
[----:B-12---:R-:W-:Y:S05]  /*05d0*/  BRA `(.L_x_528) ;  /* 0x0000001000007947 */ /* 0x006fea0003800000 */
.L_x_527:
[----:B------:R-:W-:Y:S02]  /*05e0*/  ULDC UR6, c[0x0][0x218] ;  /* 0x0000860000067ab9 */ /* 0x000fe40000000800 */
.L_x_528:
        /* <DEDUP_REMOVED lines=60> */
.L_x_530:
[----:B------:R-:W-:Y:S01]  /*09b0*/  IABS R0, c[0x0][0x1c8] ;  /* 0x0000720000007a13 */ /* 0x000fe20000000000 */
[----:B------:R-:W1:Y:S01]  /*09c0*/  S2R R2, SR_CTAID.Z ;  /* 0x0000000000027919 */ /* 0x000e620000002700 */
[----:B------:R-:W-:Y:S02]  /*09d0*/  UMOV UR28, URZ ;  /* 0x0000003f001c7c82 */ /* 0x000fe40008000000 */
[----:B------:R-:W2:Y:S01]  /*09e0*/  R2UR UR7, R0 ;  /* 0x00000000000773c2 */ /* 0x000ea200000e0000 */
[----:B------:R-:W-:Y:S01]  /*09f0*/  USHF.R.S32.HI UR27, URZ, 0x1f, UR11 ;  /* 0x0000001f3f1b7899 */ /* 0x000fe2000801140b */
        /* <DEDUP_REMOVED lines=11> */
[----:B-1----:R-:W-:-:S07]  /*0ab0*/  UIMAD.WIDE.U32 UR28, UR5, UR4, URZ ;  /* 0x00000004051c72a5 */ /* 0x002fce000f8e003f */
[----:B------:R-:W-:Y:S02]  /*0ac0*/  UMOV UR5, UR29 ;  /* 0x0000001d00057c82 */ /* 0x000fe40008000000 */
[----:B------:R-:W-:-:S04]  /*0ad0*/  UIADD3 UR25, -UR5, URZ, URZ ;  /* 0x0000003f05197290 */ /* 0x000fc8000fffe13f */
[----:B------:R-:W-:Y:S02]  /*0ae0*/  UIMAD UR4, UR7, UR25, UR4 ;  /* 0x00000019070472a4 */ /* 0x000fe4000f8e0204 */
[----:B------:R-:W-:Y:S02]  /*0af0*/  @UP0 UIADD3 UR25, UR22, UR23, URZ ;  /* 0x0000001716190290 */ /* 0x000fe4000fffe03f */
        /* <DEDUP_REMOVED lines=8> */
[----:B------:R-:W-:-:S05]  /*0b80*/  UISETP.NE.AND UP2, UPT, URZ, UR7, UPT ;  /* 0x000000073f00728c */ /* 0x000fca000bf45270 */
[----:B------:R-:W-:Y:S02]  /*0b90*/  UMOV UR23, UR5 ;  /* 0x0000000500177c82 */ /* 0x000fe40008000000 */
[----:B------:R-:W-:Y:S02]  /*0ba0*/  ULDC.64 UR4, c[0x0][0x1a0] ;  /* 0x0000680000047ab9 */ /* 0x000fe40000000a00 */
[----:B------:R-:W-:Y:S02]  /*0bb0*/  @!UP1 UIADD3 UR23, -UR23, URZ, URZ ;  /* 0x0000003f17179290 */ /* 0x000fe4000fffe13f */
[----:B------:R-:W-:Y:S02]  /*0bc0*/  @UP0 UIMAD.WIDE.U32 UR28, UR25, UR4, URZ ;  /* 0x00000004191c02a5 */ /* 0x000fe4000f8e003f */
[----:B------:R-:W-:Y:S02]  /*0bd0*/  @!UP2 ULOP3.LUT UR23, URZ, UR7, URZ, 0x33, !UPT ;  /* 0x000000073f17a292 */ /* 0x000fe4000f8e333f */
[----:B------:R-:W-:-:S02]  /*0be0*/  @UP0 UIMAD UR25, UR25, UR5, UR29 ;  /* 0x00000005191902a4 */ /* 0x000fc4000f8e021d */
        /* <DEDUP_REMOVED lines=15> */
.L_x_531:
[CC--:B------:R-:W-:Y:S01]  /*0ce0*/  LEA.HI R4, R10.reuse, R99.reuse, RZ, 0x4 ;  /* 0x000000630a047211 */ /* 0x0c0fe200078f20ff */
[----:B------:R-:W1:Y:S01]  /*0cf0*/  S2R R18, SR_CTAID.Z ;  /* 0x0000000000127919 */ /* 0x000e620000002700 */
[----:B------:R-:W-:Y:S01]  /*0d00*/  LEA.HI R0, R10, R99, RZ, 0x3 ;  /* 0x000000630a007211 */ /* 0x000fe200078f18ff */
[----:B------:R-:W-:Y:S01]  /*0d10*/  ULDC.64 UR4, c[0x0][0x1b8] ;  /* 0x00006e0000047ab9 */ /* 0x000fe20000000a00 */
[----:B------:R-:W-:Y:S01]  /*0d20*/  SHF.R.S32.HI R5, RZ, 0x4, R4 ;  /* 0x00000004ff057819 */ /* 0x000fe20000011404 */
[----:B------:R-:W-:Y:S01]  /*0d30*/  UIMAD UR4, UR29, UR4, URZ ;  /* 0x000000041d0472a4 */ /* 0x000fe2000f8e023f */
[----:B------:R-:W-:Y:S01]  /*0d40*/  LOP3.LUT R2, R0, 0xfffffff8, RZ, 0xc0, !PT ;  /* 0xfffffff800027812 */ /* 0x000fe200078ec0ff */
[----:B------:R-:W-:Y:S01]  /*0d50*/  IMAD.MOV.U32 R23, RZ, RZ, 0x10 ;  /* 0x00000010ff177424 */ /* 0x000fe200078e00ff */
[C---:B------:R-:W-:Y:S01]  /*0d60*/  LEA.HI R3, R4.reuse, R5, RZ, 0x1 ;  /* 0x0000000504037211 */ /* 0x040fe200078f08ff */
[----:B------:R-:W-:Y:S01]  /*0d70*/  UIMAD UR20, UR23, UR5, UR4 ;  /* 0x00000005171472a4 */ /* 0x000fe2000f8e0204 */
[----:B------:R-:W-:Y:S01]  /*0d80*/  SHF.R.S32.HI R168, RZ, 0x3, R0 ;  /* 0x00000003ffa87819 */ /* 0x000fe20000011400 */
[----:B------:R-:W-:Y:S01]  /*0d90*/  IMAD.IADD R21, R99, 0x1, -R2 ;  /* 0x0000000163157824 */ /* 0x000fe200078e0a02 */
[----:B------:R-:W-:Y:S01]  /*0da0*/  LOP3.LUT R2, R4, 0xfffffff0, RZ, 0xc0, !PT ;  /* 0xfffffff004027812 */ /* 0x000fe200078ec0ff */
[----:B------:R-:W-:Y:S01]  /*0db0*/  ULDC.64 UR4, c[0x0][0x1a8] ;  /* 0x00006a0000047ab9 */ /* 0x000fe20000000a00 */
        /* <DEDUP_REMOVED lines=10> */
[----:B------:R-:W-:Y:S01]  /*0e60*/  UIMAD UR4, UR27, UR4, URZ ;  /* 0x000000041b0472a4 */ /* 0x000fe2000f8e023f */
[----:B------:R-:W-:Y:S01]  /*0e70*/  IMAD.SHL.U32 R10, R10, 0x8, RZ ;  /* 0x000000080a0a7824 */ /* 0x000fe200078e00ff */
[----:B------:R-:W-:Y:S01]  /*0e80*/  LOP3.LUT R2, R0, 0x38, R106, 0xf8, !PT ;  /* 0x0000003800027812 */ /* 0x000fe200078ef86a */
[----:B------:R-:W-:Y:S01]  /*0e90*/  IMAD.U32 R8, RZ, RZ, UR12 ;  /* 0x0000000cff087e24 */ /* 0x000fe2000f8e00ff */
[----:B------:R-:W-:Y:S01]  /*0ea0*/  SHF.R.U32.HI R0, RZ, 0x3, R0 ;  /* 0x00000003ff007819 */ /* 0x000fe20000011600 */
[----:B------:R-:W-:Y:S01]  /*0eb0*/  UIMAD UR4, UR11, UR5, UR4 ;  /* 0x000000050b0472a4 */ /* 0x000fe2000f8e0204 */
[----:B------:R-:W-:Y:S01]  /*0ec0*/  LEA.HI R12, R3, R6, RZ, 0x3 ;  /* 0x00000006030c7211 */ /* 0x000fe200078f18ff */
[----:B------:R-:W-:Y:S01]  /*0ed0*/  BSSY B0, `(.L_x_532) ;  /* 0x000005f000007945 */ /* 0x000fe20003800000 */
[----:B------:R-:W-:Y:S01]  /*0ee0*/  SHF.R.S32.HI R107, RZ, 0x1f, R106 ;  /* 0x0000001fff6b7819 */ /* 0x000fe2000001146a */
[----:B------:R-:W-:Y:S01]  /*0ef0*/  IMAD.WIDE R8, R8, 0x40, R168 ;  /* 0x0000004008087825 */ /* 0x000fe200078e02a8 */
[----:B------:R-:W-:-:S02]  /*0f00*/  LOP3.LUT R11, R2, R0, RZ, 0x3c, !PT ;  /* 0x00000000020b7212 */ /* 0x000fc400078e3cff */
[----:B------:R-:W-:Y:S01]  /*0f10*/  LOP3.LUT R0, R12, 0xfffffff8, RZ, 0xc0, !PT ;  /* 0xfffffff80c007812 */ /* 0x000fe200078ec0ff */
[----:B------:R-:W-:Y:S01]  /*0f20*/  IMAD.WIDE.U32 R4, R168, c[0x0][0x198], R106 ;  /* 0x00006600a8047a25 */ /* 0x000fe200078e006a */
[C---:B------:R-:W-:Y:S01]  /*0f30*/  IADD3 R2, P0, R106.reuse, UR6, RZ ;  /* 0x000000066a027c10 */ /* 0x040fe2000ff1e0ff */
[----:B------:R-:W-:Y:S01]  /*0f40*/  ULDC.64 UR6, c[0x0][0x1b0] ;  /* 0x00006c0000067ab9 */ /* 0x000fe20000000a00 */
[----:B------:R-:W-:Y:S01]  /*0f50*/  IADD3 R103, R106, 0x40, RZ ;  /* 0x000000406a677810 */ /* 0x000fe20007ffe0ff */
        /* <DEDUP_REMOVED lines=15> */
[----:B------:R-:W-:Y:S01]  /*1050*/  LOP3.LUT R0, R0, 0x1c0, RZ, 0xc0, !PT ;  /* 0x000001c000007812 */ /* 0x000fe200078ec0ff */
[----:B------:R1:W-:Y:S01]  /*1060*/  STL.64 [R1], R106 ;  /* 0x0000006a01007387 */ /* 0x0003e20000100a00 */
[----:B------:R-:W-:Y:S01]  /*1070*/  UIADD3 UR6, -UR13, UR15, URZ ;  /* 0x0000000f0d067290 */ /* 0x000fe2000fffe13f */
[----:B------:R-:W-:Y:S01]  /*1080*/  IMAD R6, R168, c[0x0][0x1a4], R6 ;  /* 0x00006900a8067a24 */ /* 0x000fe200078e0206 */
[----:B------:R-:W-:-:S02]  /*1090*/  IADD3 R2, P0, R2, UR28, RZ ;  /* 0x0000001c02027c10 */ /* 0x000fc4000ff1e0ff */
[----:B------:R-:W-:Y:S02]  /*10a0*/  LOP3.LUT R7, R0, 0x8, R7, 0xf8, !PT ;  /* 0x0000000800077812 */ /* 0x000fe400078ef807 */
[----:B------:R-:W-:Y:S02]  /*10b0*/  SHF.R.U32.HI R0, RZ, 0x3, R0 ;  /* 0x00000003ff007819 */ /* 0x000fe40000011600 */
[----:B------:R-:W-:Y:S01]  /*10c0*/  IADD3.X R3, R3, UR25, R6, P0, !PT ;  /* 0x0000001903037c10 */ /* 0x000fe200087fe406 */
[----:B------:R-:W-:Y:S01]  /*10d0*/  IMAD.U32 R6, RZ, RZ, UR23 ;  /* 0x00000017ff067e24 */ /* 0x000fe2000f8e00ff */
[----:B------:R-:W-:Y:S01]  /*10e0*/  LOP3.LUT R7, R7, R0, RZ, 0x3c, !PT ;  /* 0x0000000007077212 */ /* 0x000fe200078e3cff */
[----:B------:R-:W-:Y:S01]  /*10f0*/  IMAD.U32 R0, RZ, RZ, UR23 ;  /* 0x00000017ff007e24 */ /* 0x000fe2000f8e00ff */
[----:B------:R-:W-:Y:S01]  /*1100*/  ISETP.GE.AND P0, PT, R168, UR6, PT ;  /* 0x00000006a8007c0c */ /* 0x000fe2000bf06270 */
[----:B------:R-:W-:Y:S01]  /*1110*/  IMAD.WIDE.U32 R26, R6, c[0x0][0x1b8], R2 ;  /* 0x00006e00061a7a25 */ /* 0x000fe200078e0002 */
[----:B------:R-:W-:-:S02]  /*1120*/  LOP3.LUT R10, R11, 0xfffffe00, R10, 0xf8, !PT ;  /* 0xfffffe000b0a7812 */ /* 0x000fc400078ef80a */
[----:B------:R-:W-:Y:S01]  /*1130*/  SHF.R.S32.HI R97, RZ, 0x5, R13 ;  /* 0x00000005ff617819 */ /* 0x000fe2000001140d */
[----:B------:R-:W-:Y:S01]  /*1140*/  IMAD.WIDE.U32 R28, R0, c[0x0][0x1b0], R4 ;  /* 0x00006c00001c7a25 */ /* 0x000fe200078e0004 */
[----:B------:R-:W-:Y:S02]  /*1150*/  IADD3 R24, R27, UR20, RZ ;  /* 0x000000141b187c10 */ /* 0x000fe4000fffe0ff */
[----:B------:R-:W-:Y:S01]  /*1160*/  IADD3 R252, R106, 0x80, RZ ;  /* 0x000000806afc7810 */ /* 0x000fe20007ffe0ff */
[----:B------:R-:W-:Y:S01]  /*1170*/  IMAD.SHL.U32 R5, R12, 0x40, RZ ;  /* 0x000000400c057824 */ /* 0x000fe200078e00ff */
[----:B------:R1:W-:Y:S01]  /*1180*/  STL.64 [R1+0x20], R28 ;  /* 0x0000201c01007387 */ /* 0x0003e20000100a00 */
[----:B------:R-:W-:Y:S01]  /*1190*/  IADD3 R31, R29, UR7, RZ ;  /* 0x000000071d1f7c10 */ /* 0x000fe2000fffe0ff */
[----:B------:R-:W-:Y:S01]  /*11a0*/  IMAD.MOV.U32 R0, RZ, RZ, 0x20 ;  /* 0x00000020ff007424 */ /* 0x000fe200078e00ff */
[----:B------:R-:W-:Y:S01]  /*11b0*/  SEL R4, R23, 0xfffffff0, !P1 ;  /* 0xfffffff017047807 */ /* 0x000fe20004800000 */
[----:B------:R1:W-:Y:S01]  /*11c0*/  STL.64 [R1+0x18], R26 ;  /* 0x0000181a01007387 */ /* 0x0003e20000100a00 */
[----:B------:R-:W-:Y:S01]  /*11d0*/  LOP3.LUT R5, R7, 0xfffffe00, R5, 0xf8, !PT ;  /* 0xfffffe0007057812 */ /* 0x000fe200078ef805 */
[----:B------:R-:W-:Y:S01]  /*11e0*/  IMAD.SHL.U32 R223, R10, 0x2, RZ ;  /* 0x000000020adf7824 */ /* 0x000fe200078e00ff */
[----:B------:R-:W-:Y:S01]  /*11f0*/  IADD3 R7, R19, UR4, RZ ;  /* 0x0000000413077c10 */ /* 0x000fe2000fffe0ff */
[----:B------:R1:W-:Y:S01]  /*1200*/  STL [R1+0x10], R103 ;  /* 0x0000106701007387 */ /* 0x0003e20000100800 */
[----:B------:R-:W-:-:S03]  /*1210*/  SEL R0, R0, 0xffffffe0, !P2 ;  /* 0xffffffe000007807 */ /* 0x000fc60005000000 */
[----:B------:R1:W-:Y:S04]  /*1220*/  STL [R1+0x14], R102 ;  /* 0x0000146601007387 */ /* 0x0003e80000100800 */
        /* <DEDUP_REMOVED lines=41> */
.L_x_533:
[----:B------:R-:W-:Y:S05]  /*14c0*/  BSYNC B0 ;  /* 0x0000000000007941 */ /* 0x000fea0003800000 */
.L_x_532:
        /* <DEDUP_REMOVED lines=45> */
.L_x_535:
[----:B------:R-:W-:Y:S05]  /*17a0*/  BSYNC B0 ;  /* 0x0000000000007941 */ /* 0x000fea0003800000 */
.L_x_534:
        /* <DEDUP_REMOVED lines=45> */
.L_x_537:
[----:B------:R-:W-:Y:S05]  /*1a80*/  BSYNC B0 ;  /* 0x0000000000007941 */ /* 0x000fea0003800000 */
.L_x_536:
        /* <DEDUP_REMOVED lines=48> */
.L_x_539:
[----:B------:R-:W-:Y:S05]  /*1d90*/  BSYNC B0 ;  /* 0x0000000000007941 */ /* 0x000fea0003800000 */
.L_x_538:
[----:B------:R-:W-:Y:S01]  /*1da0*/  IMAD.MOV.U32 R104, RZ, RZ, R30 ;  /* 0x000000ffff687224 */ /* 0x000fe200078e001e */
[----:B------:R-:W-:Y:S01]  /*1db0*/  ULEA.HI.SX32 UR30, UR8, 0xffffffff, 0x1a ;  /* 0xffffffff081e7891 */ /* 0x000fe2000f8fd23f */
        /* <DEDUP_REMOVED lines=46> */
.L_x_541:
[----:B------:R-:W-:Y:S05]  /*20a0*/  BSYNC B0 ;  /* 0x0000000000007941 */ /* 0x000fea0003800000 */
.L_x_540:
        /* <DEDUP_REMOVED lines=41> */
.L_x_543:
[----:B------:R-:W-:Y:S05]  /*2340*/  BSYNC B0 ;  /* 0x0000000000007941 */ /* 0x000fea0003800000 */
.L_x_542:
        /* <DEDUP_REMOVED lines=40> */
.L_x_545:
[----:B------:R-:W-:Y:S05]  /*25d0*/  BSYNC B0 ;  /* 0x0000000000007941 */ /* 0x000fea0003800000 */
.L_x_544:
        /* <DEDUP_REMOVED lines=42> */
.L_x_547:
[----:B------:R-:W-:Y:S05]  /*2880*/  BSYNC B0 ;  /* 0x0000000000007941 */ /* 0x000fea0003800000 */
.L_x_546:
        /* <DEDUP_REMOVED lines=53> */
.L_x_549:
[----:B------:R-:W-:Y:S05]  /*2be0*/  BSYNC B0 ;  /* 0x0000000000007941 */ /* 0x000fea0003800000 */
.L_x_548:
        /* <DEDUP_REMOVED lines=8> */
[----:B----4-:R-:W-:Y:S01]  /*2c70*/  IMAD.WIDE.U32 R6, R23, c[0x0][0x1a0], RZ ;  /* 0x0000680017067a25 */ /* 0x010fe200078e00ff */
        /* <DEDUP_REMOVED lines=35> */
.L_x_551:
[----:B------:R-:W-:Y:S05]  /*2eb0*/  BSYNC B0 ;  /* 0x0000000000007941 */ /* 0x000fea0003800000 */
.L_x_550:
        /* <DEDUP_REMOVED lines=8> */
[----:B----4-:R-:W-:Y:S01]  /*2f40*/  IMAD.MOV.U32 R7, RZ, RZ, c[0x0][0x1a0] ;  /* 0x00006800ff077624 */ /* 0x010fe200078e00ff */
        /* <DEDUP_REMOVED lines=35> */
.L_x_553:
[----:B------:R-:W-:Y:S05]  /*3180*/  BSYNC B0 ;  /* 0x0000000000007941 */ /* 0x000fea0003800000 */
.L_x_552:
[----:B------:R-:W-:Y:S01]  /*3190*/  ISETP.GE.AND P0, PT, R16, UR6, PT ;  /* 0x0000000610007c0c */ /* 0x000fe2000bf06270 */
[----:B------:R-:W1:Y:S01]  /*31a0*/  LDC.U8 R96, c[0x0][0x2d8] ;  /* 0x0000b600ff607b82 */ /* 0x000e620000000000 */
[----:B------:R-:W-:Y:S11]  /*31b0*/  BSSY B0, `(.L_x_554) ;  /* 0x000002c000007945 */ /* 0x000ff60003800000 */
[----:B------:R2:W-:Y:S04]  /*31c0*/  @P0 STS.128 [R223+0x11800], RZ ;  /* 0x011800ffdf000388 */ /* 0x0005e80000000c00 */
[----:B------:R2:W-:Y:S04]  /*31d0*/  @P0 STS.128 [R223+0x13800], RZ ;  /* 0x013800ffdf000388 */ /* 0x0005e80000000c00 */
[----:B------:R2:W-:Y:S04]  /*31e0*/  @P0 STS.128 [R223+0x15800], RZ ;  /* 0x015800ffdf000388 */ /* 0x0005e80000000c00 */
[----:B------:R2:W-:Y:S01]  /*31f0*/  @P0 STS.128 [R223+0x17800], RZ ;  /* 0x017800ffdf000388 */ /* 0x0005e20000000c00 */
[----:B------:R-:W-:Y:S05]  /*3200*/  @P0 BRA `(.L_x_555) ;  /* 0x0000026000000947 */ /* 0x000fea0003800000 */
[----:B-1----:R-:W-:Y:S01]  /*3210*/  ISETP.GE.AND P5, PT, R106, c[0x0][0x220], PT ;  /* 0x000088006a007a0c */ /* 0x002fe20003fa6270 */
[----:B----4-:R-:W-:Y:S01]  /*3220*/  IMAD.MOV.U32 R10, RZ, RZ, c[0x0][0x1a0] ;  /* 0x00006800ff0a7624 */ /* 0x010fe200078e00ff */
        /* <DEDUP_REMOVED lines=36> */
.L_x_555:
[----:B-1----:R-:W-:Y:S05]  /*3470*/  BSYNC B0 ;  /* 0x0000000000007941 */ /* 0x002fea0003800000 */
.L_x_554:
[C---:B------:R-:W-:Y:S01]  /*3480*/  IMAD.SHL.U32 R2, R21.reuse, 0x40, RZ ;  /* 0x0000004015027824 */ /* 0x040fe200078e00ff */
        /* <DEDUP_REMOVED lines=13> */
[----:B----4-:R-:W-:Y:S01]  /*3560*/  LDSM.16.M88.4 R8, [R203] ;  /* 0x00000000cb08783b */ /* 0x010fe20000000200 */
[----:B------:R-:W-:Y:S01]  /*3570*/  IMAD R206, R0, 0x2, R203 ;  /* 0x0000000200ce7824 */ /* 0x000fe200078e02cb */
[----:B------:R-:W-:Y:S01]  /*3580*/  IADD3 R2, R196, 0x8000, RZ ;  /* 0x00008000c4027810 */ /* 0x000fe20007ffe0ff */
[----:B------:R-:W-:Y:S01]  /*3590*/  IMAD R205, R0, 0x2, R204 ;  /* 0x0000000200cd7824 */ /* 0x000fe200078e02cc */
[----:B------:R-:W1:Y:S01]  /*35a0*/  LDSM.16.M88.4 R12, [R196+0x8000] ;  /* 0x00800000c40c783b */ /* 0x000e620000000200 */
[----:B------:R-:W-:Y:S01]  /*35b0*/  IADD3 R207, R196, 0x8020, RZ ;  /* 0x00008020c4cf7810 */ /* 0x000fe20007ffe0ff */
[----:B------:R-:W-:Y:S01]  /*35c0*/  IMAD.SHL.U32 R3, R99, 0x2, RZ ;  /* 0x0000000263037824 */ /* 0x000fe200078e00ff */
[----:B------:R-:W-:Y:S01]  /*35d0*/  @P1 IADD3 R207, R2, -0x20, RZ ;  /* 0xffffffe002cf1810 */ /* 0x000fe20007ffe0ff */
[----:B------:R-:W4:Y:S01]  /*35e0*/  LDSM.16.M88.4 R20, [R196+0x8800] ;  /* 0x00880000c414783b */ /* 0x000f220000000200 */
[----:B------:R-:W-:-:S02]  /*35f0*/  IMAD.MOV.U32 R2, RZ, RZ, 0x40 ;  /* 0x00000040ff027424 */ /* 0x000fc400078e00ff */
[----:B------:R-:W-:Y:S01]  /*3600*/  LOP3.LUT R3, R3, 0x6, RZ, 0xc0, !PT ;  /* 0x0000000603037812 */ /* 0x000fe200078ec0ff */
[----:B------:R-:W5:Y:S01]  /*3610*/  LDSM.16.M88.4 R32, [R196+0x9000] ;  /* 0x00900000c420783b */ /* 0x000f620000000200 */
[C---:B------:R-:W-:Y:S02]  /*3620*/  IADD3 R222, R207.reuse, 0x800, RZ ;  /* 0x00000800cfde7810 */ /* 0x040fe40007ffe0ff */
[----:B------:R-:W-:Y:S01]  /*3630*/  SEL R2, R2, 0xffffffc0, !P2 ;  /* 0xffffffc002027807 */ /* 0x000fe20005000000 */
[----:B------:R-:W2:Y:S01]  /*3640*/  LDSM.16.M88.4 R28, [R196+0x9800] ;  /* 0x00980000c41c783b */ /* 0x000ea20000000200 */
[C---:B------:R-:W-:Y:S02]  /*3650*/  IADD3 R221, R207.reuse, 0x1000, RZ ;  /* 0x00001000cfdd7810 */ /* 0x040fe40007ffe0ff */
[C---:B------:R-:W-:Y:S01]  /*3660*/  IADD3 R220, R207.reuse, 0x1800, RZ ;  /* 0x00001800cfdc7810 */ /* 0x040fe20007ffe0ff */
[----:B------:R-:W-:Y:S01]  /*3670*/  LDSM.16.M88.4 R16, [R204] ;  /* 0x00000000cc10783b */ /* 0x000fe20000000200 */
[----:B------:R-:W-:Y:S01]  /*3680*/  IMAD.IADD R202, R196, 0x1, R2 ;  /* 0x00000001c4ca7824 */ /* 0x000fe200078e0202 */
[C---:B------:R-:W-:Y:S01]  /*3690*/  IADD3 R219, R207.reuse, 0x2000, RZ ;  /* 0x00002000cfdb7810 */ /* 0x040fe20007ffe0ff */
[----:B------:R-:W-:Y:S01]  /*36a0*/  IMAD.IADD R201, R2, 0x1, R207 ;  /* 0x0000000102c97824 */ /* 0x000fe200078e02cf */
[----:B------:R-:W3:Y:S01]  /*36b0*/  LDSM.16.M88.4 R40, [R207] ;  /* 0x00000000cf28783b */ /* 0x000ee20000000200 */
        /* <DEDUP_REMOVED lines=9> */
[C---:B------:R-:W-:Y:S02]  /*3750*/  ISETP.GE.AND P1, PT, R2.reuse, UR14, PT ;  /* 0x0000000e02007c0c */ /* 0x040fe4000bf26270 */
[----:B------:R-:W-:Y:S01]  /*3760*/  ISETP.GE.AND P4, PT, R3, UR14, PT ;  /* 0x0000000e03007c0c */ /* 0x000fe2000bf86270 */
[----:B------:R-:W-:Y:S01]  /*3770*/  LDSM.16.M88.4 R88, [R196+0xa000] ;  /* 0x00a00000c458783b */ /* 0x000fe20000000200 */
[----:B------:R-:W-:-:S02]  /*3780*/  IADD3 R3, R2, 0x11, RZ ;  /* 0x0000001102037810 */ /* 0x000fc40007ffe0ff */
[C---:B------:R-:W-:Y:S01]  /*3790*/  IADD3 R7, R2.reuse, 0x8, RZ ;  /* 0x0000000802077810 */ /* 0x040fe20007ffe0ff */
[C---:B-1----:R-:W-:Y:S01]  /*37a0*/  HMMA.16816.F32 R36, R8.reuse, R12, RZ ;  /* 0x0000000c0824723c */ /* 0x042fe200000018ff */
[----:B------:R-:W-:Y:S01]  /*37b0*/  LDSM.16.M88.4 R92, [R196+0xa800] ;  /* 0x00a80000c45c783b */ /* 0x000fe20000000200 */
[----:B------:R-:W-:Y:S02]  /*37c0*/  ISETP.GE.AND P3, PT, R3, UR14, PT ;  /* 0x0000000e03007c0c */ /* 0x000fe4000bf66270 */
[C---:B------:R-:W-:Y:S02]  /*37d0*/  IADD3 R6, R2.reuse, 0x9, RZ ;  /* 0x0000000902067810 */ /* 0x040fe40007ffe0ff */
[----:B------:R-:W-:Y:S02]  /*37e0*/  IADD3 R3, R2, 0x19, RZ ;  /* 0x0000001902037810 */ /* 0x000fe40007ffe0ff */
[----:B------:R-:W-:Y:S01]  /*37f0*/  HMMA.16816.F32 R12, R8, R14, RZ ;  /* 0x0000000e080c723c */ /* 0x000fe200000018ff */
[----:B------:R-:W-:-:S02]  /*3800*/  ISETP.GE.AND P6, PT, R7, UR14, PT ;  /* 0x0000000e07007c0c */ /* 0x000fc4000bfc6270 */
[----:B------:R-:W-:Y:S02]  /*3810*/  ISETP.GE.AND P5, PT, R6, UR14, PT ;  /* 0x0000000e06007c0c */ /* 0x000fe4000bfa6270 */
[----:B------:R-:W-:Y:S02]  /*3820*/  IADD3 R6, R2, 0x18, RZ ;  /* 0x0000001802067810 */ /* 0x000fe40007ffe0ff */
[C---:B------:R-:W-:Y:S01]  /*3830*/  IADD3 R215, R207.reuse, 0x4000, RZ ;  /* 0x00004000cfd77810 */ /* 0x040fe20007ffe0ff */
[----:B----4-:R-:W-:Y:S01]  /*3840*/  HMMA.16816.F32 R24, R8, R20, RZ ;  /* 0x000000140818723c */ /* 0x010fe200000018ff */
        /* <DEDUP_REMOVED lines=9> */
[----:B-----5:R-:W-:Y:S01]  /*38e0*/  HMMA.16816.F32 R56, R8, R32, RZ ;  /* 0x000000200838723c */ /* 0x020fe200000018ff */
[----:B------:R-:W-:-:S07]  /*38f0*/  IADD3 R208, R207, 0x7800, RZ ;  /* 0x00007800cfd07810 */ /* 0x000fce0007ffe0ff */
[C---:B------:R-:W-:Y:S01]  /*3900*/  HMMA.16816.F32 R52, R8.reuse, R34, RZ ;  /* 0x000000220834723c */ /* 0x040fe200000018ff */
[----:B------:R-:W-:Y:S07]  /*3910*/  LDSM.16.M88.4 R32, [R202+0x8800] ;  /* 0x00880000ca20783b */ /* 0x000fee0000000200 */
[C---:B--2---:R-:W-:Y:S08]  /*3920*/  HMMA.16816.F32 R60, R8.reuse, R28, RZ ;  /* 0x0000001c083c723c */ /* 0x044ff000000018ff */
[----:B------:R-:W-:Y:S01]  /*3930*/  HMMA.16816.F32 R80, R8, R30, RZ ;  /* 0x0000001e0850723c */ /* 0x000fe200000018ff */
[----:B------:R-:W1:Y:S04]  /*3940*/  LDSM.16.M88.4 R8, [R207+0x1000] ;  /* 0x00100000cf08783b */ /* 0x000e680000000200 */
[----:B------:R-:W-:Y:S03]  /*3950*/  LDSM.16.M88.4 R28, [R202+0x9000] ;  /* 0x00900000ca1c783b */ /* 0x000fe60000000200 */
[C---:B---3--:R-:W-:Y:S01]  /*3960*/  HMMA.16816.F32 R76, R16.reuse, R40, R36 ;  /* 0x00000028104c723c */ /* 0x048fe20000001824 */
        /* <DEDUP_REMOVED lines=70> */
[C---:B------:R-:W-:Y:S08]  /*3dd0*/  HMMA.16816.F32 R24, R12.reuse, R74, R60 ;  /* 0x0000004a0c18723c */ /* 0x040ff0000000183c */
[C---:B------:R-:W-:Y:S01]  /*3de0*/  HMMA.16816.F32 R28, R12.reuse, R72, R16 ;  /* 0x000000480c1c723c */ /* 0x040fe20000001810 */
[----:B------:R-:W2:Y:S04]  /*3df0*/  LDSM.16.M88.4 R16, [R203+0x4000] ;  /* 0x00400000cb10783b */ /* 0x000ea80000000200 */
[----:B------:R-:W3:Y:S03]  /*3e00*/  LDSM.16.M88.4 R72, [R196+0xc800] ;  /* 0x00c80000c448783b */ /* 0x000ee60000000200 */
        /* <DEDUP_REMOVED lines=45> */
[C---:B------:R-:W-:Y:S01]  /*40e0*/  HMMA.16816.F32 R16, R12.reuse, R82, R28 ;  /* 0x000000520c10723c */ /* 0x040fe2000000181c */
[----:B------:R-:W4:Y:S07]  /*40f0*/  LDSM.16.M88.4 R80, [R196+0xe000] ;  /* 0x00e00000c450783b */ /* 0x000f2e0000000200 */
[C---:B-1----:R-:W-:Y:S08]  /*4100*/  HMMA.16816.F32 R32, R12.reuse, R36, R32 ;  /* 0x000000240c20723c */ /* 0x042ff00000001820 */
[C---:B------:R-:W-:Y:S08]  /*4110*/  HMMA.16816.F32 R36, R12.reuse, R38, R40 ;  /* 0x000000260c24723c */ /* 0x040ff00000001828 */
[C---:B------:R-:W-:Y:S08]  /*4120*/  HMMA.16816.F32 R56, R12.reuse, R74, R56 ;  /* 0x0000004a0c38723c */ /* 0x040ff00000001838 */
[C---:B------:R-:W-:Y:S08]  /*4130*/  HMMA.16816.F32 R52, R12.reuse, R88, R52 ;  /* 0x000000580c34723c */ /* 0x040ff00000001834 */
[C---:B------:R-:W-:Y:S01]  /*4140*/  HMMA.16816.F32 R48, R12.reuse, R90, R48 ;  /* 0x0000005a0c30723c */ /* 0x040fe20000001830 */
[----:B------:R-:W1:Y:S07]  /*4150*/  LDSM.16.M88.4 R88, [R196+0xf000] ;  /* 0x00f00000c458783b */ /* 0x000e6e0000000200 */
[----:B------:R-:W-:Y:S01]  /*4160*/  HMMA.16816.F32 R44, R12, R72, R60 ;  /* 0x000000480c2c723c */ /* 0x000fe2000000183c */
[----:B------:R-:W5:Y:S04]  /*4170*/  LDSM.16.M88.4 R60, [R196+0xf800] ;  /* 0x00f80000c43c783b */ /* 0x000f680000000200 */
[----:B------:R-:W-:Y:S03]  /*4180*/  LDSM.16.M88.4 R72, [R207+0x6800] ;  /* 0x00680000cf48783b */ /* 0x000fe60000000200 */
[C---:B--2---:R-:W-:Y:S08]  /*4190*/  HMMA.16816.F32 R40, R8.reuse, R64, R24 ;  /* 0x000000400828723c */ /* 0x044ff00000001818 */
[C---:B------:R-:W-:Y:S01]  /*41a0*/  HMMA.16816.F32 R28, R8.reuse, R66, R16 ;  /* 0x00000042081c723c */ /* 0x040fe20000001810 */
[----:B------:R-:W-:Y:S07]  /*41b0*/  LDSM.16.M88.4 R16, [R204+0x6000] ;  /* 0x00600000cc10783b */ /* 0x000fee0000000200 */
[C---:B------:R-:W-:Y:S08]  /*41c0*/  HMMA.16816.F32 R24, R8.reuse, R68, R32 ;  /* 0x000000440818723c */ /* 0x040ff00000001820 */
[C---:B------:R-:W-:Y:S01]  /*41d0*/  HMMA.16816.F32 R12, R8.reuse, R70, R36 ;  /* 0x00000046080c723c */ /* 0x040fe20000001824 */
[----:B------:R-:W2:Y:S07]  /*41e0*/  LDSM.16.M88.4 R68, [R207+0x6000] ;  /* 0x00600000cf44783b */ /* 0x000eae0000000200 */
[C---:B---3--:R-:W-:Y:S08]  /*41f0*/  HMMA.16816.F32 R56, R8.reuse, R78, R56 ;  /* 0x0000004e0838723c */ /* 0x048ff00000001838 */
[C---:B------:R-:W-:Y:S08]  /*4200*/  HMMA.16816.F32 R52, R8.reuse, R84, R52 ;  /* 0x000000540834723c */ /* 0x040ff00000001834 */
[C---:B------:R-:W-:Y:S01]  /*4210*/  HMMA.16816.F32 R48, R8.reuse, R86, R48 ;  /* 0x000000560830723c */ /* 0x040fe20000001830 */
[----:B------:R-:W3:Y:S07]  /*4220*/  LDSM.16.M88.4 R84, [R207+0x7000] ;  /* 0x00700000cf54783b */ /* 0x000eee0000000200 */
[----:B------:R-:W-:Y:S01]  /*4230*/  HMMA.16816.F32 R36, R8, R76, R44 ;  /* 0x0000004c0824723c */ /* 0x000fe2000000182c */
[----:B------:R-:W2:Y:S04]  /*4240*/  LDSM.16.M88.4 R76, [R207+0x7800] ;  /* 0x00780000cf4c783b */ /* 0x000ea80000000200 */
[----:B------:R-:W-:Y:S03]  /*4250*/  LDSM.16.M88.4 R8, [R206+0x6000] ;  /* 0x00600000ce08783b */ /* 0x000fe60000000200 */
[C---:B----4-:R-:W-:Y:S08]  /*4260*/  HMMA.16816.F32 R44, R20.reuse, R80, R40 ;  /* 0x00000050142c723c */ /* 0x050ff00000001828 */
[C---:B------:R-:W-:Y:S01]  /*4270*/  HMMA.16816.F32 R40, R20.reuse, R82, R28 ;  /* 0x000000521428723c */ /* 0x040fe2000000181c */
[----:B------:R-:W4:Y:S07]  /*4280*/  LDSM.16.M88.4 R80, [R202+0xe000] ;  /* 0x00e00000ca50783b */ /* 0x000f2e0000000200 */
[C---:B------:R-:W-:Y:S08]  /*4290*/  HMMA.16816.F32 R32, R20.reuse, R92, R24 ;  /* 0x0000005c1420723c */ /* 0x040ff00000001818 */
[C---:B------:R-:W-:Y:S08]  /*42a0*/  HMMA.16816.F32 R28, R20.reuse, R94, R12 ;  /* 0x0000005e141c723c */ /* 0x040ff0000000180c */
[C---:B-1----:R-:W-:Y:S08]  /*42b0*/  HMMA.16816.F32 R12, R20.reuse, R90, R56 ;  /* 0x0000005a140c723c */ /* 0x042ff00000001838 */
[C---:B------:R-:W-:Y:S08]  /*42c0*/  HMMA.16816.F32 R24, R20.reuse, R88, R36 ;  /* 0x000000581418723c */ /* 0x040ff00000001824 */
[C---:B-----5:R-:W-:Y:S08]  /*42d0*/  HMMA.16816.F32 R64, R20.reuse, R60, R52 ;  /* 0x0000003c1440723c */ /* 0x060ff00000001834 */
[----:B------:R-:W-:Y:S01]  /*42e0*/  HMMA.16816.F32 R20, R20, R62, R48 ;  /* 0x0000003e1414723c */ /* 0x000fe20000001830 */
[----:B------:R-:W1:Y:S07]  /*42f0*/  LDSM.16.M88.4 R48, [R202+0xe800] ;  /* 0x00e80000ca30783b */ /* 0x000e6e0000000200 */
[C---:B--2---:R-:W-:Y:S08]  /*4300*/  HMMA.16816.F32 R36, R16.reuse, R70, R40 ;  /* 0x000000461024723c */ /* 0x044ff00000001828 */
[C---:B------:R-:W-:Y:S01]  /*4310*/  HMMA.16816.F32 R56, R16.reuse, R72, R32 ;  /* 0x000000481038723c */ /* 0x040fe20000001820 */
[----:B------:R-:W2:Y:S07]  /*4320*/  LDSM.16.M88.4 R32, [R202+0xf800] ;  /* 0x00f80000ca20783b */ /* 0x000eae0000000200 */
[C---:B------:R-:W-:Y:S01]  /*4330*/  HMMA.16816.F32 R60, R16.reuse, R68, R44 ;  /* 0x00000044103c723c */ /* 0x040fe2000000182c */
[----:B------:R-:W5:Y:S04]  /*4340*/  LDSM.16.M88.4 R44, [R202+0xf000] ;  /* 0x00f00000ca2c783b */ /* 0x000f680000000200 */
[----:B------:R-:W-:Y:S03]  /*4350*/  LDSM.16.M88.4 R68, [R201+0x6000] ;  /* 0x00600000c944783b */ /* 0x000fe60000000200 */
[C---:B------:R-:W-:Y:S01]  /*4360*/  HMMA.16816.F32 R52, R16.reuse, R74, R28 ;  /* 0x0000004a1034723c */ /* 0x040fe2000000181c */
[----:B------:R-:W-:Y:S07]  /*4370*/  LDSM.16.M88.4 R72, [R201+0x6800] ;  /* 0x00680000c948783b */ /* 0x000fee0000000200 */
[C---:B---3--:R-:W-:Y:S01]  /*4380*/  HMMA.16816.F32 R28, R16.reuse, R86, R12 ;  /* 0x00000056101c723c */ /* 0x048fe2000000180c */
[----:B------:R-:W3:Y:S07]  /*4390*/  LDSM.16.M88.4 R12, [R205+0x6000] ;  /* 0x00600000cd0c783b */ /* 0x000eee0000000200 */
[C---:B------:R-:W-:Y:S08]  /*43a0*/  HMMA.16816.F32 R40, R16.reuse, R84, R24 ;  /* 0x000000541028723c */ /* 0x040ff00000001818 */
[C---:B------:R-:W-:Y:S08]  /*43b0*/  HMMA.16816.F32 R24, R16.reuse, R76, R64 ;  /* 0x0000004c1018723c */ /* 0x040ff00000001840 */
[----:B------:R-:W-:Y:S08]  /*43c0*/  HMMA.16816.F32 R20, R16, R78, R20 ;  /* 0x0000004e1014723c */ /* 0x000ff00000001814 */
[C---:B----4-:R-:W-:Y:S08]  /*43d0*/  HMMA.16816.F32 R36, R8.reuse, R82, R36 ;  /* 0x000000520824723c */ /* 0x050ff00000001824 */
[C---:B------:R-:W-:Y:S08]  /*43e0*/  HMMA.16816.F32 R16, R8.reuse, R80, R60 ;  /* 0x000000500810723c */ /* 0x040ff0000000183c */
[C---:B-1----:R-:W-:Y:S08]  /*43f0*/  HMMA.16816.F32 R56, R8.reuse, R48, R56 ;  /* 0x000000300838723c */ /* 0x042ff00000001838 */
[C---:B------:R-:W-:Y:S08]  /*4400*/  HMMA.16816.F32 R64, R8.reuse, R50, R52 ;  /* 0x000000320840723c */ /* 0x040ff00000001834 */
[C---:B--2---:R-:W-:Y:S01]  /*4410*/  HMMA.16816.F32 R48, R8.reuse, R32, R24 ;  /* 0x000000200830723c */ /* 0x044fe20000001818 */
[----:B------:R-:W1:Y:S07]  /*4420*/  LDSM.16.M88.4 R24, [R201+0x7000] ;  /* 0x00700000c918783b */ /* 0x000e6e0000000200 */
[C---:B-----5:R-:W-:Y:S08]  /*4430*/  HMMA.16816.F32 R60, R8.reuse, R44, R40 ;  /* 0x0000002c083c723c */ /* 0x060ff00000001828 */
[C---:B------:R-:W-:Y:S08]  /*4440*/  HMMA.16816.F32 R52, R8.reuse, R46, R28 ;  /* 0x0000002e0834723c */ /* 0x040ff0000000181c */
[----:B------:R-:W-:Y:S07]  /*4450*/  HMMA.16816.F32 R44, R8, R34, R20 ;  /* 0x00000022082c723c */ /* 0x000fee0000001814 */
[----:B------:R-:W-:Y:S01]  /*4460*/  IADD3 R8, R2, 0x1, RZ ;  /* 0x0000000102087810 */ /* 0x000fe20007ffe0ff */
[----:B---3--:R-:W-:Y:S01]  /*4470*/  HMMA.16816.F32 R20, R12, R70, R36 ;  /* 0x000000460c14723c */ /* 0x008fe20000001824 */
[----:B------:R-:W2:Y:S01]  /*4480*/  LDSM.16.M88.4 R36, [R201+0x7800] ;  /* 0x00780000c924783b */ /* 0x000ea20000000200 */
[----:B------:R-:W-:-:S04]  /*4490*/  DEPBAR.LE SB0, 0x0 ;  /* 0x000080000000791a */ /* 0x000fc80000000000 */
[----:B------:R-:W-:Y:S02]  /*44a0*/  ISETP.GE.AND P0, PT, R8, UR14, PT ;  /* 0x0000000e08007c0c */ /* 0x000fe4000bf06270 */
[C---:B------:R-:W-:Y:S08]  /*44b0*/  HMMA.16816.F32 R16, R12.reuse, R68, R16 ;  /* 0x000000440c10723c */ /* 0x040ff00000001810 */
[C---:B------:R-:W-:Y:S08]  /*44c0*/  HMMA.16816.F32 R32, R12.reuse, R72, R56 ;  /* 0x000000480c20723c */ /* 0x040ff00000001838 */
[----:B------:R-:W-:Y:S01]  /*44d0*/  HMMA.16816.F32 R40, R12, R74, R64 ;  /* 0x0000004a0c28723c */ /* 0x000fe20000001840 */
[----:B------:R-:W-:-:S02]  /*44e0*/  FSEL R22, R22, -INF , !P6 ;  /* 0xff80000016167808 */ /* 0x000fc40007000000 */
[----:B------:R-:W-:Y:S02]  /*44f0*/  FSEL R20, R20, -INF , !P6 ;  /* 0xff80000014147808 */ /* 0x000fe40007000000 */
[----:B------:R-:W-:Y:S02]  /*4500*/  FSEL R23, R23, -INF , !P5 ;  /* 0xff80000017177808 */ /* 0x000fe40006800000 */
[----:B------:R-:W-:Y:S01]  /*4510*/  FSEL R21, R21, -INF , !P5 ;  /* 0xff80000015157808 */ /* 0x000fe20006800000 */
[----:B-1----:R-:W-:Y:S01]  /*4520*/  HMMA.16816.F32 R28, R12, R24, R60 ;  /* 0x000000180c1c723c */ /* 0x002fe2000000183c */
[----:B------:R-:W-:Y:S02]  /*4530*/  FSEL R59, R18, -INF , !P1 ;  /* 0xff800000123b7808 */ /* 0x000fe40004800000 */
[----:B------:R-:W-:Y:S02]  /*4540*/  FSEL R58, R16, -INF , !P1 ;  /* 0xff800000103a7808 */ /* 0x000fe40004800000 */
[----:B------:R-:W-:-:S02]  /*4550*/  ISETP.GE.AND P1, PT, R3, UR14, PT ;  /* 0x0000000e03007c0c */ /* 0x000fc4000bf26270 */
[----:B------:R-:W-:Y:S02]  /*4560*/  FSEL R25, R19, -INF , !P0 ;  /* 0xff80000013197808 */ /* 0x000fe40004000000 */
[----:B------:R-:W-:Y:S01]  /*4570*/  FSEL R24, R17, -INF , !P0 ;  /* 0xff80000011187808 */ /* 0x000fe20004000000 */
[C---:B--2---:R-:W-:Y:S01]  /*4580*/  HMMA.16816.F32 R8, R12.reuse, R36, R48 ;  /* 0x000000240c08723c */ /* 0x044fe20000001830 */
[----:B------:R-:W-:Y:S02]  /*4590*/  IADD3 R3, R2, 0x21, RZ ;  /* 0x0000002102037810 */ /* 0x000fe40007ffe0ff */
[----:B------:R-:W-:Y:S02]  /*45a0*/  FSEL R151, R34, -INF , !P4 ;  /* 0xff80000022977808 */ /* 0x000fe40006000000 */
[----:B------:R-:W-:Y:S02]  /*45b0*/  ISETP.GE.AND P6, PT, R3, UR14, PT ;  /* 0x0000000e03007c0c */ /* 0x000fe4000bfc6270 */
[----:B------:R-:W-:Y:S01]  /*45c0*/  IADD3 R3, R2, 0x29, RZ ;  /* 0x0000002902037810 */ /* 0x000fe20007ffe0ff */
[----:B------:R-:W-:Y:S01]  /*45d0*/  HMMA.16816.F32 R16, R12, R26, R52 ;  /* 0x0000001a0c10723c */ /* 0x000fe20000001834 */
[----:B------:R-:W-:-:S02]  /*45e0*/  FSEL R119, R32, -INF , !P4 ;  /* 0xff80000020777808 */ /* 0x000fc40006000000 */
[----:B------:R-:W-:Y:S02]  /*45f0*/  ISETP.GE.AND P0, PT, R6, UR14, PT ;  /* 0x0000000e06007c0c */ /* 0x000fe4000bf06270 */
[----:B------:R-:W-:Y:S02]  /*4600*/  ISETP.GE.AND P4, PT, R3, UR14, PT ;  /* 0x0000000e03007c0c */ /* 0x000fe4000bf86270 */
[C---:B------:R-:W-:Y:S01]  /*4610*/  IADD3 R6, R2.reuse, 0x28, RZ ;  /* 0x0000002802067810 */ /* 0x040fe20007ffe0ff */
[----:B------:R-:W-:Y:S01]  /*4620*/  HMMA.16816.F32 R12, R12, R38, R44 ;  /* 0x000000260c0c723c */ /* 0x000fe2000000182c */
[----:B------:R-:W-:Y:S02]  /*4630*/  IADD3 R3, R2, 0x31, RZ ;  /* 0x0000003102037810 */ /* 0x000fe40007ffe0ff */
[----:B------:R-:W-:Y:S02]  /*4640*/  FSEL R150, R42, -INF , !P2 ;  /* 0xff8000002a967808 */ /* 0x000fe40005000000 */
[----:B------:R-:W-:-:S02]  /*4650*/  FSEL R117, R40, -INF , !P2 ;  /* 0xff80000028757808 */ /* 0x000fc40005000000 */
[----:B------:R-:W-:Y:S02]  /*4660*/  ISETP.GE.AND P5, PT, R6, UR14, PT ;  /* 0x0000000e06007c0c */ /* 0x000fe4000bfa6270 */
[----:B------:R-:W-:Y:S02]  /*4670*/  ISETP.GE.AND P2, PT, R3, UR14, PT ;  /* 0x0000000e03007c0c */ /* 0x000fe4000bf46270 */
[C---:B------:R-:W-:Y:S02]  /*4680*/  IADD3 R6, R2.reuse, 0x30, RZ ;  /* 0x0000003002067810 */ /* 0x040fe40007ffe0ff */
[C---:B------:R-:W-:Y:S02]  /*4690*/  IADD3 R3, R2.reuse, 0x38, RZ ;  /* 0x0000003802037810 */ /* 0x040fe40007ffe0ff */
[----:B------:R-:W-:Y:S02]  /*46a0*/  IADD3 R2, R2, 0x39, RZ ;  /* 0x0000003902027810 */ /* 0x000fe40007ffe0ff */
[----:B------:R-:W-:-:S02]  /*46b0*/  FSEL R225, R30, -INF , !P0 ;  /* 0xff8000001ee17808 */ /* 0x000fc40004000000 */
[----:B------:R-:W-:Y:S02]  /*46c0*/  FSEL R165, R28, -INF , !P0 ;  /* 0xff8000001ca57808 */ /* 0x000fe40004000000 */
[----:B------:R-:W-:Y:S02]  /*46d0*/  ISETP.GE.AND P0, PT, R2, UR14, PT ;  /* 0x0000000e02007c0c */ /* 0x000fe4000bf06270 */
[----:B------:R-:W-:Y:S02]  /*46e0*/  FSEL R164, R35, -INF , !P3 ;  /* 0xff80000023a47808 */ /* 0x000fe40005800000 */
[----:B------:R-:W-:Y:S02]  /*46f0*/  FSEL R248, R15, -INF , !P0 ;  /* 0xff8000000ff87808 */ /* 0x000fe40004000000 */
[----:B------:R-:W-:Y:S02]  /*4700*/  FSEL R184, R13, -INF , !P0 ;  /* 0xff8000000db87808 */ /* 0x000fe40004000000 */
[----:B------:R-:W-:-:S02]  /*4710*/  PLOP3.LUT P0, PT, PT, PT, UP0, 0x80, 0x0 ;  /* 0x000000000000781c */ /* 0x000fc40003f0f008 */
[----:B------:R-:W-:Y:S02]  /*4720*/  FSEL R118, R33, -INF , !P3 ;  /* 0xff80000021767808 */ /* 0x000fe40005800000 */
[----:B------:R-:W-:Y:S02]  /*4730*/  FSEL R149, R43, -INF , !P1 ;  /* 0xff8000002b957808 */ /* 0x000fe40004800000 */
[----:B------:R-:W-:Y:S02]  /*4740*/  FSEL R116, R41, -INF , !P1 ;  /* 0xff80000029747808 */ /* 0x000fe40004800000 */
[----:B------:R-:W-:Y:S02]  /*4750*/  ISETP.GE.AND P3, PT, R6, UR14, PT ;  /* 0x0000000e06007c0c */ /* 0x000fe4000bf66270 */
[----:B------:R-:W-:Y:S02]  /*4760*/  ISETP.GE.AND P1, PT, R3, UR14, PT ;  /* 0x0000000e03007c0c */ /* 0x000fe4000bf26270 */
        /* <DEDUP_REMOVED lines=144> */
.L_x_558:
[----:B------:R-:W-:Y:S05]  /*5070*/  BSYNC B0 ;  /* 0x0000000000007941 */ /* 0x000fea0003800000 */
.L_x_557:
[----:B------:R-:W0:Y:S02]  /*5080*/  LDGDEPBAR ;  /* 0x00000000000079af */ /* 0x000e240000000000 */
.L_x_556:
[----:B--2---:R-:W-:Y:S01]  /*5090*/  FMNMX.FTZ R2, R58, R24, !PT ;  /* 0x000000183a027209 */ /* 0x004fe20007810000 */
[----:B------:R-:W-:Y:S01]  /*50a0*/  IMAD.U32 R6, RZ, RZ, UR12 ;  /* 0x0000000cff067e24 */ /* 0x000fe2000f8e00ff */
[----:B------:R-:W-:Y:S01]  /*50b0*/  USHF.L.U32 UR30, UR30, 0x1, URZ ;  /* 0x000000011e1e7899 */ /* 0x000fe2000800063f */
[----:B------:R-:W-:Y:S01]  /*50c0*/  IMAD.WIDE.U32 R166, R101, -0x2daee0ad, RZ ;  /* 0xd2511f5365a67825 */ /* 0x000fe200078e00ff */
[----:B------:R-:W-:Y:S01]  /*50d0*/  FMNMX.FTZ R2, R20, R2, !PT ;  /* 0x0000000214027209 */ /* 0x000fe20007810000 */
[----:B------:R-:W-:Y:S01]  /*50e0*/  UIADD3 UR4, UR19, -0x4498517b, URZ ;  /* 0xbb67ae8513047890 */ /* 0x000fe2000fffe03f */
[----:B------:R-:W-:Y:S01]  /*50f0*/  SHF.L.U32 R197, R5, 0x1, RZ ;  /* 0x0000000105c57819 */ /* 0x000fe200000006ff */
[----:B------:R-:W-:Y:S01]  /*5100*/  IMAD R7, R6, 0x4, R97 ;  /* 0x0000000406077824 */ /* 0x000fe200078e0261 */
[----:B------:R-:W-:Y:S01]  /*5110*/  FMNMX.FTZ R2, R21, R2, !PT ;  /* 0x0000000215027209 */ /* 0x000fe20007810000 */
[----:B------:R-:W-:Y:S02]  /*5120*/  UIADD3 UR5, UR18, -0x61c88647, URZ ;  /* 0x9e3779b912057890 */ /* 0x000fe4000fffe03f */
[----:B------:R-:W-:Y:S01]  /*5130*/  IMAD.WIDE.U32 R64, R7, -0x326172a9, RZ ;  /* 0xcd9e8d5707407825 */ /* 0x000fe200078e00ff */
[----:B------:R-:W-:Y:S01]  /*5140*/  FMNMX.FTZ R2, R119, R2, !PT ;  /* 0x0000000277027209 */ /* 0x000fe20007810000 */
[----:B------:R-:W-:Y:S01]  /*5150*/  STL [R1+0x2c], R7 ;  /* 0x00002c0701007387 */ /* 0x000fe20000100800 */
[----:B------:R-:W-:Y:S01]  /*5160*/  UIADD3 UR29, UR19, 0x76cf5d0a, URZ ;  /* 0x76cf5d0a131d7890 */ /* 0x000fe2000fffe03f */
[--C-:B------:R-:W-:Y:S01]  /*5170*/  IMAD R198, R4, 0x2, R197.reuse ;  /* 0x0000000204c67824 */ /* 0x100fe200078e02c5 */
[----:B------:R-:W-:Y:S01]  /*5180*/  FMNMX.FTZ R2, R118, R2, !PT ;  /* 0x0000000276027209 */ /* 0x000fe20007810000 */
[----:B------:R-:W-:Y:S01]  /*5190*/  UIADD3 UR22, UR19, 0x32370b8f, URZ ;  /* 0x32370b8f13167890 */ /* 0x000fe2000fffe03f */
[C---:B------:R-:W-:Y:S01]  /*51a0*/  IMAD R200, R0.reuse, 0x2, R197 ;  /* 0x0000000200c87824 */ /* 0x040fe200078e02c5 */
[----:B------:R-:W-:Y:S01]  /*51b0*/  UIADD3 UR27, UR18, -0x255992d5, URZ ;  /* 0xdaa66d2b121b7890 */ /* 0x000fe2000fffe03f */
[----:B------:R-:W-:Y:S01]  /*51c0*/  FMNMX.FTZ R2, R117, R2, !PT ;  /* 0x0000000275027209 */ /* 0x000fe20007810000 */
[----:B------:R-:W-:Y:S01]  /*51d0*/  UIADD3 UR21, UR18, 0x78dde6e4, URZ ;  /* 0x78dde6e412157890 */ /* 0x000fe2000fffe03f */
[----:B------:R-:W-:Y:S01]  /*51e0*/  LEA R199, R0, R198, 0x1 ;  /* 0x000000c600c77211 */ /* 0x000fe200078e08ff */
[----:B------:R-:W-:Y:S01]  /*51f0*/  UIADD3 UR13, UR19, -0x56f99767, URZ ;  /* 0xa9066899130d7890 */ /* 0x000fe2000fffe03f */
[----:B------:R-:W-:Y:S01]  /*5200*/  FMNMX.FTZ R3, R116, R2, !PT ;  /* 0x0000000274037209 */ /* 0x000fe20007810000 */
[----:B------:R-:W-:Y:S01]  /*5210*/  UIADD3 UR20, UR19, -0x126145ec, URZ ;  /* 0xed9eba1413147890 */ /* 0x000fe2000fffe03f */
[----:B------:R-:W-:Y:S01]  /*5220*/  FMNMX.FTZ R2, R59, R25, !PT ;  /* 0x000000193b027209 */ /* 0x000fe20007810000 */
[----:B------:R-:W-:Y:S01]  /*5230*/  UIADD3 UR7, UR18, -0x4ab325aa, URZ ;  /* 0xb54cda5612077890 */ /* 0x000fe2000fffe03f */
[----:B------:R-:W-:Y:S01]  /*5240*/  FMNMX.FTZ R3, R165, R3, !PT ;  /* 0x00000003a5037209 */ /* 0x000fe20007810000 */
[----:B------:R-:W-:Y:S01]  /*5250*/  LDSM.16.MT88.4 R40, [R199+0x10000] ;  /* 0x01000000c728783b */ /* 0x000fe20000004200 */
[----:B------:R-:W-:Y:S01]  /*5260*/  FMNMX.FTZ R2, R22, R2, !PT ;  /* 0x0000000216027209 */ /* 0x000fe20007810000 */
[----:B------:R-:W-:Y:S01]  /*5270*/  UIADD3 UR14, UR18, 0x1715609d, URZ ;  /* 0x1715609d120e7890 */ /* 0x000fe2000fffe03f */
[----:B------:R-:W-:Y:S01]  /*5280*/  FMNMX.FTZ R148, R170, R3, !PT ;  /* 0x00000003aa947209 */ /* 0x000fe20007810000 */
[----:B------:R-:W-:Y:S01]  /*5290*/  LDSM.16.MT88.4 R60, [R197+0x12000] ;  /* 0x01200000c53c783b */ /* 0x000fe20000004200 */
[----:B------:R-:W-:Y:S01]  /*52a0*/  FMNMX.FTZ R2, R23, R2, !PT ;  /* 0x0000000217027209 */ /* 0x000fe20007810000 */
[----:B------:R-:W-:Y:S01]  /*52b0*/  UIADD3 UR6, UR19, 0x646e171e, URZ ;  /* 0x646e171e13067890 */ /* 0x000fe2000fffe03f */
[----:B------:R-:W-:Y:S01]  /*52c0*/  FMNMX.FTZ R148, R171, R148, !PT ;  /* 0x00000094ab947209 */ /* 0x000fe20007810000 */
[----:B------:R-:W-:Y:S01]  /*52d0*/  LDSM.16.MT88.4 R48, [R200+0x10000] ;  /* 0x01000000c830783b */ /* 0x000fe20000004200 */
[----:B------:R-:W-:-:S02]  /*52e0*/  FMNMX.FTZ R2, R151, R2, !PT ;  /* 0x0000000297027209 */ /* 0x000fc40007810000 */
[----:B------:R-:W-:Y:S01]  /*52f0*/  FMNMX.FTZ R148, R224, R148, !PT ;  /* 0x00000094e0947209 */ /* 0x000fe20007810000 */
[----:B-1----:R-:W-:Y:S01]  /*5300*/  LDSM.16.MT88.4 R16, [R198+0x14000] ;  /* 0x01400000c610783b */ /* 0x002fe20000004200 */
        /* <DEDUP_REMOVED lines=12> */
[----:B------:R-:W-:-:S03]  /*53d0*/  FMNMX.FTZ R2, R226, R2, !PT ;  /* 0x00000002e2027209 */ /* 0x000fc60007810000 */
[----:B------:R-:W1:Y:S01]  /*53e0*/  SHFL.BFLY PT, R3, R148, 0x2, 0x1f ;  /* 0x0c401f0094037f89 */ /* 0x000e6200000e0000 */
[----:B------:R-:W-:-:S04]  /*53f0*/  FMNMX.FTZ R2, R227, R2, !PT ;  /* 0x00000002e3027209 */ /* 0x000fc80007810000 */
[----:B------:R-:W-:-:S04]  /*5400*/  FMNMX.FTZ R2, R195, R2, !PT ;  /* 0x00000002c3027209 */ /* 0x000fc80007810000 */
[----:B------:R-:W-:-:S04]  /*5410*/  FMNMX.FTZ R2, R193, R2, !PT ;  /* 0x00000002c1027209 */ /* 0x000fc80007810000 */
[----:B------:R-:W-:-:S04]  /*5420*/  FMNMX.FTZ R2, R181, R2, !PT ;  /* 0x00000002b5027209 */ /* 0x000fc80007810000 */
[----:B------:R-:W-:-:S04]  /*5430*/  FMNMX.FTZ R2, R230, R2, !PT ;  /* 0x00000002e6027209 */ /* 0x000fc80007810000 */
[----:B------:R-:W-:Y:S02]  /*5440*/  FMNMX.FTZ R2, R248, R2, !PT ;  /* 0x00000002f8027209 */ /* 0x000fe40007810000 */
[----:B-1----:R-:W-:-:S03]  /*5450*/  FMNMX.FTZ R148, R148, R3, !PT ;  /* 0x0000000394947209 */ /* 0x002fc60007810000 */
[----:B------:R-:W1:Y:S01]  /*5460*/  SHFL.BFLY PT, R10, R2, 0x2, 0x1f ;  /* 0x0c401f00020a7f89 */ /* 0x000e6200000e0000 */
[----:B------:R-:W-:-:S03]  /*5470*/  LOP3.LUT R3, R98, UR18, RZ, 0x3c, !PT ;  /* 0x0000001262037c12 */ /* 0x000fc6000f8e3cff */
[----:B------:R-:W2:Y:S01]  /*5480*/  SHFL.BFLY PT, R9, R148, 0x1, 0x1f ;  /* 0x0c201f0094097f89 */ /* 0x000ea200000e0000 */
[----:B------:R-:W-:-:S03]  /*5490*/  LOP3.LUT R6, R65, R3, RZ, 0x3c, !PT ;  /* 0x0000000341067212 */ /* 0x000fc600078e3cff */
[----:B------:R3:W-:Y:S02]  /*54a0*/  STL [R1+0x30], R3 ;  /* 0x0000300301007387 */ /* 0x0007e40000100800 */
[----:B------:R-:W-:-:S05]  /*54b0*/  IMAD.WIDE.U32 R66, R6, -0x2daee0ad, RZ ;  /* 0xd2511f5306427825 */ /* 0x000fca00078e00ff */
[----:B------:R-:W-:Y:S01]  /*54c0*/  LOP3.LUT R8, R67, UR4, R166, 0x96, !PT ;  /* 0x0000000443087c12 */ /* 0x000fe2000f8e96a6 */
[----:B------:R-:W-:Y:S01]  /*54d0*/  UIADD3 UR4, UR18, 0x3c6ef372, URZ ;  /* 0x3c6ef37212047890 */ /* 0x000fe2000fffe03f */
[----:B------:R-:W-:-:S03]  /*54e0*/  IMAD R166, R96, 0x10000, R96 ;  /* 0x0001000060a67824 */ /* 0x000fc600078e0260 */
[----:B------:R-:W-:Y:S01]  /*54f0*/  IMAD.WIDE.U32 R56, R8, -0x326172a9, RZ ;  /* 0xcd9e8d5708387825 */ /* 0x000fe200078e00ff */
[----:B-1----:R-:W-:Y:S02]  /*5500*/  FMNMX.FTZ R10, R2, R10, !PT ;  /* 0x0000000a020a7209 */ /* 0x002fe40007810000 */
[----:B--2---:R-:W-:-:S03]  /*5510*/  FMNMX.FTZ R148, R148, R9, !PT ;  /* 0x0000000994947209 */ /* 0x004fc60007810000 */
[----:B------:R-:W1:Y:S01]  /*5520*/  SHFL.BFLY PT, R11, R10, 0x1, 0x1f ;  /* 0x0c201f000a0b7f89 */ /* 0x000e6200000e0000 */
[C---:B------:R-:W-:Y:S01]  /*5530*/  FSETP.NEU.FTZ.AND P1, PT, R148.reuse, -INF , PT ;  /* 0xff8000009400780b */ /* 0x040fe20003f3d000 */
[----:B---3--:R-:W-:Y:S01]  /*5540*/  IMAD.U32 R3, RZ, RZ, UR30 ;  /* 0x0000001eff037e24 */ /* 0x008fe2000f8e00ff */
[----:B------:R-:W-:Y:S01]  /*5550*/  UIADD3 UR30, UR30, 0x1, URZ ;  /* 0x000000011e1e7890 */ /* 0x000fe2000fffe03f */
[----:B------:R-:W-:-:S03]  /*5560*/  FMUL.FTZ R12, R148, c[0x0][0x23c] ;  /* 0x00008f00940c7a20 */ /* 0x000fc60000410000 */
[----:B------:R-:W-:Y:S02]  /*5570*/  LOP3.LUT R3, R167, UR19, R3, 0x96, !PT ;  /* 0x00000013a7037c12 */ /* 0x000fe4000f8e9603 */
[----:B------:R-:W-:-:S03]  /*5580*/  FSEL R12, R12, RZ, P1 ;  /* 0x000000ff0c0c7208 */ /* 0x000fc60000800000 */
[----:B------:R-:W-:-:S05]  /*5590*/  IMAD.WIDE.U32 R6, R3, -0x326172a9, RZ ;  /* 0xcd9e8d5703067825 */ /* 0x000fca00078e00ff */
[----:B------:R-:W-:Y:S01]  /*55a0*/  LOP3.LUT R2, R7, UR5, R64, 0x96, !PT ;  /* 0x0000000507027c12 */ /* 0x000fe2000f8e9640 */
[----:B------:R-:W-:Y:S01]  /*55b0*/  FFMA.FTZ R7, R58, c[0x0][0x23c], -R12 ;  /* 0x00008f003a077a23 */ /* 0x000fe2000001080c */
[----:B------:R-:W-:Y:S02]  /*55c0*/  LOP3.LUT R8, R57, UR4, R6, 0x96, !PT ;  /* 0x0000000439087c12 */ /* 0x000fe4000f8e9606 */
[----:B------:R-:W-:Y:S01]  /*55d0*/  MOV R58, R195 ;  /* 0x000000c3003a7202 */ /* 0x000fe20000000f00 */
[----:B------:R-:W-:Y:S01]  /*55e0*/  IMAD.WIDE.U32 R2, R2, -0x2daee0ad, RZ ;  /* 0xd2511f5302027825 */ /* 0x000fe200078e00ff */
[----:B------:R2:W-:Y:S03]  /*55f0*/  MUFU.EX2 R189, R7 ;  /* 0x0000000700bd7308 */ /* 0x0005e60000000800 */
[----:B------:R-:W-:Y:S01]  /*5600*/  IMAD.WIDE.U32 R8, R8, -0x2daee0ad, RZ ;  /* 0xd2511f5308087825 */ /* 0x000fe200078e00ff */
[----:B------:R-:W-:-:S04]  /*5610*/  LOP3.LUT R3, R3, UR29, R66, 0x96, !PT ;  /* 0x0000001d03037c12 */ /* 0x000fc8000f8e9642 */
[----:B------:R-:W-:Y:S01]  /*5620*/  LOP3.LUT R6, R9, UR22, R2, 0x96, !PT ;  /* 0x0000001609067c12 */ /* 0x000fe2000f8e9602 */
[----:B------:R-:W-:-:S04]  /*5630*/  IMAD.WIDE.U32 R2, R3, -0x326172a9, RZ ;  /* 0xcd9e8d5703027825 */ /* 0x000fc800078e00ff */
[----:B------:R-:W-:Y:S01]  /*5640*/  IMAD.WIDE.U32 R44, R6, -0x326172a9, RZ ;  /* 0xcd9e8d57062c7825 */ /* 0x000fe200078e00ff */
[----:B------:R-:W-:-:S03]  /*5650*/  LOP3.LUT R6, R3, UR27, R56, 0x96, !PT ;  /* 0x0000001b03067c12 */ /* 0x000fc6000f8e9638 */
[----:B------:R-:W-:Y:S01]  /*5660*/  FFMA.FTZ R3, R24, c[0x0][0x23c], -R12 ;  /* 0x00008f0018037a23 */ /* 0x000fe2000001080c */
[----:B------:R-:W-:Y:S01]  /*5670*/  LOP3.LUT R2, R45, UR21, R2, 0x96, !PT ;  /* 0x000000152d027c12 */ /* 0x000fe2000f8e9602 */
[----:B--2---:R-:W-:Y:S02]  /*5680*/  IMAD.WIDE.U32 R6, R6, -0x2daee0ad, RZ ;  /* 0xd2511f5306067825 */ /* 0x004fe400078e00ff */
[----:B------:R1:W-:Y:S02]  /*5690*/  MUFU.EX2 R188, R3 ;  /* 0x0000000300bc7308 */ /* 0x0003e40000000800 */
[----:B------:R-:W-:Y:S01]  /*56a0*/  IMAD.WIDE.U32 R46, R2, -0x2daee0ad, RZ ;  /* 0xd2511f53022e7825 */ /* 0x000fe200078e00ff */
[----:B------:R-:W-:-:S03]  /*56b0*/  LOP3.LUT R8, R7, UR20, R8, 0x96, !PT ;  /* 0x0000001407087c12 */ /* 0x000fc6000f8e9608 */
[----:B------:R-:W-:Y:S01]  /*56c0*/  FFMA.FTZ R2, R20, c[0x0][0x23c], -R12 ;  /* 0x00008f0014027a23 */ /* 0x000fe2000001080c */
[----:B------:R-:W-:Y:S01]  /*56d0*/  LOP3.LUT R6, R47, UR13, R6, 0x96, !PT ;  /* 0x0000000d2f067c12 */ /* 0x000fe2000f8e9606 */
[----:B------:R-:W-:Y:S02]  /*56e0*/  FFMA.FTZ R9, R21, c[0x0][0x23c], -R12 ;  /* 0x00008f0015097a23 */ /* 0x000fe4000001080c */
[----:B------:R2:W-:Y:S01]  /*56f0*/  MUFU.EX2 R190, R2 ;  /* 0x0000000200be7308 */ /* 0x0005e20000000800 */
[----:B------:R-:W-:-:S04]  /*5700*/  IMAD.WIDE.U32 R14, R8, -0x326172a9, RZ ;  /* 0xcd9e8d57080e7825 */ /* 0x000fc800078e00ff */
[----:B------:R-:W-:Y:S01]  /*5710*/  IMAD.WIDE.U32 R6, R6, -0x326172a9, RZ ;  /* 0xcd9e8d5706067825 */ /* 0x000fe200078e00ff */
[----:B-1----:R-:W-:Y:S02]  /*5720*/  FMNMX.FTZ R3, R10, R11, !PT ;  /* 0x0000000b0a037209 */ /* 0x002fe40007810000 */
[----:B------:R1:W-:Y:S02]  /*5730*/  MUFU.EX2 R229, R9 ;  /* 0x0000000900e57308 */ /* 0x0003e40000000800 */
[C---:B------:R-:W-:Y:S02]  /*5740*/  FSETP.NEU.FTZ.AND P1, PT, R3.reuse, -INF , PT ;  /* 0xff8000000300780b */ /* 0x040fe40003f3d000 */
[C---:B------:R-:W-:Y:S02]  /*5750*/  LOP3.LUT R8, R6.reuse, 0xffff, RZ, 0xc0, !PT ;  /* 0x0000ffff06087812 */ /* 0x040fe400078ec0ff */
[----:B------:R-:W-:Y:S01]  /*5760*/  LOP3.LUT R11, R6, 0xff, RZ, 0xc0, !PT ;  /* 0x000000ff060b7812 */ /* 0x000fe200078ec0ff */
[----:B--2---:R-:W-:Y:S01]  /*5770*/  FMUL.FTZ R2, R3, c[0x0][0x23c] ;  /* 0x00008f0003027a20 */ /* 0x004fe20000410000 */
[----:B------:R-:W-:-:S02]  /*5780*/  SHF.R.U32.HI R13, RZ, 0x18, R6 ;  /* 0x00000018ff0d7819 */ /* 0x000fc40000011606 */
[----:B------:R-:W-:Y:S02]  /*5790*/  SHF.R.U32.HI R8, RZ, 0x8, R8 ;  /* 0x00000008ff087819 */ /* 0x000fe40000011608 */
[----:B------:R-:W-:Y:S02]  /*57a0*/  FSEL R2, R2, RZ, P1 ;  /* 0x000000ff02027208 */ /* 0x000fe40000800000 */
[----:B-1----:R-:W-:Y:S02]  /*57b0*/  SHF.R.U32.HI R9, RZ, 0x10, R6 ;  /* 0x00000010ff097819 */ /* 0x002fe40000011606 */
[----:B------:R-:W-:Y:S01]  /*57c0*/  LOP3.LUT R6, R7, UR7, R14, 0x96, !PT ;  /* 0x0000000707067c12 */ /* 0x000fe2000f8e960e */
[--C-:B------:R-:W-:Y:S01]  /*57d0*/  FFMA.FTZ R10, R22, c[0x0][0x23c], -R2.reuse ;  /* 0x00008f00160a7a23 */ /* 0x100fe20000010802 */
[----:B------:R-:W-:Y:S01]  /*57e0*/  LOP3.LUT R9, R9, 0xff, RZ, 0xc0, !PT ;  /* 0x000000ff09097812 */ /* 0x000fe200078ec0ff */
[--C-:B------:R-:W-:Y:S01]  /*57f0*/  FFMA.FTZ R7, R23, c[0x0][0x23c], -R2.reuse ;  /* 0x00008f0017077a23 */ /* 0x100fe20000010802 */
[----:B------:R-:W-:Y:S01]  /*5800*/  LOP3.LUT R0, R6, 0xffff, RZ, 0xc0, !PT ;  /* 0x0000ffff06007812 */ /* 0x000fe200078ec0ff */
[----:B------:R1:W-:Y:S01]  /*5810*/  MUFU.EX2 R180, R10 ;  /* 0x0000000a00b47308 */ /* 0x0003e20000000800 */
[----:B------:R-:W-:Y:S01]  /*5820*/  FFMA.FTZ R4, R59, c[0x0][0x23c], -R2 ;  /* 0x00008f003b047a23 */ /* 0x000fe20000010802 */
[----:B------:R-:W-:Y:S01]  /*5830*/  PRMT R14, R11, 0x5410, R8 ;  /* 0x000054100b0e7816 */ /* 0x000fe20000000008 */
[----:B------:R-:W-:Y:S01]  /*5840*/  FFMA.FTZ R5, R25, c[0x0][0x23c], -R2 ;  /* 0x00008f0019057a23 */ /* 0x000fe20000010802 */
[----:B------:R-:W-:Y:S01]  /*5850*/  PRMT R11, R9, 0x5410, R13 ;  /* 0x00005410090b7816 */ /* 0x000fe2000000000d */
[----:B------:R-:W2:Y:S01]  /*5860*/  LDSM.16.MT88.4 R20, [R197+0x10000] ;  /* 0x01000000c514783b */ /* 0x000ea20000004200 */
[----:B------:R-:W-:-:S02]  /*5870*/  SHF.R.U32.HI R9, RZ, 0x18, R6 ;  /* 0x00000018ff097819 */ /* 0x000fc40000011606 */
[----:B------:R-:W3:Y:S01]  /*5880*/  MUFU.EX2 R249, R7 ;  /* 0x0000000700f97308 */ /* 0x000ee20000000800 */
[----:B------:R-:W-:Y:S01]  /*5890*/  SHF.R.U32.HI R8, RZ, 0x8, R0 ;  /* 0x00000008ff087819 */ /* 0x000fe20000011600 */
[----:B------:R-:W-:Y:S01]  /*58a0*/  HSET2.LE.AND R0, R14, R166, PT ;  /* 0x000000a60e007233 */ /* 0x000fe20003803000 */
[----:B------:R-:W-:Y:S05]  /*58b0*/  LDSM.16.MT88.4 R24, [R197+0x14000] ;  /* 0x01400000c518783b */ /* 0x000fea0000004200 */
[----:B------:R4:W-:Y:S01]  /*58c0*/  MUFU.EX2 R182, R4 ;  /* 0x0000000400b67308 */ /* 0x0009e20000000800 */
[----:B-1----:R-:W-:-:S04]  /*58d0*/  LOP3.LUT R10, R6, 0xff, RZ, 0xc0, !PT ;  /* 0x000000ff060a7812 */ /* 0x002fc800078ec0ff */
[----:B------:R-:W-:-:S03]  /*58e0*/  PRMT R8, R10, 0x5410, R8 ;  /* 0x000054100a087816 */ /* 0x000fc60000000008 */
[----:B------:R1:W5:Y:S01]  /*58f0*/  MUFU.EX2 R228, R5 ;  /* 0x0000000500e47308 */ /* 0x0003620000000800 */
[----:B----4-:R-:W-:Y:S02]  /*5900*/  SHF.R.U32.HI R4, RZ, 0x10, R6 ;  /* 0x00000010ff047819 */ /* 0x010fe40000011606 */
[----:B---3--:R-:W-:Y:S02]  /*5910*/  F2FP.PACK_AB R6, R249, R180 ;  /* 0x000000b4f906723e */ /* 0x008fe400000000ff */
[----:B------:R-:W-:Y:S02]  /*5920*/  LOP3.LUT R7, R4, 0xff, RZ, 0xc0, !PT ;  /* 0x000000ff04077812 */ /* 0x000fe400078ec0ff */
[----:B------:R-:W-:Y:S01]  /*5930*/  F2FP.PACK_AB R4, R229, R190 ;  /* 0x000000bee504723e */ /* 0x000fe200000000ff */
[--C-:B-1----:R-:W-:Y:S01]  /*5940*/  HSET2.LE.AND R5, R11, R166.reuse, PT ;  /* 0x000000a60b057233 */ /* 0x102fe20003803000 */
[----:B------:R-:W-:Y:S02]  /*5950*/  PRMT R7, R7, 0x5410, R9 ;  /* 0x0000541007077816 */ /* 0x000fe40000000009 */
[----:B------:R-:W-:Y:S01]  /*5960*/  LOP3.LUT R10, R0, R4, RZ, 0xc0, !PT ;  /* 0x00000004000a7212 */ /* 0x000fe200078ec0ff */
[--C-:B------:R-:W-:Y:S01]  /*5970*/  HSET2.LE.AND R0, R8, R166.reuse, PT ;  /* 0x000000a608007233 */ /* 0x100fe20003803000 */
[----:B------:R-:W-:Y:S01]  /*5980*/  LOP3.LUT R11, R5, R6, RZ, 0xc0, !PT ;  /* 0x00000006050b7212 */ /* 0x000fe200078ec0ff */
[----:B------:R-:W-:Y:S01]  /*5990*/  HSET2.LE.AND R5, R7, R166, PT ;  /* 0x000000a607057233 */ /* 0x000fe20003803000 */
[----:B------:R-:W-:-:S02]  /*59a0*/  F2FP.PACK_AB R4, R188, R189 ;  /* 0x000000bdbc04723e */ /* 0x000fc400000000ff */
[----:B-----5:R-:W-:Y:S02]  /*59b0*/  F2FP.PACK_AB R6, R228, R182 ;  /* 0x000000b6e406723e */ /* 0x020fe400000000ff */
[----:B------:R-:W-:Y:S01]  /*59c0*/  LOP3.LUT R8, R0, R4, RZ, 0xc0, !PT ;  /* 0x0000000400087212 */ /* 0x000fe200078ec0ff */
[--C-:B------:R-:W-:Y:S01]  /*59d0*/  FFMA.FTZ R0, R119, c[0x0][0x23c], -R12.reuse ;  /* 0x00008f0077007a23 */ /* 0x100fe2000001080c */
[----:B------:R-:W-:Y:S02]  /*59e0*/  LOP3.LUT R9, R5, R6, RZ, 0xc0, !PT ;  /* 0x0000000605097212 */ /* 0x000fe400078ec0ff */
[----:B------:R-:W1:Y:S01]  /*59f0*/  LDSM.16.MT88.4 R4, [R200+0x14000] ;  /* 0x01400000c804783b */ /* 0x000e620000004200 */
[----:B------:R3:W-:Y:S04]  /*5a00*/  MUFU.EX2 R250, R0 ;  /* 0x0000000000fa7308 */ /* 0x0007e80000000800 */
[C---:B------:R-:W-:Y:S08]  /*5a10*/  HMMA.16816.F32 R140, R8.reuse, R40, RZ ;  /* 0x00000028088c723c */ /* 0x040ff000000018ff */
[----:B------:R-:W-:Y:S01]  /*5a20*/  HMMA.16816.F32 R100, R8, R42, RZ ;  /* 0x0000002a0864723c */ /* 0x000fe200000018ff */
[----:B------:R-:W-:Y:S01]  /*5a30*/  LDSM.16.MT88.4 R40, [R200+0x16000] ;  /* 0x01600000c828783b */ /* 0x000fe20000004200 */
[----:B---3--:R-:W-:-:S06]  /*5a40*/  FFMA.FTZ R0, R118, c[0x0][0x23c], -R12 ;  /* 0x00008f0076007a23 */ /* 0x008fcc000001080c */
[C---:B------:R-:W-:Y:S01]  /*5a50*/  HMMA.16816.F32 R136, R8.reuse, R60, RZ ;  /* 0x0000003c0888723c */ /* 0x040fe200000018ff */
[----:B------:R3:W-:Y:S07]  /*5a60*/  MUFU.EX2 R176, R0 ;  /* 0x0000000000b07308 */ /* 0x0007ee0000000800 */
[C---:B------:R-:W-:Y:S08]  /*5a70*/  HMMA.16816.F32 R96, R8.reuse, R62, RZ ;  /* 0x0000003e0860723c */ /* 0x040ff000000018ff */
[----:B--2---:R-:W-:Y:S01]  /*5a80*/  HMMA.16816.F32 R152, R8, R20, RZ ;  /* 0x000000140898723c */ /* 0x004fe200000018ff */
[----:B---3--:R-:W-:-:S07]  /*5a90*/  LOP3.LUT R0, R15, UR14, R44, 0x96, !PT ;  /* 0x0000000e0f007c12 */ /* 0x008fce000f8e962c */
[C---:B-1----:R-:W-:Y:S07]  /*5aa0*/  HMMA.16816.F32 R60, R8.reuse, R4, RZ ;  /* 0x00000004083c723c */ /* 0x042fee00000018ff */
[----:B------:R-:W-:Y:S01]  /*5ab0*/  FFMA.FTZ R4, R117, c[0x0][0x23c], -R12 ;  /* 0x00008f0075047a23 */ /* 0x000fe2000001080c */
[C---:B------:R-:W-:Y:S01]  /*5ac0*/  HMMA.16816.F32 R112, R8.reuse, R22, RZ ;  /* 0x000000160870723c */ /* 0x040fe200000018ff */
[----:B------:R-:W1:Y:S02]  /*5ad0*/  LDSM.16.MT88.4 R20, [R199+0x14000] ;  /* 0x01400000c714783b */ /* 0x000e640000004200 */
[----:B------:R2:W-:Y:S05]  /*5ae0*/  MUFU.EX2 R185, R4 ;  /* 0x0000000400b97308 */ /* 0x0005ea0000000800 */
[C---:B------:R-:W-:Y:S08]  /*5af0*/  HMMA.16816.F32 R128, R8.reuse, R24, RZ ;  /* 0x000000180880723c */ /* 0x040ff000000018ff */
[----:B------:R-:W-:Y:S01]  /*5b00*/  HMMA.16816.F32 R84, R8, R26, RZ ;  /* 0x0000001a0854723c */ /* 0x000fe200000018ff */
[----:B------:R-:W3:Y:S01]  /*5b10*/  LDSM.16.MT88.4 R24, [R198+0x16000] ;  /* 0x01600000c618783b */ /* 0x000ee20000004200 */
[----:B--2---:R-:W-:-:S06]  /*5b20*/  IMAD.WIDE.U32 R4, R0, -0x2daee0ad, RZ ;  /* 0xd2511f5300047825 */ /* 0x004fcc00078e00ff */
[C---:B------:R-:W-:Y:S01]  /*5b30*/  HMMA.16816.F32 R144, R8.reuse, R48, RZ ;  /* 0x000000300890723c */ /* 0x040fe200000018ff */
[C---:B------:R-:W-:Y:S02]  /*5b40*/  LOP3.LUT R0, R4.reuse, 0xffff, RZ, 0xc0, !PT ;  /* 0x0000ffff04007812 */ /* 0x040fe400078ec0ff */
[----:B------:R-:W-:Y:S02]  /*5b50*/  LOP3.LUT R14, R4, 0xff, RZ, 0xc0, !PT ;  /* 0x000000ff040e7812 */ /* 0x000fe400078ec0ff */
[----:B------:R-:W-:Y:S02]  /*5b60*/  SHF.R.U32.HI R13, RZ, 0x8, R0 ;  /* 0x00000008ff0d7819 */ /* 0x000fe40000011600 */
[----:B------:R-:W-:Y:S01]  /*5b70*/  LOP3.LUT R0, R5, UR6, R46, 0x96, !PT ;  /* 0x0000000605007c12 */ /* 0x000fe2000f8e962e */
[----:B------:R-:W-:Y:S01]  /*5b80*/  HMMA.16816.F32 R104, R8, R50, RZ ;  /* 0x000000320868723c */ /* 0x000fe200000018ff */
[----:B------:R-:W-:Y:S02]  /*5b90*/  PRMT R15, R14, 0x5410, R13 ;  /* 0x000054100e0f7816 */ /* 0x000fe4000000000d */
[----:B------:R-:W-:-:S02]  /*5ba0*/  LOP3.LUT R14, R0, 0xff, RZ, 0xc0, !PT ;  /* 0x000000ff000e7812 */ /* 0x000fc400078ec0ff */
[--C-:B------:R-:W-:Y:S02]  /*5bb0*/  SHF.R.U32.HI R5, RZ, 0x10, R0.reuse ;  /* 0x00000010ff057819 */ /* 0x100fe40000011600 */
[----:B------:R-:W-:Y:S01]  /*5bc0*/  SHF.R.U32.HI R13, RZ, 0x18, R0 ;  /* 0x00000018ff0d7819 */ /* 0x000fe20000011600 */
[C---:B------:R-:W-:Y:S07]  /*5bd0*/  HMMA.16816.F32 R48, R8.reuse, R6, RZ ;  /* 0x000000060830723c */ /* 0x040fee00000018ff */
[----:B------:R-:W-:Y:S01]  /*5be0*/  FFMA.FTZ R6, R116, c[0x0][0x23c], -R12 ;  /* 0x00008f0074067a23 */ /* 0x000fe2000001080c */
[----:B------:R-:W-:Y:S01]  /*5bf0*/  HMMA.16816.F32 R124, R8, R16, RZ ;  /* 0x00000010087c723c */ /* 0x000fe200000018ff */
[----:B------:R-:W-:-:S02]  /*5c00*/  FFMA.FTZ R7, R151, c[0x0][0x23c], -R2 ;  /* 0x00008f0097077a23 */ /* 0x000fc40000010802 */
[----:B------:R2:W-:Y:S01]  /*5c10*/  MUFU.EX2 R192, R6 ;  /* 0x0000000600c07308 */ /* 0x0005e20000000800 */
[----:B------:R-:W-:-:S04]  /*5c20*/  IMAD.MOV.U32 R151, RZ, RZ, R182 ;  /* 0x000000ffff977224 */ /* 0x000fc800078e00b6 */
[C---:B------:R-:W-:Y:S03]  /*5c30*/  HMMA.16816.F32 R72, R8.reuse, R52, RZ ;  /* 0x000000340848723c */ /* 0x040fe600000018ff */
[----:B------:R4:W-:Y:S05]  /*5c40*/  MUFU.EX2 R251, R7 ;  /* 0x0000000700fb7308 */ /* 0x0009ea0000000800 */
[----:B------:R-:W-:Y:S01]  /*5c50*/  HMMA.16816.F32 R92, R8, R54, RZ ;  /* 0x00000036085c723c */ /* 0x000fe200000018ff */
[----:B--2---:R-:W-:-:S04]  /*5c60*/  SHF.R.U32.HI R6, RZ, 0x10, R4 ;  /* 0x00000010ff067819 */ /* 0x004fc80000011604 */
[----:B------:R-:W-:-:S03]  /*5c70*/  LOP3.LUT R6, R6, 0xff, RZ, 0xc0, !PT ;  /* 0x000000ff06067812 */ /* 0x000fc600078ec0ff */
[C---:B-1----:R-:W-:Y:S01]  /*5c80*/  HMMA.16816.F32 R52, R8.reuse, R20, RZ ;  /* 0x000000140834723c */ /* 0x042fe200000018ff */
[----:B----4-:R-:W-:Y:S01]  /*5c90*/  SHF.R.U32.HI R7, RZ, 0x18, R4 ;  /* 0x00000018ff077819 */ /* 0x010fe20000011604 */
[--C-:B------:R-:W-:Y:S01]  /*5ca0*/  FFMA.FTZ R4, R150, c[0x0][0x23c], -R2.reuse ;  /* 0x00008f0096047a23 */ /* 0x100fe20000010802 */
[----:B------:R-:W-:Y:S02]  /*5cb0*/  MOV R150, R184 ;  /* 0x000000b800967202 */ /* 0x000fe40000000f00 */
[----:B------:R-:W-:Y:S01]  /*5cc0*/  PRMT R16, R6, 0x5410, R7 ;  /* 0x0000541006107816 */ /* 0x000fe20000000007 */
[----:B------:R1:W2:Y:S01]  /*5cd0*/  MUFU.EX2 R177, R4 ;  /* 0x0000000400b17308 */ /* 0x0002a20000000800 */
[----:B------:R-:W-:Y:S01]  /*5ce0*/  FFMA.FTZ R6, R149, c[0x0][0x23c], -R2 ;  /* 0x00008f0095067a23 */ /* 0x000fe20000010802 */
[C---:B------:R-:W-:Y:S01]  /*5cf0*/  HMMA.16816.F32 R120, R8.reuse, R22, RZ ;  /* 0x000000160878723c */ /* 0x040fe200000018ff */
[----:B------:R-:W4:Y:S05]  /*5d00*/  LDSM.16.MT88.4 R20, [R199+0x16000] ;  /* 0x01600000c714783b */ /* 0x000f2a0000004200 */
[----:B------:R5:W3:Y:S02]  /*5d10*/  MUFU.EX2 R59, R6 ;  /* 0x00000006003b7308 */ /* 0x000ae40000000800 */
[----:B------:R-:W-:Y:S01]  /*5d20*/  HMMA.16816.F32 R76, R8, R36, RZ ;  /* 0x00000024084c723c */ /* 0x000fe200000018ff */
[----:B-1----:R-:W-:Y:S01]  /*5d30*/  LOP3.LUT R4, R0, 0xffff, RZ, 0xc0, !PT ;  /* 0x0000ffff00047812 */ /* 0x002fe200078ec0ff */
[----:B------:R-:W-:Y:S01]  /*5d40*/  HSET2.LE.AND R0, R15, R166, PT ;  /* 0x000000a60f007233 */ /* 0x000fe20003803000 */
[----:B--2---:R-:W-:-:S05]  /*5d50*/  IMAD.MOV.U32 R149, RZ, RZ, R177 ;  /* 0x000000ffff957224 */ /* 0x004fca00078e00b1 */
[C---:B------:R-:W-:Y:S01]  /*5d60*/  HMMA.16816.F32 R108, R8.reuse, R38, RZ ;  /* 0x00000026086c723c */ /* 0x040fe200000018ff */
[----:B------:R-:W-:Y:S01]  /*5d70*/  IMAD.MOV.U32 R15, RZ, RZ, R176 ;  /* 0x000000ffff0f7224 */ /* 0x000fe200078e00b0 */
[----:B------:R-:W1:Y:S01]  /*5d80*/  LDSM.16.MT88.4 R36, [R197+0x16000] ;  /* 0x01600000c524783b */ /* 0x000e620000004200 */
[----:B------:R-:W-:Y:S02]  /*5d90*/  SHF.R.U32.HI R7, RZ, 0x8, R4 ;  /* 0x00000008ff077819 */ /* 0x000fe40000011604 */
[----:B------:R-:W-:Y:S01]  /*5da0*/  LOP3.LUT R4, R5, 0xff, RZ, 0xc0, !PT ;  /* 0x000000ff05047812 */ /* 0x000fe200078ec0ff */
[----:B------:R-:W-:Y:S02]  /*5db0*/  FFMA.FTZ R5, R164, c[0x0][0x23c], -R2 ;  /* 0x00008f00a4057a23 */ /* 0x000fe40000010802 */
[----:B------:R-:W-:Y:S01]  /*5dc0*/  HMMA.16816.F32 R176, R8, R42, RZ ;  /* 0x0000002a08b0723c */ /* 0x000fe200000018ff */
[----:B------:R-:W-:Y:S01]  /*5dd0*/  PRMT R13, R4, 0x5410, R13 ;  /* 0x00005410040d7816 */ /* 0x000fe2000000000d */
[----:B------:R2:W2:Y:S01]  /*5de0*/  MUFU.EX2 R43, R5 ;  /* 0x00000005002b7308 */ /* 0x0004a20000000800 */
[----:B------:R-:W-:-:S04]  /*5df0*/  IMAD.MOV.U32 R164, RZ, RZ, R228 ;  /* 0x000000ffffa47224 */ /* 0x000fc800078e00e4 */
[----:B------:R-:W-:Y:S01]  /*5e00*/  IMAD.MOV.U32 R42, RZ, RZ, R185 ;  /* 0x000000ffff2a7224 */ /* 0x000fe200078e00b9 */
[----:B---3--:R-:W-:Y:S04]  /*5e10*/  HMMA.16816.F32 R172, R8, R24, RZ ;  /* 0x0000001808ac723c */ /* 0x008fe800000018ff */
[----:B-----5:R-:W-:-:S04]  /*5e20*/  F2FP.PACK_AB R6, R192, R42 ;  /* 0x0000002ac006723e */ /* 0x020fc800000000ff */
[C---:B------:R-:W-:Y:S01]  /*5e30*/  HMMA.16816.F32 R44, R8.reuse, R26, RZ ;  /* 0x0000001a082c723c */ /* 0x040fe200000018ff */
[----:B------:R-:W-:Y:S01]  /*5e40*/  LOP3.LUT R6, R0, R6, RZ, 0xc0, !PT ;  /* 0x0000000600067212 */ /* 0x000fe200078ec0ff */
[----:B------:R-:W3:Y:S01]  /*5e50*/  LDSM.16.MT88.4 R24, [R200+0x10800] ;  /* 0x01080000c818783b */ /* 0x000ee20000004200 */
[--C-:B------:R-:W-:Y:S01]  /*5e60*/  HSET2.LE.AND R0, R16, R166.reuse, PT ;  /* 0x000000a610007233 */ /* 0x100fe20003803000 */
[----:B--2---:R-:W-:Y:S02]  /*5e70*/  PRMT R5, R14, 0x5410, R7 ;  /* 0x000054100e057816 */ /* 0x004fe40000000007 */
[----:B------:R-:W-:Y:S02]  /*5e80*/  F2FP.PACK_AB R7, R59, R149 ;  /* 0x000000953b07723e */ /* 0x000fe400000000ff */
[----:B------:R-:W-:Y:S01]  /*5e90*/  HMMA.16816.F32 R80, R8, R18, RZ ;  /* 0x000000120850723c */ /* 0x000fe200000018ff */
[----:B------:R-:W2:Y:S01]  /*5ea0*/  LDSM.16.MT88.4 R16, [R197+0x12800] ;  /* 0x01280000c510783b */ /* 0x000ea20000004200 */
[----:B------:R-:W-:Y:S01]  /*5eb0*/  HSET2.LE.AND R4, R5, R166, PT ;  /* 0x000000a605047233 */ /* 0x000fe20003803000 */
[----:B------:R-:W-:-:S02]  /*5ec0*/  F2FP.PACK_AB R5, R15, R250 ;  /* 0x000000fa0f05723e */ /* 0x000fc400000000ff */
[----:B------:R-:W-:Y:S01]  /*5ed0*/  LOP3.LUT R7, R0, R7, RZ, 0xc0, !PT ;  /* 0x0000000700077212 */ /* 0x000fe200078ec0ff */
[----:B------:R-:W-:Y:S01]  /*5ee0*/  HSET2.LE.AND R0, R13, R166, PT ;  /* 0x000000a60d007233 */ /* 0x000fe20003803000 */
[----:B------:R-:W-:Y:S01]  /*5ef0*/  LOP3.LUT R4, R4, R5, RZ, 0xc0, !PT ;  /* 0x0000000504047212 */ /* 0x000fe200078ec0ff */
[C---:B------:R-:W-:Y:S01]  /*5f00*/  HMMA.16816.F32 R132, R8.reuse, R28, RZ ;  /* 0x0000001c0884723c */ /* 0x040fe200000018ff */
[----:B------:R-:W-:Y:S01]  /*5f10*/  F2FP.PACK_AB R5, R43, R251 ;  /* 0x000000fb2b05723e */ /* 0x000fe200000000ff */
[----:B------:R-:W-:Y:S01]  /*5f20*/  IMAD.MOV.U32 R13, RZ, RZ, R230 ;  /* 0x000000ffff0d7224 */ /* 0x000fe200078e00e6 */
[----:B------:R-:W-:Y:S02]  /*5f30*/  MOV R14, R180 ;  /* 0x000000b4000e7202 */ /* 0x000fe40000000f00 */
[----:B------:R-:W-:Y:S01]  /*5f40*/  LOP3.LUT R5, R0, R5, RZ, 0xc0, !PT ;  /* 0x0000000500057212 */ /* 0x000fe200078ec0ff */
[----:B------:R-:W-:Y:S02]  /*5f50*/  IMAD.MOV.U32 R0, RZ, RZ, R229 ;  /* 0x000000ffff007224 */ /* 0x000fe400078e00e5 */
[C---:B------:R-:W-:Y:S01]  /*5f60*/  HMMA.16816.F32 R156, R8.reuse, R30, RZ ;  /* 0x0000001e089c723c */ /* 0x040fe200000018ff */
[----:B------:R-:W5:Y:S07]  /*5f70*/  LDSM.16.MT88.4 R28, [R197+0x10800] ;  /* 0x01080000c51c783b */ /* 0x000f6e0000004200 */
[C---:B------:R-:W-:Y:S08]  /*5f80*/  HMMA.16816.F32 R68, R8.reuse, R32, RZ ;  /* 0x000000200844723c */ /* 0x040ff000000018ff */
[C---:B------:R-:W-:Y:S01]  /*5f90*/  HMMA.16816.F32 R88, R8.reuse, R34, RZ ;  /* 0x000000220858723c */ /* 0x040fe200000018ff */
[----:B------:R-:W2:Y:S07]  /*5fa0*/  LDSM.16.MT88.4 R32, [R198+0x10800] ;  /* 0x01080000c620783b */ /* 0x000eae0000004200 */
[C---:B------:R-:W-:Y:S07]  /*5fb0*/  HMMA.16816.F32 R116, R8.reuse, R40, RZ ;  /* 0x000000280874723c */ /* 0x040fee00000018ff */
[----:B------:R-:W-:Y:S01]  /*5fc0*/  IMAD.MOV.U32 R41, RZ, RZ, R183 ;  /* 0x000000ffff297224 */ /* 0x000fe200078e00b7 */
[----:B----4-:R-:W-:Y:S01]  /*5fd0*/  HMMA.16816.F32 R184, R8, R22, RZ ;  /* 0x0000001608b8723c */ /* 0x010fe200000018ff */
[----:B------:R-:W-:-:S07]  /*5fe0*/  IMAD.MOV.U32 R40, RZ, RZ, R181 ;  /* 0x000000ffff287224 */ /* 0x000fce00078e00b5 */
[C---:B------:R-:W-:Y:S01]  /*5ff0*/  HMMA.16816.F32 R180, R8.reuse, R20, RZ ;  /* 0x0000001408b4723c */ /* 0x040fe200000018ff */
[----:B------:R-:W4:Y:S07]  /*6000*/  LDSM.16.MT88.4 R20, [R199+0x10800] ;  /* 0x01080000c714783b */ /* 0x000f2e0000004200 */
[----:B-1----:R-:W-:Y:S08]  /*6010*/  HMMA.16816.F32 R160, R8, R36, RZ ;  /* 0x0000002408a0723c */ /* 0x002ff000000018ff */
[C---:B---3--:R-:W-:Y:S07]  /*6020*/  HMMA.16816.F32 R244, R4.reuse, R24, R144 ;  /* 0x0000001804f4723c */ /* 0x048fee0000001890 */
[----:B------:R-:W-:Y:S01]  /*6030*/  IMAD.MOV.U32 R146, RZ, RZ, R194 ;  /* 0x000000ffff927224 */ /* 0x000fe200078e00c2 */
[----:B------:R-:W-:Y:S01]  /*6040*/  HMMA.16816.F32 R104, R4, R26, R104 ;  /* 0x0000001a0468723c */ /* 0x000fe20000001868 */
[----:B------:R-:W-:-:S07]  /*6050*/  IMAD.MOV.U32 R147, RZ, RZ, R193 ;  /* 0x000000ffff937224 */ /* 0x000fce00078e00c1 */
[----:B------:R-:W-:Y:S01]  /*6060*/  HMMA.16816.F32 R36, R8, R38, RZ ;  /* 0x000000260824723c */ /* 0x000fe200000018ff */
[----:B------:R-:W1:Y:S07]  /*6070*/  LDSM.16.MT88.4 R8, [R198+0x12800] ;  /* 0x01280000c608783b */ /* 0x000e6e0000004200 */
[C---:B--2---:R-:W-:Y:S08]  /*6080*/  HMMA.16816.F32 R24, R4.reuse, R18, R96 ;  /* 0x000000120418723c */ /* 0x044ff00000001860 */
[C---:B-----5:R-:W-:Y:S08]  /*6090*/  HMMA.16816.F32 R152, R4.reuse, R28, R152 ;  /* 0x0000001c0498723c */ /* 0x060ff00000001898 */
[C---:B------:R-:W-:Y:S01]  /*60a0*/  HMMA.16816.F32 R112, R4.reuse, R30, R112 ;  /* 0x0000001e0470723c */ /* 0x040fe20000001870 */
[----:B------:R-:W2:Y:S07]  /*60b0*/  LDSM.16.MT88.4 R28, [R200+0x12800] ;  /* 0x01280000c81c783b */ /* 0x000eae0000004200 */
[----:B------:R-:W-:Y:S01]  /*60c0*/  HMMA.16816.F32 R76, R4, R32, R76 ;  /* 0x00000020044c723c */ /* 0x000fe2000000184c */
[----:B------:R-:W-:Y:S01]  /*60d0*/  IMAD.MOV.U32 R99, RZ, RZ, R24 ;  /* 0x000000ffff637224 */ /* 0x000fe200078e0018 */
[----:B------:R-:W-:Y:S01]  /*60e0*/  MOV R97, R26 ;  /* 0x0000001a00617202 */ /* 0x000fe20000000f00 */
[----:B------:R-:W-:-:S02]  /*60f0*/  IMAD.MOV.U32 R98, RZ, RZ, R25 ;  /* 0x000000ffff627224 */ /* 0x000fc400078e0019 */
[----:B------:R-:W-:Y:S02]  /*6100*/  IMAD.MOV.U32 R96, RZ, RZ, R27 ;  /* 0x000000ffff607224 */ /* 0x000fe400078e001b */
[----:B------:R-:W-:Y:S01]  /*6110*/  LDSM.16.MT88.4 R24, [R197+0x14800] ;  /* 0x01480000c518783b */ /* 0x000fe20000004200 */
[C---:B------:R-:W-:Y:S03]  /*6120*/  HMMA.16816.F32 R108, R4.reuse, R34, R108 ;  /* 0x00000022046c723c */ /* 0x040fe6000000186c */
[----:B------:R-:W3:Y:S05]  /*6130*/  LDSM.16.MT88.4 R32, [R199+0x12800] ;  /* 0x01280000c720783b */ /* 0x000eea0000004200 */
[C---:B----4-:R-:W-:Y:S07]  /*6140*/  HMMA.16816.F32 R240, R4.reuse, R20, R140 ;  /* 0x0000001404f0723c */ /* 0x050fee000000188c */
[----:B------:R-:W-:Y:S01]  /*6150*/  MOV R140, R192 ;  /* 0x000000c0008c7202 */ /* 0x000fe20000000f00 */
[----:B------:R-:W-:Y:S01]  /*6160*/  HMMA.16816.F32 R236, R4, R16, R136 ;  /* 0x0000001004ec723c */ /* 0x000fe20000001888 */
[----:B------:R-:W4:Y:S01]  /*6170*/  LDSM.16.MT88.4 R16, [R198+0x14800] ;  /* 0x01480000c610783b */ /* 0x000f220000004200 */
[----:B------:R-:W-:Y:S01]  /*6180*/  IMAD.MOV.U32 R141, RZ, RZ, R191 ;  /* 0x000000ffff8d7224 */ /* 0x000fe200078e00bf */
[----:B------:R-:W-:Y:S01]  /*6190*/  MOV R143, R189 ;  /* 0x000000bd008f7202 */ /* 0x000fe20000000f00 */
[----:B------:R-:W-:-:S04]  /*61a0*/  IMAD.MOV.U32 R142, RZ, RZ, R190 ;  /* 0x000000ffff8e7224 */ /* 0x000fc800078e00be */
[C---:B-1----:R-:W-:Y:S07]  /*61b0*/  HMMA.16816.F32 R232, R4.reuse, R8, R72 ;  /* 0x0000000804e8723c */ /* 0x042fee0000001848 */
[----:B------:R-:W-:Y:S01]  /*61c0*/  IMAD.MOV.U32 R75, RZ, RZ, R188 ;  /* 0x000000ffff4b7224 */ /* 0x000fe200078e00bc */
[C---:B------:R-:W-:Y:S01]  /*61d0*/  HMMA.16816.F32 R192, R4.reuse, R10, R92 ;  /* 0x0000000a04c0723c */ /* 0x040fe2000000185c */
[----:B------:R-:W1:Y:S06]  /*61e0*/  LDSM.16.MT88.4 R8, [R200+0x14800] ;  /* 0x01480000c808783b */ /* 0x000e6c0000004200 */
[----:B------:R-:W-:Y:S01]  /*61f0*/  MOV R93, R249 ;  /* 0x000000f9005d7202 */ /* 0x000fe20000000f00 */
[----:B------:R-:W-:Y:S01]  /*6200*/  HMMA.16816.F32 R100, R4, R22, R100 ;  /* 0x000000160464723c */ /* 0x000fe20000001864 */
[----:B------:R-:W5:Y:S01]  /*6210*/  LDSM.16.MT88.4 R20, [R199+0x14800] ;  /* 0x01480000c714783b */ /* 0x000f620000004200 */
[----:B------:R-:W-:-:S02]  /*6220*/  IMAD.MOV.U32 R94, RZ, RZ, R40 ;  /* 0x000000ffff5e7224 */ /* 0x000fc400078e0028 */
[----:B------:R-:W-:Y:S02]  /*6230*/  IMAD.MOV.U32 R95, RZ, RZ, R41 ;  /* 0x000000ffff5f7224 */ /* 0x000fe400078e0029 */
[----:B------:R-:W-:Y:S02]  /*6240*/  IMAD.MOV.U32 R92, RZ, RZ, R59 ;  /* 0x000000ffff5c7224 */ /* 0x000fe400078e003b */
[C---:B--2---:R-:W-:Y:S07]  /*6250*/  HMMA.16816.F32 R188, R4.reuse, R30, R88 ;  /* 0x0000001e04bc723c */ /* 0x044fee0000001858 */
[----:B------:R-:W-:Y:S01]  /*6260*/  MOV R89, R146 ;  /* 0x0000009200597202 */ /* 0x000fe20000000f00 */
[----:B------:R-:W-:Y:S01]  /*6270*/  IMAD.MOV.U32 R88, RZ, RZ, R147 ;  /* 0x000000ffff587224 */ /* 0x000fe200078e0093 */
[----:B---3--:R-:W-:Y:S01]  /*6280*/  HMMA.16816.F32 R156, R4, R34, R156 ;  /* 0x00000022049c723c */ /* 0x008fe2000000189c */
[----:B------:R-:W-:Y:S01]  /*6290*/  MOV R90, R251 ;  /* 0x000000fb005a7202 */ /* 0x000fe20000000f00 */
[----:B------:R-:W-:-:S05]  /*62a0*/  IMAD.MOV.U32 R91, RZ, RZ, R250 ;  /* 0x000000ffff5b7224 */ /* 0x000fca00078e00fa */
[----:B------:R-:W-:Y:S01]  /*62b0*/  IMAD.MOV.U32 R35, RZ, RZ, R142 ;  /* 0x000000ffff237224 */ /* 0x000fe200078e008e */
[----:B------:R-:W-:Y:S01]  /*62c0*/  HMMA.16816.F32 R144, R4, R32, R132 ;  /* 0x000000200490723c */ /* 0x000fe20000001884 */
[----:B------:R-:W-:-:S06]  /*62d0*/  IMAD.MOV.U32 R34, RZ, RZ, R143 ;  /* 0x000000ffff227224 */ /* 0x000fcc00078e008f */
[----:B------:R-:W-:Y:S01]  /*62e0*/  IMAD.MOV.U32 R33, RZ, RZ, R140 ;  /* 0x000000ffff217224 */ /* 0x000fe200078e008c */
[----:B------:R-:W-:Y:S01]  /*62f0*/  MOV R32, R141 ;  /* 0x0000008d00207202 */ /* 0x000fe20000000f00 */
[C---:B------:R-:W-:Y:S07]  /*6300*/  HMMA.16816.F32 R136, R4.reuse, R26, R84 ;  /* 0x0000001a0488723c */ /* 0x040fee0000001854 */
[----:B------:R-:W-:Y:S01]  /*6310*/  IMAD.MOV.U32 R86, RZ, RZ, R0 ;  /* 0x000000ffff567224 */ /* 0x000fe200078e0000 */
[C---:B------:R-:W-:Y:S01]  /*6320*/  HMMA.16816.F32 R140, R4.reuse, R24, R128 ;  /* 0x00000018048c723c */ /* 0x040fe20000001880 */
[----:B------:R-:W2:Y:S01]  /*6330*/  LDSM.16.MT88.4 R24, [R197+0x16800] ;  /* 0x01680000c518783b */ /* 0x000ea20000004200 */
[----:B------:R-:W-:Y:S01]  /*6340*/  MOV R0, UR30 ;  /* 0x0000001e00007c02 */ /* 0x000fe20008000f00 */
[----:B------:R-:W-:Y:S01]  /*6350*/  IMAD.MOV.U32 R85, RZ, RZ, R13 ;  /* 0x000000ffff557224 */ /* 0x000fe200078e000d */
[----:B------:R-:W-:Y:S01]  /*6360*/  MOV R84, R14 ;  /* 0x0000000e00547202 */ /* 0x000fe20000000f00 */
[----:B------:R-:W-:Y:S01]  /*6370*/  IMAD.MOV.U32 R14, RZ, RZ, R248 ;  /* 0x000000ffff0e7224 */ /* 0x000fe200078e00f8 */
[----:B------:R-:W-:Y:S01]  /*6380*/  LOP3.LUT R0, R167, UR19, R0, 0x96, !PT ;  /* 0x00000013a7007c12 */ /* 0x000fe2000f8e9600 */
[----:B------:R-:W-:Y:S01]  /*6390*/  FFMA.FTZ R13, R165, c[0x0][0x23c], -R12 ;  /* 0x00008f00a50d7a23 */ /* 0x000fe2000001080c */
[----:B----4-:R-:W-:Y:S01]  /*63a0*/  HMMA.16816.F32 R132, R4, R16, R124 ;  /* 0x000000100484723c */ /* 0x010fe2000000187c */
[----:B------:R-:W-:Y:S01]  /*63b0*/  MOV R87, R75 ;  /* 0x0000004b00577202 */ /* 0x000fe20000000f00 */
[----:B------:R-:W-:Y:S01]  /*63c0*/  IMAD.MOV.U32 R167, RZ, RZ, R84 ;  /* 0x000000ffffa77224 */ /* 0x000fe200078e0054 */
[----:B------:R-:W-:-:S05]  /*63d0*/  MOV R84, R35 ;  /* 0x0000002300547202 */ /* 0x000fca0000000f00 */
[C---:B-1----:R-:W-:Y:S07]  /*63e0*/  HMMA.16816.F32 R124, R4.reuse, R8, R60 ;  /* 0x00000008047c723c */ /* 0x042fee000000183c */
[----:B------:R-:W-:Y:S01]  /*63f0*/  IMAD.WIDE.U32 R8, R0, -0x326172a9, RZ ;  /* 0xcd9e8d5700087825 */ /* 0x000fe200078e00ff */
[----:B------:R-:W-:Y:S01]  /*6400*/  HMMA.16816.F32 R228, R4, R28, R68 ;  /* 0x0000001c04e4723c */ /* 0x000fe20000001844 */
[----:B------:R-:W1:Y:S03]  /*6410*/  LDSM.16.MT88.4 R28, [R200+0x16800] ;  /* 0x01680000c81c783b */ /* 0x000e660000004200 */
[----:B------:R-:W-:-:S02]  /*6420*/  LOP3.LUT R9, R9, UR5, R64, 0x96, !PT ;  /* 0x0000000509097c12 */ /* 0x000fc4000f8e9640 */
[----:B------:R-:W-:Y:S02]  /*6430*/  LOP3.LUT R0, R57, UR4, R8, 0x96, !PT ;  /* 0x0000000439007c12 */ /* 0x000fe4000f8e9608 */
[C---:B------:R-:W-:Y:S01]  /*6440*/  HMMA.16816.F32 R128, R4.reuse, R18, R80 ;  /* 0x000000120480723c */ /* 0x040fe20000001850 */
[----:B------:R-:W-:Y:S01]  /*6450*/  IMAD.WIDE.U32 R8, R9, -0x2daee0ad, RZ ;  /* 0xd2511f5309087825 */ /* 0x000fe200078e00ff */
[----:B------:R-:W3:Y:S04]  /*6460*/  LDSM.16.MT88.4 R16, [R198+0x16800] ;  /* 0x01680000c610783b */ /* 0x000ee80000004200 */
[----:B------:R-:W-:Y:S02]  /*6470*/  LOP3.LUT R9, R9, UR29, R66, 0x96, !PT ;  /* 0x0000001d09097c12 */ /* 0x000fe4000f8e9642 */
[C---:B------:R-:W-:Y:S07]  /*6480*/  HMMA.16816.F32 R248, R4.reuse, R10, R48 ;  /* 0x0000000a04f8723c */ /* 0x040fee0000001830 */
[----:B------:R-:W-:Y:S01]  /*6490*/  IMAD.WIDE.U32 R10, R0, -0x2daee0ad, RZ ;  /* 0xd2511f53000a7825 */ /* 0x000fe200078e00ff */
[----:B-----5:R-:W-:Y:S04]  /*64a0*/  HMMA.16816.F32 R80, R4, R20, R52 ;  /* 0x000000140450723c */ /* 0x020fe80000001834 */
[----:B------:R-:W-:Y:S01]  /*64b0*/  LOP3.LUT R0, R11, UR22, R8, 0x96, !PT ;  /* 0x000000160b007c12 */ /* 0x000fe2000f8e9608 */
[----:B------:R-:W-:-:S03]  /*64c0*/  IMAD.WIDE.U32 R8, R9, -0x326172a9, RZ ;  /* 0xcd9e8d5709087825 */ /* 0x000fc600078e00ff */
[C---:B------:R-:W-:Y:S01]  /*64d0*/  HMMA.16816.F32 R120, R4.reuse, R22, R120 ;  /* 0x000000160478723c */ /* 0x040fe20000001878 */
[----:B------:R-:W4:Y:S01]  /*64e0*/  LDSM.16.MT88.4 R20, [R199+0x16800] ;  /* 0x01680000c714783b */ /* 0x000f220000004200 */
[----:B------:R-:W-:Y:S02]  /*64f0*/  FFMA.FTZ R11, R170, c[0x0][0x23c], -R12 ;  /* 0x00008f00aa0b7a23 */ /* 0x000fe4000001080c */
[----:B------:R-:W-:Y:S02]  /*6500*/  IMAD.MOV.U32 R55, RZ, RZ, R58 ;  /* 0x000000ffff377224 */ /* 0x000fe400078e003a */
[----:B------:R-:W-:Y:S01]  /*6510*/  IMAD.MOV.U32 R54, RZ, RZ, R87 ;  /* 0x000000ffff367224 */ /* 0x000fe200078e0057 */
[----:B------:R-:W-:Y:S01]  /*6520*/  MOV R87, R88 ;  /* 0x0000005800577202 */ /* 0x000fe20000000f00 */
[----:B--2---:R-:W-:Y:S01]  /*6530*/  HMMA.16816.F32 R68, R4, R26, R36 ;  /* 0x0000001a0444723c */ /* 0x004fe20000001824 */
[----:B------:R-:W-:Y:S02]  /*6540*/  IMAD.MOV.U32 R88, RZ, RZ, R89 ;  /* 0x000000ffff587224 */ /* 0x000fe400078e0059 */
[----:B------:R-:W-:-:S04]  /*6550*/  IMAD.MOV.U32 R89, RZ, RZ, R15 ;  /* 0x000000ffff597224 */ /* 0x000fc800078e000f */
[----:B------:R-:W-:Y:S01]  /*6560*/  IMAD.WIDE.U32 R38, R0, -0x326172a9, RZ ;  /* 0xcd9e8d5700267825 */ /* 0x000fe200078e00ff */
[----:B------:R-:W-:Y:S01]  /*6570*/  LOP3.LUT R0, R9, UR27, R56, 0x96, !PT ;  /* 0x0000001b09007c12 */ /* 0x000fe2000f8e9638 */
[C---:B------:R-:W-:Y:S01]  /*6580*/  HMMA.16816.F32 R72, R4.reuse, R24, R160 ;  /* 0x000000180448723c */ /* 0x040fe200000018a0 */
[----:B------:R2:W-:Y:S01]  /*6590*/  MUFU.EX2 R162, R13 ;  /* 0x0000000d00a27308 */ /* 0x0005e20000000800 */
[----:B------:R-:W-:Y:S05]  /*65a0*/  LDSM.16.MT88.4 R24, [R198+0x11000] ;  /* 0x01100000c618783b */ /* 0x000fea0000004200 */
[----:B------:R-:W-:Y:S01]  /*65b0*/  MOV R161, R55 ;  /* 0x0000003700a17202 */ /* 0x000fe20000000f00 */
[----:B-1----:R-:W-:Y:S01]  /*65c0*/  HMMA.16816.F32 R48, R4, R30, R176 ;  /* 0x0000001e0430723c */ /* 0x002fe200000018b0 */
[----:B------:R1:W5:Y:S01]  /*65d0*/  MUFU.EX2 R163, R11 ;  /* 0x0000000b00a37308 */ /* 0x0003620000000800 */
[----:B------:R-:W-:-:S06]  /*65e0*/  IMAD.MOV.U32 R55, RZ, RZ, R34 ;  /* 0x000000ffff377224 */ /* 0x000fcc00078e0022 */
[----:B---3--:R-:W-:Y:S01]  /*65f0*/  HMMA.16816.F32 R60, R4, R18, R44 ;  /* 0x00000012043c723c */ /* 0x008fe2000000182c */
[----:B--2---:R-:W-:Y:S01]  /*6600*/  LOP3.LUT R13, R39, UR21, R8, 0x96, !PT ;  /* 0x00000015270d7c12 */ /* 0x004fe2000f8e9608 */
[----:B------:R-:W-:-:S04]  /*6610*/  IMAD.WIDE.U32 R8, R0, -0x2daee0ad, RZ ;  /* 0xd2511f5300087825 */ /* 0x000fc800078e00ff */
[--C-:B------:R-:W-:Y:S02]  /*6620*/  FFMA.FTZ R0, R224, c[0x0][0x23c], -R12.reuse ;  /* 0x00008f00e0007a23 */ /* 0x100fe4000001080c */
[----:B------:R-:W-:Y:S01]  /*6630*/  IMAD.WIDE.U32 R40, R13, -0x2daee0ad, RZ ;  /* 0xd2511f530d287825 */ /* 0x000fe200078e00ff */
[----:B----4-:R-:W-:Y:S01]  /*6640*/  HMMA.16816.F32 R44, R4, R20, R180 ;  /* 0x00000014042c723c */ /* 0x010fe200000018b4 */
[----:B------:R2:W3:Y:S02]  /*6650*/  MUFU.EX2 R52, R0 ;  /* 0x0000000000347308 */ /* 0x0004e40000000800 */
[----:B-1----:R-:W-:Y:S01]  /*6660*/  FFMA.FTZ R11, R171, c[0x0][0x23c], -R12 ;  /* 0x00008f00ab0b7a23 */ /* 0x002fe2000001080c */
[----:B------:R-:W-:-:S03]  /*6670*/  LOP3.LUT R8, R41, UR13, R8, 0x96, !PT ;  /* 0x0000000d29087c12 */ /* 0x000fc6000f8e9608 */
[----:B-----5:R-:W-:Y:S01]  /*6680*/  IMAD.MOV.U32 R181, RZ, RZ, R163 ;  /* 0x000000ffffb57224 */ /* 0x020fe200078e00a3 */
[----:B------:R-:W-:Y:S01]  /*6690*/  HMMA.16816.F32 R64, R4, R16, R172 ;  /* 0x000000100440723c */ /* 0x000fe200000018ac */
[----:B------:R-:W1:Y:S01]  /*66a0*/  MUFU.EX2 R53, R11 ;  /* 0x0000000b00357308 */ /* 0x000e620000000800 */
[----:B------:R-:W-:-:S04]  /*66b0*/  IMAD.MOV.U32 R163, RZ, RZ, R167 ;  /* 0x000000ffffa37224 */ /* 0x000fc800078e00a7 */
[----:B------:R-:W-:Y:S02]  /*66c0*/  IMAD.MOV.U32 R165, RZ, RZ, R163 ;  /* 0x000000ffffa57224 */ /* 0x000fe400078e00a3 */
[----:B------:R-:W-:Y:S01]  /*66d0*/  HMMA.16816.F32 R56, R4, R28, R116 ;  /* 0x0000001c0438723c */ /* 0x000fe20000001874 */
[----:B--2---:R-:W-:Y:S01]  /*66e0*/  LOP3.LUT R0, R9, UR20, R10, 0x96, !PT ;  /* 0x0000001409007c12 */ /* 0x004fe2000f8e960a */
[----:B------:R-:W-:Y:S01]  /*66f0*/  IMAD.WIDE.U32 R8, R8, -0x326172a9, RZ ;  /* 0xcd9e8d5708087825 */ /* 0x000fe200078e00ff */
[----:B------:R-:W2:Y:S03]  /*6700*/  LDSM.16.MT88.4 R28, [R200+0x11000] ;  /* 0x01100000c81c783b */ /* 0x000ea60000004200 */
[----:B---3--:R-:W-:Y:S01]  /*6710*/  IMAD.MOV.U32 R178, RZ, RZ, R52 ;  /* 0x000000ffffb27224 */ /* 0x008fe200078e0034 */
[--C-:B------:R-:W-:Y:S01]  /*6720*/  SHF.R.U32.HI R15, RZ, 0x10, R8.reuse ;  /* 0x00000010ff0f7819 */ /* 0x100fe20000011608 */
[----:B------:R-:W-:Y:S01]  /*6730*/  IMAD.MOV.U32 R52, RZ, RZ, R85 ;  /* 0x000000ffff347224 */ /* 0x000fe200078e0055 */
[----:B------:R-:W-:Y:S01]  /*6740*/  SHF.R.U32.HI R16, RZ, 0x18, R8 ;  /* 0x00000018ff107819 */ /* 0x000fe20000011608 */
[----:B-1----:R-:W-:Y:S01]  /*6750*/  IMAD.MOV.U32 R179, RZ, RZ, R53 ;  /* 0x000000ffffb37224 */ /* 0x002fe200078e0035 */
[----:B------:R-:W-:Y:S01]  /*6760*/  MOV R53, R86 ;  /* 0x0000005600357202 */ /* 0x000fe20000000f00 */
[--C-:B------:R-:W-:Y:S01]  /*6770*/  FFMA.FTZ R11, R225, c[0x0][0x23c], -R2.reuse ;  /* 0x00008f00e10b7a23 */ /* 0x100fe20000010802 */
[----:B------:R-:W-:Y:S01]  /*6780*/  MOV R167, R52 ;  /* 0x0000003400a77202 */ /* 0x000fe20000000f00 */
[----:B------:R-:W-:Y:S01]  /*6790*/  IMAD.WIDE.U32 R36, R0, -0x326172a9, RZ ;  /* 0xcd9e8d5700247825 */ /* 0x000fe200078e00ff */
[----:B------:R-:W-:Y:S01]  /*67a0*/  LOP3.LUT R0, R8, 0xffff, RZ, 0xc0, !PT ;  /* 0x0000ffff08007812 */ /* 0x000fe200078ec0ff */
[----:B------:R1:W3:Y:S01]  /*67b0*/  MUFU.EX2 R160, R11 ;  /* 0x0000000b00a07308 */ /* 0x0002e20000000800 */
[----:B------:R-:W-:Y:S01]  /*67c0*/  MOV R118, R95 ;  /* 0x0000005f00767202 */ /* 0x000fe20000000f00 */
[----:B------:R-:W-:-:S02]  /*67d0*/  FFMA.FTZ R10, R226, c[0x0][0x23c], -R2 ;  /* 0x00008f00e20a7a23 */ /* 0x000fc40000010802 */
[----:B------:R-:W-:Y:S02]  /*67e0*/  IMAD.MOV.U32 R85, RZ, RZ, R32 ;  /* 0x000000ffff557224 */ /* 0x000fe400078e0020 */
[----:B------:R-:W-:Y:S02]  /*67f0*/  IMAD.MOV.U32 R86, RZ, RZ, R33 ;  /* 0x000000ffff567224 */ /* 0x000fe400078e0021 */
[----:B------:R4:W5:Y:S01]  /*6800*/  MUFU.EX2 R172, R10 ;  /* 0x0000000a00ac7308 */ /* 0x0009620000000800 */
[----:B------:R-:W-:Y:S01]  /*6810*/  IMAD.MOV.U32 R52, RZ, RZ, R53 ;  /* 0x000000ffff347224 */ /* 0x000fe200078e0035 */
[----:B------:R-:W-:Y:S01]  /*6820*/  LDSM.16.MT88.4 R32, [R197+0x11000] ;  /* 0x01100000c520783b */ /* 0x000fe20000004200 */
[----:B------:R-:W-:Y:S01]  /*6830*/  IMAD.MOV.U32 R53, RZ, RZ, R54 ;  /* 0x000000ffff357224 */ /* 0x000fe200078e0036 */
[----:B------:R-:W-:Y:S01]  /*6840*/  MOV R54, R55 ;  /* 0x0000003700367202 */ /* 0x000fe20000000f00 */
[----:B------:R-:W-:Y:S01]  /*6850*/  IMAD.MOV.U32 R55, RZ, RZ, R84 ;  /* 0x000000ffff377224 */ /* 0x000fe200078e0054 */
[----:B------:R-:W-:Y:S01]  /*6860*/  MOV R226, R52 ;  /* 0x0000003400e27202 */ /* 0x000fe20000000f00 */
[----:B------:R-:W-:Y:S01]  /*6870*/  IMAD.MOV.U32 R84, RZ, RZ, R85 ;  /* 0x000000ffff547224 */ /* 0x000fe200078e0055 */
[----:B-1----:R-:W-:Y:S01]  /*6880*/  LOP3.LUT R11, R8, 0xff, RZ, 0xc0, !PT ;  /* 0x000000ff080b7812 */ /* 0x002fe200078ec0ff */
[----:B------:R-:W-:Y:S01]  /*6890*/  IMAD.MOV.U32 R177, RZ, RZ, R167 ;  /* 0x000000ffffb17224 */ /* 0x000fe200078e00a7 */
[----:B------:R-:W-:Y:S01]  /*68a0*/  MOV R85, R86 ;  /* 0x0000005600557202 */ /* 0x000fe20000000f00 */
[----:B------:R-:W-:Y:S01]  /*68b0*/  IMAD.MOV.U32 R86, RZ, RZ, R87 ;  /* 0x000000ffff567224 */ /* 0x000fe200078e0057 */
[----:B---3--:R-:W-:Y:S01]  /*68c0*/  MOV R180, R160 ;  /* 0x000000a000b47202 */ /* 0x008fe20000000f00 */
[----:B------:R-:W-:Y:S01]  /*68d0*/  IMAD.MOV.U32 R87, RZ, RZ, R88 ;  /* 0x000000ffff577224 */ /* 0x000fe200078e0058 */
[----:B------:R-:W-:Y:S01]  /*68e0*/  MOV R88, R89 ;  /* 0x0000005900587202 */ /* 0x000fe20000000f00 */
[----:B------:R-:W-:Y:S01]  /*68f0*/  IMAD.MOV.U32 R89, RZ, RZ, R90 ;  /* 0x000000ffff597224 */ /* 0x000fe200078e005a */
[----:B----4-:R-:W-:Y:S01]  /*6900*/  SHF.R.U32.HI R10, RZ, 0x8, R0 ;  /* 0x00000008ff0a7819 */ /* 0x010fe20000011600 */
[----:B------:R-:W-:Y:S01]  /*6910*/  IMAD.MOV.U32 R90, RZ, RZ, R91 ;  /* 0x000000ffff5a7224 */ /* 0x000fe200078e005b */
[----:B------:R-:W-:Y:S01]  /*6920*/  LOP3.LUT R0, R9, UR7, R36, 0x96, !PT ;  /* 0x0000000709007c12 */ /* 0x000fe2000f8e9624 */
[----:B------:R-:W-:Y:S01]  /*6930*/  FFMA.FTZ R9, R227, c[0x0][0x23c], -R2 ;  /* 0x00008f00e3097a23 */ /* 0x000fe20000010802 */
[----:B------:R-:W-:Y:S01]  /*6940*/  PRMT R17, R11, 0x5410, R10 ;  /* 0x000054100b117816 */ /* 0x000fe2000000000a */
[----:B------:R-:W-:Y:S01]  /*6950*/  FFMA.FTZ R11, R161, c[0x0][0x23c], -R2 ;  /* 0x00008f00a10b7a23 */ /* 0x000fe20000010802 */
[C---:B------:R-:W-:Y:S01]  /*6960*/  LOP3.LUT R8, R0.reuse, 0xffff, RZ, 0xc0, !PT ;  /* 0x0000ffff00087812 */ /* 0x040fe200078ec0ff */
[----:B------:R1:W-:Y:S01]  /*6970*/  MUFU.EX2 R171, R9 ;  /* 0x0000000900ab7308 */ /* 0x0003e20000000800 */
[----:B------:R-:W-:Y:S01]  /*6980*/  MOV R91, R92 ;  /* 0x0000005c005b7202 */ /* 0x000fe20000000f00 */
[----:B------:R-:W-:Y:S01]  /*6990*/  IMAD.MOV.U32 R92, RZ, RZ, R93 ;  /* 0x000000ffff5c7224 */ /* 0x000fe200078e005d */
[----:B------:R-:W-:Y:S01]  /*69a0*/  SHF.R.U32.HI R13, RZ, 0x18, R0 ;  /* 0x00000018ff0d7819 */ /* 0x000fe20000011600 */
[----:B------:R-:W-:Y:S01]  /*69b0*/  IMAD.MOV.U32 R93, RZ, RZ, R14 ;  /* 0x000000ffff5d7224 */ /* 0x000fe200078e000e */
[----:B------:R-:W-:Y:S01]  /*69c0*/  LOP3.LUT R14, R0, 0xff, RZ, 0xc0, !PT ;  /* 0x000000ff000e7812 */ /* 0x000fe200078ec0ff */
[----:B------:R-:W-:Y:S01]  /*69d0*/  IMAD.MOV.U32 R227, RZ, RZ, R53 ;  /* 0x000000ffffe37224 */ /* 0x000fe200078e0035 */
[----:B------:R-:W-:Y:S01]  /*69e0*/  SHF.R.U32.HI R10, RZ, 0x8, R8 ;  /* 0x00000008ff0a7819 */ /* 0x000fe20000011608 */
[----:B------:R-:W3:Y:S01]  /*69f0*/  MUFU.EX2 R176, R11 ;  /* 0x0000000b00b07308 */ /* 0x000ee20000000800 */
[----:B------:R-:W-:Y:S01]  /*6a00*/  IMAD.MOV.U32 R183, RZ, RZ, R54 ;  /* 0x000000ffffb77224 */ /* 0x000fe200078e0036 */
[----:B------:R-:W-:Y:S01]  /*6a10*/  MOV R167, R55 ;  /* 0x0000003700a77202 */ /* 0x000fe20000000f00 */
[----:B------:R-:W-:Y:S01]  /*6a20*/  IMAD.MOV.U32 R160, RZ, RZ, R88 ;  /* 0x000000ffffa07224 */ /* 0x000fe200078e0058 */
[----:B------:R-:W-:Y:S01]  /*6a30*/  PRMT R10, R14, 0x5410, R10 ;  /* 0x000054100e0a7816 */ /* 0x000fe2000000000a */
[----:B------:R-:W-:Y:S01]  /*6a40*/  HMMA.16816.F32 R52, R4, R22, R184 ;  /* 0x000000160434723c */ /* 0x000fe200000018b8 */
[----:B------:R-:W-:Y:S01]  /*6a50*/  MOV R14, R162 ;  /* 0x000000a2000e7202 */ /* 0x000fe20000000f00 */
[----:B------:R-:W-:Y:S01]  /*6a60*/  IMAD.MOV.U32 R162, RZ, RZ, R90 ;  /* 0x000000ffffa27224 */ /* 0x000fe200078e005a */
[----:B-1----:R-:W-:Y:S01]  /*6a70*/  SHF.R.U32.HI R9, RZ, 0x10, R0 ;  /* 0x00000010ff097819 */ /* 0x002fe20000011600 */
[----:B------:R-:W-:Y:S01]  /*6a80*/  IMAD.MOV.U32 R173, RZ, RZ, R91 ;  /* 0x000000ffffad7224 */ /* 0x000fe200078e005b */
[----:B------:R-:W-:Y:S01]  /*6a90*/  LOP3.LUT R0, R15, 0xff, RZ, 0xc0, !PT ;  /* 0x000000ff0f007812 */ /* 0x000fe200078ec0ff */
[----:B------:R-:W-:Y:S01]  /*6aa0*/  IMAD.MOV.U32 R224, RZ, RZ, R93 ;  /* 0x000000ffffe07224 */ /* 0x000fe200078e005d */
[----:B------:R-:W-:Y:S01]  /*6ab0*/  LOP3.LUT R8, R9, 0xff, RZ, 0xc0, !PT ;  /* 0x000000ff09087812 */ /* 0x000fe200078ec0ff */
[--C-:B------:R-:W-:Y:S01]  /*6ac0*/  HSET2.LE.AND R7, R17, R166.reuse, PT ;  /* 0x000000a611077233 */ /* 0x100fe20003803000 */
[----:B------:R-:W-:Y:S01]  /*6ad0*/  PRMT R0, R0, 0x5410, R16 ;  /* 0x0000541000007816 */ /* 0x000fe20000000010 */
[----:B------:R-:W-:Y:S01]  /*6ae0*/  IMAD.MOV.U32 R119, RZ, RZ, R94 ;  /* 0x000000ffff777224 */ /* 0x000fe200078e005e */
[----:B------:R-:W-:Y:S01]  /*6af0*/  PRMT R8, R8, 0x5410, R13 ;  /* 0x0000541008087816 */ /* 0x000fe2000000000d */
[----:B------:R-:W-:Y:S01]  /*6b00*/  LDSM.16.MT88.4 R20, [R197+0x13000] ;  /* 0x01300000c514783b */ /* 0x000fe20000004200 */
[----:B-----5:R-:W-:Y:S01]  /*6b10*/  F2FP.PACK_AB R6, R172, R180 ;  /* 0x000000b4ac06723e */ /* 0x020fe200000000ff */
[--C-:B------:R-:W-:Y:S01]  /*6b20*/  HSET2.LE.AND R9, R0, R166.reuse, PT ;  /* 0x000000a600097233 */ /* 0x100fe20003803000 */
[----:B------:R-:W-:Y:S01]  /*6b30*/  F2FP.PACK_AB R4, R181, R14 ;  /* 0x0000000eb504723e */ /* 0x000fe200000000ff */
[--C-:B------:R-:W-:Y:S01]  /*6b40*/  HSET2.LE.AND R5, R8, R166.reuse, PT ;  /* 0x000000a608057233 */ /* 0x100fe20003803000 */
[----:B------:R-:W-:Y:S01]  /*6b50*/  F2FP.PACK_AB R8, R178, R179 ;  /* 0x000000b3b208723e */ /* 0x000fe200000000ff */
[----:B------:R-:W-:Y:S01]  /*6b60*/  HSET2.LE.AND R0, R10, R166, PT ;  /* 0x000000a60a007233 */ /* 0x000fe20003803000 */
[----:B---3--:R-:W-:Y:S01]  /*6b70*/  F2FP.PACK_AB R10, R176, R171 ;  /* 0x000000abb00a723e */ /* 0x008fe200000000ff */
[----:B------:R-:W-:Y:S01]  /*6b80*/  IMAD.MOV.U32 R182, RZ, RZ, R84 ;  /* 0x000000ffffb67224 */ /* 0x000fe200078e0054 */
[----:B------:R-:W-:Y:S01]  /*6b90*/  LOP3.LUT R5, R5, R6, RZ, 0xc0, !PT ;  /* 0x0000000605057212 */ /* 0x000fe200078ec0ff */
[----:B------:R-:W-:Y:S01]  /*6ba0*/  IMAD.MOV.U32 R170, RZ, RZ, R85 ;  /* 0x000000ffffaa7224 */ /* 0x000fe200078e0055 */
[----:B------:R-:W-:Y:S01]  /*6bb0*/  LOP3.LUT R6, R7, R8, RZ, 0xc0, !PT ;  /* 0x0000000807067212 */ /* 0x000fe200078ec0ff */
[----:B------:R-:W-:Y:S01]  /*6bc0*/  IMAD.MOV.U32 R174, RZ, RZ, R87 ;  /* 0x000000ffffae7224 */ /* 0x000fe200078e0057 */
[----:B------:R-:W-:Y:S01]  /*6bd0*/  LOP3.LUT R7, R9, R10, RZ, 0xc0, !PT ;  /* 0x0000000a09077212 */ /* 0x000fe200078ec0ff */
[----:B------:R-:W-:Y:S01]  /*6be0*/  IMAD.MOV.U32 R184, RZ, RZ, R99 ;  /* 0x000000ffffb87224 */ /* 0x000fe200078e0063 */
[----:B------:R-:W1:Y:S01]  /*6bf0*/  LDSM.16.MT88.4 R8, [R199+0x11000] ;  /* 0x01100000c708783b */ /* 0x000e620000004200 */
[----:B------:R-:W-:Y:S01]  /*6c00*/  LOP3.LUT R4, R0, R4, RZ, 0xc0, !PT ;  /* 0x0000000400047212 */ /* 0x000fe200078ec0ff */
[----:B------:R-:W-:Y:S01]  /*6c10*/  IMAD.MOV.U32 R185, RZ, RZ, R98 ;  /* 0x000000ffffb97224 */ /* 0x000fe200078e0062 */
[----:B------:R-:W-:Y:S01]  /*6c20*/  MOV R161, R89 ;  /* 0x0000005900a17202 */ /* 0x000fe20000000f00 */
[----:B------:R-:W-:Y:S01]  /*6c30*/  IMAD.MOV.U32 R187, RZ, RZ, R96 ;  /* 0x000000ffffbb7224 */ /* 0x000fe200078e0060 */
[----:B------:R-:W-:Y:S01]  /*6c40*/  MOV R163, R92 ;  /* 0x0000005c00a37202 */ /* 0x000fe20000000f00 */
[----:B------:R-:W-:Y:S01]  /*6c50*/  LDSM.16.MT88.4 R16, [R197+0x15000] ;  /* 0x01500000c510783b */ /* 0x000fe20000004200 */
[----:B------:R-:W-:Y:S01]  /*6c60*/  MOV R175, R86 ;  /* 0x0000005600af7202 */ /* 0x000fe20000000f00 */
[----:B--2---:R-:W-:Y:S01]  /*6c70*/  HMMA.16816.F32 R88, R4, R28, R244 ;  /* 0x0000001c0458723c */ /* 0x004fe200000018f4 */
[----:B------:R-:W-:Y:S01]  /*6c80*/  MOV R186, R97 ;  /* 0x0000006100ba7202 */ /* 0x000fe20000000f00 */
[----:B------:R-:W-:Y:S01]  /*6c90*/  IMAD.MOV.U32 R13, RZ, RZ, R183 ;  /* 0x000000ffff0d7224 */ /* 0x000fe200078e00b7 */
[----:B------:R-:W-:Y:S01]  /*6ca0*/  MOV R225, R119 ;  /* 0x0000007700e17202 */ /* 0x000fe20000000f00 */
[----:B------:R-:W-:Y:S01]  /*6cb0*/  IMAD.MOV.U32 R15, RZ, RZ, R177 ;  /* 0x000000ffff0f7224 */ /* 0x000fe200078e00b1 */
[----:B------:R-:W-:-:S02]  /*6cc0*/  MOV R0, R182 ;  /* 0x000000b600007202 */ /* 0x000fc40000000f00 */
[----:B------:R-:W-:Y:S01]  /*6cd0*/  IMAD.MOV.U32 R247, RZ, RZ, R118 ;  /* 0x000000fffff77224 */ /* 0x000fe200078e0076 */
[C---:B------:R-:W-:Y:S01]  /*6ce0*/  HMMA.16816.F32 R92, R4.reuse, R30, R104 ;  /* 0x0000001e045c723c */ /* 0x040fe20000001868 */
[----:B------:R-:W2:Y:S01]  /*6cf0*/  LDSM.16.MT88.4 R28, [R200+0x13000] ;  /* 0x01300000c81c783b */ /* 0x000ea20000004200 */
[----:B------:R-:W-:Y:S01]  /*6d00*/  FFMA.FTZ R0, R0, c[0x0][0x23c], -R12 ;  /* 0x00008f0000007a23 */ /* 0x000fe2000001080c */
[----:B------:R-:W-:Y:S01]  /*6d10*/  MOV R245, R178 ;  /* 0x000000b200f57202 */ /* 0x000fe20000000f00 */
[----:B------:R-:W-:Y:S02]  /*6d20*/  IMAD.MOV.U32 R246, RZ, RZ, R176 ;  /* 0x000000fffff67224 */ /* 0x000fe400078e00b0 */
[----:B------:R-:W-:Y:S02]  /*6d30*/  IMAD.MOV.U32 R244, RZ, RZ, R179 ;  /* 0x000000fffff47224 */ /* 0x000fe400078e00b3 */
[C---:B------:R-:W-:Y:S08]  /*6d40*/  HMMA.16816.F32 R76, R4.reuse, R24, R76 ;  /* 0x00000018044c723c */ /* 0x040ff0000000184c */
        /* <DEDUP_REMOVED lines=11> */
[C---:B------:R-:W-:Y:S08]  /*6e00*/  HMMA.16816.F32 R152, R4.reuse, R32, R152 ;  /* 0x000000200498723c */ /* 0x040ff00000001898 */
[C---:B------:R-:W-:Y:S08]  /*6e10*/  HMMA.16816.F32 R32, R4.reuse, R34, R112 ;  /* 0x000000220420723c */ /* 0x040ff00000001870 */
[C---:B---3--:R-:W-:Y:S08]  /*6e20*/  HMMA.16816.F32 R112, R4.reuse, R24, R232 ;  /* 0x000000180470723c */ /* 0x048ff000000018e8 */
[C---:B-1----:R-:W-:Y:S07]  /*6e30*/  HMMA.16816.F32 R240, R4.reuse, R8, R144 ;  /* 0x0000000804f0723c */ /* 0x042fee0000001890 */
[----:B------:R-:W-:Y:S01]  /*6e40*/  IMAD.MOV.U32 R147, RZ, RZ, R227 ;  /* 0x000000ffff937224 */ /* 0x000fe200078e00e3 */
[----:B------:R-:W-:Y:S01]  /*6e50*/  HMMA.16816.F32 R232, R4, R10, R156 ;  /* 0x0000000a04e8723c */ /* 0x000fe2000000189c */
[----:B------:R-:W1:Y:S01]  /*6e60*/  LDSM.16.MT88.4 R8, [R199+0x15000] ;  /* 0x01500000c708783b */ /* 0x000e620000004200 */
[----:B------:R-:W-:Y:S01]  /*6e70*/  MOV R146, R226 ;  /* 0x000000e200927202 */ /* 0x000fe20000000f00 */
[----:B------:R-:W-:-:S02]  /*6e80*/  IMAD.MOV.U32 R145, RZ, RZ, R180 ;  /* 0x000000ffff917224 */ /* 0x000fc400078e00b4 */
[----:B------:R-:W-:Y:S02]  /*6e90*/  IMAD.MOV.U32 R144, RZ, RZ, R181 ;  /* 0x000000ffff907224 */ /* 0x000fe400078e00b5 */
[----:B------:R-:W-:Y:S01]  /*6ea0*/  IMAD.MOV.U32 R156, RZ, RZ, R225 ;  /* 0x000000ffff9c7224 */ /* 0x000fe200078e00e1 */
[----:B------:R-:W-:Y:S01]  /*6eb0*/  HMMA.16816.F32 R116, R4, R26, R192 ;  /* 0x0000001a0474723c */ /* 0x000fe200000018c0 */
[----:B------:R-:W3:Y:S01]  /*6ec0*/  LDSM.16.MT88.4 R24, [R200+0x17000] ;  /* 0x01700000c818783b */ /* 0x000ee20000004200 */
[----:B------:R-:W-:Y:S01]  /*6ed0*/  MOV R157, R224 ;  /* 0x000000e0009d7202 */ /* 0x000fe20000000f00 */
[----:B------:R-:W-:Y:S02]  /*6ee0*/  IMAD.MOV.U32 R158, RZ, RZ, R172 ;  /* 0x000000ffff9e7224 */ /* 0x000fe400078e00ac */
[----:B------:R-:W-:-:S03]  /*6ef0*/  IMAD.MOV.U32 R159, RZ, RZ, R173 ;  /* 0x000000ffff9f7224 */ /* 0x000fc600078e00ad */
[C---:B------:R-:W-:Y:S08]  /*6f00*/  HMMA.16816.F32 R224, R4.reuse, R16, R140 ;  /* 0x0000001004e0723c */ /* 0x040ff0000000188c */
[C---:B------:R-:W-:Y:S01]  /*6f10*/  HMMA.16816.F32 R140, R4.reuse, R18, R136 ;  /* 0x00000012048c723c */ /* 0x040fe20000001888 */
[----:B------:R-:W5:Y:S06]  /*6f20*/  LDSM.16.MT88.4 R16, [R197+0x17000] ;  /* 0x01700000c510783b */ /* 0x000f6c0000004200 */
[----:B------:R-:W-:Y:S01]  /*6f30*/  MOV R138, R174 ;  /* 0x000000ae008a7202 */ /* 0x000fe20000000f00 */
[----:B------:R-:W-:Y:S01]  /*6f40*/  IMAD.MOV.U32 R139, RZ, RZ, R175 ;  /* 0x000000ffff8b7224 */ /* 0x000fe200078e00af */
[----:B----4-:R-:W-:Y:S03]  /*6f50*/  HMMA.16816.F32 R192, R4, R20, R132 ;  /* 0x0000001404c0723c */ /* 0x010fe60000001884 */
[----:B------:R-:W-:Y:S01]  /*6f60*/  IMAD.MOV.U32 R137, RZ, RZ, R138 ;  /* 0x000000ffff897224 */ /* 0x000fe200078e008a */
[----:B------:R-:W-:Y:S01]  /*6f70*/  MOV R138, R139 ;  /* 0x0000008b008a7202 */ /* 0x000fe20000000f00 */
[----:B------:R-:W-:-:S02]  /*6f80*/  IMAD.MOV.U32 R139, RZ, RZ, R156 ;  /* 0x000000ffff8b7224 */ /* 0x000fc400078e009c */
[----:B------:R-:W-:Y:S01]  /*6f90*/  IMAD.MOV.U32 R156, RZ, RZ, R157 ;  /* 0x000000ffff9c7224 */ /* 0x000fe200078e009d */
[----:B------:R-:W-:Y:S01]  /*6fa0*/  MOV R157, R158 ;  /* 0x0000009e009d7202 */ /* 0x000fe20000000f00 */
[C---:B------:R-:W-:Y:S01]  /*6fb0*/  HMMA.16816.F32 R188, R4.reuse, R22, R128 ;  /* 0x0000001604bc723c */ /* 0x040fe20000001880 */
[----:B------:R-:W-:Y:S01]  /*6fc0*/  IMAD.MOV.U32 R158, RZ, RZ, R159 ;  /* 0x000000ffff9e7224 */ /* 0x000fe200078e009f */
[----:B------:R-:W4:Y:S01]  /*6fd0*/  LDSM.16.MT88.4 R20, [R198+0x17000] ;  /* 0x01700000c614783b */ /* 0x000f220000004200 */
[----:B------:R-:W-:Y:S01]  /*6fe0*/  IMAD.MOV.U32 R159, RZ, RZ, R144 ;  /* 0x000000ffff9f7224 */ /* 0x000fe200078e0090 */
[----:B------:R-:W-:Y:S01]  /*6ff0*/  MOV R144, R145 ;  /* 0x0000009100907202 */ /* 0x000fe20000000f00 */
[----:B------:R-:W-:Y:S02]  /*7000*/  IMAD.MOV.U32 R145, RZ, RZ, R14 ;  /* 0x000000ffff917224 */ /* 0x000fe400078e000e */
[----:B------:R-:W-:Y:S01]  /*7010*/  IMAD.MOV.U32 R14, RZ, RZ, R170 ;  /* 0x000000ffff0e7224 */ /* 0x000fe200078e00aa */
[C---:B--2---:R-:W-:Y:S01]  /*7020*/  HMMA.16816.F32 R180, R4.reuse, R28, R124 ;  /* 0x0000001c04b4723c */ /* 0x044fe2000000187c */
[----:B------:R2:W-:Y:S01]  /*7030*/  MUFU.EX2 R170, R0 ;  /* 0x0000000000aa7308 */ /* 0x0005e20000000800 */
[----:B------:R-:W-:Y:S01]  /*7040*/  IMAD.MOV.U32 R129, RZ, RZ, R139 ;  /* 0x000000ffff817224 */ /* 0x000fe200078e008b */
[----:B------:R-:W-:Y:S01]  /*7050*/  MOV R128, R138 ;  /* 0x0000008a00807202 */ /* 0x000fe20000000f00 */
[----:B------:R-:W-:Y:S01]  /*7060*/  IMAD.MOV.U32 R139, RZ, RZ, R145 ;  /* 0x000000ffff8b7224 */ /* 0x000fe200078e0091 */
[----:B------:R-:W-:Y:S01]  /*7070*/  MOV R131, R157 ;  /* 0x0000009d00837202 */ /* 0x000fe20000000f00 */
[----:B------:R-:W-:Y:S01]  /*7080*/  IMAD.MOV.U32 R145, RZ, RZ, R151 ;  /* 0x000000ffff917224 */ /* 0x000fe200078e0097 */
[----:B------:R-:W-:Y:S01]  /*7090*/  MOV R138, R144 ;  /* 0x00000090008a7202 */ /* 0x000fe20000000f00 */
[----:B------:R-:W-:Y:S01]  /*70a0*/  HMMA.16816.F32 R184, R4, R30, R248 ;  /* 0x0000001e04b8723c */ /* 0x000fe200000018f8 */
[----:B------:R-:W4:Y:S01]  /*70b0*/  LDSM.16.MT88.4 R28, [R199+0x17000] ;  /* 0x01700000c71c783b */ /* 0x000f220000004200 */
[----:B------:R-:W-:Y:S01]  /*70c0*/  IMAD.MOV.U32 R130, RZ, RZ, R156 ;  /* 0x000000ffff827224 */ /* 0x000fe200078e009c */
[----:B------:R-:W-:Y:S01]  /*70d0*/  MOV R157, R160 ;  /* 0x000000a0009d7202 */ /* 0x000fe20000000f00 */
[----:B------:R-:W-:Y:S01]  /*70e0*/  IMAD.MOV.U32 R136, RZ, RZ, R158 ;  /* 0x000000ffff887224 */ /* 0x000fe200078e009e */
[----:B------:R-:W-:Y:S01]  /*70f0*/  MOV R144, R163 ;  /* 0x000000a300907202 */ /* 0x000fe20000000f00 */
[----:B------:R-:W-:-:S02]  /*7100*/  IMAD.MOV.U32 R156, RZ, RZ, R14 ;  /* 0x000000ffff9c7224 */ /* 0x000fc400078e000e */
[C---:B-1----:R-:W-:Y:S01]  /*7110*/  HMMA.16816.F32 R176, R4.reuse, R8, R80 ;  /* 0x0000000804b0723c */ /* 0x042fe20000001850 */
[--C-:B--2---:R-:W-:Y:S02]  /*7120*/  FFMA.FTZ R0, R247, c[0x0][0x23c], -R12.reuse ;  /* 0x00008f00f7007a23 */ /* 0x104fe4000001080c */
[----:B------:R-:W-:Y:S02]  /*7130*/  IMAD.MOV.U32 R158, RZ, RZ, R161 ;  /* 0x000000ffff9e7224 */ /* 0x000fe400078e00a1 */
[----:B------:R1:W2:Y:S01]  /*7140*/  MUFU.EX2 R247, R0 ;  /* 0x0000000000f77308 */ /* 0x0002a20000000800 */
[----:B------:R-:W-:Y:S02]  /*7150*/  IMAD.MOV.U32 R251, RZ, RZ, R129 ;  /* 0x000000fffffb7224 */ /* 0x000fe400078e0081 */
[----:B------:R-:W-:Y:S01]  /*7160*/  FFMA.FTZ R8, R137, c[0x0][0x23c], -R12 ;  /* 0x00008f0089087a23 */ /* 0x000fe2000001080c */
[----:B------:R-:W-:Y:S01]  /*7170*/  HMMA.16816.F32 R172, R4, R10, R120 ;  /* 0x0000000a04ac723c */ /* 0x000fe20000001878 */
[----:B------:R-:W-:-:S02]  /*7180*/  IMAD.MOV.U32 R137, RZ, RZ, R159 ;  /* 0x000000ffff897224 */ /* 0x000fc400078e009f */
[----:B------:R-:W-:Y:S01]  /*7190*/  IMAD.MOV.U32 R159, RZ, RZ, R162 ;  /* 0x000000ffff9f7224 */ /* 0x000fe200078e00a2 */
[----:B------:R2:W-:Y:S01]  /*71a0*/  MUFU.EX2 R151, R8 ;  /* 0x0000000800977308 */ /* 0x0005e20000000800 */
[----:B------:R-:W-:Y:S01]  /*71b0*/  IMAD.MOV.U32 R129, RZ, RZ, R131 ;  /* 0x000000ffff817224 */ /* 0x000fe200078e0083 */
[----:B------:R-:W-:Y:S01]  /*71c0*/  MOV R131, R137 ;  /* 0x0000008900837202 */ /* 0x000fe20000000f00 */
[----:B------:R-:W-:Y:S01]  /*71d0*/  FFMA.FTZ R10, R150, c[0x0][0x23c], -R12 ;  /* 0x00008f00960a7a23 */ /* 0x000fe2000001080c */
[C---:B---3--:R-:W-:Y:S01]  /*71e0*/  HMMA.16816.F32 R160, R4.reuse, R24, R56 ;  /* 0x0000001804a0723c */ /* 0x048fe20000001838 */
[----:B------:R-:W-:Y:S01]  /*71f0*/  FFMA.FTZ R11, R128, c[0x0][0x23c], -R2 ;  /* 0x00008f00800b7a23 */ /* 0x000fe20000010802 */
[----:B------:R-:W-:Y:S01]  /*7200*/  MOV R128, R130 ;  /* 0x0000008200807202 */ /* 0x000fe20000000f00 */
[----:B------:R-:W-:Y:S01]  /*7210*/  IMAD.MOV.U32 R130, RZ, RZ, R136 ;  /* 0x000000ffff827224 */ /* 0x000fe200078e0088 */
[----:B-1----:R-:W-:Y:S01]  /*7220*/  LOP3.LUT R0, R37, UR14, R38, 0x96, !PT ;  /* 0x0000000e25007c12 */ /* 0x002fe2000f8e9626 */
[----:B------:R-:W-:Y:S01]  /*7230*/  IMAD.MOV.U32 R136, RZ, RZ, R138 ;  /* 0x000000ffff887224 */ /* 0x000fe200078e008a */
[----:B------:R1:W-:Y:S01]  /*7240*/  MUFU.EX2 R150, R10 ;  /* 0x0000000a00967308 */ /* 0x0003e20000000800 */
[----:B------:R-:W-:Y:S01]  /*7250*/  IMAD.MOV.U32 R137, RZ, RZ, R139 ;  /* 0x000000ffff897224 */ /* 0x000fe200078e008b */
[----:B------:R-:W-:Y:S01]  /*7260*/  MOV R138, R156 ;  /* 0x0000009c008a7202 */ /* 0x000fe20000000f00 */
[----:B------:R-:W-:Y:S01]  /*7270*/  IMAD.MOV.U32 R139, RZ, RZ, R157 ;  /* 0x000000ffff8b7224 */ /* 0x000fe200078e009d */
[----:B------:R-:W-:Y:S01]  /*7280*/  MOV R157, R159 ;  /* 0x0000009f009d7202 */ /* 0x000fe20000000f00 */
[----:B------:R-:W-:Y:S01]  /*7290*/  IMAD.MOV.U32 R156, RZ, RZ, R158 ;  /* 0x000000ffff9c7224 */ /* 0x000fe200078e009e */
[----:B------:R-:W3:Y:S01]  /*72a0*/  LDSM.16.MT88.4 R56, [R199+0x11800] ;  /* 0x01180000c738783b */ /* 0x000ee20000004200 */
[----:B--2---:R-:W-:Y:S01]  /*72b0*/  IMAD.WIDE.U32 R8, R0, -0x2daee0ad, RZ ;  /* 0xd2511f5300087825 */ /* 0x004fe200078e00ff */
[----:B------:R-:W-:Y:S01]  /*72c0*/  MOV R123, R130 ;  /* 0x00000082007b7202 */ /* 0x000fe20000000f00 */
[C---:B-----5:R-:W-:Y:S01]  /*72d0*/  HMMA.16816.F32 R124, R4.reuse, R16, R72 ;  /* 0x00000010047c723c */ /* 0x060fe20000001848 */
[----:B------:R-:W-:Y:S01]  /*72e0*/  MOV R248, R137 ;  /* 0x0000008900f87202 */ /* 0x000fe20000000f00 */
[----:B------:R-:W-:Y:S01]  /*72f0*/  IMAD.MOV.U32 R158, RZ, RZ, R144 ;  /* 0x000000ffff9e7224 */ /* 0x000fe200078e0090 */
[C---:B------:R-:W-:Y:S01]  /*7300*/  LOP3.LUT R0, R8.reuse, 0xffff, RZ, 0xc0, !PT ;  /* 0x0000ffff08007812 */ /* 0x040fe200078ec0ff */
[----:B------:R-:W-:Y:S01]  /*7310*/  IMAD.MOV.U32 R159, RZ, RZ, R145 ;  /* 0x000000ffff9f7224 */ /* 0x000fe200078e0091 */
[----:B------:R-:W-:Y:S01]  /*7320*/  LOP3.LUT R14, R8, 0xff, RZ, 0xc0, !PT ;  /* 0x000000ff080e7812 */ /* 0x000fe200078ec0ff */
[----:B------:R-:W-:Y:S01]  /*7330*/  IMAD.MOV.U32 R145, RZ, RZ, R149 ;  /* 0x000000ffff917224 */ /* 0x000fe200078e0095 */
[----:B-1----:R-:W-:Y:S01]  /*7340*/  SHF.R.U32.HI R10, RZ, 0x10, R8 ;  /* 0x00000010ff0a7819 */ /* 0x002fe20000011608 */
[----:B------:R1:W-:Y:S01]  /*7350*/  MUFU.EX2 R149, R11 ;  /* 0x0000000b00957308 */ /* 0x0003e20000000800 */
[----:B------:R-:W-:Y:S01]  /*7360*/  SHF.R.U32.HI R12, RZ, 0x8, R0 ;  /* 0x00000008ff0c7819 */ /* 0x000fe20000011600 */
[----:B------:R-:W-:Y:S01]  /*7370*/  IMAD.MOV.U32 R250, RZ, RZ, R131 ;  /* 0x000000fffffa7224 */ /* 0x000fe200078e0083 */
[----:B------:R-:W-:Y:S01]  /*7380*/  MOV R144, R13 ;  /* 0x0000000d00907202 */ /* 0x000fe20000000f00 */
[----:B------:R-:W-:Y:S01]  /*7390*/  IMAD.MOV.U32 R80, RZ, RZ, R138 ;  /* 0x000000ffff507224 */ /* 0x000fe200078e008a */
[----:B------:R-:W-:Y:S01]  /*73a0*/  LOP3.LUT R0, R9, UR6, R40, 0x96, !PT ;  /* 0x0000000609007c12 */ /* 0x000fe2000f8e9628 */
[----:B------:R-:W-:Y:S01]  /*73b0*/  FFMA.FTZ R9, R15, c[0x0][0x23c], -R2 ;  /* 0x00008f000f097a23 */ /* 0x000fe20000010802 */
[----:B------:R-:W-:Y:S01]  /*73c0*/  SHF.R.U32.HI R13, RZ, 0x18, R8 ;  /* 0x00000018ff0d7819 */ /* 0x000fe20000011608 */
[----:B------:R-:W-:Y:S01]  /*73d0*/  FFMA.FTZ R8, R251, c[0x0][0x23c], -R2 ;  /* 0x00008f00fb087a23 */ /* 0x000fe20000010802 */
[----:B------:R-:W-:Y:S01]  /*73e0*/  LOP3.LUT R10, R10, 0xff, RZ, 0xc0, !PT ;  /* 0x000000ff0a0a7812 */ /* 0x000fe200078ec0ff */
[----:B------:R-:W-:Y:S01]  /*73f0*/  IMAD.MOV.U32 R81, RZ, RZ, R139 ;  /* 0x000000ffff517224 */ /* 0x000fe200078e008b */
[----:B------:R-:W-:Y:S01]  /*7400*/  PRMT R12, R14, 0x5410, R12 ;  /* 0x000054100e0c7816 */ /* 0x000fe2000000000c */
[----:B------:R2:W5:Y:S01]  /*7410*/  MUFU.EX2 R15, R8 ;  /* 0x00000008000f7308 */ /* 0x0005620000000800 */
[----:B------:R-:W-:Y:S01]  /*7420*/  PRMT R13, R10, 0x5410, R13 ;  /* 0x000054100a0d7816 */ /* 0x000fe2000000000d */
[----:B------:R-:W-:Y:S01]  /*7430*/  IMAD.MOV.U32 R130, RZ, RZ, R144 ;  /* 0x000000ffff827224 */ /* 0x000fe200078e0090 */
[----:B------:R-:W-:Y:S01]  /*7440*/  LOP3.LUT R10, R0, 0xff, RZ, 0xc0, !PT ;  /* 0x000000ff000a7812 */ /* 0x000fe200078ec0ff */
[----:B-1----:R-:W-:Y:S01]  /*7450*/  FFMA.FTZ R11, R128, c[0x0][0x23c], -R2 ;  /* 0x00008f00800b7a23 */ /* 0x002fe20000010802 */
[----:B------:R-:W-:Y:S01]  /*7460*/  LOP3.LUT R2, R0, 0xffff, RZ, 0xc0, !PT ;  /* 0x0000ffff00027812 */ /* 0x000fe200078ec0ff */
[----:B------:R-:W-:Y:S01]  /*7470*/  IMAD.MOV.U32 R131, RZ, RZ, R145 ;  /* 0x000000ffff837224 */ /* 0x000fe200078e0091 */
[----:B------:R-:W-:Y:S01]  /*7480*/  MOV R138, R146 ;  /* 0x00000092008a7202 */ /* 0x000fe20000000f00 */
[----:B------:R1:W-:Y:S01]  /*7490*/  MUFU.EX2 R14, R9 ;  /* 0x00000009000e7308 */ /* 0x0003e20000000800 */
[----:B------:R-:W-:Y:S01]  /*74a0*/  IMAD.MOV.U32 R139, RZ, RZ, R147 ;  /* 0x000000ffff8b7224 */ /* 0x000fe200078e0093 */
[C---:B----4-:R-:W-:Y:S01]  /*74b0*/  HMMA.16816.F32 R132, R4.reuse, R20, R64 ;  /* 0x000000140484723c */ /* 0x050fe20000001840 */
[----:B------:R-:W-:Y:S01]  /*74c0*/  MOV R82, R156 ;  /* 0x0000009c00527202 */ /* 0x000fe20000000f00 */
[----:B------:R-:W-:Y:S01]  /*74d0*/  IMAD.MOV.U32 R83, RZ, RZ, R157 ;  /* 0x000000ffff537224 */ /* 0x000fe200078e009d */
[----:B------:R-:W-:Y:S01]  /*74e0*/  MOV R137, R43 ;  /* 0x0000002b00897202 */ /* 0x000fe20000000f00 */
[----:B------:R-:W-:Y:S01]  /*74f0*/  IMAD.MOV.U32 R249, RZ, RZ, R136 ;  /* 0x000000fffff97224 */ /* 0x000fe200078e0088 */
[----:B------:R-:W-:Y:S01]  /*7500*/  MOV R121, R81 ;  /* 0x0000005100797202 */ /* 0x000fe20000000f00 */
[----:B------:R-:W4:Y:S01]  /*7510*/  MUFU.EX2 R11, R11 ;  /* 0x0000000b000b7308 */ /* 0x000f220000000800 */
[----:B--2---:R-:W-:Y:S01]  /*7520*/  SHF.R.U32.HI R8, RZ, 0x10, R0 ;  /* 0x00000010ff087819 */ /* 0x004fe20000011600 */
[----:B------:R-:W-:Y:S01]  /*7530*/  HMMA.16816.F32 R144, R4, R28, R44 ;  /* 0x0000001c0490723c */ /* 0x000fe2000000182c */
[----:B------:R-:W-:Y:S01]  /*7540*/  IMAD.MOV.U32 R136, RZ, RZ, R42 ;  /* 0x000000ffff887224 */ /* 0x000fe200078e002a */
[----:B------:R-:W-:Y:S01]  /*7550*/  LDSM.16.MT88.4 R64, [R197+0x13800] ;  /* 0x01380000c540783b */ /* 0x000fe20000004200 */
[----:B------:R-:W-:-:S02]  /*7560*/  IMAD.MOV.U32 R122, RZ, RZ, R82 ;  /* 0x000000ffff7a7224 */ /* 0x000fc400078e0052 */
[----:B------:R-:W-:Y:S01]  /*7570*/  IMAD.MOV.U32 R251, RZ, RZ, R129 ;  /* 0x000000fffffb7224 */ /* 0x000fe200078e0081 */
[----:B-1----:R-:W-:Y:S01]  /*7580*/  SHF.R.U32.HI R9, RZ, 0x18, R0 ;  /* 0x00000018ff097819 */ /* 0x002fe20000011600 */
[----:B------:R-:W1:Y:S01]  /*7590*/  LDSM.16.MT88.4 R40, [R198+0x11800] ;  /* 0x01180000c628783b */ /* 0x000e620000004200 */
[----:B------:R-:W-:Y:S01]  /*75a0*/  SHF.R.U32.HI R0, RZ, 0x8, R2 ;  /* 0x00000008ff007819 */ /* 0x000fe20000011602 */
[C---:B------:R-:W-:Y:S01]  /*75b0*/  HMMA.16816.F32 R16, R4.reuse, R18, R68 ;  /* 0x000000120410723c */ /* 0x040fe20000001844 */
[----:B------:R-:W-:Y:S01]  /*75c0*/  LOP3.LUT R2, R8, 0xff, RZ, 0xc0, !PT ;  /* 0x000000ff08027812 */ /* 0x000fe200078ec0ff */
[----:B------:R-:W-:Y:S01]  /*75d0*/  IMAD.MOV.U32 R8, RZ, RZ, R123 ;  /* 0x000000ffff087224 */ /* 0x000fe200078e007b */
[----:B------:R-:W-:Y:S01]  /*75e0*/  PRMT R0, R10, 0x5410, R0 ;  /* 0x000054100a007816 */ /* 0x000fe20000000000 */
[----:B------:R-:W-:Y:S01]  /*75f0*/  IMAD.MOV.U32 R10, RZ, RZ, R80 ;  /* 0x000000ffff0a7224 */ /* 0x000fe200078e0050 */
[----:B------:R-:W-:Y:S01]  /*7600*/  MOV R129, R159 ;  /* 0x0000009f00817202 */ /* 0x000fe20000000f00 */
[----:B------:R-:W-:Y:S01]  /*7610*/  IMAD.MOV.U32 R123, RZ, RZ, R83 ;  /* 0x000000ffff7b7224 */ /* 0x000fe200078e0053 */
[----:B------:R-:W-:Y:S01]  /*7620*/  LDSM.16.MT88.4 R72, [R198+0x13800] ;  /* 0x01380000c648783b */ /* 0x000fe20000004200 */
[C---:B------:R-:W-:Y:S01]  /*7630*/  HMMA.16816.F32 R20, R4.reuse, R22, R60 ;  /* 0x000000160414723c */ /* 0x040fe2000000183c */
[--C-:B------:R-:W-:Y:S01]  /*7640*/  HSET2.LE.AND R0, R0, R166.reuse, PT ;  /* 0x000000a600007233 */ /* 0x100fe20003803000 */
[----:B------:R-:W-:Y:S01]  /*7650*/  IMAD.MOV.U32 R128, RZ, RZ, R158 ;  /* 0x000000ffff807224 */ /* 0x000fe200078e009e */
[----:B------:R-:W2:Y:S04]  /*7660*/  LDSM.16.MT88.4 R80, [R200+0x13800] ;  /* 0x01380000c850783b */ /* 0x000ea80000004200 */
[----:B------:R-:W1:Y:S01]  /*7670*/  LDSM.16.MT88.4 R156, [R197+0x11800] ;  /* 0x01180000c59c783b */ /* 0x000e620000004200 */
[C---:B------:R-:W-:Y:S03]  /*7680*/  HMMA.16816.F32 R24, R4.reuse, R26, R48 ;  /* 0x0000001a0418723c */ /* 0x040fe60000001830 */
[----:B------:R-:W1:Y:S05]  /*7690*/  LDSM.16.MT88.4 R48, [R200+0x11800] ;  /* 0x01180000c830783b */ /* 0x000e6a0000004200 */
[----:B------:R-:W-:Y:S07]  /*76a0*/  HMMA.16816.F32 R28, R4, R30, R52 ;  /* 0x0000001e041c723c */ /* 0x000fee0000001834 */
[----:B------:R-:W-:Y:S01]  /*76b0*/  PRMT R4, R2, 0x5410, R9 ;  /* 0x0000541002047816 */ /* 0x000fe20000000009 */
[--C-:B------:R-:W-:Y:S01]  /*76c0*/  HSET2.LE.AND R6, R13, R166.reuse, PT ;  /* 0x000000a60d067233 */ /* 0x100fe20003803000 */
[----:B------:R-:W-:Y:S01]  /*76d0*/  F2FP.PACK_AB R2, R247, R170 ;  /* 0x000000aaf702723e */ /* 0x000fe200000000ff */
[----:B------:R-:W-:Y:S01]  /*76e0*/  IMAD.MOV.U32 R13, RZ, RZ, R137 ;  /* 0x000000ffff0d7224 */ /* 0x000fe200078e0089 */
[----:B------:R-:W-:Y:S01]  /*76f0*/  MOV R9, R131 ;  /* 0x0000008300097202 */ /* 0x000fe20000000f00 */
[----:B------:R-:W-:Y:S01]  /*7700*/  IMAD.MOV.U32 R131, RZ, RZ, R164 ;  /* 0x000000ffff837224 */ /* 0x000fe200078e00a4 */
[--C-:B------:R-:W-:Y:S01]  /*7710*/  HSET2.LE.AND R4, R4, R166.reuse, PT ;  /* 0x000000a604047233 */ /* 0x100fe20003803000 */
[----:B------:R-:W-:Y:S01]  /*7720*/  LOP3.LUT R164, R0, R2, RZ, 0xc0, !PT ;  /* 0x0000000200a47212 */ /* 0x000fe200078ec0ff */
[----:B------:R-:W-:Y:S01]  /*7730*/  HSET2.LE.AND R5, R12, R166, PT ;  /* 0x000000a60c057233 */ /* 0x000fe20003803000 */
[----:B-----5:R-:W-:Y:S01]  /*7740*/  F2FP.PACK_AB R0, R15, R149 ;  /* 0x000000950f00723e */ /* 0x020fe200000000ff */
[----:B------:R-:W-:Y:S01]  /*7750*/  IMAD.MOV.U32 R12, RZ, RZ, R136 ;  /* 0x000000ffff0c7224 */ /* 0x000fe200078e0088 */
[----:B------:R-:W-:Y:S01]  /*7760*/  MOV R137, R165 ;  /* 0x000000a500897202 */ /* 0x000fe20000000f00 */
[----:B------:R-:W-:Y:S01]  /*7770*/  IMAD.MOV.U32 R136, RZ, RZ, R167 ;  /* 0x000000ffff887224 */ /* 0x000fe200078e00a7 */
[----:B------:R-:W-:-:S02]  /*7780*/  LOP3.LUT R165, R4, R0, RZ, 0xc0, !PT ;  /* 0x0000000004a57212 */ /* 0x000fc400078ec0ff */
[----:B------:R-:W-:Y:S02]  /*7790*/  F2FP.PACK_AB R2, R150, R151 ;  /* 0x000000979602723e */ /* 0x000fe400000000ff */
[----:B----4-:R-:W-:Y:S02]  /*77a0*/  F2FP.PACK_AB R0, R11, R14 ;  /* 0x0000000e0b00723e */ /* 0x010fe400000000ff */
[----:B------:R-:W-:Y:S01]  /*77b0*/  LOP3.LUT R166, R5, R2, RZ, 0xc0, !PT ;  /* 0x0000000205a67212 */ /* 0x000fe200078ec0ff */
[----:B------:R-:W-:Y:S01]  /*77c0*/  IMAD.MOV.U32 R2, RZ, RZ, R130 ;  /* 0x000000ffff027224 */ /* 0x000fe200078e0082 */
[----:B------:R-:W-:Y:S01]  /*77d0*/  LOP3.LUT R167, R6, R0, RZ, 0xc0, !PT ;  /* 0x0000000006a77212 */ /* 0x000fe200078ec0ff */
[----:B------:R-:W-:Y:S01]  /*77e0*/  IMAD.MOV.U32 R0, RZ, RZ, R129 ;  /* 0x000000ffff007224 */ /* 0x000fe200078e0081 */
[----:B------:R-:W-:Y:S05]  /*77f0*/  LDSM.16.MT88.4 R4, [R199+0x17800] ;  /* 0x01780000c704783b */ /* 0x000fea0000004200 */
[C---:B---3--:R-:W-:Y:S01]  /*7800*/  HMMA.16816.F32 R52, R164.reuse, R56, R96 ;  /* 0x00000038a434723c */ /* 0x048fe20000001860 */
[----:B------:R-:W3:Y:S07]  /*7810*/  LDSM.16.MT88.4 R96, [R197+0x15800] ;  /* 0x01580000c560783b */ /* 0x000eee0000004200 */
[C---:B-1----:R-:W-:Y:S08]  /*7820*/  HMMA.16816.F32 R36, R164.reuse, R40, R76 ;  /* 0x00000028a424723c */ /* 0x042ff0000000184c */
[C---:B--2---:R-:W-:Y:S07]  /*7830*/  HMMA.16816.F32 R76, R164.reuse, R80, R228 ;  /* 0x00000050a44c723c */ /* 0x044fee00000018e4 */
[----:B------:R-:W-:Y:S01]  /*7840*/  MOV R228, R131 ;  /* 0x0000008300e47202 */ /* 0x000fe20000000f00 */
[----:B------:R-:W-:Y:S01]  /*7850*/  HMMA.16816.F32 R80, R164, R82, R236 ;  /* 0x00000052a450723c */ /* 0x000fe200000018ec */
[----:B------:R-:W-:Y:S01]  /*7860*/  IMAD.MOV.U32 R229, RZ, RZ, R136 ;  /* 0x000000ffffe57224 */ /* 0x000fe200078e0088 */
[----:B------:R-:W-:Y:S01]  /*7870*/  MOV R231, R138 ;  /* 0x0000008a00e77202 */ /* 0x000fe20000000f00 */
[----:B------:R-:W-:-:S02]  /*7880*/  IMAD.MOV.U32 R230, RZ, RZ, R137 ;  /* 0x000000ffffe67224 */ /* 0x000fc400078e0089 */
[----:B------:R-:W-:Y:S02]  /*7890*/  FADD.FTZ R0, R0, R228 ;  /* 0x000000e400007221 */ /* 0x000fe40000010000 */
[----:B------:R-:W-:Y:S01]  /*78a0*/  IMAD.MOV.U32 R239, RZ, RZ, R139 ;  /* 0x000000ffffef7224 */ /* 0x000fe200078e008b */
[----:B------:R-:W-:Y:S01]  /*78b0*/  HMMA.16816.F32 R152, R164, R156, R152 ;  /* 0x0000009ca498723c */ /* 0x000fe20000001898 */
[----:B------:R-:W-:Y:S01]  /*78c0*/  FADD.FTZ R0, R230, R0 ;  /* 0x00000000e6007221 */ /* 0x000fe20000010000 */
[----:B------:R-:W-:Y:S01]  /*78d0*/  LDSM.16.MT88.4 R136, [R198+0x17800] ;  /* 0x01780000c688783b */ /* 0x000fe20000004200 */
[----:B------:R-:W-:-:S04]  /*78e0*/  FADD.FTZ R2, R2, R239 ;  /* 0x000000ef02027221 */ /* 0x000fc80000010000 */
[----:B------:R-:W-:Y:S01]  /*78f0*/  FADD.FTZ R2, R229, R2 ;  /* 0x00000002e5027221 */ /* 0x000fe20000010000 */
[----:B------:R-:W-:Y:S03]  /*7900*/  HMMA.16816.F32 R156, R164, R158, R32 ;  /* 0x0000009ea49c723c */ /* 0x000fe60000001820 */
[----:B------:R-:W-:-:S04]  /*7910*/  FADD.FTZ R2, R231, R2 ;  /* 0x00000002e7027221 */ /* 0x000fc80000010000 */
[----:B------:R-:W-:Y:S01]  /*7920*/  MOV R32, R128 ;  /* 0x0000008000207202 */ /* 0x000fe20000000f00 */
[C---:B------:R-:W-:Y:S01]  /*7930*/  HMMA.16816.F32 R44, R164.reuse, R48, R88 ;  /* 0x00000030a42c723c */ /* 0x040fe20000001858 */
[----:B------:R-:W-:Y:S01]  /*7940*/  IMAD.MOV.U32 R34, RZ, RZ, R122 ;  /* 0x000000ffff227224 */ /* 0x000fe200078e007a */
[----:B------:R-:W-:Y:S01]  /*7950*/  MOV R35, R121 ;  /* 0x0000007900237202 */ /* 0x000fe20000000f00 */
[----:B------:R-:W-:Y:S01]  /*7960*/  IMAD.MOV.U32 R33, RZ, RZ, R123 ;  /* 0x000000ffff217224 */ /* 0x000fe200078e007b */
[----:B------:R-:W1:Y:S01]  /*7970*/  LDSM.16.MT88.4 R88, [R199+0x13800] ;  /* 0x01380000c758783b */ /* 0x000e620000004200 */
[----:B------:R-:W-:Y:S02]  /*7980*/  FADD.FTZ R0, R32, R0 ;  /* 0x0000000020007221 */ /* 0x000fe40000010000 */
[----:B------:R-:W-:Y:S01]  /*7990*/  FADD.FTZ R2, R33, R2 ;  /* 0x0000000221027221 */ /* 0x000fe20000010000 */
[----:B------:R-:W-:Y:S01]  /*79a0*/  HMMA.16816.F32 R48, R164, R50, R92 ;  /* 0x00000032a430723c */ /* 0x000fe2000000185c */
[----:B------:R-:W-:Y:S01]  /*79b0*/  LDSM.16.MT88.4 R120, [R199+0x15800] ;  /* 0x01580000c778783b */ /* 0x000fe20000004200 */
[----:B------:R-:W-:-:S02]  /*79c0*/  FADD.FTZ R0, R34, R0 ;  /* 0x0000000022007221 */ /* 0x000fc40000010000 */
[----:B------:R-:W-:Y:S01]  /*79d0*/  FADD.FTZ R2, R35, R2 ;  /* 0x0000000223027221 */ /* 0x000fe20000010000 */
[----:B------:R-:W-:Y:S01]  /*79e0*/  LDSM.16.MT88.4 R128, [R197+0x17800] ;  /* 0x01780000c580783b */ /* 0x000fe20000004200 */
[----:B------:R-:W-:Y:S02]  /*79f0*/  FADD.FTZ R0, R13, R0 ;  /* 0x000000000d007221 */ /* 0x000fe40000010000 */
[C---:B---3--:R-:W-:Y:S01]  /*7a00*/  HMMA.16816.F32 R92, R164.reuse, R96, R224 ;  /* 0x00000060a45c723c */ /* 0x048fe200000018e0 */
[----:B------:R-:W-:Y:S02]  /*7a10*/  FADD.FTZ R2, R12, R2 ;  /* 0x000000020c027221 */ /* 0x000fe40000010000 */
[----:B------:R-:W-:Y:S02]  /*7a20*/  FADD.FTZ R0, R9, R0 ;  /* 0x0000000009007221 */ /* 0x000fe40000010000 */
[----:B------:R-:W-:Y:S02]  /*7a30*/  FADD.FTZ R2, R10, R2 ;  /* 0x000000020a027221 */ /* 0x000fe40000010000 */
[----:B------:R-:W-:Y:S01]  /*7a40*/  FADD.FTZ R0, R8, R0 ;  /* 0x0000000008007221 */ /* 0x000fe20000010000 */
[----:B------:R-:W-:Y:S01]  /*7a50*/  HMMA.16816.F32 R60, R164, R64, R104 ;  /* 0x00000040a43c723c */ /* 0x000fe20000001868 */
[----:B------:R-:W2:Y:S01]  /*7a60*/  LDSM.16.MT88.4 R104, [R198+0x15800] ;  /* 0x01580000c668783b */ /* 0x000ea20000004200 */
[----:B------:R-:W-:-:S02]  /*7a70*/  FADD.FTZ R2, R248, R2 ;  /* 0x00000002f8027221 */ /* 0x000fc40000010000 */
[----:B------:R-:W-:Y:S02]  /*7a80*/  FADD.FTZ R0, R249, R0 ;  /* 0x00000000f9007221 */ /* 0x000fe40000010000 */
[----:B------:R-:W-:Y:S02]  /*7a90*/  FADD.FTZ R2, R250, R2 ;  /* 0x00000002fa027221 */ /* 0x000fe40000010000 */
[----:B------:R-:W-:Y:S01]  /*7aa0*/  HMMA.16816.F32 R68, R164, R72, R112 ;  /* 0x00000048a444723c */ /* 0x000fe20000001870 */
[----:B------:R-:W3:Y:S01]  /*7ab0*/  LDSM.16.MT88.4 R112, [R200+0x15800] ;  /* 0x01580000c870783b */ /* 0x000ee20000004200 */
[----:B------:R-:W-:Y:S02]  /*7ac0*/  FADD.FTZ R0, R251, R0 ;  /* 0x00000000fb007221 */ /* 0x000fe40000010000 */
[----:B------:R-:W-:Y:S02]  /*7ad0*/  FADD.FTZ R2, R244, R2 ;  /* 0x00000002f4027221 */ /* 0x000fe40000010000 */
[----:B------:R-:W-:-:S02]  /*7ae0*/  FADD.FTZ R0, R171, R0 ;  /* 0x00000000ab007221 */ /* 0x000fc40000010000 */
[C---:B------:R-:W-:Y:S01]  /*7af0*/  HMMA.16816.F32 R96, R164.reuse, R98, R140 ;  /* 0x00000062a460723c */ /* 0x040fe2000000188c */
[----:B------:R-:W4:Y:S01]  /*7b00*/  LDSM.16.MT88.4 R140, [R200+0x17800] ;  /* 0x01780000c88c783b */ /* 0x000f220000004200 */
        /* <DEDUP_REMOVED lines=11> */
[----:B------:R-:W-:-:S05]  /*7bc0*/  FADD.FTZ R248, R11, R0 ;  /* 0x000000000bf87221 */ /* 0x000fca0000010000 */
[C---:B------:R-:W-:Y:S08]  /*7bd0*/  HMMA.16816.F32 R64, R164.reuse, R66, R108 ;  /* 0x00000042a440723c */ /* 0x040ff0000000186c */
[C---:B------:R-:W-:Y:S08]  /*7be0*/  HMMA.16816.F32 R72, R164.reuse, R74, R116 ;  /* 0x0000004aa448723c */ /* 0x040ff00000001874 */
[C---:B-1----:R-:W-:Y:S08]  /*7bf0*/  HMMA.16816.F32 R84, R164.reuse, R88, R240 ;  /* 0x00000058a454723c */ /* 0x042ff000000018f0 */
[C---:B--2---:R-:W-:Y:S08]  /*7c00*/  HMMA.16816.F32 R100, R164.reuse, R104, R192 ;  /* 0x00000068a464723c */ /* 0x044ff000000018c0 */
[C---:B---3--:R-:W-:Y:S08]  /*7c10*/  HMMA.16816.F32 R108, R164.reuse, R112, R180 ;  /* 0x00000070a46c723c */ /* 0x048ff000000018b4 */
        /* <DEDUP_REMOVED lines=14> */
[----:B------:R-:W2:Y:S01]  /*7d00*/  LDL.64 R8, [R1] ;  /* 0x0000000001087983 */ /* 0x000ea20000100a00 */
[----:B------:R-:W-:Y:S01]  /*7d10*/  USHF.R.S32.HI UR30, URZ, 0x1f, UR23 ;  /* 0x0000001f3f1e7899 */ /* 0x000fe20008011417 */
[----:B------:R-:W-:Y:S01]  /*7d20*/  IMAD.U32 R6, RZ, RZ, UR23 ;  /* 0x00000017ff067e24 */ /* 0x000fe2000f8e00ff */
[----:B------:R-:W-:Y:S01]  /*7d30*/  ULDC.64 UR6, c[0x0][0x1b0] ;  /* 0x00006c0000067ab9 */ /* 0x000fe20000000a00 */
[----:B------:R-:W3:Y:S01]  /*7d40*/  LDL R250, [R1+0x10] ;  /* 0x0000100001fa7983 */ /* 0x000ee20000100800 */
[----:B------:R-:W-:Y:S01]  /*7d50*/  ULDC.64 UR4, c[0x0][0x1b8] ;  /* 0x00006e0000047ab9 */ /* 0x000fe20000000a00 */
[----:B------:R-:W-:Y:S01]  /*7d60*/  IMAD.U32 R0, RZ, RZ, UR23 ;  /* 0x00000017ff007e24 */ /* 0x000fe2000f8e00ff */
[----:B------:R-:W-:Y:S01]  /*7d70*/  UIMAD UR6, UR30, UR6, URZ ;  /* 0x000000061e0672a4 */ /* 0x000fe2000f8e023f */
[----:B------:R-:W4:Y:S01]  /*7d80*/  LDL R251, [R1+0x14] ;  /* 0x0000140001fb7983 */ /* 0x000f220000100800 */
[----:B------:R-:W-:Y:S01]  /*7d90*/  UIMAD UR4, UR30, UR4, URZ ;  /* 0x000000041e0472a4 */ /* 0x000fe2000f8e023f */
[----:B------:R-:W1:Y:S01]  /*7da0*/  LDC.U8 R249, c[0x0][0x2d8] ;  /* 0x0000b600fff97b82 */ /* 0x000e620000000000 */
[----:B------:R-:W-:Y:S01]  /*7db0*/  UIMAD UR6, UR23, UR7, UR6 ;  /* 0x00000007170672a4 */ /* 0x000fe2000f8e0206 */
[----:B------:R-:W5:Y:S01]  /*7dc0*/  LDL.LU R244, [R1+0x2c] ;  /* 0x00002c0001f47983 */ /* 0x000f620000300800 */
[----:B------:R-:W-:Y:S01]  /*7dd0*/  UIMAD UR4, UR23, UR5, UR4 ;  /* 0x00000005170472a4 */ /* 0x000fe2000f8e0204 */
[----:B------:R-:W-:Y:S01]  /*7de0*/  SHF.R.S32.HI R225, RZ, 0x1f, R168 ;  /* 0x0000001fffe17819 */ /* 0x000fe200000114a8 */
[----:B------:R-:W-:Y:S01]  /*7df0*/  IMAD.MOV.U32 R150, RZ, RZ, R3 ;  /* 0x000000ffff967224 */ /* 0x000fe200078e0003 */
[----:B------:R-:W3:Y:S01]  /*7e00*/  LDL.LU R245, [R1+0x34] ;  /* 0x0000340001f57983 */ /* 0x000ee20000300800 */
[----:B------:R-:W-:Y:S01]  /*7e10*/  IADD3 R230, P2, R168, 0x10, RZ ;  /* 0x00000010a8e67810 */ /* 0x000fe20007f5e0ff */
[----:B------:R-:W-:Y:S01]  /*7e20*/  IMAD.MOV.U32 R149, RZ, RZ, R148 ;  /* 0x000000ffff957224 */ /* 0x000fe200078e0094 */
[----:B------:R-:W-:Y:S01]  /*7e30*/  ISETP.GE.AND P4, PT, R252, c[0x0][0x220], PT ;  /* 0x00008800fc007a0c */ /* 0x000fe20003f86270 */
[----:B------:R-:W4:Y:S01]  /*7e40*/  LDL.LU R246, [R1+0x30] ;  /* 0x0000300001f67983 */ /* 0x000f220000300800 */
[----:B------:R-:W-:Y:S01]  /*7e50*/  IMAD.U32 R2, RZ, RZ, UR4 ;  /* 0x00000004ff027e24 */ /* 0x000fe2000f8e00ff */
[----:B------:R-:W-:Y:S01]  /*7e60*/  ULDC.64 UR4, c[0x0][0x1a0] ;  /* 0x0000680000047ab9 */ /* 0x000fe20000000a00 */
[----:B------:R-:W-:Y:S01]  /*7e70*/  IMAD.X R231, RZ, RZ, R225, P2 ;  /* 0x000000ffffe77224 */ /* 0x000fe200010e06e1 */
[----:B------:R-:W-:Y:S01]  /*7e80*/  ULEA.HI.SX32 UR23, UR8, 0xfffffffe, 0x1a ;  /* 0xfffffffe08177891 */ /* 0x000fe2000f8fd23f */
[----:B------:R-:W-:Y:S01]  /*7e90*/  IMAD.MOV.U32 R224, RZ, RZ, R168 ;  /* 0x000000ffffe07224 */ /* 0x000fe200078e00a8 */
[----:B------:R-:W-:-:S02]  /*7ea0*/  ULEA.HI.SX32 UR8, UR8, 0xfffffffd, 0x1a ;  /* 0xfffffffd08087891 */ /* 0x000fc4000f8fd23f */
[----:B------:R-:W-:Y:S01]  /*7eb0*/  UMOV UR31, URZ ;  /* 0x0000003f001f7c82 */ /* 0x000fe20008000000 */
[----:B-1----:R-:W-:Y:S02]  /*7ec0*/  PRMT R249, R249, 0x7054, R249 ;  /* 0x00007054f9f97816 */ /* 0x002fe400000000f9 */
[--C-:B--2---:R-:W-:Y:S01]  /*7ed0*/  SHF.R.S32.HI R5, RZ, 0x1f, R8.reuse ;  /* 0x0000001fff057819 */ /* 0x104fe20000011408 */
[----:B------:R-:W-:-:S04]  /*7ee0*/  IMAD.MOV.U32 R4, RZ, RZ, R8 ;  /* 0x000000ffff047224 */ /* 0x000fc800078e0008 */
[----:B------:R-:W-:-:S04]  /*7ef0*/  IMAD.WIDE.U32 R6, R6, c[0x0][0x1b0], R4 ;  /* 0x00006c0006067a25 */ /* 0x000fc800078e0004 */
[----:B------:R-:W-:Y:S01]  /*7f00*/  IMAD.WIDE.U32 R4, R0, c[0x0][0x1b8], R4 ;  /* 0x00006e0000047a25 */ /* 0x000fe200078e0004 */
[----:B------:R-:W-:Y:S01]  /*7f10*/  IADD3 R234, P1, R6, UR26, RZ ;  /* 0x0000001a06ea7c10 */ /* 0x000fe2000ff3e0ff */
[----:B------:R-:W-:Y:S02]  /*7f20*/  USHF.L.U32 UR26, UR4, 0x4, URZ ;  /* 0x00000004041a7899 */ /* 0x000fe4000800063f */
[----:B------:R-:W-:Y:S01]  /*7f30*/  IMAD.U32 R0, RZ, RZ, UR6 ;  /* 0x00000006ff007e24 */ /* 0x000fe2000f8e00ff */
[----:B------:R-:W-:Y:S02]  /*7f40*/  IADD3 R232, P0, R4, UR28, RZ ;  /* 0x0000001c04e87c10 */ /* 0x000fe4000ff1e0ff */
[----:B---3--:R-:W-:Y:S02]  /*7f50*/  ISETP.GE.AND P5, PT, R250, c[0x0][0x220], PT ;  /* 0x00008800fa007a0c */ /* 0x008fe40003fa6270 */
[----:B------:R-:W-:Y:S02]  /*7f60*/  IADD3.X R6, R0, UR24, R7, P1, !PT ;  /* 0x0000001800067c10 */ /* 0x000fe40008ffe407 */
[----:B------:R-:W-:-:S02]  /*7f70*/  IADD3.X R4, R2, UR25, R5, P0, !PT ;  /* 0x0000001902047c10 */ /* 0x000fc400087fe405 */
[----:B----4-:R-:W-:Y:S01]  /*7f80*/  ISETP.GE.AND P3, PT, R251, c[0x0][0x220], PT ;  /* 0x00008800fb007a0c */ /* 0x010fe20003f66270 */
[----:B-----5:R-:W-:Y:S01]  /*7f90*/  IMAD.WIDE.U32 R250, R244, -0x326172a9, RZ ;  /* 0xcd9e8d57f4fa7825 */ /* 0x020fe200078e00ff */
[----:B------:R-:W-:Y:S01]  /*7fa0*/  LEA R235, P1, R234, c[0x0][0x168], 0x1 ;  /* 0x00005a00eaeb7a11 */ /* 0x000fe200078208ff */
[----:B------:R-:W-:Y:S01]  /*7fb0*/  USHF.L.U64.HI UR25, UR4, 0x4, UR5 ;  /* 0x0000000404197899 */ /* 0x000fe20008010205 */
[----:B------:R-:W-:Y:S02]  /*7fc0*/  LEA R233, P0, R232, c[0x0][0x170], 0x1 ;  /* 0x00005c00e8e97a11 */ /* 0x000fe400078008ff */
[----:B------:R-:W-:Y:S02]  /*7fd0*/  LEA.HI.X R234, R234, c[0x0][0x16c], R6, 0x1, P1 ;  /* 0x00005b00eaea7a11 */ /* 0x000fe400008f0c06 */
[----:B------:R-:W-:Y:S02]  /*7fe0*/  LEA.HI.X R232, R232, c[0x0][0x174], R4, 0x1, P0 ;  /* 0x00005d00e8e87a11 */ /* 0x000fe400000f0c04 */
[----:B------:R-:W-:-:S02]  /*7ff0*/  IADD3 R228, P1, R168, 0x20, RZ ;  /* 0x00000020a8e47810 */ /* 0x000fc40007f3e0ff */
[----:B------:R-:W-:Y:S02]  /*8000*/  IADD3 R226, P0, R168, 0x30, RZ ;  /* 0x00000030a8e27810 */ /* 0x000fe40007f1e0ff */
[----:B------:R-:W-:Y:S01]  /*8010*/  LOP3.LUT R236, R251, R246, RZ, 0x3c, !PT ;  /* 0x000000f6fbec7212 */ /* 0x000fe200078e3cff */
[----:B------:R-:W-:Y:S01]  /*8020*/  IMAD.WIDE.U32 R238, R245, -0x2daee0ad, RZ ;  /* 0xd2511f53f5ee7825 */ /* 0x000fe200078e00ff */
[----:B------:R-:W-:-:S03]  /*8030*/  ISETP.GE.AND P6, PT, R8, c[0x0][0x220], PT ;  /* 0x0000880008007a0c */ /* 0x000fc60003fc6270 */
[--C-:B------:R-:W-:Y:S02]  /*8040*/  IMAD.X R229, RZ, RZ, R225.reuse, P1 ;  /* 0x000000ffffe57224 */ /* 0x100fe400008e06e1 */
[----:B------:R-:W-:Y:S02]  /*8050*/  IMAD.X R227, RZ, RZ, R225, P0 ;  /* 0x000000ffffe37224 */ /* 0x000fe400000e06e1 */
[----:B------:R-:W-:Y:S01]  /*8060*/  IMAD.WIDE.U32 R236, R236, -0x2daee0ad, RZ ;  /* 0xd2511f53ecec7825 */ /* 0x000fe200078e00ff */
[----:B------:R-:W-:Y:S05]  /*8070*/  BRA `(.L_x_560) ;  /* 0x000006e000007947 */ /* 0x000fea0003800000 */
.L_x_562:
[----:B------:R-:W2:Y:S01]  /*8080*/  LDL.64 R242, [R1+0x20] ;  /* 0x0000200001f27983 */ /* 0x000ea20000100a00 */
[----:B------:R-:W-:Y:S02]  /*8090*/  ULDC.64 UR6, c[0x0][0x198] ;  /* 0x0000660000067ab9 */ /* 0x000fe40000000a00 */
[----:B------:R-:W-:Y:S01]  /*80a0*/  UIADD3 UR28, UR23, -0x1, -UR31 ;  /* 0xffffffff171c7890 */ /* 0x000fe2000fffe81f */
        /* <DEDUP_REMOVED lines=11> */
[----:B---3--:R-:W-:Y:S02]  /*8160*/  LEA.HI.X R174, R174, R241, R0, 0x6, P2 ;  /* 0x000000f1aeae7211 */ /* 0x008fe400010f3400 */
        /* <DEDUP_REMOVED lines=95> */
.L_x_560:
        /* <DEDUP_REMOVED lines=46> */
[-C--:B------:R-:W-:Y:S02]  /*8a40*/  LEA R6, P1, R16, R233.reuse, 0x1 ;  /* 0x000000e910067211 */ /* 0x080fe400078208ff */
        /* <DEDUP_REMOVED lines=120> */
[----:B------:R-:W-:Y:S05]  /*91d0*/  LDSM.16.M88.4 R192, [R202+0x8000] ;  /* 0x00800000cac0783b */ /* 0x000fea0000000200 */
[C---:B------:R-:W-:Y:S08]  /*91e0*/  HMMA.16816.F32 R8, R32.reuse, R10, RZ ;  /* 0x0000000a2008723c */ /* 0x040ff000000018ff */
[C---:B---3--:R-:W-:Y:S08]  /*91f0*/  HMMA.16816.F32 R12, R32.reuse, R16, RZ ;  /* 0x00000010200c723c */ /* 0x048ff000000018ff */
[C---:B------:R-:W-:Y:S08]  /*9200*/  HMMA.16816.F32 R16, R32.reuse, R18, RZ ;  /* 0x000000122010723c */ /* 0x040ff000000018ff */
[C---:B-1----:R-:W-:Y:S08]  /*9210*/  HMMA.16816.F32 R20, R32.reuse, R24, RZ ;  /* 0x000000182014723c */ /* 0x042ff000000018ff */
[C---:B------:R-:W-:Y:S08]  /*9220*/  HMMA.16816.F32 R24, R32.reuse, R26, RZ ;  /* 0x0000001a2018723c */ /* 0x040ff000000018ff */
[C---:B--2---:R-:W-:Y:S08]  /*9230*/  HMMA.16816.F32 R28, R32.reuse, R168, RZ ;  /* 0x000000a8201c723c */ /* 0x044ff000000018ff */
[----:B------:R-:W-:Y:S01]  /*9240*/  HMMA.16816.F32 R32, R32, R170, RZ ;  /* 0x000000aa2020723c */ /* 0x000fe200000018ff */
[----:B------:R-:W1:Y:S07]  /*9250*/  LDSM.16.M88.4 R168, [R206] ;  /* 0x00000000cea8783b */ /* 0x000e6e0000000200 */
[C---:B-----5:R-:W-:Y:S08]  /*9260*/  HMMA.16816.F32 R4, R172.reuse, R176, R4 ;  /* 0x000000b0ac04723c */ /* 0x060ff00000001804 */
[C---:B------:R-:W-:Y:S01]  /*9270*/  HMMA.16816.F32 R8, R172.reuse, R178, R8 ;  /* 0x000000b2ac08723c */ /* 0x040fe20000001808 */
[----:B------:R-:W2:Y:S07]  /*9280*/  LDSM.16.M88.4 R176, [R202+0x8800] ;  /* 0x00880000cab0783b */ /* 0x000eae0000000200 */
[C---:B------:R-:W-:Y:S08]  /*9290*/  HMMA.16816.F32 R12, R172.reuse, R180, R12 ;  /* 0x000000b4ac0c723c */ /* 0x040ff0000000180c */
[C---:B------:R-:W-:Y:S01]  /*92a0*/  HMMA.16816.F32 R16, R172.reuse, R182, R16 ;  /* 0x000000b6ac10723c */ /* 0x040fe20000001810 */
[----:B------:R-:W3:Y:S07]  /*92b0*/  LDSM.16.M88.4 R180, [R202+0x9000] ;  /* 0x00900000cab4783b */ /* 0x000eee0000000200 */
[C---:B------:R-:W-:Y:S08]  /*92c0*/  HMMA.16816.F32 R20, R172.reuse, R184, R20 ;  /* 0x000000b8ac14723c */ /* 0x040ff00000001814 */
[C---:B------:R-:W-:Y:S01]  /*92d0*/  HMMA.16816.F32 R24, R172.reuse, R186, R24 ;  /* 0x000000baac18723c */ /* 0x040fe20000001818 */
[----:B------:R-:W-:Y:S07]  /*92e0*/  LDSM.16.M88.4 R184, [R205] ;  /* 0x00000000cdb8783b */ /* 0x000fee0000000200 */
[C---:B------:R-:W-:Y:S08]  /*92f0*/  HMMA.16816.F32 R28, R172.reuse, R188, R28 ;  /* 0x000000bcac1c723c */ /* 0x040ff0000000181c */
[----:B------:R-:W-:Y:S01]  /*9300*/  HMMA.16816.F32 R32, R172, R190, R32 ;  /* 0x000000beac20723c */ /* 0x000fe20000001820 */
[----:B------:R-:W4:Y:S04]  /*9310*/  LDSM.16.M88.4 R172, [R202+0x9800] ;  /* 0x00980000caac783b */ /* 0x000f280000000200 */
[----:B------:R-:W5:Y:S03]  /*9320*/  LDSM.16.M88.4 R188, [R201] ;  /* 0x00000000c9bc783b */ /* 0x000f660000000200 */
        /* <DEDUP_REMOVED lines=11> */
[----:B------:R-:W2:Y:S04]  /*93e0*/  LDSM.16.M88.4 R168, [R201+0x1000] ;  /* 0x00100000c9a8783b */ /* 0x000ea80000000200 */
[----:B------:R-:W3:Y:S03]  /*93f0*/  LDSM.16.M88.4 R172, [R201+0x1800] ;  /* 0x00180000c9ac783b */ /* 0x000ee60000000200 */
[C---:B-----5:R-:W-:Y:S08]  /*9400*/  HMMA.16816.F32 R4, R184.reuse, R188, R4 ;  /* 0x000000bcb804723c */ /* 0x060ff00000001804 */
        /* <DEDUP_REMOVED lines=8> */
[C---:B---3--:R-:W-:Y:S08]  /*9490*/  HMMA.16816.F32 R28, R184.reuse, R172, R28 ;  /* 0x000000acb81c723c */ /* 0x048ff0000000181c */
[----:B------:R-:W-:Y:S01]  /*94a0*/  HMMA.16816.F32 R32, R184, R174, R32 ;  /* 0x000000aeb820723c */ /* 0x000fe20000001820 */
[----:B------:R-:W-:Y:S04]  /*94b0*/  LDSM.16.M88.4 R172, [R204+0x2000] ;  /* 0x00200000ccac783b */ /* 0x000fe80000000200 */
[----:B------:R-:W-:Y:S03]  /*94c0*/  LDSM.16.M88.4 R184, [R218] ;  /* 0x00000000dab8783b */ /* 0x000fe60000000200 */
[C---:B------:R-:W-:Y:S08]  /*94d0*/  HMMA.16816.F32 R4, R176.reuse, R180, R4 ;  /* 0x000000b4b004723c */ /* 0x040ff00000001804 */
        /* <DEDUP_REMOVED lines=140> */
[C---:B--2---:R-:W-:Y:S07]  /*9da0*/  HMMA.16816.F32 R28, R180.reuse, R168, R28 ;  /* 0x000000a8b41c723c */ /* 0x044fee000000181c */
        /* <DEDUP_REMOVED lines=12> */
[C---:B---3--:R-:W-:Y:S04]  /*9e70*/  HMMA.16816.F32 R12, R172.reuse, R184, R12 ;  /* 0x000000b8ac0c723c */ /* 0x048fe8000000180c */
[----:B------:R-:W-:Y:S02]  /*9e80*/  IMAD R0, R171, c[0x0][0x198], RZ ;  /* 0x00006600ab007a24 */ /* 0x000fe400078e02ff */
[----:B------:R-:W-:Y:S02]  /*9e90*/  IMAD.IADD R148, R169, 0x1, R148 ;  /* 0x00000001a9947824 */ /* 0x000fe400078e0294 */
[C---:B------:R-:W-:Y:S04]  /*9ea0*/  HMMA.16816.F32 R16, R172.reuse, R186, R16 ;  /* 0x000000baac10723c */ /* 0x040fe80000001810 */
[C---:B------:R-:W-:Y:S02]  /*9eb0*/  IMAD R0, R170.reuse, c[0x0][0x19c], R0 ;  /* 0x00006700aa007a24 */ /* 0x040fe400078e0200 */
[----:B------:R-:W-:Y:S01]  /*9ec0*/  IMAD.WIDE.U32 R180, R170, c[0x0][0x198], RZ ;  /* 0x00006600aab47a25 */ /* 0x000fe200078e00ff */
[CC--:B------:R-:W-:Y:S01]  /*9ed0*/  LEA R170, P0, R168.reuse, R235.reuse, 0x1 ;  /* 0x000000eba8aa7211 */ /* 0x0c0fe200078008ff */
[C---:B----4-:R-:W-:Y:S04]  /*9ee0*/  HMMA.16816.F32 R20, R172.reuse, R188, R20 ;  /* 0x000000bcac14723c */ /* 0x050fe80000001814 */
[-C--:B------:R-:W-:Y:S01]  /*9ef0*/  LEA.HI.X R171, R168, R234.reuse, R148, 0x1, P0 ;  /* 0x000000eaa8ab7211 */ /* 0x080fe200000f0c94 */
[----:B------:R-:W-:Y:S01]  /*9f00*/  IMAD.WIDE.U32 R178, R2, c[0x0][0x198], RZ ;  /* 0x0000660002b27a25 */ /* 0x000fe200078e00ff */
[----:B------:R-:W-:Y:S02]  /*9f10*/  ISETP.LT.AND P0, PT, RZ, UR30, PT ;  /* 0x0000001eff007c0c */ /* 0x000fe4000bf01270 */
[C---:B------:R-:W-:Y:S04]  /*9f20*/  HMMA.16816.F32 R24, R172.reuse, R190, R24 ;  /* 0x000000beac18723c */ /* 0x040fe80000001818 */
[----:B------:R-:W-:Y:S01]  /*9f30*/  IMAD R2, R177, c[0x0][0x198], RZ ;  /* 0x00006600b1027a24 */ /* 0x000fe200078e02ff */
[CC--:B------:R-:W-:Y:S01]  /*9f40*/  LEA R168, P2, R178.reuse, R235.reuse, 0x1 ;  /* 0x000000ebb2a87211 */ /* 0x0c0fe200078408ff */
[----:B------:R-:W-:Y:S02]  /*9f50*/  IMAD.IADD R0, R181, 0x1, R0 ;  /* 0x00000001b5007824 */ /* 0x000fe400078e0200 */
[C---:B-1----:R-:W-:Y:S04]  /*9f60*/  HMMA.16816.F32 R28, R172.reuse, R192, R28 ;  /* 0x000000c0ac1c723c */ /* 0x042fe8000000181c */
[----:B------:R-:W-:Y:S04]  /*9f70*/  IMAD.IADD R3, R179, 0x1, R3 ;  /* 0x00000001b3037824 */ /* 0x000fe800078e0203 */
[----:B------:R-:W-:Y:S04]  /*9f80*/  HMMA.16816.F32 R32, R172, R194, R32 ;  /* 0x000000c2ac20723c */ /* 0x000fe80000001820 */
[-C--:B------:R-:W-:Y:S03]  /*9f90*/  LEA.HI.X R169, R178, R234.reuse, R3, 0x1, P2 ;  /* 0x000000eab2a97211 */ /* 0x080fe600010f0c03 */
[-C--:B------:R-:W-:Y:S01]  /*9fa0*/  LEA R172, P1, R180, R235.reuse, 0x1 ;  /* 0x000000ebb4ac7211 */ /* 0x080fe200078208ff */
[----:B------:R-:W-:Y:S04]  /*9fb0*/  IMAD.WIDE.U32 R174, R176, c[0x0][0x198], RZ ;  /* 0x00006600b0ae7a25 */ /* 0x000fe800078e00ff */
[-C--:B------:R-:W-:Y:S01]  /*9fc0*/  LEA.HI.X R173, R180, R234.reuse, R0, 0x1, P1 ;  /* 0x000000eab4ad7211 */ /* 0x080fe200008f0c00 */
[----:B------:R-:W-:Y:S01]  /*9fd0*/  IMAD R176, R176, c[0x0][0x19c], R2 ;  /* 0x00006700b0b07a24 */ /* 0x000fe200078e0202 */
[C---:B------:R-:W-:Y:S03]  /*9fe0*/  LEA R2, P1, R174.reuse, R235, 0x1 ;  /* 0x000000ebae027211 */ /* 0x040fe600078208ff */
[----:B------:R-:W-:Y:S05]  /*9ff0*/  IMAD.IADD R176, R175, 0x1, R176 ;  /* 0x00000001afb07824 */ /* 0x000fea00078e02b0 */
[----:B------:R-:W-:Y:S01]  /*a000*/  LEA.HI.X R3, R174, R234, R176, 0x1, P1 ;  /* 0x000000eaae037211 */ /* 0x000fe200008f0cb0 */
[----:B------:R-:W-:-:S05]  /*a010*/  @P0 BRA `(.L_x_562) ;  /* 0xffffe06000000947 */ /* 0x000fca000383ffff */
.L_x_561:
[----:B------:R-:W-:Y:S01]  /*a020*/  FMNMX.FTZ R0, R4, R149, !PT ;  /* 0x0000009504007209 */ /* 0x000fe20007810000 */
[----:B------:R-:W-:Y:S01]  /*a030*/  USHF.L.U32 UR30, UR30, 0x1, URZ ;  /* 0x000000011e1e7899 */ /* 0x000fe2000800063f */
[----:B-1----:R-:W-:Y:S01]  /*a040*/  LDSM.16.MT88.4 R172, [R197+0x10000] ;  /* 0x01000000c5ac783b */ /* 0x002fe20000004200 */
[----:B------:R-:W-:Y:S01]  /*a050*/  UIADD3 UR6, UR19, -0x4498517b, URZ ;  /* 0xbb67ae8513067890 */ /* 0x000fe2000fffe03f */
[----:B------:R-:W-:Y:S01]  /*a060*/  FMNMX.FTZ R0, R5, R0, !PT ;  /* 0x0000000005007209 */ /* 0x000fe20007810000 */
[----:B------:R-:W-:Y:S02]  /*a070*/  UIADD3 UR24, UR18, 0x3c6ef372, URZ ;  /* 0x3c6ef37212187890 */ /* 0x000fe4000fffe03f */
[----:B------:R-:W-:Y:S01]  /*a080*/  UIADD3 UR7, UR18, -0x4ab325aa, URZ ;  /* 0xb54cda5612077890 */ /* 0x000fe2000fffe03f */
[----:B------:R-:W-:Y:S01]  /*a090*/  FMNMX.FTZ R0, R8, R0, !PT ;  /* 0x0000000008007209 */ /* 0x000fe20007810000 */
[----:B------:R-:W-:Y:S01]  /*a0a0*/  UIADD3 UR28, UR19, 0x646e171e, URZ ;  /* 0x646e171e131c7890 */ /* 0x000fe2000fffe03f */
[----:B------:R-:W-:Y:S01]  /*a0b0*/  LDSM.16.MT88.4 R176, [R198+0x10000] ;  /* 0x01000000c6b0783b */ /* 0x000fe20000004200 */
[----:B------:R-:W-:Y:S01]  /*a0c0*/  UIADD3 UR31, UR31, 0x1, URZ ;  /* 0x000000011f1f7890 */ /* 0x000fe2000fffe03f */
[----:B------:R-:W-:Y:S04]  /*a0d0*/  FMNMX.FTZ R0, R9, R0, !PT ;  /* 0x0000000009007209 */ /* 0x000fe80007810000 */
        /* <DEDUP_REMOVED lines=25> */
[----:B------:R-:W-:Y:S04]  /*a270*/  FMNMX.FTZ R0, R30, R0, !PT ;  /* 0x000000001e007209 */ /* 0x000fe80007810000 */
[----:B------:R-:W-:Y:S04]  /*a280*/  FMNMX.FTZ R0, R31, R0, !PT ;  /* 0x000000001f007209 */ /* 0x000fe80007810000 */
[----:B------:R-:W-:Y:S04]  /*a290*/  FMNMX.FTZ R0, R34, R0, !PT ;  /* 0x0000000022007209 */ /* 0x000fe80007810000 */
[----:B------:R-:W-:Y:S05]  /*a2a0*/  FMNMX.FTZ R0, R35, R0, !PT ;  /* 0x0000000023007209 */ /* 0x000fea0007810000 */
[----:B------:R-:W1:Y:S02]  /*a2b0*/  SHFL.BFLY PT, R2, R0, 0x2, 0x1f ;  /* 0x0c401f0000027f89 */ /* 0x000e6400000e0000 */
[----:B-1----:R-:W-:Y:S02]  /*a2c0*/  FMNMX.FTZ R0, R0, R2, !PT ;  /* 0x0000000200007209 */ /* 0x002fe40007810000 */
[----:B------:R-:W-:Y:S04]  /*a2d0*/  FMNMX.FTZ R148, R148, R3, !PT ;  /* 0x0000000394947209 */ /* 0x000fe80007810000 */
[----:B------:R-:W1:Y:S08]  /*a2e0*/  SHFL.BFLY PT, R3, R0, 0x1, 0x1f ;  /* 0x0c201f0000037f89 */ /* 0x000e7000000e0000 */
[----:B------:R-:W2:Y:S01]  /*a2f0*/  SHFL.BFLY PT, R151, R148, 0x1, 0x1f ;  /* 0x0c201f0094977f89 */ /* 0x000ea200000e0000 */
[----:B-1----:R-:W-:Y:S02]  /*a300*/  FMNMX.FTZ R3, R0, R3, !PT ;  /* 0x0000000300037209 */ /* 0x002fe40007810000 */
[----:B------:R-:W-:Y:S01]  /*a310*/  LOP3.LUT R0, R237, UR6, R238, 0x96, !PT ;  /* 0x00000006ed007c12 */ /* 0x000fe2000f8e96ee */
[----:B------:R-:W-:Y:S02]  /*a320*/  UIADD3 UR6, UR18, -0x61c88647, URZ ;  /* 0x9e3779b912067890 */ /* 0x000fe4000fffe03f */
[C---:B------:R-:W-:Y:S02]  /*a330*/  FMUL.FTZ R181, R3.reuse, c[0x0][0x23c] ;  /* 0x00008f0003b57a20 */ /* 0x040fe40000410000 */
[----:B------:R-:W-:Y:S01]  /*a340*/  IMAD.WIDE.U32 R188, R0, -0x326172a9, RZ ;  /* 0xcd9e8d5700bc7825 */ /* 0x000fe200078e00ff */
[----:B--2---:R-:W-:Y:S02]  /*a350*/  FMNMX.FTZ R148, R148, R151, !PT ;  /* 0x0000009794947209 */ /* 0x004fe40007810000 */
[----:B------:R-:W-:Y:S02]  /*a360*/  MOV R151, UR19 ;  /* 0x0000001300977c02 */ /* 0x000fe40008000f00 */
[C---:B------:R-:W-:Y:S01]  /*a370*/  FSETP.NEU.FTZ.AND P1, PT, R148.reuse, -INF , PT ;  /* 0xff8000009400780b */ /* 0x040fe20003f3d000 */
[C---:B------:R-:W-:Y:S02]  /*a380*/  FMUL.FTZ R180, R148.reuse, c[0x0][0x23c] ;  /* 0x00008f0094b47a20 */ /* 0x040fe40000410000 */
[----:B------:R-:W-:Y:S03]  /*a390*/  FADD.FTZ R2, -R148, R149 ;  /* 0x0000009594027221 */ /* 0x000fe60000010100 */
[----:B------:R-:W-:Y:S01]  /*a3a0*/  FSEL R180, R180, RZ, P1 ;  /* 0x000000ffb4b47208 */ /* 0x000fe20000800000 */
[----:B------:R-:W-:Y:S01]  /*a3b0*/  FMUL.FTZ R2, R2, c[0x0][0x23c] ;  /* 0x00008f0002027a20 */ /* 0x000fe20000410000 */
[----:B------:R-:W-:Y:S03]  /*a3c0*/  FSETP.NEU.FTZ.AND P1, PT, R3, -INF , PT ;  /* 0xff8000000300780b */ /* 0x000fe60003f3d000 */
[--C-:B------:R-:W-:Y:S01]  /*a3d0*/  FFMA.FTZ R9, R9, c[0x0][0x23c], -R180.reuse ;  /* 0x00008f0009097a23 */ /* 0x100fe200000108b4 */
[----:B------:R-:W-:Y:S01]  /*a3e0*/  FSEL R181, R181, RZ, P1 ;  /* 0x000000ffb5b57208 */ /* 0x000fe20000800000 */
[--C-:B------:R-:W-:Y:S01]  /*a3f0*/  FFMA.FTZ R149, R8, c[0x0][0x23c], -R180.reuse ;  /* 0x00008f0008957a23 */ /* 0x100fe200000108b4 */
[----:B------:R-:W-:Y:S01]  /*a400*/  LOP3.LUT R8, R239, UR30, R151, 0x96, !PT ;  /* 0x0000001eef087c12 */ /* 0x000fe2000f8e9697 */
[----:B------:R1:W-:Y:S01]  /*a410*/  MUFU.EX2 R245, R9 ;  /* 0x0000000900f57308 */ /* 0x0003e20000000800 */
[--C-:B------:R-:W-:Y:S01]  /*a420*/  FFMA.FTZ R4, R4, c[0x0][0x23c], -R180.reuse ;  /* 0x00008f0004047a23 */ /* 0x100fe200000108b4 */
[----:B------:R-:W-:Y:S01]  /*a430*/  UIADD3 UR30, UR30, 0x1, URZ ;  /* 0x000000011e1e7890 */ /* 0x000fe2000fffe03f */
[----:B------:R-:W-:Y:S02]  /*a440*/  FFMA.FTZ R5, R5, c[0x0][0x23c], -R180 ;  /* 0x00008f0005057a23 */ /* 0x000fe400000108b4 */
[----:B------:R-:W-:Y:S04]  /*a450*/  IMAD.WIDE.U32 R168, R8, -0x326172a9, RZ ;  /* 0xcd9e8d5708a87825 */ /* 0x000fe800078e00ff */
[--C-:B------:R-:W-:Y:S01]  /*a460*/  FFMA.FTZ R6, R6, c[0x0][0x23c], -R181.reuse ;  /* 0x00008f0006067a23 */ /* 0x100fe200000108b5 */
[----:B------:R-:W-:Y:S01]  /*a470*/  LOP3.LUT R8, R169, UR6, R250, 0x96, !PT ;  /* 0x00000006a9087c12 */ /* 0x000fe2000f8e96fa */
[----:B------:R2:W-:Y:S01]  /*a480*/  MUFU.EX2 R242, R4 ;  /* 0x0000000400f27308 */ /* 0x0005e20000000800 */
[----:B------:R-:W-:Y:S01]  /*a490*/  LOP3.LUT R168, R189, UR24, R168, 0x96, !PT ;  /* 0x00000018bda87c12 */ /* 0x000fe2000f8e96a8 */
[--C-:B------:R-:W-:Y:S02]  /*a4a0*/  FFMA.FTZ R11, R11, c[0x0][0x23c], -R181.reuse ;  /* 0x00008f000b0b7a23 */ /* 0x100fe400000108b5 */
[--C-:B------:R-:W-:Y:S02]  /*a4b0*/  FFMA.FTZ R7, R7, c[0x0][0x23c], -R181.reuse ;  /* 0x00008f0007077a23 */ /* 0x100fe400000108b5 */
[----:B------:R-:W-:Y:S04]  /*a4c0*/  IMAD.WIDE.U32 R168, R168, -0x2daee0ad, RZ ;  /* 0xd2511f53a8a87825 */ /* 0x000fe800078e00ff */
[----:B------:R3:W-:Y:S01]  /*a4d0*/  MUFU.EX2 R241, R5 ;  /* 0x0000000500f17308 */ /* 0x0007e20000000800 */
[--C-:B------:R-:W-:Y:S02]  /*a4e0*/  FFMA.FTZ R10, R10, c[0x0][0x23c], -R181.reuse ;  /* 0x00008f000a0a7a23 */ /* 0x100fe400000108b5 */
[----:B-1----:R-:W-:Y:S04]  /*a4f0*/  IMAD.WIDE.U32 R8, R8, -0x2daee0ad, RZ ;  /* 0xd2511f5308087825 */ /* 0x002fe800078e00ff */
[--C-:B------:R-:W-:Y:S01]  /*a500*/  FFMA.FTZ R26, R26, c[0x0][0x23c], -R181.reuse ;  /* 0x00008f001a1a7a23 */ /* 0x100fe200000108b5 */
[----:B------:R-:W-:Y:S01]  /*a510*/  LOP3.LUT R0, R169, UR22, R8, 0x96, !PT ;  /* 0x00000016a9007c12 */ /* 0x000fe2000f8e9608 */
[--C-:B------:R-:W-:Y:S01]  /*a520*/  FFMA.FTZ R27, R27, c[0x0][0x23c], -R181.reuse ;  /* 0x00008f001b1b7a23 */ /* 0x100fe200000108b5 */
[----:B------:R-:W-:Y:S01]  /*a530*/  LOP3.LUT R9, R9, UR29, R236, 0x96, !PT ;  /* 0x0000001d09097c12 */ /* 0x000fe2000f8e96ec */
[----:B------:R1:W-:Y:S01]  /*a540*/  MUFU.EX2 R240, R6 ;  /* 0x0000000600f07308 */ /* 0x0003e20000000800 */
[--C-:B------:R-:W-:Y:S02]  /*a550*/  FFMA.FTZ R16, R16, c[0x0][0x23c], -R180.reuse ;  /* 0x00008f0010107a23 */ /* 0x100fe400000108b4 */
[----:B------:R-:W-:Y:S04]  /*a560*/  IMAD.WIDE.U32 R184, R0, -0x326172a9, RZ ;  /* 0xcd9e8d5700b87825 */ /* 0x000fe800078e00ff */
[----:B------:R-:W-:Y:S03]  /*a570*/  IMAD.WIDE.U32 R8, R9, -0x326172a9, RZ ;  /* 0xcd9e8d5709087825 */ /* 0x000fe600078e00ff */
[----:B------:R4:W-:Y:S01]  /*a580*/  MUFU.EX2 R246, R149 ;  /* 0x0000009500f67308 */ /* 0x0009e20000000800 */
[----:B------:R-:W-:Y:S01]  /*a590*/  FFMA.FTZ R17, R17, c[0x0][0x23c], -R180 ;  /* 0x00008f0011117a23 */ /* 0x000fe200000108b4 */
[----:B------:R-:W-:Y:S01]  /*a5a0*/  LOP3.LUT R0, R185, UR21, R8, 0x96, !PT ;  /* 0x00000015b9007c12 */ /* 0x000fe2000f8e9608 */
[--C-:B------:R-:W-:Y:S01]  /*a5b0*/  FFMA.FTZ R18, R18, c[0x0][0x23c], -R181.reuse ;  /* 0x00008f0012127a23 */ /* 0x100fe200000108b5 */
[----:B------:R-:W-:Y:S01]  /*a5c0*/  LOP3.LUT R9, R9, UR27, R188, 0x96, !PT ;  /* 0x0000001b09097c12 */ /* 0x000fe2000f8e96bc */
[--C-:B------:R-:W-:Y:S02]  /*a5d0*/  FFMA.FTZ R19, R19, c[0x0][0x23c], -R181.reuse ;  /* 0x00008f0013137a23 */ /* 0x100fe400000108b5 */
[----:B------:R-:W-:Y:S03]  /*a5e0*/  IMAD.WIDE.U32 R186, R0, -0x2daee0ad, RZ ;  /* 0xd2511f5300ba7825 */ /* 0x000fe600078e00ff */
[----:B------:R5:W-:Y:S01]  /*a5f0*/  MUFU.EX2 R243, R11 ;  /* 0x0000000b00f37308 */ /* 0x000be20000000800 */
[----:B------:R-:W-:Y:S04]  /*a600*/  IMAD.WIDE.U32 R8, R9, -0x2daee0ad, RZ ;  /* 0xd2511f5309087825 */ /* 0x000fe800078e00ff */
[----:B------:R-:W-:Y:S01]  /*a610*/  FADD.FTZ R0, -R3, R150 ;  /* 0x0000009603007221 */ /* 0x000fe20000010100 */
[----:B--2---:R-:W-:Y:S01]  /*a620*/  LOP3.LUT R4, R187, UR13, R8, 0x96, !PT ;  /* 0x0000000dbb047c12 */ /* 0x004fe2000f8e9608 */
[--C-:B------:R-:W-:Y:S01]  /*a630*/  FFMA.FTZ R14, R14, c[0x0][0x23c], -R181.reuse ;  /* 0x00008f000e0e7a23 */ /* 0x100fe200000108b5 */
[----:B------:R-:W-:Y:S01]  /*a640*/  LOP3.LUT R8, R9, UR20, R168, 0x96, !PT ;  /* 0x0000001409087c12 */ /* 0x000fe2000f8e96a8 */
[----:B------:R-:W-:Y:S01]  /*a650*/  FMUL.FTZ R0, R0, c[0x0][0x23c] ;  /* 0x00008f0000007a20 */ /* 0x000fe20000410000 */
[----:B------:R2:W-:Y:S01]  /*a660*/  MUFU.EX2 R195, R7 ;  /* 0x0000000700c37308 */ /* 0x0005e20000000800 */
[----:B---3--:R-:W-:Y:S04]  /*a670*/  IMAD.WIDE.U32 R4, R4, -0x326172a9, RZ ;  /* 0xcd9e8d5704047825 */ /* 0x008fe800078e00ff */
[----:B------:R-:W-:Y:S01]  /*a680*/  IMAD.WIDE.U32 R182, R8, -0x326172a9, RZ ;  /* 0xcd9e8d5708b67825 */ /* 0x000fe200078e00ff */
[C---:B-1----:R-:W-:Y:S02]  /*a690*/  LOP3.LUT R6, R4.reuse, 0xffff, RZ, 0xc0, !PT ;  /* 0x0000ffff04067812 */ /* 0x042fe400078ec0ff */
[----:B------:R-:W-:Y:S01]  /*a6a0*/  SHF.R.U32.HI R8, RZ, 0x10, R4 ;  /* 0x00000010ff087819 */ /* 0x000fe20000011604 */
[--C-:B------:R-:W-:Y:S01]  /*a6b0*/  FFMA.FTZ R15, R15, c[0x0][0x23c], -R181.reuse ;  /* 0x00008f000f0f7a23 */ /* 0x100fe200000108b5 */
[----:B------:R1:W-:Y:S01]  /*a6c0*/  MUFU.EX2 R244, R10 ;  /* 0x0000000a00f47308 */ /* 0x0003e20000000800 */
[----:B------:R-:W-:Y:S01]  /*a6d0*/  LOP3.LUT R5, R5, UR7, R182, 0x96, !PT ;  /* 0x0000000705057c12 */ /* 0x000fe2000f8e96b6 */
[--C-:B------:R-:W-:Y:S01]  /*a6e0*/  FFMA.FTZ R25, R25, c[0x0][0x23c], -R180.reuse ;  /* 0x00008f0019197a23 */ /* 0x100fe200000108b4 */
[----:B----4-:R-:W-:Y:S01]  /*a6f0*/  LOP3.LUT R149, R4, 0xff, RZ, 0xc0, !PT ;  /* 0x000000ff04957812 */ /* 0x010fe200078ec0ff */
[----:B------:R-:W-:Y:S01]  /*a700*/  FFMA.FTZ R28, R28, c[0x0][0x23c], -R180 ;  /* 0x00008f001c1c7a23 */ /* 0x000fe200000108b4 */
[----:B-----5:R-:W-:Y:S01]  /*a710*/  SHF.R.U32.HI R11, RZ, 0x18, R4 ;  /* 0x00000018ff0b7819 */ /* 0x020fe20000011604 */
[--C-:B------:R-:W-:Y:S01]  /*a720*/  FFMA.FTZ R30, R30, c[0x0][0x23c], -R181.reuse ;  /* 0x00008f001e1e7a23 */ /* 0x100fe200000108b5 */
[----:B------:R-:W-:Y:S01]  /*a730*/  LOP3.LUT R4, R5, 0xffff, RZ, 0xc0, !PT ;  /* 0x0000ffff05047812 */ /* 0x000fe200078ec0ff */
[----:B------:R-:W-:Y:S01]  /*a740*/  FFMA.FTZ R31, R31, c[0x0][0x23c], -R181 ;  /* 0x00008f001f1f7a23 */ /* 0x000fe200000108b5 */
[----:B------:R-:W-:Y:S01]  /*a750*/  LOP3.LUT R9, R8, 0xff, RZ, 0xc0, !PT ;  /* 0x000000ff08097812 */ /* 0x000fe200078ec0ff */
[----:B------:R-:W3:Y:S01]  /*a760*/  MUFU.EX2 R2, R2 ;  /* 0x0000000200027308 */ /* 0x000ee20000000800 */
[----:B------:R-:W-:Y:S01]  /*a770*/  LOP3.LUT R8, R5, 0xff, RZ, 0xc0, !PT ;  /* 0x000000ff05087812 */ /* 0x000fe200078ec0ff */
[--C-:B------:R-:W-:Y:S01]  /*a780*/  FFMA.FTZ R29, R29, c[0x0][0x23c], -R180.reuse ;  /* 0x00008f001d1d7a23 */ /* 0x100fe200000108b4 */
[----:B------:R-:W-:Y:S01]  /*a790*/  PRMT R9, R9, 0x5410, R11 ;  /* 0x0000541009097816 */ /* 0x000fe2000000000b */
[----:B------:R-:W-:Y:S01]  /*a7a0*/  FFMA.FTZ R32, R32, c[0x0][0x23c], -R180 ;  /* 0x00008f0020207a23 */ /* 0x000fe200000108b4 */
[----:B--2---:R-:W-:Y:S01]  /*a7b0*/  SHF.R.U32.HI R7, RZ, 0x10, R5 ;  /* 0x00000010ff077819 */ /* 0x004fe20000011605 */
[----:B------:R-:W-:Y:S01]  /*a7c0*/  FFMA.FTZ R34, R34, c[0x0][0x23c], -R181 ;  /* 0x00008f0022227a23 */ /* 0x000fe200000108b5 */
[----:B------:R-:W-:Y:S01]  /*a7d0*/  LOP3.LUT R150, R183, UR14, R184, 0x96, !PT ;  /* 0x0000000eb7967c12 */ /* 0x000fe2000f8e96b8 */
[--C-:B------:R-:W-:Y:S01]  /*a7e0*/  HSET2.LE.AND R171, R9, R249.reuse, PT ;  /* 0x000000f909ab7233 */ /* 0x100fe20003803000 */
[--C-:B------:R-:W-:Y:S01]  /*a7f0*/  FFMA.FTZ R12, R12, c[0x0][0x23c], -R180.reuse ;  /* 0x00008f000c0c7a23 */ /* 0x100fe200000108b4 */
[----:B------:R-:W2:Y:S01]  /*a800*/  MUFU.EX2 R0, R0 ;  /* 0x0000000000007308 */ /* 0x000ea20000000800 */
[----:B------:R-:W-:Y:S02]  /*a810*/  FFMA.FTZ R13, R13, c[0x0][0x23c], -R180 ;  /* 0x00008f000d0d7a23 */ /* 0x000fe400000108b4 */
[----:B------:R-:W-:Y:S01]  /*a820*/  IMAD.WIDE.U32 R150, R150, -0x2daee0ad, RZ ;  /* 0xd2511f5396967825 */ /* 0x000fe200078e00ff */
[----:B-1----:R-:W-:Y:S02]  /*a830*/  SHF.R.U32.HI R10, RZ, 0x8, R6 ;  /* 0x00000008ff0a7819 */ /* 0x002fe40000011606 */
[----:B------:R-:W-:Y:S01]  /*a840*/  SHF.R.U32.HI R6, RZ, 0x18, R5 ;  /* 0x00000018ff067819 */ /* 0x000fe20000011605 */
[----:B------:R-:W-:Y:S01]  /*a850*/  FFMA.FTZ R24, R24, c[0x0][0x23c], -R180 ;  /* 0x00008f0018187a23 */ /* 0x000fe200000108b4 */
[----:B------:R-:W-:Y:S01]  /*a860*/  SHF.R.U32.HI R5, RZ, 0x8, R4 ;  /* 0x00000008ff057819 */ /* 0x000fe20000011604 */
[----:B------:R-:W-:Y:S01]  /*a870*/  FFMA.FTZ R20, R20, c[0x0][0x23c], -R180 ;  /* 0x00008f0014147a23 */ /* 0x000fe200000108b4 */
[----:B------:R-:W-:Y:S01]  /*a880*/  LOP3.LUT R4, R7, 0xff, RZ, 0xc0, !PT ;  /* 0x000000ff07047812 */ /* 0x000fe200078ec0ff */
[----:B------:R-:W-:Y:S01]  /*a890*/  MUFU.EX2 R182, R26 ;  /* 0x0000001a00b67308 */ /* 0x000fe20000000800 */
[----:B------:R-:W-:Y:S01]  /*a8a0*/  PRMT R10, R149, 0x5410, R10 ;  /* 0x00005410950a7816 */ /* 0x000fe2000000000a */
[----:B------:R-:W-:Y:S01]  /*a8b0*/  FFMA.FTZ R21, R21, c[0x0][0x23c], -R180 ;  /* 0x00008f0015157a23 */ /* 0x000fe200000108b4 */
[----:B------:R-:W-:Y:S01]  /*a8c0*/  PRMT R5, R8, 0x5410, R5 ;  /* 0x0000541008057816 */ /* 0x000fe20000000005 */
[----:B---3--:R-:W-:Y:S01]  /*a8d0*/  FMUL.FTZ R8, R2, R156 ;  /* 0x0000009c02087220 */ /* 0x008fe20000410000 */
[----:B------:R-:W-:Y:S01]  /*a8e0*/  PRMT R4, R4, 0x5410, R6 ;  /* 0x0000541004047816 */ /* 0x000fe20000000006 */
[--C-:B------:R-:W-:Y:S01]  /*a8f0*/  HSET2.LE.AND R170, R10, R249.reuse, PT ;  /* 0x000000f90aaa7233 */ /* 0x100fe20003803000 */
[----:B------:R-:W-:Y:S01]  /*a900*/  F2FP.PACK_AB R6, R241, R242 ;  /* 0x000000f2f106723e */ /* 0x000fe200000000ff */
[--C-:B------:R-:W-:Y:S01]  /*a910*/  HSET2.LE.AND R168, R5, R249.reuse, PT ;  /* 0x000000f905a87233 */ /* 0x100fe20003803000 */
[----:B------:R-:W-:Y:S01]  /*a920*/  F2FP.PACK_AB R5, R243, R244 ;  /* 0x000000f4f305723e */ /* 0x000fe200000000ff */
[--C-:B------:R-:W-:Y:S01]  /*a930*/  HSET2.LE.AND R169, R4, R249.reuse, PT ;  /* 0x000000f904a97233 */ /* 0x100fe20003803000 */
[----:B------:R-:W-:Y:S01]  /*a940*/  F2FP.PACK_AB R4, R245, R246 ;  /* 0x000000f6f504723e */ /* 0x000fe200000000ff */
[----:B------:R-:W-:Y:S01]  /*a950*/  FMUL.FTZ R9, R2, R157 ;  /* 0x0000009d02097220 */ /* 0x000fe20000410000 */
[----:B------:R-:W-:Y:S01]  /*a960*/  F2FP.PACK_AB R7, R195, R240 ;  /* 0x000000f0c307723e */ /* 0x000fe200000000ff */
[----:B--2---:R-:W-:Y:S01]  /*a970*/  FMUL.FTZ R10, R0, R158 ;  /* 0x0000009e000a7220 */ /* 0x004fe20000410000 */
[----:B------:R-:W-:Y:S01]  /*a980*/  LOP3.LUT R170, R170, R4, RZ, 0xc0, !PT ;  /* 0x00000004aaaa7212 */ /* 0x000fe200078ec0ff */
[C---:B------:R-:W-:Y:S01]  /*a990*/  FMUL.FTZ R4, R2.reuse, R152 ;  /* 0x0000009802047220 */ /* 0x040fe20000410000 */
[----:B------:R-:W-:Y:S01]  /*a9a0*/  LOP3.LUT R171, R171, R5, RZ, 0xc0, !PT ;  /* 0x00000005abab7212 */ /* 0x000fe200078ec0ff */
[----:B------:R-:W-:Y:S01]  /*a9b0*/  FMUL.FTZ R5, R2, R153 ;  /* 0x0000009902057220 */ /* 0x000fe20000410000 */
[----:B------:R-:W-:Y:S01]  /*a9c0*/  LOP3.LUT R168, R168, R6, RZ, 0xc0, !PT ;  /* 0x00000006a8a87212 */ /* 0x000fe200078ec0ff */
[C---:B------:R-:W-:Y:S01]  /*a9d0*/  FMUL.FTZ R6, R0.reuse, R154 ;  /* 0x0000009a00067220 */ /* 0x040fe20000410000 */
[----:B------:R-:W-:Y:S01]  /*a9e0*/  LOP3.LUT R169, R169, R7, RZ, 0xc0, !PT ;  /* 0x00000007a9a97212 */ /* 0x000fe200078ec0ff */
[C---:B------:R-:W-:Y:S01]  /*a9f0*/  FMUL.FTZ R7, R0.reuse, R155 ;  /* 0x0000009b00077220 */ /* 0x040fe20000410000 */
[----:B------:R1:W-:Y:S01]  /*aa00*/  MUFU.EX2 R194, R16 ;  /* 0x0000001000c27308 */ /* 0x0003e20000000800 */
[----:B------:R-:W2:Y:S01]  /*aa10*/  LDSM.16.MT88.4 R152, [R200+0x10000] ;  /* 0x01000000c898783b */ /* 0x000ea20000004200 */
[----:B------:R-:W-:Y:S02]  /*aa20*/  FMUL.FTZ R11, R0, R159 ;  /* 0x0000009f000b7220 */ /* 0x000fe40000410000 */
[C---:B------:R-:W-:Y:S02]  /*aa30*/  FMUL.FTZ R36, R2.reuse, R36 ;  /* 0x0000002402247220 */ /* 0x040fe40000410000 */
[C---:B------:R-:W-:Y:S03]  /*aa40*/  HMMA.16816.F32 R4, R168.reuse, R172, R4 ;  /* 0x000000aca804723c */ /* 0x040fe60000001804 */
[----:B------:R-:W3:Y:S01]  /*aa50*/  LDSM.16.MT88.4 R156, [R199+0x10000] ;  /* 0x01000000c79c783b */ /* 0x000ee20000004200 */
[----:B------:R4:W-:Y:S01]  /*aa60*/  MUFU.EX2 R193, R17 ;  /* 0x0000001100c17308 */ /* 0x0009e20000000800 */
[----:B------:R-:W-:Y:S02]  /*aa70*/  FMUL.FTZ R37, R2, R37 ;  /* 0x0000002502257220 */ /* 0x000fe40000410000 */
[C---:B------:R-:W-:Y:S01]  /*aa80*/  FMUL.FTZ R38, R0.reuse, R38 ;  /* 0x0000002600267220 */ /* 0x040fe20000410000 */
[C---:B------:R-:W-:Y:S03]  /*aa90*/  HMMA.16816.F32 R8, R168.reuse, R174, R8 ;  /* 0x000000aea808723c */ /* 0x040fe60000001808 */
[----:B------:R-:W5:Y:S01]  /*aaa0*/  LDSM.16.MT88.4 R172, [R197+0x12000] ;  /* 0x01200000c5ac783b */ /* 0x000f620000004200 */
[----:B------:R-:W-:Y:S02]  /*aab0*/  FMUL.FTZ R39, R0, R39 ;  /* 0x0000002700277220 */ /* 0x000fe40000410000 */
[C---:B------:R-:W-:Y:S01]  /*aac0*/  FMUL.FTZ R40, R2.reuse, R40 ;  /* 0x0000002802287220 */ /* 0x040fe20000410000 */
[----:B------:R2:W-:Y:S01]  /*aad0*/  MUFU.EX2 R192, R18 ;  /* 0x0000001200c07308 */ /* 0x0005e20000000800 */
[----:B------:R-:W-:Y:S03]  /*aae0*/  FMUL.FTZ R41, R2, R41 ;  /* 0x0000002902297220 */ /* 0x000fe60000410000 */
[C---:B------:R-:W-:Y:S03]  /*aaf0*/  HMMA.16816.F32 R36, R168.reuse, R176, R36 ;  /* 0x000000b0a824723c */ /* 0x040fe60000001824 */
[C---:B------:R-:W-:Y:S02]  /*ab00*/  FMUL.FTZ R42, R0.reuse, R42 ;  /* 0x0000002a002a7220 */ /* 0x040fe40000410000 */
[----:B------:R-:W-:Y:S01]  /*ab10*/  FMUL.FTZ R43, R0, R43 ;  /* 0x0000002b002b7220 */ /* 0x000fe20000410000 */
[----:B------:R3:W-:Y:S01]  /*ab20*/  MUFU.EX2 R191, R19 ;  /* 0x0000001300bf7308 */ /* 0x0007e20000000800 */
[----:B-1----:R-:W-:Y:S01]  /*ab30*/  FMUL.FTZ R16, R2, R160 ;  /* 0x000000a002107220 */ /* 0x002fe20000410000 */
[----:B------:R-:W-:Y:S01]  /*ab40*/  LOP3.LUT R176, R150, 0xff, RZ, 0xc0, !PT ;  /* 0x000000ff96b07812 */ /* 0x000fe200078ec0ff */
[C---:B----4-:R-:W-:Y:S03]  /*ab50*/  FMUL.FTZ R17, R2.reuse, R161 ;  /* 0x000000a102117220 */ /* 0x050fe60000410000 */
[C---:B------:R-:W-:Y:S03]  /*ab60*/  HMMA.16816.F32 R40, R168.reuse, R178, R40 ;  /* 0x000000b2a828723c */ /* 0x040fe60000001828 */
[C---:B------:R-:W-:Y:S01]  /*ab70*/  FMUL.FTZ R44, R2.reuse, R44 ;  /* 0x0000002c022c7220 */ /* 0x040fe20000410000 */
[----:B------:R-:W-:Y:S01]  /*ab80*/  MUFU.EX2 R179, R27 ;  /* 0x0000001b00b37308 */ /* 0x000fe20000000800 */
[----:B------:R-:W-:Y:S02]  /*ab90*/  FMUL.FTZ R45, R2, R45 ;  /* 0x0000002d022d7220 */ /* 0x000fe40000410000 */
[C---:B------:R-:W-:Y:S02]  /*aba0*/  FMUL.FTZ R46, R0.reuse, R46 ;  /* 0x0000002e002e7220 */ /* 0x040fe40000410000 */
[C---:B------:R-:W-:Y:S03]  /*abb0*/  FMUL.FTZ R47, R0.reuse, R47 ;  /* 0x0000002f002f7220 */ /* 0x040fe60000410000 */
[----:B--2---:R-:W-:Y:S02]  /*abc0*/  FMUL.FTZ R18, R0, R162 ;  /* 0x000000a200127220 */ /* 0x004fe40000410000 */
[C---:B------:R-:W-:Y:S01]  /*abd0*/  FMUL.FTZ R48, R2.reuse, R48 ;  /* 0x0000003002307220 */ /* 0x040fe20000410000 */
[----:B------:R1:W-:Y:S01]  /*abe0*/  MUFU.EX2 R185, R15 ;  /* 0x0000000f00b97308 */ /* 0x0003e20000000800 */
[C---:B------:R-:W-:Y:S03]  /*abf0*/  HMMA.16816.F32 R44, R168.reuse, R152, R44 ;  /* 0x00000098a82c723c */ /* 0x040fe6000000182c */
[----:B------:R-:W-:Y:S02]  /*ac00*/  FMUL.FTZ R49, R2, R49 ;  /* 0x0000003102317220 */ /* 0x000fe40000410000 */
[C---:B------:R-:W-:Y:S02]  /*ac10*/  FMUL.FTZ R50, R0.reuse, R50 ;  /* 0x0000003200327220 */ /* 0x040fe40000410000 */
[C---:B------:R-:W-:Y:S02]  /*ac20*/  FMUL.FTZ R51, R0.reuse, R51 ;  /* 0x0000003300337220 */ /* 0x040fe40000410000 */
[----:B---3--:R-:W-:Y:S01]  /*ac30*/  FMUL.FTZ R19, R0, R163 ;  /* 0x000000a300137220 */ /* 0x008fe20000410000 */
[----:B------:R-:W-:Y:S01]  /*ac40*/  MUFU.EX2 R183, R25 ;  /* 0x0000001900b77308 */ /* 0x000fe20000000800 */
[----:B------:R-:W-:Y:S01]  /*ac50*/  LDSM.16.MT88.4 R160, [R197+0x10800] ;  /* 0x01080000c5a0783b */ /* 0x000fe20000004200 */
[C---:B------:R-:W-:Y:S02]  /*ac60*/  FMUL.FTZ R52, R2.reuse, R52 ;  /* 0x0000003402347220 */ /* 0x040fe40000410000 */
[C---:B------:R-:W-:Y:S03]  /*ac70*/  HMMA.16816.F32 R48, R168.reuse, R154, R48 ;  /* 0x0000009aa830723c */ /* 0x040fe60000001830 */
[----:B------:R-:W-:Y:S02]  /*ac80*/  FMUL.FTZ R53, R2, R53 ;  /* 0x0000003502357220 */ /* 0x000fe40000410000 */
[----:B------:R-:W2:Y:S01]  /*ac90*/  LDSM.16.MT88.4 R152, [R198+0x12000] ;  /* 0x01200000c698783b */ /* 0x000ea20000004200 */
[C---:B------:R-:W-:Y:S01]  /*aca0*/  FMUL.FTZ R54, R0.reuse, R54 ;  /* 0x0000003600367220 */ /* 0x040fe20000410000 */
[----:B------:R3:W-:Y:S01]  /*acb0*/  MUFU.EX2 R190, R12 ;  /* 0x0000000c00be7308 */ /* 0x0007e20000000800 */
[C---:B------:R-:W-:Y:S04]  /*acc0*/  FMUL.FTZ R55, R0.reuse, R55 ;  /* 0x0000003700377220 */ /* 0x040fe80000410000 */
[----:B-1----:R-:W-:Y:S02]  /*acd0*/  FMUL.FTZ R15, R0, R167 ;  /* 0x000000a7000f7220 */ /* 0x002fe40000410000 */
[C---:B------:R-:W-:Y:S01]  /*ace0*/  FMUL.FTZ R56, R2.reuse, R56 ;  /* 0x0000003802387220 */ /* 0x040fe20000410000 */
[C---:B------:R-:W-:Y:S02]  /*acf0*/  HMMA.16816.F32 R52, R168.reuse, R156, R52 ;  /* 0x0000009ca834723c */ /* 0x040fe40000001834 */
[----:B------:R1:W4:Y:S01]  /*ad00*/  MUFU.EX2 R187, R13 ;  /* 0x0000000d00bb7308 */ /* 0x0003220000000800 */
[----:B------:R-:W-:Y:S02]  /*ad10*/  FMUL.FTZ R57, R2, R57 ;  /* 0x0000003902397220 */ /* 0x000fe40000410000 */
[C---:B------:R-:W-:Y:S02]  /*ad20*/  FMUL.FTZ R58, R0.reuse, R58 ;  /* 0x0000003a003a7220 */ /* 0x040fe40000410000 */
[----:B------:R-:W-:Y:S02]  /*ad30*/  FMUL.FTZ R59, R0, R59 ;  /* 0x0000003b003b7220 */ /* 0x000fe40000410000 */
[C---:B------:R-:W-:Y:S03]  /*ad40*/  FMUL.FTZ R60, R2.reuse, R60 ;  /* 0x0000003c023c7220 */ /* 0x040fe60000410000 */
[----:B------:R-:W-:Y:S01]  /*ad50*/  FMUL.FTZ R61, R2, R61 ;  /* 0x0000003d023d7220 */ /* 0x000fe20000410000 */
[----:B------:R-:W-:Y:S01]  /*ad60*/  MUFU.EX2 R184, R24 ;  /* 0x0000001800b87308 */ /* 0x000fe20000000800 */
[C---:B------:R-:W-:Y:S01]  /*ad70*/  HMMA.16816.F32 R56, R168.reuse, R158, R56 ;  /* 0x0000009ea838723c */ /* 0x040fe20000001838 */
[----:B------:R-:W4:Y:S02]  /*ad80*/  LDSM.16.MT88.4 R156, [R200+0x12000] ;  /* 0x01200000c89c783b */ /* 0x000f240000004200 */
[C---:B------:R-:W-:Y:S01]  /*ad90*/  FMUL.FTZ R62, R0.reuse, R62 ;  /* 0x0000003e003e7220 */ /* 0x040fe20000410000 */
[----:B---3--:R-:W-:Y:S01]  /*ada0*/  LOP3.LUT R12, R151, UR28, R186, 0x96, !PT ;  /* 0x0000001c970c7c12 */ /* 0x008fe2000f8e96ba */
[----:B------:R-:W-:Y:S02]  /*adb0*/  FMUL.FTZ R63, R0, R63 ;  /* 0x0000003f003f7220 */ /* 0x000fe40000410000 */
[C---:B------:R-:W-:Y:S01]  /*adc0*/  FMUL.FTZ R64, R2.reuse, R64 ;  /* 0x0000004002407220 */ /* 0x040fe20000410000 */
[--C-:B------:R-:W-:Y:S01]  /*add0*/  SHF.R.U32.HI R149, RZ, 0x10, R12.reuse ;  /* 0x00000010ff957819 */ /* 0x100fe2000001160c */
[----:B------:R-:W-:Y:S01]  /*ade0*/  FMUL.FTZ R65, R2, R65 ;  /* 0x0000004102417220 */ /* 0x000fe20000410000 */
[----:B------:R3:W2:Y:S02]  /*adf0*/  MUFU.EX2 R186, R14 ;  /* 0x0000000e00ba7308 */ /* 0x0006a40000000800 */
[C---:B-----5:R-:W-:Y:S03]  /*ae00*/  HMMA.16816.F32 R60, R168.reuse, R172, R60 ;  /* 0x000000aca83c723c */ /* 0x060fe6000000183c */
[----:B------:R-:W-:Y:S01]  /*ae10*/  FMUL.FTZ R66, R0, R66 ;  /* 0x0000004200427220 */ /* 0x000fe20000410000 */
[----:B-1----:R-:W-:Y:S01]  /*ae20*/  LOP3.LUT R13, R150, 0xffff, RZ, 0xc0, !PT ;  /* 0x0000ffff960d7812 */ /* 0x002fe200078ec0ff */
[----:B------:R-:W-:Y:S01]  /*ae30*/  FMUL.FTZ R67, R0, R67 ;  /* 0x0000004300437220 */ /* 0x000fe20000410000 */
[----:B------:R-:W-:Y:S01]  /*ae40*/  SHF.R.U32.HI R151, RZ, 0x18, R12 ;  /* 0x00000018ff977819 */ /* 0x000fe2000001160c */
[C---:B------:R-:W-:Y:S01]  /*ae50*/  FMUL.FTZ R68, R2.reuse, R68 ;  /* 0x0000004402447220 */ /* 0x040fe20000410000 */
[----:B------:R-:W1:Y:S01]  /*ae60*/  MUFU.EX2 R178, R20 ;  /* 0x0000001400b27308 */ /* 0x000e620000000800 */
[----:B------:R-:W-:Y:S03]  /*ae70*/  FMUL.FTZ R69, R2, R69 ;  /* 0x0000004502457220 */ /* 0x000fe60000410000 */
[C---:B------:R-:W-:Y:S01]  /*ae80*/  HMMA.16816.F32 R64, R168.reuse, R174, R64 ;  /* 0x000000aea840723c */ /* 0x040fe20000001840 */
[----:B------:R-:W5:Y:S02]  /*ae90*/  LDSM.16.MT88.4 R172, [R199+0x12000] ;  /* 0x01200000c7ac783b */ /* 0x000f640000004200 */
[C---:B------:R-:W-:Y:S01]  /*aea0*/  FMUL.FTZ R70, R0.reuse, R70 ;  /* 0x0000004600467220 */ /* 0x040fe20000410000 */
[----:B------:R-:W-:Y:S01]  /*aeb0*/  LOP3.LUT R149, R149, 0xff, RZ, 0xc0, !PT ;  /* 0x000000ff95957812 */ /* 0x000fe200078ec0ff */
[----:B------:R-:W-:Y:S01]  /*aec0*/  FMUL.FTZ R71, R0, R71 ;  /* 0x0000004700477220 */ /* 0x000fe20000410000 */
[----:B------:R-:W-:Y:S01]  /*aed0*/  MUFU.EX2 R177, R21 ;  /* 0x0000001500b17308 */ /* 0x000fe20000000800 */
[C---:B------:R-:W-:Y:S01]  /*aee0*/  FMUL.FTZ R72, R2.reuse, R72 ;  /* 0x0000004802487220 */ /* 0x040fe20000410000 */
[----:B------:R-:W-:Y:S01]  /*aef0*/  PRMT R149, R149, 0x5410, R151 ;  /* 0x0000541095957816 */ /* 0x000fe20000000097 */
[----:B------:R-:W-:Y:S03]  /*af00*/  FMUL.FTZ R73, R2, R73 ;  /* 0x0000004902497220 */ /* 0x000fe60000410000 */
[C---:B--2---:R-:W-:Y:S03]  /*af10*/  HMMA.16816.F32 R68, R168.reuse, R152, R68 ;  /* 0x00000098a844723c */ /* 0x044fe60000001844 */
[C---:B------:R-:W-:Y:S01]  /*af20*/  FMUL.FTZ R74, R0.reuse, R74 ;  /* 0x0000004a004a7220 */ /* 0x040fe20000410000 */
[----:B----4-:R-:W-:Y:S01]  /*af30*/  F2FP.PACK_AB R151, R187, R190 ;  /* 0x000000bebb97723e */ /* 0x010fe200000000ff */
[C---:B------:R-:W-:Y:S02]  /*af40*/  FMUL.FTZ R75, R0.reuse, R75 ;  /* 0x0000004b004b7220 */ /* 0x040fe40000410000 */
[----:B---3--:R-:W-:Y:S02]  /*af50*/  FMUL.FTZ R14, R0, R166 ;  /* 0x000000a6000e7220 */ /* 0x008fe40000410000 */
[C---:B------:R-:W-:Y:S03]  /*af60*/  FMUL.FTZ R76, R2.reuse, R76 ;  /* 0x0000004c024c7220 */ /* 0x040fe60000410000 */
[C---:B------:R-:W-:Y:S01]  /*af70*/  HMMA.16816.F32 R72, R168.reuse, R154, R72 ;  /* 0x0000009aa848723c */ /* 0x040fe20000001848 */
[----:B------:R-:W2:Y:S02]  /*af80*/  LDSM.16.MT88.4 R152, [R197+0x14000] ;  /* 0x01400000c598783b */ /* 0x000ea40000004200 */
[----:B------:R-:W-:Y:S02]  /*af90*/  FMUL.FTZ R77, R2, R77 ;  /* 0x0000004d024d7220 */ /* 0x000fe40000410000 */
[C---:B------:R-:W-:Y:S02]  /*afa0*/  FMUL.FTZ R78, R0.reuse, R78 ;  /* 0x0000004e004e7220 */ /* 0x040fe40000410000 */
[----:B------:R-:W-:Y:S02]  /*afb0*/  FMUL.FTZ R79, R0, R79 ;  /* 0x0000004f004f7220 */ /* 0x000fe40000410000 */
[C---:B------:R-:W-:Y:S03]  /*afc0*/  FMUL.FTZ R80, R2.reuse, R80 ;  /* 0x0000005002507220 */ /* 0x040fe60000410000 */
[----:B------:R-:W-:Y:S02]  /*afd0*/  FMUL.FTZ R81, R2, R81 ;  /* 0x0000005102517220 */ /* 0x000fe40000410000 */
[C---:B------:R-:W-:Y:S03]  /*afe0*/  HMMA.16816.F32 R76, R168.reuse, R156, R76 ;  /* 0x0000009ca84c723c */ /* 0x040fe6000000184c */
        /* <DEDUP_REMOVED lines=10> */
[C---:B-----5:R-:W-:Y:S03]  /*b090*/  HMMA.16816.F32 R84, R168.reuse, R172, R84 ;  /* 0x000000aca854723c */ /* 0x060fe60000001854 */
        /* <DEDUP_REMOVED lines=74> */
[C---:B------:R-:W-:Y:S01]  /*b540*/  FMUL.FTZ R144, R2.reuse, R144 ;  /* 0x0000009002907220 */ /* 0x040fe20000410000 */
[C---:B--2---:R-:W-:Y:S04]  /*b550*/  HMMA.16816.F32 R16, R168.reuse, R152, R16 ;  /* 0x00000098a810723c */ /* 0x044fe80000001810 */
[----:B------:R-:W-:Y:S02]  /*b560*/  FMUL.FTZ R145, R2, R145 ;  /* 0x0000009102917220 */ /* 0x000fe40000410000 */
[C---:B------:R-:W-:Y:S01]  /*b570*/  FMUL.FTZ R146, R0.reuse, R146 ;  /* 0x0000009200927220 */ /* 0x040fe20000410000 */
[----:B------:R-:W-:Y:S01]  /*b580*/  SHF.R.U32.HI R153, RZ, 0x10, R150 ;  /* 0x00000010ff997819 */ /* 0x000fe20000011696 */
[C---:B------:R-:W-:Y:S04]  /*b590*/  HMMA.16816.F32 R140, R168.reuse, R154, R140 ;  /* 0x0000009aa88c723c */ /* 0x040fe8000000188c */
[----:B------:R-:W-:Y:S01]  /*b5a0*/  FMUL.FTZ R147, R0, R147 ;  /* 0x0000009300937220 */ /* 0x000fe20000410000 */
[----:B------:R-:W-:Y:S01]  /*b5b0*/  LOP3.LUT R152, R12, 0xff, RZ, 0xc0, !PT ;  /* 0x000000ff0c987812 */ /* 0x000fe200078ec0ff */
[----:B------:R-:W-:Y:S01]  /*b5c0*/  FFMA.FTZ R180, R33, c[0x0][0x23c], -R180 ;  /* 0x00008f0021b47a23 */ /* 0x000fe200000108b4 */
[----:B------:R-:W-:Y:S01]  /*b5d0*/  SHF.R.U32.HI R154, RZ, 0x8, R13 ;  /* 0x00000008ff9a7819 */ /* 0x000fe2000001160d */
[----:B------:R-:W-:Y:S01]  /*b5e0*/  FFMA.FTZ R22, R22, c[0x0][0x23c], -R181 ;  /* 0x00008f0016167a23 */ /* 0x000fe200000108b5 */
[----:B------:R-:W-:Y:S02]  /*b5f0*/  LOP3.LUT R13, R12, 0xffff, RZ, 0xc0, !PT ;  /* 0x0000ffff0c0d7812 */ /* 0x000fe400078ec0ff */
[C---:B---3--:R-:W-:Y:S01]  /*b600*/  HMMA.16816.F32 R144, R168.reuse, R156, R144 ;  /* 0x0000009ca890723c */ /* 0x048fe20000001890 */
[----:B------:R-:W-:Y:S02]  /*b610*/  MUFU.EX2 R180, R180 ;  /* 0x000000b400b47308 */ /* 0x000fe40000000800 */
[----:B------:R-:W-:Y:S01]  /*b620*/  SHF.R.U32.HI R155, RZ, 0x18, R150 ;  /* 0x00000018ff9b7819 */ /* 0x000fe20000011696 */
[C---:B------:R-:W-:Y:S01]  /*b630*/  FMUL.FTZ R12, R2.reuse, R164 ;  /* 0x000000a4020c7220 */ /* 0x040fe20000410000 */
[----:B------:R-:W-:Y:S01]  /*b640*/  SHF.R.U32.HI R150, RZ, 0x8, R13 ;  /* 0x00000008ff967819 */ /* 0x000fe2000001160d */
[----:B------:R-:W-:Y:S01]  /*b650*/  FMUL.FTZ R13, R2, R165 ;  /* 0x000000a5020d7220 */ /* 0x000fe20000410000 */
[----:B------:R-:W-:Y:S01]  /*b660*/  LOP3.LUT R153, R153, 0xff, RZ, 0xc0, !PT ;  /* 0x000000ff99997812 */ /* 0x000fe200078ec0ff */
[----:B------:R-:W-:Y:S01]  /*b670*/  FFMA.FTZ R23, R23, c[0x0][0x23c], -R181 ;  /* 0x00008f0017177a23 */ /* 0x000fe200000108b5 */
[----:B------:R-:W-:Y:S02]  /*b680*/  PRMT R154, R176, 0x5410, R154 ;  /* 0x00005410b09a7816 */ /* 0x000fe4000000009a */
[----:B------:R-:W2:Y:S01]  /*b690*/  MUFU.EX2 R176, R22 ;  /* 0x0000001600b07308 */ /* 0x000ea20000000800 */
[----:B------:R-:W-:Y:S01]  /*b6a0*/  PRMT R153, R153, 0x5410, R155 ;  /* 0x0000541099997816 */ /* 0x000fe2000000009b */
[----:B------:R-:W-:Y:S01]  /*b6b0*/  HMMA.16816.F32 R12, R168, R158, R12 ;  /* 0x0000009ea80c723c */ /* 0x000fe2000000180c */
[----:B------:R-:W3:Y:S02]  /*b6c0*/  LDSM.16.MT88.4 R156, [R200+0x10800] ;  /* 0x01080000c89c783b */ /* 0x000ee40000004200 */
[----:B------:R-:W-:Y:S01]  /*b6d0*/  PRMT R152, R152, 0x5410, R150 ;  /* 0x0000541098987816 */ /* 0x000fe20000000096 */
[--C-:B------:R-:W-:Y:S01]  /*b6e0*/  HSET2.LE.AND R154, R154, R249.reuse, PT ;  /* 0x000000f99a9a7233 */ /* 0x100fe20003803000 */
[----:B------:R-:W-:Y:S01]  /*b6f0*/  F2FP.PACK_AB R164, R185, R186 ;  /* 0x000000bab9a4723e */ /* 0x000fe200000000ff */
[--C-:B------:R-:W-:Y:S01]  /*b700*/  HSET2.LE.AND R155, R153, R249.reuse, PT ;  /* 0x000000f9999b7233 */ /* 0x100fe20003803000 */
[----:B------:R-:W-:Y:S01]  /*b710*/  F2FP.PACK_AB R150, R191, R192 ;  /* 0x000000c0bf96723e */ /* 0x000fe200000000ff */
[--C-:B------:R-:W-:Y:S01]  /*b720*/  HSET2.LE.AND R152, R152, R249.reuse, PT ;  /* 0x000000f998987233 */ /* 0x100fe20003803000 */
[----:B------:R-:W-:Y:S03]  /*b730*/  LDSM.16.MT88.4 R168, [R197+0x12800] ;  /* 0x01280000c5a8783b */ /* 0x000fe60000004200 */
[--C-:B------:R-:W-:Y:S01]  /*b740*/  HSET2.LE.AND R153, R149, R249.reuse, PT ;  /* 0x000000f995997233 */ /* 0x100fe20003803000 */
[----:B------:R-:W-:Y:S01]  /*b750*/  F2FP.PACK_AB R149, R193, R194 ;  /* 0x000000c2c195723e */ /* 0x000fe200000000ff */
[----:B------:R-:W-:Y:S01]  /*b760*/  FFMA.FTZ R181, R35, c[0x0][0x23c], -R181 ;  /* 0x00008f0023b57a23 */ /* 0x000fe200000108b5 */
[----:B------:R-:W-:Y:S01]  /*b770*/  LOP3.LUT R155, R155, R150, RZ, 0xc0, !PT ;  /* 0x000000969b9b7212 */ /* 0x000fe200078ec0ff */
[----:B------:R-:W-:Y:S01]  /*b780*/  FFMA.FTZ R2, R2, R247, R242 ;  /* 0x000000f702027223 */ /* 0x000fe200000100f2 */
[----:B------:R-:W-:Y:S01]  /*b790*/  LOP3.LUT R154, R154, R149, RZ, 0xc0, !PT ;  /* 0x000000959a9a7212 */ /* 0x000fe200078ec0ff */
[----:B------:R-:W-:Y:S01]  /*b7a0*/  FFMA.FTZ R0, R0, R248, R240 ;  /* 0x000000f800007223 */ /* 0x000fe200000100f0 */
[----:B------:R-:W-:Y:S01]  /*b7b0*/  LOP3.LUT R152, R152, R151, RZ, 0xc0, !PT ;  /* 0x0000009798987212 */ /* 0x000fe200078ec0ff */
[----:B------:R-:W-:Y:S01]  /*b7c0*/  MUFU.EX2 R181, R181 ;  /* 0x000000b500b57308 */ /* 0x000fe20000000800 */
[----:B------:R-:W-:Y:S01]  /*b7d0*/  LOP3.LUT R153, R153, R164, RZ, 0xc0, !PT ;  /* 0x000000a499997212 */ /* 0x000fe200078ec0ff */
[----:B------:R-:W-:Y:S01]  /*b7e0*/  FADD.FTZ R2, R241, R2 ;  /* 0x00000002f1027221 */ /* 0x000fe20000010000 */
[----:B------:R-:W5:Y:S01]  /*b7f0*/  LDSM.16.MT88.4 R164, [R199+0x10800] ;  /* 0x01080000c7a4783b */ /* 0x000f620000004200 */
[----:B------:R-:W-:Y:S01]  /*b800*/  MOV R149, UR30 ;  /* 0x0000001e00957c02 */ /* 0x000fe20008000f00 */
[----:B------:R-:W-:Y:S02]  /*b810*/  FADD.FTZ R0, R195, R0 ;  /* 0x00000000c3007221 */ /* 0x000fe40000010000 */
[----:B------:R-:W-:Y:S01]  /*b820*/  FADD.FTZ R2, R246, R2 ;  /* 0x00000002f6027221 */ /* 0x000fe20000010000 */
[C---:B------:R-:W-:Y:S05]  /*b830*/  HMMA.16816.F32 R4, R152.reuse, R160, R4 ;  /* 0x000000a09804723c */ /* 0x040fea0000001804 */
[----:B------:R-:W-:Y:S01]  /*b840*/  LOP3.LUT R149, R239, UR19, R149, 0x96, !PT ;  /* 0x00000013ef957c12 */ /* 0x000fe2000f8e9695 */
[----:B------:R-:W-:Y:S02]  /*b850*/  FADD.FTZ R0, R244, R0 ;  /* 0x00000000f4007221 */ /* 0x000fe40000010000 */
[C---:B------:R-:W-:Y:S01]  /*b860*/  HMMA.16816.F32 R8, R152.reuse, R162, R8 ;  /* 0x000000a29808723c */ /* 0x040fe20000001808 */
[----:B------:R-:W1:Y:S03]  /*b870*/  LDSM.16.MT88.4 R160, [R198+0x12800] ;  /* 0x01280000c6a0783b */ /* 0x000e660000004200 */
[----:B------:R-:W-:Y:S02]  /*b880*/  FADD.FTZ R2, R245, R2 ;  /* 0x00000002f5027221 */ /* 0x000fe40000010000 */
[----:B------:R-:W-:Y:S02]  /*b890*/  FADD.FTZ R0, R243, R0 ;  /* 0x00000000f3007221 */ /* 0x000fe40000010000 */
[C---:B----4-:R-:W-:Y:S04]  /*b8a0*/  HMMA.16816.F32 R36, R152.reuse, R172, R36 ;  /* 0x000000ac9824723c */ /* 0x050fe80000001824 */
[----:B------:R-:W-:Y:S02]  /*b8b0*/  FADD.FTZ R2, R190, R2 ;  /* 0x00000002be027221 */ /* 0x000fe40000010000 */
[----:B------:R-:W-:Y:S02]  /*b8c0*/  FADD.FTZ R0, R186, R0 ;  /* 0x00000000ba007221 */ /* 0x000fe40000010000 */
[C---:B------:R-:W-:Y:S01]  /*b8d0*/  HMMA.16816.F32 R40, R152.reuse, R174, R40 ;  /* 0x000000ae9828723c */ /* 0x040fe20000001828 */
[----:B------:R-:W4:Y:S03]  /*b8e0*/  LDSM.16.MT88.4 R172, [R200+0x12800] ;  /* 0x01280000c8ac783b */ /* 0x000f260000004200 */
[----:B------:R-:W-:Y:S02]  /*b8f0*/  FADD.FTZ R2, R187, R2 ;  /* 0x00000002bb027221 */ /* 0x000fe40000010000 */
[----:B------:R-:W-:Y:S02]  /*b900*/  FADD.FTZ R0, R185, R0 ;  /* 0x00000000b9007221 */ /* 0x000fe40000010000 */
[C---:B---3--:R-:W-:Y:S04]  /*b910*/  HMMA.16816.F32 R44, R152.reuse, R156, R44 ;  /* 0x0000009c982c723c */ /* 0x048fe8000000182c */
[----:B------:R-:W-:Y:S02]  /*b920*/  FADD.FTZ R2, R194, R2 ;  /* 0x00000002c2027221 */ /* 0x000fe40000010000 */
[----:B------:R-:W-:Y:S02]  /*b930*/  FADD.FTZ R0, R192, R0 ;  /* 0x00000000c0007221 */ /* 0x000fe40000010000 */
[C---:B------:R-:W-:Y:S01]  /*b940*/  HMMA.16816.F32 R48, R152.reuse, R158, R48 ;  /* 0x0000009e9830723c */ /* 0x040fe20000001830 */
[----:B------:R-:W3:Y:S03]  /*b950*/  LDSM.16.MT88.4 R156, [R199+0x12800] ;  /* 0x01280000c79c783b */ /* 0x000ee60000004200 */
[----:B------:R-:W-:Y:S02]  /*b960*/  FADD.FTZ R2, R193, R2 ;  /* 0x00000002c1027221 */ /* 0x000fe40000010000 */
[----:B------:R-:W-:Y:S02]  /*b970*/  FADD.FTZ R0, R191, R0 ;  /* 0x00000000bf007221 */ /* 0x000fe40000010000 */
[C---:B-----5:R-:W-:Y:S04]  /*b980*/  HMMA.16816.F32 R52, R152.reuse, R164, R52 ;  /* 0x000000a49834723c */ /* 0x060fe80000001834 */
[----:B-1----:R-:W-:Y:S02]  /*b990*/  FADD.FTZ R2, R178, R2 ;  /* 0x00000002b2027221 */ /* 0x002fe40000010000 */
[----:B--2---:R-:W-:Y:S02]  /*b9a0*/  FADD.FTZ R0, R176, R0 ;  /* 0x00000000b0007221 */ /* 0x004fe40000010000 */
[C---:B------:R-:W-:Y:S01]  /*b9b0*/  HMMA.16816.F32 R56, R152.reuse, R166, R56 ;  /* 0x000000a69838723c */ /* 0x040fe20000001838 */
[----:B------:R-:W1:Y:S03]  /*b9c0*/  LDSM.16.MT88.4 R164, [R197+0x14800] ;  /* 0x01480000c5a4783b */ /* 0x000e660000004200 */
[----:B------:R-:W-:Y:S04]  /*b9d0*/  FADD.FTZ R2, R177, R2 ;  /* 0x00000002b1027221 */ /* 0x000fe80000010000 */
[C---:B------:R-:W-:Y:S04]  /*b9e0*/  HMMA.16816.F32 R60, R152.reuse, R168, R60 ;  /* 0x000000a8983c723c */ /* 0x040fe8000000183c */
[----:B------:R-:W-:Y:S04]  /*b9f0*/  FADD.FTZ R2, R184, R2 ;  /* 0x00000002b8027221 */ /* 0x000fe80000010000 */
[C---:B------:R-:W-:Y:S01]  /*ba00*/  HMMA.16816.F32 R64, R152.reuse, R170, R64 ;  /* 0x000000aa9840723c */ /* 0x040fe20000001840 */
[----:B------:R-:W2:Y:S03]  /*ba10*/  LDSM.16.MT88.4 R168, [R198+0x14800] ;  /* 0x01480000c6a8783b */ /* 0x000ea60000004200 */
[----:B------:R-:W-:Y:S04]  /*ba20*/  FADD.FTZ R2, R183, R2 ;  /* 0x00000002b7027221 */ /* 0x000fe80000010000 */
[C---:B------:R-:W-:Y:S08]  /*ba30*/  HMMA.16816.F32 R68, R152.reuse, R160, R68 ;  /* 0x000000a09844723c */ /* 0x040ff00000001844 */
[C---:B------:R-:W-:Y:S01]  /*ba40*/  HMMA.16816.F32 R72, R152.reuse, R162, R72 ;  /* 0x000000a29848723c */ /* 0x040fe20000001848 */
[----:B------:R-:W5:Y:S07]  /*ba50*/  LDSM.16.MT88.4 R160, [R200+0x14800] ;  /* 0x01480000c8a0783b */ /* 0x000f6e0000004200 */
[C---:B----4-:R-:W-:Y:S08]  /*ba60*/  HMMA.16816.F32 R76, R152.reuse, R172, R76 ;  /* 0x000000ac984c723c */ /* 0x050ff0000000184c */
        /* <DEDUP_REMOVED lines=8> */
[C---:B------:R-:W-:Y:S07]  /*baf0*/  HMMA.16816.F32 R104, R152.reuse, R170, R104 ;  /* 0x000000aa9868723c */ /* 0x040fee0000001868 */
[----:B------:R-:W-:Y:S01]  /*bb00*/  IMAD.WIDE.U32 R170, R149, -0x326172a9, RZ ;  /* 0xcd9e8d5795aa7825 */ /* 0x000fe200078e00ff */
[C---:B-----5:R-:W-:Y:S04]  /*bb10*/  HMMA.16816.F32 R108, R152.reuse, R160, R108 ;  /* 0x000000a0986c723c */ /* 0x060fe8000000186c */
[----:B------:R-:W-:Y:S02]  /*bb20*/  LOP3.LUT R150, R171, UR6, R250, 0x96, !PT ;  /* 0x00000006ab967c12 */ /* 0x000fe4000f8e96fa */
[----:B------:R-:W-:Y:S02]  /*bb30*/  LOP3.LUT R170, R189, UR24, R170, 0x96, !PT ;  /* 0x00000018bdaa7c12 */ /* 0x000fe4000f8e96aa */
[C---:B------:R-:W-:Y:S01]  /*bb40*/  HMMA.16816.F32 R112, R152.reuse, R162, R112 ;  /* 0x000000a29870723c */ /* 0x040fe20000001870 */
[----:B------:R-:W2:Y:S03]  /*bb50*/  LDSM.16.MT88.4 R160, [R198+0x16800] ;  /* 0x01680000c6a0783b */ /* 0x000ea60000004200 */
[----:B------:R-:W-:Y:S04]  /*bb60*/  IMAD.WIDE.U32 R170, R170, -0x2daee0ad, RZ ;  /* 0xd2511f53aaaa7825 */ /* 0x000fe800078e00ff */
[C---:B---3--:R-:W-:Y:S04]  /*bb70*/  HMMA.16816.F32 R116, R152.reuse, R156, R116 ;  /* 0x0000009c9874723c */ /* 0x048fe80000001874 */
[----:B------:R-:W-:Y:S04]  /*bb80*/  IMAD.WIDE.U32 R150, R150, -0x2daee0ad, RZ ;  /* 0xd2511f5396967825 */ /* 0x000fe800078e00ff */
[C---:B------:R-:W-:Y:S01]  /*bb90*/  HMMA.16816.F32 R120, R152.reuse, R158, R120 ;  /* 0x0000009e9878723c */ /* 0x040fe20000001878 */
[----:B------:R-:W3:Y:S03]  /*bba0*/  LDSM.16.MT88.4 R156, [R200+0x16800] ;  /* 0x01680000c89c783b */ /* 0x000ee60000004200 */
[----:B------:R-:W-:Y:S02]  /*bbb0*/  LOP3.LUT R149, R171, UR22, R150, 0x96, !PT ;  /* 0x00000016ab957c12 */ /* 0x000fe4000f8e9696 */
[----:B------:R-:W-:Y:S01]  /*bbc0*/  LOP3.LUT R151, R151, UR29, R236, 0x96, !PT ;  /* 0x0000001d97977c12 */ /* 0x000fe2000f8e96ec */
[----:B------:R-:W-:Y:S01]  /*bbd0*/  MUFU.EX2 R171, R29 ;  /* 0x0000001d00ab7308 */ /* 0x000fe20000000800 */
[C---:B-1----:R-:W-:Y:S04]  /*bbe0*/  HMMA.16816.F32 R124, R152.reuse, R164, R124 ;  /* 0x000000a4987c723c */ /* 0x042fe8000000187c */
[----:B------:R-:W-:Y:S04]  /*bbf0*/  IMAD.WIDE.U32 R150, R151, -0x326172a9, RZ ;  /* 0xcd9e8d5797967825 */ /* 0x000fe800078e00ff */
[C---:B------:R-:W-:Y:S04]  /*bc00*/  HMMA.16816.F32 R128, R152.reuse, R166, R128 ;  /* 0x000000a69880723c */ /* 0x040fe80000001880 */
[----:B------:R-:W-:Y:S01]  /*bc10*/  IMAD.WIDE.U32 R174, R149, -0x326172a9, RZ ;  /* 0xcd9e8d5795ae7825 */ /* 0x000fe200078e00ff */
[----:B------:R-:W-:Y:S03]  /*bc20*/  LOP3.LUT R168, R151, UR27, R188, 0x96, !PT ;  /* 0x0000001b97a87c12 */ /* 0x000fe6000f8e96bc */
[C---:B--2---:R-:W-:Y:S04]  /*bc30*/  HMMA.16816.F32 R132, R152.reuse, R160, R132 ;  /* 0x000000a09884723c */ /* 0x044fe80000001884 */
[----:B------:R-:W-:Y:S01]  /*bc40*/  LOP3.LUT R150, R175, UR21, R150, 0x96, !PT ;  /* 0x00000015af967c12 */ /* 0x000fe2000f8e9696 */
[----:B------:R-:W-:Y:S01]  /*bc50*/  IMAD.WIDE.U32 R168, R168, -0x2daee0ad, RZ ;  /* 0xd2511f53a8a87825 */ /* 0x000fe200078e00ff */
[----:B------:R-:W1:Y:S02]  /*bc60*/  MUFU.EX2 R175, R23 ;  /* 0x0000001700af7308 */ /* 0x000e640000000800 */
[C---:B------:R-:W-:Y:S01]  /*bc70*/  HMMA.16816.F32 R136, R152.reuse, R162, R136 ;  /* 0x000000a29888723c */ /* 0x040fe20000001888 */
[----:B------:R-:W-:Y:S03]  /*bc80*/  LDSM.16.MT88.4 R160, [R197+0x11000] ;  /* 0x01100000c5a0783b */ /* 0x000fe60000004200 */
[----:B------:R-:W-:Y:S04]  /*bc90*/  IMAD.WIDE.U32 R172, R150, -0x2daee0ad, RZ ;  /* 0xd2511f5396ac7825 */ /* 0x000fe800078e00ff */
[C---:B---3--:R-:W-:Y:S04]  /*bca0*/  HMMA.16816.F32 R16, R152.reuse, R156, R16 ;  /* 0x0000009c9810723c */ /* 0x048fe80000001810 */
[----:B------:R-:W-:Y:S02]  /*bcb0*/  LOP3.LUT R150, R173, UR13, R168, 0x96, !PT ;  /* 0x0000000dad967c12 */ /* 0x000fe4000f8e96a8 */
[----:B------:R-:W-:Y:S01]  /*bcc0*/  LOP3.LUT R168, R169, UR20, R170, 0x96, !PT ;  /* 0x00000014a9a87c12 */ /* 0x000fe2000f8e96aa */
[----:B------:R-:W2:Y:S01]  /*bcd0*/  MUFU.EX2 R173, R28 ;  /* 0x0000001c00ad7308 */ /* 0x000ea20000000800 */
[C---:B------:R-:W-:Y:S01]  /*bce0*/  HMMA.16816.F32 R140, R152.reuse, R158, R140 ;  /* 0x0000009e988c723c */ /* 0x040fe2000000188c */
[----:B------:R-:W-:Y:S03]  /*bcf0*/  LDSM.16.MT88.4 R156, [R198+0x11000] ;  /* 0x01100000c69c783b */ /* 0x000fe60000004200 */
[----:B------:R-:W-:Y:S04]  /*bd00*/  IMAD.WIDE.U32 R150, R150, -0x326172a9, RZ ;  /* 0xcd9e8d5796967825 */ /* 0x000fe800078e00ff */
[----:B------:R-:W-:Y:S01]  /*bd10*/  IMAD.WIDE.U32 R168, R168, -0x326172a9, RZ ;  /* 0xcd9e8d57a8a87825 */ /* 0x000fe200078e00ff */
[C---:B------:R-:W-:Y:S01]  /*bd20*/  LOP3.LUT R24, R150.reuse, 0xffff, RZ, 0xc0, !PT ;  /* 0x0000ffff96187812 */ /* 0x040fe200078ec0ff */
[----:B------:R-:W3:Y:S02]  /*bd30*/  MUFU.EX2 R170, R30 ;  /* 0x0000001e00aa7308 */ /* 0x000ee40000000800 */
[----:B------:R-:W-:Y:S01]  /*bd40*/  LOP3.LUT R25, R150, 0xff, RZ, 0xc0, !PT ;  /* 0x000000ff96197812 */ /* 0x000fe200078ec0ff */
[----:B-1----:R-:W-:Y:S01]  /*bd50*/  FADD.FTZ R0, R175, R0 ;  /* 0x00000000af007221 */ /* 0x002fe20000010000 */
[----:B------:R-:W-:Y:S02]  /*bd60*/  SHF.R.U32.HI R24, RZ, 0x8, R24 ;  /* 0x00000008ff187819 */ /* 0x000fe40000011618 */
[----:B------:R-:W-:Y:S01]  /*bd70*/  SHF.R.U32.HI R149, RZ, 0x10, R150 ;  /* 0x00000010ff957819 */ /* 0x000fe20000011696 */
[----:B------:R-:W-:Y:S01]  /*bd80*/  FADD.FTZ R0, R182, R0 ;  /* 0x00000000b6007221 */ /* 0x000fe20000010000 */
[----:B------:R-:W-:Y:S02]  /*bd90*/  PRMT R165, R25, 0x5410, R24 ;  /* 0x0000541019a57816 */ /* 0x000fe40000000018 */
[----:B------:R-:W1:Y:S01]  /*bda0*/  LDSM.16.MT88.4 R24, [R199+0x16800] ;  /* 0x01680000c718783b */ /* 0x000e620000004200 */
[----:B------:R-:W-:Y:S01]  /*bdb0*/  LOP3.LUT R20, R151, UR7, R168, 0x96, !PT ;  /* 0x0000000797147c12 */ /* 0x000fe2000f8e96a8 */
[----:B------:R-:W-:Y:S01]  /*bdc0*/  FADD.FTZ R0, R179, R0 ;  /* 0x00000000b3007221 */ /* 0x000fe20000010000 */
[----:B------:R-:W-:Y:S01]  /*bdd0*/  SHF.R.U32.HI R150, RZ, 0x18, R150 ;  /* 0x00000018ff967819 */ /* 0x000fe20000011696 */
[--C-:B------:R-:W-:Y:S01]  /*bde0*/  HSET2.LE.AND R22, R165, R249.reuse, PT ;  /* 0x000000f9a5167233 */ /* 0x100fe20003803000 */
[----:B------:R-:W-:Y:S01]  /*bdf0*/  LOP3.LUT R149, R149, 0xff, RZ, 0xc0, !PT ;  /* 0x000000ff95957812 */ /* 0x000fe200078ec0ff */
[----:B------:R-:W4:Y:S01]  /*be00*/  MUFU.EX2 R168, R31 ;  /* 0x0000001f00a87308 */ /* 0x000f220000000800 */
[C---:B------:R-:W-:Y:S01]  /*be10*/  LOP3.LUT R21, R20.reuse, 0xffff, RZ, 0xc0, !PT ;  /* 0x0000ffff14157812 */ /* 0x040fe200078ec0ff */
[----:B--2---:R-:W-:Y:S01]  /*be20*/  FADD.FTZ R2, R173, R2 ;  /* 0x00000002ad027221 */ /* 0x004fe20000010000 */
[----:B------:R-:W-:Y:S02]  /*be30*/  PRMT R164, R149, 0x5410, R150 ;  /* 0x0000541095a47816 */ /* 0x000fe40000000096 */
[----:B------:R-:W-:Y:S01]  /*be40*/  SHF.R.U32.HI R150, RZ, 0x10, R20 ;  /* 0x00000010ff967819 */ /* 0x000fe20000011614 */
[----:B------:R-:W-:Y:S01]  /*be50*/  FADD.FTZ R2, R171, R2 ;  /* 0x00000002ab027221 */ /* 0x000fe20000010000 */
[----:B------:R-:W-:Y:S01]  /*be60*/  SHF.R.U32.HI R21, RZ, 0x8, R21 ;  /* 0x00000008ff157819 */ /* 0x000fe20000011615 */
[--C-:B------:R-:W-:Y:S01]  /*be70*/  HSET2.LE.AND R23, R164, R249.reuse, PT ;  /* 0x000000f9a4177233 */ /* 0x100fe20003803000 */
[----:B------:R-:W-:Y:S01]  /*be80*/  LOP3.LUT R151, R20, 0xff, RZ, 0xc0, !PT ;  /* 0x000000ff14977812 */ /* 0x000fe200078ec0ff */
[----:B---3--:R-:W-:Y:S01]  /*be90*/  FADD.FTZ R0, R170, R0 ;  /* 0x00000000aa007221 */ /* 0x008fe20000010000 */
[----:B------:R-:W-:Y:S02]  /*bea0*/  SHF.R.U32.HI R149, RZ, 0x18, R20 ;  /* 0x00000018ff957819 */ /* 0x000fe40000011614 */
[----:B------:R-:W-:Y:S02]  /*beb0*/  LOP3.LUT R20, R150, 0xff, RZ, 0xc0, !PT ;  /* 0x000000ff96147812 */ /* 0x000fe400078ec0ff */
[----:B------:R-:W-:Y:S02]  /*bec0*/  PRMT R151, R151, 0x5410, R21 ;  /* 0x0000541097977816 */ /* 0x000fe40000000015 */
[----:B------:R-:W-:Y:S02]  /*bed0*/  PRMT R149, R20, 0x5410, R149 ;  /* 0x0000541014957816 */ /* 0x000fe40000000095 */
[----:B------:R-:W-:Y:S02]  /*bee0*/  F2FP.PACK_AB R20, R183, R184 ;  /* 0x000000b8b714723e */ /* 0x000fe400000000ff */
[----:B------:R-:W-:Y:S01]  /*bef0*/  F2FP.PACK_AB R21, R179, R182 ;  /* 0x000000b6b315723e */ /* 0x000fe200000000ff */
[--C-:B------:R-:W-:Y:S01]  /*bf00*/  HSET2.LE.AND R149, R149, R249.reuse, PT ;  /* 0x000000f995957233 */ /* 0x100fe20003803000 */
[----:B------:R-:W-:Y:S01]  /*bf10*/  LOP3.LUT R22, R22, R20, RZ, 0xc0, !PT ;  /* 0x0000001416167212 */ /* 0x000fe200078ec0ff */
[--C-:B------:R-:W-:Y:S01]  /*bf20*/  HSET2.LE.AND R20, R151, R249.reuse, PT ;  /* 0x000000f997147233 */ /* 0x100fe20003803000 */
[----:B------:R-:W-:Y:S01]  /*bf30*/  LOP3.LUT R23, R23, R21, RZ, 0xc0, !PT ;  /* 0x0000001517177212 */ /* 0x000fe200078ec0ff */
[----:B------:R-:W2:Y:S01]  /*bf40*/  MUFU.EX2 R151, R32 ;  /* 0x0000002000977308 */ /* 0x000ea20000000800 */
[----:B------:R-:W-:Y:S01]  /*bf50*/  F2FP.PACK_AB R21, R177, R178 ;  /* 0x000000b2b115723e */ /* 0x000fe200000000ff */
[----:B----4-:R-:W-:Y:S01]  /*bf60*/  FADD.FTZ R0, R168, R0 ;  /* 0x00000000a8007221 */ /* 0x010fe20000010000 */
[----:B------:R-:W-:Y:S02]  /*bf70*/  F2FP.PACK_AB R150, R175, R176 ;  /* 0x000000b0af96723e */ /* 0x000fe400000000ff */
[----:B------:R-:W-:Y:S02]  /*bf80*/  LOP3.LUT R20, R20, R21, RZ, 0xc0, !PT ;  /* 0x0000001514147212 */ /* 0x000fe400078ec0ff */
[----:B------:R-:W-:Y:S01]  /*bf90*/  LOP3.LUT R21, R149, R150, RZ, 0xc0, !PT ;  /* 0x0000009695157212 */ /* 0x000fe200078ec0ff */
[C---:B-1----:R-:W-:Y:S02]  /*bfa0*/  HMMA.16816.F32 R144, R152.reuse, R24, R144 ;  /* 0x000000189890723c */ /* 0x042fe40000001890 */
[----:B------:R-:W1:Y:S06]  /*bfb0*/  MUFU.EX2 R150, R34 ;  /* 0x0000002200967308 */ /* 0x000e6c0000000800 */
[----:B------:R-:W-:Y:S01]  /*bfc0*/  HMMA.16816.F32 R12, R152, R26, R12 ;  /* 0x0000001a980c723c */ /* 0x000fe2000000180c */
[----:B------:R-:W3:Y:S07]  /*bfd0*/  LDSM.16.MT88.4 R24, [R200+0x11000] ;  /* 0x01100000c818783b */ /* 0x000eee0000004200 */
[C---:B------:R-:W-:Y:S01]  /*bfe0*/  HMMA.16816.F32 R4, R20.reuse, R160, R4 ;  /* 0x000000a01404723c */ /* 0x040fe20000001804 */
[----:B------:R-:W4:Y:S04]  /*bff0*/  LDSM.16.MT88.4 R152, [R199+0x11000] ;  /* 0x01100000c798783b */ /* 0x000f280000004200 */
[----:B--2---:R-:W-:Y:S03]  /*c000*/  FADD.FTZ R2, R151, R2 ;  /* 0x0000000297027221 */ /* 0x004fe60000010000 */
[C---:B------:R-:W-:Y:S01]  /*c010*/  HMMA.16816.F32 R8, R20.reuse, R162, R8 ;  /* 0x000000a21408723c */ /* 0x040fe20000001808 */
[----:B------:R-:W2:Y:S03]  /*c020*/  LDSM.16.MT88.4 R160, [R197+0x13000] ;  /* 0x01300000c5a0783b */ /* 0x000ea60000004200 */
[----:B-1----:R-:W-:Y:S02]  /*c030*/  FADD.FTZ R0, R150, R0 ;  /* 0x0000000096007221 */ /* 0x002fe40000010000 */
[----:B------:R-:W-:Y:S02]  /*c040*/  FADD.FTZ R247, R180, R2 ;  /* 0x00000002b4f77221 */ /* 0x000fe40000010000 */
[C---:B------:R-:W-:Y:S04]  /*c050*/  HMMA.16816.F32 R36, R20.reuse, R156, R36 ;  /* 0x0000009c1424723c */ /* 0x040fe80000001824 */
[----:B------:R-:W-:Y:S04]  /*c060*/  FADD.FTZ R248, R181, R0 ;  /* 0x00000000b5f87221 */ /* 0x000fe80000010000 */
        /* <DEDUP_REMOVED lines=29> */
[C---:B----4-:R-:W-:Y:S08]  /*c240*/  HMMA.16816.F32 R116, R20.reuse, R152, R116 ;  /* 0x000000981474723c */ /* 0x050ff00000001874 */
[C---:B------:R-:W-:Y:S01]  /*c250*/  HMMA.16816.F32 R120, R20.reuse, R154, R120 ;  /* 0x0000009a1478723c */ /* 0x040fe20000001878 */
[----:B------:R-:W3:Y:S07]  /*c260*/  LDSM.16.MT88.4 R152, [R199+0x17000] ;  /* 0x01700000c798783b */ /* 0x000eee0000004200 */
[C---:B--2---:R-:W-:Y:S08]  /*c270*/  HMMA.16816.F32 R124, R20.reuse, R160, R124 ;  /* 0x000000a0147c723c */ /* 0x044ff0000000187c */
[C---:B------:R-:W-:Y:S08]  /*c280*/  HMMA.16816.F32 R128, R20.reuse, R162, R128 ;  /* 0x000000a21480723c */ /* 0x040ff00000001880 */
[C---:B-1----:R-:W-:Y:S07]  /*c290*/  HMMA.16816.F32 R132, R20.reuse, R24, R132 ;  /* 0x000000181484723c */ /* 0x042fee0000001884 */
[----:B------:R-:W-:Y:S01]  /*c2a0*/  LOP3.LUT R24, R169, UR14, R174, 0x96, !PT ;  /* 0x0000000ea9187c12 */ /* 0x000fe2000f8e96ae */
[C---:B------:R-:W-:Y:S04]  /*c2b0*/  HMMA.16816.F32 R136, R20.reuse, R26, R136 ;  /* 0x0000001a1488723c */ /* 0x040fe80000001888 */
[----:B------:R-:W-:Y:S04]  /*c2c0*/  IMAD.WIDE.U32 R24, R24, -0x2daee0ad, RZ ;  /* 0xd2511f5318187825 */ /* 0x000fe800078e00ff */
[C---:B------:R-:W-:Y:S04]  /*c2d0*/  HMMA.16816.F32 R16, R20.reuse, R156, R16 ;  /* 0x0000009c1410723c */ /* 0x040fe80000001810 */
[----:B------:R-:W-:Y:S02]  /*c2e0*/  LOP3.LUT R28, R25, UR28, R172, 0x96, !PT ;  /* 0x0000001c191c7c12 */ /* 0x000fe4000f8e96ac */
[C---:B------:R-:W-:Y:S02]  /*c2f0*/  LOP3.LUT R31, R24.reuse, 0xffff, RZ, 0xc0, !PT ;  /* 0x0000ffff181f7812 */ /* 0x040fe400078ec0ff */
[C---:B------:R-:W-:Y:S01]  /*c300*/  HMMA.16816.F32 R140, R20.reuse, R158, R140 ;  /* 0x0000009e148c723c */ /* 0x040fe2000000188c */
[----:B------:R-:W1:Y:S03]  /*c310*/  LDSM.16.MT88.4 R156, [R197+0x11800] ;  /* 0x01180000c59c783b */ /* 0x000e660000004200 */
[--C-:B------:R-:W-:Y:S02]  /*c320*/  SHF.R.U32.HI R30, RZ, 0x10, R24.reuse ;  /* 0x00000010ff1e7819 */ /* 0x100fe40000011618 */
[----:B------:R-:W-:Y:S02]  /*c330*/  LOP3.LUT R166, R24, 0xff, RZ, 0xc0, !PT ;  /* 0x000000ff18a67812 */ /* 0x000fe400078ec0ff */
[C---:B---3--:R-:W-:Y:S04]  /*c340*/  HMMA.16816.F32 R144, R20.reuse, R152, R144 ;  /* 0x000000981490723c */ /* 0x048fe80000001890 */
[----:B------:R-:W-:Y:S02]  /*c350*/  SHF.R.U32.HI R149, RZ, 0x18, R24 ;  /* 0x00000018ff957819 */ /* 0x000fe40000011618 */
[----:B------:R-:W-:Y:S01]  /*c360*/  LOP3.LUT R29, R28, 0xffff, RZ, 0xc0, !PT ;  /* 0x0000ffff1c1d7812 */ /* 0x000fe200078ec0ff */
[----:B------:R-:W2:Y:S01]  /*c370*/  LDSM.16.MT88.4 R24, [R198+0x11800] ;  /* 0x01180000c618783b */ /* 0x000ea20000004200 */
[----:B------:R-:W-:Y:S04]  /*c380*/  HMMA.16816.F32 R12, R20, R154, R12 ;  /* 0x0000009a140c723c */ /* 0x000fe8000000180c */
[--C-:B------:R-:W-:Y:S02]  /*c390*/  SHF.R.U32.HI R32, RZ, 0x10, R28.reuse ;  /* 0x00000010ff207819 */ /* 0x100fe4000001161c */
[----:B------:R-:W-:Y:S01]  /*c3a0*/  SHF.R.U32.HI R31, RZ, 0x8, R31 ;  /* 0x00000008ff1f7819 */ /* 0x000fe2000001161f */
[----:B------:R-:W-:Y:S01]  /*c3b0*/  LDSM.16.MT88.4 R20, [R199+0x11800] ;  /* 0x01180000c714783b */ /* 0x000fe20000004200 */
[----:B------:R-:W-:Y:S04]  /*c3c0*/  LOP3.LUT R30, R30, 0xff, RZ, 0xc0, !PT ;  /* 0x000000ff1e1e7812 */ /* 0x000fe800078ec0ff */
[----:B------:R-:W-:Y:S02]  /*c3d0*/  LOP3.LUT R35, R28, 0xff, RZ, 0xc0, !PT ;  /* 0x000000ff1c237812 */ /* 0x000fe400078ec0ff */
[----:B------:R-:W-:Y:S02]  /*c3e0*/  SHF.R.U32.HI R34, RZ, 0x18, R28 ;  /* 0x00000018ff227819 */ /* 0x000fe4000001161c */
[----:B------:R-:W-:Y:S02]  /*c3f0*/  SHF.R.U32.HI R33, RZ, 0x8, R29 ;  /* 0x00000008ff217819 */ /* 0x000fe4000001161d */
[----:B------:R-:W-:Y:S02]  /*c400*/  LOP3.LUT R32, R32, 0xff, RZ, 0xc0, !PT ;  /* 0x000000ff20207812 */ /* 0x000fe400078ec0ff */
[----:B------:R-:W-:Y:S02]  /*c410*/  PRMT R166, R166, 0x5410, R31 ;  /* 0x00005410a6a67816 */ /* 0x000fe4000000001f */
[----:B------:R-:W-:Y:S02]  /*c420*/  PRMT R149, R30, 0x5410, R149 ;  /* 0x000054101e957816 */ /* 0x000fe40000000095 */
[----:B------:R-:W-:Y:S01]  /*c430*/  PRMT R33, R35, 0x5410, R33 ;  /* 0x0000541023217816 */ /* 0x000fe20000000021 */
[--C-:B------:R-:W-:Y:S01]  /*c440*/  HSET2.LE.AND R166, R166, R249.reuse, PT ;  /* 0x000000f9a6a67233 */ /* 0x100fe20003803000 */
[----:B------:R-:W-:Y:S01]  /*c450*/  PRMT R32, R32, 0x5410, R34 ;  /* 0x0000541020207816 */ /* 0x000fe20000000022 */
[--C-:B------:R-:W-:Y:S01]  /*c460*/  HSET2.LE.AND R167, R149, R249.reuse, PT ;  /* 0x000000f995a77233 */ /* 0x100fe20003803000 */
[----:B------:R-:W-:Y:S01]  /*c470*/  F2FP.PACK_AB R34, R180, R151 ;  /* 0x00000097b422723e */ /* 0x000fe200000000ff */
[--C-:B------:R-:W-:Y:S01]  /*c480*/  HSET2.LE.AND R164, R33, R249.reuse, PT ;  /* 0x000000f921a47233 */ /* 0x100fe20003803000 */
[----:B------:R-:W-:Y:S01]  /*c490*/  F2FP.PACK_AB R33, R168, R170 ;  /* 0x000000aaa821723e */ /* 0x000fe200000000ff */
[----:B------:R-:W-:Y:S01]  /*c4a0*/  HSET2.LE.AND R165, R32, R249, PT ;  /* 0x000000f920a57233 */ /* 0x000fe20003803000 */
[----:B------:R-:W-:Y:S01]  /*c4b0*/  F2FP.PACK_AB R32, R171, R173 ;  /* 0x000000adab20723e */ /* 0x000fe200000000ff */
[----:B------:R-:W3:Y:S01]  /*c4c0*/  LDSM.16.MT88.4 R28, [R200+0x11800] ;  /* 0x01180000c81c783b */ /* 0x000ee20000004200 */
[----:B------:R-:W-:Y:S02]  /*c4d0*/  F2FP.PACK_AB R35, R181, R150 ;  /* 0x00000096b523723e */ /* 0x000fe400000000ff */
[----:B------:R-:W-:Y:S02]  /*c4e0*/  LOP3.LUT R164, R164, R32, RZ, 0xc0, !PT ;  /* 0x00000020a4a47212 */ /* 0x000fe400078ec0ff */
[----:B------:R-:W-:Y:S02]  /*c4f0*/  LOP3.LUT R165, R165, R33, RZ, 0xc0, !PT ;  /* 0x00000021a5a57212 */ /* 0x000fe400078ec0ff */
[----:B------:R-:W-:Y:S02]  /*c500*/  LOP3.LUT R166, R166, R34, RZ, 0xc0, !PT ;  /* 0x00000022a6a67212 */ /* 0x000fe400078ec0ff */
[----:B------:R-:W-:Y:S02]  /*c510*/  LOP3.LUT R167, R167, R35, RZ, 0xc0, !PT ;  /* 0x00000023a7a77212 */ /* 0x000fe400078ec0ff */
[----:B------:R-:W-:Y:S01]  /*c520*/  LDSM.16.MT88.4 R32, [R199+0x13800] ;  /* 0x01380000c720783b */ /* 0x000fe20000004200 */
[----:B------:R-:W-:Y:S02]  /*c530*/  MOV R150, R3 ;  /* 0x0000000300967202 */ /* 0x000fe40000000f00 */
[----:B------:R-:W-:Y:S02]  /*c540*/  MOV R149, R148 ;  /* 0x0000009400957202 */ /* 0x000fe40000000f00 */
[C---:B-1----:R-:W-:Y:S03]  /*c550*/  HMMA.16816.F32 R152, R164.reuse, R156, R4 ;  /* 0x0000009ca498723c */ /* 0x042fe60000001804 */
[----:B------:R-:W1:Y:S05]  /*c560*/  LDSM.16.MT88.4 R4, [R197+0x13800] ;  /* 0x01380000c504783b */ /* 0x000e6a0000004200 */
[C---:B------:R-:W-:Y:S03]  /*c570*/  HMMA.16816.F32 R156, R164.reuse, R158, R8 ;  /* 0x0000009ea49c723c */ /* 0x040fe60000001808 */
[----:B------:R-:W4:Y:S05]  /*c580*/  LDSM.16.MT88.4 R8, [R198+0x13800] ;  /* 0x01380000c608783b */ /* 0x000f2a0000004200 */
        /* <DEDUP_REMOVED lines=27> */
[C---:B----4-:R-:W-:Y:S08]  /*c740*/  HMMA.16816.F32 R108, R164.reuse, R8, R108 ;  /* 0x00000008a46c723c */ /* 0x050ff0000000186c */
[C---:B------:R-:W-:Y:S08]  /*c750*/  HMMA.16816.F32 R112, R164.reuse, R10, R112 ;  /* 0x0000000aa470723c */ /* 0x040ff00000001870 */
[C---:B------:R-:W-:Y:S08]  /*c760*/  HMMA.16816.F32 R116, R164.reuse, R20, R116 ;  /* 0x00000014a474723c */ /* 0x040ff00000001874 */
[C---:B------:R-:W-:Y:S08]  /*c770*/  HMMA.16816.F32 R120, R164.reuse, R22, R120 ;  /* 0x00000016a478723c */ /* 0x040ff00000001878 */
[C---:B--2---:R-:W-:Y:S08]  /*c780*/  HMMA.16816.F32 R124, R164.reuse, R24, R124 ;  /* 0x00000018a47c723c */ /* 0x044ff0000000187c */
[C---:B------:R-:W-:Y:S08]  /*c790*/  HMMA.16816.F32 R128, R164.reuse, R26, R128 ;  /* 0x0000001aa480723c */ /* 0x040ff00000001880 */
[C---:B-----5:R-:W-:Y:S08]  /*c7a0*/  HMMA.16816.F32 R132, R164.reuse, R32, R132 ;  /* 0x00000020a484723c */ /* 0x060ff00000001884 */
[C---:B------:R-:W-:Y:S08]  /*c7b0*/  HMMA.16816.F32 R136, R164.reuse, R34, R136 ;  /* 0x00000022a488723c */ /* 0x040ff00000001888 */
[C---:B---3--:R-:W-:Y:S08]  /*c7c0*/  HMMA.16816.F32 R160, R164.reuse, R28, R16 ;  /* 0x0000001ca4a0723c */ /* 0x048ff00000001810 */
[C---:B------:R-:W-:Y:S08]  /*c7d0*/  HMMA.16816.F32 R140, R164.reuse, R30, R140 ;  /* 0x0000001ea48c723c */ /* 0x040ff0000000188c */
[C---:B-1----:R-:W-:Y:S08]  /*c7e0*/  HMMA.16816.F32 R144, R164.reuse, R4, R144 ;  /* 0x00000004a490723c */ /* 0x042ff00000001890 */
[----:B------:R-:W-:Y:S01]  /*c7f0*/  HMMA.16816.F32 R164, R164, R6, R12 ;  /* 0x00000006a4a4723c */ /* 0x000fe2000000180c */
[----:B------:R-:W-:-:S07]  /*c800*/  @P0 BRA `(.L_x_560) ;  /* 0xffffbf5000000947 */ /* 0x000fce000383ffff */
.L_x_559:
[----:B------:R-:W1:Y:S01]  /*c810*/  SHFL.BFLY PT, R2, R247, 0x2, 0x1f ;  /* 0x0c401f00f7027f89 */ /* 0x000e6200000e0000 */
[----:B------:R-:W2:Y:S01]  /*c820*/  S2UR UR6, SR_CTAID.Y ;  /* 0x00000000000679c3 */ /* 0x000ea20000002600 */
[----:B------:R-:W-:Y:S01]  /*c830*/  UISETP.NE.AND UP0, UPT, UR10, -0x1, UPT ;  /* 0xffffffff0a00788c */ /* 0x000fe2000bf05270 */
[----:B------:R-:W-:Y:S01]  /*c840*/  BSSY B0, `(.L_x_563) ;  /* 0x0000191000007945 */ /* 0x000fe20003800000 */
[----:B------:R-:W3:Y:S01]  /*c850*/  SHFL.BFLY PT, R0, R248, 0x2, 0x1f ;  /* 0x0c401f00f8007f89 */ /* 0x000ee200000e0000 */
[----:B------:R-:W-:-:S02]  /*c860*/  ULDC.64 UR4, c[0x0][0x1e8] ;  /* 0x00007a0000047ab9 */ /* 0x000fc40000000a00 */
[----:B------:R-:W-:Y:S01]  /*c870*/  ULDC.U8 UR9, c[0x0][0x328] ;  /* 0x0000ca0000097ab9 */ /* 0x000fe20000000000 */
[----:B------:R-:W4:Y:S01]  /*c880*/  S2R R173, SR_TID.X ;  /* 0x0000000000ad7919 */ /* 0x000f220000002100 */
[----:B------:R-:W-:Y:S01]  /*c890*/  UISETP.NE.AND UP3, UPT, UR9, URZ, UPT ;  /* 0x0000003f0900728c */ /* 0x000fe2000bf65270 */
[----:B------:R-:W5:Y:S01]  /*c8a0*/  S2UR UR11, SR_CTAID.Z ;  /* 0x00000000000b79c3 */ /* 0x000f620000002700 */
[----:B------:R-:W-:Y:S02]  /*c8b0*/  ULDC UR8, c[0x0][0x214] ;  /* 0x0000850000087ab9 */ /* 0x000fe40000000800 */
[----:B------:R-:W-:-:S04]  /*c8c0*/  @UP0 UIMAD.WIDE.U32 UR18, UR10, UR4, URZ ;  /* 0x000000040a1202a5 */ /* 0x000fc8000f8e003f */
        /* <DEDUP_REMOVED lines=10> */
[----:B------:R-:W-:Y:S01]  /*c970*/  ULDC.U8 UR4, c[0x0][0x329] ;  /* 0x0000ca4000047ab9 */ /* 0x000fe20000000000 */
[----:B------:R-:W-:Y:S01]  /*c980*/  LEA.HI R172, R174, R173, RZ, 0x2 ;  /* 0x000000adaeac7211 */ /* 0x000fe200078f10ff */
[----:B------:R-:W-:-:S02]  /*c990*/  UISETP.NE.AND UP2, UPT, UR4, URZ, UPT ;  /* 0x0000003f0400728c */ /* 0x000fc4000bf45270 */
[----:B------:R-:W-:Y:S01]  /*c9a0*/  UISETP.EQ.AND UP3, UPT, UR4, URZ, UP3 ;  /* 0x0000003f0400728c */ /* 0x000fe20009f62270 */
[----:B------:R-:W-:Y:S01]  /*c9b0*/  SHF.R.S32.HI R17, RZ, 0x2, R172 ;  /* 0x00000002ff117819 */ /* 0x000fe200000114ac */
[----:B------:R-:W-:Y:S02]  /*c9c0*/  @!UP0 UIMAD UR13, UR6, UR5, UR13 ;  /* 0x00000005060d82a4 */ /* 0x000fe4000f8e020d */
[----:B------:R-:W-:Y:S02]  /*c9d0*/  ULDC UR4, c[0x0][0x1c0] ;  /* 0x0000700000047ab9 */ /* 0x000fe40000000800 */
[----:B------:R-:W-:Y:S02]  /*c9e0*/  ULDC UR5, c[0x0][0x234] ;  /* 0x00008d0000057ab9 */ /* 0x000fe40000000800 */
[----:B------:R-:W-:Y:S02]  /*c9f0*/  @!UP0 UIADD3 UR7, UR23, UR13, URZ ;  /* 0x0000000d17078290 */ /* 0x000fe4000fffe03f */
[----:B------:R-:W-:Y:S01]  /*ca00*/  @!UP2 UISETP.NE.AND UP1, UPT, UR9, URZ, UPT ;  /* 0x0000003f0900a28c */ /* 0x000fe2000bf25270 */
[----:B------:R-:W3:Y:S01]  /*ca10*/  S2UR UR9, SR_CTAID.X ;  /* 0x00000000000979c3 */ /* 0x000ee20000002500 */
[----:B------:R-:W-:Y:S01]  /*ca20*/  @UP2 ULDC UR19, c[0x0][0x210] ;  /* 0x0000840000132ab9 */ /* 0x000fe20000000800 */
[----:B-1----:R-:W-:Y:S01]  /*ca30*/  FADD.FTZ R149, R2, R5 ;  /* 0x0000000502957221 */ /* 0x002fe20000010000 */
[----:B------:R-:W-:Y:S01]  /*ca40*/  MOV R2, 0x3f800000 ;  /* 0x3f80000000027802 */ /* 0x000fe20000000f00 */
[----:B------:R-:W-:Y:S01]  /*ca50*/  @UP2 UIMAD UR19, UR19, UR8, URZ ;  /* 0x00000008131322a4 */ /* 0x000fe2000f8e023f */
[----:B--2---:R-:W-:-:S02]  /*ca60*/  FADD.FTZ R150, R0, R4 ;  /* 0x0000000400967221 */ /* 0x004fc40000010000 */
[----:B------:R-:W-:Y:S01]  /*ca70*/  FSETP.NE.FTZ.AND P4, PT, R149, RZ, PT ;  /* 0x000000ff9500720b */ /* 0x000fe20003f95000 */
[----:B------:R-:W-:Y:S01]  /*ca80*/  @!UP2 USEL UR19, UR8, UR5, !UP1 ;  /* 0x000000050813a287 */ /* 0x000fe2000c800000 */
[----:B------:R-:W-:Y:S01]  /*ca90*/  MOV R0, 0x3f800000 ;  /* 0x3f80000000007802 */ /* 0x000fe20000000f00 */
[----:B------:R-:W-:Y:S01]  /*caa0*/  @UP2 UMOV UR14, 0x1 ;  /* 0x00000001000e2882 */ /* 0x000fe20000000000 */
[----:B------:R-:W-:Y:S01]  /*cab0*/  FSETP.NE.FTZ.AND P3, PT, R150, RZ, PT ;  /* 0x000000ff9600720b */ /* 0x000fe20003f75000 */
[----:B------:R-:W-:Y:S01]  /*cac0*/  @!UP2 UIMAD UR14, UR19, UR4, URZ ;  /* 0x00000004130ea2a4 */ /* 0x000fe2000f8e023f */
[----:B------:R-:W-:Y:S01]  /*cad0*/  SHF.R.S32.HI R4, RZ, 0x1f, R172 ;  /* 0x0000001fff047819 */ /* 0x000fe200000114ac */
[----:B------:R-:W-:Y:S02]  /*cae0*/  @UP3 UIMAD UR21, UR6, UR8, URZ ;  /* 0x00000008061532a4 */ /* 0x000fe4000f8e023f */
[----:B------:R-:W-:Y:S01]  /*caf0*/  @UP2 ULDC UR20, c[0x0][0x210] ;  /* 0x0000840000142ab9 */ /* 0x000fe20000000800 */
[----:B------:R-:W-:Y:S01]  /*cb00*/  LEA.HI R4, R4, R17, RZ, 0x3 ;  /* 0x0000001104047211 */ /* 0x000fe200078f18ff */
[----:B------:R-:W-:-:S02]  /*cb10*/  UIMAD UR4, UR6, UR14, URZ ;  /* 0x0000000e060472a4 */ /* 0x000fc4000f8e023f */
[----:B------:R-:W1:Y:S01]  /*cb20*/  @P4 MUFU.RCP R2, R149 ;  /* 0x0000009500024308 */ /* 0x000e620000001000 */
[----:B------:R-:W-:Y:S01]  /*cb30*/  LOP3.LUT R4, R4, 0xfffffff8, RZ, 0xc0, !PT ;  /* 0xfffffff804047812 */ /* 0x000fe200078ec0ff */
[----:B------:R-:W-:Y:S02]  /*cb40*/  @!UP2 UMOV UR20, 0x1 ;  /* 0x000000010014a882 */ /* 0x000fe40000000000 */
[----:B------:R-:W-:Y:S01]  /*cb50*/  @UP3 USEL UR21, UR21, UR10, !UP0 ;  /* 0x0000000a15153287 */ /* 0x000fe2000c000000 */
[----:B------:R-:W-:Y:S01]  /*cb60*/  IADD3 R17, R17, -R4, RZ ;  /* 0x8000000411117210 */ /* 0x000fe20007ffe0ff */
[----:B---3--:R-:W-:Y:S02]  /*cb70*/  UIMAD UR5, UR9, UR20, URZ ;  /* 0x00000014090572a4 */ /* 0x008fe4000f8e023f */
[----:B------:R-:W2:Y:S01]  /*cb80*/  @P3 MUFU.RCP R0, R150 ;  /* 0x0000009600003308 */ /* 0x000ea20000001000 */
[----:B------:R-:W-:Y:S01]  /*cb90*/  R2P PR, R17, 0x6 ;  /* 0x0000000611007804 */ /* 0x000fe20000000000 */
[----:B------:R-:W-:-:S02]  /*cba0*/  USEL UR4, UR4, URZ, !UP3 ;  /* 0x0000003f04047287 */ /* 0x000fc4000d800000 */
[----:B------:R-:W-:Y:S02]  /*cbb0*/  USHF.L.U32 UR5, UR5, 0x6, URZ ;  /* 0x0000000605057899 */ /* 0x000fe4000800063f */
[----:B-----5:R-:W-:Y:S01]  /*cbc0*/  UIMAD UR19, UR11, UR19, UR4 ;  /* 0x000000130b1372a4 */ /* 0x020fe2000f8e0204 */
[----:B-1----:R-:W-:Y:S01]  /*cbd0*/  FMUL.FTZ R2, R2, c[0x0][0x2dc] ;  /* 0x0000b70002027a20 */ /* 0x002fe20000410000 */
[----:B------:R-:W-:Y:S02]  /*cbe0*/  @!UP3 UMOV UR24, URZ ;  /* 0x0000003f0018bc82 */ /* 0x000fe40008000000 */
[----:B------:R-:W-:Y:S01]  /*cbf0*/  @UP3 UMOV UR24, UR21 ;  /* 0x0000001500183c82 */ /* 0x000fe20008000000 */
[C---:B------:R-:W-:Y:S01]  /*cc00*/  FMUL.FTZ R171, R2.reuse, R152 ;  /* 0x0000009802ab7220 */ /* 0x040fe20000410000 */
[----:B------:R-:W-:Y:S01]  /*cc10*/  @!UP3 UMOV UR25, URZ ;  /* 0x0000003f0019bc82 */ /* 0x000fe20008000000 */
[----:B------:R-:W-:Y:S01]  /*cc20*/  FMUL.FTZ R5, R2, R153 ;  /* 0x0000009902057220 */ /* 0x000fe20000410000 */
[----:B------:R-:W-:Y:S01]  /*cc30*/  USHF.R.S32.HI UR4, URZ, 0x1f, UR5 ;  /* 0x0000001f3f047899 */ /* 0x000fe20008011405 */
[----:B--2---:R-:W-:Y:S01]  /*cc40*/  FMUL.FTZ R0, R0, c[0x0][0x2dc] ;  /* 0x0000b70000007a20 */ /* 0x004fe20000410000 */
[----:B------:R-:W-:Y:S01]  /*cc50*/  @UP3 USHF.R.S32.HI UR25, URZ, 0x1f, UR21 ;  /* 0x0000001f3f193899 */ /* 0x000fe20008011415 */
[C---:B------:R-:W-:Y:S01]  /*cc60*/  FMUL.FTZ R170, R2.reuse, R156 ;  /* 0x0000009c02aa7220 */ /* 0x040fe20000410000 */
[----:B------:R-:W-:Y:S01]  /*cc70*/  F2FP.PACK_AB R5, R5, R171 ;  /* 0x000000ab0505723e */ /* 0x000fe200000000ff */
[C---:B------:R-:W-:Y:S01]  /*cc80*/  FMUL.FTZ R7, R2.reuse, R157 ;  /* 0x0000009d02077220 */ /* 0x040fe20000410000 */
[----:B------:R-:W-:Y:S01]  /*cc90*/  USHF.R.S32.HI UR6, URZ, 0x1f, UR19 ;  /* 0x0000001f3f067899 */ /* 0x000fe20008011413 */
[C---:B------:R-:W-:Y:S01]  /*cca0*/  FMUL.FTZ R169, R2.reuse, R36 ;  /* 0x0000002402a97220 */ /* 0x040fe20000410000 */
[----:B------:R-:W-:Y:S01]  /*ccb0*/  UIADD3 UR5, UP2, UP1, UR5, UR24, UR19 ;  /* 0x0000001805057290 */ /* 0x000fe2000f95e013 */
[C---:B------:R-:W-:Y:S01]  /*ccc0*/  FMUL.FTZ R168, R2.reuse, R40 ;  /* 0x0000002802a87220 */ /* 0x040fe20000410000 */
[----:B------:R-:W-:Y:S01]  /*ccd0*/  F2FP.PACK_AB R7, R7, R170 ;  /* 0x000000aa0707723e */ /* 0x000fe200000000ff */
[C---:B------:R-:W-:Y:S01]  /*cce0*/  FMUL.FTZ R157, R2.reuse, R44 ;  /* 0x0000002c029d7220 */ /* 0x040fe20000410000 */
[----:B------:R-:W-:Y:S01]  /*ccf0*/  UIADD3.X UR4, UR4, UR25, UR6, UP2, UP1 ;  /* 0x0000001904047290 */ /* 0x000fe200097e2406 */
[C---:B------:R-:W-:Y:S01]  /*cd00*/  FMUL.FTZ R156, R2.reuse, R48 ;  /* 0x00000030029c7220 */ /* 0x040fe20000410000 */
[----:B------:R-:W-:Y:S01]  /*cd10*/  @!UP0 UMOV UR18, UR22 ;  /* 0x0000001600128c82 */ /* 0x000fe20008000000 */
[----:B------:R-:W-:-:S02]  /*cd20*/  FMUL.FTZ R153, R2, R52 ;  /* 0x0000003402997220 */ /* 0x000fc40000410000 */
        /* <DEDUP_REMOVED lines=15> */
[----:B------:R-:W-:Y:S01]  /*ce20*/  FMUL.FTZ R26, R2, R68 ;  /* 0x00000044021a7220 */ /* 0x000fe20000410000 */
[----:B------:R-:W-:Y:S01]  /*ce30*/  F2FP.PACK_AB R68, R22, R153 ;  /* 0x000000991644723e */ /* 0x000fe200000000ff */
[C---:B------:R-:W-:Y:S02]  /*ce40*/  FMUL.FTZ R60, R2.reuse, R69 ;  /* 0x00000045023c7220 */ /* 0x040fe40000410000 */
[----:B------:R-:W-:-:S02]  /*ce50*/  FMUL.FTZ R72, R2, R72 ;  /* 0x0000004802487220 */ /* 0x000fc40000410000 */
[----:B------:R-:W-:Y:S01]  /*ce60*/  FMUL.FTZ R73, R2, R73 ;  /* 0x0000004902497220 */ /* 0x000fe20000410000 */
[----:B------:R-:W-:Y:S01]  /*ce70*/  F2FP.PACK_AB R60, R60, R26 ;  /* 0x0000001a3c3c723e */ /* 0x000fe200000000ff */
[C---:B------:R-:W-:Y:S02]  /*ce80*/  FMUL.FTZ R76, R2.reuse, R76 ;  /* 0x0000004c024c7220 */ /* 0x040fe40000410000 */
        /* <DEDUP_REMOVED lines=49> */
[----:B------:R-:W-:Y:S02]  /*d1a0*/  FMUL.FTZ R165, R2, R165 ;  /* 0x000000a502a57220 */ /* 0x000fe40000410000 */
[----:B------:R-:W-:-:S02]  /*d1b0*/  FMUL.FTZ R54, R0, R54 ;  /* 0x0000003600367220 */ /* 0x000fc40000410000 */
[C---:B------:R-:W-:Y:S01]  /*d1c0*/  FMUL.FTZ R2, R0.reuse, R55 ;  /* 0x0000003700027220 */ /* 0x040fe20000410000 */
[----:B------:R-:W-:Y:S01]  /*d1d0*/  F2FP.PACK_AB R18, R165, R164 ;  /* 0x000000a4a512723e */ /* 0x000fe200000000ff */
[C---:B------:R-:W-:Y:S02]  /*d1e0*/  FMUL.FTZ R65, R0.reuse, R59 ;  /* 0x0000003b00417220 */ /* 0x040fe40000410000 */
[C---:B------:R-:W-:Y:S02]  /*d1f0*/  FMUL.FTZ R62, R0.reuse, R62 ;  /* 0x0000003e003e7220 */ /* 0x040fe40000410000 */
        /* <DEDUP_REMOVED lines=8> */
[----:B------:R-:W-:Y:S01]  /*d280*/  FMUL.FTZ R61, R0, R67 ;  /* 0x00000043003d7220 */ /* 0x000fe20000410000 */
[----:B------:R-:W-:Y:S01]  /*d290*/  F2FP.PACK_AB R67, R2, R54 ;  /* 0x000000360243723e */ /* 0x000fe200000000ff */
[C---:B------:R-:W-:Y:S01]  /*d2a0*/  FMUL.FTZ R6, R0.reuse, R70 ;  /* 0x0000004600067220 */ /* 0x040fe20000410000 */
[----:B------:R-:W-:Y:S01]  /*d2b0*/  SHF.L.U32 R2, R17, 0x6, RZ ;  /* 0x0000000611027819 */ /* 0x000fe200000006ff */
[----:B------:R-:W-:Y:S01]  /*d2c0*/  FMUL.FTZ R59, R0, R71 ;  /* 0x00000047003b7220 */ /* 0x000fe20000410000 */
[----:B------:R-:W-:Y:S01]  /*d2d0*/  LEA.HI R71, R174, R173, RZ, 0x5 ;  /* 0x000000adae477211 */ /* 0x000fe200078f28ff */
[----:B------:R-:W-:Y:S01]  /*d2e0*/  FMUL.FTZ R154, R0, R154 ;  /* 0x0000009a009a7220 */ /* 0x000fe20000410000 */
[----:B------:R-:W-:Y:S01]  /*d2f0*/  LOP3.LUT R2, R2, 0x1c0, RZ, 0xc0, !PT ;  /* 0x000001c002027812 */ /* 0x000fe200078ec0ff */
[C---:B------:R-:W-:Y:S01]  /*d300*/  FMUL.FTZ R4, R0.reuse, R155 ;  /* 0x0000009b00047220 */ /* 0x040fe20000410000 */
[----:B------:R-:W-:Y:S01]  /*d310*/  F2FP.PACK_AB R59, R59, R6 ;  /* 0x000000063b3b723e */ /* 0x000fe200000000ff */
[C---:B------:R-:W-:Y:S01]  /*d320*/  FMUL.FTZ R158, R0.reuse, R158 ;  /* 0x0000009e009e7220 */ /* 0x040fe20000410000 */
[----:B------:R-:W-:Y:S01]  /*d330*/  SHF.R.S32.HI R15, RZ, 0x5, R71 ;  /* 0x00000005ff0f7819 */ /* 0x000fe20000011447 */
[C---:B------:R-:W-:Y:S01]  /*d340*/  FMUL.FTZ R9, R0.reuse, R159 ;  /* 0x0000009f00097220 */ /* 0x040fe20000410000 */
[----:B------:R-:W-:Y:S01]  /*d350*/  LOP3.LUT R6, R17, 0x1, RZ, 0xc0, !PT ;  /* 0x0000000111067812 */ /* 0x000fe200078ec0ff */
[----:B------:R-:W-:Y:S01]  /*d360*/  FMUL.FTZ R38, R0, R38 ;  /* 0x0000002600267220 */ /* 0x000fe20000410000 */
[----:B------:R-:W-:Y:S01]  /*d370*/  LEA.HI R2, R2, R2, RZ, 0x1d ;  /* 0x0000000202027211 */ /* 0x000fe200078fe8ff */
[----:B------:R-:W-:Y:S01]  /*d380*/  FMUL.FTZ R42, R0, R42 ;  /* 0x0000002a002a7220 */ /* 0x000fe20000410000 */
[----:B------:R-:W-:Y:S01]  /*d390*/  ISETP.NE.U32.AND P0, PT, R6, 0x1, PT ;  /* 0x000000010600780c */ /* 0x000fe20003f05070 */
[C---:B------:R-:W-:Y:S01]  /*d3a0*/  FMUL.FTZ R46, R0.reuse, R46 ;  /* 0x0000002e002e7220 */ /* 0x040fe20000410000 */
[----:B------:R-:W-:Y:S01]  /*d3b0*/  MOV R6, 0x20 ;  /* 0x0000002000067802 */ /* 0x000fe20000000f00 */
[----:B------:R-:W-:Y:S01]  /*d3c0*/  FMUL.FTZ R50, R0, R50 ;  /* 0x0000003200327220 */ /* 0x000fe20000410000 */
[----:B------:R-:W-:Y:S01]  /*d3d0*/  F2FP.PACK_AB R4, R4, R154 ;  /* 0x0000009a0404723e */ /* 0x000fe200000000ff */
[----:B------:R-:W-:Y:S01]  /*d3e0*/  FMUL.FTZ R58, R0, R58 ;  /* 0x0000003a003a7220 */ /* 0x000fe20000410000 */
[----:B------:R-:W-:Y:S01]  /*d3f0*/  SEL R6, R6, 0xffffffe0, !P1 ;  /* 0xffffffe006067807 */ /* 0x000fe20004800000 */
[C---:B------:R-:W-:Y:S01]  /*d400*/  FMUL.FTZ R10, R0.reuse, R66 ;  /* 0x00000042000a7220 */ /* 0x040fe20000410000 */
[----:B------:R-:W-:Y:S01]  /*d410*/  F2FP.PACK_AB R9, R9, R158 ;  /* 0x0000009e0909723e */ /* 0x000fe200000000ff */
[C---:B------:R-:W-:Y:S01]  /*d420*/  FMUL.FTZ R74, R0.reuse, R74 ;  /* 0x0000004a004a7220 */ /* 0x040fe20000410000 */
[----:B------:R-:W-:Y:S01]  /*d430*/  F2FP.PACK_AB R13, R13, R38 ;  /* 0x000000260d0d723e */ /* 0x000fe200000000ff */
[C---:B------:R-:W-:Y:S01]  /*d440*/  FMUL.FTZ R57, R0.reuse, R75 ;  /* 0x0000004b00397220 */ /* 0x040fe20000410000 */
[----:B------:R-:W-:Y:S01]  /*d450*/  F2FP.PACK_AB R61, R61, R10 ;  /* 0x0000000a3d3d723e */ /* 0x000fe200000000ff */
[C---:B------:R-:W-:Y:S01]  /*d460*/  FMUL.FTZ R78, R0.reuse, R78 ;  /* 0x0000004e004e7220 */ /* 0x040fe20000410000 */
[----:B------:R-:W-:Y:S01]  /*d470*/  MOV R10, 0x40 ;  /* 0x00000040000a7802 */ /* 0x000fe20000000f00 */
[C---:B------:R-:W-:Y:S01]  /*d480*/  FMUL.FTZ R55, R0.reuse, R79 ;  /* 0x0000004f00377220 */ /* 0x040fe20000410000 */
[----:B------:R-:W-:Y:S01]  /*d490*/  F2FP.PACK_AB R11, R11, R42 ;  /* 0x0000002a0b0b723e */ /* 0x000fe200000000ff */
[----:B------:R-:W-:Y:S01]  /*d4a0*/  FMUL.FTZ R82, R0, R82 ;  /* 0x0000005200527220 */ /* 0x000fe20000410000 */
[----:B------:R-:W-:Y:S01]  /*d4b0*/  SEL R10, R10, 0xffffffc0, !P2 ;  /* 0xffffffc00a0a7807 */ /* 0x000fe20005000000 */
[----:B------:R-:W-:Y:S01]  /*d4c0*/  FMUL.FTZ R53, R0, R83 ;  /* 0x0000005300357220 */ /* 0x000fe20000410000 */
[----:B------:R-:W-:Y:S01]  /*d4d0*/  F2FP.PACK_AB R16, R16, R46 ;  /* 0x0000002e1010723e */ /* 0x000fe200000000ff */
[----:B------:R-:W-:Y:S01]  /*d4e0*/  FMUL.FTZ R86, R0, R86 ;  /* 0x0000005600567220 */ /* 0x000fe20000410000 */
[----:B------:R-:W-:Y:S01]  /*d4f0*/  F2FP.PACK_AB R70, R24, R156 ;  /* 0x0000009c1846723e */ /* 0x000fe200000000ff */
        /* <DEDUP_REMOVED lines=65> */
[----:B------:R-:W-:Y:S02]  /*d910*/  LOP3.LUT R0, R172, 0x3ffffffc, RZ, 0xc0, !PT ;  /* 0x3ffffffcac007812 */ /* 0x000fe400078ec0ff */
[----:B------:R-:W-:Y:S02]  /*d920*/  F2FP.PACK_AB R19, R19, R146 ;  /* 0x000000921313723e */ /* 0x000fe400000000ff */
[----:B------:R-:W-:Y:S02]  /*d930*/  IADD3 R0, -R0, R173, RZ ;  /* 0x000000ad00007210 */ /* 0x000fe40007ffe1ff */
[----:B------:R-:W-:Y:S02]  /*d940*/  F2FP.PACK_AB R17, R167, R166 ;  /* 0x000000a6a711723e */ /* 0x000fe400000000ff */
[----:B------:R-:W-:-:S04]  /*d950*/  LEA R0, R15, R0, 0x9 ;  /* 0x000000000f007211 */ /* 0x000fc800078e48ff */
[----:B------:R-:W-:-:S04]  /*d960*/  LEA R0, R0, R2, 0x1 ;  /* 0x0000000200007211 */ /* 0x000fc800078e08ff */
[----:B------:R-:W-:-:S04]  /*d970*/  SHF.L.U32 R0, R0, 0x1, RZ ;  /* 0x0000000100007819 */ /* 0x000fc800000006ff */
[C---:B------:R-:W-:Y:S01]  /*d980*/  IADD3 R2, R0.reuse, -0x10, RZ ;  /* 0xfffffff000027810 */ /* 0x040fe20007ffe0ff */
[----:B------:R1:W-:Y:S01]  /*d990*/  STS [R0], R5 ;  /* 0x0000000500007388 */ /* 0x0003e20000000800 */
[----:B------:R-:W-:-:S03]  /*d9a0*/  @P0 IADD3 R2, R0, 0x10, RZ ;  /* 0x0000001000020810 */ /* 0x000fc60007ffe0ff */
[----:B------:R2:W-:Y:S04]  /*d9b0*/  STS [R0+0x400], R4 ;  /* 0x0004000400007388 */ /* 0x0005e80000000800 */
[----:B------:R3:W-:Y:S04]  /*d9c0*/  STS [R2], R7 ;  /* 0x0000000702007388 */ /* 0x0007e80000000800 */
[----:B------:R4:W-:Y:S01]  /*d9d0*/  STS [R2+0x400], R9 ;  /* 0x0004000902007388 */ /* 0x0009e20000000800 */
[----:B-1----:R-:W-:Y:S02]  /*d9e0*/  IADD3 R5, R0, R6, RZ ;  /* 0x0000000600057210 */ /* 0x002fe40007ffe0ff */
[----:B--2---:R-:W-:-:S03]  /*d9f0*/  IADD3 R4, R6, R2, RZ ;  /* 0x0000000206047210 */ /* 0x004fc60007ffe0ff */
[----:B------:R1:W-:Y:S01]  /*da00*/  STS [R5], R8 ;  /* 0x0000000805007388 */ /* 0x0003e20000000800 */
[----:B---3--:R-:W-:-:S03]  /*da10*/  IADD3 R7, R5, R10, RZ ;  /* 0x0000000a05077210 */ /* 0x008fc60007ffe0ff */
[----:B------:R-:W-:Y:S01]  /*da20*/  STS [R5+0x400], R13 ;  /* 0x0004000d05007388 */ /* 0x000fe20000000800 */
[----:B------:R-:W-:Y:S02]  /*da30*/  IADD3 R6, R4, R10, RZ ;  /* 0x0000000a04067210 */ /* 0x000fe40007ffe0ff */
[----:B----4-:R-:W-:Y:S01]  /*da40*/  IADD3 R9, R10, R2, RZ ;  /* 0x000000020a097210 */ /* 0x010fe20007ffe0ff */
[----:B------:R-:W-:Y:S04]  /*da50*/  STS [R4], R12 ;  /* 0x0000000c04007388 */ /* 0x000fe80000000800 */
[----:B------:R-:W-:Y:S01]  /*da60*/  STS [R4+0x400], R11 ;  /* 0x0004000b04007388 */ /* 0x000fe20000000800 */
[----:B-1----:R-:W-:-:S05]  /*da70*/  IADD3 R8, R0, R10, RZ ;  /* 0x0000000a00087210 */ /* 0x002fca0007ffe0ff */
        /* <DEDUP_REMOVED lines=60> */
[----:B------:R-:W-:Y:S02]  /*de40*/  IADD3 R2, R15, -R2, RZ ;  /* 0x800000020f027210 */ /* 0x000fe40007ffe0ff */
        /* <DEDUP_REMOVED lines=11> */
[----:B-----5:R-:W-:Y:S01]  /*df00*/  SHF.R.S32.HI R6, RZ, 0x1f, R0 ;  /* 0x0000001fff067819 */ /* 0x020fe20000011400 */
        /* <DEDUP_REMOVED lines=36> */
.L_x_564:
[----:B--234-:R-:W-:Y:S05]  /*e150*/  BSYNC B0 ;  /* 0x0000000000007941 */ /* 0x01cfea0003800000 */
.L_x_563:
[----:B------:R-:W2:Y:S04]  /*e160*/  LDL.64 R80, [R1] ;  /* 0x0000000001507983 */ /* 0x000ea80000100a00 */
[----:B------:R3:W5:Y:S04]  /*e170*/  LDL R15, [R1+0x10] ;  /* 0x00001000010f7983 */ /* 0x0007680000100800 */
[----:B------:R3:W5:Y:S01]  /*e180*/  LDL R14, [R1+0x14] ;  /* 0x00001400010e7983 */ /* 0x0007620000100800 */
[----:B------:R-:W-:Y:S01]  /*e190*/  LEA.HI R13, R174, R173, RZ, 0x3 ;  /* 0x000000adae0d7211 */ /* 0x000fe200078f18ff */
[----:B------:R-:W-:Y:S01]  /*e1a0*/  UIMAD UR9, UR9, -0x40, UR15 ;  /* 0xffffffc0090978a4 */ /* 0x000fe2000f8e020f */
[----:B------:R-:W-:Y:S01]  /*e1b0*/  BSSY B0, `(.L_x_565) ;  /* 0x0000024000007945 */ /* 0x000fe20003800000 */
[----:B------:R-:W4:Y:S01]  /*e1c0*/  S2R R0, SR_TID.X ;  /* 0x0000000000007919 */ /* 0x000f220000002100 */
[----:B------:R-:W-:Y:S01]  /*e1d0*/  SHF.R.S32.HI R3, RZ, 0x3, R13 ;  /* 0x00000003ff037819 */ /* 0x000fe2000001140d */
[----:B------:R-:W-:-:S02]  /*e1e0*/  USHF.R.S32.HI UR6, URZ, 0x1f, UR11 ;  /* 0x0000001f3f067899 */ /* 0x000fc4000801140b */
[----:B------:R-:W1:Y:S01]  /*e1f0*/  S2R R10, SR_CTAID.Z ;  /* 0x00000000000a7919 */ /* 0x000e620000002700 */
[----:B------:R-:W-:Y:S02]  /*e200*/  ULDC.64 UR4, c[0x0][0x1f0] ;  /* 0x00007c0000047ab9 */ /* 0x000fe40000000a00 */
[----:B------:R-:W-:-:S04]  /*e210*/  UIMAD UR4, UR6, UR4, URZ ;  /* 0x00000004060472a4 */ /* 0x000fc8000f8e023f */
[----:B------:R-:W-:Y:S01]  /*e220*/  UIMAD UR4, UR11, UR5, UR4 ;  /* 0x000000050b0472a4 */ /* 0x000fe2000f8e0204 */
[----:B----4-:R-:W-:-:S04]  /*e230*/  SHF.R.S32.HI R2, RZ, 0x1f, R0 ;  /* 0x0000001fff027819 */ /* 0x010fc80000011400 */
[----:B------:R-:W-:-:S04]  /*e240*/  LEA.HI R2, R2, R0, RZ, 0x3 ;  /* 0x0000000002027211 */ /* 0x000fc800078f18ff */
[----:B------:R-:W-:Y:S02]  /*e250*/  SHF.R.S32.HI R2, RZ, 0x3, R2 ;  /* 0x00000003ff027819 */ /* 0x000fe40000011402 */
[----:B--2---:R-:W-:Y:S02]  /*e260*/  SHF.R.S32.HI R0, RZ, 0x1f, R80 ;  /* 0x0000001fff007819 */ /* 0x004fe40000011450 */
[----:B------:R-:W-:-:S04]  /*e270*/  IADD3 R4, P0, R80, UR18, RZ ;  /* 0x0000001250047c10 */ /* 0x000fc8000ff1e0ff */
[----:B------:R-:W-:Y:S02]  /*e280*/  IADD3.X R5, R0, UR7, RZ, P0, !PT ;  /* 0x0000000700057c10 */ /* 0x000fe400087fe4ff */
[----:B------:R-:W-:Y:S02]  /*e290*/  ISETP.GE.AND P0, PT, R3, UR9, PT ;  /* 0x0000000903007c0c */ /* 0x000fe4000bf06270 */
[----:B------:R-:W-:Y:S01]  /*e2a0*/  SHF.R.S32.HI R3, RZ, 0x1f, R2 ;  /* 0x0000001fff037819 */ /* 0x000fe20000011402 */
[----:B-1----:R-:W-:-:S04]  /*e2b0*/  IMAD.WIDE.U32 R10, R10, c[0x0][0x1f0], R4 ;  /* 0x00007c000a0a7a25 */ /* 0x002fc800078e0004 */
[----:B------:R-:W-:Y:S01]  /*e2c0*/  IMAD.U32 R4, RZ, RZ, UR12 ;  /* 0x0000000cff047e24 */ /* 0x000fe2000f8e00ff */
[----:B------:R-:W-:-:S03]  /*e2d0*/  IADD3 R9, R11, UR4, RZ ;  /* 0x000000040b097c10 */ /* 0x000fc6000fffe0ff */
[----:B------:R-:W-:Y:S02]  /*e2e0*/  IMAD.WIDE R4, R4, 0x40, R2 ;  /* 0x0000004004047825 */ /* 0x000fe400078e0202 */
        /* <DEDUP_REMOVED lines=13> */
[----:B------:R1:W-:Y:S04]  /*e3c0*/  @!P3 STG.E.128 [R2.64+0x80], R24 ;  /* 0x000080180200b986 */ /* 0x0003e8000c101d10 */
[----:B------:R1:W-:Y:S04]  /*e3d0*/  @!P2 STG.E.128 [R2.64+0x100], R20 ;  /* 0x000100140200a986 */ /* 0x0003e8000c101d10 */
[----:B------:R1:W-:Y:S02]  /*e3e0*/  @!P1 STG.E.128 [R2.64+0x180], R16 ;  /* 0x0001801002009986 */ /* 0x0003e4000c101d10 */
.L_x_566:
[----:B---3--:R-:W-:Y:S05]  /*e3f0*/  BSYNC B0 ;  /* 0x0000000000007941 */ /* 0x008fea0003800000 */
.L_x_565:
[----:B------:R-:W-:Y:S01]  /*e400*/  LEA.HI.SX32 R0, R13, 0x10, 0x1d ;  /* 0x000000100d007811 */ /* 0x000fe200078feaff */
[----:B------:R-:W-:Y:S03]  /*e410*/  BSSY B0, `(.L_x_567) ;  /* 0x0000015000007945 */ /* 0x000fe60003800000 */
[----:B------:R-:W-:-:S13]  /*e420*/  ISETP.GE.AND P0, PT, R0, UR9, PT ;  /* 0x0000000900007c0c */ /* 0x000fda000bf06270 */
[----:B------:R-:W-:Y:S05]  /*e430*/  @P0 BRA `(.L_x_568) ;  /* 0x0000012000000947 */ /* 0x000fea0003800000 */
[----:B------:R-:W-:Y:S01]  /*e440*/  IADD3 R12, P0, R4, 0x10, RZ ;  /* 0x00000010040c7810 */ /* 0x000fe20007f1e0ff */
[----:B-1----:R-:W-:Y:S01]  /*e450*/  IMAD.MOV.U32 R2, RZ, RZ, R10 ;  /* 0x000000ffff027224 */ /* 0x002fe200078e000a */
        /* <DEDUP_REMOVED lines=13> */
[----:B------:R1:W-:Y:S04]  /*e530*/  @!P2 STG.E.128 [R2.64+0x80], R40 ;  /* 0x000080280200a986 */ /* 0x0003e8000c101d10 */
[----:B------:R1:W-:Y:S04]  /*e540*/  @!P1 STG.E.128 [R2.64+0x100], R36 ;  /* 0x0001002402009986 */ /* 0x0003e8000c101d10 */
[----:B------:R1:W-:Y:S02]  /*e550*/  @!P0 STG.E.128 [R2.64+0x180], R32 ;  /* 0x0001802002008986 */ /* 0x0003e4000c101d10 */
.L_x_568:
[----:B------:R-:W-:Y:S05]  /*e560*/  BSYNC B0 ;  /* 0x0000000000007941 */ /* 0x000fea0003800000 */
.L_x_567:
        /* <DEDUP_REMOVED lines=22> */
.L_x_570:
[----:B------:R-:W-:Y:S05]  /*e6d0*/  BSYNC B0 ;  /* 0x0000000000007941 */ /* 0x000fea0003800000 */
.L_x_569:
[----:B------:R-:W-:-:S04]  /*e6e0*/  LEA.HI.SX32 R0, R13, 0x30, 0x1d ;  /* 0x000000300d007811 */ /* 0x000fc800078feaff */
[----:B------:R-:W-:-:S13]  /*e6f0*/  ISETP.GE.AND P0, PT, R0, UR9, PT ;  /* 0x0000000900007c0c */ /* 0x000fda000bf06270 */
[----:B------:R-:W-:Y:S05]  /*e700*/  @P0 EXIT ;  /* 0x000000000000094d */ /* 0x000fea0003800000 */
[----:B------:R-:W-:Y:S01]  /*e710*/  IADD3 R6, P0, R4, 0x30, RZ ;  /* 0x0000003004067810 */ /* 0x000fe20007f1e0ff */
[----:B-1----:R-:W-:Y:S01]  /*e720*/  IMAD.MOV.U32 R2, RZ, RZ, R10 ;  /* 0x000000ffff027224 */ /* 0x002fe200078e000a */
        /* <DEDUP_REMOVED lines=18> */
.L_x_529:
[----:B------:R-:W-:Y:S01]  /*e850*/  UISETP.NE.AND UP4, UPT, UR10, -0x1, UPT ;  /* 0xffffffff0a00788c */ /* 0x000fe2000bf85270 */
[----:B------:R-:W-:Y:S01]  /*e860*/  LEA.HI R6, R10, R99, RZ, 0x3 ;  /* 0x000000630a067211 */ /* 0x000fe200078f18ff */
[----:B------:R-:W-:Y:S01]  /*e870*/  ULDC.U8 UR19, c[0x0][0x329] ;  /* 0x0000ca4000137ab9 */ /* 0x000fe20000000000 */
[----:B------:R-:W1:Y:S01]  /*e880*/  S2R R12, SR_CTAID.Z ;  /* 0x00000000000c7919 */ /* 0x000e620000002700 */
[----:B------:R-:W-:Y:S01]  /*e890*/  UISETP.NE.AND UP3, UPT, UR19, URZ, UPT ;  /* 0x0000003f1300728c */ /* 0x000fe2000bf65270 */
[----:B------:R-:W-:Y:S01]  /*e8a0*/  LOP3.LUT R0, R6, 0xfffffff8, RZ, 0xc0, !PT ;  /* 0xfffffff806007812 */ /* 0x000fe200078ec0ff */
[----:B------:R-:W-:Y:S01]  /*e8b0*/  ULDC.64 UR4, c[0x0][0x1e0] ;  /* 0x0000780000047ab9 */ /* 0x000fe20000000a00 */
[----:B------:R-:W-:Y:S01]  /*e8c0*/  SHF.R.S32.HI R6, RZ, 0x3, R6 ;  /* 0x00000003ff067819 */ /* 0x000fe20000011406 */
[----:B------:R-:W-:Y:S01]  /*e8d0*/  ULDC.64 UR6, c[0x0][0x1e8] ;  /* 0x00007a0000067ab9 */ /* 0x000fe20000000a00 */
[----:B------:R-:W-:Y:S01]  /*e8e0*/  IMAD.U32 R4, RZ, RZ, UR12 ;  /* 0x0000000cff047e24 */ /* 0x000fe2000f8e00ff */
[----:B------:R-:W-:Y:S01]  /*e8f0*/  USHF.R.S32.HI UR18, URZ, 0x1f, UR11 ;  /* 0x0000001f3f127899 */ /* 0x000fe2000801140b */
[----:B------:R-:W-:Y:S01]  /*e900*/  IMAD.IADD R15, R99, 0x1, -R0 ;  /* 0x00000001630f7824 */ /* 0x000fe200078e0a00 */
[----:B------:R-:W-:Y:S01]  /*e910*/  @!UP4 USHF.R.S32.HI UR22, URZ, 0x1f, UR20 ;  /* 0x0000001f3f16c899 */ /* 0x000fe20008011414 */
[--C-:B------:R-:W-:Y:S01]  /*e920*/  SHF.R.S32.HI R7, RZ, 0x1f, R6.reuse ;  /* 0x0000001fff077819 */ /* 0x100fe20000011406 */
[----:B------:R-:W-:Y:S01]  /*e930*/  @UP4 UIMAD.WIDE.U32 UR8, UR10, UR6, URZ ;  /* 0x000000060a0842a5 */ /* 0x000fe2000f8e003f */
[----:B------:R-:W-:Y:S01]  /*e940*/  IMAD.SHL.U32 R0, R15, 0x8, RZ ;  /* 0x000000080f007824 */ /* 0x000fe200078e00ff */
[----:B------:R-:W-:Y:S01]  /*e950*/  @!UP4 UIMAD UR22, UR22, UR4, URZ ;  /* 0x000000041616c2a4 */ /* 0x000fe2000f8e023f */
[----:B------:R-:W-:Y:S01]  /*e960*/  BSSY B0, `(.L_x_571) ;  /* 0x0000040000007945 */ /* 0x000fe20003800000 */
[----:B------:R-:W-:Y:S01]  /*e970*/  ULDC.U8 UR21, c[0x0][0x328] ;  /* 0x0000ca0000157ab9 */ /* 0x000fe20000000000 */
[----:B------:R-:W-:Y:S01]  /*e980*/  IMAD.WIDE R4, R4, 0x40, R6 ;  /* 0x0000004004047825 */ /* 0x000fe200078e0206 */
[----:B------:R-:W-:Y:S01]  /*e990*/  @!UP4 UIMAD.WIDE.U32 UR24, UR20, UR4, URZ ;  /* 0x000000041418c2a5 */ /* 0x000fe2000f8e003f */
[C---:B------:R-:W-:Y:S01]  /*e9a0*/  IADD3 R19, R0.reuse, 0x40, RZ ;  /* 0x0000004000137810 */ /* 0x040fe20007ffe0ff */
[----:B------:R-:W-:Y:S01]  /*e9b0*/  @!UP4 UIMAD UR22, UR20, UR5, UR22 ;  /* 0x000000051416c2a4 */ /* 0x000fe2000f8e0216 */
[C---:B------:R-:W-:Y:S01]  /*e9c0*/  IADD3 R18, R0.reuse, 0x80, RZ ;  /* 0x0000008000127810 */ /* 0x040fe20007ffe0ff */
[----:B------:R-:W-:Y:S01]  /*e9d0*/  UISETP.NE.AND UP2, UPT, UR21, URZ, UPT ;  /* 0x0000003f1500728c */ /* 0x000fe2000bf45270 */
[----:B------:R-:W-:Y:S01]  /*e9e0*/  IADD3 R17, R0, 0xc0, RZ ;  /* 0x000000c000117810 */ /* 0x000fe20007ffe0ff */
[----:B------:R-:W-:-:S02]  /*e9f0*/  ULDC.64 UR4, c[0x0][0x1f0] ;  /* 0x00007c0000047ab9 */ /* 0x000fc40000000a00 */
[----:B------:R-:W-:Y:S02]  /*ea00*/  UIMAD UR4, UR18, UR4, URZ ;  /* 0x00000004120472a4 */ /* 0x000fe4000f8e023f */
[----:B------:R-:W-:Y:S02]  /*ea10*/  @!UP3 UISETP.NE.AND UP1, UPT, UR21, URZ, UPT ;  /* 0x0000003f1500b28c */ /* 0x000fe4000bf25270 */
[----:B------:R-:W-:Y:S02]  /*ea20*/  @UP4 UMOV UR18, UR8 ;  /* 0x0000000800124c82 */ /* 0x000fe40008000000 */
[----:B------:R-:W-:Y:S02]  /*ea30*/  @UP4 UIMAD UR7, UR10, UR7, UR9 ;  /* 0x000000070a0742a4 */ /* 0x000fe4000f8e0209 */
[----:B------:R-:W-:Y:S02]  /*ea40*/  ULDC UR14, c[0x0][0x214] ;  /* 0x00008500000e7ab9 */ /* 0x000fe40000000800 */
[----:B------:R-:W-:-:S02]  /*ea50*/  @UP3 ULDC UR8, c[0x0][0x210] ;  /* 0x0000840000083ab9 */ /* 0x000fc40000000800 */
[----:B------:R-:W-:Y:S02]  /*ea60*/  UISETP.EQ.AND UP2, UPT, UR19, URZ, UP2 ;  /* 0x0000003f1300728c */ /* 0x000fe40009742270 */
[----:B------:R-:W-:Y:S02]  /*ea70*/  ULDC UR9, c[0x0][0x234] ;  /* 0x00008d0000097ab9 */ /* 0x000fe40000000800 */
[----:B------:R-:W-:Y:S02]  /*ea80*/  @UP3 UIMAD UR8, UR8, UR14, URZ ;  /* 0x0000000e080832a4 */ /* 0x000fe4000f8e023f */
[----:B------:R-:W-:Y:S02]  /*ea90*/  @!UP3 USEL UR8, UR14, UR9, !UP1 ;  /* 0x000000090e08b287 */ /* 0x000fe4000c800000 */
[----:B------:R-:W-:Y:S02]  /*eaa0*/  UISETP.NE.OR UP0, UPT, UR10, -0x1, !UP2 ;  /* 0xffffffff0a00788c */ /* 0x000fe4000d705670 */
[----:B------:R-:W-:-:S02]  /*eab0*/  ULDC UR6, c[0x0][0x1c0] ;  /* 0x0000700000067ab9 */ /* 0x000fc40000000800 */
[----:B------:R-:W-:Y:S02]  /*eac0*/  @UP3 UMOV UR23, 0x1 ;  /* 0x0000000100173882 */ /* 0x000fe40000000000 */
[----:B------:R-:W-:Y:S02]  /*ead0*/  @!UP3 UIMAD UR23, UR8, UR6, URZ ;  /* 0x000000060817b2a4 */ /* 0x000fe4000f8e023f */
[----:B------:R-:W-:Y:S02]  /*eae0*/  @!UP4 UMOV UR18, UR24 ;  /* 0x000000180012cc82 */ /* 0x000fe40008000000 */
[----:B------:R-:W-:Y:S01]  /*eaf0*/  @!UP4 UIADD3 UR7, UR25, UR22, URZ ;  /* 0x000000161907c290 */ /* 0x000fe2000fffe03f */
[----:B------:R-:W-:Y:S01]  /*eb00*/  IADD3 R2, P0, R0, UR18, RZ ;  /* 0x0000001200027c10 */ /* 0x000fe2000ff1e0ff */
[----:B------:R-:W-:Y:S02]  /*eb10*/  UIADD3 UR15, -UR13, UR15, URZ ;  /* 0x0000000f0d0f7290 */ /* 0x000fe4000fffe13f */
[----:B------:R-:W-:-:S02]  /*eb20*/  UIMAD UR23, UR20, UR23, URZ ;  /* 0x00000017141772a4 */ /* 0x000fc4000f8e023f */
[----:B------:R-:W-:Y:S01]  /*eb30*/  @!UP0 UIMAD UR10, UR20, UR14, URZ ;  /* 0x0000000e140a82a4 */ /* 0x000fe2000f8e023f */
[----:B------:R-:W-:Y:S01]  /*eb40*/  LEA.HI.X.SX32 R3, R0, UR7, 0x1, P0 ;  /* 0x0000000700037c11 */ /* 0x000fe200080f0eff */
[----:B------:R-:W-:Y:S01]  /*eb50*/  USEL UR23, UR23, URZ, !UP2 ;  /* 0x0000003f17177287 */ /* 0x000fe2000d000000 */
[----:B------:R-:W-:Y:S01]  /*eb60*/  ISETP.GE.AND P0, PT, R6, UR15, PT ;  /* 0x0000000f06007c0c */ /* 0x000fe2000bf06270 */
[----:B------:R-:W-:Y:S02]  /*eb70*/  @UP3 ULDC UR26, c[0x0][0x210] ;  /* 0x00008400001a3ab9 */ /* 0x000fe40000000800 */
[----:B------:R-:W-:Y:S01]  /*eb80*/  @!UP3 UMOV UR26, 0x1 ;  /* 0x00000001001ab882 */ /* 0x000fe20000000000 */
[----:B-1----:R-:W-:Y:S01]  /*eb90*/  IMAD.WIDE.U32 R12, R12, c[0x0][0x1f0], R2 ;  /* 0x00007c000c0c7a25 */ /* 0x002fe200078e0002 */
[----:B------:R-:W-:Y:S02]  /*eba0*/  UIMAD UR8, UR11, UR8, UR23 ;  /* 0x000000080b0872a4 */ /* 0x000fe4000f8e0217 */
[----:B------:R-:W-:-:S02]  /*ebb0*/  UIMAD UR13, UR13, UR26, URZ ;  /* 0x0000001a0d0d72a4 */ /* 0x000fc4000f8e023f */
[----:B------:R-:W-:Y:S02]  /*ebc0*/  @!UP2 UMOV UR28, URZ ;  /* 0x0000003f001cac82 */ /* 0x000fe40008000000 */
[----:B------:R-:W-:Y:S02]  /*ebd0*/  @UP2 UMOV UR28, UR10 ;  /* 0x0000000a001c2c82 */ /* 0x000fe40008000000 */
[----:B------:R-:W-:Y:S02]  /*ebe0*/  UIMAD UR4, UR11, UR5, UR4 ;  /* 0x000000050b0472a4 */ /* 0x000fe4000f8e0204 */
[----:B------:R-:W-:Y:S02]  /*ebf0*/  @!UP2 UMOV UR29, URZ ;  /* 0x0000003f001dac82 */ /* 0x000fe40008000000 */
[----:B------:R-:W-:Y:S02]  /*ec00*/  USHF.R.S32.HI UR7, URZ, 0x1f, UR8 ;  /* 0x0000001f3f077899 */ /* 0x000fe40008011408 */
[----:B------:R-:W-:Y:S01]  /*ec10*/  @UP2 USHF.R.S32.HI UR29, URZ, 0x1f, UR10 ;  /* 0x0000001f3f1d2899 */ /* 0x000fe2000801140a */
        /* <DEDUP_REMOVED lines=20> */
.L_x_572:
[----:B------:R-:W-:Y:S05]  /*ed60*/  BSYNC B0 ;  /* 0x0000000000007941 */ /* 0x000fea0003800000 */
.L_x_571:
        /* <DEDUP_REMOVED lines=22> */
.L_x_574:
[----:B------:R-:W-:Y:S05]  /*eed0*/  BSYNC B0 ;  /* 0x0000000000007941 */ /* 0x000fea0003800000 */
.L_x_573:
        /* <DEDUP_REMOVED lines=22> */
.L_x_576:
[----:B------:R-:W-:Y:S05]  /*f040*/  BSYNC B0 ;  /* 0x0000000000007941 */ /* 0x000fea0003800000 */
.L_x_575:
        /* <DEDUP_REMOVED lines=21> */
.L_x_578:
[----:B------:R-:W-:Y:S05]  /*f1a0*/  BSYNC B0 ;  /* 0x0000000000007941 */ /* 0x000fea0003800000 */
.L_x_577:
        /* <DEDUP_REMOVED lines=35> */
.L_x_579:
        /* <DEDUP_REMOVED lines=10> */
.L_x_2034:


//--------------------- .text._ZN5flash16flash_fwd_kernelI23Flash_fwd_kernel_traitsILi256ELi64ELi64ELi4ELb0ELb0EN7cutlass6half_tE19Flash_kernel_traitsILi256ELi64ELi64ELi4ES3_EELb1ELb0ELb1ELb0ELb0ELb0ELb0ELb0EEEvNS_16Flash_fwd_paramsE --------------------------
	.section	.text._ZN5flash16flash_fwd_kernelI23Flash_fwd_kernel_traitsILi256ELi64ELi64ELi4ELb0ELb0EN7cutlass6half_tE19Flash_kernel_traitsILi256ELi64ELi64ELi4ES3_EELb1ELb0ELb1ELb0ELb0ELb0ELb0ELb0EEEvNS_16Flash_fwd_paramsE,"ax",@progbits
	.sectioninfo	@"SHI_REGISTERS=255"
	.align	128
        .global         _ZN5flash16flash_fwd_kernelI23Flash_fwd_kernel_traitsILi256ELi64ELi64ELi4ELb0ELb0EN7cutlass6half_tE19Flash_kernel_traitsILi256ELi64ELi64ELi4ES3_EELb1ELb0ELb1ELb0ELb0ELb0ELb0ELb0EEEvNS_16Flash_fwd_paramsE
        .type           _ZN5flash16flash_fwd_kernelI23Flash_fwd_kernel_traitsILi256ELi64ELi64ELi4ELb0ELb0EN7cutlass6half_tE19Flash_kernel_traitsILi256ELi64ELi64ELi4ES3_EELb1ELb0ELb1ELb0ELb0ELb0ELb0ELb0EEEvNS_16Flash_fwd_paramsE,@function
        .size           _ZN5flash16flash_fwd_kernelI23Flash_fwd_kernel_traitsILi256ELi64ELi64ELi4ELb0ELb0EN7cutlass6half_tE19Flash_kernel_traitsILi256ELi64ELi64ELi4ES3_EELb1ELb0ELb1ELb0ELb0ELb0ELb0ELb0EEEvNS_16Flash_fwd_paramsE,(.L_x_2035 - _ZN5flash16flash_fwd_kernelI23Flash_fwd_kernel_traitsILi256ELi64ELi64ELi4ELb0ELb0EN7cutlass6half_tE19Flash_kernel_traitsILi256ELi64ELi64ELi4ES3_EELb1ELb0ELb1ELb0ELb0ELb0ELb0ELb0EEEvNS_16Flash_fwd_paramsE)
        .other          _ZN5flash16flash_fwd_kernelI23Flash_fwd_kernel_traitsILi256ELi64ELi64ELi4ELb0ELb0EN7cutlass6half_tE19Flash_kernel_traitsILi256ELi64ELi64ELi4ES3_EELb1ELb0ELb1ELb0ELb0ELb0ELb0ELb0EEEvNS_16Flash_fwd_paramsE,@"STO_CUDA_ENTRY STV_DEFAULT"
_ZN5flash16flash_fwd_kernelI23Flash_fwd_kernel_traitsILi256ELi64ELi64ELi4ELb0ELb0EN7cutlass6half_tE19Flash_kernel_traitsILi256ELi64ELi64ELi4ES3_EELb1ELb0ELb1ELb0ELb0ELb0ELb0ELb0EEEvNS_16Flash_fwd_paramsE:
.text._ZN5flash16flash_fwd_kernelI23Flash_fwd_kernel_traitsILi256ELi64ELi64ELi4ELb0ELb0EN7cutlass6half_tE19Flash_kernel_traitsILi256ELi64ELi64ELi4ES3_EELb1ELb0ELb1ELb0ELb0ELb0ELb0ELb0EEEvNS_16Flash_fwd_paramsE:
        /* <DEDUP_REMOVED lines=14> */
[----:B------:R-:W3:Y:S04]  /*00e0*/  @P2 LDG.E.64 R4, [R4.64] ;  /* 0x0000001804042981 */ /* 0x000ee8000c1e1b00 */
[----:B------:R-:W4:Y:S01]  /*00f0*/  @P2 LDG.E.64 R8, [R2.64] ;  /* 0x0000001802082981 */ /* 0x000f22000c1e1b00 */
[----:B------:R-:W5:Y:S01]  /*0100*/  S2UR UR7, SR_CTAID.Y ;  /* 0x00000000000779c3 */ /* 0x000f620000002600 */
[----:B------:R-:W-:Y:S02]  /*0110*/  UISETP.NE.U32.AND UP2, UPT, URZ, UR8, UPT ;  /* 0x000000083f00728c */ /* 0x000fe4000bf45070 */
[----:B------:R-:W-:Y:S02]  /*0120*/  UISETP.NE.U32.AND UP1, UPT, URZ, UR4, UPT ;  /* 0x000000043f00728c */ /* 0x000fe4000bf25070 */
[----:B------:R-:W-:-:S02]  /*0130*/  UISETP.NE.AND.EX UP2, UPT, URZ, UR9, UPT, UP2 ;  /* 0x000000093f00728c */ /* 0x000fc4000bf45320 */
[----:B------:R-:W-:Y:S01]  /*0140*/  UMOV UR31, 0x4 ;  /* 0x00000004001f7882 */ /* 0x000fe20000000000 */
[----:B------:R-:W1:Y:S01]  /*0150*/  S2UR UR10, SR_CTAID.Z ;  /* 0x00000000000a79c3 */ /* 0x000e620000002700 */
[----:B------:R-:W-:Y:S02]  /*0160*/  ULDC.64 UR8, c[0x0][0x240] ;  /* 0x0000900000087ab9 */ /* 0x000fe40000000a00 */
[----:B------:R-:W-:Y:S01]  /*0170*/  PLOP3.LUT P0, PT, PT, PT, UP2, 0x80, 0x0 ;  /* 0x000000000000781c */ /* 0x000fe20003f0f028 */
[----:B------:R-:W-:-:S03]  /*0180*/  UISETP.NE.AND.EX UP1, UPT, URZ, UR5, UPT, UP1 ;  /* 0x000000053f00728c */ /* 0x000fc6000bf25310 */
[----:B------:R-:W-:Y:S02]  /*0190*/  ULDC.64 UR4, c[0x0][0x248] ;  /* 0x0000920000047ab9 */ /* 0x000fe40000000a00 */
[----:B------:R-:W-:Y:S02]  /*01a0*/  UISETP.EQ.U32.AND UP0, UPT, URZ, UR4, UPT ;  /* 0x000000043f00728c */ /* 0x000fe4000bf02070 */
[----:B-----5:R-:W-:-:S06]  /*01b0*/  UIMAD.WIDE UR8, UR7, UR31, UR8 ;  /* 0x0000001f070872a5 */ /* 0x020fcc000f8e0208 */
[----:B------:R-:W-:Y:S01]  /*01c0*/  IMAD.U32 R12, RZ, RZ, UR8 ;  /* 0x00000008ff0c7e24 */ /* 0x000fe2000f8e00ff */
[----:B-1----:R-:W-:Y:S01]  /*01d0*/  ULOP3.LUT UR6, UR10, UR22, UR7, 0xfe, !UPT ;  /* 0x000000160a067292 */ /* 0x002fe2000f8efe07 */
[----:B------:R-:W-:-:S05]  /*01e0*/  IMAD.U32 R13, RZ, RZ, UR9 ;  /* 0x00000009ff0d7e24 */ /* 0x000fca000f8e00ff */
[----:B--2---:R-:W-:Y:S01]  /*01f0*/  LOP3.LUT P3, RZ, R80, UR6, RZ, 0xfc, !PT ;  /* 0x0000000650ff7c12 */ /* 0x004fe2000f86fcff */
[----:B------:R-:W-:Y:S02]  /*0200*/  ULDC.U8 UR6, c[0x0][0x312] ;  /* 0x0000c48000067ab9 */ /* 0x000fe40000000000 */
[----:B------:R-:W-:-:S04]  /*0210*/  UISETP.NE.AND UP3, UPT, UR6, URZ, UPT ;  /* 0x0000003f0600728c */ /* 0x000fc8000bf65270 */
[----:B------:R-:W-:-:S06]  /*0220*/  UISETP.EQ.OR.EX UP0, UPT, URZ, UR5, !UP3, UP0 ;  /* 0x000000053f00728c */ /* 0x000fcc000df02700 */
[----:B------:R-:W-:Y:S02]  /*0230*/  @!P3 IMAD.MOV.U32 R6, RZ, RZ, c[0x0][0x308] ;  /* 0x0000c200ff06b624 */ /* 0x000fe400078e00ff */
[----:B------:R-:W-:Y:S01]  /*0240*/  @!P3 IMAD.MOV.U32 R7, RZ, RZ, c[0x0][0x30c] ;  /* 0x0000c300ff07b624 */ /* 0x000fe200078e00ff */
[----:B------:R-:W-:Y:S02]  /*0250*/  ULDC.64 UR4, c[0x0][0x248] ;  /* 0x0000920000047ab9 */ /* 0x000fe40000000a00 */
[----:B------:R-:W-:Y:S02]  /*0260*/  UIMAD.WIDE UR4, UR7, UR31, UR4 ;  /* 0x0000001f070472a5 */ /* 0x000fe4000f8e0204 */
[----:B------:R-:W-:Y:S02]  /*0270*/  ULDC.64 UR8, c[0x0][0x250] ;  /* 0x0000940000087ab9 */ /* 0x000fe40000000a00 */
[----:B------:R-:W-:-:S06]  /*0280*/  @UP1 UIMAD.WIDE UR8, UR7, UR31, UR8 ;  /* 0x0000001f070812a5 */ /* 0x000fcc000f8e0208 */
[----:B------:R-:W-:Y:S02]  /*0290*/  IMAD.U32 R10, RZ, RZ, UR8 ;  /* 0x00000008ff0a7e24 */ /* 0x000fe4000f8e00ff */
[----:B------:R-:W-:Y:S01]  /*02a0*/  IMAD.U32 R11, RZ, RZ, UR9 ;  /* 0x00000009ff0b7e24 */ /* 0x000fe2000f8e00ff */
[----:B---3--:R-:W1:Y:S01]  /*02b0*/  @P2 R2UR UR32, R4 ;  /* 0x00000000042023c2 */ /* 0x008e6200000e0000 */
[----:B----4-:R-:W-:-:S07]  /*02c0*/  @P2 IADD3 R2, P1, R8, c[0x0][0x300], RZ ;  /* 0x0000c00008022a10 */ /* 0x010fce0007f3e0ff */
[----:B------:R-:W2:Y:S01]  /*02d0*/  @P2 R2UR UR33, R5 ;  /* 0x00000000052123c2 */ /* 0x000ea200000e0000 */
[----:B------:R-:W-:Y:S02]  /*02e0*/  @P2 IADD3.X R3, RZ, R9, RZ, P1, !PT ;  /* 0x00000009ff032210 */ /* 0x000fe40000ffe4ff */
[----:B------:R-:W-:-:S03]  /*02f0*/  PLOP3.LUT P2, PT, PT, PT, UP0, 0x80, 0x0 ;  /* 0x000000000000781c */ /* 0x000fc60003f4f008 */
[----:B------:R-:W-:Y:S01]  /*0300*/  @!P3 STG.E.64 [R6.64+0x8], R2 ;  /* 0x000008020600b986 */ /* 0x000fe2000c101b18 */
[----:B-1----:R-:W-:Y:S02]  /*0310*/  IMAD.U32 R4, RZ, RZ, UR32 ;  /* 0x00000020ff047e24 */ /* 0x002fe4000f8e00ff */
[----:B--2---:R-:W-:-:S05]  /*0320*/  IMAD.U32 R5, RZ, RZ, UR33 ;  /* 0x00000021ff057e24 */ /* 0x004fca000f8e00ff */
[----:B------:R1:W-:Y:S04]  /*0330*/  @!P3 STG.E.64 [R6.64], R4 ;  /* 0x000000040600b986 */ /* 0x0003e8000c101b18 */
[----:B------:R-:W2:Y:S04]  /*0340*/  @P0 LDG.E R9, [R12.64] ;  /* 0x000000180c090981 */ /* 0x000ea8000c1e1900 */
[----:B------:R-:W3:Y:S01]  /*0350*/  @P0 LDG.E R8, [R12.64+0x4] ;  /* 0x000004180c080981 */ /* 0x000ee2000c1e1900 */
[----:B------:R-:W-:Y:S02]  /*0360*/  PLOP3.LUT P1, PT, PT, PT, UP1, 0x80, 0x0 ;  /* 0x000000000000781c */ /* 0x000fe40003f2f018 */
[----:B-1----:R-:W-:Y:S01]  /*0370*/  MOV R4, UR4 ;  /* 0x0000000400047c02 */ /* 0x002fe20008000f00 */
[----:B------:R-:W-:-:S10]  /*0380*/  IMAD.U32 R5, RZ, RZ, UR5 ;  /* 0x00000005ff057e24 */ /* 0x000fd4000f8e00ff */
[----:B------:R1:W4:Y:S04]  /*0390*/  @P1 LDG.E R6, [R10.64] ;  /* 0x000000180a061981 */ /* 0x000328000c1e1900 */
[----:B------:R-:W5:Y:S01]  /*03a0*/  @!P2 LDG.E R0, [R4.64] ;  /* 0x000000180400a981 */ /* 0x000f62000c1e1900 */
[----:B------:R-:W-:Y:S01]  /*03b0*/  UMOV UR21, 0xffffffff ;  /* 0xffffffff00157882 */ /* 0x000fe20000000000 */
[----:B------:R-:W-:Y:S01]  /*03c0*/  SHF.R.S32.HI R7, RZ, 0x1f, R80 ;  /* 0x0000001fff077819 */ /* 0x000fe20000011450 */
[----:B------:R-:W-:Y:S02]  /*03d0*/  UMOV UR16, 0xffffffff ;  /* 0xffffffff00107882 */ /* 0x000fe40000000000 */
[----:B------:R-:W-:Y:S01]  /*03e0*/  ULDC UR4, c[0x0][0x1c0] ;  /* 0x0000700000047ab9 */ /* 0x000fe20000000800 */
[----:B------:R-:W-:Y:S01]  /*03f0*/  LEA.HI R83, R7, R80, RZ, 0x5 ;  /* 0x0000005007537211 */ /* 0x000fe200078f28ff */
[----:B------:R-:W-:-:S02]  /*0400*/  UIMAD UR4, UR7, UR4, UR10 ;  /* 0x00000004070472a4 */ /* 0x000fc4000f8e020a */
[----:B------:R-:W-:Y:S02]  /*0410*/  UMOV UR11, URZ ;  /* 0x0000003f000b7c82 */ /* 0x000fe40008000000 */
[----:B------:R-:W-:-:S04]  /*0420*/  USHF.L.U32 UR5, UR4, 0x5, URZ ;  /* 0x0000000504057899 */ /* 0x000fc8000800063f */
[----:B------:R-:W-:Y:S01]  /*0430*/  USHF.R.S32.HI UR4, URZ, 0x1f, UR5 ;  /* 0x0000001f3f047899 */ /* 0x000fe20008011405 */
[----:B-1----:R-:W-:-:S05]  /*0440*/  LOP3.LUT R11, R83, 0xffffffe0, RZ, 0xc0, !PT ;  /* 0xffffffe0530b7812 */ /* 0x002fca00078ec0ff */
[----:B------:R-:W-:Y:S01]  /*0450*/  IMAD.IADD R10, R80, 0x1, -R11 ;  /* 0x00000001500a7824 */ /* 0x000fe200078e0a0b */
[----:B--2---:R-:W1:Y:S08]  /*0460*/  @P0 R2UR UR21, R9 ;  /* 0x00000000091503c2 */ /* 0x004e7000000e0000 */
[----:B---3--:R-:W1:Y:S08]  /*0470*/  @P0 R2UR UR23, R8 ;  /* 0x00000000081703c2 */ /* 0x008e7000000e0000 */
[----:B----4-:R2:W3:Y:S01]  /*0480*/  @P1 R2UR UR11, R6 ;  /* 0x00000000060b13c2 */ /* 0x0104e200000e0000 */
[----:B------:R-:W-:-:S02]  /*0490*/  IADD3 R165, P1, P0, R2, UR5, R10 ;  /* 0x0000000502a57c10 */ /* 0x000fc4000f83e00a */
[----:B------:R-:W-:Y:S01]  /*04a0*/  SHF.R.S32.HI R2, RZ, 0x1f, R10 ;  /* 0x0000001fff027819 */ /* 0x000fe2000001140a */
[----:B-1----:R-:W-:-:S03]  /*04b0*/  @UP2 UIADD3 UR23, UR23, -UR21, URZ ;  /* 0x8000001517172290 */ /* 0x002fc6000fffe03f */
[----:B------:R-:W-:Y:S01]  /*04c0*/  IADD3.X R2, R3, UR4, R2, P1, P0 ;  /* 0x0000000403027c10 */ /* 0x000fe20008fe0402 */
[----:B-----5:R2:W1:Y:S01]  /*04d0*/  @!P2 R2UR UR16, R0 ;  /* 0x000000000010a3c2 */ /* 0x02046200000e0000 */
[----:B------:R-:W-:Y:S02]  /*04e0*/  ISETP.NE.U32.AND P2, PT, RZ, c[0x0][0x248], PT ;  /* 0x00009200ff007a0c */ /* 0x000fe40003f45070 */
[----:B------:R-:W-:Y:S02]  /*04f0*/  @!UP2 ULDC UR23, c[0x0][0x214] ;  /* 0x000085000017aab9 */ /* 0x000fe40000000800 */
[----:B------:R-:W-:-:S13]  /*0500*/  ISETP.NE.AND.EX P2, PT, RZ, c[0x0][0x24c], PT, P2 ;  /* 0x00009300ff007a0c */ /* 0x000fda0003f45320 */
[----:B-123--:R-:W-:Y:S05]  /*0510*/  @!P2 BRA `(.L_x_580) ;  /* 0x000000700000a947 */ /* 0x00efea0003800000 */
[----:B------:R-:W-:-:S13]  /*0520*/  PLOP3.LUT P0, PT, PT, PT, UP3, 0x80, 0x0 ;  /* 0x000000000000781c */ /* 0x000fda0003f0f038 */
[----:B------:R-:W2:Y:S04]  /*0530*/  @P0 LDG.E R0, [R4.64+0x4] ;  /* 0x0000041804000981 */ /* 0x000ea8000c1e1900 */
[----:B------:R-:W3:Y:S01]  /*0540*/  @!P0 LDG.E R3, [R4.64] ;  /* 0x0000001804038981 */ /* 0x000ee2000c1e1900 */
[----:B--2---:R-:W1:Y:S02]  /*0550*/  @P0 R2UR UR6, R0 ;  /* 0x00000000000603c2 */ /* 0x004e6400000e0000 */
[----:B-1----:R-:W-:-:S11]  /*0560*/  @UP3 UIADD3 UR6, UR6, -UR16, URZ ;  /* 0x8000001006063290 */ /* 0x002fd6000fffe03f */
[----:B---3--:R1:W2:Y:S02]  /*0570*/  @!P0 R2UR UR6, R3 ;  /* 0x00000000030683c2 */ /* 0x0082a400000e0000 */
[----:B-12---:R-:W-:Y:S05]  /*0580*/  BRA `(.L_x_581) ;  /* 0x0000001000007947 */ /* 0x006fea0003800000 */
.L_x_580:
[----:B------:R-:W-:Y:S02]  /*0590*/  ULDC UR6, c[0x0][0x218] ;  /* 0x0000860000067ab9 */ /* 0x000fe40000000800 */
.L_x_581:
        /* <DEDUP_REMOVED lines=45> */
[----:B------:R-:W-:Y:S01]  /*0870*/  LEA.HI R7, R7, R80, RZ, 0x3 ;  /* 0x0000005007077211 */ /* 0x000fe200078f18ff */
[----:B------:R-:W-:Y:S01]  /*0880*/  ULDC.64 UR12, c[0x0][0x1e8] ;  /* 0x00007a00000c7ab9 */ /* 0x000fe20000000a00 */
[----:B------:R-:W1:Y:S01]  /*0890*/  S2R R10, SR_CTAID.Z ;  /* 0x00000000000a7919 */ /* 0x000e620000002700 */
[----:B------:R-:W-:Y:S01]  /*08a0*/  ULDC.64 UR4, c[0x0][0x1e0] ;  /* 0x0000780000047ab9 */ /* 0x000fe20000000a00 */
[----:B------:R-:W-:Y:S01]  /*08b0*/  LOP3.LUT R3, R7, 0xfffffff8, RZ, 0xc0, !PT ;  /* 0xfffffff807037812 */ /* 0x000fe200078ec0ff */
[----:B------:R-:W-:Y:S01]  /*08c0*/  USHF.R.S32.HI UR17, URZ, 0x1f, UR10 ;  /* 0x0000001f3f117899 */ /* 0x000fe2000801140a */
[----:B------:R-:W-:Y:S01]  /*08d0*/  SHF.R.S32.HI R14, RZ, 0x3, R7 ;  /* 0x00000003ff0e7819 */ /* 0x000fe20000011407 */
[----:B------:R-:W-:Y:S01]  /*08e0*/  ULDC UR11, c[0x0][0x214] ;  /* 0x00008500000b7ab9 */ /* 0x000fe20000000800 */
[----:B------:R-:W-:Y:S01]  /*08f0*/  IMAD.U32 R17, RZ, RZ, UR22 ;  /* 0x00000016ff117e24 */ /* 0x000fe2000f8e00ff */
[----:B------:R-:W-:Y:S01]  /*0900*/  ULDC UR9, c[0x0][0x234] ;  /* 0x00008d0000097ab9 */ /* 0x000fe20000000800 */
[----:B------:R-:W-:Y:S01]  /*0910*/  IMAD.IADD R80, R80, 0x1, -R3 ;  /* 0x0000000150507824 */ /* 0x000fe200078e0a03 */
[----:B------:R-:W-:Y:S01]  /*0920*/  @UP0 UIMAD.WIDE.U32 UR14, UR21, UR12, URZ ;  /* 0x0000000c150e02a5 */ /* 0x000fe2000f8e003f */
[--C-:B------:R-:W-:Y:S01]  /*0930*/  SHF.R.S32.HI R15, RZ, 0x1f, R14.reuse ;  /* 0x0000001fff0f7819 */ /* 0x100fe2000001140e */
[----:B------:R-:W-:Y:S01]  /*0940*/  @!UP0 USHF.R.S32.HI UR16, URZ, 0x1f, UR7 ;  /* 0x0000001f3f108899 */ /* 0x000fe20008011407 */
[----:B------:R-:W-:Y:S01]  /*0950*/  IMAD.SHL.U32 R9, R80, 0x8, RZ ;  /* 0x0000000850097824 */ /* 0x000fe200078e00ff */
[----:B------:R-:W-:Y:S01]  /*0960*/  ULDC.U8 UR12, c[0x0][0x329] ;  /* 0x0000ca40000c7ab9 */ /* 0x000fe20000000000 */
[----:B------:R-:W-:Y:S01]  /*0970*/  BSSY B0, `(.L_x_583) ;  /* 0x000003f000007945 */ /* 0x000fe20003800000 */
[----:B------:R-:W-:Y:S01]  /*0980*/  UISETP.NE.AND UP2, UPT, UR12, URZ, UPT ;  /* 0x0000003f0c00728c */ /* 0x000fe2000bf45270 */
[----:B------:R-:W-:Y:S01]  /*0990*/  IMAD.WIDE R16, R17, 0x40, R14 ;  /* 0x0000004011107825 */ /* 0x000fe200078e020e */
[----:B------:R-:W-:Y:S01]  /*09a0*/  @UP0 UIMAD UR13, UR21, UR13, UR15 ;  /* 0x0000000d150d02a4 */ /* 0x000fe2000f8e020f */
[C---:B------:R-:W-:Y:S01]  /*09b0*/  IADD3 R8, R9.reuse, 0x40, RZ ;  /* 0x0000004009087810 */ /* 0x040fe20007ffe0ff */
[----:B------:R-:W-:Y:S01]  /*09c0*/  @!UP0 UIMAD UR16, UR16, UR4, URZ ;  /* 0x00000004101082a4 */ /* 0x000fe2000f8e023f */
[C---:B------:R-:W-:Y:S01]  /*09d0*/  IADD3 R7, R9.reuse, 0x80, RZ ;  /* 0x0000008009077810 */ /* 0x040fe20007ffe0ff */
[----:B------:R-:W-:Y:S01]  /*09e0*/  ULDC.U8 UR15, c[0x0][0x328] ;  /* 0x0000ca00000f7ab9 */ /* 0x000fe20000000000 */
[----:B------:R-:W-:Y:S01]  /*09f0*/  IADD3 R6, R9, 0xc0, RZ ;  /* 0x000000c009067810 */ /* 0x000fe20007ffe0ff */
[----:B------:R-:W-:-:S02]  /*0a00*/  UISETP.NE.AND UP3, UPT, UR15, URZ, UPT ;  /* 0x0000003f0f00728c */ /* 0x000fc4000bf65270 */
[----:B------:R-:W-:Y:S02]  /*0a10*/  @!UP0 UIMAD.WIDE.U32 UR18, UR7, UR4, URZ ;  /* 0x00000004071282a5 */ /* 0x000fe4000f8e003f */
[----:B------:R-:W-:Y:S02]  /*0a20*/  UISETP.EQ.AND UP3, UPT, UR12, URZ, UP3 ;  /* 0x0000003f0c00728c */ /* 0x000fe40009f62270 */
[----:B------:R-:W-:Y:S02]  /*0a30*/  @!UP2 UISETP.NE.AND UP1, UPT, UR15, URZ, UPT ;  /* 0x0000003f0f00a28c */ /* 0x000fe4000bf25270 */
[----:B------:R-:W-:Y:S02]  /*0a40*/  @UP2 ULDC UR12, c[0x0][0x210] ;  /* 0x00008400000c2ab9 */ /* 0x000fe40000000800 */
[----:B------:R-:W-:Y:S02]  /*0a50*/  @!UP0 UIMAD UR16, UR7, UR5, UR16 ;  /* 0x00000005071082a4 */ /* 0x000fe4000f8e0210 */
[----:B------:R-:W-:-:S02]  /*0a60*/  @UP2 UIMAD UR12, UR12, UR11, URZ ;  /* 0x0000000b0c0c22a4 */ /* 0x000fc4000f8e023f */
[----:B------:R-:W-:Y:S02]  /*0a70*/  ULDC.64 UR4, c[0x0][0x1f0] ;  /* 0x00007c0000047ab9 */ /* 0x000fe40000000a00 */
[----:B------:R-:W-:Y:S02]  /*0a80*/  @!UP2 USEL UR12, UR11, UR9, !UP1 ;  /* 0x000000090b0ca287 */ /* 0x000fe4000c800000 */
[----:B------:R-:W-:Y:S02]  /*0a90*/  ULDC UR6, c[0x0][0x1c0] ;  /* 0x0000700000067ab9 */ /* 0x000fe40000000800 */
[----:B------:R-:W-:Y:S02]  /*0aa0*/  UIMAD UR4, UR17, UR4, URZ ;  /* 0x00000004110472a4 */ /* 0x000fe4000f8e023f */
[----:B------:R-:W-:Y:S02]  /*0ab0*/  @!UP0 UMOV UR14, UR18 ;  /* 0x00000012000e8c82 */ /* 0x000fe40008000000 */
[----:B------:R-:W-:Y:S01]  /*0ac0*/  @UP2 UMOV UR17, 0x1 ;  /* 0x0000000100112882 */ /* 0x000fe20000000000 */
[----:B------:R-:W-:Y:S01]  /*0ad0*/  IADD3 R2, P0, R9, UR14, RZ ;  /* 0x0000000e09027c10 */ /* 0x000fe2000ff1e0ff */
[----:B------:R-:W-:-:S02]  /*0ae0*/  @!UP2 UIMAD UR17, UR12, UR6, URZ ;  /* 0x000000060c11a2a4 */ /* 0x000fc4000f8e023f */
[----:B------:R-:W-:Y:S02]  /*0af0*/  @!UP0 UIADD3 UR13, UR19, UR16, URZ ;  /* 0x00000010130d8290 */ /* 0x000fe4000fffe03f */
[----:B------:R-:W-:Y:S02]  /*0b00*/  UIADD3 UR23, -UR8, UR23, URZ ;  /* 0x0000001708177290 */ /* 0x000fe4000fffe13f */
[----:B------:R-:W-:Y:S02]  /*0b10*/  @UP3 UIMAD UR15, UR7, UR11, URZ ;  /* 0x0000000b070f32a4 */ /* 0x000fe4000f8e023f */
[----:B------:R-:W-:Y:S01]  /*0b20*/  UIMAD UR17, UR7, UR17, URZ ;  /* 0x00000011071172a4 */ /* 0x000fe2000f8e023f */
[----:B------:R-:W-:Y:S01]  /*0b30*/  LEA.HI.X.SX32 R3, R9, UR13, 0x1, P0 ;  /* 0x0000000d09037c11 */ /* 0x000fe200080f0eff */
[----:B------:R-:W-:Y:S01]  /*0b40*/  @UP3 USEL UR15, UR15, UR21, !UP0 ;  /* 0x000000150f0f3287 */ /* 0x000fe2000c000000 */
[----:B------:R-:W-:Y:S01]  /*0b50*/  ISETP.GE.AND P0, PT, R14, UR23, PT ;  /* 0x000000170e007c0c */ /* 0x000fe2000bf06270 */
[----:B------:R-:W-:-:S02]  /*0b60*/  @UP2 ULDC UR20, c[0x0][0x210] ;  /* 0x0000840000142ab9 */ /* 0x000fc40000000800 */
[----:B------:R-:W-:Y:S01]  /*0b70*/  USEL UR17, UR17, URZ, !UP3 ;  /* 0x0000003f11117287 */ /* 0x000fe2000d800000 */
[----:B-1----:R-:W-:Y:S01]  /*0b80*/  IMAD.WIDE.U32 R10, R10, c[0x0][0x1f0], R2 ;  /* 0x00007c000a0a7a25 */ /* 0x002fe200078e0002 */
[----:B------:R-:W-:Y:S02]  /*0b90*/  @!UP2 UMOV UR20, 0x1 ;  /* 0x000000010014a882 */ /* 0x000fe40000000000 */
[----:B------:R-:W-:Y:S02]  /*0ba0*/  UIMAD UR8, UR8, UR20, URZ ;  /* 0x00000014080872a4 */ /* 0x000fe4000f8e023f */
[----:B------:R-:W-:Y:S02]  /*0bb0*/  UIMAD UR12, UR10, UR12, UR17 ;  /* 0x0000000c0a0c72a4 */ /* 0x000fe4000f8e0211 */
[----:B------:R-:W-:Y:S02]  /*0bc0*/  @!UP3 UMOV UR26, URZ ;  /* 0x0000003f001abc82 */ /* 0x000fe40008000000 */
[----:B------:R-:W-:-:S02]  /*0bd0*/  @UP3 UMOV UR26, UR15 ;  /* 0x0000000f001a3c82 */ /* 0x000fc40008000000 */
[----:B------:R-:W-:Y:S02]  /*0be0*/  UIMAD UR4, UR10, UR5, UR4 ;  /* 0x000000050a0472a4 */ /* 0x000fe4000f8e0204 */
[----:B------:R-:W-:Y:S02]  /*0bf0*/  @!UP3 UMOV UR27, URZ ;  /* 0x0000003f001bbc82 */ /* 0x000fe40008000000 */
[----:B------:R-:W-:Y:S02]  /*0c00*/  USHF.R.S32.HI UR6, URZ, 0x1f, UR8 ;  /* 0x0000001f3f067899 */ /* 0x000fe40008011408 */
[----:B------:R-:W-:Y:S01]  /*0c10*/  @UP3 USHF.R.S32.HI UR27, URZ, 0x1f, UR15 ;  /* 0x0000001f3f1b3899 */ /* 0x000fe2000801140f */
        /* <DEDUP_REMOVED lines=20> */
.L_x_584:
[----:B------:R-:W-:Y:S05]  /*0d60*/  BSYNC B0 ;  /* 0x0000000000007941 */ /* 0x000fea0003800000 */
.L_x_583:
        /* <DEDUP_REMOVED lines=22> */
.L_x_586:
[----:B------:R-:W-:Y:S05]  /*0ed0*/  BSYNC B0 ;  /* 0x0000000000007941 */ /* 0x000fea0003800000 */
.L_x_585:
        /* <DEDUP_REMOVED lines=22> */
.L_x_588:
[----:B------:R-:W-:Y:S05]  /*1040*/  BSYNC B0 ;  /* 0x0000000000007941 */ /* 0x000fea0003800000 */
.L_x_587:
        /* <DEDUP_REMOVED lines=21> */
.L_x_590:
[----:B------:R-:W-:Y:S05]  /*11a0*/  BSYNC B0 ;  /* 0x0000000000007941 */ /* 0x000fea0003800000 */
.L_x_589:
        /* <DEDUP_REMOVED lines=35> */
.L_x_582:
[----:B------:R-:W-:Y:S02]  /*13e0*/  UISETP.NE.AND UP1, UPT, UR21, -0x1, UPT ;  /* 0xffffffff1500788c */ /* 0x000fe4000bf25270 */
[----:B------:R-:W-:Y:S02]  /*13f0*/  UISETP.NE.AND UP0, UPT, UR16, -0x1, UPT ;  /* 0xffffffff1000788c */ /* 0x000fe4000bf05270 */
[----:B------:R-:W-:Y:S02]  /*1400*/  ULDC.64 UR12, c[0x0][0x190] ;  /* 0x00006400000c7ab9 */ /* 0x000fe40000000a00 */
[----:B------:R-:W-:Y:S02]  /*1410*/  ULDC.64 UR4, c[0x0][0x178] ;  /* 0x00005e0000047ab9 */ /* 0x000fe40000000a00 */
[----:B------:R-:W-:Y:S01]  /*1420*/  PLOP3.LUT P0, PT, PT, PT, UP0, 0x80, 0x0 ;  /* 0x000000000000781c */ /* 0x000fe20003f0f008 */
[----:B------:R-:W-:-:S02]  /*1430*/  ULDC.64 UR26, c[0x0][0x198] ;  /* 0x00006600001a7ab9 */ /* 0x000fc40000000a00 */
[----:B------:R-:W-:Y:S02]  /*1440*/  @UP1 UIMAD.WIDE.U32 UR28, UR21, UR12, URZ ;  /* 0x0000000c151c12a5 */ /* 0x000fe4000f8e003f */
[----:B------:R-:W-:Y:S02]  /*1450*/  @!UP1 USHF.R.S32.HI UR12, URZ, 0x1f, UR7 ;  /* 0x0000001f3f0c9899 */ /* 0x000fe40008011407 */
[----:B------:R-:W-:Y:S02]  /*1460*/  @UP1 UIMAD UR6, UR21, UR13, UR29 ;  /* 0x0000000d150612a4 */ /* 0x000fe4000f8e021d */
[----:B------:R-:W-:Y:S02]  /*1470*/  @UP0 UIADD3 UR13, UR11, UR16, URZ ;  /* 0x000000100b0d0290 */ /* 0x000fe4000fffe03f */
[----:B------:R-:W-:Y:S02]  /*1480*/  @!UP1 UIMAD UR12, UR12, UR4, URZ ;  /* 0x000000040c0c92a4 */ /* 0x000fe4000f8e023f */
[----:B------:R-:W-:-:S02]  /*1490*/  @!UP1 UIMAD.WIDE.U32 UR18, UR7, UR4, URZ ;  /* 0x00000004071292a5 */ /* 0x000fc4000f8e003f */
[----:B------:R-:W-:Y:S02]  /*14a0*/  @UP0 UIMAD.WIDE.U32 UR34, UR13, UR26, URZ ;  /* 0x0000001a0d2202a5 */ /* 0x000fe4000f8e003f */
        /* <DEDUP_REMOVED lines=18> */
[----:B------:R-:W-:-:S03]  /*15d0*/  UIADD3 UR27, UR29, UR5, URZ ;  /* 0x000000051d1b7290 */ /* 0x000fc6000fffe03f */
.L_x_591:
        /* <DEDUP_REMOVED lines=15> */
[----:B--2---:R-:W-:-:S07]  /*16d0*/  UIMAD.WIDE.U32 UR12, UR13, UR4, URZ ;  /* 0x000000040d0c72a5 */ /* 0x004fce000f8e003f */
[----:B------:R-:W-:Y:S02]  /*16e0*/  UMOV UR26, UR13 ;  /* 0x0000000d001a7c82 */ /* 0x000fe40008000000 */
[----:B------:R-:W-:-:S04]  /*16f0*/  UIADD3 UR12, -UR26, URZ, URZ ;  /* 0x0000003f1a0c7290 */ /* 0x000fc8000fffe13f */
[----:B------:R-:W-:-:S03]  /*1700*/  UIMAD UR4, UR5, UR12, UR4 ;  /* 0x0000000c050472a4 */ /* 0x000fc6000f8e0204 */
[----:B------:R-:W-:Y:S02]  /*1710*/  ULDC UR12, c[0x0][0x1c8] ;  /* 0x00007200000c7ab9 */ /* 0x000fe40000000800 */
[----:B------:R-:W-:-:S11]  /*1720*/  UISETP.GT.U32.AND UP1, UPT, UR5, UR4, UPT ;  /* 0x000000040500728c */ /* 0x000fd6000bf24070 */
[----:B------:R-:W-:Y:S02]  /*1730*/  @!UP1 UIADD3 UR4, UR4, -UR5, URZ ;  /* 0x8000000504049290 */ /* 0x000fe4000fffe03f */
[----:B------:R-:W-:Y:S02]  /*1740*/  @!UP1 UIADD3 UR26, UR26, 0x1, URZ ;  /* 0x000000011a1a9890 */ /* 0x000fe4000fffe03f */
[----:B------:R-:W-:Y:S02]  /*1750*/  UISETP.GE.U32.AND UP2, UPT, UR4, UR5, UPT ;  /* 0x000000050400728c */ /* 0x000fe4000bf46070 */
[----:B------:R-:W-:-:S04]  /*1760*/  ULOP3.LUT UR4, UR10, UR12, URZ, 0x3c, !UPT ;  /* 0x0000000c0a047292 */ /* 0x000fc8000f8e3c3f */
[----:B------:R-:W-:-:S03]  /*1770*/  UISETP.GE.AND UP1, UPT, UR4, URZ, UPT ;  /* 0x0000003f0400728c */ /* 0x000fc6000bf26270 */
[----:B------:R-:W-:Y:S02]  /*1780*/  ULDC.64 UR4, c[0x0][0x1a0] ;  /* 0x0000680000047ab9 */ /* 0x000fe40000000a00 */
[----:B------:R-:W-:Y:S02]  /*1790*/  @UP2 UIADD3 UR26, UR26, 0x1, URZ ;  /* 0x000000011a1a2890 */ /* 0x000fe4000fffe03f */
[----:B------:R-:W-:Y:S02]  /*17a0*/  UISETP.NE.AND UP2, UPT, URZ, UR12, UPT ;  /* 0x0000000c3f00728c */ /* 0x000fe4000bf45270 */
[----:B------:R-:W-:Y:S02]  /*17b0*/  @UP0 UIMAD.WIDE.U32 UR18, UR16, UR4, URZ ;  /* 0x00000004101202a5 */ /* 0x000fe4000f8e003f */
[----:B------:R-:W-:Y:S02]  /*17c0*/  @!UP1 UIADD3 UR26, -UR26, URZ, URZ ;  /* 0x0000003f1a1a9290 */ /* 0x000fe4000fffe13f */
[----:B------:R-:W-:-:S03]  /*17d0*/  @UP0 UIMAD UR29, UR16, UR5, UR19 ;  /* 0x00000005101d02a4 */ /* 0x000fc6000f8e0213 */
[----:B------:R-:W-:Y:S02]  /*17e0*/  @UP0 UMOV UR30, UR18 ;  /* 0x00000012001e0c82 */ /* 0x000fe40008000000 */
[----:B------:R-:W-:Y:S02]  /*17f0*/  @!UP2 ULOP3.LUT UR26, URZ, UR12, URZ, 0x33, !UPT ;  /* 0x0000000c3f1aa292 */ /* 0x000fe4000f8e333f */
[----:B------:R-:W-:Y:S02]  /*1800*/  USHF.R.S32.HI UR12, URZ, 0x1f, UR10 ;  /* 0x0000001f3f0c7899 */ /* 0x000fe4000801140a */
[----:B------:R-:W-:Y:S01]  /*1810*/  USHF.R.S32.HI UR13, URZ, 0x1f, UR26 ;  /* 0x0000001f3f0d7899 */ /* 0x000fe2000801141a */
[----:B------:R-:W-:Y:S05]  /*1820*/  @P0 BRA `(.L_x_592) ;  /* 0x000000e000000947 */ /* 0x000fea0003800000 */
[----:B------:R-:W-:Y:S02]  /*1830*/  USHF.R.S32.HI UR16, URZ, 0x1f, UR11 ;  /* 0x0000001f3f107899 */ /* 0x000fe4000801140b */
[----:B------:R-:W-:Y:S02]  /*1840*/  ULDC.64 UR4, c[0x0][0x1a0] ;  /* 0x0000680000047ab9 */ /* 0x000fe40000000a00 */
[----:B------:R-:W-:-:S02]  /*1850*/  UIMAD UR16, UR16, UR4, URZ ;  /* 0x00000004101072a4 */ /* 0x000fc4000f8e023f */
[----:B------:R-:W-:Y:S02]  /*1860*/  UIMAD.WIDE.U32 UR18, UR11, UR4, URZ ;  /* 0x000000040b1272a5 */ /* 0x000fe4000f8e003f */
[----:B------:R-:W-:Y:S02]  /*1870*/  UIMAD UR16, UR11, UR5, UR16 ;  /* 0x000000050b1072a4 */ /* 0x000fe4000f8e0210 */
[----:B------:R-:W-:Y:S02]  /*1880*/  USHF.R.S32.HI UR11, URZ, 0x1f, UR7 ;  /* 0x0000001f3f0b7899 */ /* 0x000fe40008011407 */
[----:B------:R-:W-:Y:S02]  /*1890*/  UIADD3 UR17, UR19, UR16, URZ ;  /* 0x0000001013117290 */ /* 0x000fe4000fffe03f */
[----:B------:R-:W-:Y:S02]  /*18a0*/  ULDC.64 UR4, c[0x0][0x188] ;  /* 0x0000620000047ab9 */ /* 0x000fe40000000a00 */
[----:B------:R-:W-:-:S02]  /*18b0*/  UMOV UR16, UR18 ;  /* 0x0000001200107c82 */ /* 0x000fc40008000000 */
[----:B------:R-:W-:Y:S02]  /*18c0*/  UIMAD UR11, UR11, UR4, URZ ;  /* 0x000000040b0b72a4 */ /* 0x000fe4000f8e023f */
[----:B------:R-:W-:Y:S02]  /*18d0*/  UIMAD.WIDE.U32 UR16, UR7, UR4, UR16 ;  /* 0x00000004071072a5 */ /* 0x000fe4000f8e0010 */
[----:B------:R-:W-:-:S04]  /*18e0*/  UIMAD UR5, UR7, UR5, UR11 ;  /* 0x00000005070572a4 */ /* 0x000fc8000f8e020b */
[----:B------:R-:W-:Y:S02]  /*18f0*/  UIADD3 UR29, UR17, UR5, URZ ;  /* 0x00000005111d7290 */ /* 0x000fe4000fffe03f */
[----:B------:R-:W-:Y:S02]  /*1900*/  UMOV UR30, UR16 ;  /* 0x00000010001e7c82 */ /* 0x000fe40008000000 */
.L_x_592:
[CC--:B------:R-:W-:Y:S01]  /*1910*/  LEA.HI R5, R7.reuse, R80.reuse, RZ, 0x4 ;  /* 0x0000005007057211 */ /* 0x0c0fe200078f20ff */
[----:B------:R-:W1:Y:S01]  /*1920*/  S2R R16, SR_CTAID.Z ;  /* 0x0000000000107919 */ /* 0x000e620000002700 */
[----:B------:R-:W-:Y:S01]  /*1930*/  LEA.HI R14, R7, R80, RZ, 0x3 ;  /* 0x00000050070e7211 */ /* 0x000fe200078f18ff */
[----:B------:R-:W-:Y:S01]  /*1940*/  ULDC.64 UR4, c[0x0][0x1b8] ;  /* 0x00006e0000047ab9 */ /* 0x000fe20000000a00 */
[----:B------:R-:W-:Y:S01]  /*1950*/  SHF.R.S32.HI R4, RZ, 0x4, R5 ;  /* 0x00000004ff047819 */ /* 0x000fe20000011405 */
[----:B------:R-:W-:Y:S01]  /*1960*/  UIMAD UR4, UR13, UR4, URZ ;  /* 0x000000040d0472a4 */ /* 0x000fe2000f8e023f */
[----:B------:R-:W-:Y:S01]  /*1970*/  LOP3.LUT R3, R14, 0xfffffff8, RZ, 0xc0, !PT ;  /* 0xfffffff80e037812 */ /* 0x000fe200078ec0ff */
[----:B------:R-:W-:Y:S01]  /*1980*/  IMAD.U32 R236, RZ, RZ, UR26 ;  /* 0x0000001affec7e24 */ /* 0x000fe2000f8e00ff */
[----:B------:R-:W-:Y:S01]  /*1990*/  LEA.HI R229, R5, R4, RZ, 0x1 ;  /* 0x0000000405e57211 */ /* 0x000fe200078f08ff */
[----:B------:R-:W-:Y:S01]  /*19a0*/  IMAD.U32 R198, RZ, RZ, UR26 ;  /* 0x0000001affc67e24 */ /* 0x000fe2000f8e00ff */
[----:B------:R-:W-:Y:S01]  /*19b0*/  SHF.R.S32.HI R14, RZ, 0x3, R14 ;  /* 0x00000003ff0e7819 */ /* 0x000fe2000001140e */
[----:B------:R-:W-:Y:S01]  /*19c0*/  IMAD.IADD R0, R80, 0x1, -R3 ;  /* 0x0000000150007824 */ /* 0x000fe200078e0a03 */
[----:B------:R-:W-:Y:S01]  /*19d0*/  LOP3.LUT R229, R229, 0xfffffffe, RZ, 0xc0, !PT ;  /* 0xfffffffee5e57812 */ /* 0x000fe200078ec0ff */
[----:B------:R-:W-:Y:S01]  /*19e0*/  IMAD.U32 R19, RZ, RZ, UR22 ;  /* 0x00000016ff137e24 */ /* 0x000fe2000f8e00ff */
[----:B------:R-:W-:Y:S01]  /*19f0*/  LOP3.LUT R5, R5, 0xfffffff0, RZ, 0xc0, !PT ;  /* 0xfffffff005057812 */ /* 0x000fe200078ec0ff */
[----:B------:R-:W-:Y:S01]  /*1a00*/  IMAD.SHL.U32 R3, R14, 0x40, RZ ;  /* 0x000000400e037824 */ /* 0x000fe200078e00ff */
[----:B------:R-:W-:Y:S01]  /*1a10*/  SHF.R.S32.HI R15, RZ, 0x1f, R14 ;  /* 0x0000001fff0f7819 */ /* 0x000fe2000001140e */
[----:B------:R-:W-:Y:S01]  /*1a20*/  IMAD.IADD R229, R4, 0x1, -R229 ;  /* 0x0000000104e57824 */ /* 0x000fe200078e0ae5 */
[----:B------:R-:W-:Y:S01]  /*1a30*/  LEA.HI R7, R7, R80, RZ, 0x6 ;  /* 0x0000005007077211 */ /* 0x000fe200078f30ff */
[----:B------:R-:W-:Y:S01]  /*1a40*/  IMAD.SHL.U32 R244, R0, 0x8, RZ ;  /* 0x0000000800f47824 */ /* 0x000fe200078e00ff */
[----:B------:R-:W-:Y:S01]  /*1a50*/  LOP3.LUT R3, R3, 0x1c0, RZ, 0xc0, !PT ;  /* 0x000001c003037812 */ /* 0x000fe200078ec0ff */
[----:B------:R-:W-:Y:S01]  /*1a60*/  IMAD.IADD R4, R80, 0x1, -R5 ;  /* 0x0000000150047824 */ /* 0x000fe200078e0a05 */
[----:B------:R-:W-:Y:S01]  /*1a70*/  BSSY B0, `(.L_x_593) ;  /* 0x0000061000007945 */ /* 0x000fe20003800000 */
[----:B------:R-:W-:Y:S01]  /*1a80*/  IMAD R9, R15, c[0x0][0x198], RZ ;  /* 0x000066000f097a24 */ /* 0x000fe200078e02ff */
[----:B------:R-:W-:Y:S01]  /*1a90*/  LOP3.LUT R5, R3, 0x38, R244, 0xf8, !PT ;  /* 0x0000003803057812 */ /* 0x000fe200078ef8f4 */
[----:B------:R-:W-:Y:S01]  /*1aa0*/  IMAD.SHL.U32 R7, R7, 0x8, RZ ;  /* 0x0000000807077824 */ /* 0x000fe200078e00ff */
[----:B------:R-:W-:Y:S01]  /*1ab0*/  SHF.R.U32.HI R234, RZ, 0x3, R3 ;  /* 0x00000003ffea7819 */ /* 0x000fe20000011603 */
[----:B------:R-:W-:Y:S01]  /*1ac0*/  IMAD.SHL.U32 R8, R229, 0x8, RZ ;  /* 0x00000008e5087824 */ /* 0x000fe200078e00ff */
[----:B------:R-:W-:Y:S01]  /*1ad0*/  SHF.R.S32.HI R3, RZ, 0x1f, R4 ;  /* 0x0000001fff037819 */ /* 0x000fe20000011404 */
[----:B------:R-:W-:Y:S01]  /*1ae0*/  IMAD.WIDE R18, R19, 0x40, R14 ;  /* 0x0000004013127825 */ /* 0x000fe200078e020e */
[----:B------:R-:W-:-:S02]  /*1af0*/  SHF.R.S32.HI R245, RZ, 0x1f, R244 ;  /* 0x0000001ffff57819 */ /* 0x000fc400000114f4 */
[----:B------:R-:W-:Y:S02]  /*1b00*/  LEA.HI R3, R3, R4, RZ, 0x3 ;  /* 0x0000000403037211 */ /* 0x000fe400078f18ff */
[----:B------:R-:W-:Y:S01]  /*1b10*/  IADD3 R20, P0, R244, UR14, RZ ;  /* 0x0000000ef4147c10 */ /* 0x000fe2000ff1e0ff */
[----:B------:R-:W-:Y:S01]  /*1b20*/  IMAD.WIDE.U32 R12, R14, c[0x0][0x198], R244 ;  /* 0x000066000e0c7a25 */ /* 0x000fe200078e00f4 */
[----:B------:R-:W-:Y:S02]  /*1b30*/  LOP3.LUT R234, R5, R234, RZ, 0x3c, !PT ;  /* 0x000000ea05ea7212 */ /* 0x000fe400078e3cff */
[C---:B------:R-:W-:Y:S01]  /*1b40*/  LOP3.LUT R5, R3.reuse, 0xfffffff8, RZ, 0xc0, !PT ;  /* 0xfffffff803057812 */ /* 0x040fe200078ec0ff */
[----:B------:R-:W-:Y:S01]  /*1b50*/  IMAD.SHL.U32 R3, R3, 0x40, RZ ;  /* 0x0000004003037824 */ /* 0x000fe200078e00ff */
[----:B------:R-:W-:Y:S01]  /*1b60*/  IADD3.X R21, R245, UR6, RZ, P0, !PT ;  /* 0x00000006f5157c10 */ /* 0x000fe200087fe4ff */
[----:B------:R-:W-:Y:S01]  /*1b70*/  ULDC.64 UR6, c[0x0][0x1b0] ;  /* 0x00006c0000067ab9 */ /* 0x000fe20000000a00 */
[----:B------:R-:W-:Y:S01]  /*1b80*/  IADD3 R12, P0, R12, UR28, RZ ;  /* 0x0000001c0c0c7c10 */ /* 0x000fe2000ff1e0ff */
[----:B------:R-:W-:Y:S01]  /*1b90*/  IMAD.IADD R5, R4, 0x1, -R5 ;  /* 0x0000000104057824 */ /* 0x000fe200078e0a05 */
[----:B------:R-:W-:Y:S01]  /*1ba0*/  UIMAD UR6, UR13, UR6, URZ ;  /* 0x000000060d0672a4 */ /* 0x000fe2000f8e023f */
[----:B------:R-:W-:Y:S01]  /*1bb0*/  IMAD R4, R14, c[0x0][0x19c], R9 ;  /* 0x000067000e047a24 */ /* 0x000fe200078e0209 */
[----:B------:R-:W-:Y:S01]  /*1bc0*/  LOP3.LUT R234, R234, 0xfffffe00, R7, 0xf8, !PT ;  /* 0xfffffe00eaea7812 */ /* 0x000fe200078ef807 */
[----:B-1----:R-:W-:Y:S01]  /*1bd0*/  IMAD.WIDE.U32 R16, R16, c[0x0][0x1a8], R20 ;  /* 0x00006a0010107a25 */ /* 0x002fe200078e0014 */
[----:B------:R-:W-:Y:S01]  /*1be0*/  UIMAD UR7, UR26, UR7, UR6 ;  /* 0x000000071a0772a4 */ /* 0x000fe2000f8e0206 */
[C---:B------:R-:W-:Y:S01]  /*1bf0*/  LOP3.LUT P2, RZ, R5.reuse, 0x4, RZ, 0xc0, !PT ;  /* 0x0000000405ff7812 */ /* 0x040fe2000784c0ff */
[----:B------:R-:W-:Y:S01]  /*1c00*/  UIMAD UR6, UR26, UR5, UR4 ;  /* 0x000000051a0672a4 */ /* 0x000fe2000f8e0204 */
[----:B------:R-:W-:Y:S01]  /*1c10*/  LOP3.LUT P1, RZ, R5, 0x2, RZ, 0xc0, !PT ;  /* 0x0000000205ff7812 */ /* 0x000fe2000782c0ff */
[----:B------:R-:W-:Y:S01]  /*1c20*/  IMAD R7, R15, c[0x0][0x1a0], RZ ;  /* 0x000068000f077a24 */ /* 0x000fe200078e02ff */
[----:B------:R-:W-:Y:S01]  /*1c30*/  ULDC.64 UR4, c[0x0][0x1a8] ;  /* 0x00006a0000047ab9 */ /* 0x000fe20000000a00 */
[C---:B------:R-:W-:Y:S01]  /*1c40*/  IMAD.WIDE.U32 R20, R14.reuse, c[0x0][0x1a0], R244 ;  /* 0x000068000e147a25 */ /* 0x040fe200078e00f4 */
[----:B------:R-:W-:Y:S01]  /*1c50*/  IADD3.X R13, R13, UR27, R4, P0, !PT ;  /* 0x0000001b0d0d7c10 */ /* 0x000fe200087fe404 */
[----:B------:R-:W-:Y:S01]  /*1c60*/  UIMAD UR12, UR12, UR4, URZ ;  /* 0x000000040c0c72a4 */ /* 0x000fe2000f8e023f */
[----:B------:R-:W-:Y:S01]  /*1c70*/  SHF.R.S32.HI R83, RZ, 0x5, R83 ;  /* 0x00000005ff537819 */ /* 0x000fe20000011453 */
[----:B------:R-:W-:Y:S01]  /*1c80*/  IMAD.SHL.U32 R5, R5, 0x40, RZ ;  /* 0x0000004005057824 */ /* 0x000fe200078e00ff */
[----:B------:R-:W-:Y:S01]  /*1c90*/  UIADD3 UR4, -UR8, UR23, URZ ;  /* 0x0000001708047290 */ /* 0x000fe2000fffe13f */
[----:B------:R-:W-:Y:S01]  /*1ca0*/  IMAD R4, R14, c[0x0][0x1a4], R7 ;  /* 0x000069000e047a24 */ /* 0x000fe200078e0207 */
[----:B------:R-:W-:Y:S01]  /*1cb0*/  IADD3 R6, P0, R20, UR30, RZ ;  /* 0x0000001e14067c10 */ /* 0x000fe2000ff1e0ff */
[----:B------:R-:W-:Y:S01]  /*1cc0*/  UIMAD UR5, UR10, UR5, UR12 ;  /* 0x000000050a0572a4 */ /* 0x000fe2000f8e020c */
[----:B------:R-:W-:Y:S01]  /*1cd0*/  LOP3.LUT R5, R5, 0x1c0, RZ, 0xc0, !PT ;  /* 0x000001c005057812 */ /* 0x000fe200078ec0ff */
[----:B------:R-:W-:Y:S01]  /*1ce0*/  IMAD.WIDE.U32 R236, R236, c[0x0][0x1b0], R12 ;  /* 0x00006c00ecec7a25 */ /* 0x000fe200078e000c */
[----:B------:R-:W-:-:S02]  /*1cf0*/  IADD3.X R7, R21, UR29, R4, P0, !PT ;  /* 0x0000001d15077c10 */ /* 0x000fc400087fe404 */
[----:B------:R-:W-:Y:S01]  /*1d00*/  LOP3.LUT R8, R5, 0x8, R8, 0xf8, !PT ;  /* 0x0000000805087812 */ /* 0x000fe200078ef808 */
[----:B------:R-:W-:Y:S01]  /*1d10*/  IMAD.SHL.U32 R234, R234, 0x2, RZ ;  /* 0x00000002eaea7824 */ /* 0x000fe200078e00ff */
[----:B------:R-:W-:Y:S01]  /*1d20*/  ISETP.GE.AND P0, PT, R14, UR4, PT ;  /* 0x000000040e007c0c */ /* 0x000fe2000bf06270 */
[----:B------:R-:W-:Y:S01]  /*1d30*/  IMAD.WIDE.U32 R198, R198, c[0x0][0x1b8], R6 ;  /* 0x00006e00c6c67a25 */ /* 0x000fe200078e0006 */
[----:B------:R-:W-:Y:S02]  /*1d40*/  SHF.R.U32.HI R5, RZ, 0x3, R5 ;  /* 0x00000003ff057819 */ /* 0x000fe40000011605 */
[----:B------:R-:W-:Y:S02]  /*1d50*/  IADD3 R13, R17, UR5, RZ ;  /* 0x00000005110d7c10 */ /* 0x000fe4000fffe0ff */
[----:B------:R-:W-:Y:S01]  /*1d60*/  LOP3.LUT R4, R8, R5, RZ, 0x3c, !PT ;  /* 0x0000000508047212 */ /* 0x000fe200078e3cff */
[----:B------:R-:W-:Y:S01]  /*1d70*/  IMAD.MOV.U32 R5, RZ, RZ, 0x10 ;  /* 0x00000010ff057424 */ /* 0x000fe200078e00ff */
[----:B------:R-:W-:-:S02]  /*1d80*/  IADD3 R239, R237, UR7, RZ ;  /* 0x00000007edef7c10 */ /* 0x000fc4000fffe0ff */
[----:B------:R-:W-:Y:S01]  /*1d90*/  LOP3.LUT R4, R4, 0xfffffe00, R3, 0xf8, !PT ;  /* 0xfffffe0004047812 */ /* 0x000fe200078ef803 */
[----:B------:R-:W-:Y:S01]  /*1da0*/  IMAD.MOV.U32 R3, RZ, RZ, 0x20 ;  /* 0x00000020ff037424 */ /* 0x000fe200078e00ff */
[----:B------:R-:W-:Y:S02]  /*1db0*/  IADD3 R201, R199, UR6, RZ ;  /* 0x00000006c7c97c10 */ /* 0x000fe4000fffe0ff */
[C---:B------:R-:W-:Y:S02]  /*1dc0*/  IADD3 R233, R244.reuse, 0x40, RZ ;  /* 0x00000040f4e97810 */ /* 0x040fe40007ffe0ff */
[C---:B------:R-:W-:Y:S02]  /*1dd0*/  IADD3 R232, R244.reuse, 0x80, RZ ;  /* 0x00000080f4e87810 */ /* 0x040fe40007ffe0ff */
[----:B------:R-:W-:Y:S02]  /*1de0*/  IADD3 R231, R244, 0xc0, RZ ;  /* 0x000000c0f4e77810 */ /* 0x000fe40007ffe0ff */
[----:B------:R-:W-:-:S02]  /*1df0*/  SEL R5, R5, 0xfffffff0, !P1 ;  /* 0xfffffff005057807 */ /* 0x000fc40004800000 */
        /* <DEDUP_REMOVED lines=40> */
.L_x_594:
[----:B------:R-:W-:Y:S05]  /*2080*/  BSYNC B0 ;  /* 0x0000000000007941 */ /* 0x000fea0003800000 */
.L_x_593:
        /* <DEDUP_REMOVED lines=45> */
.L_x_596:
[----:B------:R-:W-:Y:S05]  /*2360*/  BSYNC B0 ;  /* 0x0000000000007941 */ /* 0x000fea0003800000 */
.L_x_595:
        /* <DEDUP_REMOVED lines=45> */
.L_x_598:
[----:B------:R-:W-:Y:S05]  /*2640*/  BSYNC B0 ;  /* 0x0000000000007941 */ /* 0x000fea0003800000 */
.L_x_597:
        /* <DEDUP_REMOVED lines=20> */
[C---:B-1----:R-:W-:Y:S01]  /*2790*/  @!P4 LEA R20, P3, R16.reuse, c[0x0][0x160], 0x1 ;  /* 0x000058001014ca11 */ /* 0x042fe200078608ff */
        /* <DEDUP_REMOVED lines=27> */
.L_x_600:
[----:B------:R-:W-:Y:S05]  /*2950*/  BSYNC B0 ;  /* 0x0000000000007941 */ /* 0x000fea0003800000 */
.L_x_599:
        /* <DEDUP_REMOVED lines=10> */
[----:B-1----:R-:W-:-:S05]  /*2a00*/  IADD3 R21, R19, UR4, RZ ;  /* 0x0000000413157c10 */ /* 0x002fca000fffe0ff */
        /* <DEDUP_REMOVED lines=34> */
.L_x_602:
[----:B------:R-:W-:Y:S05]  /*2c30*/  BSYNC B0 ;  /* 0x0000000000007941 */ /* 0x000fea0003800000 */
.L_x_601:
        /* <DEDUP_REMOVED lines=41> */
.L_x_604:
[----:B------:R-:W-:Y:S05]  /*2ed0*/  BSYNC B0 ;  /* 0x0000000000007941 */ /* 0x000fea0003800000 */
.L_x_603:
        /* <DEDUP_REMOVED lines=40> */
.L_x_606:
[----:B------:R-:W-:Y:S05]  /*3160*/  BSYNC B0 ;  /* 0x0000000000007941 */ /* 0x000fea0003800000 */
.L_x_605:
[----:B------:R-:W-:Y:S01]  /*3170*/  ISETP.GE.AND P0, PT, R6, UR11, PT ;  /* 0x0000000b06007c0c */ /* 0x000fe2000bf06270 */
[----:B------:R-:W-:Y:S01]  /*3180*/  ULDC.64 UR4, c[0x0][0x1a0] ;  /* 0x0000680000047ab9 */ /* 0x000fe20000000a00 */
[----:B------:R-:W-:Y:S01]  /*3190*/  BSSY B0, `(.L_x_607) ;  /* 0x000002b000007945 */ /* 0x000fe20003800000 */
[----:B------:R-:W-:Y:S02]  /*31a0*/  USHF.L.U64.HI UR18, UR4, UR18, UR5 ;  /* 0x0000001204127299 */ /* 0x000fe40008010205 */
[----:B------:R-:W-:-:S08]  /*31b0*/  USHF.L.U32 UR19, UR4, 0x6, URZ ;  /* 0x0000000604137899 */ /* 0x000fd0000800063f */
        /* <DEDUP_REMOVED lines=40> */
.L_x_608:
[----:B------:R-:W-:Y:S05]  /*3440*/  BSYNC B0 ;  /* 0x0000000000007941 */ /* 0x000fea0003800000 */
.L_x_607:
[----:B------:R-:W0:Y:S01]  /*3450*/  LDGDEPBAR ;  /* 0x00000000000079af */ /* 0x000e220000000000 */
[----:B------:R-:W-:Y:S01]  /*3460*/  ISETP.GE.AND P0, PT, R14, UR11, PT ;  /* 0x0000000b0e007c0c */ /* 0x000fe2000bf06270 */
[----:B------:R-:W-:Y:S01]  /*3470*/  UIMAD UR5, UR18, UR34, URZ ;  /* 0x00000022120572a4 */ /* 0x000fe2000f8e023f */
[----:B-12---:R-:W-:Y:S01]  /*3480*/  IMAD.U32 R13, RZ, RZ, UR34 ;  /* 0x00000022ff0d7e24 */ /* 0x006fe2000f8e00ff */
[----:B------:R-:W-:Y:S01]  /*3490*/  SHF.R.S32.HI R81, RZ, 0x1f, R10 ;  /* 0x0000001fff517819 */ /* 0x000fe2000001140a */
[----:B------:R-:W-:Y:S01]  /*34a0*/  IMAD.MOV.U32 R200, RZ, RZ, R198 ;  /* 0x000000ffffc87224 */ /* 0x000fe200078e00c6 */
[----:B------:R-:W-:Y:S01]  /*34b0*/  UIMAD UR5, UR6, UR19, UR5 ;  /* 0x00000013060572a4 */ /* 0x000fe2000f8e0205 */
[----:B------:R-:W-:Y:S01]  /*34c0*/  IMAD.U32 R196, RZ, RZ, UR22 ;  /* 0x00000016ffc47e24 */ /* 0x000fe2000f8e00ff */
[----:B------:R-:W-:Y:S01]  /*34d0*/  LEA.HI R81, R81, R10, RZ, 0x2 ;  /* 0x0000000a51517211 */ /* 0x000fe200078f10ff */
[----:B------:R-:W-:Y:S01]  /*34e0*/  IMAD.WIDE.U32 R12, R13, UR19, R200 ;  /* 0x000000130d0c7c25 */ /* 0x000fe2000f8e00c8 */
[----:B------:R-:W-:Y:S01]  /*34f0*/  UIADD3 UR6, UR32, -0x4ab325aa, URZ ;  /* 0xb54cda5620067890 */ /* 0x000fe2000fffe03f */
[----:B------:R-:W-:Y:S01]  /*3500*/  BSSY B0, `(.L_x_609) ;  /* 0x000002c000007945 */ /* 0x000fe20003800000 */
[----:B------:R-:W-:Y:S01]  /*3510*/  SHF.R.S32.HI R81, RZ, 0x2, R81 ;  /* 0x00000002ff517819 */ /* 0x000fe20000011451 */
[----:B------:R-:W-:Y:S01]  /*3520*/  IMAD R196, R196, 0x4, R83 ;  /* 0x00000004c4c47824 */ /* 0x000fe200078e0253 */
        /* <DEDUP_REMOVED lines=41> */
.L_x_610:
[----:B------:R-:W-:Y:S05]  /*37c0*/  BSYNC B0 ;  /* 0x0000000000007941 */ /* 0x000fea0003800000 */
.L_x_609:
        /* <DEDUP_REMOVED lines=45> */
.L_x_612:
[----:B------:R-:W-:Y:S05]  /*3aa0*/  BSYNC B0 ;  /* 0x0000000000007941 */ /* 0x000fea0003800000 */
.L_x_611:
        /* <DEDUP_REMOVED lines=10> */
[----:B--2---:R-:W-:Y:S01]  /*3b50*/  IMAD.MOV.U32 R11, RZ, RZ, c[0x0][0x1a4] ;  /* 0x00006900ff0b7624 */ /* 0x004fe200078e00ff */
        /* <DEDUP_REMOVED lines=33> */
.L_x_614:
[----:B------:R-:W-:Y:S05]  /*3d70*/  BSYNC B0 ;  /* 0x0000000000007941 */ /* 0x000fea0003800000 */
.L_x_613:
[----:B------:R-:W-:Y:S01]  /*3d80*/  ISETP.GE.AND P0, PT, R6, UR11, PT ;  /* 0x0000000b06007c0c */ /* 0x000fe2000bf06270 */
[----:B------:R-:W-:Y:S01]  /*3d90*/  UIADD3 UR11, UR9, 0x1, -UR23 ;  /* 0x00000001090b7890 */ /* 0x000fe2000fffe817 */
[----:B------:R-:W1:Y:S01]  /*3da0*/  LDC.U8 R6, c[0x0][0x2d8] ;  /* 0x0000b600ff067b82 */ /* 0x000e620000000000 */
[----:B------:R-:W-:Y:S01]  /*3db0*/  ULDC UR5, c[0x0][0x2e4] ;  /* 0x0000b90000057ab9 */ /* 0x000fe20000000800 */
[----:B------:R-:W-:Y:S01]  /*3dc0*/  BSSY B0, `(.L_x_615) ;  /* 0x0000030000007945 */ /* 0x000fe20003800000 */
[----:B------:R-:W-:Y:S02]  /*3dd0*/  ULDC UR4, c[0x0][0x2e8] ;  /* 0x0000ba0000047ab9 */ /* 0x000fe40000000800 */
[----:B------:R-:W-:Y:S02]  /*3de0*/  UIADD3 UR5, UR9, -UR5, -UR23 ;  /* 0x8000000509057290 */ /* 0x000fe4000fffe817 */
[----:B------:R-:W-:-:S04]  /*3df0*/  UIADD3 UR11, UR11, UR4, URZ ;  /* 0x000000040b0b7290 */ /* 0x000fc8000fffe03f */
[----:B------:R2:W-:Y:S04]  /*3e00*/  @P0 STS.128 [R234+0x11800], RZ ;  /* 0x011800ffea000388 */ /* 0x0005e80000000c00 */
[----:B------:R2:W-:Y:S04]  /*3e10*/  @P0 STS.128 [R234+0x13800], RZ ;  /* 0x013800ffea000388 */ /* 0x0005e80000000c00 */
[----:B------:R2:W-:Y:S04]  /*3e20*/  @P0 STS.128 [R234+0x15800], RZ ;  /* 0x015800ffea000388 */ /* 0x0005e80000000c00 */
[----:B------:R2:W-:Y:S01]  /*3e30*/  @P0 STS.128 [R234+0x17800], RZ ;  /* 0x017800ffea000388 */ /* 0x0005e20000000c00 */
[----:B------:R-:W-:Y:S05]  /*3e40*/  @P0 BRA `(.L_x_616) ;  /* 0x0000027000000947 */ /* 0x000fea0003800000 */
[----:B-1----:R-:W-:Y:S01]  /*3e50*/  ISETP.GE.AND P5, PT, R244, c[0x0][0x220], PT ;  /* 0x00008800f4007a0c */ /* 0x002fe20003fa6270 */
        /* <DEDUP_REMOVED lines=10> */
[C---:B--2---:R-:W-:Y:S02]  /*3f00*/  @!P5 LEA R18, P6, R16.reuse, c[0x0][0x170], 0x1 ;  /* 0x00005c001012da11 */ /* 0x044fe400078c08ff */
        /* <DEDUP_REMOVED lines=27> */
.L_x_616:
[----:B-1----:R-:W-:Y:S05]  /*40c0*/  BSYNC B0 ;  /* 0x0000000000007941 */ /* 0x002fea0003800000 */
.L_x_615:
[C---:B------:R-:W-:Y:S01]  /*40d0*/  IMAD.SHL.U32 R8, R0.reuse, 0x40, RZ ;  /* 0x0000004000087824 */ /* 0x040fe200078e00ff */
[----:B------:R-:W-:Y:S01]  /*40e0*/  R2P PR, R0, 0x6 ;  /* 0x0000000600007804 */ /* 0x000fe20000000000 */
[----:B------:R-:W-:Y:S01]  /*40f0*/  IMAD.SHL.U32 R14, R14, 0x8, RZ ;  /* 0x000000080e0e7824 */ /* 0x000fe200078e00ff */
[----:B------:R-:W0:Y:S01]  /*4100*/  LDGDEPBAR ;  /* 0x00000000000079af */ /* 0x000e220000000000 */
[----:B------:R-:W-:Y:S01]  /*4110*/  IMAD R230, R83, 0x400, R4 ;  /* 0x0000040053e67824 */ /* 0x000fe200078e0204 */
[----:B------:R-:W-:Y:S01]  /*4120*/  LOP3.LUT R9, R8, 0x1c0, RZ, 0xc0, !PT ;  /* 0x000001c008097812 */ /* 0x000fe200078ec0ff */
[----:B------:R-:W-:Y:S01]  /*4130*/  IMAD.SHL.U32 R243, R80, 0x2, RZ ;  /* 0x0000000250f37824 */ /* 0x000fe200078e00ff */
[----:B------:R-:W-:Y:S01]  /*4140*/  UISETP.GT.AND UP0, UPT, UR34, UR15, UPT ;  /* 0x0000000f2200728c */ /* 0x000fe2000bf04270 */
[----:B------:R-:W-:Y:S01]  /*4150*/  IMAD.SHL.U32 R230, R230, 0x2, RZ ;  /* 0x00000002e6e67824 */ /* 0x000fe200078e00ff */
[----:B------:R-:W-:Y:S01]  /*4160*/  LOP3.LUT R8, R9, 0x8, R14, 0xf8, !PT ;  /* 0x0000000809087812 */ /* 0x000fe200078ef80e */
[----:B------:R-:W-:Y:S01]  /*4170*/  UIADD3 UR37, UR33, 0x646e171e, URZ ;  /* 0x646e171e21257890 */ /* 0x000fe2000fffe03f */
[----:B------:R-:W-:Y:S01]  /*4180*/  SHF.R.U32.HI R9, RZ, 0x3, R9 ;  /* 0x00000003ff097819 */ /* 0x000fe20000011609 */
[--C-:B------:R-:W-:Y:S01]  /*4190*/  IMAD R228, R5, 0x2, R230.reuse ;  /* 0x0000000205e47824 */ /* 0x100fe200078e02e6 */
[----:B------:R-:W-:Y:S01]  /*41a0*/  LDSM.16.M88.4 R32, [R230] ;  /* 0x00000000e620783b */ /* 0x000fe20000000200 */
[C---:B------:R-:W-:Y:S01]  /*41b0*/  IMAD R226, R3.reuse, 0x2, R230 ;  /* 0x0000000203e27824 */ /* 0x040fe200078e02e6 */
[----:B------:R-:W-:Y:S01]  /*41c0*/  LOP3.LUT R8, R8, R9, RZ, 0x3c, !PT ;  /* 0x0000000908087212 */ /* 0x000fe200078e3cff */
[----:B------:R-:W-:Y:S01]  /*41d0*/  IMAD R225, R3, 0x2, R228 ;  /* 0x0000000203e17824 */ /* 0x000fe200078e02e4 */
[----:B------:R-:W-:Y:S01]  /*41e0*/  LDSM.16.M88.4 R56, [R228] ;  /* 0x00000000e438783b */ /* 0x000fe20000000200 */
[----:B------:R-:W-:-:S02]  /*41f0*/  LOP3.LUT R243, R243, 0x6, RZ, 0xc0, !PT ;  /* 0x00000006f3f37812 */ /* 0x000fc400078ec0ff */
[----:B------:R-:W-:Y:S01]  /*4200*/  IMAD R229, R229, 0x200, R8 ;  /* 0x00000200e5e57824 */ /* 0x000fe200078e0208 */
[----:B------:R-:W-:Y:S03]  /*4210*/  LDSM.16.M88.4 R28, [R226] ;  /* 0x00000000e21c783b */ /* 0x000fe60000000200 */
[----:B------:R-:W-:-:S05]  /*4220*/  IMAD.SHL.U32 R229, R229, 0x2, RZ ;  /* 0x00000002e5e57824 */ /* 0x000fca00078e00ff */
[----:B------:R-:W1:Y:S01]  /*4230*/  LDSM.16.M88.4 R12, [R229+0x8000] ;  /* 0x00800000e50c783b */ /* 0x000e620000000200 */
[C---:B------:R-:W-:Y:S02]  /*4240*/  IADD3 R0, R229.reuse, 0x8000, RZ ;  /* 0x00008000e5007810 */ /* 0x040fe40007ffe0ff */
[----:B------:R-:W-:Y:S01]  /*4250*/  IADD3 R227, R229, 0x8020, RZ ;  /* 0x00008020e5e37810 */ /* 0x000fe20007ffe0ff */
[----:B------:R-:W5:Y:S01]  /*4260*/  LDSM.16.M88.4 R68, [R229+0x8800] ;  /* 0x00880000e544783b */ /* 0x000f620000000200 */
[----:B------:R-:W-:Y:S01]  /*4270*/  @P1 IADD3 R227, R0, -0x20, RZ ;  /* 0xffffffe000e31810 */ /* 0x000fe20007ffe0ff */
[----:B------:R-:W-:Y:S02]  /*4280*/  IMAD.MOV.U32 R0, RZ, RZ, 0x40 ;  /* 0x00000040ff007424 */ /* 0x000fe400078e00ff */
[----:B------:R-:W2:Y:S01]  /*4290*/  LDSM.16.M88.4 R40, [R229+0x9000] ;  /* 0x00900000e528783b */ /* 0x000ea20000000200 */
[C---:B------:R-:W-:Y:S02]  /*42a0*/  IADD3 R219, R227.reuse, 0x800, RZ ;  /* 0x00000800e3db7810 */ /* 0x040fe40007ffe0ff */
[----:B------:R-:W-:Y:S01]  /*42b0*/  SEL R0, R0, 0xffffffc0, !P2 ;  /* 0xffffffc000007807 */ /* 0x000fe20005000000 */
[----:B------:R-:W3:Y:S01]  /*42c0*/  LDSM.16.M88.4 R64, [R229+0x9800] ;  /* 0x00980000e540783b */ /* 0x000ee20000000200 */
[----:B------:R-:W-:-:S02]  /*42d0*/  IADD3 R218, R227, 0x1000, RZ ;  /* 0x00001000e3da7810 */ /* 0x000fc40007ffe0ff */
[----:B------:R-:W-:Y:S01]  /*42e0*/  IADD3 R217, R227, 0x1800, RZ ;  /* 0x00001800e3d97810 */ /* 0x000fe20007ffe0ff */
[----:B--2---:R-:W2:Y:S01]  /*42f0*/  LDSM.16.M88.4 R20, [R227] ;  /* 0x00000000e314783b */ /* 0x004ea20000000200 */
[----:B------:R-:W-:Y:S01]  /*4300*/  IMAD.IADD R223, R229, 0x1, R0 ;  /* 0x00000001e5df7824 */ /* 0x000fe200078e0200 */
[----:B------:R-:W-:Y:S01]  /*4310*/  IADD3 R215, R227, 0x2000, RZ ;  /* 0x00002000e3d77810 */ /* 0x000fe20007ffe0ff */
[----:B------:R-:W-:Y:S01]  /*4320*/  IMAD.IADD R216, R0, 0x1, R227 ;  /* 0x0000000100d87824 */ /* 0x000fe200078e02e3 */
[----:B------:R-:W4:Y:S01]  /*4330*/  LDSM.16.M88.4 R60, [R227+0x800] ;  /* 0x00080000e33c783b */ /* 0x000f220000000200 */
[----:B------:R-:W-:Y:S02]  /*4340*/  LEA R0, R83, UR8, 0x4 ;  /* 0x0000000853007c11 */ /* 0x000fe4000f8e20ff */
[C---:B------:R-:W-:Y:S01]  /*4350*/  IADD3 R214, R227.reuse, 0x2800, RZ ;  /* 0x00002800e3d67810 */ /* 0x040fe20007ffe0ff */
[----:B------:R-:W2:Y:S01]  /*4360*/  LDSM.16.M88.4 R48, [R227+0x1800] ;  /* 0x00180000e330783b */ /* 0x000ea20000000200 */
[----:B------:R-:W-:Y:S01]  /*4370*/  IADD3 R213, R227, 0x3000, RZ ;  /* 0x00003000e3d57810 */ /* 0x000fe20007ffe0ff */
[----:B------:R-:W-:Y:S01]  /*4380*/  IMAD.IADD R81, R81, 0x1, R0 ;  /* 0x0000000151517824 */ /* 0x000fe200078e0200 */
[C---:B------:R-:W-:Y:S01]  /*4390*/  IADD3 R212, R227.reuse, 0x3800, RZ ;  /* 0x00003800e3d47810 */ /* 0x040fe20007ffe0ff */
[----:B------:R-:W2:Y:S01]  /*43a0*/  LDSM.16.M88.4 R52, [R227+0x1000] ;  /* 0x00100000e334783b */ /* 0x000ea20000000200 */
[----:B------:R-:W-:-:S02]  /*43b0*/  IADD3 R211, R227, 0x4000, RZ ;  /* 0x00004000e3d37810 */ /* 0x000fc40007ffe0ff */
[C---:B------:R-:W-:Y:S01]  /*43c0*/  IADD3 R240, R81.reuse, 0x8, RZ ;  /* 0x0000000851f07810 */ /* 0x040fe20007ffe0ff */
[----:B------:R-:W2:Y:S01]  /*43d0*/  LDSM.16.M88.4 R24, [R223+0x8000] ;  /* 0x00800000df18783b */ /* 0x000ea20000000200 */
[C---:B------:R-:W-:Y:S02]  /*43e0*/  IADD3 R241, R81.reuse, UR11, RZ ;  /* 0x0000000b51f17c10 */ /* 0x040fe4000fffe0ff */
[C---:B------:R-:W-:Y:S01]  /*43f0*/  IADD3 R235, R240.reuse, UR11, RZ ;  /* 0x0000000bf0eb7c10 */ /* 0x040fe2000fffe0ff */
[----:B------:R-:W-:Y:S01]  /*4400*/  LDSM.16.M88.4 R76, [R223+0x9000] ;  /* 0x00900000df4c783b */ /* 0x000fe20000000200 */
[----:B------:R-:W-:Y:S02]  /*4410*/  IADD3 R242, R81, UR5, RZ ;  /* 0x0000000551f27c10 */ /* 0x000fe4000fffe0ff */
[----:B------:R-:W-:Y:S01]  /*4420*/  IMNMX R241, R241, UR9, PT ;  /* 0x00000009f1f17c17 */ /* 0x000fe2000b800200 */
[----:B-1----:R-:W-:Y:S01]  /*4430*/  HMMA.16816.F32 R16, R32, R12, RZ ;  /* 0x0000000c2010723c */ /* 0x002fe200000018ff */
[----:B------:R-:W-:Y:S01]  /*4440*/  LDSM.16.M88.4 R72, [R223+0x9800] ;  /* 0x00980000df48783b */ /* 0x000fe20000000200 */
[----:B------:R-:W-:-:S02]  /*4450*/  IADD3 R240, R240, UR5, RZ ;  /* 0x00000005f0f07c10 */ /* 0x000fc4000fffe0ff */
[----:B------:R-:W-:Y:S02]  /*4460*/  IMNMX R235, R235, UR9, PT ;  /* 0x00000009ebeb7c17 */ /* 0x000fe4000b800200 */
[----:B------:R-:W-:Y:S02]  /*4470*/  IMNMX R242, RZ, R242, !PT ;  /* 0x000000f2fff27217 */ /* 0x000fe40007800200 */
[C---:B------:R-:W-:Y:S01]  /*4480*/  HMMA.16816.F32 R12, R32.reuse, R14, RZ ;  /* 0x0000000e200c723c */ /* 0x040fe200000018ff */
[----:B------:R-:W-:Y:S02]  /*4490*/  IMNMX R240, RZ, R240, !PT ;  /* 0x000000f0fff07217 */ /* 0x000fe40007800200 */
[C---:B------:R-:W-:Y:S02]  /*44a0*/  IADD3 R210, R227.reuse, 0x4800, RZ ;  /* 0x00004800e3d27810 */ /* 0x040fe40007ffe0ff */
[C---:B------:R-:W-:Y:S02]  /*44b0*/  IADD3 R209, R227.reuse, 0x5000, RZ ;  /* 0x00005000e3d17810 */ /* 0x040fe40007ffe0ff */
[C---:B------:R-:W-:Y:S01]  /*44c0*/  IADD3 R208, R227.reuse, 0x5800, RZ ;  /* 0x00005800e3d07810 */ /* 0x040fe20007ffe0ff */
[----:B-----5:R-:W-:Y:S01]  /*44d0*/  HMMA.16816.F32 R8, R32, R68, RZ ;  /* 0x000000442008723c */ /* 0x020fe200000018ff */
[----:B------:R-:W-:-:S02]  /*44e0*/  IADD3 R207, R227, 0x6000, RZ ;  /* 0x00006000e3cf7810 */ /* 0x000fc40007ffe0ff */
[C---:B------:R-:W-:Y:S02]  /*44f0*/  IADD3 R206, R227.reuse, 0x6800, RZ ;  /* 0x00006800e3ce7810 */ /* 0x040fe40007ffe0ff */
[C---:B------:R-:W-:Y:S02]  /*4500*/  IADD3 R205, R227.reuse, 0x7000, RZ ;  /* 0x00007000e3cd7810 */ /* 0x040fe40007ffe0ff */
[----:B------:R-:W-:Y:S01]  /*4510*/  IADD3 R204, R227, 0x7800, RZ ;  /* 0x00007800e3cc7810 */ /* 0x000fe20007ffe0ff */
[C---:B------:R-:W-:Y:S08]  /*4520*/  HMMA.16816.F32 R68, R32.reuse, R70, RZ ;  /* 0x000000462044723c */ /* 0x040ff000000018ff */
[C---:B------:R-:W-:Y:S08]  /*4530*/  HMMA.16816.F32 R44, R32.reuse, R40, RZ ;  /* 0x00000028202c723c */ /* 0x040ff000000018ff */
[C---:B------:R-:W-:Y:S08]  /*4540*/  HMMA.16816.F32 R40, R32.reuse, R42, RZ ;  /* 0x0000002a2028723c */ /* 0x040ff000000018ff */
[C---:B---3--:R-:W-:Y:S08]  /*4550*/  HMMA.16816.F32 R36, R32.reuse, R64, RZ ;  /* 0x000000402024723c */ /* 0x048ff000000018ff */
[----:B------:R-:W-:Y:S01]  /*4560*/  HMMA.16816.F32 R32, R32, R66, RZ ;  /* 0x000000422020723c */ /* 0x000fe200000018ff */
[----:B------:R-:W-:Y:S07]  /*4570*/  LDSM.16.M88.4 R64, [R225] ;  /* 0x00000000e140783b */ /* 0x000fee0000000200 */
[C---:B--2---:R-:W-:Y:S08]  /*4580*/  HMMA.16816.F32 R16, R56.reuse, R20, R16 ;  /* 0x000000143810723c */ /* 0x044ff00000001810 */
[C---:B------:R-:W-:Y:S01]  /*4590*/  HMMA.16816.F32 R12, R56.reuse, R22, R12 ;  /* 0x00000016380c723c */ /* 0x040fe2000000180c */
[----:B------:R-:W1:Y:S07]  /*45a0*/  LDSM.16.M88.4 R20, [R223+0x8800] ;  /* 0x00880000df14783b */ /* 0x000e6e0000000200 */
[C---:B----4-:R-:W-:Y:S08]  /*45b0*/  HMMA.16816.F32 R8, R56.reuse, R60, R8 ;  /* 0x0000003c3808723c */ /* 0x050ff00000001808 */
[C---:B------:R-:W-:Y:S01]  /*45c0*/  HMMA.16816.F32 R68, R56.reuse, R62, R68 ;  /* 0x0000003e3844723c */ /* 0x040fe20000001844 */
[----:B------:R-:W2:Y:S07]  /*45d0*/  LDSM.16.M88.4 R60, [R216] ;  /* 0x00000000d83c783b */ /* 0x000eae0000000200 */
[C---:B------:R-:W-:Y:S08]  /*45e0*/  HMMA.16816.F32 R36, R56.reuse, R48, R36 ;  /* 0x000000303824723c */ /* 0x040ff00000001824 */
[C---:B------:R-:W-:Y:S01]  /*45f0*/  HMMA.16816.F32 R48, R56.reuse, R50, R32 ;  /* 0x000000323830723c */ /* 0x040fe20000001820 */
[----:B------:R-:W3:Y:S07]  /*4600*/  LDSM.16.M88.4 R32, [R216+0x800] ;  /* 0x00080000d820783b */ /* 0x000eee0000000200 */
[C---:B------:R-:W-:Y:S08]  /*4610*/  HMMA.16816.F32 R44, R56.reuse, R52, R44 ;  /* 0x00000034382c723c */ /* 0x040ff0000000182c */
[----:B------:R-:W-:Y:S01]  /*4620*/  HMMA.16816.F32 R40, R56, R54, R40 ;  /* 0x000000363828723c */ /* 0x000fe20000001828 */
[----:B------:R-:W-:Y:S04]  /*4630*/  LDSM.16.M88.4 R52, [R216+0x1800] ;  /* 0x00180000d834783b */ /* 0x000fe80000000200 */
[----:B------:R-:W-:Y:S03]  /*4640*/  LDSM.16.M88.4 R56, [R229+0xa800] ;  /* 0x00a80000e538783b */ /* 0x000fe60000000200 */
[C---:B------:R-:W-:Y:S08]  /*4650*/  HMMA.16816.F32 R16, R28.reuse, R24, R16 ;  /* 0x000000181c10723c */ /* 0x040ff00000001810 */
[C---:B------:R-:W-:Y:S01]  /*4660*/  HMMA.16816.F32 R12, R28.reuse, R26, R12 ;  /* 0x0000001a1c0c723c */ /* 0x040fe2000000180c */
[----:B------:R-:W4:Y:S07]  /*4670*/  LDSM.16.M88.4 R24, [R216+0x1000] ;  /* 0x00100000d818783b */ /* 0x000f2e0000000200 */
[C---:B-1----:R-:W-:Y:S08]  /*4680*/  HMMA.16816.F32 R8, R28.reuse, R20, R8 ;  /* 0x000000141c08723c */ /* 0x042ff00000001808 */
[C---:B------:R-:W-:Y:S01]  /*4690*/  HMMA.16816.F32 R68, R28.reuse, R22, R68 ;  /* 0x000000161c44723c */ /* 0x040fe20000001844 */
[----:B------:R-:W-:Y:S07]  /*46a0*/  LDSM.16.M88.4 R20, [R229+0xa000] ;  /* 0x00a00000e514783b */ /* 0x000fee0000000200 */
[C---:B------:R-:W-:Y:S08]  /*46b0*/  HMMA.16816.F32 R44, R28.reuse, R76, R44 ;  /* 0x0000004c1c2c723c */ /* 0x040ff0000000182c */
[C---:B------:R-:W-:Y:S01]  /*46c0*/  HMMA.16816.F32 R40, R28.reuse, R78, R40 ;  /* 0x0000004e1c28723c */ /* 0x040fe20000001828 */
[----:B------:R-:W-:Y:S07]  /*46d0*/  LDSM.16.M88.4 R76, [R223+0xf800] ;  /* 0x00f80000df4c783b */ /* 0x000fee0000000200 */
[C---:B------:R-:W-:Y:S08]  /*46e0*/  HMMA.16816.F32 R36, R28.reuse, R72, R36 ;  /* 0x000000481c24723c */ /* 0x040ff00000001824 */
[----:B------:R-:W-:Y:S01]  /*46f0*/  HMMA.16816.F32 R48, R28, R74, R48 ;  /* 0x0000004a1c30723c */ /* 0x000fe20000001830 */
        /* <DEDUP_REMOVED lines=8> */
[C---:B------:R-:W-:Y:S01]  /*4780*/  HMMA.16816.F32 R72, R64.reuse, R26, R40 ;  /* 0x0000001a4048723c */ /* 0x040fe20000001828 */
[----:B------:R-:W-:Y:S04]  /*4790*/  LDSM.16.M88.4 R40, [R228+0x2000] ;  /* 0x00200000e428783b */ /* 0x000fe80000000200 */
[----:B------:R-:W4:Y:S03]  /*47a0*/  LDSM.16.M88.4 R24, [R227+0x2000] ;  /* 0x00200000e318783b */ /* 0x000f260000000200 */
[C---:B------:R-:W-:Y:S08]  /*47b0*/  HMMA.16816.F32 R36, R64.reuse, R52, R36 ;  /* 0x000000344024723c */ /* 0x040ff00000001824 */
[----:B------:R-:W-:Y:S01]  /*47c0*/  HMMA.16816.F32 R48, R64, R54, R48 ;  /* 0x000000364030723c */ /* 0x000fe20000001830 */
[----:B------:R-:W5:Y:S04]  /*47d0*/  LDSM.16.M88.4 R52, [R227+0x2800] ;  /* 0x00280000e334783b */ /* 0x000f680000000200 */
[----:B------:R-:W-:Y:S03]  /*47e0*/  LDSM.16.M88.4 R64, [R225+0x2000] ;  /* 0x00200000e140783b */ /* 0x000fe60000000200 */
        /* <DEDUP_REMOVED lines=9> */
[C---:B---3--:R-:W-:Y:S08]  /*4880*/  HMMA.16816.F32 R36, R28.reuse, R32, R36 ;  /* 0x000000201c24723c */ /* 0x048ff00000001824 */
[----:B------:R-:W-:Y:S01]  /*4890*/  HMMA.16816.F32 R48, R28, R34, R48 ;  /* 0x000000221c30723c */ /* 0x000fe20000001830 */
[----:B------:R-:W2:Y:S04]  /*48a0*/  LDSM.16.M88.4 R28, [R227+0x3800] ;  /* 0x00380000e31c783b */ /* 0x000ea80000000200 */
[----:B------:R-:W-:Y:S03]  /*48b0*/  LDSM.16.M88.4 R32, [R223+0xa000] ;  /* 0x00a00000df20783b */ /* 0x000fe60000000200 */
[C---:B----4-:R-:W-:Y:S08]  /*48c0*/  HMMA.16816.F32 R16, R40.reuse, R24, R16 ;  /* 0x000000182810723c */ /* 0x050ff00000001810 */
[C---:B------:R-:W-:Y:S01]  /*48d0*/  HMMA.16816.F32 R12, R40.reuse, R26, R12 ;  /* 0x0000001a280c723c */ /* 0x040fe2000000180c */
[----:B------:R-:W3:Y:S07]  /*48e0*/  LDSM.16.M88.4 R24, [R223+0xa800] ;  /* 0x00a80000df18783b */ /* 0x000eee0000000200 */
[C---:B-----5:R-:W-:Y:S08]  /*48f0*/  HMMA.16816.F32 R8, R40.reuse, R52, R8 ;  /* 0x000000342808723c */ /* 0x060ff00000001808 */
[C---:B------:R-:W-:Y:S01]  /*4900*/  HMMA.16816.F32 R68, R40.reuse, R54, R68 ;  /* 0x000000362844723c */ /* 0x040fe20000001844 */
[----:B------:R-:W4:Y:S07]  /*4910*/  LDSM.16.M88.4 R52, [R223+0xb800] ;  /* 0x00b80000df34783b */ /* 0x000f2e0000000200 */
[C---:B-1----:R-:W-:Y:S08]  /*4920*/  HMMA.16816.F32 R44, R40.reuse, R20, R44 ;  /* 0x00000014282c723c */ /* 0x042ff0000000182c */
[C---:B--2---:R-:W-:Y:S08]  /*4930*/  HMMA.16816.F32 R36, R40.reuse, R28, R36 ;  /* 0x0000001c2824723c */ /* 0x044ff00000001824 */
[C---:B------:R-:W-:Y:S01]  /*4940*/  HMMA.16816.F32 R72, R40.reuse, R22, R72 ;  /* 0x000000162848723c */ /* 0x040fe20000001848 */
[----:B------:R-:W1:Y:S07]  /*4950*/  LDSM.16.M88.4 R20, [R216+0x2000] ;  /* 0x00200000d814783b */ /* 0x000e6e0000000200 */
[----:B------:R-:W-:Y:S01]  /*4960*/  HMMA.16816.F32 R48, R40, R30, R48 ;  /* 0x0000001e2830723c */ /* 0x000fe20000001830 */
[----:B------:R-:W2:Y:S04]  /*4970*/  LDSM.16.M88.4 R40, [R216+0x2800] ;  /* 0x00280000d828783b */ /* 0x000ea80000000200 */
[----:B------:R-:W-:Y:S03]  /*4980*/  LDSM.16.M88.4 R28, [R216+0x3000] ;  /* 0x00300000d81c783b */ /* 0x000fe60000000200 */
[C---:B---3--:R-:W-:Y:S08]  /*4990*/  HMMA.16816.F32 R8, R56.reuse, R24, R8 ;  /* 0x000000183808723c */ /* 0x048ff00000001808 */
[C---:B------:R-:W-:Y:S01]  /*49a0*/  HMMA.16816.F32 R68, R56.reuse, R26, R68 ;  /* 0x0000001a3844723c */ /* 0x040fe20000001844 */
[----:B------:R-:W3:Y:S07]  /*49b0*/  LDSM.16.M88.4 R24, [R216+0x3800] ;  /* 0x00380000d818783b */ /* 0x000eee0000000200 */
[C---:B------:R-:W-:Y:S08]  /*49c0*/  HMMA.16816.F32 R16, R56.reuse, R32, R16 ;  /* 0x000000203810723c */ /* 0x040ff00000001810 */
[C---:B------:R-:W-:Y:S01]  /*49d0*/  HMMA.16816.F32 R12, R56.reuse, R34, R12 ;  /* 0x00000022380c723c */ /* 0x040fe2000000180c */
[----:B------:R-:W-:Y:S07]  /*49e0*/  LDSM.16.M88.4 R32, [R229+0xc000] ;  /* 0x00c00000e520783b */ /* 0x000fee0000000200 */
[C---:B----4-:R-:W-:Y:S08]  /*49f0*/  HMMA.16816.F32 R36, R56.reuse, R52, R36 ;  /* 0x000000343824723c */ /* 0x050ff00000001824 */
[C---:B------:R-:W-:Y:S08]  /*4a00*/  HMMA.16816.F32 R44, R56.reuse, R60, R44 ;  /* 0x0000003c382c723c */ /* 0x040ff0000000182c */
[C---:B------:R-:W-:Y:S08]  /*4a10*/  HMMA.16816.F32 R72, R56.reuse, R62, R72 ;  /* 0x0000003e3848723c */ /* 0x040ff00000001848 */
[----:B------:R-:W-:Y:S01]  /*4a20*/  HMMA.16816.F32 R52, R56, R54, R48 ;  /* 0x000000363834723c */ /* 0x000fe20000001830 */
[----:B------:R-:W-:Y:S04]  /*4a30*/  LDSM.16.M88.4 R48, [R230+0x4000] ;  /* 0x00400000e630783b */ /* 0x000fe80000000200 */
[----:B------:R-:W4:Y:S03]  /*4a40*/  LDSM.16.M88.4 R56, [R229+0xc800] ;  /* 0x00c80000e538783b */ /* 0x000f260000000200 */
[C---:B-1----:R-:W-:Y:S08]  /*4a50*/  HMMA.16816.F32 R16, R64.reuse, R20, R16 ;  /* 0x000000144010723c */ /* 0x042ff00000001810 */
[C---:B------:R-:W-:Y:S01]  /*4a60*/  HMMA.16816.F32 R12, R64.reuse, R22, R12 ;  /* 0x00000016400c723c */ /* 0x040fe2000000180c */
[----:B------:R-:W1:Y:S07]  /*4a70*/  LDSM.16.M88.4 R20, [R229+0xd000] ;  /* 0x00d00000e514783b */ /* 0x000e6e0000000200 */
[C---:B--2---:R-:W-:Y:S08]  /*4a80*/  HMMA.16816.F32 R8, R64.reuse, R40, R8 ;  /* 0x000000284008723c */ /* 0x044ff00000001808 */
[C---:B------:R-:W-:Y:S01]  /*4a90*/  HMMA.16816.F32 R68, R64.reuse, R42, R68 ;  /* 0x0000002a4044723c */ /* 0x040fe20000001844 */
[----:B------:R-:W-:Y:S07]  /*4aa0*/  LDSM.16.M88.4 R40, [R228+0x4000] ;  /* 0x00400000e428783b */ /* 0x000fee0000000200 */
[C---:B---3--:R-:W-:Y:S01]  /*4ab0*/  HMMA.16816.F32 R60, R64.reuse, R24, R36 ;  /* 0x00000018403c723c */ /* 0x048fe20000001824 */
[----:B------:R-:W-:Y:S07]  /*4ac0*/  LDSM.16.M88.4 R36, [R227+0x4000] ;  /* 0x00400000e324783b */ /* 0x000fee0000000200 */
[C---:B------:R-:W-:Y:S01]  /*4ad0*/  HMMA.16816.F32 R52, R64.reuse, R26, R52 ;  /* 0x0000001a4034723c */ /* 0x040fe20000001834 */
[----:B------:R-:W2:Y:S07]  /*4ae0*/  LDSM.16.M88.4 R24, [R227+0x4800] ;  /* 0x00480000e318783b */ /* 0x000eae0000000200 */
[C---:B------:R-:W-:Y:S08]  /*4af0*/  HMMA.16816.F32 R44, R64.reuse, R28, R44 ;  /* 0x0000001c402c723c */ /* 0x040ff0000000182c */
[----:B------:R-:W-:Y:S01]  /*4b00*/  HMMA.16816.F32 R72, R64, R30, R72 ;  /* 0x0000001e4048723c */ /* 0x000fe20000001848 */
[----:B------:R-:W3:Y:S04]  /*4b10*/  LDSM.16.M88.4 R28, [R229+0xd800] ;  /* 0x00d80000e51c783b */ /* 0x000ee80000000200 */
[----:B------:R-:W5:Y:S03]  /*4b20*/  LDSM.16.M88.4 R64, [R227+0x5000] ;  /* 0x00500000e340783b */ /* 0x000f660000000200 */
[C---:B----4-:R-:W-:Y:S08]  /*4b30*/  HMMA.16816.F32 R8, R48.reuse, R56, R8 ;  /* 0x000000383008723c */ /* 0x050ff00000001808 */
[C---:B------:R-:W-:Y:S01]  /*4b40*/  HMMA.16816.F32 R68, R48.reuse, R58, R68 ;  /* 0x0000003a3044723c */ /* 0x040fe20000001844 */
[----:B------:R-:W-:Y:S07]  /*4b50*/  LDSM.16.M88.4 R56, [R226+0x4000] ;  /* 0x00400000e238783b */ /* 0x000fee0000000200 */
[C---:B------:R-:W-:Y:S08]  /*4b60*/  HMMA.16816.F32 R16, R48.reuse, R32, R16 ;  /* 0x000000203010723c */ /* 0x040ff00000001810 */
[C---:B------:R-:W-:Y:S01]  /*4b70*/  HMMA.16816.F32 R12, R48.reuse, R34, R12 ;  /* 0x00000022300c723c */ /* 0x040fe2000000180c */
[----:B------:R-:W4:Y:S07]  /*4b80*/  LDSM.16.M88.4 R32, [R227+0x5800] ;  /* 0x00580000e320783b */ /* 0x000f2e0000000200 */
[C---:B-1----:R-:W-:Y:S08]  /*4b90*/  HMMA.16816.F32 R44, R48.reuse, R20, R44 ;  /* 0x00000014302c723c */ /* 0x042ff0000000182c */
[----:B------:R-:W-:Y:S01]  /*4ba0*/  HMMA.16816.F32 R72, R48, R22, R72 ;  /* 0x000000163048723c */ /* 0x000fe20000001848 */
[----:B------:R-:W1:Y:S07]  /*4bb0*/  LDSM.16.M88.4 R20, [R223+0xc000] ;  /* 0x00c00000df14783b */ /* 0x000e6e0000000200 */
[C---:B--2---:R-:W-:Y:S08]  /*4bc0*/  HMMA.16816.F32 R8, R40.reuse, R24, R8 ;  /* 0x000000182808723c */ /* 0x044ff00000001808 */
[----:B------:R-:W-:Y:S01]  /*4bd0*/  HMMA.16816.F32 R68, R40, R26, R68 ;  /* 0x0000001a2844723c */ /* 0x000fe20000001844 */
[----:B------:R-:W2:Y:S07]  /*4be0*/  LDSM.16.M88.4 R24, [R223+0xd000] ;  /* 0x00d00000df18783b */ /* 0x000eae0000000200 */
[----:B---3--:R-:W-:Y:S08]  /*4bf0*/  HMMA.16816.F32 R60, R48, R28, R60 ;  /* 0x0000001c303c723c */ /* 0x008ff0000000183c */
[C---:B------:R-:W-:Y:S08]  /*4c00*/  HMMA.16816.F32 R16, R40.reuse, R36, R16 ;  /* 0x000000242810723c */ /* 0x040ff00000001810 */
[----:B------:R-:W-:Y:S01]  /*4c10*/  HMMA.16816.F32 R12, R40, R38, R12 ;  /* 0x00000026280c723c */ /* 0x000fe2000000180c */
[----:B------:R-:W-:Y:S07]  /*4c20*/  LDSM.16.M88.4 R36, [R216+0x4000] ;  /* 0x00400000d824783b */ /* 0x000fee0000000200 */
[----:B------:R-:W-:Y:S01]  /*4c30*/  HMMA.16816.F32 R52, R48, R30, R52 ;  /* 0x0000001e3034723c */ /* 0x000fe20000001834 */
[----:B------:R-:W3:Y:S04]  /*4c40*/  LDSM.16.M88.4 R28, [R223+0xc800] ;  /* 0x00c80000df1c783b */ /* 0x000ee80000000200 */
[----:B------:R-:W-:Y:S03]  /*4c50*/  LDSM.16.M88.4 R48, [R225+0x4000] ;  /* 0x00400000e130783b */ /* 0x000fe60000000200 */
[C---:B-----5:R-:W-:Y:S08]  /*4c60*/  HMMA.16816.F32 R44, R40.reuse, R64, R44 ;  /* 0x00000040282c723c */ /* 0x060ff0000000182c */
[C---:B------:R-:W-:Y:S01]  /*4c70*/  HMMA.16816.F32 R72, R40.reuse, R66, R72 ;  /* 0x000000422848723c */ /* 0x040fe20000001848 */
[----:B------:R-:W5:Y:S07]  /*4c80*/  LDSM.16.M88.4 R64, [R223+0xd800] ;  /* 0x00d80000df40783b */ /* 0x000f6e0000000200 */
[----:B----4-:R-:W-:Y:S08]  /*4c90*/  HMMA.16816.F32 R60, R40, R32, R60 ;  /* 0x00000020283c723c */ /* 0x010ff0000000183c */
[C---:B-1----:R-:W-:Y:S08]  /*4ca0*/  HMMA.16816.F32 R16, R56.reuse, R20, R16 ;  /* 0x000000143810723c */ /* 0x042ff00000001810 */
[----:B------:R-:W-:Y:S01]  /*4cb0*/  HMMA.16816.F32 R12, R56, R22, R12 ;  /* 0x00000016380c723c */ /* 0x000fe2000000180c */
[----:B------:R-:W-:Y:S07]  /*4cc0*/  LDSM.16.M88.4 R20, [R216+0x5000] ;  /* 0x00500000d814783b */ /* 0x000fee0000000200 */
[----:B------:R-:W-:Y:S01]  /*4cd0*/  HMMA.16816.F32 R52, R40, R34, R52 ;  /* 0x000000222834723c */ /* 0x000fe20000001834 */
[----:B------:R-:W1:Y:S04]  /*4ce0*/  LDSM.16.M88.4 R32, [R216+0x4800] ;  /* 0x00480000d820783b */ /* 0x000e680000000200 */
[----:B------:R-:W-:Y:S03]  /*4cf0*/  LDSM.16.M88.4 R40, [R229+0xf000] ;  /* 0x00f00000e528783b */ /* 0x000fe60000000200 */
[C---:B--2---:R-:W-:Y:S08]  /*4d00*/  HMMA.16816.F32 R44, R56.reuse, R24, R44 ;  /* 0x00000018382c723c */ /* 0x044ff0000000182c */
[C---:B------:R-:W-:Y:S01]  /*4d10*/  HMMA.16816.F32 R72, R56.reuse, R26, R72 ;  /* 0x0000001a3848723c */ /* 0x040fe20000001848 */
[----:B------:R-:W2:Y:S07]  /*4d20*/  LDSM.16.M88.4 R24, [R216+0x5800] ;  /* 0x00580000d818783b */ /* 0x000eae0000000200 */
[C---:B---3--:R-:W-:Y:S08]  /*4d30*/  HMMA.16816.F32 R8, R56.reuse, R28, R8 ;  /* 0x0000001c3808723c */ /* 0x048ff00000001808 */
[C---:B------:R-:W-:Y:S01]  /*4d40*/  HMMA.16816.F32 R68, R56.reuse, R30, R68 ;  /* 0x0000001e3844723c */ /* 0x040fe20000001844 */
[----:B------:R-:W-:Y:S07]  /*4d50*/  LDSM.16.M88.4 R28, [R229+0xe000] ;  /* 0x00e00000e51c783b */ /* 0x000fee0000000200 */
[----:B-----5:R-:W-:Y:S08]  /*4d60*/  HMMA.16816.F32 R60, R56, R64, R60 ;  /* 0x00000040383c723c */ /* 0x020ff0000000183c */
[C---:B------:R-:W-:Y:S08]  /*4d70*/  HMMA.16816.F32 R16, R48.reuse, R36, R16 ;  /* 0x000000243010723c */ /* 0x040ff00000001810 */
[----:B------:R-:W-:Y:S01]  /*4d80*/  HMMA.16816.F32 R12, R48, R38, R12 ;  /* 0x00000026300c723c */ /* 0x000fe2000000180c */
[----:B------:R-:W3:Y:S07]  /*4d90*/  LDSM.16.M88.4 R36, [R230+0x6000] ;  /* 0x00600000e624783b */ /* 0x000eee0000000200 */
[----:B------:R-:W-:Y:S01]  /*4da0*/  HMMA.16816.F32 R52, R56, R66, R52 ;  /* 0x000000423834723c */ /* 0x000fe20000001834 */
[----:B------:R-:W4:Y:S07]  /*4db0*/  LDSM.16.M88.4 R56, [R229+0xe800] ;  /* 0x00e80000e538783b */ /* 0x000f2e0000000200 */
[C---:B-1----:R-:W-:Y:S08]  /*4dc0*/  HMMA.16816.F32 R8, R48.reuse, R32, R8 ;  /* 0x000000203008723c */ /* 0x042ff00000001808 */
[C---:B------:R-:W-:Y:S01]  /*4dd0*/  HMMA.16816.F32 R68, R48.reuse, R34, R68 ;  /* 0x000000223044723c */ /* 0x040fe20000001844 */
[----:B------:R-:W1:Y:S07]  /*4de0*/  LDSM.16.M88.4 R32, [R229+0xf800] ;  /* 0x00f80000e520783b */ /* 0x000e6e0000000200 */
[C---:B------:R-:W-:Y:S08]  /*4df0*/  HMMA.16816.F32 R44, R48.reuse, R20, R44 ;  /* 0x00000014302c723c */ /* 0x040ff0000000182c */
[C---:B------:R-:W-:Y:S01]  /*4e00*/  HMMA.16816.F32 R72, R48.reuse, R22, R72 ;  /* 0x000000163048723c */ /* 0x040fe20000001848 */
[----:B------:R-:W-:Y:S07]  /*4e10*/  LDSM.16.M88.4 R20, [R227+0x6000] ;  /* 0x00600000e314783b */ /* 0x000fee0000000200 */
[C---:B--2---:R-:W-:Y:S01]  /*4e20*/  HMMA.16816.F32 R64, R48.reuse, R24, R60 ;  /* 0x000000183040723c */ /* 0x044fe2000000183c */
[----:B------:R-:W2:Y:S07]  /*4e30*/  LDSM.16.M88.4 R60, [R228+0x6000] ;  /* 0x00600000e43c783b */ /* 0x000eae0000000200 */
[----:B------:R-:W-:Y:S01]  /*4e40*/  HMMA.16816.F32 R52, R48, R26, R52 ;  /* 0x0000001a3034723c */ /* 0x000fe20000001834 */
[----:B------:R-:W5:Y:S04]  /*4e50*/  LDSM.16.M88.4 R24, [R227+0x6800] ;  /* 0x00680000e318783b */ /* 0x000f680000000200 */
[----:B------:R-:W-:Y:S03]  /*4e60*/  LDSM.16.M88.4 R48, [R223+0xf000] ;  /* 0x00f00000df30783b */ /* 0x000fe60000000200 */
[C---:B---3--:R-:W-:Y:S08]  /*4e70*/  HMMA.16816.F32 R16, R36.reuse, R28, R16 ;  /* 0x0000001c2410723c */ /* 0x048ff00000001810 */
[C---:B------:R-:W-:Y:S01]  /*4e80*/  HMMA.16816.F32 R12, R36.reuse, R30, R12 ;  /* 0x0000001e240c723c */ /* 0x040fe2000000180c */
[----:B------:R-:W3:Y:S07]  /*4e90*/  LDSM.16.M88.4 R28, [R227+0x7000] ;  /* 0x00700000e31c783b */ /* 0x000eee0000000200 */
[C---:B----4-:R-:W-:Y:S08]  /*4ea0*/  HMMA.16816.F32 R8, R36.reuse, R56, R8 ;  /* 0x000000382408723c */ /* 0x050ff00000001808 */
[C---:B------:R-:W-:Y:S08]  /*4eb0*/  HMMA.16816.F32 R68, R36.reuse, R58, R68 ;  /* 0x0000003a2444723c */ /* 0x040ff00000001844 */
        /* <DEDUP_REMOVED lines=8> */
[C---:B------:R-:W-:Y:S01]  /*4f40*/  HMMA.16816.F32 R12, R60.reuse, R22, R12 ;  /* 0x000000163c0c723c */ /* 0x040fe2000000180c */
[----:B------:R-:W2:Y:S07]  /*4f50*/  LDSM.16.M88.4 R20, [R223+0xe800] ;  /* 0x00e80000df14783b */ /* 0x000eae0000000200 */
[C---:B-----5:R-:W-:Y:S08]  /*4f60*/  HMMA.16816.F32 R8, R60.reuse, R24, R8 ;  /* 0x000000183c08723c */ /* 0x060ff00000001808 */
[C---:B------:R-:W-:Y:S01]  /*4f70*/  HMMA.16816.F32 R68, R60.reuse, R26, R68 ;  /* 0x0000001a3c44723c */ /* 0x040fe20000001844 */
[----:B------:R-:W-:Y:S07]  /*4f80*/  LDSM.16.M88.4 R24, [R225+0x6000] ;  /* 0x00600000e118783b */ /* 0x000fee0000000200 */
[----:B---3--:R-:W-:Y:S01]  /*4f90*/  HMMA.16816.F32 R56, R60, R28, R44 ;  /* 0x0000001c3c38723c */ /* 0x008fe2000000182c */
[----:B------:R-:W3:Y:S07]  /*4fa0*/  LDSM.16.M88.4 R44, [R216+0x6000] ;  /* 0x00600000d82c783b */ /* 0x000eee0000000200 */
[C---:B-1----:R-:W-:Y:S08]  /*4fb0*/  HMMA.16816.F32 R16, R36.reuse, R32, R16 ;  /* 0x000000202410723c */ /* 0x042ff00000001810 */
[C---:B------:R-:W-:Y:S07]  /*4fc0*/  HMMA.16816.F32 R12, R36.reuse, R34, R12 ;  /* 0x00000022240c723c */ /* 0x040fee000000180c */
[----:B------:R-:W-:Y:S01]  /*4fd0*/  IMAD.U32 R34, RZ, RZ, UR34 ;  /* 0x00000022ff227e24 */ /* 0x000fe2000f8e00ff */
[----:B--2---:R-:W-:Y:S03]  /*4fe0*/  HMMA.16816.F32 R8, R36, R20, R8 ;  /* 0x000000142408723c */ /* 0x004fe60000001808 */
[----:B------:R-:W-:-:S05]  /*4ff0*/  IMAD R34, R34, 0x40, R243 ;  /* 0x0000004022227824 */ /* 0x000fca00078e02f3 */
[----:B------:R-:W-:Y:S01]  /*5000*/  HMMA.16816.F32 R68, R36, R22, R68 ;  /* 0x000000162444723c */ /* 0x000fe20000001844 */
[----:B------:R-:W1:Y:S01]  /*5010*/  LDSM.16.M88.4 R20, [R216+0x6800] ;  /* 0x00680000d814783b */ /* 0x000e620000000200 */
[C---:B------:R-:W-:Y:S02]  /*5020*/  IADD3 R0, R34.reuse, 0x1, RZ ;  /* 0x0000000122007810 */ /* 0x040fe40007ffe0ff */
[-C--:B------:R-:W-:Y:S02]  /*5030*/  ISETP.GE.AND P0, PT, R34, R241.reuse, PT ;  /* 0x000000f12200720c */ /* 0x080fe40003f06270 */
[C---:B------:R-:W-:Y:S02]  /*5040*/  ISETP.GE.AND P6, PT, R0.reuse, R241, PT ;  /* 0x000000f10000720c */ /* 0x040fe40003fc6270 */
[----:B------:R-:W-:Y:S01]  /*5050*/  HMMA.16816.F32 R72, R60, R30, R72 ;  /* 0x0000001e3c48723c */ /* 0x000fe20000001848 */
[----:B------:R-:W2:Y:S01]  /*5060*/  LDSM.16.M88.4 R28, [R216+0x7000] ;  /* 0x00700000d81c783b */ /* 0x000ea20000000200 */
[----:B------:R-:W-:-:S02]  /*5070*/  ISETP.GE.AND P2, PT, R0, R235, PT ;  /* 0x000000eb0000720c */ /* 0x000fc40003f46270 */
[C---:B------:R-:W-:Y:S02]  /*5080*/  ISETP.LT.OR P6, PT, R0.reuse, R242, P6 ;  /* 0x000000f20000720c */ /* 0x040fe400037c1670 */
[----:B------:R-:W-:Y:S02]  /*5090*/  ISETP.LT.OR P2, PT, R0, R240, P2 ;  /* 0x000000f00000720c */ /* 0x000fe40001741670 */
[----:B------:R-:W-:Y:S01]  /*50a0*/  HMMA.16816.F32 R64, R60, R40, R64 ;  /* 0x000000283c40723c */ /* 0x000fe20000001840 */
[C---:B------:R-:W-:Y:S02]  /*50b0*/  ISETP.LT.OR P0, PT, R34.reuse, R242, P0 ;  /* 0x000000f22200720c */ /* 0x040fe40000701670 */
[C---:B------:R-:W-:Y:S02]  /*50c0*/  IADD3 R32, R34.reuse, 0x8, RZ ;  /* 0x0000000822207810 */ /* 0x040fe40007ffe0ff */
[C---:B------:R-:W-:Y:S02]  /*50d0*/  IADD3 R0, R34.reuse, 0x9, RZ ;  /* 0x0000000922007810 */ /* 0x040fe40007ffe0ff */
[----:B------:R-:W-:Y:S01]  /*50e0*/  IADD3 R35, R34, 0x10, RZ ;  /* 0x0000001022237810 */ /* 0x000fe20007ffe0ff */
[----:B---3--:R-:W-:Y:S01]  /*50f0*/  HMMA.16816.F32 R16, R24, R44, R16 ;  /* 0x0000002c1810723c */ /* 0x008fe20000001810 */
[----:B------:R-:W-:-:S02]  /*5100*/  ISETP.GE.AND P1, PT, R32, R241, PT ;  /* 0x000000f12000720c */ /* 0x000fc40003f26270 */
[----:B------:R-:W-:Y:S02]  /*5110*/  ISETP.GE.AND P4, PT, R32, R235, PT ;  /* 0x000000eb2000720c */ /* 0x000fe40003f86270 */
[----:B------:R-:W-:Y:S02]  /*5120*/  ISETP.GE.AND P5, PT, R0, R241, PT ;  /* 0x000000f10000720c */ /* 0x000fe40003fa6270 */
[----:B------:R-:W-:Y:S01]  /*5130*/  ISETP.GE.AND P3, PT, R34, R235, PT ;  /* 0x000000eb2200720c */ /* 0x000fe20003f66270 */
[----:B------:R-:W-:Y:S01]  /*5140*/  HMMA.16816.F32 R52, R60, R42, R52 ;  /* 0x0000002a3c34723c */ /* 0x000fe20000001834 */
[C---:B------:R-:W-:Y:S02]  /*5150*/  ISETP.LT.OR P1, PT, R32.reuse, R242, P1 ;  /* 0x000000f22000720c */ /* 0x040fe40000f21670 */
[----:B------:R-:W-:Y:S02]  /*5160*/  ISETP.LT.OR P4, PT, R32, R240, P4 ;  /* 0x000000f02000720c */ /* 0x000fe40002781670 */
[----:B------:R-:W-:-:S02]  /*5170*/  IADD3 R33, R34, 0x11, RZ ;  /* 0x0000001122217810 */ /* 0x000fc40007ffe0ff */
[----:B------:R-:W-:Y:S01]  /*5180*/  ISETP.LT.OR P5, PT, R0, R242, P5 ;  /* 0x000000f20000720c */ /* 0x000fe20002fa1670 */
[----:B------:R-:W-:Y:S01]  /*5190*/  HMMA.16816.F32 R56, R36, R48, R56 ;  /* 0x000000302438723c */ /* 0x000fe20000001838 */
[----:B------:R-:W-:-:S07]  /*51a0*/  ISETP.LT.OR P3, PT, R34, R240, P3 ;  /* 0x000000f02200720c */ /* 0x000fce0001f61670 */
[C---:B-1----:R-:W-:Y:S01]  /*51b0*/  HMMA.16816.F32 R8, R24.reuse, R20, R8 ;  /* 0x000000141808723c */ /* 0x042fe20000001808 */
[----:B------:R-:W-:Y:S02]  /*51c0*/  FSEL R16, R16, -INF , !P0 ;  /* 0xff80000010107808 */ /* 0x000fe40004000000 */
[C---:B------:R-:W-:Y:S02]  /*51d0*/  ISETP.GE.AND P0, PT, R0.reuse, R235, PT ;  /* 0x000000eb0000720c */ /* 0x040fe40003f06270 */
[----:B------:R-:W-:Y:S02]  /*51e0*/  FSEL R32, R17, -INF , !P6 ;  /* 0xff80000011207808 */ /* 0x000fe40007000000 */
[----:B------:R-:W-:Y:S01]  /*51f0*/  ISETP.LT.OR P0, PT, R0, R240, P0 ;  /* 0x000000f00000720c */ /* 0x000fe20000701670 */
[----:B------:R-:W-:Y:S01]  /*5200*/  HMMA.16816.F32 R68, R24, R22, R68 ;  /* 0x000000161844723c */ /* 0x000fe20000001844 */
[----:B------:R-:W1:Y:S01]  /*5210*/  LDSM.16.M88.4 R20, [R216+0x7800] ;  /* 0x00780000d814783b */ /* 0x000e620000000200 */
[----:B------:R-:W-:Y:S01]  /*5220*/  IADD3 R17, R34, 0x19, RZ ;  /* 0x0000001922117810 */ /* 0x000fe20007ffe0ff */
[----:B------:R-:W-:-:S04]  /*5230*/  DEPBAR.LE SB0, 0x0 ;  /* 0x000080000000791a */ /* 0x000fc80000000000 */
[----:B------:R-:W-:Y:S01]  /*5240*/  BAR.SYNC.DEFER_BLOCKING 0x0 ;  /* 0x0000000000007b1d */ /* 0x000fe20000010000 */
[----:B------:R-:W-:Y:S01]  /*5250*/  HMMA.16816.F32 R12, R24, R46, R12 ;  /* 0x0000002e180c723c */ /* 0x000fe2000000180c */
[----:B------:R-:W-:Y:S02]  /*5260*/  ISETP.GE.AND P6, PT, R33, R241, PT ;  /* 0x000000f12100720c */ /* 0x000fe40003fc6270 */
[----:B------:R-:W-:Y:S02]  /*5270*/  FSEL R18, R18, -INF , !P3 ;  /* 0xff80000012127808 */ /* 0x000fe40005800000 */
[----:B------:R-:W-:Y:S02]  /*5280*/  ISETP.GE.AND P3, PT, R35, R235, PT ;  /* 0x000000eb2300720c */ /* 0x000fe40003f66270 */
[----:B------:R-:W-:Y:S01]  /*5290*/  ISETP.LT.OR P6, PT, R33, R242, P6 ;  /* 0x000000f22100720c */ /* 0x000fe200037c1670 */
[----:B------:R-:W-:Y:S01]  /*52a0*/  HMMA.16816.F32 R72, R36, R50, R72 ;  /* 0x000000322448723c */ /* 0x000fe20000001848 */
[----:B------:R-:W-:-:S07]  /*52b0*/  ISETP.LT.OR P3, PT, R35, R240, P3 ;  /* 0x000000f02300720c */ /* 0x000fce0001f61670 */
[C---:B------:R-:W-:Y:S08]  /*52c0*/  HMMA.16816.F32 R64, R36.reuse, R76, R64 ;  /* 0x0000004c2440723c */ /* 0x040ff00000001840 */
[----:B------:R-:W-:Y:S01]  /*52d0*/  HMMA.16816.F32 R52, R36, R78, R52 ;  /* 0x0000004e2434723c */ /* 0x000fe20000001834 */
[----:B------:R-:W-:Y:S02]  /*52e0*/  FSEL R0, R12, -INF , !P1 ;  /* 0xff8000000c007808 */ /* 0x000fe40004800000 */
[----:B------:R-:W-:-:S02]  /*52f0*/  FSEL R15, R15, -INF , !P0 ;  /* 0xff8000000f0f7808 */ /* 0x000fc40004000000 */
[----:B------:R-:W-:Y:S02]  /*5300*/  ISETP.GE.AND P1, PT, R33, R235, PT ;  /* 0x000000eb2100720c */ /* 0x000fe40003f26270 */
[----:B------:R-:W-:Y:S01]  /*5310*/  FSEL R37, R19, -INF , !P2 ;  /* 0xff80000013257808 */ /* 0x000fe20005000000 */
[C---:B--2---:R-:W-:Y:S01]  /*5320*/  HMMA.16816.F32 R56, R24.reuse, R28, R56 ;  /* 0x0000001c1838723c */ /* 0x044fe20000001838 */
[CC--:B------:R-:W-:Y:S02]  /*5330*/  ISETP.GE.AND P2, PT, R35.reuse, R241.reuse, PT ;  /* 0x000000f12300720c */ /* 0x0c0fe40003f46270 */
[----:B------:R-:W-:Y:S02]  /*5340*/  IADD3 R19, R34, 0x18, RZ ;  /* 0x0000001822137810 */ /* 0x000fe40007ffe0ff */
[----:B------:R-:W-:Y:S02]  /*5350*/  ISETP.LT.OR P2, PT, R35, R242, P2 ;  /* 0x000000f22300720c */ /* 0x000fe40001741670 */
[----:B------:R-:W-:Y:S01]  /*5360*/  FSEL R39, R14, -INF , !P4 ;  /* 0xff8000000e277808 */ /* 0x000fe20006000000 */
[----:B------:R-:W-:Y:S01]  /*5370*/  HMMA.16816.F32 R72, R24, R30, R72 ;  /* 0x0000001e1848723c */ /* 0x000fe20000001848 */
[----:B------:R-:W-:-:S02]  /*5380*/  ISETP.GE.AND P0, PT, R19, R241, PT ;  /* 0x000000f11300720c */ /* 0x000fc40003f06270 */
[----:B------:R-:W-:Y:S02]  /*5390*/  ISETP.GE.AND P4, PT, R19, R235, PT ;  /* 0x000000eb1300720c */ /* 0x000fe40003f86270 */
[----:B------:R-:W-:Y:S02]  /*53a0*/  FSEL R36, R13, -INF , !P5 ;  /* 0xff8000000d247808 */ /* 0x000fe40006800000 */
[----:B------:R-:W-:Y:S01]  /*53b0*/  FSEL R12, R8, -INF , !P2 ;  /* 0xff800000080c7808 */ /* 0x000fe20005000000 */
[----:B-1----:R-:W-:Y:S01]  /*53c0*/  HMMA.16816.F32 R64, R24, R20, R64 ;  /* 0x000000141840723c */ /* 0x002fe20000001840 */
[C---:B------:R-:W-:Y:S02]  /*53d0*/  ISETP.GE.AND P5, PT, R17.reuse, R241, PT ;  /* 0x000000f11100720c */ /* 0x040fe40003fa6270 */
[----:B------:R-:W-:Y:S02]  /*53e0*/  ISETP.GE.AND P2, PT, R17, R235, PT ;  /* 0x000000eb1100720c */ /* 0x000fe40003f46270 */
[----:B------:R-:W-:-:S02]  /*53f0*/  ISETP.LT.OR P1, PT, R33, R240, P1 ;  /* 0x000000f02100720c */ /* 0x000fc40000f21670 */
[C---:B------:R-:W-:Y:S01]  /*5400*/  ISETP.LT.OR P0, PT, R19.reuse, R242, P0 ;  /* 0x000000f21300720c */ /* 0x040fe20000701670 */
[----:B------:R-:W-:Y:S01]  /*5410*/  HMMA.16816.F32 R52, R24, R22, R52 ;  /* 0x000000161834723c */ /* 0x000fe20000001834 */
[----:B------:R-:W-:Y:S02]  /*5420*/  ISETP.LT.OR P4, PT, R19, R240, P4 ;  /* 0x000000f01300720c */ /* 0x000fe40002781670 */
[C---:B------:R-:W-:Y:S02]  /*5430*/  IADD3 R19, R34.reuse, 0x20, RZ ;  /* 0x0000002022137810 */ /* 0x040fe40007ffe0ff */
[----:B------:R-:W-:Y:S02]  /*5440*/  IADD3 R13, R34, 0x21, RZ ;  /* 0x00000021220d7810 */ /* 0x000fe40007ffe0ff */
[C---:B------:R-:W-:Y:S02]  /*5450*/  ISETP.LT.OR P5, PT, R17.reuse, R242, P5 ;  /* 0x000000f21100720c */ /* 0x040fe40002fa1670 */
[----:B------:R-:W-:-:S02]  /*5460*/  ISETP.LT.OR P2, PT, R17, R240, P2 ;  /* 0x000000f01100720c */ /* 0x000fc40001741670 */
[----:B------:R-:W-:Y:S02]  /*5470*/  FSEL R14, R9, -INF , !P6 ;  /* 0xff800000090e7808 */ /* 0x000fe40007000000 */
[----:B------:R-:W-:Y:S02]  /*5480*/  FSEL R17, R11, -INF , !P1 ;  /* 0xff8000000b117808 */ /* 0x000fe40004800000 */
[----:B------:R-:W-:Y:S02]  /*5490*/  FSEL R8, R68, -INF , !P0 ;  /* 0xff80000044087808 */ /* 0x000fe40004000000 */
[-C--:B------:R-:W-:Y:S02]  /*54a0*/  ISETP.GE.AND P1, PT, R19, R241.reuse, PT ;  /* 0x000000f11300720c */ /* 0x080fe40003f26270 */
[C---:B------:R-:W-:Y:S02]  /*54b0*/  ISETP.GE.AND P6, PT, R13.reuse, R241, PT ;  /* 0x000000f10d00720c */ /* 0x040fe40003fc6270 */
[----:B------:R-:W-:-:S02]  /*54c0*/  ISETP.GE.AND P0, PT, R13, R235, PT ;  /* 0x000000eb0d00720c */ /* 0x000fc40003f06270 */
[----:B------:R-:W-:Y:S02]  /*54d0*/  FSEL R33, R10, -INF , !P3 ;  /* 0xff8000000a217808 */ /* 0x000fe40005800000 */
[C---:B------:R-:W-:Y:S02]  /*54e0*/  ISETP.GE.AND P3, PT, R19.reuse, R235, PT ;  /* 0x000000eb1300720c */ /* 0x040fe40003f66270 */
[-C--:B------:R-:W-:Y:S02]  /*54f0*/  ISETP.LT.OR P1, PT, R19, R242.reuse, P1 ;  /* 0x000000f21300720c */ /* 0x080fe40000f21670 */
[C---:B------:R-:W-:Y:S02]  /*5500*/  ISETP.LT.OR P6, PT, R13.reuse, R242, P6 ;  /* 0x000000f20d00720c */ /* 0x040fe400037c1670 */
[----:B------:R-:W-:Y:S02]  /*5510*/  ISETP.LT.OR P0, PT, R13, R240, P0 ;  /* 0x000000f00d00720c */ /* 0x000fe40000701670 */
[----:B------:R-:W-:-:S02]  /*5520*/  IADD3 R13, R34, 0x28, RZ ;  /* 0x00000028220d7810 */ /* 0x000fc40007ffe0ff */
[----:B------:R-:W-:Y:S02]  /*5530*/  IADD3 R11, R34, 0x29, RZ ;  /* 0x00000029220b7810 */ /* 0x000fe40007ffe0ff */
[----:B------:R-:W-:Y:S02]  /*5540*/  ISETP.LT.OR P3, PT, R19, R240, P3 ;  /* 0x000000f01300720c */ /* 0x000fe40001f61670 */
[----:B------:R-:W-:Y:S02]  /*5550*/  FSEL R10, R69, -INF , !P5 ;  /* 0xff800000450a7808 */ /* 0x000fe40006800000 */
[----:B------:R-:W-:Y:S02]  /*5560*/  FSEL R19, R71, -INF , !P2 ;  /* 0xff80000047137808 */ /* 0x000fe40005000000 */
[----:B------:R-:W-:Y:S02]  /*5570*/  FSEL R176, R56, -INF , !P1 ;  /* 0xff80000038b07808 */ /* 0x000fe40004800000 */
[----:B------:R-:W-:-:S02]  /*5580*/  FSEL R9, R70, -INF , !P4 ;  /* 0xff80000046097808 */ /* 0x000fc40006000000 */
[-C--:B------:R-:W-:Y:S02]  /*5590*/  ISETP.GE.AND P2, PT, R13, R241.reuse, PT ;  /* 0x000000f10d00720c */ /* 0x080fe40003f46270 */
[C---:B------:R-:W-:Y:S02]  /*55a0*/  ISETP.GE.AND P5, PT, R11.reuse, R241, PT ;  /* 0x000000f10b00720c */ /* 0x040fe40003fa6270 */
[-C--:B------:R-:W-:Y:S02]  /*55b0*/  ISETP.GE.AND P1, PT, R11, R235.reuse, PT ;  /* 0x000000eb0b00720c */ /* 0x080fe40003f26270 */
[C---:B------:R-:W-:Y:S02]  /*55c0*/  ISETP.GE.AND P4, PT, R13.reuse, R235, PT ;  /* 0x000000eb0d00720c */ /* 0x040fe40003f86270 */
[-C--:B------:R-:W-:Y:S02]  /*55d0*/  ISETP.LT.OR P2, PT, R13, R242.reuse, P2 ;  /* 0x000000f20d00720c */ /* 0x080fe40001741670 */
[----:B------:R-:W-:-:S02]  /*55e0*/  ISETP.LT.OR P5, PT, R11, R242, P5 ;  /* 0x000000f20b00720c */ /* 0x000fc40002fa1670 */
[-C--:B------:R-:W-:Y:S02]  /*55f0*/  ISETP.LT.OR P1, PT, R11, R240.reuse, P1 ;  /* 0x000000f00b00720c */ /* 0x080fe40000f21670 */
[----:B------:R-:W-:Y:S02]  /*5600*/  ISETP.LT.OR P4, PT, R13, R240, P4 ;  /* 0x000000f00d00720c */ /* 0x000fe40002781670 */
[C---:B------:R-:W-:Y:S02]  /*5610*/  IADD3 R11, R34.reuse, 0x31, RZ ;  /* 0x00000031220b7810 */ /* 0x040fe40007ffe0ff */
[----:B------:R-:W-:Y:S02]  /*5620*/  IADD3 R13, R34, 0x30, RZ ;  /* 0x00000030220d7810 */ /* 0x000fe40007ffe0ff */
[----:B------:R-:W-:Y:S02]  /*5630*/  FSEL R186, R57, -INF , !P6 ;  /* 0xff80000039ba7808 */ /* 0x000fe40007000000 */
[----:B------:R-:W-:-:S02]  /*5640*/  FSEL R184, R72, -INF , !P2 ;  /* 0xff80000048b87808 */ /* 0x000fc40005000000 */
[----:B------:R-:W-:Y:S02]  /*5650*/  FSEL R181, R59, -INF , !P0 ;  /* 0xff8000003bb57808 */ /* 0x000fe40004000000 */
[C---:B------:R-:W-:Y:S02]  /*5660*/  ISETP.GE.AND P6, PT, R11.reuse, R241, PT ;  /* 0x000000f10b00720c */ /* 0x040fe40003fc6270 */
[----:B------:R-:W-:Y:S02]  /*5670*/  ISETP.GE.AND P2, PT, R11, R235, PT ;  /* 0x000000eb0b00720c */ /* 0x000fe40003f46270 */
[----:B------:R-:W-:Y:S02]  /*5680*/  ISETP.GE.AND P0, PT, R13, R241, PT ;  /* 0x000000f10d00720c */ /* 0x000fe40003f06270 */
[C---:B------:R-:W-:Y:S02]  /*5690*/  ISETP.LT.OR P6, PT, R11.reuse, R242, P6 ;  /* 0x000000f20b00720c */ /* 0x040fe400037c1670 */
[----:B------:R-:W-:-:S02]  /*56a0*/  ISETP.LT.OR P2, PT, R11, R240, P2 ;  /* 0x000000f00b00720c */ /* 0x000fc40001741670 */
[----:B------:R-:W-:Y:S02]  /*56b0*/  ISETP.LT.OR P0, PT, R13, R242, P0 ;  /* 0x000000f20d00720c */ /* 0x000fe40000701670 */
[C---:B------:R-:W-:Y:S02]  /*56c0*/  IADD3 R11, R34.reuse, 0x38, RZ ;  /* 0x00000038220b7810 */ /* 0x040fe40007ffe0ff */
[----:B------:R-:W-:Y:S02]  /*56d0*/  IADD3 R34, R34, 0x39, RZ ;  /* 0x0000003922227810 */ /* 0x000fe40007ffe0ff */
[----:B------:R-:W-:Y:S02]  /*56e0*/  FSEL R182, R64, -INF , !P0 ;  /* 0xff80000040b67808 */ /* 0x000fe40004000000 */
[----:B------:R-:W-:Y:S02]  /*56f0*/  ISETP.GE.AND P0, PT, R34, R235, PT ;  /* 0x000000eb2200720c */ /* 0x000fe40003f06270 */
[----:B------:R-:W-:-:S02]  /*5700*/  FSEL R187, R58, -INF , !P3 ;  /* 0xff8000003abb7808 */ /* 0x000fc40005800000 */
[----:B------:R-:W-:Y:S02]  /*5710*/  ISETP.LT.OR P0, PT, R34, R240, P0 ;  /* 0x000000f02200720c */ /* 0x000fe40000701670 */
[----:B------:R-:W-:Y:S02]  /*5720*/  FSEL R183, R74, -INF , !P4 ;  /* 0xff8000004ab77808 */ /* 0x000fe40006000000 */
[----:B------:R-:W-:Y:S02]  /*5730*/  FSEL R24, R55, -INF , !P0 ;  /* 0xff80000037187808 */ /* 0x000fe40004000000 */
[----:B------:R-:W-:Y:S02]  /*5740*/  PLOP3.LUT P0, PT, PT, PT, UP0, 0x80, 0x0 ;  /* 0x000000000000781c */ /* 0x000fe40003f0f008 */
[----:B------:R-:W-:Y:S02]  /*5750*/  FSEL R178, R73, -INF , !P5 ;  /* 0xff80000049b27808 */ /* 0x000fe40006800000 */
[----:B------:R-:W-:-:S02]  /*5760*/  FSEL R185, R75, -INF , !P1 ;  /* 0xff8000004bb97808 */ /* 0x000fc40004800000 */
[----:B------:R-:W-:Y:S02]  /*5770*/  ISETP.GE.AND P3, PT, R13, R235, PT ;  /* 0x000000eb0d00720c */ /* 0x000fe40003f66270 */
[CC--:B------:R-:W-:Y:S02]  /*5780*/  ISETP.GE.AND P5, PT, R11.reuse, R241.reuse, PT ;  /* 0x000000f10b00720c */ /* 0x0c0fe40003fa6270 */
[----:B------:R-:W-:Y:S02]  /*5790*/  ISETP.GE.AND P4, PT, R34, R241, PT ;  /* 0x000000f12200720c */ /* 0x000fe40003f86270 */
[----:B------:R-:W-:Y:S02]  /*57a0*/  ISETP.GE.AND P1, PT, R11, R235, PT ;  /* 0x000000eb0b00720c */ /* 0x000fe40003f26270 */
[----:B------:R-:W-:Y:S02]  /*57b0*/  ISETP.LT.OR P3, PT, R13, R240, P3 ;  /* 0x000000f00d00720c */ /* 0x000fe40001f61670 */
[----:B------:R-:W-:-:S02]  /*57c0*/  ISETP.LT.OR P5, PT, R11, R242, P5 ;  /* 0x000000f20b00720c */ /* 0x000fc40002fa1670 */
[----:B------:R-:W-:Y:S02]  /*57d0*/  ISETP.LT.OR P1, PT, R11, R240, P1 ;  /* 0x000000f00b00720c */ /* 0x000fe40000f21670 */
[----:B------:R-:W-:Y:S02]  /*57e0*/  ISETP.LT.OR P4, PT, R34, R242, P4 ;  /* 0x000000f22200720c */ /* 0x000fe40002781670 */
[----:B------:R-:W-:Y:S02]  /*57f0*/  FSEL R29, R66, -INF , !P3 ;  /* 0xff800000421d7808 */ /* 0x000fe40005800000 */
[----:B------:R-:W-:Y:S02]  /*5800*/  FSEL R180, R65, -INF , !P6 ;  /* 0xff80000041b47808 */ /* 0x000fe40007000000 */
[----:B------:R-:W-:Y:S02]  /*5810*/  FSEL R27, R67, -INF , !P2 ;  /* 0xff800000431b7808 */ /* 0x000fe40005000000 */
[----:B------:R-:W-:-:S02]  /*5820*/  FSEL R30, R52, -INF , !P5 ;  /* 0xff800000341e7808 */ /* 0x000fc40006800000 */
        /* <DEDUP_REMOVED lines=42> */
[C---:B------:R-:W-:Y:S02]  /*5ad0*/  @!P4 LEA R46, P1, R22.reuse, c[0x0][0x168], 0x1 ;  /* 0x00005a00162eca11 */ /* 0x040fe400078208ff */
[C-C-:B------:R-:W-:Y:S01]  /*5ae0*/  @!P5 LEA.HI.X R49, R22.reuse, c[0x0][0x16c], R11.reuse, 0x1, P2 ;  /* 0x00005b001631da11 */ /* 0x140fe200010f0c0b */
        /* <DEDUP_REMOVED lines=17> */
[----:B------:R1:W-:Y:S01]  /*5c00*/  @!P5 LDGSTS.E.BYPASS.LTC128B.128 [R234+0xa800], [R48.64+0x80] ;  /* 0x0a80008030eadfae */ /* 0x0003e2000b901d58 */
[----:B----4-:R-:W-:-:S03]  /*5c10*/  IADD3 R20, P1, R22, UR17, RZ ;  /* 0x0000001116147c10 */ /* 0x010fc6000ff3e0ff */
[----:B------:R4:W-:Y:S01]  /*5c20*/  @P4 STS.128 [R234+0xc800], RZ ;  /* 0x00c800ffea004388 */ /* 0x0009e20000000c00 */
[----:B---3--:R-:W-:-:S03]  /*5c30*/  @!P6 LEA R42, P2, R20, c[0x0][0x168], 0x1 ;  /* 0x00005a00142aea11 */ /* 0x008fc600078408ff */
[----:B------:R-:W-:Y:S01]  /*5c40*/  @!PT LDS RZ, [RZ] ;  /* 0x00000000fffff984 */ /* 0x000fe20000000800 */
[----:B------:R-:W-:Y:S01]  /*5c50*/  @!PT LDS RZ, [RZ] ;  /* 0x00000000fffff984 */ /* 0x000fe20000000800 */
[----:B------:R-:W-:Y:S01]  /*5c60*/  @!PT LDS RZ, [RZ] ;  /* 0x00000000fffff984 */ /* 0x000fe20000000800 */
[----:B------:R3:W-:Y:S01]  /*5c70*/  @!P4 LDGSTS.E.BYPASS.LTC128B.128 [R234+0xc800], [R46.64+0x100] ;  /* 0x0c8001002eeacfae */ /* 0x0007e2000b901d58 */
[----:B------:R-:W-:Y:S02]  /*5c80*/  IADD3.X R11, R11, UR16, RZ, P1, !PT ;  /* 0x000000100b0b7c10 */ /* 0x000fe40008ffe4ff */
[C---:B-----5:R-:W-:Y:S01]  /*5c90*/  @!P5 LEA R40, P1, R20.reuse, c[0x0][0x168], 0x1 ;  /* 0x00005a001428da11 */ /* 0x060fe200078208ff */
[----:B------:R4:W-:Y:S01]  /*5ca0*/  @P3 STS.128 [R234+0xe800], RZ ;  /* 0x00e800ffea003388 */ /* 0x0009e20000000c00 */
[C-C-:B------:R-:W-:Y:S02]  /*5cb0*/  @!P6 LEA.HI.X R43, R20.reuse, c[0x0][0x16c], R11.reuse, 0x1, P2 ;  /* 0x00005b00142bea11 */ /* 0x140fe400010f0c0b */
[C-C-:B------:R-:W-:Y:S01]  /*5cc0*/  @!P5 LEA.HI.X R41, R20.reuse, c[0x0][0x16c], R11.reuse, 0x1, P1 ;  /* 0x00005b001429da11 */ /* 0x140fe200008f0c0b */
[----:B------:R-:W-:Y:S01]  /*5cd0*/  @!PT LDS RZ, [RZ] ;  /* 0x00000000fffff984 */ /* 0x000fe20000000800 */
[----:B------:R-:W-:Y:S01]  /*5ce0*/  @!PT LDS RZ, [RZ] ;  /* 0x00000000fffff984 */ /* 0x000fe20000000800 */
[----:B------:R-:W-:Y:S01]  /*5cf0*/  @!PT LDS RZ, [RZ] ;  /* 0x00000000fffff984 */ /* 0x000fe20000000800 */
[----:B------:R5:W-:Y:S01]  /*5d00*/  @!P3 LDGSTS.E.BYPASS.LTC128B.128 [R234+0xe800], [R44.64+0x180] ;  /* 0x0e8001802ceabfae */ /* 0x000be2000b901d58 */
[C---:B------:R-:W-:Y:S02]  /*5d10*/  @!P3 LEA R22, P1, R20.reuse, c[0x0][0x168], 0x1 ;  /* 0x00005a001416ba11 */ /* 0x040fe400078208ff */
[C---:B--2---:R-:W-:Y:S01]  /*5d20*/  @!P4 LEA R34, P2, R20.reuse, c[0x0][0x168], 0x1 ;  /* 0x00005a001422ca11 */ /* 0x044fe200078408ff */
        /* <DEDUP_REMOVED lines=8> */
[----:B------:R4:W-:Y:S01]  /*5db0*/  @P5 STS.128 [R234+0xb000], RZ ;  /* 0x00b000ffea005388 */ /* 0x0009e20000000c00 */
[----:B------:R-:W-:Y:S02]  /*5dc0*/  IADD3.X R20, R11, UR16, RZ, P2, !PT ;  /* 0x000000100b147c10 */ /* 0x000fe400097fe4ff */
[C---:B-1----:R-:W-:Y:S01]  /*5dd0*/  @!P5 LEA R48, P2, R7.reuse, c[0x0][0x168], 0x1 ;  /* 0x00005a000730da11 */ /* 0x042fe200078408ff */
[----:B------:R-:W-:Y:S01]  /*5de0*/  @!PT LDS RZ, [RZ] ;  /* 0x00000000fffff984 */ /* 0x000fe20000000800 */
[----:B------:R-:W-:Y:S01]  /*5df0*/  @!PT LDS RZ, [RZ] ;  /* 0x00000000fffff984 */ /* 0x000fe20000000800 */
[----:B------:R-:W-:Y:S01]  /*5e00*/  @!PT LDS RZ, [RZ] ;  /* 0x00000000fffff984 */ /* 0x000fe20000000800 */
[----:B------:R4:W-:Y:S01]  /*5e10*/  @!P5 LDGSTS.E.BYPASS.LTC128B.128 [R234+0xb000], [R40.64+0x80] ;  /* 0x0b00008028eadfae */ /* 0x0009e2000b901d58 */
[----:B---3--:R-:W-:-:S03]  /*5e20*/  @!P6 LEA R46, P1, R7, c[0x0][0x168], 0x1 ;  /* 0x00005a00072eea11 */ /* 0x008fc600078208ff */
[----:B------:R4:W-:Y:S01]  /*5e30*/  @P4 STS.128 [R234+0xd000], RZ ;  /* 0x00d000ffea004388 */ /* 0x0009e20000000c00 */
[C-C-:B------:R-:W-:Y:S02]  /*5e40*/  @!P5 LEA.HI.X R49, R7.reuse, c[0x0][0x16c], R20.reuse, 0x1, P2 ;  /* 0x00005b000731da11 */ /* 0x140fe400010f0c14 */
        /* <DEDUP_REMOVED lines=35> */
.L_x_619:
[----:B------:R-:W-:Y:S05]  /*6080*/  BSYNC B0 ;  /* 0x0000000000007941 */ /* 0x000fea0003800000 */
.L_x_618:
[----:B------:R-:W0:Y:S02]  /*6090*/  LDGDEPBAR ;  /* 0x00000000000079af */ /* 0x000e240000000000 */
.L_x_617:
[----:B------:R-:W-:Y:S01]  /*60a0*/  FMNMX.FTZ R7, R16, R32, !PT ;  /* 0x0000002010077209 */ /* 0x000fe20007810000 */
[----:B------:R-:W-:Y:S01]  /*60b0*/  IMAD.WIDE.U32 R192, R196, -0x326172a9, RZ ;  /* 0xcd9e8d57c4c07825 */ /* 0x000fe200078e00ff */
[----:B-1--4-:R-:W-:Y:S01]  /*60c0*/  FMNMX.FTZ R22, R18, R37, !PT ;  /* 0x0000002512167209 */ /* 0x012fe20007810000 */
[----:B------:R-:W-:Y:S01]  /*60d0*/  USHF.L.U32 UR4, UR34, 0x1, URZ ;  /* 0x0000000122047899 */ /* 0x000fe2000800063f */
[----:B------:R-:W-:Y:S01]  /*60e0*/  FMNMX.FTZ R7, R0, R7, !PT ;  /* 0x0000000700077209 */ /* 0x000fe20007810000 */
[----:B------:R-:W-:Y:S01]  /*60f0*/  UIADD3 UR35, UR33, -0x4498517b, URZ ;  /* 0xbb67ae8521237890 */ /* 0x000fe2000fffe03f */
[----:B------:R-:W-:Y:S01]  /*6100*/  FMNMX.FTZ R22, R39, R22, !PT ;  /* 0x0000001627167209 */ /* 0x000fe20007810000 */
[----:B------:R-:W-:Y:S01]  /*6110*/  IMAD.WIDE.U32 R194, R165, -0x2daee0ad, RZ ;  /* 0xd2511f53a5c27825 */ /* 0x000fe200078e00ff */
[----:B------:R-:W-:Y:S01]  /*6120*/  FMNMX.FTZ R7, R36, R7, !PT ;  /* 0x0000000724077209 */ /* 0x000fe20007810000 */
[----:B------:R-:W-:Y:S01]  /*6130*/  UIADD3 UR36, UR32, -0x61c88647, URZ ;  /* 0x9e3779b920247890 */ /* 0x000fe2000fffe03f */
[----:B------:R-:W-:Y:S01]  /*6140*/  FMNMX.FTZ R22, R15, R22, !PT ;  /* 0x000000160f167209 */ /* 0x000fe20007810000 */
[----:B------:R-:W-:Y:S01]  /*6150*/  UIADD3 UR7, UR32, 0x3c6ef372, URZ ;  /* 0x3c6ef37220077890 */ /* 0x000fe2000fffe03f */
[----:B------:R-:W-:Y:S01]  /*6160*/  FMNMX.FTZ R7, R12, R7, !PT ;  /* 0x000000070c077209 */ /* 0x000fe20007810000 */
[----:B------:R-:W-:Y:S01]  /*6170*/  UIADD3 UR14, UR33, 0x76cf5d0a, URZ ;  /* 0x76cf5d0a210e7890 */ /* 0x000fe2000fffe03f */
[----:B------:R-:W-:Y:S01]  /*6180*/  FMNMX.FTZ R22, R33, R22, !PT ;  /* 0x0000001621167209 */ /* 0x000fe20007810000 */
[----:B------:R-:W-:Y:S01]  /*6190*/  UIADD3 UR12, UR33, 0x32370b8f, URZ ;  /* 0x32370b8f210c7890 */ /* 0x000fe2000fffe03f */
[----:B------:R-:W-:Y:S01]  /*61a0*/  FMNMX.FTZ R7, R14, R7, !PT ;  /* 0x000000070e077209 */ /* 0x000fe20007810000 */
[----:B------:R-:W-:Y:S01]  /*61b0*/  UIADD3 UR13, UR32, -0x255992d5, URZ ;  /* 0xdaa66d2b200d7890 */ /* 0x000fe2000fffe03f */
[----:B------:R-:W-:Y:S01]  /*61c0*/  FMNMX.FTZ R22, R17, R22, !PT ;  /* 0x0000001611167209 */ /* 0x000fe20007810000 */
[----:B------:R-:W-:Y:S01]  /*61d0*/  UIADD3 UR11, UR32, 0x78dde6e4, URZ ;  /* 0x78dde6e4200b7890 */ /* 0x000fe2000fffe03f */
[----:B------:R-:W-:Y:S01]  /*61e0*/  FMNMX.FTZ R7, R8, R7, !PT ;  /* 0x0000000708077209 */ /* 0x000fe20007810000 */
[----:B------:R-:W-:Y:S01]  /*61f0*/  UIADD3 UR8, UR33, -0x56f99767, URZ ;  /* 0xa906689921087890 */ /* 0x000fe2000fffe03f */
[----:B------:R-:W-:Y:S01]  /*6200*/  FMNMX.FTZ R22, R9, R22, !PT ;  /* 0x0000001609167209 */ /* 0x000fe20007810000 */
[----:B------:R-:W-:Y:S01]  /*6210*/  UIADD3 UR10, UR33, -0x126145ec, URZ ;  /* 0xed9eba14210a7890 */ /* 0x000fe2000fffe03f */
[----:B------:R-:W-:Y:S01]  /*6220*/  FMNMX.FTZ R7, R10, R7, !PT ;  /* 0x000000070a077209 */ /* 0x000fe20007810000 */
[----:B------:R-:W-:Y:S01]  /*6230*/  IMAD.SHL.U32 R224, R4, 0x2, RZ ;  /* 0x0000000204e07824 */ /* 0x000fe200078e00ff */
[----:B------:R-:W-:Y:S01]  /*6240*/  FMNMX.FTZ R22, R19, R22, !PT ;  /* 0x0000001613167209 */ /* 0x000fe20007810000 */
[----:B------:R-:W-:Y:S01]  /*6250*/  UIADD3 UR9, UR32, 0x1715609d, URZ ;  /* 0x1715609d20097890 */ /* 0x000fe2000fffe03f */
[----:B------:R-:W-:Y:S01]  /*6260*/  FMNMX.FTZ R7, R176, R7, !PT ;  /* 0x00000007b0077209 */ /* 0x000fe20007810000 */
[--C-:B------:R-:W-:Y:S01]  /*6270*/  IMAD R222, R5, 0x2, R224.reuse ;  /* 0x0000000205de7824 */ /* 0x100fe200078e02e0 */
[----:B------:R-:W-:Y:S01]  /*6280*/  FMNMX.FTZ R22, R187, R22, !PT ;  /* 0x00000016bb167209 */ /* 0x000fe20007810000 */
[C---:B------:R-:W-:Y:S01]  /*6290*/  IMAD R221, R3.reuse, 0x2, R224 ;  /* 0x0000000203dd7824 */ /* 0x040fe200078e02e0 */
[----:B------:R-:W-:Y:S01]  /*62a0*/  FMNMX.FTZ R7, R186, R7, !PT ;  /* 0x00000007ba077209 */ /* 0x000fe20007810000 */
[----:B------:R-:W-:Y:S01]  /*62b0*/  IMAD R220, R3, 0x2, R222 ;  /* 0x0000000203dc7824 */ /* 0x000fe200078e02de */
        /* <DEDUP_REMOVED lines=15> */
[----:B------:R-:W-:Y:S01]  /*63b0*/  LOP3.LUT R197, R2, UR32, RZ, 0x3c, !PT ;  /* 0x0000002002c57c12 */ /* 0x000fe2000f8e3cff */
[----:B------:R-:W-:Y:S01]  /*63c0*/  LDSM.16.MT88.4 R56, [R221+0x12000] ;  /* 0x01200000dd38783b */ /* 0x000fe20000004200 */
[----:B------:R-:W-:Y:S02]  /*63d0*/  FMNMX.FTZ R20, R28, R7, !PT ;  /* 0x000000071c147209 */ /* 0x000fe40007810000 */
[----:B------:R-:W-:Y:S01]  /*63e0*/  FMNMX.FTZ R7, R25, R22, !PT ;  /* 0x0000001619077209 */ /* 0x000fe20007810000 */
[----:B------:R-:W-:Y:S01]  /*63f0*/  LDSM.16.MT88.4 R64, [R220+0x12000] ;  /* 0x01200000dc40783b */ /* 0x000fe20000004200 */
[----:B------:R-:W-:-:S02]  /*6400*/  LOP3.LUT R190, R193, R197, RZ, 0x3c, !PT ;  /* 0x000000c5c1be7212 */ /* 0x000fc400078e3cff */
[----:B------:R-:W-:Y:S01]  /*6410*/  FMNMX.FTZ R22, R24, R7, !PT ;  /* 0x0000000718167209 */ /* 0x000fe20007810000 */
[----:B------:R-:W1:Y:S01]  /*6420*/  SHFL.BFLY PT, R13, R20, 0x2, 0x1f ;  /* 0x0c401f00140d7f89 */ /* 0x000e6200000e0000 */
[----:B------:R-:W-:Y:S01]  /*6430*/  IMAD.U32 R7, RZ, RZ, UR4 ;  /* 0x00000004ff077e24 */ /* 0x000fe2000f8e00ff */
[----:B------:R-:W-:Y:S01]  /*6440*/  PRMT R250, R6, 0x7054, R6 ;  /* 0x0000705406fa7816 */ /* 0x000fe20000000006 */
[----:B------:R-:W-:Y:S01]  /*6450*/  IMAD.WIDE.U32 R190, R190, -0x2daee0ad, RZ ;  /* 0xd2511f53bebe7825 */ /* 0x000fe200078e00ff */
[----:B------:R-:W2:Y:S01]  /*6460*/  SHFL.BFLY PT, R11, R22, 0x2, 0x1f ;  /* 0x0c401f00160b7f89 */ /* 0x000ea200000e0000 */
[----:B------:R-:W-:Y:S01]  /*6470*/  UIADD3 UR4, UR4, 0x1, URZ ;  /* 0x0000000104047890 */ /* 0x000fe2000fffe03f */
[----:B------:R-:W-:Y:S02]  /*6480*/  LOP3.LUT R7, R195, UR33, R7, 0x96, !PT ;  /* 0x00000021c3077c12 */ /* 0x000fe4000f8e9607 */
[----:B------:R-:W-:Y:S01]  /*6490*/  LOP3.LUT R188, R191, UR35, R194, 0x96, !PT ;  /* 0x00000023bfbc7c12 */ /* 0x000fe2000f8e96c2 */
[----:B------:R-:W-:Y:S02]  /*64a0*/  LDSM.16.MT88.4 R72, [R224+0x14000] ;  /* 0x01400000e048783b */ /* 0x000fe40000004200 */
[----:B------:R-:W-:-:S02]  /*64b0*/  IMAD.WIDE.U32 R40, R7, -0x326172a9, RZ ;  /* 0xcd9e8d5707287825 */ /* 0x000fc400078e00ff */
[----:B------:R-:W-:Y:S02]  /*64c0*/  LDSM.16.MT88.4 R80, [R222+0x14000] ;  /* 0x01400000de50783b */ /* 0x000fe40000004200 */
[----:B------:R-:W-:Y:S01]  /*64d0*/  IMAD.WIDE.U32 R188, R188, -0x326172a9, RZ ;  /* 0xcd9e8d57bcbc7825 */ /* 0x000fe200078e00ff */
[----:B------:R-:W-:Y:S01]  /*64e0*/  LOP3.LUT R7, R41, UR36, R192, 0x96, !PT ;  /* 0x0000002429077c12 */ /* 0x000fe2000f8e96c0 */
[----:B------:R-:W-:Y:S02]  /*64f0*/  LDSM.16.MT88.4 R88, [R221+0x14000] ;  /* 0x01400000dd58783b */ /* 0x000fe40000004200 */
[----:B------:R-:W-:Y:S01]  /*6500*/  IMAD.U32 R194, RZ, RZ, UR4 ;  /* 0x00000004ffc27e24 */ /* 0x000fe2000f8e00ff */
[----:B------:R-:W-:Y:S01]  /*6510*/  LOP3.LUT R40, R189, UR7, R40, 0x96, !PT ;  /* 0x00000007bd287c12 */ /* 0x000fe2000f8e9628 */
[----:B------:R-:W-:Y:S01]  /*6520*/  IMAD.WIDE.U32 R34, R7, -0x2daee0ad, RZ ;  /* 0xd2511f5307227825 */ /* 0x000fe200078e00ff */
[----:B------:R-:W-:Y:S01]  /*6530*/  LDSM.16.MT88.4 R96, [R220+0x14000] ;  /* 0x01400000dc60783b */ /* 0x000fe20000004200 */
[----:B-1----:R-:W-:-:S02]  /*6540*/  FMNMX.FTZ R13, R20, R13, !PT ;  /* 0x0000000d140d7209 */ /* 0x002fc40007810000 */
[----:B------:R-:W-:Y:S01]  /*6550*/  IMAD.WIDE.U32 R40, R40, -0x2daee0ad, RZ ;  /* 0xd2511f5328287825 */ /* 0x000fe200078e00ff */
[----:B------:R-:W-:Y:S01]  /*6560*/  LDSM.16.MT88.4 R104, [R224+0x16000] ;  /* 0x01600000e068783b */ /* 0x000fe20000004200 */
[----:B------:R-:W-:Y:S02]  /*6570*/  LOP3.LUT R194, R195, UR33, R194, 0x96, !PT ;  /* 0x00000021c3c27c12 */ /* 0x000fe4000f8e96c2 */
[----:B--2---:R-:W-:Y:S01]  /*6580*/  FMNMX.FTZ R22, R22, R11, !PT ;  /* 0x0000000b16167209 */ /* 0x004fe20007810000 */
[----:B------:R-:W1:Y:S01]  /*6590*/  SHFL.BFLY PT, R2, R13, 0x1, 0x1f ;  /* 0x0c201f000d027f89 */ /* 0x000e6200000e0000 */
[----:B------:R-:W-:Y:S01]  /*65a0*/  LOP3.LUT R11, R35, UR14, R190, 0x96, !PT ;  /* 0x0000000e230b7c12 */ /* 0x000fe2000f8e96be */
[----:B------:R-:W-:Y:S01]  /*65b0*/  IMAD.WIDE.U32 R194, R194, -0x326172a9, RZ ;  /* 0xcd9e8d57c2c27825 */ /* 0x000fe200078e00ff */
[----:B------:R-:W-:Y:S01]  /*65c0*/  LOP3.LUT R34, R41, UR12, R34, 0x96, !PT ;  /* 0x0000000c29227c12 */ /* 0x000fe2000f8e9622 */
[----:B------:R-:W2:Y:S02]  /*65d0*/  SHFL.BFLY PT, R7, R22, 0x1, 0x1f ;  /* 0x0c201f0016077f89 */ /* 0x000ea400000e0000 */
[----:B------:R-:W-:Y:S01]  /*65e0*/  IMAD.WIDE.U32 R20, R11, -0x326172a9, RZ ;  /* 0xcd9e8d570b147825 */ /* 0x000fe200078e00ff */
[----:B------:R-:W-:Y:S01]  /*65f0*/  LOP3.LUT R192, R195, UR36, R192, 0x96, !PT ;  /* 0x00000024c3c07c12 */ /* 0x000fe2000f8e96c0 */
[----:B------:R-:W-:Y:S02]  /*6600*/  LDSM.16.MT88.4 R112, [R222+0x16000] ;  /* 0x01600000de70783b */ /* 0x000fe40000004200 */
[----:B------:R-:W-:Y:S01]  /*6610*/  IMAD.WIDE.U32 R34, R34, -0x326172a9, RZ ;  /* 0xcd9e8d5722227825 */ /* 0x000fe200078e00ff */
[----:B------:R-:W-:Y:S01]  /*6620*/  LOP3.LUT R11, R21, UR13, R188, 0x96, !PT ;  /* 0x0000000d150b7c12 */ /* 0x000fe2000f8e96bc */
[----:B------:R-:W-:Y:S02]  /*6630*/  LDSM.16.MT88.4 R120, [R221+0x16000] ;  /* 0x01600000dd78783b */ /* 0x000fe40000004200 */
[----:B------:R-:W-:Y:S01]  /*6640*/  IMAD.WIDE.U32 R192, R192, -0x2daee0ad, RZ ;  /* 0xd2511f53c0c07825 */ /* 0x000fe200078e00ff */
[----:B------:R-:W-:-:S03]  /*6650*/  LOP3.LUT R20, R35, UR11, R20, 0x96, !PT ;  /* 0x0000000b23147c12 */ /* 0x000fc6000f8e9614 */
[----:B------:R-:W-:Y:S01]  /*6660*/  IMAD.WIDE.U32 R42, R11, -0x2daee0ad, RZ ;  /* 0xd2511f530b2a7825 */ /* 0x000fe200078e00ff */
[----:B------:R-:W-:-:S03]  /*6670*/  LOP3.LUT R191, R193, UR14, R190, 0x96, !PT ;  /* 0x0000000ec1bf7c12 */ /* 0x000fc6000f8e96be */
[----:B------:R-:W-:Y:S01]  /*6680*/  IMAD.WIDE.U32 R20, R20, -0x2daee0ad, RZ ;  /* 0xd2511f5314147825 */ /* 0x000fe200078e00ff */
[----:B-1----:R-:W-:-:S04]  /*6690*/  FMNMX.FTZ R2, R13, R2, !PT ;  /* 0x000000020d027209 */ /* 0x002fc80007810000 */
[C---:B------:R-:W-:Y:S01]  /*66a0*/  FSETP.NEU.FTZ.AND P1, PT, R2.reuse, -INF , PT ;  /* 0xff8000000200780b */ /* 0x040fe20003f3d000 */
[----:B------:R-:W-:-:S05]  /*66b0*/  FMUL.FTZ R31, R2, c[0x0][0x23c] ;  /* 0x00008f00021f7a20 */ /* 0x000fca0000410000 */
[----:B------:R-:W-:-:S05]  /*66c0*/  FSEL R31, R31, RZ, P1 ;  /* 0x000000ff1f1f7208 */ /* 0x000fca0000800000 */
[--C-:B------:R-:W-:Y:S01]  /*66d0*/  FFMA.FTZ R171, R0, c[0x0][0x23c], -R31.reuse ;  /* 0x00008f0000ab7a23 */ /* 0x100fe2000001081f */
[----:B--2---:R-:W-:Y:S01]  /*66e0*/  FMNMX.FTZ R0, R22, R7, !PT ;  /* 0x0000000716007209 */ /* 0x004fe20007810000 */
[--C-:B------:R-:W-:Y:S01]  /*66f0*/  FFMA.FTZ R173, R16, c[0x0][0x23c], -R31.reuse ;  /* 0x00008f0010ad7a23 */ /* 0x100fe2000001081f */
[----:B------:R-:W-:Y:S01]  /*6700*/  LOP3.LUT R7, R21, UR8, R42, 0x96, !PT ;  /* 0x0000000815077c12 */ /* 0x000fe2000f8e962a */
[----:B------:R-:W-:Y:S01]  /*6710*/  FFMA.FTZ R170, R32, c[0x0][0x23c], -R31 ;  /* 0x00008f0020aa7a23 */ /* 0x000fe2000001081f */
[----:B------:R-:W-:Y:S01]  /*6720*/  LOP3.LUT R22, R43, UR10, R40, 0x96, !PT ;  /* 0x0000000a2b167c12 */ /* 0x000fe2000f8e9628 */
[C---:B------:R-:W-:Y:S01]  /*6730*/  FMUL.FTZ R26, R0.reuse, c[0x0][0x23c] ;  /* 0x00008f00001a7a20 */ /* 0x040fe20000410000 */
[----:B------:R-:W-:Y:S01]  /*6740*/  FSETP.NEU.FTZ.AND P1, PT, R0, -INF , PT ;  /* 0xff8000000000780b */ /* 0x000fe20003f3d000 */
[----:B------:R-:W-:Y:S01]  /*6750*/  IMAD.WIDE.U32 R40, R7, -0x326172a9, RZ ;  /* 0xcd9e8d5707287825 */ /* 0x000fe200078e00ff */
[----:B------:R-:W-:Y:S02]  /*6760*/  MUFU.EX2 R173, R173 ;  /* 0x000000ad00ad7308 */ /* 0x000fe40000000800 */
[----:B------:R-:W-:Y:S01]  /*6770*/  FSEL R26, R26, RZ, P1 ;  /* 0x000000ff1a1a7208 */ /* 0x000fe20000800000 */
[----:B------:R-:W-:Y:S01]  /*6780*/  IMAD.WIDE.U32 R22, R22, -0x326172a9, RZ ;  /* 0xcd9e8d5716167825 */ /* 0x000fe200078e00ff */
[----:B------:R-:W-:-:S02]  /*6790*/  LOP3.LUT R16, R40, 0xffff, RZ, 0xc0, !PT ;  /* 0x0000ffff28107812 */ /* 0x000fc400078ec0ff */
[----:B------:R-:W-:Y:S01]  /*67a0*/  LOP3.LUT R7, R40, 0xff, RZ, 0xc0, !PT ;  /* 0x000000ff28077812 */ /* 0x000fe200078ec0ff */
[----:B------:R-:W-:Y:S01]  /*67b0*/  FFMA.FTZ R172, R18, c[0x0][0x23c], -R26 ;  /* 0x00008f0012ac7a23 */ /* 0x000fe2000001081a */
[----:B------:R-:W-:Y:S01]  /*67c0*/  SHF.R.U32.HI R16, RZ, 0x8, R16 ;  /* 0x00000008ff107819 */ /* 0x000fe20000011610 */
[----:B------:R-:W-:Y:S01]  /*67d0*/  FFMA.FTZ R175, R37, c[0x0][0x23c], -R26 ;  /* 0x00008f0025af7a23 */ /* 0x000fe2000001081a */
[----:B------:R-:W-:Y:S01]  /*67e0*/  LOP3.LUT R4, R41, UR6, R22, 0x96, !PT ;  /* 0x0000000629047c12 */ /* 0x000fe2000f8e9616 */
[----:B------:R-:W1:Y:S01]  /*67f0*/  MUFU.EX2 R170, R170 ;  /* 0x000000aa00aa7308 */ /* 0x000e620000000800 */
[----:B------:R-:W-:Y:S01]  /*6800*/  PRMT R5, R7, 0x5410, R16 ;  /* 0x0000541007057816 */ /* 0x000fe20000000010 */
[--C-:B------:R-:W-:Y:S01]  /*6810*/  FFMA.FTZ R166, R36, c[0x0][0x23c], -R31.reuse ;  /* 0x00008f0024a67a23 */ /* 0x100fe2000001081f */
[C---:B------:R-:W-:Y:S01]  /*6820*/  LOP3.LUT R16, R4.reuse, 0xffff, RZ, 0xc0, !PT ;  /* 0x0000ffff04107812 */ /* 0x040fe200078ec0ff */
[--C-:B------:R-:W-:Y:S01]  /*6830*/  FFMA.FTZ R174, R39, c[0x0][0x23c], -R26.reuse ;  /* 0x00008f0027ae7a23 */ /* 0x100fe2000001081a */
[----:B------:R-:W-:Y:S01]  /*6840*/  LOP3.LUT R7, R4, 0xff, RZ, 0xc0, !PT ;  /* 0x000000ff04077812 */ /* 0x000fe200078ec0ff */
[----:B------:R-:W-:Y:S01]  /*6850*/  FFMA.FTZ R167, R15, c[0x0][0x23c], -R26 ;  /* 0x00008f000fa77a23 */ /* 0x000fe2000001081a */
[----:B------:R-:W-:Y:S01]  /*6860*/  SHF.R.U32.HI R129, RZ, 0x10, R4 ;  /* 0x00000010ff817819 */ /* 0x000fe20000011604 */
[----:B------:R-:W-:Y:S01]  /*6870*/  MUFU.EX2 R172, R172 ;  /* 0x000000ac00ac7308 */ /* 0x000fe20000000800 */
[----:B------:R-:W-:Y:S01]  /*6880*/  SHF.R.U32.HI R16, RZ, 0x8, R16 ;  /* 0x00000008ff107819 */ /* 0x000fe20000011610 */
[--C-:B------:R-:W-:Y:S01]  /*6890*/  FFMA.FTZ R35, R8, c[0x0][0x23c], -R31.reuse ;  /* 0x00008f0008237a23 */ /* 0x100fe2000001081f */
[----:B------:R-:W-:Y:S01]  /*68a0*/  SHF.R.U32.HI R4, RZ, 0x18, R4 ;  /* 0x00000018ff047819 */ /* 0x000fe20000011604 */
[--C-:B------:R-:W-:Y:S01]  /*68b0*/  FFMA.FTZ R32, R10, c[0x0][0x23c], -R31.reuse ;  /* 0x00008f000a207a23 */ /* 0x100fe2000001081f */
[----:B------:R-:W-:Y:S01]  /*68c0*/  LOP3.LUT R129, R129, 0xff, RZ, 0xc0, !PT ;  /* 0x000000ff81817812 */ /* 0x000fe200078ec0ff */
[--C-:B------:R-:W-:Y:S01]  /*68d0*/  HSET2.LE.AND R130, R5, R250.reuse, PT ;  /* 0x000000fa05827233 */ /* 0x100fe20003803000 */
[----:B------:R-:W-:Y:S01]  /*68e0*/  PRMT R7, R7, 0x5410, R16 ;  /* 0x0000541007077816 */ /* 0x000fe20000000010 */
[----:B------:R-:W2:Y:S01]  /*68f0*/  MUFU.EX2 R175, R175 ;  /* 0x000000af00af7308 */ /* 0x000ea20000000800 */
[----:B------:R-:W-:Y:S01]  /*6900*/  SHF.R.U32.HI R18, RZ, 0x10, R40 ;  /* 0x00000010ff127819 */ /* 0x000fe20000011628 */
[--C-:B------:R-:W-:Y:S01]  /*6910*/  FFMA.FTZ R169, R12, c[0x0][0x23c], -R31.reuse ;  /* 0x00008f000ca97a23 */ /* 0x100fe2000001081f */
[----:B------:R-:W-:Y:S01]  /*6920*/  PRMT R129, R129, 0x5410, R4 ;  /* 0x0000541081817816 */ /* 0x000fe20000000004 */
[--C-:B------:R-:W-:Y:S01]  /*6930*/  HSET2.LE.AND R128, R7, R250.reuse, PT ;  /* 0x000000fa07807233 */ /* 0x100fe20003803000 */
[----:B------:R-:W-:Y:S01]  /*6940*/  SHF.R.U32.HI R131, RZ, 0x18, R40 ;  /* 0x00000018ff837819 */ /* 0x000fe20000011628 */
[----:B------:R-:W-:Y:S01]  /*6950*/  FFMA.FTZ R164, R14, c[0x0][0x23c], -R31 ;  /* 0x00008f000ea47a23 */ /* 0x000fe2000001081f */
[----:B------:R-:W-:Y:S01]  /*6960*/  LOP3.LUT R18, R18, 0xff, RZ, 0xc0, !PT ;  /* 0x000000ff12127812 */ /* 0x000fe200078ec0ff */
[----:B------:R-:W-:Y:S01]  /*6970*/  MUFU.EX2 R171, R171 ;  /* 0x000000ab00ab7308 */ /* 0x000fe20000000800 */
[----:B------:R-:W-:Y:S01]  /*6980*/  LOP3.LUT R22, R23, UR9, R34, 0x96, !PT ;  /* 0x0000000917167c12 */ /* 0x000fe2000f8e9622 */
[--C-:B------:R-:W-:Y:S01]  /*6990*/  HSET2.LE.AND R129, R129, R250.reuse, PT ;  /* 0x000000fa81817233 */ /* 0x100fe20003803000 */
[----:B-1----:R-:W-:Y:S01]  /*69a0*/  F2FP.PACK_AB R3, R170, R173 ;  /* 0x000000adaa03723e */ /* 0x002fe200000000ff */
[--C-:B------:R-:W-:Y:S01]  /*69b0*/  FFMA.FTZ R34, R9, c[0x0][0x23c], -R26.reuse ;  /* 0x00008f0009227a23 */ /* 0x100fe2000001081a */
[----:B------:R-:W-:Y:S01]  /*69c0*/  PRMT R131, R18, 0x5410, R131 ;  /* 0x0000541012837816 */ /* 0x000fe20000000083 */
[----:B------:R-:W-:Y:S01]  /*69d0*/  IMAD.WIDE.U32 R22, R22, -0x2daee0ad, RZ ;  /* 0xd2511f5316167825 */ /* 0x000fe200078e00ff */
[----:B------:R-:W-:Y:S01]  /*69e0*/  LOP3.LUT R128, R128, R3, RZ, 0xc0, !PT ;  /* 0x0000000380807212 */ /* 0x000fe200078ec0ff */
[----:B------:R-:W1:Y:S01]  /*69f0*/  MUFU.EX2 R166, R166 ;  /* 0x000000a600a67308 */ /* 0x000e620000000800 */
[----:B--2---:R-:W-:Y:S01]  /*6a00*/  F2FP.PACK_AB R4, R175, R172 ;  /* 0x000000acaf04723e */ /* 0x004fe200000000ff */
[----:B------:R-:W-:Y:S01]  /*6a10*/  FFMA.FTZ R3, R19, c[0x0][0x23c], -R26 ;  /* 0x00008f0013037a23 */ /* 0x000fe2000001081a */
[--C-:B------:R-:W-:Y:S01]  /*6a20*/  HSET2.LE.AND R131, R131, R250.reuse, PT ;  /* 0x000000fa83837233 */ /* 0x100fe20003803000 */
[----:B------:R-:W-:Y:S01]  /*6a30*/  LOP3.LUT R20, R23, UR37, R20, 0x96, !PT ;  /* 0x0000002517147c12 */ /* 0x000fe2000f8e9614 */
[----:B------:R-:W2:Y:S01]  /*6a40*/  LDSM.16.MT88.4 R12, [R220+0x16000] ;  /* 0x01600000dc0c783b */ /* 0x000ea20000004200 */
[----:B------:R-:W-:Y:S01]  /*6a50*/  LOP3.LUT R129, R129, R4, RZ, 0xc0, !PT ;  /* 0x0000000481817212 */ /* 0x000fe200078ec0ff */
[----:B------:R-:W-:Y:S01]  /*6a60*/  FFMA.FTZ R168, R33, c[0x0][0x23c], -R26 ;  /* 0x00008f0021a87a23 */ /* 0x000fe2000001081a */
[----:B------:R-:W-:Y:S01]  /*6a70*/  MUFU.EX2 R174, R174 ;  /* 0x000000ae00ae7308 */ /* 0x000fe20000000800 */
[----:B------:R-:W-:Y:S01]  /*6a80*/  LOP3.LUT R4, R22, 0xffff, RZ, 0xc0, !PT ;  /* 0x0000ffff16047812 */ /* 0x000fe200078ec0ff */
[----:B------:R-:W3:Y:S01]  /*6a90*/  LDSM.16.MT88.4 R40, [R224+0x12000] ;  /* 0x01200000e028783b */ /* 0x000ee20000004200 */
[----:B------:R-:W-:Y:S01]  /*6aa0*/  SHF.R.U32.HI R7, RZ, 0x18, R22 ;  /* 0x00000018ff077819 */ /* 0x000fe20000011616 */
[----:B------:R-:W-:Y:S01]  /*6ab0*/  FFMA.FTZ R33, R17, c[0x0][0x23c], -R26 ;  /* 0x00008f0011217a23 */ /* 0x000fe2000001081a */
[----:B------:R-:W-:Y:S01]  /*6ac0*/  SHF.R.U32.HI R4, RZ, 0x8, R4 ;  /* 0x00000008ff047819 */ /* 0x000fe20000011604 */
[----:B------:R-:W4:Y:S01]  /*6ad0*/  LDSM.16.MT88.4 R8, [R224+0x10800] ;  /* 0x01080000e008783b */ /* 0x000f220000004200 */
[----:B------:R-:W-:Y:S01]  /*6ae0*/  LOP3.LUT R19, R20, 0xffff, RZ, 0xc0, !PT ;  /* 0x0000ffff14137812 */ /* 0x000fe200078ec0ff */
[----:B------:R-:W5:Y:S01]  /*6af0*/  MUFU.EX2 R167, R167 ;  /* 0x000000a700a77308 */ /* 0x000f620000000800 */
[----:B-1----:R-:W-:Y:S01]  /*6b00*/  F2FP.PACK_AB R5, R166, R171 ;  /* 0x000000aba605723e */ /* 0x002fe200000000ff */
[--C-:B------:R-:W-:Y:S01]  /*6b10*/  FFMA.FTZ R176, R176, c[0x0][0x23c], -R31.reuse ;  /* 0x00008f00b0b07a23 */ /* 0x100fe2000001081f */
[----:B------:R-:W-:Y:S01]  /*6b20*/  LOP3.LUT R16, R20, 0xff, RZ, 0xc0, !PT ;  /* 0x000000ff14107812 */ /* 0x000fe200078ec0ff */
[--C-:B------:R-:W-:Y:S01]  /*6b30*/  FFMA.FTZ R179, R186, c[0x0][0x23c], -R31.reuse ;  /* 0x00008f00bab37a23 */ /* 0x100fe2000001081f */
[----:B------:R-:W-:Y:S01]  /*6b40*/  LOP3.LUT R130, R130, R5, RZ, 0xc0, !PT ;  /* 0x0000000582827212 */ /* 0x000fe200078ec0ff */
[----:B------:R-:W-:Y:S01]  /*6b50*/  FFMA.FTZ R177, R184, c[0x0][0x23c], -R31 ;  /* 0x00008f00b8b17a23 */ /* 0x000fe2000001081f */
[----:B------:R-:W-:Y:S01]  /*6b60*/  LOP3.LUT R5, R22, 0xff, RZ, 0xc0, !PT ;  /* 0x000000ff16057812 */ /* 0x000fe200078ec0ff */
[----:B------:R-:W-:Y:S01]  /*6b70*/  MUFU.EX2 R35, R35 ;  /* 0x0000002300237308 */ /* 0x000fe20000000800 */
[----:B------:R-:W-:Y:S01]  /*6b80*/  SHF.R.U32.HI R19, RZ, 0x8, R19 ;  /* 0x00000008ff137819 */ /* 0x000fe20000011613 */
[----:B------:R-:W-:Y:S01]  /*6b90*/  FFMA.FTZ R184, R187, c[0x0][0x23c], -R26 ;  /* 0x00008f00bbb87a23 */ /* 0x000fe2000001081a */
[----:B------:R-:W-:Y:S01]  /*6ba0*/  PRMT R5, R5, 0x5410, R4 ;  /* 0x0000541005057816 */ /* 0x000fe20000000004 */
[----:B------:R-:W-:Y:S01]  /*6bb0*/  FFMA.FTZ R181, R181, c[0x0][0x23c], -R26 ;  /* 0x00008f00b5b57a23 */ /* 0x000fe2000001081a */
[----:B------:R-:W-:Y:S01]  /*6bc0*/  SHF.R.U32.HI R17, RZ, 0x18, R20 ;  /* 0x00000018ff117819 */ /* 0x000fe20000011614 */
[----:B------:R-:W-:Y:S01]  /*6bd0*/  FFMA.FTZ R178, R178, c[0x0][0x23c], -R31 ;  /* 0x00008f00b2b27a23 */ /* 0x000fe2000001081f */
[----:B------:R-:W-:Y:S01]  /*6be0*/  PRMT R19, R16, 0x5410, R19 ;  /* 0x0000541010137816 */ /* 0x000fe20000000013 */
[----:B------:R-:W1:Y:S01]  /*6bf0*/  MUFU.EX2 R32, R32 ;  /* 0x0000002000207308 */ /* 0x000e620000000800 */
[----:B-----5:R-:W-:Y:S01]  /*6c00*/  F2FP.PACK_AB R6, R167, R174 ;  /* 0x000000aea706723e */ /* 0x020fe200000000ff */
[----:B------:R-:W-:Y:S01]  /*6c10*/  HSET2.LE.AND R5, R5, R250, PT ;  /* 0x000000fa05057233 */ /* 0x000fe20003803000 */
[----:B------:R-:W-:-:S02]  /*6c20*/  FFMA.FTZ R183, R183, c[0x0][0x23c], -R26 ;  /* 0x00008f00b7b77a23 */ /* 0x000fc4000001081a */
[----:B------:R-:W-:Y:S01]  /*6c30*/  LOP3.LUT R131, R131, R6, RZ, 0xc0, !PT ;  /* 0x0000000683837212 */ /* 0x000fe200078ec0ff */
[----:B------:R-:W-:Y:S01]  /*6c40*/  FFMA.FTZ R186, R185, c[0x0][0x23c], -R26 ;  /* 0x00008f00b9ba7a23 */ /* 0x000fe2000001081a */
[----:B------:R-:W-:Y:S01]  /*6c50*/  SHF.R.U32.HI R6, RZ, 0x10, R22 ;  /* 0x00000010ff067819 */ /* 0x000fe20000011616 */
[----:B------:R-:W-:Y:S01]  /*6c60*/  MUFU.EX2 R34, R34 ;  /* 0x0000002200227308 */ /* 0x000fe20000000800 */
[--C-:B------:R-:W-:Y:S02]  /*6c70*/  FFMA.FTZ R185, R180, c[0x0][0x23c], -R31.reuse ;  /* 0x00008f00b4b97a23 */ /* 0x100fe4000001081f */
[----:B------:R-:W-:Y:S01]  /*6c80*/  LOP3.LUT R4, R6, 0xff, RZ, 0xc0, !PT ;  /* 0x000000ff06047812 */ /* 0x000fe200078ec0ff */
[C---:B------:R-:W-:Y:S01]  /*6c90*/  HMMA.16816.F32 R160, R128.reuse, R156, RZ ;  /* 0x0000009c80a0723c */ /* 0x040fe200000018ff */
[----:B------:R-:W-:Y:S01]  /*6ca0*/  SHF.R.U32.HI R6, RZ, 0x10, R20 ;  /* 0x00000010ff067819 */ /* 0x000fe20000011614 */
[----:B------:R-:W-:Y:S01]  /*6cb0*/  FFMA.FTZ R182, R182, c[0x0][0x23c], -R31 ;  /* 0x00008f00b6b67a23 */ /* 0x000fe2000001081f */
[----:B------:R-:W-:Y:S01]  /*6cc0*/  PRMT R7, R4, 0x5410, R7 ;  /* 0x0000541004077816 */ /* 0x000fe20000000007 */
[----:B------:R-:W5:Y:S01]  /*6cd0*/  MUFU.EX2 R3, R3 ;  /* 0x0000000300037308 */ /* 0x000f620000000800 */
[----:B------:R-:W-:Y:S01]  /*6ce0*/  LOP3.LUT R6, R6, 0xff, RZ, 0xc0, !PT ;  /* 0x000000ff06067812 */ /* 0x000fe200078ec0ff */
[--C-:B------:R-:W-:Y:S01]  /*6cf0*/  HSET2.LE.AND R4, R19, R250.reuse, PT ;  /* 0x000000fa13047233 */ /* 0x100fe20003803000 */
[----:B-1----:R-:W-:Y:S01]  /*6d00*/  F2FP.PACK_AB R18, R32, R35 ;  /* 0x000000232012723e */ /* 0x002fe200000000ff */
[--C-:B------:R-:W-:Y:S01]  /*6d10*/  HSET2.LE.AND R7, R7, R250.reuse, PT ;  /* 0x000000fa07077233 */ /* 0x100fe20003803000 */
[----:B------:R-:W-:Y:S01]  /*6d20*/  PRMT R17, R6, 0x5410, R17 ;  /* 0x0000541006117816 */ /* 0x000fe20000000011 */
[----:B------:R-:W-:Y:S01]  /*6d30*/  HMMA.16816.F32 R156, R128, R158, RZ ;  /* 0x0000009e809c723c */ /* 0x000fe200000018ff */
[----:B------:R-:W-:Y:S01]  /*6d40*/  LOP3.LUT R6, R5, R18, RZ, 0xc0, !PT ;  /* 0x0000001205067212 */ /* 0x000fe200078ec0ff */
[----:B------:R-:W-:Y:S01]  /*6d50*/  MUFU.EX2 R169, R169 ;  /* 0x000000a900a97308 */ /* 0x000fe20000000800 */
[----:B------:R-:W-:Y:S01]  /*6d60*/  LDSM.16.MT88.4 R20, [R222+0x10800] ;  /* 0x01080000de14783b */ /* 0x000fe20000004200 */
[----:B------:R-:W-:Y:S01]  /*6d70*/  HSET2.LE.AND R5, R17, R250, PT ;  /* 0x000000fa11057233 */ /* 0x000fe20003803000 */
[----:B------:R-:W-:-:S02]  /*6d80*/  FFMA.FTZ R180, R30, c[0x0][0x23c], -R31 ;  /* 0x00008f001eb47a23 */ /* 0x000fc4000001081f */
[----:B------:R-:W-:Y:S01]  /*6d90*/  FADD.FTZ R170, R173, R170 ;  /* 0x000000aaadaa7221 */ /* 0x000fe20000010000 */
[C---:B------:R-:W-:Y:S01]  /*6da0*/  HMMA.16816.F32 R144, R128.reuse, R140, RZ ;  /* 0x0000008c8090723c */ /* 0x040fe200000018ff */
[----:B------:R-:W-:Y:S01]  /*6db0*/  FADD.FTZ R175, R172, R175 ;  /* 0x000000afacaf7221 */ /* 0x000fe20000010000 */
[----:B-----5:R-:W-:Y:S01]  /*6dc0*/  F2FP.PACK_AB R16, R3, R34 ;  /* 0x000000220310723e */ /* 0x020fe200000000ff */
[----:B------:R-:W1:Y:S01]  /*6dd0*/  MUFU.EX2 R164, R164 ;  /* 0x000000a400a47308 */ /* 0x000e620000000800 */
[----:B------:R-:W-:Y:S02]  /*6de0*/  FADD.FTZ R171, R171, R170 ;  /* 0x000000aaabab7221 */ /* 0x000fe40000010000 */
[----:B------:R-:W-:Y:S01]  /*6df0*/  LOP3.LUT R7, R7, R16, RZ, 0xc0, !PT ;  /* 0x0000001007077212 */ /* 0x000fe200078ec0ff */
[----:B------:R-:W-:Y:S01]  /*6e00*/  FADD.FTZ R174, R174, R175 ;  /* 0x000000afaeae7221 */ /* 0x000fe20000010000 */
[----:B------:R-:W5:Y:S01]  /*6e10*/  LDSM.16.MT88.4 R16, [R221+0x10800] ;  /* 0x01080000dd10783b */ /* 0x000f620000004200 */
[----:B------:R-:W-:Y:S01]  /*6e20*/  HMMA.16816.F32 R140, R128, R142, RZ ;  /* 0x0000008e808c723c */ /* 0x000fe200000018ff */
[----:B------:R-:W-:Y:S01]  /*6e30*/  FADD.FTZ R166, R166, R171 ;  /* 0x000000aba6a67221 */ /* 0x000fe20000010000 */
[----:B------:R-:W-:Y:S01]  /*6e40*/  MUFU.EX2 R168, R168 ;  /* 0x000000a800a87308 */ /* 0x000fe20000000800 */
[----:B------:R-:W-:-:S05]  /*6e50*/  FADD.FTZ R167, R167, R174 ;  /* 0x000000aea7a77221 */ /* 0x000fca0000010000 */
[C---:B--2---:R-:W-:Y:S02]  /*6e60*/  HMMA.16816.F32 R124, R128.reuse, R12, RZ ;  /* 0x0000000c807c723c */ /* 0x044fe400000018ff */
[----:B------:R-:W2:Y:S05]  /*6e70*/  MUFU.EX2 R33, R33 ;  /* 0x0000002100217308 */ /* 0x000eaa0000000800 */
[----:B-1----:R-:W-:Y:S01]  /*6e80*/  F2FP.PACK_AB R13, R164, R169 ;  /* 0x000000a9a40d723e */ /* 0x002fe200000000ff */
[----:B------:R-:W-:Y:S01]  /*6e90*/  HMMA.16816.F32 R152, R128, R148, RZ ;  /* 0x000000948098723c */ /* 0x000fe200000018ff */
[----:B------:R-:W-:Y:S01]  /*6ea0*/  FADD.FTZ R169, R169, R166 ;  /* 0x000000a6a9a97221 */ /* 0x000fe20000010000 */
[----:B------:R-:W-:Y:S01]  /*6eb0*/  MUFU.EX2 R176, R176 ;  /* 0x000000b000b07308 */ /* 0x000fe20000000800 */
[----:B------:R-:W-:-:S02]  /*6ec0*/  LOP3.LUT R4, R4, R13, RZ, 0xc0, !PT ;  /* 0x0000000d04047212 */ /* 0x000fc400078ec0ff */
[----:B------:R-:W-:-:S03]  /*6ed0*/  FADD.FTZ R164, R164, R169 ;  /* 0x000000a9a4a47221 */ /* 0x000fc60000010000 */
[C---:B------:R-:W-:Y:S01]  /*6ee0*/  HMMA.16816.F32 R136, R128.reuse, R132, RZ ;  /* 0x000000848088723c */ /* 0x040fe200000018ff */
[----:B------:R-:W-:Y:S01]  /*6ef0*/  FADD.FTZ R35, R35, R164 ;  /* 0x000000a423237221 */ /* 0x000fe20000010000 */
[----:B--2---:R-:W-:Y:S01]  /*6f00*/  F2FP.PACK_AB R12, R33, R168 ;  /* 0x000000a8210c723e */ /* 0x004fe200000000ff */
[----:B------:R-:W1:Y:S01]  /*6f10*/  MUFU.EX2 R179, R179 ;  /* 0x000000b300b37308 */ /* 0x000e620000000800 */
[----:B------:R-:W-:Y:S02]  /*6f20*/  FADD.FTZ R168, R168, R167 ;  /* 0x000000a7a8a87221 */ /* 0x000fe40000010000 */
[----:B------:R-:W-:Y:S01]  /*6f30*/  LOP3.LUT R5, R5, R12, RZ, 0xc0, !PT ;  /* 0x0000000c05057212 */ /* 0x000fe200078ec0ff */
[----:B------:R-:W-:Y:S01]  /*6f40*/  FADD.FTZ R35, R32, R35 ;  /* 0x0000002320237221 */ /* 0x000fe20000010000 */
[----:B---3--:R-:W-:Y:S01]  /*6f50*/  HMMA.16816.F32 R36, R128, R40, RZ ;  /* 0x000000288024723c */ /* 0x008fe200000018ff */
[----:B------:R-:W-:Y:S02]  /*6f60*/  FADD.FTZ R33, R33, R168 ;  /* 0x000000a821217221 */ /* 0x000fe40000010000 */
[----:B------:R-:W-:Y:S02]  /*6f70*/  MUFU.EX2 R184, R184 ;  /* 0x000000b800b87308 */ /* 0x000fe40000000800 */
[----:B------:R-:W-:-:S03]  /*6f80*/  FADD.FTZ R34, R34, R33 ;  /* 0x0000002122227221 */ /* 0x000fc60000010000 */
[C---:B------:R-:W-:Y:S01]  /*6f90*/  HMMA.16816.F32 R44, R128.reuse, R48, RZ ;  /* 0x00000030802c723c */ /* 0x040fe200000018ff */
[----:B------:R-:W-:Y:S02]  /*6fa0*/  FADD.FTZ R3, R3, R34 ;  /* 0x0000002203037221 */ /* 0x000fe40000010000 */
[----:B------:R-:W2:Y:S05]  /*6fb0*/  MUFU.EX2 R181, R181 ;  /* 0x000000b500b57308 */ /* 0x000eaa0000000800 */
[C---:B------:R-:W-:Y:S03]  /*6fc0*/  HMMA.16816.F32 R52, R128.reuse, R56, RZ ;  /* 0x000000388034723c */ /* 0x040fe600000018ff */
[----:B------:R-:W-:Y:S05]  /*6fd0*/  MUFU.EX2 R177, R177 ;  /* 0x000000b100b17308 */ /* 0x000fea0000000800 */
[C---:B------:R-:W-:Y:S03]  /*6fe0*/  HMMA.16816.F32 R60, R128.reuse, R64, RZ ;  /* 0x00000040803c723c */ /* 0x040fe600000018ff */
[----:B------:R-:W3:Y:S05]  /*6ff0*/  MUFU.EX2 R178, R178 ;  /* 0x000000b200b27308 */ /* 0x000eea0000000800 */
[C---:B------:R-:W-:Y:S03]  /*7000*/  HMMA.16816.F32 R68, R128.reuse, R72, RZ ;  /* 0x000000488044723c */ /* 0x040fe600000018ff */
[----:B------:R-:W-:Y:S05]  /*7010*/  MUFU.EX2 R183, R183 ;  /* 0x000000b700b77308 */ /* 0x000fea0000000800 */
[C---:B------:R-:W-:Y:S03]  /*7020*/  HMMA.16816.F32 R76, R128.reuse, R80, RZ ;  /* 0x00000050804c723c */ /* 0x040fe600000018ff */
[----:B------:R-:W1:Y:S05]  /*7030*/  MUFU.EX2 R186, R186 ;  /* 0x000000ba00ba7308 */ /* 0x000e6a0000000800 */
[C---:B------:R-:W-:Y:S03]  /*7040*/  HMMA.16816.F32 R84, R128.reuse, R88, RZ ;  /* 0x000000588054723c */ /* 0x040fe600000018ff */
[----:B------:R-:W-:Y:S05]  /*7050*/  MUFU.EX2 R182, R182 ;  /* 0x000000b600b67308 */ /* 0x000fea0000000800 */
[C---:B------:R-:W-:Y:S03]  /*7060*/  HMMA.16816.F32 R92, R128.reuse, R96, RZ ;  /* 0x00000060805c723c */ /* 0x040fe600000018ff */
[----:B------:R-:W-:Y:S05]  /*7070*/  MUFU.EX2 R185, R185 ;  /* 0x000000b900b97308 */ /* 0x000fea0000000800 */
[C---:B------:R-:W-:Y:S03]  /*7080*/  HMMA.16816.F32 R100, R128.reuse, R104, RZ ;  /* 0x000000688064723c */ /* 0x040fe600000018ff */
[----:B------:R-:W-:Y:S05]  /*7090*/  MUFU.EX2 R180, R180 ;  /* 0x000000b400b47308 */ /* 0x000fea0000000800 */
        /* <DEDUP_REMOVED lines=15> */
[----:B------:R-:W-:Y:S01]  /*7190*/  HMMA.16816.F32 R128, R128, R14, RZ ;  /* 0x0000000e8080723c */ /* 0x000fe200000018ff */
[----:B------:R-:W1:Y:S07]  /*71a0*/  LDSM.16.MT88.4 R12, [R220+0x10800] ;  /* 0x01080000dc0c783b */ /* 0x000e6e0000004200 */
[C---:B----4-:R-:W-:Y:S08]  /*71b0*/  HMMA.16816.F32 R160, R4.reuse, R8, R160 ;  /* 0x0000000804a0723c */ /* 0x050ff000000018a0 */
[C---:B------:R-:W-:Y:S01]  /*71c0*/  HMMA.16816.F32 R156, R4.reuse, R10, R156 ;  /* 0x0000000a049c723c */ /* 0x040fe2000000189c */
[----:B------:R-:W4:Y:S07]  /*71d0*/  LDSM.16.MT88.4 R8, [R224+0x12800] ;  /* 0x01280000e008783b */ /* 0x000f2e0000004200 */
[C---:B-----5:R-:W-:Y:S08]  /*71e0*/  HMMA.16816.F32 R144, R4.reuse, R16, R144 ;  /* 0x000000100490723c */ /* 0x060ff00000001890 */
[C---:B------:R-:W-:Y:S01]  /*71f0*/  HMMA.16816.F32 R140, R4.reuse, R18, R140 ;  /* 0x00000012048c723c */ /* 0x040fe2000000188c */
[----:B------:R-:W5:Y:S07]  /*7200*/  LDSM.16.MT88.4 R16, [R221+0x12800] ;  /* 0x01280000dd10783b */ /* 0x000f6e0000004200 */
[C---:B------:R-:W-:Y:S08]  /*7210*/  HMMA.16816.F32 R152, R4.reuse, R20, R152 ;  /* 0x000000140498723c */ /* 0x040ff00000001898 */
        /* <DEDUP_REMOVED lines=23> */
[C---:B--2---:R-:W-:Y:S07]  /*7390*/  HMMA.16816.F32 R76, R4.reuse, R20, R76 ;  /* 0x00000014044c723c */ /* 0x044fee000000184c */
[----:B------:R-:W-:Y:S01]  /*73a0*/  LOP3.LUT R20, R189, UR7, R194, 0x96, !PT ;  /* 0x00000007bd147c12 */ /* 0x000fe2000f8e96c2 */
[----:B-1----:R-:W-:Y:S04]  /*73b0*/  HMMA.16816.F32 R92, R4, R12, R92 ;  /* 0x0000000c045c723c */ /* 0x002fe8000000185c */
[----:B------:R-:W-:-:S04]  /*73c0*/  IMAD.WIDE.U32 R20, R20, -0x2daee0ad, RZ ;  /* 0xd2511f5314147825 */ /* 0x000fc800078e00ff */
[----:B------:R-:W-:Y:S01]  /*73d0*/  HMMA.16816.F32 R96, R4, R14, R96 ;  /* 0x0000000e0460723c */ /* 0x000fe20000001860 */
[----:B------:R-:W1:Y:S01]  /*73e0*/  LDSM.16.MT88.4 R12, [R221+0x16800] ;  /* 0x01680000dd0c783b */ /* 0x000e620000004200 */
[----:B------:R-:W-:-:S06]  /*73f0*/  LOP3.LUT R190, R21, UR12, R192, 0x96, !PT ;  /* 0x0000000c15be7c12 */ /* 0x000fcc000f8e96c0 */
[C---:B----4-:R-:W-:Y:S08]  /*7400*/  HMMA.16816.F32 R100, R4.reuse, R8, R100 ;  /* 0x000000080464723c */ /* 0x050ff00000001864 */
[C---:B------:R-:W-:Y:S01]  /*7410*/  HMMA.16816.F32 R104, R4.reuse, R10, R104 ;  /* 0x0000000a0468723c */ /* 0x040fe20000001868 */
[----:B------:R-:W2:Y:S07]  /*7420*/  LDSM.16.MT88.4 R8, [R220+0x16800] ;  /* 0x01680000dc08783b */ /* 0x000eae0000004200 */
[C---:B-----5:R-:W-:Y:S07]  /*7430*/  HMMA.16816.F32 R108, R4.reuse, R16, R108 ;  /* 0x00000010046c723c */ /* 0x060fee000000186c */
[----:B------:R-:W-:Y:S01]  /*7440*/  IMAD.WIDE.U32 R16, R191, -0x326172a9, RZ ;  /* 0xcd9e8d57bf107825 */ /* 0x000fe200078e00ff */
[----:B------:R-:W-:Y:S03]  /*7450*/  HMMA.16816.F32 R80, R4, R22, R80 ;  /* 0x000000160450723c */ /* 0x000fe60000001850 */
[----:B------:R-:W-:Y:S01]  /*7460*/  IMAD.WIDE.U32 R190, R190, -0x326172a9, RZ ;  /* 0xcd9e8d57bebe7825 */ /* 0x000fe200078e00ff */
[----:B------:R-:W-:-:S04]  /*7470*/  LOP3.LUT R189, R17, UR13, R188, 0x96, !PT ;  /* 0x0000000d11bd7c12 */ /* 0x000fc8000f8e96bc */
[----:B------:R-:W-:Y:S01]  /*7480*/  LOP3.LUT R188, R191, UR11, R16, 0x96, !PT ;  /* 0x0000000bbfbc7c12 */ /* 0x000fe2000f8e9610 */
[----:B------:R-:W-:Y:S01]  /*7490*/  IMAD.WIDE.U32 R16, R189, -0x2daee0ad, RZ ;  /* 0xd2511f53bd107825 */ /* 0x000fe200078e00ff */
[----:B-1----:R-:W-:Y:S03]  /*74a0*/  HMMA.16816.F32 R116, R4, R12, R116 ;  /* 0x0000000c0474723c */ /* 0x002fe60000001874 */
[----:B------:R-:W-:Y:S01]  /*74b0*/  IMAD.WIDE.U32 R188, R188, -0x2daee0ad, RZ ;  /* 0xd2511f53bcbc7825 */ /* 0x000fe200078e00ff */
[----:B------:R-:W-:-:S04]  /*74c0*/  LOP3.LUT R192, R17, UR10, R20, 0x96, !PT ;  /* 0x0000000a11c07c12 */ /* 0x000fc8000f8e9614 */
[----:B------:R-:W-:Y:S01]  /*74d0*/  LOP3.LUT R16, R189, UR8, R16, 0x96, !PT ;  /* 0x00000008bd107c12 */ /* 0x000fe2000f8e9610 */
[----:B------:R-:W-:Y:S01]  /*74e0*/  IMAD.WIDE.U32 R192, R192, -0x326172a9, RZ ;  /* 0xcd9e8d57c0c07825 */ /* 0x000fe200078e00ff */
[----:B------:R-:W-:Y:S03]  /*74f0*/  HMMA.16816.F32 R120, R4, R14, R120 ;  /* 0x0000000e0478723c */ /* 0x000fe60000001878 */
[----:B------:R-:W-:Y:S01]  /*7500*/  IMAD.WIDE.U32 R22, R16, -0x326172a9, RZ ;  /* 0xcd9e8d5710167825 */ /* 0x000fe200078e00ff */
[----:B------:R-:W-:-:S03]  /*7510*/  LOP3.LUT R190, R193, UR9, R190, 0x96, !PT ;  /* 0x00000009c1be7c12 */ /* 0x000fc6000f8e96be */
[----:B------:R-:W-:Y:S01]  /*7520*/  FFMA.FTZ R189, R29, c[0x0][0x23c], -R26 ;  /* 0x00008f001dbd7a23 */ /* 0x000fe2000001081a */
[----:B------:R-:W-:Y:S01]  /*7530*/  LOP3.LUT R16, R23, UR6, R192, 0x96, !PT ;  /* 0x0000000617107c12 */ /* 0x000fe2000f8e96c0 */
[C---:B--2---:R-:W-:Y:S01]  /*7540*/  HMMA.16816.F32 R124, R4.reuse, R8, R124 ;  /* 0x00000008047c723c */ /* 0x044fe2000000187c */
[----:B------:R-:W-:Y:S01]  /*7550*/  LOP3.LUT R20, R22, 0xffff, RZ, 0xc0, !PT ;  /* 0x0000ffff16147812 */ /* 0x000fe200078ec0ff */
[----:B------:R-:W-:Y:S01]  /*7560*/  IMAD.WIDE.U32 R190, R190, -0x2daee0ad, RZ ;  /* 0xd2511f53bebe7825 */ /* 0x000fe200078e00ff */
[C---:B------:R-:W-:Y:S01]  /*7570*/  LOP3.LUT R12, R16.reuse, 0xffff, RZ, 0xc0, !PT ;  /* 0x0000ffff100c7812 */ /* 0x040fe200078ec0ff */
[----:B------:R-:W-:Y:S01]  /*7580*/  MUFU.EX2 R189, R189 ;  /* 0x000000bd00bd7308 */ /* 0x000fe20000000800 */
[----:B------:R-:W-:Y:S02]  /*7590*/  LOP3.LUT R21, R16, 0xff, RZ, 0xc0, !PT ;  /* 0x000000ff10157812 */ /* 0x000fe400078ec0ff */
[----:B------:R-:W-:Y:S01]  /*75a0*/  SHF.R.U32.HI R12, RZ, 0x8, R12 ;  /* 0x00000008ff0c7819 */ /* 0x000fe2000001160c */
[----:B------:R-:W-:Y:S01]  /*75b0*/  HMMA.16816.F32 R112, R4, R18, R112 ;  /* 0x000000120470723c */ /* 0x000fe20000001870 */
[----:B------:R-:W-:-:S02]  /*75c0*/  SHF.R.U32.HI R9, RZ, 0x10, R16 ;  /* 0x00000010ff097819 */ /* 0x000fc40000011610 */
[----:B------:R-:W-:Y:S02]  /*75d0*/  PRMT R21, R21, 0x5410, R12 ;  /* 0x0000541015157816 */ /* 0x000fe4000000000c */
[----:B------:R-:W1:Y:S01]  /*75e0*/  LDSM.16.MT88.4 R12, [R224+0x11000] ;  /* 0x01100000e00c783b */ /* 0x000e620000004200 */
[----:B------:R-:W-:Y:S02]  /*75f0*/  SHF.R.U32.HI R16, RZ, 0x18, R16 ;  /* 0x00000018ff107819 */ /* 0x000fe40000011610 */
[----:B------:R-:W-:Y:S01]  /*7600*/  LOP3.LUT R9, R9, 0xff, RZ, 0xc0, !PT ;  /* 0x000000ff09097812 */ /* 0x000fe200078ec0ff */
[----:B------:R-:W-:Y:S01]  /*7610*/  HMMA.16816.F32 R128, R4, R10, R128 ;  /* 0x0000000a0480723c */ /* 0x000fe20000001880 */
[----:B------:R-:W-:Y:S02]  /*7620*/  SHF.R.U32.HI R23, RZ, 0x10, R22 ;  /* 0x00000010ff177819 */ /* 0x000fe40000011616 */
[----:B------:R-:W-:Y:S02]  /*7630*/  PRMT R9, R9, 0x5410, R16 ;  /* 0x0000541009097816 */ /* 0x000fe40000000010 */
[----:B------:R-:W-:Y:S01]  /*7640*/  LOP3.LUT R187, R22, 0xff, RZ, 0xc0, !PT ;  /* 0x000000ff16bb7812 */ /* 0x000fe200078ec0ff */
[----:B------:R-:W-:Y:S01]  /*7650*/  LDSM.16.MT88.4 R16, [R222+0x11000] ;  /* 0x01100000de10783b */ /* 0x000fe20000004200 */
[--C-:B------:R-:W-:Y:S01]  /*7660*/  HSET2.LE.AND R4, R21, R250.reuse, PT ;  /* 0x000000fa15047233 */ /* 0x100fe20003803000 */
[----:B------:R-:W-:Y:S01]  /*7670*/  SHF.R.U32.HI R22, RZ, 0x18, R22 ;  /* 0x00000018ff167819 */ /* 0x000fe20000011616 */
[----:B------:R-:W-:Y:S01]  /*7680*/  HSET2.LE.AND R5, R9, R250, PT ;  /* 0x000000fa09057233 */ /* 0x000fe20003803000 */
[----:B------:R-:W-:Y:S01]  /*7690*/  F2FP.PACK_AB R9, R179, R176 ;  /* 0x000000b0b309723e */ /* 0x000fe200000000ff */
[----:B------:R-:W-:Y:S01]  /*76a0*/  FADD.FTZ R176, R176, R35 ;  /* 0x00000023b0b07221 */ /* 0x000fe20000010000 */
[----:B------:R-:W-:-:S02]  /*76b0*/  SHF.R.U32.HI R20, RZ, 0x8, R20 ;  /* 0x00000008ff147819 */ /* 0x000fc40000011614 */
[----:B------:R-:W-:Y:S01]  /*76c0*/  LOP3.LUT R4, R4, R9, RZ, 0xc0, !PT ;  /* 0x0000000904047212 */ /* 0x000fe200078ec0ff */
[----:B------:R-:W-:Y:S01]  /*76d0*/  FADD.FTZ R176, R179, R176 ;  /* 0x000000b0b3b07221 */ /* 0x000fe20000010000 */
[----:B------:R-:W2:Y:S01]  /*76e0*/  LDSM.16.MT88.4 R8, [R221+0x11000] ;  /* 0x01100000dd08783b */ /* 0x000ea20000004200 */
[----:B------:R-:W-:Y:S02]  /*76f0*/  LOP3.LUT R7, R23, 0xff, RZ, 0xc0, !PT ;  /* 0x000000ff17077812 */ /* 0x000fe400078ec0ff */
[----:B------:R-:W-:Y:S01]  /*7700*/  F2FP.PACK_AB R6, R181, R184 ;  /* 0x000000b8b506723e */ /* 0x000fe200000000ff */
[----:B------:R-:W-:Y:S01]  /*7710*/  FADD.FTZ R184, R184, R3 ;  /* 0x00000003b8b87221 */ /* 0x000fe20000010000 */
[----:B------:R-:W-:Y:S02]  /*7720*/  PRMT R187, R187, 0x5410, R20 ;  /* 0x00005410bbbb7816 */ /* 0x000fe40000000014 */
[----:B------:R-:W-:Y:S01]  /*7730*/  PRMT R7, R7, 0x5410, R22 ;  /* 0x0000541007077816 */ /* 0x000fe20000000016 */
[----:B------:R-:W-:Y:S01]  /*7740*/  FADD.FTZ R184, R181, R184 ;  /* 0x000000b8b5b87221 */ /* 0x000fe20000010000 */
[----:B------:R-:W-:Y:S01]  /*7750*/  LOP3.LUT R5, R5, R6, RZ, 0xc0, !PT ;  /* 0x0000000605057212 */ /* 0x000fe200078ec0ff */
[--C-:B------:R-:W-:Y:S01]  /*7760*/  HSET2.LE.AND R6, R187, R250.reuse, PT ;  /* 0x000000fabb067233 */ /* 0x100fe20003803000 */
[----:B---3--:R-:W-:Y:S01]  /*7770*/  F2FP.PACK_AB R21, R178, R177 ;  /* 0x000000b1b215723e */ /* 0x008fe200000000ff */
[----:B------:R-:W-:Y:S01]  /*7780*/  HSET2.LE.AND R7, R7, R250, PT ;  /* 0x000000fa07077233 */ /* 0x000fe20003803000 */
[----:B------:R-:W-:Y:S01]  /*7790*/  F2FP.PACK_AB R20, R186, R183 ;  /* 0x000000b7ba14723e */ /* 0x000fe200000000ff */
[----:B------:R-:W-:Y:S01]  /*77a0*/  FFMA.FTZ R187, R28, c[0x0][0x23c], -R31 ;  /* 0x00008f001cbb7a23 */ /* 0x000fe2000001081f */
[----:B------:R-:W-:Y:S01]  /*77b0*/  LOP3.LUT R6, R6, R21, RZ, 0xc0, !PT ;  /* 0x0000001506067212 */ /* 0x000fe200078ec0ff */
[----:B------:R-:W-:Y:S01]  /*77c0*/  LDSM.16.MT88.4 R28, [R221+0x11800] ;  /* 0x01180000dd1c783b */ /* 0x000fe20000004200 */
[----:B------:R-:W-:Y:S01]  /*77d0*/  LOP3.LUT R7, R7, R20, RZ, 0xc0, !PT ;  /* 0x0000001407077212 */ /* 0x000fe200078ec0ff */
[----:B------:R-:W-:-:S02]  /*77e0*/  FADD.FTZ R177, R177, R176 ;  /* 0x000000b0b1b17221 */ /* 0x000fc40000010000 */
[----:B------:R-:W3:Y:S01]  /*77f0*/  LDSM.16.MT88.4 R20, [R220+0x11000] ;  /* 0x01100000dc14783b */ /* 0x000ee20000004200 */
[----:B------:R-:W-:Y:S01]  /*7800*/  MUFU.EX2 R187, R187 ;  /* 0x000000bb00bb7308 */ /* 0x000fe20000000800 */
        /* <DEDUP_REMOVED lines=13> */
[C---:B-1----:R-:W-:Y:S08]  /*78e0*/  HMMA.16816.F32 R36, R4.reuse, R12, R36 ;  /* 0x0000000c0424723c */ /* 0x042ff00000001824 */
[C---:B------:R-:W-:Y:S01]  /*78f0*/  HMMA.16816.F32 R40, R4.reuse, R14, R40 ;  /* 0x0000000e0428723c */ /* 0x040fe20000001828 */
[----:B------:R-:W1:Y:S07]  /*7900*/  LDSM.16.MT88.4 R12, [R224+0x15000] ;  /* 0x01500000e00c783b */ /* 0x000e6e0000004200 */
[C---:B--2---:R-:W-:Y:S08]  /*7910*/  HMMA.16816.F32 R52, R4.reuse, R8, R52 ;  /* 0x000000080434723c */ /* 0x044ff00000001834 */
[C---:B------:R-:W-:Y:S01]  /*7920*/  HMMA.16816.F32 R56, R4.reuse, R10, R56 ;  /* 0x0000000a0438723c */ /* 0x040fe20000001838 */
[----:B------:R-:W2:Y:S07]  /*7930*/  LDSM.16.MT88.4 R8, [R221+0x15000] ;  /* 0x01500000dd08783b */ /* 0x000eae0000004200 */
        /* <DEDUP_REMOVED lines=15> */
[C---:B-1----:R-:W-:Y:S08]  /*7a30*/  HMMA.16816.F32 R100, R4.reuse, R12, R100 ;  /* 0x0000000c0464723c */ /* 0x042ff00000001864 */
[C---:B------:R-:W-:Y:S01]  /*7a40*/  HMMA.16816.F32 R104, R4.reuse, R14, R104 ;  /* 0x0000000e0468723c */ /* 0x040fe20000001868 */
[----:B------:R-:W1:Y:S07]  /*7a50*/  LDSM.16.MT88.4 R12, [R220+0x17000] ;  /* 0x01700000dc0c783b */ /* 0x000e6e0000004200 */
[C---:B------:R-:W-:Y:S01]  /*7a60*/  HMMA.16816.F32 R80, R4.reuse, R18, R80 ;  /* 0x000000120450723c */ /* 0x040fe20000001850 */
[----:B------:R-:W4:Y:S07]  /*7a70*/  LDSM.16.MT88.4 R16, [R222+0x17000] ;  /* 0x01700000de10783b */ /* 0x000f2e0000004200 */
[C---:B--2---:R-:W-:Y:S07]  /*7a80*/  HMMA.16816.F32 R116, R4.reuse, R8, R116 ;  /* 0x000000080474723c */ /* 0x044fee0000001874 */
[----:B------:R-:W-:Y:S01]  /*7a90*/  LOP3.LUT R8, R190, 0xffff, RZ, 0xc0, !PT ;  /* 0x0000ffffbe087812 */ /* 0x000fe200078ec0ff */
[----:B---3--:R-:W-:Y:S03]  /*7aa0*/  HMMA.16816.F32 R92, R4, R20, R92 ;  /* 0x00000014045c723c */ /* 0x008fe6000000185c */
[----:B------:R-:W-:-:S04]  /*7ab0*/  SHF.R.U32.HI R8, RZ, 0x8, R8 ;  /* 0x00000008ff087819 */ /* 0x000fc80000011608 */
[----:B------:R-:W-:Y:S01]  /*7ac0*/  LOP3.LUT R21, R190, 0xff, RZ, 0xc0, !PT ;  /* 0x000000ffbe157812 */ /* 0x000fe200078ec0ff */
[C---:B------:R-:W-:Y:S01]  /*7ad0*/  HMMA.16816.F32 R120, R4.reuse, R10, R120 ;  /* 0x0000000a0478723c */ /* 0x040fe20000001878 */
[----:B------:R-:W-:Y:S01]  /*7ae0*/  LOP3.LUT R20, R191, UR37, R188, 0x96, !PT ;  /* 0x00000025bf147c12 */ /* 0x000fe2000f8e96bc */
[----:B------:R-:W-:Y:S01]  /*7af0*/  FFMA.FTZ R188, R27, c[0x0][0x23c], -R26 ;  /* 0x00008f001bbc7a23 */ /* 0x000fe2000001081a */
[----:B------:R-:W-:Y:S01]  /*7b00*/  PRMT R21, R21, 0x5410, R8 ;  /* 0x0000541015157816 */ /* 0x000fe20000000008 */
[----:B------:R-:W-:Y:S01]  /*7b10*/  FFMA.FTZ R191, R25, c[0x0][0x23c], -R26 ;  /* 0x00008f0019bf7a23 */ /* 0x000fe2000001081a */
[----:B------:R-:W2:Y:S01]  /*7b20*/  LDSM.16.MT88.4 R8, [R222+0x11800] ;  /* 0x01180000de08783b */ /* 0x000ea20000004200 */
[----:B------:R-:W-:Y:S02]  /*7b30*/  LOP3.LUT R193, R20, 0xff, RZ, 0xc0, !PT ;  /* 0x000000ff14c17812 */ /* 0x000fe400078ec0ff */
[C---:B------:R-:W-:Y:S01]  /*7b40*/  HMMA.16816.F32 R96, R4.reuse, R22, R96 ;  /* 0x000000160460723c */ /* 0x040fe20000001860 */
[----:B------:R-:W-:Y:S06]  /*7b50*/  MUFU.EX2 R188, R188 ;  /* 0x000000bc00bc7308 */ /* 0x000fec0000000800 */
[--C-:B------:R-:W-:Y:S01]  /*7b60*/  SHF.R.U32.HI R23, RZ, 0x10, R190.reuse ;  /* 0x00000010ff177819 */ /* 0x100fe200000116be */
[----:B-1----:R-:W-:Y:S01]  /*7b70*/  HMMA.16816.F32 R124, R4, R12, R124 ;  /* 0x0000000c047c723c */ /* 0x002fe2000000187c */
[----:B------:R-:W-:Y:S01]  /*7b80*/  SHF.R.U32.HI R22, RZ, 0x18, R190 ;  /* 0x00000018ff167819 */ /* 0x000fe200000116be */
[----:B------:R-:W-:Y:S01]  /*7b90*/  FFMA.FTZ R190, R24, c[0x0][0x23c], -R26 ;  /* 0x00008f0018be7a23 */ /* 0x000fe2000001081a */
[----:B------:R-:W-:Y:S01]  /*7ba0*/  MUFU.EX2 R191, R191 ;  /* 0x000000bf00bf7308 */ /* 0x000fe20000000800 */
[----:B------:R-:W-:-:S03]  /*7bb0*/  SHF.R.U32.HI R24, RZ, 0x10, R20 ;  /* 0x00000010ff187819 */ /* 0x000fc60000011614 */
[----:B------:R-:W-:Y:S01]  /*7bc0*/  LOP3.LUT R12, R20, 0xffff, RZ, 0xc0, !PT ;  /* 0x0000ffff140c7812 */ /* 0x000fe200078ec0ff */
[C---:B----4-:R-:W-:Y:S01]  /*7bd0*/  HMMA.16816.F32 R108, R4.reuse, R16, R108 ;  /* 0x00000010046c723c */ /* 0x050fe2000000186c */
[----:B------:R-:W-:Y:S02]  /*7be0*/  LOP3.LUT R13, R23, 0xff, RZ, 0xc0, !PT ;  /* 0x000000ff170d7812 */ /* 0x000fe400078ec0ff */
[----:B------:R-:W1:Y:S01]  /*7bf0*/  MUFU.EX2 R190, R190 ;  /* 0x000000be00be7308 */ /* 0x000e620000000800 */
[----:B------:R-:W-:Y:S02]  /*7c00*/  SHF.R.U32.HI R20, RZ, 0x18, R20 ;  /* 0x00000018ff147819 */ /* 0x000fe40000011614 */
[----:B------:R-:W-:Y:S02]  /*7c10*/  SHF.R.U32.HI R12, RZ, 0x8, R12 ;  /* 0x00000008ff0c7819 */ /* 0x000fe4000001160c */
[----:B------:R-:W-:Y:S01]  /*7c20*/  LOP3.LUT R23, R24, 0xff, RZ, 0xc0, !PT ;  /* 0x000000ff18177812 */ /* 0x000fe200078ec0ff */
[----:B------:R-:W-:Y:S01]  /*7c30*/  HMMA.16816.F32 R112, R4, R18, R112 ;  /* 0x000000120470723c */ /* 0x000fe20000001870 */
[----:B------:R-:W-:Y:S01]  /*7c40*/  PRMT R13, R13, 0x5410, R22 ;  /* 0x000054100d0d7816 */ /* 0x000fe20000000016 */
[----:B------:R-:W3:Y:S01]  /*7c50*/  LDSM.16.MT88.4 R16, [R224+0x11800] ;  /* 0x01180000e010783b */ /* 0x000ee20000004200 */
[----:B------:R-:W-:-:S02]  /*7c60*/  PRMT R193, R193, 0x5410, R12 ;  /* 0x00005410c1c17816 */ /* 0x000fc4000000000c */
[----:B------:R-:W-:Y:S01]  /*7c70*/  PRMT R23, R23, 0x5410, R20 ;  /* 0x0000541017177816 */ /* 0x000fe20000000014 */
[----:B------:R-:W-:Y:S02]  /*7c80*/  LDSM.16.MT88.4 R24, [R220+0x11800] ;  /* 0x01180000dc18783b */ /* 0x000fe40000004200 */
[----:B------:R-:W-:Y:S01]  /*7c90*/  HMMA.16816.F32 R128, R4, R14, R128 ;  /* 0x0000000e0480723c */ /* 0x000fe20000001880 */
[----:B-1----:R-:W-:-:S06]  /*7ca0*/  F2FP.PACK_AB R12, R190, R191 ;  /* 0x000000bfbe0c723e */ /* 0x002fcc00000000ff */
[--C-:B------:R-:W-:Y:S01]  /*7cb0*/  HSET2.LE.AND R6, R21, R250.reuse, PT ;  /* 0x000000fa15067233 */ /* 0x100fe20003803000 */
[----:B------:R-:W-:Y:S01]  /*7cc0*/  F2FP.PACK_AB R15, R185, R182 ;  /* 0x000000b6b90f723e */ /* 0x000fe200000000ff */
[--C-:B------:R-:W-:Y:S01]  /*7cd0*/  HSET2.LE.AND R7, R13, R250.reuse, PT ;  /* 0x000000fa0d077233 */ /* 0x100fe20003803000 */
[----:B------:R-:W-:Y:S01]  /*7ce0*/  F2FP.PACK_AB R14, R188, R189 ;  /* 0x000000bdbc0e723e */ /* 0x000fe200000000ff */
[--C-:B------:R-:W-:Y:S01]  /*7cf0*/  HSET2.LE.AND R4, R193, R250.reuse, PT ;  /* 0x000000fac1047233 */ /* 0x100fe20003803000 */
[----:B------:R-:W-:Y:S01]  /*7d00*/  F2FP.PACK_AB R13, R187, R180 ;  /* 0x000000b4bb0d723e */ /* 0x000fe200000000ff */
[----:B------:R-:W-:Y:S01]  /*7d10*/  HSET2.LE.AND R5, R23, R250, PT ;  /* 0x000000fa17057233 */ /* 0x000fe20003803000 */
[----:B------:R-:W-:Y:S01]  /*7d20*/  LOP3.LUT R7, R7, R12, RZ, 0xc0, !PT ;  /* 0x0000000c07077212 */ /* 0x000fe200078ec0ff */
[----:B------:R-:W-:Y:S01]  /*7d30*/  LDSM.16.MT88.4 R20, [R222+0x13800] ;  /* 0x01380000de14783b */ /* 0x000fe20000004200 */
[----:B------:R-:W-:Y:S01]  /*7d40*/  LOP3.LUT R4, R4, R15, RZ, 0xc0, !PT ;  /* 0x0000000f04047212 */ /* 0x000fe200078ec0ff */
[----:B------:R-:W-:Y:S01]  /*7d50*/  FADD.FTZ R182, R182, R177 ;  /* 0x000000b1b6b67221 */ /* 0x000fe20000010000 */
[----:B------:R-:W-:Y:S01]  /*7d60*/  LOP3.LUT R5, R5, R14, RZ, 0xc0, !PT ;  /* 0x0000000e05057212 */ /* 0x000fe200078ec0ff */
[----:B------:R-:W-:Y:S01]  /*7d70*/  FADD.FTZ R189, R189, R186 ;  /* 0x000000babdbd7221 */ /* 0x000fe20000010000 */
[----:B------:R-:W-:Y:S01]  /*7d80*/  LOP3.LUT R6, R6, R13, RZ, 0xc0, !PT ;  /* 0x0000000d06067212 */ /* 0x000fe200078ec0ff */
[----:B------:R-:W-:Y:S01]  /*7d90*/  FADD.FTZ R185, R185, R182 ;  /* 0x000000b6b9b97221 */ /* 0x000fe20000010000 */
[----:B------:R-:W1:Y:S01]  /*7da0*/  LDSM.16.MT88.4 R12, [R224+0x13800] ;  /* 0x01380000e00c783b */ /* 0x000e620000004200 */
[----:B------:R-:W-:-:S02]  /*7db0*/  FADD.FTZ R188, R188, R189 ;  /* 0x000000bdbcbc7221 */ /* 0x000fc40000010000 */
[----:B------:R-:W-:Y:S02]  /*7dc0*/  FADD.FTZ R180, R180, R185 ;  /* 0x000000b9b4b47221 */ /* 0x000fe40000010000 */
[----:B--2---:R-:W-:Y:S01]  /*7dd0*/  HMMA.16816.F32 R152, R4, R8, R152 ;  /* 0x000000080498723c */ /* 0x004fe20000001898 */
[----:B------:R-:W-:Y:S02]  /*7de0*/  FADD.FTZ R191, R191, R188 ;  /* 0x000000bcbfbf7221 */ /* 0x000fe40000010000 */
[----:B------:R-:W-:Y:S02]  /*7df0*/  FADD.FTZ R167, R187, R180 ;  /* 0x000000b4bba77221 */ /* 0x000fe40000010000 */
[----:B------:R-:W-:-:S03]  /*7e00*/  FADD.FTZ R166, R190, R191 ;  /* 0x000000bfbea67221 */ /* 0x000fc60000010000 */
[C---:B------:R-:W-:Y:S01]  /*7e10*/  HMMA.16816.F32 R148, R4.reuse, R10, R148 ;  /* 0x0000000a0494723c */ /* 0x040fe20000001894 */
[----:B------:R-:W2:Y:S07]  /*7e20*/  LDSM.16.MT88.4 R8, [R220+0x13800] ;  /* 0x01380000dc08783b */ /* 0x000eae0000004200 */
[C---:B---3--:R-:W-:Y:S08]  /*7e30*/  HMMA.16816.F32 R160, R4.reuse, R16, R160 ;  /* 0x0000001004a0723c */ /* 0x048ff000000018a0 */
        /* <DEDUP_REMOVED lines=44> */
[----:B------:R-:W-:Y:S01]  /*8100*/  IMAD.U32 R16, RZ, RZ, UR34 ;  /* 0x00000022ff107e24 */ /* 0x000fe2000f8e00ff */
[----:B------:R-:W-:Y:S01]  /*8110*/  UIMAD UR4, UR18, UR34, URZ ;  /* 0x00000022120472a4 */ /* 0x000fe2000f8e023f */
[----:B------:R-:W-:Y:S01]  /*8120*/  ISETP.GE.AND P4, PT, R233, c[0x0][0x220], PT ;  /* 0x00008800e9007a0c */ /* 0x000fe20003f86270 */
[----:B------:R-:W-:Y:S01]  /*8130*/  IMAD.MOV.U32 R4, RZ, RZ, R198 ;  /* 0x000000ffff047224 */ /* 0x000fe200078e00c6 */
[----:B------:R-:W-:Y:S01]  /*8140*/  ISETP.GE.AND P3, PT, R232, c[0x0][0x220], PT ;  /* 0x00008800e8007a0c */ /* 0x000fe20003f66270 */
[----:B------:R-:W-:Y:S01]  /*8150*/  IMAD.MOV.U32 R5, RZ, RZ, R201 ;  /* 0x000000ffff057224 */ /* 0x000fe200078e00c9 */
[----:B------:R-:W-:Y:S01]  /*8160*/  UIMAD UR4, UR5, UR19, UR4 ;  /* 0x00000013050472a4 */ /* 0x000fe2000f8e0204 */
[----:B------:R-:W-:Y:S01]  /*8170*/  ISETP.GE.AND P2, PT, R231, c[0x0][0x220], PT ;  /* 0x00008800e7007a0c */ /* 0x000fe20003f46270 */
[----:B------:R-:W-:Y:S01]  /*8180*/  UISETP.GT.AND UP0, UPT, UR34, UR15, UPT ;  /* 0x0000000f2200728c */ /* 0x000fe2000bf04270 */
[----:B------:R-:W-:-:S05]  /*8190*/  IMAD.WIDE.U32 R16, R16, UR19, R4 ;  /* 0x0000001310107c25 */ /* 0x000fca000f8e0004 */
[----:B------:R-:W-:Y:S02]  /*81a0*/  IADD3 R5, R17, UR4, RZ ;  /* 0x0000000411057c10 */ /* 0x000fe4000fffe0ff */
[C---:B------:R-:W-:Y:S02]  /*81b0*/  @!P5 LEA R14, P6, R16.reuse, c[0x0][0x170], 0x1 ;  /* 0x00005c00100eda11 */ /* 0x040fe400078c08ff */
[C---:B------:R-:W-:Y:S02]  /*81c0*/  @!P4 LEA R10, P1, R16.reuse, c[0x0][0x170], 0x1 ;  /* 0x00005c00100aca11 */ /* 0x040fe400078208ff */
[C---:B------:R-:W-:Y:S02]  /*81d0*/  @!P3 LEA R8, P0, R16.reuse, c[0x0][0x170], 0x1 ;  /* 0x00005c001008ba11 */ /* 0x040fe400078008ff */
[C---:B------:R-:W-:Y:S01]  /*81e0*/  @!P5 LEA.HI.X R15, R16.reuse, c[0x0][0x174], R5, 0x1, P6 ;  /* 0x00005d00100fda11 */ /* 0x040fe200030f0c05 */
[----:B------:R-:W-:Y:S01]  /*81f0*/  @P5 STS.128 [R234+0x10000], RZ ;  /* 0x010000ffea005388 */ /* 0x000fe20000000c00 */
[----:B------:R-:W-:-:S02]  /*8200*/  IADD3 R3, P6, R16, UR20, RZ ;  /* 0x0000001410037c10 */ /* 0x000fc4000ffde0ff */
[C-C-:B------:R-:W-:Y:S01]  /*8210*/  @!P4 LEA.HI.X R11, R16.reuse, c[0x0][0x174], R5.reuse, 0x1, P1 ;  /* 0x00005d00100bca11 */ /* 0x140fe200008f0c05 */
[----:B------:R-:W-:Y:S01]  /*8220*/  @!PT LDS RZ, [RZ] ;  /* 0x00000000fffff984 */ /* 0x000fe20000000800 */
[----:B------:R-:W-:Y:S01]  /*8230*/  @!PT LDS RZ, [RZ] ;  /* 0x00000000fffff984 */ /* 0x000fe20000000800 */
[----:B------:R-:W-:Y:S01]  /*8240*/  @!PT LDS RZ, [RZ] ;  /* 0x00000000fffff984 */ /* 0x000fe20000000800 */
[----:B------:R1:W-:Y:S01]  /*8250*/  @!P5 LDGSTS.E.BYPASS.LTC128B.128 [R234+0x10000], [R14.64] ;  /* 0x100000000eeadfae */ /* 0x0003e2000b901d58 */
[C---:B------:R-:W-:Y:S02]  /*8260*/  @!P3 LEA.HI.X R9, R16.reuse, c[0x0][0x174], R5, 0x1, P0 ;  /* 0x00005d001009ba11 */ /* 0x040fe400000f0c05 */
[----:B------:R-:W-:Y:S01]  /*8270*/  @!P2 LEA R6, P1, R16, c[0x0][0x170], 0x1 ;  /* 0x00005c001006aa11 */ /* 0x000fe200078208ff */
[----:B------:R-:W-:Y:S01]  /*8280*/  @P4 STS.128 [R234+0x12000], RZ ;  /* 0x012000ffea004388 */ /* 0x000fe20000000c00 */
[----:B------:R-:W-:Y:S02]  /*8290*/  IADD3.X R4, R5, UR31, RZ, P6, !PT ;  /* 0x0000001f05047c10 */ /* 0x000fe4000b7fe4ff */
[C---:B------:R-:W-:Y:S01]  /*82a0*/  @!P5 LEA R12, P0, R3.reuse, c[0x0][0x170], 0x1 ;  /* 0x00005c00030cda11 */ /* 0x040fe200078008ff */
[----:B------:R-:W-:Y:S01]  /*82b0*/  @!PT LDS RZ, [RZ] ;  /* 0x00000000fffff984 */ /* 0x000fe20000000800 */
[----:B------:R-:W-:Y:S01]  /*82c0*/  @!PT LDS RZ, [RZ] ;  /* 0x00000000fffff984 */ /* 0x000fe20000000800 */
[----:B------:R-:W-:Y:S01]  /*82d0*/  @!PT LDS RZ, [RZ] ;  /* 0x00000000fffff984 */ /* 0x000fe20000000800 */
[----:B------:R2:W-:Y:S01]  /*82e0*/  @!P4 LDGSTS.E.BYPASS.LTC128B.128 [R234+0x12000], [R10.64+0x80] ;  /* 0x120000800aeacfae */ /* 0x0005e2000b901d58 */
[----:B------:R-:W-:-:S02]  /*82f0*/  @!P4 LEA R20, P6, R3, c[0x0][0x170], 0x1 ;  /* 0x00005c000314ca11 */ /* 0x000fc400078c08ff */
[----:B------:R-:W-:Y:S01]  /*8300*/  @!P2 LEA.HI.X R7, R16, c[0x0][0x174], R5, 0x1, P1 ;  /* 0x00005d001007aa11 */ /* 0x000fe200008f0c05 */
[----:B------:R-:W-:Y:S01]  /*8310*/  @P3 STS.128 [R234+0x14000], RZ ;  /* 0x014000ffea003388 */ /* 0x000fe20000000c00 */
[C-C-:B------:R-:W-:Y:S02]  /*8320*/  @!P5 LEA.HI.X R13, R3.reuse, c[0x0][0x174], R4.reuse, 0x1, P0 ;  /* 0x00005d00030dda11 */ /* 0x140fe400000f0c04 */
[C---:B------:R-:W-:Y:S01]  /*8330*/  @!P3 LEA R18, P1, R3.reuse, c[0x0][0x170], 0x1 ;  /* 0x00005c000312ba11 */ /* 0x040fe200078208ff */
[----:B------:R-:W-:Y:S01]  /*8340*/  @!PT LDS RZ, [RZ] ;  /* 0x00000000fffff984 */ /* 0x000fe20000000800 */
[----:B------:R-:W-:Y:S01]  /*8350*/  @!PT LDS RZ, [RZ] ;  /* 0x00000000fffff984 */ /* 0x000fe20000000800 */
[----:B------:R-:W-:Y:S01]  /*8360*/  @!PT LDS RZ, [RZ] ;  /* 0x00000000fffff984 */ /* 0x000fe20000000800 */
[----:B------:R2:W-:Y:S01]  /*8370*/  @!P3 LDGSTS.E.BYPASS.LTC128B.128 [R234+0x14000], [R8.64+0x100] ;  /* 0x1400010008eabfae */ /* 0x0005e2000b901d58 */
        /* <DEDUP_REMOVED lines=8> */
[----:B------:R3:W-:Y:S01]  /*8400*/  @!P2 LDGSTS.E.BYPASS.LTC128B.128 [R234+0x16000], [R6.64+0x180] ;  /* 0x1600018006eaafae */ /* 0x0007e2000b901d58 */
[----:B------:R-:W-:Y:S02]  /*8410*/  @!P2 LEA.HI.X R17, R3, c[0x0][0x174], R4, 0x1, P0 ;  /* 0x00005d000311aa11 */ /* 0x000fe400000f0c04 */
[----:B------:R-:W-:Y:S01]  /*8420*/  IADD3.X R4, R4, UR31, RZ, P6, !PT ;  /* 0x0000001f04047c10 */ /* 0x000fe2000b7fe4ff */
[----:B------:R-:W-:Y:S01]  /*8430*/  @P5 STS.128 [R234+0x10800], RZ ;  /* 0x010800ffea005388 */ /* 0x000fe20000000c00 */
[C---:B------:R-:W-:Y:S02]  /*8440*/  @!P5 LEA R28, P0, R5.reuse, c[0x0][0x170], 0x1 ;  /* 0x00005c00051cda11 */ /* 0x040fe400078008ff */
[C---:B------:R-:W-:Y:S01]  /*8450*/  @!P4 LEA R26, P6, R5.reuse, c[0x0][0x170], 0x1 ;  /* 0x00005c00051aca11 */ /* 0x040fe200078c08ff */
[----:B------:R-:W-:Y:S01]  /*8460*/  @!PT LDS RZ, [RZ] ;  /* 0x00000000fffff984 */ /* 0x000fe20000000800 */
[----:B------:R-:W-:Y:S01]  /*8470*/  @!PT LDS RZ, [RZ] ;  /* 0x00000000fffff984 */ /* 0x000fe20000000800 */
[----:B------:R-:W-:Y:S01]  /*8480*/  @!PT LDS RZ, [RZ] ;  /* 0x00000000fffff984 */ /* 0x000fe20000000800 */
[----:B------:R1:W-:Y:S01]  /*8490*/  @!P5 LDGSTS.E.BYPASS.LTC128B.128 [R234+0x10800], [R12.64] ;  /* 0x108000000ceadfae */ /* 0x0003e2000b901d58 */
        /* <DEDUP_REMOVED lines=9> */
[C---:B------:R-:W-:Y:S02]  /*8530*/  IADD3 R3, P6, R5.reuse, UR20, RZ ;  /* 0x0000001405037c10 */ /* 0x040fe4000ffde0ff */
[C-C-:B------:R-:W-:Y:S01]  /*8540*/  @!P3 LEA.HI.X R23, R5.reuse, c[0x0][0x174], R4.reuse, 0x1, P1 ;  /* 0x00005d000517ba11 */ /* 0x140fe200008f0c04 */
[----:B------:R-:W-:Y:S01]  /*8550*/  @P3 STS.128 [R234+0x14800], RZ ;  /* 0x014800ffea003388 */ /* 0x000fe20000000c00 */
[----:B------:R-:W-:-:S02]  /*8560*/  @!P2 LEA.HI.X R25, R5, c[0x0][0x174], R4, 0x1, P0 ;  /* 0x00005d000519aa11 */ /* 0x000fc400000f0c04 */
[----:B------:R-:W-:Y:S01]  /*8570*/  IADD3.X R4, R4, UR31, RZ, P6, !PT ;  /* 0x0000001f04047c10 */ /* 0x000fe2000b7fe4ff */
[----:B------:R-:W-:Y:S01]  /*8580*/  @!PT LDS RZ, [RZ] ;  /* 0x00000000fffff984 */ /* 0x000fe20000000800 */
[----:B------:R-:W-:Y:S01]  /*8590*/  @!PT LDS RZ, [RZ] ;  /* 0x00000000fffff984 */ /* 0x000fe20000000800 */
[----:B------:R-:W-:Y:S01]  /*85a0*/  @!PT LDS RZ, [RZ] ;  /* 0x00000000fffff984 */ /* 0x000fe20000000800 */
[----:B------:R5:W-:Y:S01]  /*85b0*/  @!P3 LDGSTS.E.BYPASS.LTC128B.128 [R234+0x14800], [R18.64+0x100] ;  /* 0x1480010012eabfae */ /* 0x000be2000b901d58 */
[C---:B------:R-:W-:Y:S02]  /*85c0*/  @!P5 LEA R32, P0, R3.reuse, c[0x0][0x170], 0x1 ;  /* 0x00005c000320da11 */ /* 0x040fe400078008ff */
[C---:B------:R-:W-:Y:S01]  /*85d0*/  @!P4 LEA R30, P6, R3.reuse, c[0x0][0x170], 0x1 ;  /* 0x00005c00031eca11 */ /* 0x040fe200078c08ff */
[----:B------:R-:W-:Y:S01]  /*85e0*/  @P2 STS.128 [R234+0x16800], RZ ;  /* 0x016800ffea002388 */ /* 0x000fe20000000c00 */
[C---:B------:R-:W-:Y:S02]  /*85f0*/  @!P3 LEA R170, P1, R3.reuse, c[0x0][0x170], 0x1 ;  /* 0x00005c0003aaba11 */ /* 0x040fe400078208ff */
[C---:B------:R-:W-:Y:S01]  /*8600*/  @!P5 LEA.HI.X R33, R3.reuse, c[0x0][0x174], R4, 0x1, P0 ;  /* 0x00005d000321da11 */ /* 0x040fe200000f0c04 */
[----:B------:R-:W-:Y:S01]  /*8610*/  @!PT LDS RZ, [RZ] ;  /* 0x00000000fffff984 */ /* 0x000fe20000000800 */
[----:B------:R-:W-:Y:S01]  /*8620*/  @!PT LDS RZ, [RZ] ;  /* 0x00000000fffff984 */ /* 0x000fe20000000800 */
[----:B------:R-:W-:Y:S01]  /*8630*/  @!PT LDS RZ, [RZ] ;  /* 0x00000000fffff984 */ /* 0x000fe20000000800 */
[----:B------:R5:W-:Y:S01]  /*8640*/  @!P2 LDGSTS.E.BYPASS.LTC128B.128 [R234+0x16800], [R16.64+0x180] ;  /* 0x1680018010eaafae */ /* 0x000be2000b901d58 */
[----:B------:R-:W-:-:S02]  /*8650*/  @!P2 LEA R168, P0, R3, c[0x0][0x170], 0x1 ;  /* 0x00005c0003a8aa11 */ /* 0x000fc400078008ff */
[C-C-:B------:R-:W-:Y:S01]  /*8660*/  @!P4 LEA.HI.X R31, R3.reuse, c[0x0][0x174], R4.reuse, 0x1, P6 ;  /* 0x00005d00031fca11 */ /* 0x140fe200030f0c04 */
[----:B------:R-:W-:Y:S01]  /*8670*/  @P5 STS.128 [R234+0x11000], RZ ;  /* 0x011000ffea005388 */ /* 0x000fe20000000c00 */
[C-C-:B------:R-:W-:Y:S02]  /*8680*/  @!P3 LEA.HI.X R171, R3.reuse, c[0x0][0x174], R4.reuse, 0x1, P1 ;  /* 0x00005d0003abba11 */ /* 0x140fe400008f0c04 */
[----:B------:R-:W-:Y:S01]  /*8690*/  @!P2 LEA.HI.X R169, R3, c[0x0][0x174], R4, 0x1, P0 ;  /* 0x00005d0003a9aa11 */ /* 0x000fe200000f0c04 */
[----:B------:R-:W-:Y:S01]  /*86a0*/  @!PT LDS RZ, [RZ] ;  /* 0x00000000fffff984 */ /* 0x000fe20000000800 */
[----:B------:R-:W-:Y:S01]  /*86b0*/  @!PT LDS RZ, [RZ] ;  /* 0x00000000fffff984 */ /* 0x000fe20000000800 */
[----:B------:R-:W-:Y:S01]  /*86c0*/  @!PT LDS RZ, [RZ] ;  /* 0x00000000fffff984 */ /* 0x000fe20000000800 */
[----:B------:R1:W-:Y:S01]  /*86d0*/  @!P5 LDGSTS.E.BYPASS.LTC128B.128 [R234+0x11000], [R28.64] ;  /* 0x110000001ceadfae */ /* 0x0003e2000b901d58 */
[----:B------:R-:W-:-:S03]  /*86e0*/  PLOP3.LUT P0, PT, PT, PT, UP0, 0x80, 0x0 ;  /* 0x000000000000781c */ /* 0x000fc60003f0f008 */
        /* <DEDUP_REMOVED lines=37> */
[----:B-1----:R-:W5:Y:S04]  /*8940*/  LDSM.16.M88.4 R12, [R229+0x8800] ;  /* 0x00880000e50c783b */ /* 0x002f680000000200 */
[----:B---3--:R-:W1:Y:S04]  /*8950*/  LDSM.16.M88.4 R4, [R229+0x9000] ;  /* 0x00900000e504783b */ /* 0x008e680000000200 */
[----:B------:R-:W3:Y:S04]  /*8960*/  LDSM.16.M88.4 R32, [R229+0x9800] ;  /* 0x00980000e520783b */ /* 0x000ee80000000200 */
[----:B------:R-:W-:Y:S04]  /*8970*/  LDSM.16.M88.4 R172, [R228] ;  /* 0x00000000e4ac783b */ /* 0x000fe80000000200 */
[----:B------:R-:W1:Y:S04]  /*8980*/  LDSM.16.M88.4 R28, [R227] ;  /* 0x00000000e31c783b */ /* 0x000e680000000200 */
[----:B------:R-:W1:Y:S04]  /*8990*/  LDSM.16.M88.4 R192, [R219] ;  /* 0x00000000dbc0783b */ /* 0x000e680000000200 */
[----:B------:R-:W1:Y:S04]  /*89a0*/  LDSM.16.M88.4 R188, [R218] ;  /* 0x00000000dabc783b */ /* 0x000e680000000200 */
[----:B------:R-:W1:Y:S04]  /*89b0*/  LDSM.16.M88.4 R176, [R217] ;  /* 0x00000000d9b0783b */ /* 0x000e680000000200 */
[----:B--2---:R-:W-:Y:S01]  /*89c0*/  LDSM.16.M88.4 R168, [R223+0x8800] ;  /* 0x00880000dfa8783b */ /* 0x004fe20000000200 */
[C---:B----4-:R-:W-:Y:S03]  /*89d0*/  HMMA.16816.F32 R24, R180.reuse, R20, RZ ;  /* 0x00000014b418723c */ /* 0x050fe600000018ff */
[----:B------:R-:W0:Y:S05]  /*89e0*/  LDGDEPBAR ;  /* 0x00000000000079af */ /* 0x000e2a0000000000 */
[C---:B------:R-:W-:Y:S08]  /*89f0*/  HMMA.16816.F32 R20, R180.reuse, R22, RZ ;  /* 0x00000016b414723c */ /* 0x040ff000000018ff */
[C---:B-----5:R-:W-:Y:S08]  /*8a00*/  HMMA.16816.F32 R16, R180.reuse, R12, RZ ;  /* 0x0000000cb410723c */ /* 0x060ff000000018ff */
[C---:B------:R-:W-:Y:S08]  /*8a10*/  HMMA.16816.F32 R12, R180.reuse, R14, RZ ;  /* 0x0000000eb40c723c */ /* 0x040ff000000018ff */
[C---:B-1----:R-:W-:Y:S08]  /*8a20*/  HMMA.16816.F32 R8, R180.reuse, R4, RZ ;  /* 0x00000004b408723c */ /* 0x042ff000000018ff */
[C---:B------:R-:W-:Y:S08]  /*8a30*/  HMMA.16816.F32 R4, R180.reuse, R6, RZ ;  /* 0x00000006b404723c */ /* 0x040ff000000018ff */
[C---:B---3--:R-:W-:Y:S08]  /*8a40*/  HMMA.16816.F32 R184, R180.reuse, R32, RZ ;  /* 0x00000020b4b8723c */ /* 0x048ff000000018ff */
[----:B------:R-:W-:Y:S01]  /*8a50*/  HMMA.16816.F32 R180, R180, R34, RZ ;  /* 0x00000022b4b4723c */ /* 0x000fe200000018ff */
[----:B------:R-:W-:Y:S07]  /*8a60*/  LDSM.16.M88.4 R32, [R226] ;  /* 0x00000000e220783b */ /* 0x000fee0000000200 */
[C---:B------:R-:W-:Y:S08]  /*8a70*/  HMMA.16816.F32 R24, R172.reuse, R28, R24 ;  /* 0x0000001cac18723c */ /* 0x040ff00000001818 */
[C---:B------:R-:W-:Y:S01]  /*8a80*/  HMMA.16816.F32 R20, R172.reuse, R30, R20 ;  /* 0x0000001eac14723c */ /* 0x040fe20000001814 */
[----:B------:R-:W1:Y:S07]  /*8a90*/  LDSM.16.M88.4 R28, [R223+0x8000] ;  /* 0x00800000df1c783b */ /* 0x000e6e0000000200 */
[C---:B------:R-:W-:Y:S08]  /*8aa0*/  HMMA.16816.F32 R16, R172.reuse, R192, R16 ;  /* 0x000000c0ac10723c */ /* 0x040ff00000001810 */
        /* <DEDUP_REMOVED lines=20> */
[----:B------:R-:W2:Y:S04]  /*8bf0*/  LDSM.16.M88.4 R32, [R216+0x1800] ;  /* 0x00180000d820783b */ /* 0x000ea80000000200 */
[----:B------:R-:W-:Y:S03]  /*8c00*/  LDSM.16.M88.4 R188, [R229+0xb800] ;  /* 0x00b80000e5bc783b */ /* 0x000fe60000000200 */
[C---:B-1----:R-:W-:Y:S08]  /*8c10*/  HMMA.16816.F32 R24, R28.reuse, R176, R24 ;  /* 0x000000b01c18723c */ /* 0x042ff00000001818 */
[C---:B------:R-:W-:Y:S01]  /*8c20*/  HMMA.16816.F32 R20, R28.reuse, R178, R20 ;  /* 0x000000b21c14723c */ /* 0x040fe20000001814 */
[----:B------:R-:W-:Y:S07]  /*8c30*/  LDSM.16.M88.4 R176, [R229+0xa800] ;  /* 0x00a80000e5b0783b */ /* 0x000fee0000000200 */
[C---:B----4-:R-:W-:Y:S08]  /*8c40*/  HMMA.16816.F32 R16, R28.reuse, R168, R16 ;  /* 0x000000a81c10723c */ /* 0x050ff00000001810 */
[C---:B------:R-:W-:Y:S01]  /*8c50*/  HMMA.16816.F32 R12, R28.reuse, R170, R12 ;  /* 0x000000aa1c0c723c */ /* 0x040fe2000000180c */
[----:B------:R-:W1:Y:S07]  /*8c60*/  LDSM.16.M88.4 R168, [R230+0x2000] ;  /* 0x00200000e6a8783b */ /* 0x000e6e0000000200 */
[C---:B------:R-:W-:Y:S08]  /*8c70*/  HMMA.16816.F32 R8, R28.reuse, R172, R8 ;  /* 0x000000ac1c08723c */ /* 0x040ff00000001808 */
[C---:B------:R-:W-:Y:S01]  /*8c80*/  HMMA.16816.F32 R4, R28.reuse, R174, R4 ;  /* 0x000000ae1c04723c */ /* 0x040fe20000001804 */
[----:B------:R-:W3:Y:S07]  /*8c90*/  LDSM.16.M88.4 R172, [R229+0xb000] ;  /* 0x00b00000e5ac783b */ /* 0x000eee0000000200 */
[C---:B--2---:R-:W-:Y:S08]  /*8ca0*/  HMMA.16816.F32 R184, R28.reuse, R32, R184 ;  /* 0x000000201cb8723c */ /* 0x044ff000000018b8 */
[----:B------:R-:W-:Y:S01]  /*8cb0*/  HMMA.16816.F32 R180, R28, R34, R180 ;  /* 0x000000221cb4723c */ /* 0x000fe200000018b4 */
[----:B------:R-:W-:Y:S04]  /*8cc0*/  LDSM.16.M88.4 R28, [R228+0x2000] ;  /* 0x00200000e41c783b */ /* 0x000fe80000000200 */
[----:B------:R-:W2:Y:S03]  /*8cd0*/  LDSM.16.M88.4 R32, [R215] ;  /* 0x00000000d720783b */ /* 0x000ea60000000200 */
[C---:B-1----:R-:W-:Y:S08]  /*8ce0*/  HMMA.16816.F32 R16, R168.reuse, R176, R16 ;  /* 0x000000b0a810723c */ /* 0x042ff00000001810 */
[C---:B------:R-:W-:Y:S01]  /*8cf0*/  HMMA.16816.F32 R12, R168.reuse, R178, R12 ;  /* 0x000000b2a80c723c */ /* 0x040fe2000000180c */
[----:B------:R-:W1:Y:S07]  /*8d00*/  LDSM.16.M88.4 R176, [R214] ;  /* 0x00000000d6b0783b */ /* 0x000e6e0000000200 */
[C---:B---3--:R-:W-:Y:S08]  /*8d10*/  HMMA.16816.F32 R8, R168.reuse, R172, R8 ;  /* 0x000000aca808723c */ /* 0x048ff00000001808 */
[C---:B------:R-:W-:Y:S01]  /*8d20*/  HMMA.16816.F32 R4, R168.reuse, R174, R4 ;  /* 0x000000aea804723c */ /* 0x040fe20000001804 */
[----:B------:R-:W3:Y:S07]  /*8d30*/  LDSM.16.M88.4 R172, [R213] ;  /* 0x00000000d5ac783b */ /* 0x000eee0000000200 */
[C---:B------:R-:W-:Y:S08]  /*8d40*/  HMMA.16816.F32 R24, R168.reuse, R192, R24 ;  /* 0x000000c0a818723c */ /* 0x040ff00000001818 */
[C---:B------:R-:W-:Y:S01]  /*8d50*/  HMMA.16816.F32 R20, R168.reuse, R194, R20 ;  /* 0x000000c2a814723c */ /* 0x040fe20000001814 */
[----:B------:R-:W-:Y:S07]  /*8d60*/  LDSM.16.M88.4 R192, [R223+0xa000] ;  /* 0x00a00000dfc0783b */ /* 0x000fee0000000200 */
[C---:B------:R-:W-:Y:S08]  /*8d70*/  HMMA.16816.F32 R184, R168.reuse, R188, R184 ;  /* 0x000000bca8b8723c */ /* 0x040ff000000018b8 */
[----:B------:R-:W-:Y:S01]  /*8d80*/  HMMA.16816.F32 R180, R168, R190, R180 ;  /* 0x000000bea8b4723c */ /* 0x000fe200000018b4 */
[----:B------:R-:W4:Y:S04]  /*8d90*/  LDSM.16.M88.4 R168, [R212] ;  /* 0x00000000d4a8783b */ /* 0x000f280000000200 */
        /* <DEDUP_REMOVED lines=13> */
[----:B------:R-:W-:Y:S03]  /*8e70*/  LDSM.16.M88.4 R28, [R225+0x2000] ;  /* 0x00200000e11c783b */ /* 0x000fe60000000200 */
[C---:B--2---:R-:W-:Y:S08]  /*8e80*/  HMMA.16816.F32 R24, R32.reuse, R192, R24 ;  /* 0x000000c02018723c */ /* 0x044ff00000001818 */
[C---:B-1----:R-:W-:Y:S08]  /*8e90*/  HMMA.16816.F32 R16, R32.reuse, R176, R16 ;  /* 0x000000b02010723c */ /* 0x042ff00000001810 */
[C---:B------:R-:W-:Y:S01]  /*8ea0*/  HMMA.16816.F32 R12, R32.reuse, R178, R12 ;  /* 0x000000b2200c723c */ /* 0x040fe2000000180c */
[----:B------:R-:W1:Y:S07]  /*8eb0*/  LDSM.16.M88.4 R176, [R216+0x2800] ;  /* 0x00280000d8b0783b */ /* 0x000e6e0000000200 */
[C---:B---3--:R-:W-:Y:S08]  /*8ec0*/  HMMA.16816.F32 R8, R32.reuse, R172, R8 ;  /* 0x000000ac2008723c */ /* 0x048ff00000001808 */
[C---:B------:R-:W-:Y:S01]  /*8ed0*/  HMMA.16816.F32 R4, R32.reuse, R174, R4 ;  /* 0x000000ae2004723c */ /* 0x040fe20000001804 */
[----:B------:R-:W2:Y:S07]  /*8ee0*/  LDSM.16.M88.4 R172, [R216+0x3000] ;  /* 0x00300000d8ac783b */ /* 0x000eae0000000200 */
[C---:B----4-:R-:W-:Y:S08]  /*8ef0*/  HMMA.16816.F32 R184, R32.reuse, R168, R184 ;  /* 0x000000a820b8723c */ /* 0x050ff000000018b8 */
[C---:B------:R-:W-:Y:S01]  /*8f00*/  HMMA.16816.F32 R180, R32.reuse, R170, R180 ;  /* 0x000000aa20b4723c */ /* 0x040fe200000018b4 */
[----:B------:R-:W3:Y:S07]  /*8f10*/  LDSM.16.M88.4 R168, [R216+0x3800] ;  /* 0x00380000d8a8783b */ /* 0x000eee0000000200 */
[----:B------:R-:W-:Y:S01]  /*8f20*/  HMMA.16816.F32 R20, R32, R194, R20 ;  /* 0x000000c22014723c */ /* 0x000fe20000001814 */
[----:B------:R-:W-:Y:S04]  /*8f30*/  LDSM.16.M88.4 R32, [R230+0x4000] ;  /* 0x00400000e620783b */ /* 0x000fe80000000200 */
[----:B------:R-:W-:Y:S03]  /*8f40*/  LDSM.16.M88.4 R192, [R229+0xc000] ;  /* 0x00c00000e5c0783b */ /* 0x000fe60000000200 */
        /* <DEDUP_REMOVED lines=21> */
[----:B------:R-:W-:Y:S07]  /*90a0*/  LDSM.16.M88.4 R192, [R223+0xc000] ;  /* 0x00c00000dfc0783b */ /* 0x000fee0000000200 */
[C---:B---3--:R-:W-:Y:S08]  /*90b0*/  HMMA.16816.F32 R184, R32.reuse, R168, R184 ;  /* 0x000000a820b8723c */ /* 0x048ff000000018b8 */
        /* <DEDUP_REMOVED lines=32> */
[C---:B-----5:R-:W-:Y:S08]  /*92c0*/  HMMA.16816.F32 R16, R168.reuse, R192, R16 ;  /* 0x000000c0a810723c */ /* 0x060ff00000001810 */
[C---:B------:R-:W-:Y:S01]  /*92d0*/  HMMA.16816.F32 R12, R168.reuse, R194, R12 ;  /* 0x000000c2a80c723c */ /* 0x040fe2000000180c */
[----:B------:R-:W-:Y:S07]  /*92e0*/  LDSM.16.M88.4 R192, [R228+0x6000] ;  /* 0x00600000e4c0783b */ /* 0x000fee0000000200 */
[C---:B----4-:R-:W-:Y:S08]  /*92f0*/  HMMA.16816.F32 R8, R168.reuse, R188, R8 ;  /* 0x000000bca808723c */ /* 0x050ff00000001808 */
[C---:B------:R-:W-:Y:S01]  /*9300*/  HMMA.16816.F32 R4, R168.reuse, R190, R4 ;  /* 0x000000bea804723c */ /* 0x040fe20000001804 */
[----:B------:R-:W4:Y:S07]  /*9310*/  LDSM.16.M88.4 R188, [R229+0xf000] ;  /* 0x00f00000e5bc783b */ /* 0x000f2e0000000200 */
[C---:B-1----:R-:W-:Y:S08]  /*9320*/  HMMA.16816.F32 R184, R168.reuse, R176, R184 ;  /* 0x000000b0a8b8723c */ /* 0x042ff000000018b8 */
[----:B------:R-:W-:Y:S01]  /*9330*/  HMMA.16816.F32 R180, R168, R178, R180 ;  /* 0x000000b2a8b4723c */ /* 0x000fe200000018b4 */
[----:B------:R-:W1:Y:S04]  /*9340*/  LDSM.16.M88.4 R176, [R229+0xf800] ;  /* 0x00f80000e5b0783b */ /* 0x000e680000000200 */
[----:B------:R-:W5:Y:S03]  /*9350*/  LDSM.16.M88.4 R168, [R207] ;  /* 0x00000000cfa8783b */ /* 0x000f660000000200 */
[C---:B--2---:R-:W-:Y:S08]  /*9360*/  HMMA.16816.F32 R24, R172.reuse, R32, R24 ;  /* 0x00000020ac18723c */ /* 0x044ff00000001818 */
[C---:B------:R-:W-:Y:S01]  /*9370*/  HMMA.16816.F32 R20, R172.reuse, R34, R20 ;  /* 0x00000022ac14723c */ /* 0x040fe20000001814 */
[----:B------:R-:W2:Y:S07]  /*9380*/  LDSM.16.M88.4 R32, [R206] ;  /* 0x00000000ce20783b */ /* 0x000eae0000000200 */
[C---:B---3--:R-:W-:Y:S08]  /*9390*/  HMMA.16816.F32 R16, R172.reuse, R28, R16 ;  /* 0x0000001cac10723c */ /* 0x048ff00000001810 */
[C---:B------:R-:W-:Y:S01]  /*93a0*/  HMMA.16816.F32 R12, R172.reuse, R30, R12 ;  /* 0x0000001eac0c723c */ /* 0x040fe2000000180c */
[----:B------:R-:W3:Y:S07]  /*93b0*/  LDSM.16.M88.4 R28, [R205] ;  /* 0x00000000cd1c783b */ /* 0x000eee0000000200 */
[C---:B----4-:R-:W-:Y:S08]  /*93c0*/  HMMA.16816.F32 R8, R172.reuse, R188, R8 ;  /* 0x000000bcac08723c */ /* 0x050ff00000001808 */
[C---:B------:R-:W-:Y:S01]  /*93d0*/  HMMA.16816.F32 R4, R172.reuse, R190, R4 ;  /* 0x000000beac04723c */ /* 0x040fe20000001804 */
[----:B------:R-:W4:Y:S07]  /*93e0*/  LDSM.16.M88.4 R188, [R204] ;  /* 0x00000000ccbc783b */ /* 0x000f2e0000000200 */
[C---:B-1----:R-:W-:Y:S08]  /*93f0*/  HMMA.16816.F32 R184, R172.reuse, R176, R184 ;  /* 0x000000b0acb8723c */ /* 0x042ff000000018b8 */
[----:B------:R-:W-:Y:S01]  /*9400*/  HMMA.16816.F32 R180, R172, R178, R180 ;  /* 0x000000b2acb4723c */ /* 0x000fe200000018b4 */
[----:B------:R-:W-:Y:S04]  /*9410*/  LDSM.16.M88.4 R176, [R226+0x6000] ;  /* 0x00600000e2b0783b */ /* 0x000fe80000000200 */
[----:B------:R-:W1:Y:S03]  /*9420*/  LDSM.16.M88.4 R172, [R223+0xe000] ;  /* 0x00e00000dfac783b */ /* 0x000e660000000200 */
[C---:B-----5:R-:W-:Y:S08]  /*9430*/  HMMA.16816.F32 R24, R192.reuse, R168, R24 ;  /* 0x000000a8c018723c */ /* 0x060ff00000001818 */
[C---:B------:R-:W-:Y:S01]  /*9440*/  HMMA.16816.F32 R20, R192.reuse, R170, R20 ;  /* 0x000000aac014723c */ /* 0x040fe20000001814 */
[----:B------:R-:W5:Y:S07]  /*9450*/  LDSM.16.M88.4 R168, [R223+0xe800] ;  /* 0x00e80000dfa8783b */ /* 0x000f6e0000000200 */
        /* <DEDUP_REMOVED lines=13> */
[C---:B-----5:R-:W-:Y:S08]  /*9530*/  HMMA.16816.F32 R16, R176.reuse, R168, R16 ;  /* 0x000000a8b010723c */ /* 0x060ff00000001810 */
[C---:B------:R-:W-:Y:S01]  /*9540*/  HMMA.16816.F32 R12, R176.reuse, R170, R12 ;  /* 0x000000aab00c723c */ /* 0x040fe2000000180c */
[----:B------:R-:W4:Y:S07]  /*9550*/  LDSM.16.M88.4 R168, [R216+0x6000] ;  /* 0x00600000d8a8783b */ /* 0x000f2e0000000200 */
[C---:B--2---:R-:W-:Y:S08]  /*9560*/  HMMA.16816.F32 R8, R176.reuse, R32, R8 ;  /* 0x00000020b008723c */ /* 0x044ff00000001808 */
[----:B------:R-:W-:Y:S01]  /*9570*/  HMMA.16816.F32 R4, R176, R34, R4 ;  /* 0x00000022b004723c */ /* 0x000fe20000001804 */
[----:B------:R-:W2:Y:S01]  /*9580*/  LDSM.16.M88.4 R32, [R216+0x6800] ;  /* 0x00680000d820783b */ /* 0x000ea20000000200 */
[----:B------:R-:W-:-:S06]  /*9590*/  DEPBAR.LE SB0, 0x0 ;  /* 0x000080000000791a */ /* 0x000fcc0000000000 */
[C---:B---3--:R-:W-:Y:S08]  /*95a0*/  HMMA.16816.F32 R184, R176.reuse, R28, R184 ;  /* 0x0000001cb0b8723c */ /* 0x048ff000000018b8 */
[----:B------:R-:W-:Y:S08]  /*95b0*/  HMMA.16816.F32 R180, R176, R30, R180 ;  /* 0x0000001eb0b4723c */ /* 0x000ff000000018b4 */
[C---:B-1----:R-:W-:Y:S08]  /*95c0*/  HMMA.16816.F32 R8, R172.reuse, R192, R8 ;  /* 0x000000c0ac08723c */ /* 0x042ff00000001808 */
[C---:B----4-:R-:W-:Y:S08]  /*95d0*/  HMMA.16816.F32 R24, R172.reuse, R168, R24 ;  /* 0x000000a8ac18723c */ /* 0x050ff00000001818 */
[C---:B------:R-:W-:Y:S08]  /*95e0*/  HMMA.16816.F32 R20, R172.reuse, R170, R20 ;  /* 0x000000aaac14723c */ /* 0x040ff00000001814 */
[C---:B--2---:R-:W-:Y:S08]  /*95f0*/  HMMA.16816.F32 R16, R172.reuse, R32, R16 ;  /* 0x00000020ac10723c */ /* 0x044ff00000001810 */
[C---:B------:R-:W-:Y:S08]  /*9600*/  HMMA.16816.F32 R12, R172.reuse, R34, R12 ;  /* 0x00000022ac0c723c */ /* 0x040ff0000000180c */
[C---:B------:R-:W-:Y:S08]  /*9610*/  HMMA.16816.F32 R4, R172.reuse, R194, R4 ;  /* 0x000000c2ac04723c */ /* 0x040ff00000001804 */
[C---:B------:R-:W-:Y:S08]  /*9620*/  HMMA.16816.F32 R184, R172.reuse, R188, R184 ;  /* 0x000000bcacb8723c */ /* 0x040ff000000018b8 */
        /* <DEDUP_REMOVED lines=38> */
[----:B------:R-:W-:-:S02]  /*9890*/  IADD3 R29, P6, R3, UR17, RZ ;  /* 0x00000011031d7c10 */ /* 0x000fc4000ffde0ff */
        /* <DEDUP_REMOVED lines=96> */
.L_x_623:
[----:B------:R-:W-:Y:S05]  /*9ea0*/  BSYNC B0 ;  /* 0x0000000000007941 */ /* 0x000fea0003800000 */
.L_x_622:
[----:B------:R-:W0:Y:S02]  /*9eb0*/  LDGDEPBAR ;  /* 0x00000000000079af */ /* 0x000e240000000000 */
.L_x_621:
[----:B-1----:R-:W-:Y:S01]  /*9ec0*/  IMAD.U32 R32, RZ, RZ, UR34 ;  /* 0x00000022ff207e24 */ /* 0x002fe2000f8e00ff */
[----:B------:R-:W-:Y:S01]  /*9ed0*/  USHF.L.U32 UR4, UR34, 0x1, URZ ;  /* 0x0000000122047899 */ /* 0x000fe2000800063f */
[----:B------:R-:W-:-:S04]  /*9ee0*/  IMAD.WIDE.U32 R168, R196, -0x326172a9, RZ ;  /* 0xcd9e8d57c4a87825 */ /* 0x000fc800078e00ff */
[----:B------:R-:W-:Y:S02]  /*9ef0*/  IMAD R32, R32, 0x40, R243 ;  /* 0x0000004020207824 */ /* 0x000fe400078e02f3 */
[----:B------:R-:W-:-:S03]  /*9f00*/  IMAD.WIDE.U32 R248, R165, -0x2daee0ad, RZ ;  /* 0xd2511f53a5f87825 */ /* 0x000fc600078e00ff */
        /* <DEDUP_REMOVED lines=15> */
[----:B------:R-:W-:Y:S02]  /*a000*/  FSEL R3, R26, -INF , !P3 ;  /* 0xff8000001a037808 */ /* 0x000fe40005800000 */
[----:B------:R-:W-:Y:S02]  /*a010*/  FSEL R33, R25, -INF , !P6 ;  /* 0xff80000019217808 */ /* 0x000fe40007000000 */
[----:B------:R-:W-:-:S02]  /*a020*/  ISETP.GE.AND P3, PT, R28, R241, PT ;  /* 0x000000f11c00720c */ /* 0x000fc40003f66270 */
[----:B------:R-:W-:Y:S02]  /*a030*/  ISETP.GE.AND P6, PT, R28, R235, PT ;  /* 0x000000eb1c00720c */ /* 0x000fe40003fc6270 */
[----:B------:R-:W-:Y:S02]  /*a040*/  IADD3 R29, R32, 0x9, RZ ;  /* 0x00000009201d7810 */ /* 0x000fe40007ffe0ff */
[----:B------:R-:W-:Y:S02]  /*a050*/  FSEL R31, R24, -INF , !P0 ;  /* 0xff800000181f7808 */ /* 0x000fe40004000000 */
[----:B------:R-:W-:Y:S02]  /*a060*/  IADD3 R24, R32, 0x11, RZ ;  /* 0x0000001120187810 */ /* 0x000fe40007ffe0ff */
[C---:B------:R-:W-:Y:S02]  /*a070*/  ISETP.LT.OR P3, PT, R28.reuse, R242, P3 ;  /* 0x000000f21c00720c */ /* 0x040fe40001f61670 */
[----:B------:R-:W-:-:S02]  /*a080*/  ISETP.LT.OR P6, PT, R28, R240, P6 ;  /* 0x000000f01c00720c */ /* 0x000fc400037c1670 */
[----:B------:R-:W-:Y:S02]  /*a090*/  IADD3 R26, R32, 0x18, RZ ;  /* 0x00000018201a7810 */ /* 0x000fe40007ffe0ff */
[----:B------:R-:W-:Y:S02]  /*a0a0*/  ISETP.GE.AND P4, PT, R29, R241, PT ;  /* 0x000000f11d00720c */ /* 0x000fe40003f86270 */
[----:B------:R-:W-:Y:S02]  /*a0b0*/  FSEL R28, R27, -INF , !P2 ;  /* 0xff8000001b1c7808 */ /* 0x000fe40005000000 */
[----:B------:R-:W-:Y:S02]  /*a0c0*/  FSEL R25, R20, -INF , !P5 ;  /* 0xff80000014197808 */ /* 0x000fe40006800000 */
[----:B------:R-:W-:Y:S02]  /*a0d0*/  ISETP.GE.AND P0, PT, R29, R235, PT ;  /* 0x000000eb1d00720c */ /* 0x000fe40003f06270 */
[----:B------:R-:W-:-:S02]  /*a0e0*/  ISETP.GE.AND P2, PT, R24, R241, PT ;  /* 0x000000f11800720c */ /* 0x000fc40003f46270 */
[----:B------:R-:W-:Y:S02]  /*a0f0*/  ISETP.GE.AND P5, PT, R24, R235, PT ;  /* 0x000000eb1800720c */ /* 0x000fe40003fa6270 */
[----:B------:R-:W-:Y:S02]  /*a100*/  FSEL R30, R22, -INF , !P1 ;  /* 0xff800000161e7808 */ /* 0x000fe40004800000 */
[----:B------:R-:W-:Y:S02]  /*a110*/  ISETP.GE.AND P1, PT, R26, R241, PT ;  /* 0x000000f11a00720c */ /* 0x000fe40003f26270 */
[C---:B------:R-:W-:Y:S02]  /*a120*/  ISETP.LT.OR P4, PT, R29.reuse, R242, P4 ;  /* 0x000000f21d00720c */ /* 0x040fe40002781670 */
[----:B------:R-:W-:Y:S02]  /*a130*/  ISETP.LT.OR P0, PT, R29, R240, P0 ;  /* 0x000000f01d00720c */ /* 0x000fe40000701670 */
[----:B------:R-:W-:-:S02]  /*a140*/  ISETP.LT.OR P2, PT, R24, R242, P2 ;  /* 0x000000f21800720c */ /* 0x000fc40001741670 */
[----:B------:R-:W-:Y:S02]  /*a150*/  ISETP.LT.OR P5, PT, R24, R240, P5 ;  /* 0x000000f01800720c */ /* 0x000fe40002fa1670 */
[----:B------:R-:W-:Y:S02]  /*a160*/  IADD3 R24, R32, 0x19, RZ ;  /* 0x0000001920187810 */ /* 0x000fe40007ffe0ff */
[----:B------:R-:W-:Y:S02]  /*a170*/  ISETP.LT.OR P1, PT, R26, R242, P1 ;  /* 0x000000f21a00720c */ /* 0x000fe40000f21670 */
[----:B------:R-:W-:Y:S02]  /*a180*/  FSEL R29, R21, -INF , !P4 ;  /* 0xff800000151d7808 */ /* 0x000fe40006000000 */
[----:B------:R-:W-:Y:S02]  /*a190*/  FSEL R188, R23, -INF , !P0 ;  /* 0xff80000017bc7808 */ /* 0x000fe40004000000 */
[----:B------:R-:W-:-:S02]  /*a1a0*/  IADD3 R20, R32, 0x20, RZ ;  /* 0x0000002020147810 */ /* 0x000fc40007ffe0ff */
[----:B------:R-:W-:Y:S02]  /*a1b0*/  FSEL R21, R16, -INF , !P3 ;  /* 0xff80000010157808 */ /* 0x000fe40005800000 */
[----:B------:R-:W-:Y:S02]  /*a1c0*/  ISETP.GE.AND P4, PT, R26, R235, PT ;  /* 0x000000eb1a00720c */ /* 0x000fe40003f86270 */
[C---:B------:R-:W-:Y:S02]  /*a1d0*/  ISETP.GE.AND P0, PT, R24.reuse, R241, PT ;  /* 0x000000f11800720c */ /* 0x040fe40003f06270 */
[----:B------:R-:W-:Y:S02]  /*a1e0*/  ISETP.GE.AND P3, PT, R24, R235, PT ;  /* 0x000000eb1800720c */ /* 0x000fe40003f66270 */
[----:B------:R-:W-:Y:S02]  /*a1f0*/  FSEL R23, R17, -INF , !P2 ;  /* 0xff80000011177808 */ /* 0x000fe40005000000 */
[----:B------:R-:W-:-:S02]  /*a200*/  FSEL R17, R12, -INF , !P1 ;  /* 0xff8000000c117808 */ /* 0x000fc40004800000 */
[----:B------:R-:W-:Y:S02]  /*a210*/  FSEL R22, R18, -INF , !P6 ;  /* 0xff80000012167808 */ /* 0x000fe40007000000 */
[----:B------:R-:W-:Y:S02]  /*a220*/  FMNMX.FTZ R12, R2, R31, !PT ;  /* 0x0000001f020c7209 */ /* 0x000fe40007810000 */
[C---:B------:R-:W-:Y:S02]  /*a230*/  ISETP.GE.AND P6, PT, R20.reuse, R241, PT ;  /* 0x000000f11400720c */ /* 0x040fe40003fc6270 */
[----:B------:R-:W-:Y:S02]  /*a240*/  ISETP.GE.AND P2, PT, R20, R235, PT ;  /* 0x000000eb1400720c */ /* 0x000fe40003f46270 */
[----:B------:R-:W-:Y:S02]  /*a250*/  ISETP.LT.OR P4, PT, R26, R240, P4 ;  /* 0x000000f01a00720c */ /* 0x000fe40002781670 */
[----:B------:R-:W-:-:S02]  /*a260*/  ISETP.LT.OR P0, PT, R24, R242, P0 ;  /* 0x000000f21800720c */ /* 0x000fc40000701670 */
[----:B------:R-:W-:Y:S02]  /*a270*/  ISETP.LT.OR P3, PT, R24, R240, P3 ;  /* 0x000000f01800720c */ /* 0x000fe40001f61670 */
[----:B------:R-:W-:Y:S02]  /*a280*/  IADD3 R24, R32, 0x28, RZ ;  /* 0x0000002820187810 */ /* 0x000fe40007ffe0ff */
[----:B------:R-:W-:Y:S02]  /*a290*/  FMNMX.FTZ R12, R33, R12, !PT ;  /* 0x0000000c210c7209 */ /* 0x000fe40007810000 */
[C---:B------:R-:W-:Y:S02]  /*a2a0*/  ISETP.LT.OR P6, PT, R20.reuse, R242, P6 ;  /* 0x000000f21400720c */ /* 0x040fe400037c1670 */
[----:B------:R-:W-:Y:S02]  /*a2b0*/  ISETP.LT.OR P2, PT, R20, R240, P2 ;  /* 0x000000f01400720c */ /* 0x000fe40001741670 */
[----:B------:R-:W-:-:S02]  /*a2c0*/  FSEL R16, R19, -INF , !P5 ;  /* 0xff80000013107808 */ /* 0x000fc40006800000 */
[----:B------:R-:W-:Y:S02]  /*a2d0*/  FSEL R20, R14, -INF , !P4 ;  /* 0xff8000000e147808 */ /* 0x000fe40006000000 */
[----:B------:R-:W-:Y:S02]  /*a2e0*/  FSEL R19, R13, -INF , !P0 ;  /* 0xff8000000d137808 */ /* 0x000fe40004000000 */
[C---:B------:R-:W-:Y:S02]  /*a2f0*/  ISETP.GE.AND P4, PT, R24.reuse, R241, PT ;  /* 0x000000f11800720c */ /* 0x040fe40003f86270 */
[----:B------:R-:W-:Y:S02]  /*a300*/  ISETP.GE.AND P0, PT, R24, R235, PT ;  /* 0x000000eb1800720c */ /* 0x000fe40003f06270 */
[----:B------:R-:W-:Y:S02]  /*a310*/  FMNMX.FTZ R12, R25, R12, !PT ;  /* 0x0000000c190c7209 */ /* 0x000fe40007810000 */
[----:B------:R-:W-:-:S02]  /*a320*/  IADD3 R18, R32, 0x21, RZ ;  /* 0x0000002120127810 */ /* 0x000fc40007ffe0ff */
[C---:B------:R-:W-:Y:S02]  /*a330*/  ISETP.LT.OR P4, PT, R24.reuse, R242, P4 ;  /* 0x000000f21800720c */ /* 0x040fe40002781670 */
[----:B------:R-:W-:Y:S02]  /*a340*/  ISETP.LT.OR P0, PT, R24, R240, P0 ;  /* 0x000000f01800720c */ /* 0x000fe40000701670 */
[----:B------:R-:W-:Y:S02]  /*a350*/  FMNMX.FTZ R24, R29, R12, !PT ;  /* 0x0000000c1d187209 */ /* 0x000fe40007810000 */
[C---:B------:R-:W-:Y:S02]  /*a360*/  ISETP.GE.AND P5, PT, R18.reuse, R241, PT ;  /* 0x000000f11200720c */ /* 0x040fe40003fa6270 */
[----:B------:R-:W-:Y:S02]  /*a370*/  ISETP.GE.AND P1, PT, R18, R235, PT ;  /* 0x000000eb1200720c */ /* 0x000fe40003f26270 */
[----:B------:R-:W-:-:S02]  /*a380*/  FMNMX.FTZ R24, R21, R24, !PT ;  /* 0x0000001815187209 */ /* 0x000fc40007810000 */
[C---:B------:R-:W-:Y:S02]  /*a390*/  ISETP.LT.OR P5, PT, R18.reuse, R242, P5 ;  /* 0x000000f21200720c */ /* 0x040fe40002fa1670 */
[----:B------:R-:W-:Y:S02]  /*a3a0*/  ISETP.LT.OR P1, PT, R18, R240, P1 ;  /* 0x000000f01200720c */ /* 0x000fe40000f21670 */
[----:B------:R-:W-:Y:S02]  /*a3b0*/  FSEL R18, R15, -INF , !P3 ;  /* 0xff8000000f127808 */ /* 0x000fe40005800000 */
[----:B------:R-:W-:Y:S02]  /*a3c0*/  IADD3 R15, R32, 0x29, RZ ;  /* 0x00000029200f7810 */ /* 0x000fe40007ffe0ff */
[----:B------:R-:W-:Y:S02]  /*a3d0*/  FMNMX.FTZ R24, R23, R24, !PT ;  /* 0x0000001817187209 */ /* 0x000fe40007810000 */
[----:B------:R-:W-:-:S02]  /*a3e0*/  FSEL R193, R8, -INF , !P6 ;  /* 0xff80000008c17808 */ /* 0x000fc40007000000 */
[----:B------:R-:W-:Y:S02]  /*a3f0*/  ISETP.GE.AND P3, PT, R15, R241, PT ;  /* 0x000000f10f00720c */ /* 0x000fe40003f66270 */
[----:B------:R-:W-:Y:S02]  /*a400*/  FSEL R195, R9, -INF , !P5 ;  /* 0xff80000009c37808 */ /* 0x000fe40006800000 */
[----:B------:R-:W-:Y:S02]  /*a410*/  FMNMX.FTZ R8, R17, R24, !PT ;  /* 0x0000001811087209 */ /* 0x000fe40007810000 */
[----:B------:R-:W-:Y:S02]  /*a420*/  FMNMX.FTZ R9, R0, R3, !PT ;  /* 0x0000000300097209 */ /* 0x000fe40007810000 */
[----:B------:R-:W-:Y:S02]  /*a430*/  ISETP.LT.OR P3, PT, R15, R242, P3 ;  /* 0x000000f20f00720c */ /* 0x000fe40001f61670 */
[----:B------:R-:W-:-:S02]  /*a440*/  FMNMX.FTZ R8, R19, R8, !PT ;  /* 0x0000000813087209 */ /* 0x000fc40007810000 */
[----:B------:R-:W-:Y:S02]  /*a450*/  FMNMX.FTZ R9, R28, R9, !PT ;  /* 0x000000091c097209 */ /* 0x000fe40007810000 */
[----:B------:R-:W-:Y:S02]  /*a460*/  IADD3 R14, R32, 0x30, RZ ;  /* 0x00000030200e7810 */ /* 0x000fe40007ffe0ff */
[----:B------:R-:W-:Y:S02]  /*a470*/  FMNMX.FTZ R8, R193, R8, !PT ;  /* 0x00000008c1087209 */ /* 0x000fe40007810000 */
[----:B------:R-:W-:Y:S02]  /*a480*/  FSEL R189, R5, -INF , !P3 ;  /* 0xff80000005bd7808 */ /* 0x000fe40005800000 */
[----:B------:R-:W-:Y:S02]  /*a490*/  FMNMX.FTZ R5, R30, R9, !PT ;  /* 0x000000091e057209 */ /* 0x000fe40007810000 */
[----:B------:R-:W-:-:S02]  /*a4a0*/  FSEL R191, R4, -INF , !P4 ;  /* 0xff80000004bf7808 */ /* 0x000fc40006000000 */
[----:B------:R-:W-:Y:S02]  /*a4b0*/  IADD3 R13, R32, 0x31, RZ ;  /* 0x00000031200d7810 */ /* 0x000fe40007ffe0ff */
[----:B------:R-:W-:Y:S02]  /*a4c0*/  ISETP.GE.AND P6, PT, R14, R241, PT ;  /* 0x000000f10e00720c */ /* 0x000fe40003fc6270 */
[----:B------:R-:W-:Y:S02]  /*a4d0*/  FMNMX.FTZ R4, R195, R8, !PT ;  /* 0x00000008c3047209 */ /* 0x000fe40007810000 */
[----:B------:R-:W-:Y:S02]  /*a4e0*/  FMNMX.FTZ R5, R188, R5, !PT ;  /* 0x00000005bc057209 */ /* 0x000fe40007810000 */
[----:B------:R-:W-:Y:S02]  /*a4f0*/  IADD3 R12, R32, 0x38, RZ ;  /* 0x00000038200c7810 */ /* 0x000fe40007ffe0ff */
[----:B------:R-:W-:-:S02]  /*a500*/  ISETP.GE.AND P5, PT, R13, R241, PT ;  /* 0x000000f10d00720c */ /* 0x000fc40003fa6270 */
[----:B------:R-:W-:Y:S02]  /*a510*/  ISETP.LT.OR P6, PT, R14, R242, P6 ;  /* 0x000000f20e00720c */ /* 0x000fe400037c1670 */
[----:B------:R-:W-:Y:S02]  /*a520*/  FMNMX.FTZ R4, R191, R4, !PT ;  /* 0x00000004bf047209 */ /* 0x000fe40007810000 */
[----:B------:R-:W-:Y:S02]  /*a530*/  FMNMX.FTZ R5, R22, R5, !PT ;  /* 0x0000000516057209 */ /* 0x000fe40007810000 */
[----:B------:R-:W-:Y:S02]  /*a540*/  IADD3 R32, R32, 0x39, RZ ;  /* 0x0000003920207810 */ /* 0x000fe40007ffe0ff */
[----:B------:R-:W-:Y:S02]  /*a550*/  ISETP.GE.AND P4, PT, R12, R241, PT ;  /* 0x000000f10c00720c */ /* 0x000fe40003f86270 */
[----:B------:R-:W-:-:S02]  /*a560*/  ISETP.LT.OR P5, PT, R13, R242, P5 ;  /* 0x000000f20d00720c */ /* 0x000fc40002fa1670 */
[----:B------:R-:W-:Y:S02]  /*a570*/  FSEL R175, R184, -INF , !P6 ;  /* 0xff800000b8af7808 */ /* 0x000fe40007000000 */
[----:B------:R-:W-:Y:S02]  /*a580*/  FMNMX.FTZ R4, R189, R4, !PT ;  /* 0x00000004bd047209 */ /* 0x000fe40007810000 */
[----:B------:R-:W-:Y:S02]  /*a590*/  FMNMX.FTZ R5, R16, R5, !PT ;  /* 0x0000000510057209 */ /* 0x000fe40007810000 */
[----:B------:R-:W-:Y:S02]  /*a5a0*/  ISETP.GE.AND P3, PT, R32, R241, PT ;  /* 0x000000f12000720c */ /* 0x000fe40003f66270 */
[----:B------:R-:W-:Y:S02]  /*a5b0*/  ISETP.LT.OR P4, PT, R12, R242, P4 ;  /* 0x000000f20c00720c */ /* 0x000fe40002781670 */
[----:B------:R-:W-:-:S02]  /*a5c0*/  FSEL R176, R185, -INF , !P5 ;  /* 0xff800000b9b07808 */ /* 0x000fc40006800000 */
[----:B------:R-:W-:Y:S02]  /*a5d0*/  FMNMX.FTZ R9, R175, R4, !PT ;  /* 0x00000004af097209 */ /* 0x000fe40007810000 */
[----:B------:R-:W-:Y:S02]  /*a5e0*/  FMNMX.FTZ R5, R20, R5, !PT ;  /* 0x0000000514057209 */ /* 0x000fe40007810000 */
[----:B------:R-:W-:Y:S02]  /*a5f0*/  ISETP.LT.OR P3, PT, R32, R242, P3 ;  /* 0x000000f22000720c */ /* 0x000fe40001f61670 */
[----:B------:R-:W-:Y:S02]  /*a600*/  FSEL R177, R180, -INF , !P4 ;  /* 0xff800000b4b17808 */ /* 0x000fe40006000000 */
[----:B------:R-:W-:Y:S02]  /*a610*/  FMNMX.FTZ R4, R176, R9, !PT ;  /* 0x00000009b0047209 */ /* 0x000fe40007810000 */
[----:B------:R-:W-:-:S02]  /*a620*/  FSEL R246, R10, -INF , !P2 ;  /* 0xff8000000af67808 */ /* 0x000fc40005000000 */
[----:B------:R-:W-:Y:S02]  /*a630*/  FMNMX.FTZ R5, R18, R5, !PT ;  /* 0x0000000512057209 */ /* 0x000fe40007810000 */
[----:B------:R-:W-:Y:S02]  /*a640*/  FSEL R179, R181, -INF , !P3 ;  /* 0xff800000b5b37808 */ /* 0x000fe40005800000 */
[----:B------:R-:W-:Y:S02]  /*a650*/  FMNMX.FTZ R4, R177, R4, !PT ;  /* 0x00000004b1047209 */ /* 0x000fe40007810000 */
[----:B------:R-:W-:Y:S02]  /*a660*/  ISETP.GE.AND P2, PT, R15, R235, PT ;  /* 0x000000eb0f00720c */ /* 0x000fe40003f46270 */
[----:B------:R-:W-:Y:S02]  /*a670*/  FSEL R202, R11, -INF , !P1 ;  /* 0xff8000000bca7808 */ /* 0x000fe40004800000 */
[----:B------:R-:W-:-:S02]  /*a680*/  FMNMX.FTZ R5, R246, R5, !PT ;  /* 0x00000005f6057209 */ /* 0x000fc40007810000 */
[----:B------:R-:W-:Y:S02]  /*a690*/  FMNMX.FTZ R4, R179, R4, !PT ;  /* 0x00000004b3047209 */ /* 0x000fe40007810000 */
[-C--:B------:R-:W-:Y:S02]  /*a6a0*/  ISETP.LT.OR P2, PT, R15, R240.reuse, P2 ;  /* 0x000000f00f00720c */ /* 0x080fe40001741670 */
[----:B------:R-:W-:Y:S02]  /*a6b0*/  ISETP.GE.AND P1, PT, R14, R235, PT ;  /* 0x000000eb0e00720c */ /* 0x000fe40003f26270 */
[----:B------:R-:W-:Y:S02]  /*a6c0*/  FSEL R192, R6, -INF , !P0 ;  /* 0xff80000006c07808 */ /* 0x000fe40004000000 */
[----:B------:R-:W-:Y:S02]  /*a6d0*/  FMNMX.FTZ R9, R202, R5, !PT ;  /* 0x00000005ca097209 */ /* 0x000fe40007810000 */
[----:B------:R-:W-:Y:S01]  /*a6e0*/  FSEL R194, R7, -INF , !P2 ;  /* 0xff80000007c27808 */ /* 0x000fe20005000000 */
[----:B------:R-:W1:Y:S01]  /*a6f0*/  SHFL.BFLY PT, R5, R4, 0x2, 0x1f ;  /* 0x0c401f0004057f89 */ /* 0x000e6200000e0000 */
[----:B------:R-:W-:-:S02]  /*a700*/  ISETP.LT.OR P1, PT, R14, R240, P1 ;  /* 0x000000f00e00720c */ /* 0x000fc40000f21670 */
[C---:B------:R-:W-:Y:S02]  /*a710*/  ISETP.GE.AND P0, PT, R13.reuse, R235, PT ;  /* 0x000000eb0d00720c */ /* 0x040fe40003f06270 */
[----:B------:R-:W-:Y:S02]  /*a720*/  FMNMX.FTZ R7, R192, R9, !PT ;  /* 0x00000009c0077209 */ /* 0x000fe40007810000 */
[----:B------:R-:W-:Y:S02]  /*a730*/  ISETP.GE.AND P2, PT, R12, R235, PT ;  /* 0x000000eb0c00720c */ /* 0x000fe40003f46270 */
[----:B------:R-:W-:Y:S02]  /*a740*/  ISETP.LT.OR P0, PT, R13, R240, P0 ;  /* 0x000000f00d00720c */ /* 0x000fe40000701670 */
[----:B------:R-:W-:Y:S02]  /*a750*/  FSEL R178, R186, -INF , !P1 ;  /* 0xff800000bab27808 */ /* 0x000fe40004800000 */
[----:B------:R-:W-:-:S02]  /*a760*/  FMNMX.FTZ R7, R194, R7, !PT ;  /* 0x00000007c2077209 */ /* 0x000fc40007810000 */
[-C--:B------:R-:W-:Y:S02]  /*a770*/  ISETP.LT.OR P2, PT, R12, R240.reuse, P2 ;  /* 0x000000f00c00720c */ /* 0x080fe40001741670 */
[----:B------:R-:W-:Y:S02]  /*a780*/  ISETP.GE.AND P1, PT, R32, R235, PT ;  /* 0x000000eb2000720c */ /* 0x000fe40003f26270 */
[----:B------:R-:W-:Y:S02]  /*a790*/  FSEL R180, R187, -INF , !P0 ;  /* 0xff800000bbb47808 */ /* 0x000fe40004000000 */
[----:B------:R-:W-:Y:S02]  /*a7a0*/  FMNMX.FTZ R7, R178, R7, !PT ;  /* 0x00000007b2077209 */ /* 0x000fe40007810000 */
[----:B------:R-:W-:Y:S02]  /*a7b0*/  ISETP.LT.OR P1, PT, R32, R240, P1 ;  /* 0x000000f02000720c */ /* 0x000fe40000f21670 */
[----:B------:R-:W-:-:S02]  /*a7c0*/  FSEL R172, R182, -INF , !P2 ;  /* 0xff800000b6ac7808 */ /* 0x000fc40005000000 */
[----:B------:R-:W-:Y:S02]  /*a7d0*/  FMNMX.FTZ R7, R180, R7, !PT ;  /* 0x00000007b4077209 */ /* 0x000fe40007810000 */
[----:B------:R-:W-:Y:S02]  /*a7e0*/  FSEL R174, R183, -INF , !P1 ;  /* 0xff800000b7ae7808 */ /* 0x000fe40004800000 */
[----:B------:R-:W-:Y:S02]  /*a7f0*/  FMNMX.FTZ R7, R172, R7, !PT ;  /* 0x00000007ac077209 */ /* 0x000fe40007810000 */
[----:B------:R-:W-:Y:S02]  /*a800*/  LOP3.LUT R6, R169, R197, RZ, 0x3c, !PT ;  /* 0x000000c5a9067212 */ /* 0x000fe400078e3cff */
[----:B------:R-:W-:Y:S02]  /*a810*/  FMNMX.FTZ R9, R174, R7, !PT ;  /* 0x00000007ae097209 */ /* 0x000fe40007810000 */
[----:B-1----:R-:W-:Y:S01]  /*a820*/  FMNMX.FTZ R7, R4, R5, !PT ;  /* 0x0000000504077209 */ /* 0x002fe20007810000 */
[----:B------:R-:W-:Y:S01]  /*a830*/  IMAD.U32 R5, RZ, RZ, UR4 ;  /* 0x00000004ff057e24 */ /* 0x000fe2000f8e00ff */
[----:B------:R-:W-:Y:S01]  /*a840*/  UIADD3 UR4, UR4, 0x1, URZ ;  /* 0x0000000104047890 */ /* 0x000fe2000fffe03f */
[----:B------:R-:W1:Y:S01]  /*a850*/  SHFL.BFLY PT, R4, R9, 0x2, 0x1f ;  /* 0x0c401f0009047f89 */ /* 0x000e6200000e0000 */
[----:B------:R-:W-:-:S02]  /*a860*/  IMAD.WIDE.U32 R34, R6, -0x2daee0ad, RZ ;  /* 0xd2511f5306227825 */ /* 0x000fc400078e00ff */
[----:B------:R-:W-:Y:S01]  /*a870*/  LOP3.LUT R5, R249, UR33, R5, 0x96, !PT ;  /* 0x00000021f9057c12 */ /* 0x000fe2000f8e9605 */
[----:B------:R-:W2:Y:S02]  /*a880*/  SHFL.BFLY PT, R170, R7, 0x1, 0x1f ;  /* 0x0c201f0007aa7f89 */ /* 0x000ea400000e0000 */
[----:B------:R-:W-:Y:S02]  /*a890*/  LOP3.LUT R248, R35, UR35, R248, 0x96, !PT ;  /* 0x0000002323f87c12 */ /* 0x000fe4000f8e96f8 */
[----:B------:R-:W-:-:S04]  /*a8a0*/  IMAD.WIDE.U32 R10, R5, -0x326172a9, RZ ;  /* 0xcd9e8d57050a7825 */ /* 0x000fc800078e00ff */
[----:B------:R-:W-:Y:S01]  /*a8b0*/  IMAD.WIDE.U32 R248, R248, -0x326172a9, RZ ;  /* 0xcd9e8d57f8f87825 */ /* 0x000fe200078e00ff */
[----:B------:R-:W-:-:S04]  /*a8c0*/  LOP3.LUT R5, R11, UR36, R168, 0x96, !PT ;  /* 0x000000240b057c12 */ /* 0x000fc8000f8e96a8 */
[----:B------:R-:W-:Y:S02]  /*a8d0*/  LOP3.LUT R8, R249, UR7, R10, 0x96, !PT ;  /* 0x00000007f9087c12 */ /* 0x000fe4000f8e960a */
[----:B-1----:R-:W-:-:S03]  /*a8e0*/  FMNMX.FTZ R4, R9, R4, !PT ;  /* 0x0000000409047209 */ /* 0x002fc60007810000 */
[----:B------:R-:W-:Y:S01]  /*a8f0*/  IMAD.WIDE.U32 R8, R8, -0x2daee0ad, RZ ;  /* 0xd2511f5308087825 */ /* 0x000fe200078e00ff */
[----:B--2---:R-:W-:Y:S01]  /*a900*/  FMNMX.FTZ R170, R7, R170, !PT ;  /* 0x000000aa07aa7209 */ /* 0x004fe20007810000 */
[----:B------:R-:W1:Y:S02]  /*a910*/  SHFL.BFLY PT, R169, R4, 0x1, 0x1f ;  /* 0x0c201f0004a97f89 */ /* 0x000e6400000e0000 */
[----:B------:R-:W-:Y:S01]  /*a920*/  IMAD.WIDE.U32 R6, R5, -0x2daee0ad, RZ ;  /* 0xd2511f5305067825 */ /* 0x000fe200078e00ff */
[----:B------:R-:W-:-:S03]  /*a930*/  FSETP.NEU.FTZ.AND P1, PT, R170, -INF , PT ;  /* 0xff800000aa00780b */ /* 0x000fc60003f3d000 */
[----:B------:R-:W-:Y:S01]  /*a940*/  FMUL.FTZ R182, R170, c[0x0][0x23c] ;  /* 0x00008f00aab67a20 */ /* 0x000fe20000410000 */
[----:B------:R-:W-:Y:S02]  /*a950*/  LOP3.LUT R5, R7, UR14, R34, 0x96, !PT ;  /* 0x0000000e07057c12 */ /* 0x000fe4000f8e9622 */
[----:B------:R-:W-:Y:S02]  /*a960*/  LOP3.LUT R6, R9, UR12, R6, 0x96, !PT ;  /* 0x0000000c09067c12 */ /* 0x000fe4000f8e9606 */
[----:B------:R-:W-:Y:S01]  /*a970*/  FSEL R182, R182, RZ, P1 ;  /* 0x000000ffb6b67208 */ /* 0x000fe20000800000 */
[----:B------:R-:W-:Y:S01]  /*a980*/  IMAD.WIDE.U32 R26, R5, -0x326172a9, RZ ;  /* 0xcd9e8d57051a7825 */ /* 0x000fe200078e00ff */
[----:B------:R-:W-:-:S03]  /*a990*/  FSEL R15, R170, RZ, P1 ;  /* 0x000000ffaa0f7208 */ /* 0x000fc60000800000 */
[----:B------:R-:W-:Y:S01]  /*a9a0*/  IMAD.WIDE.U32 R6, R6, -0x326172a9, RZ ;  /* 0xcd9e8d5706067825 */ /* 0x000fe200078e00ff */
[----:B------:R-:W-:-:S03]  /*a9b0*/  LOP3.LUT R5, R27, UR13, R248, 0x96, !PT ;  /* 0x0000000d1b057c12 */ /* 0x000fc6000f8e96f8 */
[----:B------:R-:W-:Y:S01]  /*a9c0*/  FFMA.FTZ R164, R33, c[0x0][0x23c], -R182 ;  /* 0x00008f0021a47a23 */ /* 0x000fe200000108b6 */
[----:B------:R-:W-:Y:S01]  /*a9d0*/  LOP3.LUT R26, R7, UR11, R26, 0x96, !PT ;  /* 0x0000000b071a7c12 */ /* 0x000fe2000f8e961a */
[----:B------:R-:W-:Y:S01]  /*a9e0*/  IMAD.WIDE.U32 R10, R5, -0x2daee0ad, RZ ;  /* 0xd2511f53050a7825 */ /* 0x000fe200078e00ff */
[----:B-1----:R-:W-:-:S03]  /*a9f0*/  FMNMX.FTZ R169, R4, R169, !PT ;  /* 0x000000a904a97209 */ /* 0x002fc60007810000 */
[----:B------:R-:W-:Y:S01]  /*aa00*/  IMAD.WIDE.U32 R26, R26, -0x2daee0ad, RZ ;  /* 0xd2511f531a1a7825 */ /* 0x000fe200078e00ff */
[----:B------:R-:W-:Y:S01]  /*aa10*/  LOP3.LUT R5, R11, UR10, R8, 0x96, !PT ;  /* 0x0000000a0b057c12 */ /* 0x000fe2000f8e9608 */
[----:B------:R-:W-:Y:S01]  /*aa20*/  MUFU.EX2 R164, R164 ;  /* 0x000000a400a47308 */ /* 0x000fe20000000800 */
[C---:B------:R-:W-:Y:S01]  /*aa30*/  FSETP.NEU.FTZ.AND P0, PT, R169.reuse, -INF , PT ;  /* 0xff800000a900780b */ /* 0x040fe20003f1d000 */
[----:B------:R-:W-:Y:S01]  /*aa40*/  FMUL.FTZ R173, R169, c[0x0][0x23c] ;  /* 0x00008f00a9ad7a20 */ /* 0x000fe20000410000 */
[----:B------:R-:W-:Y:S01]  /*aa50*/  LOP3.LUT R4, R27, UR8, R10, 0x96, !PT ;  /* 0x000000081b047c12 */ /* 0x000fe2000f8e960a */
[----:B------:R-:W-:Y:S01]  /*aa60*/  IMAD.WIDE.U32 R8, R5, -0x326172a9, RZ ;  /* 0xcd9e8d5705087825 */ /* 0x000fe200078e00ff */
[----:B------:R-:W-:Y:S02]  /*aa70*/  FSEL R11, R169, RZ, P0 ;  /* 0x000000ffa90b7208 */ /* 0x000fe40000000000 */
[----:B------:R-:W-:Y:S01]  /*aa80*/  FSEL R173, R173, RZ, P0 ;  /* 0x000000ffadad7208 */ /* 0x000fe20000000000 */
[----:B------:R-:W-:Y:S01]  /*aa90*/  IMAD.WIDE.U32 R12, R4, -0x326172a9, RZ ;  /* 0xcd9e8d57040c7825 */ /* 0x000fe200078e00ff */
[----:B------:R-:W-:-:S03]  /*aaa0*/  LOP3.LUT R24, R9, UR9, R6, 0x96, !PT ;  /* 0x0000000909187c12 */ /* 0x000fc6000f8e9606 */
[--C-:B------:R-:W-:Y:S01]  /*aab0*/  FFMA.FTZ R33, R3, c[0x0][0x23c], -R173.reuse ;  /* 0x00008f0003217a23 */ /* 0x100fe200000108ad */
[----:B------:R-:W-:Y:S01]  /*aac0*/  LOP3.LUT R4, R13, UR6, R8, 0x96, !PT ;  /* 0x000000060d047c12 */ /* 0x000fe2000f8e9608 */
[--C-:B------:R-:W-:Y:S01]  /*aad0*/  FFMA.FTZ R32, R30, c[0x0][0x23c], -R173.reuse ;  /* 0x00008f001e207a23 */ /* 0x100fe200000108ad */
[--C-:B------:R-:W-:Y:S01]  /*aae0*/  SHF.R.U32.HI R8, RZ, 0x10, R12.reuse ;  /* 0x00000010ff087819 */ /* 0x100fe2000001160c */
[--C-:B------:R-:W-:Y:S01]  /*aaf0*/  FFMA.FTZ R3, R188, c[0x0][0x23c], -R173.reuse ;  /* 0x00008f00bc037a23 */ /* 0x100fe200000108ad */
[----:B------:R-:W-:Y:S01]  /*ab00*/  SHF.R.U32.HI R7, RZ, 0x18, R12 ;  /* 0x00000018ff077819 */ /* 0x000fe2000001160c */
[--C-:B------:R-:W-:Y:S01]  /*ab10*/  FFMA.FTZ R168, R31, c[0x0][0x23c], -R182.reuse ;  /* 0x00008f001fa87a23 */ /* 0x100fe200000108b6 */
[----:B------:R-:W-:Y:S01]  /*ab20*/  MUFU.EX2 R33, R33 ;  /* 0x0000002100217308 */ /* 0x000fe20000000800 */
[--C-:B------:R-:W-:Y:S01]  /*ab30*/  FFMA.FTZ R35, R25, c[0x0][0x23c], -R182.reuse ;  /* 0x00008f0019237a23 */ /* 0x100fe200000108b6 */
[----:B------:R-:W-:Y:S01]  /*ab40*/  LOP3.LUT R8, R8, 0xff, RZ, 0xc0, !PT ;  /* 0x000000ff08087812 */ /* 0x000fe200078ec0ff */
[----:B------:R-:W-:Y:S01]  /*ab50*/  FFMA.FTZ R34, R29, c[0x0][0x23c], -R182 ;  /* 0x00008f001d227a23 */ /* 0x000fe200000108b6 */
[----:B------:R-:W-:Y:S01]  /*ab60*/  SHF.R.U32.HI R5, RZ, 0x10, R4 ;  /* 0x00000010ff057819 */ /* 0x000fe20000011604 */
[----:B------:R-:W-:Y:S01]  /*ab70*/  FFMA.FTZ R28, R28, c[0x0][0x23c], -R173 ;  /* 0x00008f001c1c7a23 */ /* 0x000fe200000108ad */
[----:B------:R-:W-:Y:S01]  /*ab80*/  LOP3.LUT R6, R4, 0xffff, RZ, 0xc0, !PT ;  /* 0x0000ffff04067812 */ /* 0x000fe200078ec0ff */
[----:B------:R-:W-:Y:S01]  /*ab90*/  FADD.FTZ R15, R2, -R15 ;  /* 0x8000000f020f7221 */ /* 0x000fe20000010000 */
[----:B------:R-:W-:Y:S01]  /*aba0*/  MUFU.EX2 R32, R32 ;  /* 0x0000002000207308 */ /* 0x000fe20000000800 */
[----:B------:R-:W-:Y:S01]  /*abb0*/  FADD.FTZ R2, R0, -R11 ;  /* 0x8000000b00027221 */ /* 0x000fe20000010000 */
[----:B------:R-:W-:Y:S01]  /*abc0*/  LOP3.LUT R10, R12, 0xffff, RZ, 0xc0, !PT ;  /* 0x0000ffff0c0a7812 */ /* 0x000fe200078ec0ff */
[----:B------:R-:W-:Y:S01]  /*abd0*/  FMUL.FTZ R171, R15, c[0x0][0x23c] ;  /* 0x00008f000fab7a20 */ /* 0x000fe20000410000 */
[----:B------:R-:W-:Y:S01]  /*abe0*/  LOP3.LUT R13, R4, 0xff, RZ, 0xc0, !PT ;  /* 0x000000ff040d7812 */ /* 0x000fe200078ec0ff */
[----:B------:R-:W-:Y:S01]  /*abf0*/  FMUL.FTZ R2, R2, c[0x0][0x23c] ;  /* 0x00008f0002027a20 */ /* 0x000fe20000410000 */
[----:B------:R-:W-:Y:S01]  /*ac00*/  PRMT R7, R8, 0x5410, R7 ;  /* 0x0000541008077816 */ /* 0x000fe20000000007 */
[----:B------:R-:W-:Y:S01]  /*ac10*/  FFMA.FTZ R181, R17, c[0x0][0x23c], -R182 ;  /* 0x00008f0011b57a23 */ /* 0x000fe200000108b6 */
[----:B------:R-:W1:Y:S01]  /*ac20*/  MUFU.EX2 R3, R3 ;  /* 0x0000000300037308 */ /* 0x000e620000000800 */
[----:B------:R-:W-:Y:S01]  /*ac30*/  SHF.R.U32.HI R4, RZ, 0x18, R4 ;  /* 0x00000018ff047819 */ /* 0x000fe20000011604 */
[----:B------:R-:W-:Y:S01]  /*ac40*/  FFMA.FTZ R186, R19, c[0x0][0x23c], -R182 ;  /* 0x00008f0013ba7a23 */ /* 0x000fe200000108b6 */
[----:B------:R-:W-:Y:S01]  /*ac50*/  LOP3.LUT R5, R5, 0xff, RZ, 0xc0, !PT ;  /* 0x000000ff05057812 */ /* 0x000fe200078ec0ff */
[--C-:B------:R-:W-:Y:S01]  /*ac60*/  HSET2.LE.AND R7, R7, R250.reuse, PT ;  /* 0x000000fa07077233 */ /* 0x100fe20003803000 */
[----:B------:R-:W-:Y:S01]  /*ac70*/  SHF.R.U32.HI R6, RZ, 0x8, R6 ;  /* 0x00000008ff067819 */ /* 0x000fe20000011606 */
[----:B------:R-:W-:Y:S01]  /*ac80*/  IMAD.WIDE.U32 R24, R24, -0x2daee0ad, RZ ;  /* 0xd2511f5318187825 */ /* 0x000fe200078e00ff */
[----:B------:R-:W-:Y:S01]  /*ac90*/  LOP3.LUT R9, R12, 0xff, RZ, 0xc0, !PT ;  /* 0x000000ff0c097812 */ /* 0x000fe200078ec0ff */
[----:B------:R-:W2:Y:S01]  /*aca0*/  MUFU.EX2 R168, R168 ;  /* 0x000000a800a87308 */ /* 0x000ea20000000800 */
[----:B------:R-:W-:Y:S01]  /*acb0*/  SHF.R.U32.HI R10, RZ, 0x8, R10 ;  /* 0x00000008ff0a7819 */ /* 0x000fe2000001160a */
[----:B------:R-:W-:Y:S01]  /*acc0*/  FFMA.FTZ R184, R21, c[0x0][0x23c], -R182 ;  /* 0x00008f0015b87a23 */ /* 0x000fe200000108b6 */
[----:B------:R-:W-:Y:S01]  /*acd0*/  PRMT R5, R5, 0x5410, R4 ;  /* 0x0000541005057816 */ /* 0x000fe20000000004 */
[----:B------:R-:W-:Y:S01]  /*ace0*/  FFMA.FTZ R183, R23, c[0x0][0x23c], -R182 ;  /* 0x00008f0017b77a23 */ /* 0x000fe200000108b6 */
[----:B------:R-:W-:Y:S01]  /*acf0*/  PRMT R13, R13, 0x5410, R6 ;  /* 0x000054100d0d7816 */ /* 0x000fe20000000006 */
[--C-:B------:R-:W-:Y:S01]  /*ad00*/  FFMA.FTZ R185, R22, c[0x0][0x23c], -R173.reuse ;  /* 0x00008f0016b97a23 */ /* 0x100fe200000108ad */
[----:B------:R-:W-:Y:S01]  /*ad10*/  PRMT R9, R9, 0x5410, R10 ;  /* 0x0000541009097816 */ /* 0x000fe2000000000a */
[----:B------:R-:W-:Y:S01]  /*ad20*/  MUFU.EX2 R35, R35 ;  /* 0x0000002300237308 */ /* 0x000fe20000000800 */
[----:B-1----:R-:W-:Y:S01]  /*ad30*/  F2FP.PACK_AB R4, R3, R32 ;  /* 0x000000200304723e */ /* 0x002fe200000000ff */
[--C-:B------:R-:W-:Y:S01]  /*ad40*/  HSET2.LE.AND R5, R5, R250.reuse, PT ;  /* 0x000000fa05057233 */ /* 0x100fe20003803000 */
[--C-:B------:R-:W-:Y:S01]  /*ad50*/  FFMA.FTZ R188, R20, c[0x0][0x23c], -R173.reuse ;  /* 0x00008f0014bc7a23 */ /* 0x100fe200000108ad */
[--C-:B------:R-:W-:Y:S01]  /*ad60*/  HSET2.LE.AND R6, R9, R250.reuse, PT ;  /* 0x000000fa09067233 */ /* 0x100fe20003803000 */
[----:B------:R-:W-:Y:S01]  /*ad70*/  LOP3.LUT R7, R7, R4, RZ, 0xc0, !PT ;  /* 0x0000000407077212 */ /* 0x000fe200078ec0ff */
[----:B------:R-:W-:Y:S01]  /*ad80*/  HSET2.LE.AND R4, R13, R250, PT ;  /* 0x000000fa0d047233 */ /* 0x000fe20003803000 */
[----:B------:R-:W1:Y:S01]  /*ad90*/  LDSM.16.MT88.4 R8, [R224+0x10000] ;  /* 0x01000000e008783b */ /* 0x000e620000004200 */
[----:B------:R-:W3:Y:S01]  /*ada0*/  MUFU.EX2 R34, R34 ;  /* 0x0000002200227308 */ /* 0x000ee20000000800 */
[----:B--2---:R-:W-:Y:S01]  /*adb0*/  F2FP.PACK_AB R13, R164, R168 ;  /* 0x000000a8a40d723e */ /* 0x004fe200000000ff */
[--C-:B------:R-:W-:Y:S01]  /*adc0*/  FFMA.FTZ R187, R18, c[0x0][0x23c], -R173.reuse ;  /* 0x00008f0012bb7a23 */ /* 0x100fe200000108ad */
[----:B------:R-:W-:Y:S01]  /*add0*/  LOP3.LUT R26, R25, UR37, R26, 0x96, !PT ;  /* 0x00000025191a7c12 */ /* 0x000fe2000f8e961a */
[--C-:B------:R-:W-:Y:S01]  /*ade0*/  FFMA.FTZ R190, R16, c[0x0][0x23c], -R173.reuse ;  /* 0x00008f0010be7a23 */ /* 0x100fe200000108ad */
[----:B------:R-:W-:Y:S01]  /*adf0*/  LOP3.LUT R4, R4, R13, RZ, 0xc0, !PT ;  /* 0x0000000d04047212 */ /* 0x000fe200078ec0ff */
[----:B------:R-:W-:Y:S01]  /*ae00*/  LDSM.16.MT88.4 R16, [R220+0x10800] ;  /* 0x01080000dc10783b */ /* 0x000fe20000004200 */
[----:B------:R-:W-:Y:S01]  /*ae10*/  FFMA.FTZ R202, R202, c[0x0][0x23c], -R173 ;  /* 0x00008f00caca7a23 */ /* 0x000fe200000108ad */
[----:B------:R-:W2:Y:S01]  /*ae20*/  MUFU.EX2 R0, R28 ;  /* 0x0000001c00007308 */ /* 0x000ea20000000800 */
[--C-:B------:R-:W-:Y:S01]  /*ae30*/  FFMA.FTZ R189, R189, c[0x0][0x23c], -R182.reuse ;  /* 0x00008f00bdbd7a23 */ /* 0x100fe200000108b6 */
[----:B------:R-:W-:Y:S01]  /*ae40*/  LDSM.16.MT88.4 R20, [R221+0x10800] ;  /* 0x01080000dd14783b */ /* 0x000fe20000004200 */
[----:B------:R-:W-:-:S02]  /*ae50*/  FFMA.FTZ R175, R175, c[0x0][0x23c], -R182 ;  /* 0x00008f00afaf7a23 */ /* 0x000fc400000108b6 */
[--C-:B------:R-:W-:Y:S02]  /*ae60*/  FFMA.FTZ R176, R176, c[0x0][0x23c], -R182.reuse ;  /* 0x00008f00b0b07a23 */ /* 0x100fe400000108b6 */
[----:B------:R-:W-:Y:S01]  /*ae70*/  FFMA.FTZ R177, R177, c[0x0][0x23c], -R182 ;  /* 0x00008f00b1b17a23 */ /* 0x000fe200000108b6 */
[----:B---3--:R-:W-:Y:S01]  /*ae80*/  F2FP.PACK_AB R15, R34, R35 ;  /* 0x00000023220f723e */ /* 0x008fe200000000ff */
[----:B------:R-:W3:Y:S01]  /*ae90*/  MUFU.EX2 R171, R171 ;  /* 0x000000ab00ab7308 */ /* 0x000ee20000000800 */
[----:B------:R-:W-:Y:S02]  /*aea0*/  FFMA.FTZ R178, R178, c[0x0][0x23c], -R173 ;  /* 0x00008f00b2b27a23 */ /* 0x000fe400000108ad */
[----:B------:R-:W-:Y:S02]  /*aeb0*/  LOP3.LUT R6, R6, R15, RZ, 0xc0, !PT ;  /* 0x0000000f06067212 */ /* 0x000fe400078ec0ff */
[----:B--2---:R-:W-:-:S03]  /*aec0*/  F2FP.PACK_AB R12, R0, R33 ;  /* 0x00000021000c723e */ /* 0x004fc600000000ff */
[----:B------:R-:W2:Y:S01]  /*aed0*/  MUFU.EX2 R2, R2 ;  /* 0x0000000200027308 */ /* 0x000ea20000000800 */
[----:B------:R-:W-:Y:S01]  /*aee0*/  LDSM.16.MT88.4 R28, [R224+0x10800] ;  /* 0x01080000e01c783b */ /* 0x000fe20000004200 */
[----:B------:R-:W-:-:S03]  /*aef0*/  LOP3.LUT R5, R5, R12, RZ, 0xc0, !PT ;  /* 0x0000000c05057212 */ /* 0x000fc600078ec0ff */
[----:B------:R-:W4:Y:S01]  /*af00*/  LDSM.16.MT88.4 R12, [R222+0x10000] ;  /* 0x01000000de0c783b */ /* 0x000f220000004200 */
[-C--:B---3--:R-:W-:Y:S02]  /*af10*/  FMUL.FTZ R160, R160, R171.reuse ;  /* 0x000000aba0a07220 */ /* 0x088fe40000410000 */
[----:B------:R-:W-:Y:S01]  /*af20*/  MUFU.EX2 R181, R181 ;  /* 0x000000b500b57308 */ /* 0x000fe20000000800 */
[-C--:B------:R-:W-:Y:S02]  /*af30*/  FMUL.FTZ R161, R161, R171.reuse ;  /* 0x000000aba1a17220 */ /* 0x080fe40000410000 */
[-C--:B------:R-:W-:Y:S02]  /*af40*/  FMUL.FTZ R156, R156, R171.reuse ;  /* 0x000000ab9c9c7220 */ /* 0x080fe40000410000 */
[----:B------:R-:W-:Y:S02]  /*af50*/  FMUL.FTZ R157, R157, R171 ;  /* 0x000000ab9d9d7220 */ /* 0x000fe40000410000 */
[-C--:B--2---:R-:W-:Y:S01]  /*af60*/  FMUL.FTZ R162, R162, R2.reuse ;  /* 0x00000002a2a27220 */ /* 0x084fe20000410000 */
[----:B------:R-:W2:Y:S01]  /*af70*/  MUFU.EX2 R186, R186 ;  /* 0x000000ba00ba7308 */ /* 0x000ea20000000800 */
[----:B------:R-:W-:-:S02]  /*af80*/  FMUL.FTZ R163, R163, R2 ;  /* 0x00000002a3a37220 */ /* 0x000fc40000410000 */
[-C--:B------:R-:W-:Y:S02]  /*af90*/  FMUL.FTZ R158, R158, R2.reuse ;  /* 0x000000029e9e7220 */ /* 0x080fe40000410000 */
[-C--:B------:R-:W-:Y:S02]  /*afa0*/  FMUL.FTZ R159, R159, R2.reuse ;  /* 0x000000029f9f7220 */ /* 0x080fe40000410000 */
[-C--:B------:R-:W-:Y:S01]  /*afb0*/  FMUL.FTZ R152, R152, R171.reuse ;  /* 0x000000ab98987220 */ /* 0x080fe20000410000 */
[----:B-1----:R-:W-:Y:S01]  /*afc0*/  HMMA.16816.F32 R160, R4, R8, R160 ;  /* 0x0000000804a0723c */ /* 0x002fe200000018a0 */
[----:B------:R-:W-:Y:S01]  /*afd0*/  FMUL.FTZ R153, R153, R171 ;  /* 0x000000ab99997220 */ /* 0x000fe20000410000 */
[----:B------:R-:W-:Y:S01]  /*afe0*/  MUFU.EX2 R184, R184 ;  /* 0x000000b800b87308 */ /* 0x000fe20000000800 */
[-C--:B------:R-:W-:Y:S02]  /*aff0*/  FMUL.FTZ R154, R154, R2.reuse ;  /* 0x000000029a9a7220 */ /* 0x080fe40000410000 */
[----:B------:R-:W-:-:S02]  /*b000*/  FMUL.FTZ R155, R155, R2 ;  /* 0x000000029b9b7220 */ /* 0x000fc40000410000 */
[-C--:B------:R-:W-:Y:S01]  /*b010*/  FMUL.FTZ R148, R148, R171.reuse ;  /* 0x000000ab94947220 */ /* 0x080fe20000410000 */
[----:B------:R-:W-:Y:S01]  /*b020*/  HMMA.16816.F32 R156, R4, R10, R156 ;  /* 0x0000000a049c723c */ /* 0x000fe2000000189c */
[-C--:B------:R-:W-:Y:S01]  /*b030*/  FMUL.FTZ R149, R149, R171.reuse ;  /* 0x000000ab95957220 */ /* 0x080fe20000410000 */
[----:B------:R-:W1:Y:S01]  /*b040*/  LDSM.16.MT88.4 R8, [R221+0x10000] ;  /* 0x01000000dd08783b */ /* 0x000e620000004200 */
[-C--:B------:R-:W-:Y:S01]  /*b050*/  FMUL.FTZ R150, R150, R2.reuse ;  /* 0x0000000296967220 */ /* 0x080fe20000410000 */
[----:B------:R-:W-:Y:S01]  /*b060*/  MUFU.EX2 R183, R183 ;  /* 0x000000b700b77308 */ /* 0x000fe20000000800 */
[----:B------:R-:W-:Y:S02]  /*b070*/  FMUL.FTZ R151, R151, R2 ;  /* 0x0000000297977220 */ /* 0x000fe40000410000 */
[-C--:B------:R-:W-:Y:S02]  /*b080*/  FMUL.FTZ R144, R144, R171.reuse ;  /* 0x000000ab90907220 */ /* 0x080fe40000410000 */
[----:B------:R-:W-:-:S02]  /*b090*/  FMUL.FTZ R145, R145, R171 ;  /* 0x000000ab91917220 */ /* 0x000fc40000410000 */
[-C--:B------:R-:W-:Y:S01]  /*b0a0*/  FMUL.FTZ R146, R146, R2.reuse ;  /* 0x0000000292927220 */ /* 0x080fe20000410000 */
[C---:B----4-:R-:W-:Y:S01]  /*b0b0*/  HMMA.16816.F32 R152, R4.reuse, R12, R152 ;  /* 0x0000000c0498723c */ /* 0x050fe20000001898 */
[-C--:B------:R-:W-:Y:S01]  /*b0c0*/  FMUL.FTZ R147, R147, R2.reuse ;  /* 0x0000000293937220 */ /* 0x080fe20000410000 */
[----:B------:R-:W-:Y:S01]  /*b0d0*/  MUFU.EX2 R185, R185 ;  /* 0x000000b900b97308 */ /* 0x000fe20000000800 */
[-C--:B------:R-:W-:Y:S02]  /*b0e0*/  FMUL.FTZ R140, R140, R171.reuse ;  /* 0x000000ab8c8c7220 */ /* 0x080fe40000410000 */
[-C--:B------:R-:W-:Y:S02]  /*b0f0*/  FMUL.FTZ R141, R141, R171.reuse ;  /* 0x000000ab8d8d7220 */ /* 0x080fe40000410000 */
[-C--:B------:R-:W-:Y:S01]  /*b100*/  FMUL.FTZ R142, R142, R2.reuse ;  /* 0x000000028e8e7220 */ /* 0x080fe20000410000 */
[----:B------:R-:W-:Y:S01]  /*b110*/  HMMA.16816.F32 R148, R4, R14, R148 ;  /* 0x0000000e0494723c */ /* 0x000fe20000001894 */
[----:B------:R-:W3:Y:S01]  /*b120*/  LDSM.16.MT88.4 R12, [R220+0x10000] ;  /* 0x01000000dc0c783b */ /* 0x000ee20000004200 */
[----:B------:R-:W-:Y:S01]  /*b130*/  FMUL.FTZ R143, R143, R2 ;  /* 0x000000028f8f7220 */ /* 0x000fe20000410000 */
[----:B------:R-:W-:Y:S01]  /*b140*/  MUFU.EX2 R188, R188 ;  /* 0x000000bc00bc7308 */ /* 0x000fe20000000800 */
[----:B------:R-:W-:-:S02]  /*b150*/  FMUL.FTZ R136, R136, R171 ;  /* 0x000000ab88887220 */ /* 0x000fc40000410000 */
[-C--:B------:R-:W-:Y:S02]  /*b160*/  FMUL.FTZ R137, R137, R171.reuse ;  /* 0x000000ab89897220 */ /* 0x080fe40000410000 */
[-C--:B------:R-:W-:Y:S02]  /*b170*/  FMUL.FTZ R138, R138, R2.reuse ;  /* 0x000000028a8a7220 */ /* 0x080fe40000410000 */
[-C--:B------:R-:W-:Y:S01]  /*b180*/  FMUL.FTZ R139, R139, R2.reuse ;  /* 0x000000028b8b7220 */ /* 0x080fe20000410000 */
[----:B------:R-:W4:Y:S01]  /*b190*/  MUFU.EX2 R187, R187 ;  /* 0x000000bb00bb7308 */ /* 0x000f220000000800 */
[-C--:B------:R-:W-:Y:S02]  /*b1a0*/  FMUL.FTZ R132, R132, R171.reuse ;  /* 0x000000ab84847220 */ /* 0x080fe40000410000 */
[----:B------:R-:W-:Y:S02]  /*b1b0*/  FMUL.FTZ R133, R133, R171 ;  /* 0x000000ab85857220 */ /* 0x000fe40000410000 */
[----:B------:R-:W-:-:S02]  /*b1c0*/  FMUL.FTZ R134, R134, R2 ;  /* 0x0000000286867220 */ /* 0x000fc40000410000 */
[-C--:B------:R-:W-:Y:S01]  /*b1d0*/  FMUL.FTZ R135, R135, R2.reuse ;  /* 0x0000000287877220 */ /* 0x080fe20000410000 */
[----:B------:R-:W5:Y:S01]  /*b1e0*/  MUFU.EX2 R190, R190 ;  /* 0x000000be00be7308 */ /* 0x000f620000000800 */
[-C--:B------:R-:W-:Y:S01]  /*b1f0*/  FMUL.FTZ R36, R36, R171.reuse ;  /* 0x000000ab24247220 */ /* 0x080fe20000410000 */
[C---:B-1----:R-:W-:Y:S01]  /*b200*/  HMMA.16816.F32 R144, R4.reuse, R8, R144 ;  /* 0x000000080490723c */ /* 0x042fe20000001890 */
[-C--:B------:R-:W-:Y:S02]  /*b210*/  FMUL.FTZ R37, R37, R171.reuse ;  /* 0x000000ab25257220 */ /* 0x080fe40000410000 */
[-C--:B------:R-:W-:Y:S02]  /*b220*/  FMUL.FTZ R38, R38, R2.reuse ;  /* 0x0000000226267220 */ /* 0x080fe40000410000 */
[----:B------:R-:W-:Y:S01]  /*b230*/  FMUL.FTZ R39, R39, R2 ;  /* 0x0000000227277220 */ /* 0x000fe20000410000 */
[----:B------:R-:W-:Y:S01]  /*b240*/  MUFU.EX2 R202, R202 ;  /* 0x000000ca00ca7308 */ /* 0x000fe20000000800 */
[-C--:B------:R-:W-:Y:S01]  /*b250*/  FMUL.FTZ R40, R40, R171.reuse ;  /* 0x000000ab28287220 */ /* 0x080fe20000410000 */
[----:B------:R-:W-:Y:S01]  /*b260*/  HMMA.16816.F32 R140, R4, R10, R140 ;  /* 0x0000000a048c723c */ /* 0x000fe2000000188c */
[----:B------:R-:W1:Y:S01]  /*b270*/  LDSM.16.MT88.4 R8, [R224+0x12000] ;  /* 0x01200000e008783b */ /* 0x000e620000004200 */
[----:B------:R-:W-:-:S02]  /*b280*/  FMUL.FTZ R41, R41, R171 ;  /* 0x000000ab29297220 */ /* 0x000fc40000410000 */
[-C--:B------:R-:W-:Y:S02]  /*b290*/  FMUL.FTZ R42, R42, R2.reuse ;  /* 0x000000022a2a7220 */ /* 0x080fe40000410000 */
[-C--:B------:R-:W-:Y:S01]  /*b2a0*/  FMUL.FTZ R43, R43, R2.reuse ;  /* 0x000000022b2b7220 */ /* 0x080fe20000410000 */
[----:B------:R-:W-:Y:S01]  /*b2b0*/  MUFU.EX2 R189, R189 ;  /* 0x000000bd00bd7308 */ /* 0x000fe20000000800 */
[-C--:B------:R-:W-:Y:S02]  /*b2c0*/  FMUL.FTZ R44, R44, R171.reuse ;  /* 0x000000ab2c2c7220 */ /* 0x080fe40000410000 */
[-C--:B------:R-:W-:Y:S01]  /*b2d0*/  FMUL.FTZ R45, R45, R171.reuse ;  /* 0x000000ab2d2d7220 */ /* 0x080fe20000410000 */
[----:B---3--:R-:W-:Y:S01]  /*b2e0*/  HMMA.16816.F32 R136, R4, R12, R136 ;  /* 0x0000000c0488723c */ /* 0x008fe20000001888 */
[-C--:B------:R-:W-:Y:S02]  /*b2f0*/  FMUL.FTZ R46, R46, R2.reuse ;  /* 0x000000022e2e7220 */ /* 0x080fe40000410000 */
[----:B------:R-:W-:Y:S01]  /*b300*/  FMUL.FTZ R47, R47, R2 ;  /* 0x000000022f2f7220 */ /* 0x000fe20000410000 */
[----:B------:R-:W-:Y:S01]  /*b310*/  MUFU.EX2 R175, R175 ;  /* 0x000000af00af7308 */ /* 0x000fe20000000800 */
[----:B------:R-:W-:-:S02]  /*b320*/  FMUL.FTZ R48, R48, R171 ;  /* 0x000000ab30307220 */ /* 0x000fc40000410000 */
[-C--:B------:R-:W-:Y:S01]  /*b330*/  FMUL.FTZ R49, R49, R171.reuse ;  /* 0x000000ab31317220 */ /* 0x080fe20000410000 */
[----:B------:R-:W-:Y:S01]  /*b340*/  HMMA.16816.F32 R132, R4, R14, R132 ;  /* 0x0000000e0484723c */ /* 0x000fe20000001884 */
[----:B------:R-:W3:Y:S01]  /*b350*/  LDSM.16.MT88.4 R12, [R222+0x12000] ;  /* 0x01200000de0c783b */ /* 0x000ee20000004200 */
[-C--:B------:R-:W-:Y:S02]  /*b360*/  FMUL.FTZ R50, R50, R2.reuse ;  /* 0x0000000232327220 */ /* 0x080fe40000410000 */
[-C--:B------:R-:W-:Y:S01]  /*b370*/  FMUL.FTZ R51, R51, R2.reuse ;  /* 0x0000000233337220 */ /* 0x080fe20000410000 */
[----:B------:R-:W-:Y:S01]  /*b380*/  MUFU.EX2 R176, R176 ;  /* 0x000000b000b07308 */ /* 0x000fe20000000800 */
[-C--:B------:R-:W-:Y:S02]  /*b390*/  FMUL.FTZ R52, R52, R171.reuse ;  /* 0x000000ab34347220 */ /* 0x080fe40000410000 */
[----:B------:R-:W-:Y:S02]  /*b3a0*/  FMUL.FTZ R53, R53, R171 ;  /* 0x000000ab35357220 */ /* 0x000fe40000410000 */
[----:B------:R-:W-:-:S02]  /*b3b0*/  FMUL.FTZ R54, R54, R2 ;  /* 0x0000000236367220 */ /* 0x000fc40000410000 */
[-C--:B------:R-:W-:Y:S01]  /*b3c0*/  FMUL.FTZ R55, R55, R2.reuse ;  /* 0x0000000237377220 */ /* 0x080fe20000410000 */
[----:B------:R-:W-:Y:S01]  /*b3d0*/  MUFU.EX2 R177, R177 ;  /* 0x000000b100b17308 */ /* 0x000fe20000000800 */
[-C--:B------:R-:W-:Y:S02]  /*b3e0*/  FMUL.FTZ R56, R56, R171.reuse ;  /* 0x000000ab38387220 */ /* 0x080fe40000410000 */
[-C--:B------:R-:W-:Y:S02]  /*b3f0*/  FMUL.FTZ R57, R57, R171.reuse ;  /* 0x000000ab39397220 */ /* 0x080fe40000410000 */
[-C--:B------:R-:W-:Y:S02]  /*b400*/  FMUL.FTZ R58, R58, R2.reuse ;  /* 0x000000023a3a7220 */ /* 0x080fe40000410000 */
[----:B------:R-:W-:Y:S01]  /*b410*/  FMUL.FTZ R59, R59, R2 ;  /* 0x000000023b3b7220 */ /* 0x000fe20000410000 */
[----:B------:R-:W-:Y:S01]  /*b420*/  MUFU.EX2 R178, R178 ;  /* 0x000000b200b27308 */ /* 0x000fe20000000800 */
[----:B-1----:R-:W-:Y:S01]  /*b430*/  HMMA.16816.F32 R36, R4, R8, R36 ;  /* 0x000000080424723c */ /* 0x002fe20000001824 */
[----:B------:R-:W-:-:S02]  /*b440*/  FMUL.FTZ R60, R60, R171 ;  /* 0x000000ab3c3c7220 */ /* 0x000fc40000410000 */
[-C--:B------:R-:W-:Y:S02]  /*b450*/  FMUL.FTZ R61, R61, R171.reuse ;  /* 0x000000ab3d3d7220 */ /* 0x080fe40000410000 */
[-C--:B------:R-:W-:Y:S02]  /*b460*/  FMUL.FTZ R62, R62, R2.reuse ;  /* 0x000000023e3e7220 */ /* 0x080fe40000410000 */
[-C--:B------:R-:W-:Y:S01]  /*b470*/  FMUL.FTZ R63, R63, R2.reuse ;  /* 0x000000023f3f7220 */ /* 0x080fe20000410000 */
[----:B------:R-:W-:Y:S01]  /*b480*/  HMMA.16816.F32 R40, R4, R10, R40 ;  /* 0x0000000a0428723c */ /* 0x000fe20000001828 */
[----:B------:R-:W1:Y:S01]  /*b490*/  LDSM.16.MT88.4 R8, [R221+0x12000] ;  /* 0x01200000dd08783b */ /* 0x000e620000004200 */
[-C--:B------:R-:W-:Y:S02]  /*b4a0*/  FMUL.FTZ R64, R64, R171.reuse ;  /* 0x000000ab40407220 */ /* 0x080fe40000410000 */
[----:B------:R-:W-:Y:S02]  /*b4b0*/  FMUL.FTZ R65, R65, R171 ;  /* 0x000000ab41417220 */ /* 0x000fe40000410000 */
[----:B------:R-:W-:-:S02]  /*b4c0*/  FMUL.FTZ R66, R66, R2 ;  /* 0x0000000242427220 */ /* 0x000fc40000410000 */
[-C--:B------:R-:W-:Y:S02]  /*b4d0*/  FMUL.FTZ R67, R67, R2.reuse ;  /* 0x0000000243437220 */ /* 0x080fe40000410000 */
[-C--:B------:R-:W-:Y:S01]  /*b4e0*/  FMUL.FTZ R68, R68, R171.reuse ;  /* 0x000000ab44447220 */ /* 0x080fe20000410000 */
[C---:B---3--:R-:W-:Y:S01]  /*b4f0*/  HMMA.16816.F32 R44, R4.reuse, R12, R44 ;  /* 0x0000000c042c723c */ /* 0x048fe2000000182c */
[-C--:B------:R-:W-:Y:S02]  /*b500*/  FMUL.FTZ R69, R69, R171.reuse ;  /* 0x000000ab45457220 */ /* 0x080fe40000410000 */
[-C--:B------:R-:W-:Y:S02]  /*b510*/  FMUL.FTZ R70, R70, R2.reuse ;  /* 0x0000000246467220 */ /* 0x080fe40000410000 */
[----:B------:R-:W-:Y:S02]  /*b520*/  FMUL.FTZ R71, R71, R2 ;  /* 0x0000000247477220 */ /* 0x000fe40000410000 */
        /* <DEDUP_REMOVED lines=12> */
[-C--:B------:R-:W-:Y:S01]  /*b5f0*/  FMUL.FTZ R82, R82, R2.reuse ;  /* 0x0000000252527220 */ /* 0x080fe20000410000 */
[----:B-1----:R-:W-:Y:S01]  /*b600*/  HMMA.16816.F32 R52, R4, R8, R52 ;  /* 0x000000080434723c */ /* 0x002fe20000001834 */
[----:B------:R-:W-:Y:S02]  /*b610*/  FMUL.FTZ R83, R83, R2 ;  /* 0x0000000253537220 */ /* 0x000fe40000410000 */
[-C--:B------:R-:W-:Y:S02]  /*b620*/  FMUL.FTZ R84, R84, R171.reuse ;  /* 0x000000ab54547220 */ /* 0x080fe40000410000 */
[----:B------:R-:W-:-:S02]  /*b630*/  FMUL.FTZ R85, R85, R171 ;  /* 0x000000ab55557220 */ /* 0x000fc40000410000 */
[-C--:B------:R-:W-:Y:S01]  /*b640*/  FMUL.FTZ R86, R86, R2.reuse ;  /* 0x0000000256567220 */ /* 0x080fe20000410000 */
[C---:B------:R-:W-:Y:S01]  /*b650*/  HMMA.16816.F32 R56, R4.reuse, R10, R56 ;  /* 0x0000000a0438723c */ /* 0x040fe20000001838 */
[----:B------:R-:W1:Y:S01]  /*b660*/  LDSM.16.MT88.4 R8, [R224+0x14000] ;  /* 0x01400000e008783b */ /* 0x000e620000004200 */
[-C--:B------:R-:W-:Y:S02]  /*b670*/  FMUL.FTZ R87, R87, R2.reuse ;  /* 0x0000000257577220 */ /* 0x080fe40000410000 */
[-C--:B------:R-:W-:Y:S02]  /*b680*/  FMUL.FTZ R88, R88, R171.reuse ;  /* 0x000000ab58587220 */ /* 0x080fe40000410000 */
[-C--:B------:R-:W-:Y:S02]  /*b690*/  FMUL.FTZ R89, R89, R171.reuse ;  /* 0x000000ab59597220 */ /* 0x080fe40000410000 */
[-C--:B------:R-:W-:Y:S02]  /*b6a0*/  FMUL.FTZ R90, R90, R2.reuse ;  /* 0x000000025a5a7220 */ /* 0x080fe40000410000 */
[----:B------:R-:W-:Y:S01]  /*b6b0*/  FMUL.FTZ R91, R91, R2 ;  /* 0x000000025b5b7220 */ /* 0x000fe20000410000 */
[----:B---3--:R-:W-:Y:S01]  /*b6c0*/  HMMA.16816.F32 R60, R4, R12, R60 ;  /* 0x0000000c043c723c */ /* 0x008fe2000000183c */
[----:B------:R-:W-:-:S02]  /*b6d0*/  FMUL.FTZ R92, R92, R171 ;  /* 0x000000ab5c5c7220 */ /* 0x000fc40000410000 */
[-C--:B------:R-:W-:Y:S02]  /*b6e0*/  FMUL.FTZ R93, R93, R171.reuse ;  /* 0x000000ab5d5d7220 */ /* 0x080fe40000410000 */
[-C--:B------:R-:W-:Y:S02]  /*b6f0*/  FMUL.FTZ R94, R94, R2.reuse ;  /* 0x000000025e5e7220 */ /* 0x080fe40000410000 */
[-C--:B------:R-:W-:Y:S01]  /*b700*/  FMUL.FTZ R95, R95, R2.reuse ;  /* 0x000000025f5f7220 */ /* 0x080fe20000410000 */
[----:B------:R-:W-:Y:S01]  /*b710*/  HMMA.16816.F32 R64, R4, R14, R64 ;  /* 0x0000000e0440723c */ /* 0x000fe20000001840 */
[----:B------:R-:W3:Y:S01]  /*b720*/  LDSM.16.MT88.4 R12, [R222+0x14000] ;  /* 0x01400000de0c783b */ /* 0x000ee20000004200 */
        /* <DEDUP_REMOVED lines=20> */
[-C--:B------:R-:W-:Y:S02]  /*b870*/  FMUL.FTZ R113, R113, R171.reuse ;  /* 0x000000ab71717220 */ /* 0x080fe40000410000 */
[-C--:B------:R-:W-:Y:S01]  /*b880*/  FMUL.FTZ R114, R114, R2.reuse ;  /* 0x0000000272727220 */ /* 0x080fe20000410000 */
[----:B---3--:R-:W-:Y:S01]  /*b890*/  HMMA.16816.F32 R76, R4, R12, R76 ;  /* 0x0000000c044c723c */ /* 0x008fe2000000184c */
[----:B------:R-:W-:Y:S02]  /*b8a0*/  FMUL.FTZ R115, R115, R2 ;  /* 0x0000000273737220 */ /* 0x000fe40000410000 */
[----:B------:R-:W-:-:S02]  /*b8b0*/  FMUL.FTZ R116, R116, R171 ;  /* 0x000000ab74747220 */ /* 0x000fc40000410000 */
[-C--:B------:R-:W-:Y:S02]  /*b8c0*/  FMUL.FTZ R117, R117, R171.reuse ;  /* 0x000000ab75757220 */ /* 0x080fe40000410000 */
[-C--:B------:R-:W-:Y:S01]  /*b8d0*/  FMUL.FTZ R118, R118, R2.reuse ;  /* 0x0000000276767220 */ /* 0x080fe20000410000 */
[----:B------:R-:W-:Y:S01]  /*b8e0*/  HMMA.16816.F32 R80, R4, R14, R80 ;  /* 0x0000000e0450723c */ /* 0x000fe20000001850 */
[----:B------:R-:W3:Y:S01]  /*b8f0*/  LDSM.16.MT88.4 R12, [R220+0x14000] ;  /* 0x01400000dc0c783b */ /* 0x000ee20000004200 */
        /* <DEDUP_REMOVED lines=13> */
[----:B------:R-:W-:Y:S02]  /*b9d0*/  FMUL.FTZ R131, R131, R2 ;  /* 0x0000000283837220 */ /* 0x000fe40000410000 */
[----:B------:R-:W-:Y:S01]  /*b9e0*/  FFMA.FTZ R167, R167, R171, R168 ;  /* 0x000000aba7a77223 */ /* 0x000fe200000100a8 */
[----:B------:R-:W-:Y:S01]  /*b9f0*/  HMMA.16816.F32 R88, R4, R10, R88 ;  /* 0x0000000a0458723c */ /* 0x000fe20000001858 */
[----:B------:R-:W1:Y:S02]  /*ba00*/  LDSM.16.MT88.4 R8, [R224+0x16000] ;  /* 0x01600000e008783b */ /* 0x000e640000004200 */
[----:B------:R-:W-:-:S05]  /*ba10*/  FADD.FTZ R164, R164, R167 ;  /* 0x000000a7a4a47221 */ /* 0x000fca0000010000 */
[C---:B---3--:R-:W-:Y:S08]  /*ba20*/  HMMA.16816.F32 R92, R4.reuse, R12, R92 ;  /* 0x0000000c045c723c */ /* 0x048ff0000000185c */
[C---:B------:R-:W-:Y:S01]  /*ba30*/  HMMA.16816.F32 R96, R4.reuse, R14, R96 ;  /* 0x0000000e0460723c */ /* 0x040fe20000001860 */
[----:B------:R-:W3:Y:S07]  /*ba40*/  LDSM.16.MT88.4 R12, [R222+0x16000] ;  /* 0x01600000de0c783b */ /* 0x000eee0000004200 */
[C---:B-1----:R-:W-:Y:S08]  /*ba50*/  HMMA.16816.F32 R100, R4.reuse, R8, R100 ;  /* 0x000000080464723c */ /* 0x042ff00000001864 */
[C---:B------:R-:W-:Y:S01]  /*ba60*/  HMMA.16816.F32 R104, R4.reuse, R10, R104 ;  /* 0x0000000a0468723c */ /* 0x040fe20000001868 */
[----:B------:R-:W1:Y:S07]  /*ba70*/  LDSM.16.MT88.4 R8, [R221+0x16000] ;  /* 0x01600000dd08783b */ /* 0x000e6e0000004200 */
[C---:B---3--:R-:W-:Y:S08]  /*ba80*/  HMMA.16816.F32 R108, R4.reuse, R12, R108 ;  /* 0x0000000c046c723c */ /* 0x048ff0000000186c */
[C---:B------:R-:W-:Y:S01]  /*ba90*/  HMMA.16816.F32 R112, R4.reuse, R14, R112 ;  /* 0x0000000e0470723c */ /* 0x040fe20000001870 */
[----:B------:R-:W3:Y:S07]  /*baa0*/  LDSM.16.MT88.4 R12, [R220+0x16000] ;  /* 0x01600000dc0c783b */ /* 0x000eee0000004200 */
[C---:B-1----:R-:W-:Y:S07]  /*bab0*/  HMMA.16816.F32 R116, R4.reuse, R8, R116 ;  /* 0x000000080474723c */ /* 0x042fee0000001874 */
[----:B------:R-:W-:Y:S01]  /*bac0*/  SHF.R.U32.HI R9, RZ, 0x18, R26 ;  /* 0x00000018ff097819 */ /* 0x000fe2000001161a */
[----:B------:R-:W-:Y:S01]  /*bad0*/  HMMA.16816.F32 R120, R4, R10, R120 ;  /* 0x0000000a0478723c */ /* 0x000fe20000001878 */
[----:B--2---:R-:W-:-:S06]  /*bae0*/  F2FP.PACK_AB R8, R186, R181 ;  /* 0x000000b5ba08723e */ /* 0x004fcc00000000ff */
[----:B------:R-:W-:Y:S02]  /*baf0*/  LOP3.LUT R11, R26, 0xffff, RZ, 0xc0, !PT ;  /* 0x0000ffff1a0b7812 */ /* 0x000fe400078ec0ff */
[----:B----4-:R-:W-:Y:S01]  /*bb00*/  F2FP.PACK_AB R10, R187, R188 ;  /* 0x000000bcbb0a723e */ /* 0x010fe200000000ff */
[----:B---3--:R-:W-:Y:S01]  /*bb10*/  HMMA.16816.F32 R124, R4, R12, R124 ;  /* 0x0000000c047c723c */ /* 0x008fe2000000187c */
[----:B------:R-:W-:-:S07]  /*bb20*/  SHF.R.U32.HI R11, RZ, 0x8, R11 ;  /* 0x00000008ff0b7819 */ /* 0x000fce000001160b */
[----:B------:R-:W-:Y:S01]  /*bb30*/  HMMA.16816.F32 R128, R4, R14, R128 ;  /* 0x0000000e0480723c */ /* 0x000fe20000001880 */
[----:B------:R-:W1:Y:S06]  /*bb40*/  LDSM.16.MT88.4 R12, [R222+0x12800] ;  /* 0x01280000de0c783b */ /* 0x000e6c0000004200 */
[C---:B------:R-:W-:Y:S02]  /*bb50*/  LOP3.LUT R4, R24.reuse, 0xffff, RZ, 0xc0, !PT ;  /* 0x0000ffff18047812 */ /* 0x040fe400078ec0ff */
[----:B------:R-:W-:Y:S02]  /*bb60*/  LOP3.LUT R7, R24, 0xff, RZ, 0xc0, !PT ;  /* 0x000000ff18077812 */ /* 0x000fe400078ec0ff */
[----:B------:R-:W-:-:S02]  /*bb70*/  SHF.R.U32.HI R4, RZ, 0x8, R4 ;  /* 0x00000008ff047819 */ /* 0x000fc40000011604 */
[----:B------:R-:W-:Y:S02]  /*bb80*/  SHF.R.U32.HI R5, RZ, 0x10, R24 ;  /* 0x00000010ff057819 */ /* 0x000fe40000011618 */
[----:B------:R-:W-:Y:S02]  /*bb90*/  SHF.R.U32.HI R6, RZ, 0x10, R26 ;  /* 0x00000010ff067819 */ /* 0x000fe4000001161a */
[----:B------:R-:W-:Y:S02]  /*bba0*/  PRMT R7, R7, 0x5410, R4 ;  /* 0x0000541007077816 */ /* 0x000fe40000000004 */
[----:B------:R-:W-:Y:S02]  /*bbb0*/  SHF.R.U32.HI R24, RZ, 0x18, R24 ;  /* 0x00000018ff187819 */ /* 0x000fe40000011618 */
[----:B------:R-:W-:Y:S01]  /*bbc0*/  LOP3.LUT R5, R5, 0xff, RZ, 0xc0, !PT ;  /* 0x000000ff05057812 */ /* 0x000fe200078ec0ff */
[----:B------:R-:W-:Y:S01]  /*bbd0*/  HSET2.LE.AND R7, R7, R250, PT ;  /* 0x000000fa07077233 */ /* 0x000fe20003803000 */
[----:B------:R-:W-:-:S02]  /*bbe0*/  LOP3.LUT R4, R26, 0xff, RZ, 0xc0, !PT ;  /* 0x000000ff1a047812 */ /* 0x000fc400078ec0ff */
[----:B------:R-:W-:Y:S02]  /*bbf0*/  LOP3.LUT R6, R6, 0xff, RZ, 0xc0, !PT ;  /* 0x000000ff06067812 */ /* 0x000fe400078ec0ff */
[----:B------:R-:W-:Y:S02]  /*bc00*/  PRMT R5, R5, 0x5410, R24 ;  /* 0x0000541005057816 */ /* 0x000fe40000000018 */
[----:B------:R-:W-:Y:S01]  /*bc10*/  PRMT R11, R4, 0x5410, R11 ;  /* 0x00005410040b7816 */ /* 0x000fe2000000000b */
[----:B------:R-:W-:Y:S01]  /*bc20*/  LDSM.16.MT88.4 R24, [R222+0x10800] ;  /* 0x01080000de18783b */ /* 0x000fe20000004200 */
[----:B------:R-:W-:Y:S01]  /*bc30*/  PRMT R9, R6, 0x5410, R9 ;  /* 0x0000541006097816 */ /* 0x000fe20000000009 */
[--C-:B------:R-:W-:Y:S01]  /*bc40*/  HSET2.LE.AND R5, R5, R250.reuse, PT ;  /* 0x000000fa05057233 */ /* 0x100fe20003803000 */
[----:B------:R-:W-:Y:S01]  /*bc50*/  LOP3.LUT R6, R7, R8, RZ, 0xc0, !PT ;  /* 0x0000000807067212 */ /* 0x000fe200078ec0ff */
[--C-:B------:R-:W-:Y:S01]  /*bc60*/  HSET2.LE.AND R4, R11, R250.reuse, PT ;  /* 0x000000fa0b047233 */ /* 0x100fe20003803000 */
[----:B------:R-:W-:Y:S01]  /*bc70*/  F2FP.PACK_AB R11, R183, R184 ;  /* 0x000000b8b70b723e */ /* 0x000fe200000000ff */
[----:B------:R-:W-:Y:S01]  /*bc80*/  HSET2.LE.AND R9, R9, R250, PT ;  /* 0x000000fa09097233 */ /* 0x000fe20003803000 */
[----:B-----5:R-:W-:-:S02]  /*bc90*/  F2FP.PACK_AB R8, R190, R185 ;  /* 0x000000b9be08723e */ /* 0x020fc400000000ff */
[----:B------:R-:W-:Y:S02]  /*bca0*/  LOP3.LUT R7, R5, R10, RZ, 0xc0, !PT ;  /* 0x0000000a05077212 */ /* 0x000fe400078ec0ff */
[----:B------:R-:W-:Y:S02]  /*bcb0*/  LOP3.LUT R4, R4, R11, RZ, 0xc0, !PT ;  /* 0x0000000b04047212 */ /* 0x000fe400078ec0ff */
[----:B------:R-:W-:Y:S02]  /*bcc0*/  LOP3.LUT R5, R9, R8, RZ, 0xc0, !PT ;  /* 0x0000000809057212 */ /* 0x000fe400078ec0ff */
[----:B------:R-:W2:Y:S05]  /*bcd0*/  LDSM.16.MT88.4 R8, [R224+0x12800] ;  /* 0x01280000e008783b */ /* 0x000eaa0000004200 */
[C---:B------:R-:W-:Y:S08]  /*bce0*/  HMMA.16816.F32 R136, R4.reuse, R16, R136 ;  /* 0x000000100488723c */ /* 0x040ff00000001888 */
[C---:B------:R-:W-:Y:S01]  /*bcf0*/  HMMA.16816.F32 R132, R4.reuse, R18, R132 ;  /* 0x000000120484723c */ /* 0x040fe20000001884 */
[----:B------:R-:W3:Y:S07]  /*bd00*/  LDSM.16.MT88.4 R16, [R222+0x14800] ;  /* 0x01480000de10783b */ /* 0x000eee0000004200 */
[C---:B------:R-:W-:Y:S08]  /*bd10*/  HMMA.16816.F32 R160, R4.reuse, R28, R160 ;  /* 0x0000001c04a0723c */ /* 0x040ff000000018a0 */
[C---:B------:R-:W-:Y:S01]  /*bd20*/  HMMA.16816.F32 R156, R4.reuse, R30, R156 ;  /* 0x0000001e049c723c */ /* 0x040fe2000000189c */
[----:B------:R-:W-:Y:S07]  /*bd30*/  LDSM.16.MT88.4 R28, [R221+0x12800] ;  /* 0x01280000dd1c783b */ /* 0x000fee0000004200 */
[C---:B-1----:R-:W-:Y:S08]  /*bd40*/  HMMA.16816.F32 R44, R4.reuse, R12, R44 ;  /* 0x0000000c042c723c */ /* 0x042ff0000000182c */
[C---:B--2---:R-:W-:Y:S08]  /*bd50*/  HMMA.16816.F32 R36, R4.reuse, R8, R36 ;  /* 0x000000080424723c */ /* 0x044ff00000001824 */
[C---:B------:R-:W-:Y:S01]  /*bd60*/  HMMA.16816.F32 R40, R4.reuse, R10, R40 ;  /* 0x0000000a0428723c */ /* 0x040fe20000001828 */
[----:B------:R-:W1:Y:S07]  /*bd70*/  LDSM.16.MT88.4 R8, [R221+0x14800] ;  /* 0x01480000dd08783b */ /* 0x000e6e0000004200 */
        /* <DEDUP_REMOVED lines=11> */
[C---:B------:R-:W-:Y:S07]  /*be30*/  HMMA.16816.F32 R52, R4.reuse, R28, R52 ;  /* 0x0000001c0434723c */ /* 0x040fee0000001834 */
[----:B------:R-:W-:Y:S01]  /*be40*/  IMAD.WIDE.U32 R28, R165, -0x2daee0ad, RZ ;  /* 0xd2511f53a51c7825 */ /* 0x000fe200078e00ff */
[C---:B--2---:R-:W-:Y:S07]  /*be50*/  HMMA.16816.F32 R100, R4.reuse, R12, R100 ;  /* 0x0000000c0464723c */ /* 0x044fee0000001864 */
[----:B------:R-:W-:Y:S01]  /*be60*/  IMAD.U32 R12, RZ, RZ, UR4 ;  /* 0x00000004ff0c7e24 */ /* 0x000fe2000f8e00ff */
[C---:B---3--:R-:W-:Y:S07]  /*be70*/  HMMA.16816.F32 R92, R4.reuse, R16, R92 ;  /* 0x00000010045c723c */ /* 0x048fee000000185c */
[----:B------:R-:W-:Y:S01]  /*be80*/  LOP3.LUT R16, R29, UR33, R12, 0x96, !PT ;  /* 0x000000211d107c12 */ /* 0x000fe2000f8e960c */
[----:B------:R-:W-:Y:S01]  /*be90*/  HMMA.16816.F32 R104, R4, R14, R104 ;  /* 0x0000000e0468723c */ /* 0x000fe20000001868 */
[----:B------:R-:W-:Y:S01]  /*bea0*/  IMAD.WIDE.U32 R28, R196, -0x326172a9, RZ ;  /* 0xcd9e8d57c41c7825 */ /* 0x000fe200078e00ff */
[----:B------:R-:W2:Y:S03]  /*beb0*/  LDSM.16.MT88.4 R12, [R221+0x16800] ;  /* 0x01680000dd0c783b */ /* 0x000ea60000004200 */
[----:B------:R-:W-:-:S03]  /*bec0*/  IMAD.WIDE.U32 R16, R16, -0x326172a9, RZ ;  /* 0xcd9e8d5710107825 */ /* 0x000fc600078e00ff */
[----:B------:R-:W-:Y:S02]  /*bed0*/  HMMA.16816.F32 R144, R4, R20, R144 ;  /* 0x000000140490723c */ /* 0x000fe40000001890 */
[----:B------:R-:W-:Y:S01]  /*bee0*/  LOP3.LUT R17, R17, UR36, R28, 0x96, !PT ;  /* 0x0000002411117c12 */ /* 0x000fe2000f8e961c */
[----:B------:R-:W-:Y:S01]  /*bef0*/  IMAD.WIDE.U32 R28, R196, -0x326172a9, RZ ;  /* 0xcd9e8d57c41c7825 */ /* 0x000fe200078e00ff */
[----:B------:R-:W-:-:S04]  /*bf00*/  LOP3.LUT R16, R249, UR7, R16, 0x96, !PT ;  /* 0x00000007f9107c12 */ /* 0x000fc8000f8e9610 */
[----:B-1----:R-:W-:Y:S01]  /*bf10*/  HMMA.16816.F32 R108, R4, R8, R108 ;  /* 0x00000008046c723c */ /* 0x002fe2000000186c */
[----:B------:R-:W-:-:S05]  /*bf20*/  LOP3.LUT R28, R29, R197, RZ, 0x3c, !PT ;  /* 0x000000c51d1c7212 */ /* 0x000fca00078e3cff */
[----:B------:R-:W-:Y:S02]  /*bf30*/  IMAD.WIDE.U32 R28, R28, -0x2daee0ad, RZ ;  /* 0xd2511f531c1c7825 */ /* 0x000fe400078e00ff */
[----:B------:R-:W-:Y:S01]  /*bf40*/  HMMA.16816.F32 R112, R4, R10, R112 ;  /* 0x0000000a0470723c */ /* 0x000fe20000001870 */
[----:B------:R-:W1:Y:S01]  /*bf50*/  LDSM.16.MT88.4 R8, [R220+0x16800] ;  /* 0x01680000dc08783b */ /* 0x000e620000004200 */
[----:B------:R-:W-:-:S06]  /*bf60*/  FFMA.FTZ R29, R195, c[0x0][0x23c], -R182 ;  /* 0x00008f00c31d7a23 */ /* 0x000fcc00000108b6 */
[C---:B------:R-:W-:Y:S01]  /*bf70*/  HMMA.16816.F32 R140, R4.reuse, R22, R140 ;  /* 0x00000016048c723c */ /* 0x040fe2000000188c */
[----:B------:R-:W3:Y:S01]  /*bf80*/  LDSM.16.MT88.4 R20, [R224+0x14800] ;  /* 0x01480000e014783b */ /* 0x000ee20000004200 */
[----:B------:R-:W-:Y:S06]  /*bf90*/  MUFU.EX2 R29, R29 ;  /* 0x0000001d001d7308 */ /* 0x000fec0000000800 */
[C---:B------:R-:W-:Y:S07]  /*bfa0*/  HMMA.16816.F32 R60, R4.reuse, R24, R60 ;  /* 0x00000018043c723c */ /* 0x040fee000000183c */
[----:B------:R-:W-:Y:S01]  /*bfb0*/  IMAD.WIDE.U32 R24, R17, -0x2daee0ad, RZ ;  /* 0xd2511f5311187825 */ /* 0x000fe200078e00ff */
[----:B------:R-:W-:Y:S03]  /*bfc0*/  HMMA.16816.F32 R96, R4, R18, R96 ;  /* 0x000000120460723c */ /* 0x000fe60000001860 */
[----:B------:R-:W-:-:S04]  /*bfd0*/  IMAD.WIDE.U32 R16, R16, -0x2daee0ad, RZ ;  /* 0xd2511f5310107825 */ /* 0x000fc800078e00ff */
[----:B------:R-:W-:Y:S01]  /*bfe0*/  LOP3.LUT R18, R25, UR14, R28, 0x96, !PT ;  /* 0x0000000e19127c12 */ /* 0x000fe2000f8e961c */
[----:B------:R-:W-:Y:S01]  /*bff0*/  HMMA.16816.F32 R64, R4, R26, R64 ;  /* 0x0000001a0440723c */ /* 0x000fe20000001840 */
[----:B------:R-:W-:Y:S01]  /*c000*/  LOP3.LUT R24, R17, UR12, R24, 0x96, !PT ;  /* 0x0000000c11187c12 */ /* 0x000fe2000f8e9618 */
[----:B------:R-:W-:-:S04]  /*c010*/  FFMA.FTZ R28, R193, c[0x0][0x23c], -R182 ;  /* 0x00008f00c11c7a23 */ /* 0x000fc800000108b6 */
[----:B------:R-:W-:Y:S02]  /*c020*/  IMAD.WIDE.U32 R24, R24, -0x326172a9, RZ ;  /* 0xcd9e8d5718187825 */ /* 0x000fe400078e00ff */
[----:B--2---:R-:W-:Y:S01]  /*c030*/  HMMA.16816.F32 R116, R4, R12, R116 ;  /* 0x0000000c0474723c */ /* 0x004fe20000001874 */
[----:B------:R-:W2:Y:S01]  /*c040*/  MUFU.EX2 R28, R28 ;  /* 0x0000001c001c7308 */ /* 0x000ea20000000800 */
[----:B------:R-:W-:-:S05]  /*c050*/  IMAD.WIDE.U32 R26, R18, -0x326172a9, RZ ;  /* 0xcd9e8d57121a7825 */ /* 0x000fca00078e00ff */
[----:B------:R-:W-:Y:S01]  /*c060*/  LOP3.LUT R18, R27, UR13, R248, 0x96, !PT ;  /* 0x0000000d1b127c12 */ /* 0x000fe2000f8e96f8 */
[----:B-1----:R-:W-:Y:S01]  /*c070*/  HMMA.16816.F32 R124, R4, R8, R124 ;  /* 0x00000008047c723c */ /* 0x002fe2000000187c */
[----:B------:R-:W-:-:S03]  /*c080*/  LOP3.LUT R26, R25, UR11, R26, 0x96, !PT ;  /* 0x0000000b191a7c12 */ /* 0x000fc6000f8e961a */
[----:B------:R-:W-:-:S04]  /*c090*/  IMAD.WIDE.U32 R18, R18, -0x2daee0ad, RZ ;  /* 0xd2511f5312127825 */ /* 0x000fc800078e00ff */
[----:B------:R-:W-:Y:S01]  /*c0a0*/  IMAD.WIDE.U32 R26, R26, -0x2daee0ad, RZ ;  /* 0xd2511f531a1a7825 */ /* 0x000fe200078e00ff */
[----:B------:R-:W-:Y:S01]  /*c0b0*/  LOP3.LUT R248, R19, UR10, R16, 0x96, !PT ;  /* 0x0000000a13f87c12 */ /* 0x000fe2000f8e9610 */
[----:B------:R-:W-:Y:S01]  /*c0c0*/  HMMA.16816.F32 R128, R4, R10, R128 ;  /* 0x0000000a0480723c */ /* 0x000fe20000001880 */
[----:B------:R-:W1:Y:S02]  /*c0d0*/  LDSM.16.MT88.4 R8, [R224+0x11000] ;  /* 0x01100000e008783b */ /* 0x000e640000004200 */
[----:B------:R-:W-:Y:S01]  /*c0e0*/  LOP3.LUT R12, R27, UR8, R18, 0x96, !PT ;  /* 0x000000081b0c7c12 */ /* 0x000fe2000f8e9612 */
[----:B------:R-:W-:-:S04]  /*c0f0*/  IMAD.WIDE.U32 R248, R248, -0x326172a9, RZ ;  /* 0xcd9e8d57f8f87825 */ /* 0x000fc800078e00ff */
[----:B------:R-:W-:Y:S01]  /*c100*/  HMMA.16816.F32 R120, R4, R14, R120 ;  /* 0x0000000e0478723c */ /* 0x000fe20000001878 */
[----:B------:R-:W-:-:S06]  /*c110*/  LOP3.LUT R24, R249, UR9, R24, 0x96, !PT ;  /* 0x00000009f9187c12 */ /* 0x000fcc000f8e9618 */
[----:B------:R-:W-:Y:S01]  /*c120*/  IMAD.WIDE.U32 R14, R12, -0x326172a9, RZ ;  /* 0xcd9e8d570c0e7825 */ /* 0x000fe200078e00ff */
[C---:B------:R-:W-:Y:S04]  /*c130*/  HMMA.16816.F32 R56, R4.reuse, R30, R56 ;  /* 0x0000001e0438723c */ /* 0x040fe80000001838 */
[----:B------:R-:W-:Y:S02]  /*c140*/  LOP3.LUT R16, R15, UR6, R248, 0x96, !PT ;  /* 0x000000060f107c12 */ /* 0x000fe4000f8e96f8 */
[----:B------:R-:W-:Y:S01]  /*c150*/  LOP3.LUT R13, R14, 0xffff, RZ, 0xc0, !PT ;  /* 0x0000ffff0e0d7812 */ /* 0x000fe200078ec0ff */
[----:B------:R-:W-:Y:S01]  /*c160*/  FFMA.FTZ R30, R191, c[0x0][0x23c], -R182 ;  /* 0x00008f00bf1e7a23 */ /* 0x000fe200000108b6 */
[C---:B---3--:R-:W-:Y:S01]  /*c170*/  HMMA.16816.F32 R68, R4.reuse, R20, R68 ;  /* 0x000000140444723c */ /* 0x048fe20000001844 */
[--C-:B------:R-:W-:Y:S01]  /*c180*/  FFMA.FTZ R31, R246, c[0x0][0x23c], -R173.reuse ;  /* 0x00008f00f61f7a23 */ /* 0x100fe200000108ad */
[--C-:B------:R-:W-:Y:S01]  /*c190*/  SHF.R.U32.HI R15, RZ, 0x10, R14.reuse ;  /* 0x00000010ff0f7819 */ /* 0x100fe2000001160e */
[--C-:B------:R-:W-:Y:S01]  /*c1a0*/  FFMA.FTZ R191, R192, c[0x0][0x23c], -R173.reuse ;  /* 0x00008f00c0bf7a23 */ /* 0x100fe200000108ad */
[----:B------:R-:W-:Y:S01]  /*c1b0*/  LOP3.LUT R12, R14, 0xff, RZ, 0xc0, !PT ;  /* 0x000000ff0e0c7812 */ /* 0x000fe200078ec0ff */
[----:B------:R-:W-:Y:S01]  /*c1c0*/  FFMA.FTZ R192, R194, c[0x0][0x23c], -R173 ;  /* 0x00008f00c2c07a23 */ /* 0x000fe200000108ad */
[----:B------:R-:W-:Y:S01]  /*c1d0*/  MUFU.EX2 R30, R30 ;  /* 0x0000001e001e7308 */ /* 0x000fe20000000800 */
[----:B------:R-:W-:Y:S01]  /*c1e0*/  SHF.R.U32.HI R13, RZ, 0x8, R13 ;  /* 0x00000008ff0d7819 */ /* 0x000fe2000001160d */
[----:B------:R-:W-:Y:S01]  /*c1f0*/  HMMA.16816.F32 R72, R4, R22, R72 ;  /* 0x000000160448723c */ /* 0x000fe20000001848 */
[----:B------:R-:W-:Y:S01]  /*c200*/  SHF.R.U32.HI R14, RZ, 0x18, R14 ;  /* 0x00000018ff0e7819 */ /* 0x000fe2000001160e */
[----:B------:R-:W-:Y:S01]  /*c210*/  FFMA.FTZ R182, R179, c[0x0][0x23c], -R182 ;  /* 0x00008f00b3b67a23 */ /* 0x000fe200000108b6 */
[----:B------:R-:W-:Y:S01]  /*c220*/  PRMT R13, R12, 0x5410, R13 ;  /* 0x000054100c0d7816 */ /* 0x000fe2000000000d */
[----:B------:R-:W-:-:S02]  /*c230*/  FFMA.FTZ R179, R180, c[0x0][0x23c], -R173 ;  /* 0x00008f00b4b37a23 */ /* 0x000fc400000108ad */
[----:B------:R-:W3:Y:S01]  /*c240*/  MUFU.EX2 R31, R31 ;  /* 0x0000001f001f7308 */ /* 0x000ee20000000800 */
[C---:B------:R-:W-:Y:S02]  /*c250*/  LOP3.LUT R5, R16.reuse, 0xffff, RZ, 0xc0, !PT ;  /* 0x0000ffff10057812 */ /* 0x040fe400078ec0ff */
[--C-:B------:R-:W-:Y:S02]  /*c260*/  SHF.R.U32.HI R6, RZ, 0x10, R16.reuse ;  /* 0x00000010ff067819 */ /* 0x100fe40000011610 */
[----:B------:R-:W-:Y:S02]  /*c270*/  LOP3.LUT R7, R15, 0xff, RZ, 0xc0, !PT ;  /* 0x000000ff0f077812 */ /* 0x000fe400078ec0ff */
[----:B------:R-:W-:Y:S01]  /*c280*/  LOP3.LUT R4, R16, 0xff, RZ, 0xc0, !PT ;  /* 0x000000ff10047812 */ /* 0x000fe200078ec0ff */
[----:B------:R-:W-:Y:S01]  /*c290*/  MUFU.EX2 R191, R191 ;  /* 0x000000bf00bf7308 */ /* 0x000fe20000000800 */
[----:B------:R-:W-:Y:S02]  /*c2a0*/  SHF.R.U32.HI R15, RZ, 0x8, R5 ;  /* 0x00000008ff0f7819 */ /* 0x000fe40000011605 */
[----:B------:R-:W-:-:S02]  /*c2b0*/  SHF.R.U32.HI R16, RZ, 0x18, R16 ;  /* 0x00000018ff107819 */ /* 0x000fc40000011610 */
[----:B------:R-:W-:Y:S01]  /*c2c0*/  LOP3.LUT R5, R6, 0xff, RZ, 0xc0, !PT ;  /* 0x000000ff06057812 */ /* 0x000fe200078ec0ff */
[--C-:B------:R-:W-:Y:S01]  /*c2d0*/  HSET2.LE.AND R6, R13, R250.reuse, PT ;  /* 0x000000fa0d067233 */ /* 0x100fe20003803000 */
[----:B------:R-:W-:Y:S01]  /*c2e0*/  PRMT R15, R4, 0x5410, R15 ;  /* 0x00005410040f7816 */ /* 0x000fe2000000000f */
[----:B------:R-:W4:Y:S01]  /*c2f0*/  MUFU.EX2 R192, R192 ;  /* 0x000000c000c07308 */ /* 0x000f220000000800 */
[----:B------:R-:W-:Y:S02]  /*c300*/  PRMT R5, R5, 0x5410, R16 ;  /* 0x0000541005057816 */ /* 0x000fe40000000010 */
[----:B------:R-:W-:Y:S01]  /*c310*/  PRMT R7, R7, 0x5410, R14 ;  /* 0x0000541007077816 */ /* 0x000fe2000000000e */
[--C-:B------:R-:W-:Y:S01]  /*c320*/  HSET2.LE.AND R4, R15, R250.reuse, PT ;  /* 0x000000fa0f047233 */ /* 0x100fe20003803000 */
[----:B--2---:R-:W-:Y:S01]  /*c330*/  F2FP.PACK_AB R15, R29, R28 ;  /* 0x0000001c1d0f723e */ /* 0x004fe200000000ff */
[--C-:B------:R-:W-:Y:S01]  /*c340*/  HSET2.LE.AND R5, R5, R250.reuse, PT ;  /* 0x000000fa05057233 */ /* 0x100fe20003803000 */
[----:B---3--:R-:W-:Y:S01]  /*c350*/  F2FP.PACK_AB R12, R202, R31 ;  /* 0x0000001fca0c723e */ /* 0x008fe200000000ff */
[----:B------:R-:W-:Y:S01]  /*c360*/  HSET2.LE.AND R7, R7, R250, PT ;  /* 0x000000fa07077233 */ /* 0x000fe20003803000 */
[----:B------:R-:W-:Y:S01]  /*c370*/  F2FP.PACK_AB R13, R189, R30 ;  /* 0x0000001ebd0d723e */ /* 0x000fe200000000ff */
[----:B------:R-:W2:Y:S01]  /*c380*/  LDSM.16.MT88.4 R16, [R222+0x11000] ;  /* 0x01100000de10783b */ /* 0x000ea20000004200 */
[----:B------:R-:W-:Y:S01]  /*c390*/  LOP3.LUT R4, R4, R15, RZ, 0xc0, !PT ;  /* 0x0000000f04047212 */ /* 0x000fe200078ec0ff */
[----:B------:R-:W-:Y:S01]  /*c3a0*/  MUFU.EX2 R182, R182 ;  /* 0x000000b600b67308 */ /* 0x000fe20000000800 */
[----:B------:R-:W-:-:S02]  /*c3b0*/  LOP3.LUT R5, R5, R12, RZ, 0xc0, !PT ;  /* 0x0000000c05057212 */ /* 0x000fc400078ec0ff */
[----:B------:R-:W-:Y:S02]  /*c3c0*/  LOP3.LUT R6, R6, R13, RZ, 0xc0, !PT ;  /* 0x0000000d06067212 */ /* 0x000fe400078ec0ff */
[----:B----4-:R-:W-:Y:S01]  /*c3d0*/  F2FP.PACK_AB R20, R192, R191 ;  /* 0x000000bfc014723e */ /* 0x010fe200000000ff */
[----:B------:R-:W3:Y:S02]  /*c3e0*/  LDSM.16.MT88.4 R12, [R221+0x11000] ;  /* 0x01100000dd0c783b */ /* 0x000ee40000004200 */
[----:B------:R-:W4:Y:S01]  /*c3f0*/  MUFU.EX2 R179, R179 ;  /* 0x000000b300b37308 */ /* 0x000f220000000800 */
[----:B------:R-:W-:Y:S02]  /*c400*/  LOP3.LUT R7, R7, R20, RZ, 0xc0, !PT ;  /* 0x0000001407077212 */ /* 0x000fe400078ec0ff */
[----:B------:R-:W-:Y:S05]  /*c410*/  LDSM.16.MT88.4 R20, [R221+0x15000] ;  /* 0x01500000dd14783b */ /* 0x000fea0000004200 */
[C---:B-1----:R-:W-:Y:S08]  /*c420*/  HMMA.16816.F32 R160, R4.reuse, R8, R160 ;  /* 0x0000000804a0723c */ /* 0x042ff000000018a0 */
[C---:B------:R-:W-:Y:S01]  /*c430*/  HMMA.16816.F32 R156, R4.reuse, R10, R156 ;  /* 0x0000000a049c723c */ /* 0x040fe2000000189c */
[----:B------:R-:W1:Y:S07]  /*c440*/  LDSM.16.MT88.4 R8, [R220+0x11000] ;  /* 0x01100000dc08783b */ /* 0x000e6e0000004200 */
[C---:B--2---:R-:W-:Y:S08]  /*c450*/  HMMA.16816.F32 R152, R4.reuse, R16, R152 ;  /* 0x000000100498723c */ /* 0x044ff00000001898 */
[C---:B---3--:R-:W-:Y:S08]  /*c460*/  HMMA.16816.F32 R144, R4.reuse, R12, R144 ;  /* 0x0000000c0490723c */ /* 0x048ff00000001890 */
[C---:B------:R-:W-:Y:S01]  /*c470*/  HMMA.16816.F32 R140, R4.reuse, R14, R140 ;  /* 0x0000000e048c723c */ /* 0x040fe2000000188c */
[----:B------:R-:W2:Y:S07]  /*c480*/  LDSM.16.MT88.4 R12, [R222+0x13000] ;  /* 0x01300000de0c783b */ /* 0x000eae0000004200 */
[C---:B------:R-:W-:Y:S01]  /*c490*/  HMMA.16816.F32 R148, R4.reuse, R18, R148 ;  /* 0x000000120494723c */ /* 0x040fe20000001894 */
[----:B------:R-:W3:Y:S07]  /*c4a0*/  LDSM.16.MT88.4 R16, [R224+0x13000] ;  /* 0x01300000e010783b */ /* 0x000eee0000004200 */
[C---:B-1----:R-:W-:Y:S08]  /*c4b0*/  HMMA.16816.F32 R136, R4.reuse, R8, R136 ;  /* 0x000000080488723c */ /* 0x042ff00000001888 */
[C---:B------:R-:W-:Y:S01]  /*c4c0*/  HMMA.16816.F32 R132, R4.reuse, R10, R132 ;  /* 0x0000000a0484723c */ /* 0x040fe20000001884 */
[----:B------:R-:W1:Y:S07]  /*c4d0*/  LDSM.16.MT88.4 R8, [R221+0x13000] ;  /* 0x01300000dd08783b */ /* 0x000e6e0000004200 */
[C---:B------:R-:W-:Y:S08]  /*c4e0*/  HMMA.16816.F32 R88, R4.reuse, R22, R88 ;  /* 0x000000160458723c */ /* 0x040ff00000001858 */
[C---:B------:R-:W-:Y:S07]  /*c4f0*/  HMMA.16816.F32 R84, R4.reuse, R20, R84 ;  /* 0x000000140454723c */ /* 0x040fee0000001854 */
[--C-:B------:R-:W-:Y:S01]  /*c500*/  FFMA.FTZ R20, R172, c[0x0][0x23c], -R173.reuse ;  /* 0x00008f00ac147a23 */ /* 0x100fe200000108ad */
[----:B--2---:R-:W-:Y:S01]  /*c510*/  HMMA.16816.F32 R44, R4, R12, R44 ;  /* 0x0000000c042c723c */ /* 0x004fe2000000182c */
[----:B------:R-:W-:-:S02]  /*c520*/  FFMA.FTZ R172, R174, c[0x0][0x23c], -R173 ;  /* 0x00008f00aeac7a23 */ /* 0x000fc400000108ad */
[----:B------:R2:W-:Y:S05]  /*c530*/  MUFU.EX2 R173, R20 ;  /* 0x0000001400ad7308 */ /* 0x0005ea0000000800 */
[C---:B------:R-:W-:Y:S01]  /*c540*/  HMMA.16816.F32 R48, R4.reuse, R14, R48 ;  /* 0x0000000e0430723c */ /* 0x040fe20000001830 */
[----:B------:R-:W5:Y:S02]  /*c550*/  LDSM.16.MT88.4 R12, [R224+0x15000] ;  /* 0x01500000e00c783b */ /* 0x000f640000004200 */
[----:B------:R-:W2:Y:S05]  /*c560*/  MUFU.EX2 R172, R172 ;  /* 0x000000ac00ac7308 */ /* 0x000eaa0000000800 */
[C---:B---3--:R-:W-:Y:S08]  /*c570*/  HMMA.16816.F32 R36, R4.reuse, R16, R36 ;  /* 0x000000100424723c */ /* 0x048ff00000001824 */
[C---:B-1----:R-:W-:Y:S08]  /*c580*/  HMMA.16816.F32 R52, R4.reuse, R8, R52 ;  /* 0x000000080434723c */ /* 0x042ff00000001834 */
[C---:B------:R-:W-:Y:S01]  /*c590*/  HMMA.16816.F32 R56, R4.reuse, R10, R56 ;  /* 0x0000000a0438723c */ /* 0x040fe20000001838 */
[----:B------:R-:W1:Y:S07]  /*c5a0*/  LDSM.16.MT88.4 R8, [R222+0x15000] ;  /* 0x01500000de08783b */ /* 0x000e6e0000004200 */
[C---:B------:R-:W-:Y:S01]  /*c5b0*/  HMMA.16816.F32 R40, R4.reuse, R18, R40 ;  /* 0x000000120428723c */ /* 0x040fe20000001828 */
[----:B------:R-:W3:Y:S07]  /*c5c0*/  LDSM.16.MT88.4 R16, [R220+0x13000] ;  /* 0x01300000dc10783b */ /* 0x000eee0000004200 */
[C---:B-----5:R-:W-:Y:S08]  /*c5d0*/  HMMA.16816.F32 R68, R4.reuse, R12, R68 ;  /* 0x0000000c0444723c */ /* 0x060ff00000001844 */
        /* <DEDUP_REMOVED lines=17> */
[C---:B-----5:R-:W-:Y:S07]  /*c6f0*/  HMMA.16816.F32 R116, R4.reuse, R12, R116 ;  /* 0x0000000c0474723c */ /* 0x060fee0000001874 */
[----:B------:R-:W-:Y:S01]  /*c700*/  IMAD.WIDE.U32 R12, R24, -0x2daee0ad, RZ ;  /* 0xd2511f53180c7825 */ /* 0x000fe200078e00ff */
[----:B------:R-:W-:Y:S04]  /*c710*/  HMMA.16816.F32 R120, R4, R14, R120 ;  /* 0x0000000e0478723c */ /* 0x000fe80000001878 */
[----:B------:R-:W-:-:S02]  /*c720*/  LOP3.LUT R26, R13, UR37, R26, 0x96, !PT ;  /* 0x000000250d1a7c12 */ /* 0x000fc4000f8e961a */
[----:B------:R-:W-:Y:S02]  /*c730*/  LOP3.LUT R22, R12, 0xffff, RZ, 0xc0, !PT ;  /* 0x0000ffff0c167812 */ /* 0x000fe400078ec0ff */
[----:B------:R-:W-:Y:S01]  /*c740*/  SHF.R.U32.HI R14, RZ, 0x10, R12 ;  /* 0x00000010ff0e7819 */ /* 0x000fe2000001160c */
[C---:B-1----:R-:W-:Y:S01]  /*c750*/  HMMA.16816.F32 R124, R4.reuse, R8, R124 ;  /* 0x00000008047c723c */ /* 0x042fe2000000187c */
[----:B------:R-:W-:Y:S02]  /*c760*/  SHF.R.U32.HI R22, RZ, 0x8, R22 ;  /* 0x00000008ff167819 */ /* 0x000fe40000011616 */
[----:B------:R-:W-:Y:S02]  /*c770*/  LOP3.LUT R21, R26, 0xffff, RZ, 0xc0, !PT ;  /* 0x0000ffff1a157812 */ /* 0x000fe400078ec0ff */
[----:B------:R-:W-:Y:S02]  /*c780*/  LOP3.LUT R13, R12, 0xff, RZ, 0xc0, !PT ;  /* 0x000000ff0c0d7812 */ /* 0x000fe400078ec0ff */
[--C-:B------:R-:W-:Y:S01]  /*c790*/  SHF.R.U32.HI R8, RZ, 0x10, R26.reuse ;  /* 0x00000010ff087819 */ /* 0x100fe2000001161a */
[----:B------:R-:W-:Y:S01]  /*c7a0*/  HMMA.16816.F32 R128, R4, R10, R128 ;  /* 0x0000000a0480723c */ /* 0x000fe20000001880 */
[----:B------:R-:W-:-:S02]  /*c7b0*/  SHF.R.U32.HI R15, RZ, 0x18, R26 ;  /* 0x00000018ff0f7819 */ /* 0x000fc4000001161a */
[----:B------:R-:W-:Y:S02]  /*c7c0*/  LOP3.LUT R8, R8, 0xff, RZ, 0xc0, !PT ;  /* 0x000000ff08087812 */ /* 0x000fe400078ec0ff */
[----:B------:R-:W-:Y:S02]  /*c7d0*/  LOP3.LUT R9, R14, 0xff, RZ, 0xc0, !PT ;  /* 0x000000ff0e097812 */ /* 0x000fe400078ec0ff */
[----:B------:R-:W-:Y:S02]  /*c7e0*/  PRMT R13, R13, 0x5410, R22 ;  /* 0x000054100d0d7816 */ /* 0x000fe40000000016 */
[----:B------:R-:W-:Y:S02]  /*c7f0*/  SHF.R.U32.HI R14, RZ, 0x8, R21 ;  /* 0x00000008ff0e7819 */ /* 0x000fe40000011615 */
[----:B--2---:R-:W1:Y:S01]  /*c800*/  LDSM.16.MT88.4 R20, [R221+0x11800] ;  /* 0x01180000dd14783b */ /* 0x004e620000004200 */
[----:B------:R-:W-:Y:S01]  /*c810*/  SHF.R.U32.HI R12, RZ, 0x18, R12 ;  /* 0x00000018ff0c7819 */ /* 0x000fe2000001160c */
[----:B------:R-:W-:Y:S01]  /*c820*/  HSET2.LE.AND R6, R13, R250, PT ;  /* 0x000000fa0d067233 */ /* 0x000fe20003803000 */
[----:B------:R-:W-:-:S02]  /*c830*/  PRMT R15, R8, 0x5410, R15 ;  /* 0x00005410080f7816 */ /* 0x000fc4000000000f */
[----:B------:R-:W-:Y:S02]  /*c840*/  LOP3.LUT R193, R26, 0xff, RZ, 0xc0, !PT ;  /* 0x000000ff1ac17812 */ /* 0x000fe400078ec0ff */
[----:B------:R-:W-:Y:S01]  /*c850*/  PRMT R9, R9, 0x5410, R12 ;  /* 0x0000541009097816 */ /* 0x000fe2000000000c */
[--C-:B------:R-:W-:Y:S01]  /*c860*/  HSET2.LE.AND R5, R15, R250.reuse, PT ;  /* 0x000000fa0f057233 */ /* 0x100fe20003803000 */
[----:B------:R-:W-:Y:S01]  /*c870*/  PRMT R193, R193, 0x5410, R14 ;  /* 0x00005410c1c17816 */ /* 0x000fe2000000000e */
[----:B------:R-:W-:Y:S01]  /*c880*/  LDSM.16.MT88.4 R24, [R222+0x11800] ;  /* 0x01180000de18783b */ /* 0x000fe20000004200 */
[----:B------:R-:W-:Y:S01]  /*c890*/  F2FP.PACK_AB R11, R176, R175 ;  /* 0x000000afb00b723e */ /* 0x000fe200000000ff */
[--C-:B------:R-:W-:Y:S01]  /*c8a0*/  HSET2.LE.AND R7, R9, R250.reuse, PT ;  /* 0x000000fa09077233 */ /* 0x100fe20003803000 */
[----:B----4-:R-:W-:Y:S01]  /*c8b0*/  F2FP.PACK_AB R10, R179, R178 ;  /* 0x000000b2b30a723e */ /* 0x010fe200000000ff */
[----:B------:R-:W2:Y:S01]  /*c8c0*/  LDSM.16.MT88.4 R12, [R220+0x11800] ;  /* 0x01180000dc0c783b */ /* 0x000ea20000004200 */
[----:B------:R-:W-:Y:S01]  /*c8d0*/  HSET2.LE.AND R4, R193, R250, PT ;  /* 0x000000fac1047233 */ /* 0x000fe20003803000 */
[----:B------:R-:W-:-:S02]  /*c8e0*/  F2FP.PACK_AB R9, R182, R177 ;  /* 0x000000b1b609723e */ /* 0x000fc400000000ff */
[----:B------:R-:W-:Y:S02]  /*c8f0*/  F2FP.PACK_AB R8, R172, R173 ;  /* 0x000000adac08723e */ /* 0x000fe400000000ff */
[----:B------:R-:W-:Y:S02]  /*c900*/  LOP3.LUT R4, R4, R11, RZ, 0xc0, !PT ;  /* 0x0000000b04047212 */ /* 0x000fe400078ec0ff */
[----:B------:R-:W-:Y:S02]  /*c910*/  LOP3.LUT R5, R5, R10, RZ, 0xc0, !PT ;  /* 0x0000000a05057212 */ /* 0x000fe400078ec0ff */
[----:B------:R-:W-:Y:S02]  /*c920*/  LOP3.LUT R6, R6, R9, RZ, 0xc0, !PT ;  /* 0x0000000906067212 */ /* 0x000fe400078ec0ff */
[----:B------:R-:W-:Y:S02]  /*c930*/  LOP3.LUT R7, R7, R8, RZ, 0xc0, !PT ;  /* 0x0000000807077212 */ /* 0x000fe400078ec0ff */
[----:B------:R-:W-:Y:S05]  /*c940*/  LDSM.16.MT88.4 R8, [R224+0x13800] ;  /* 0x01380000e008783b */ /* 0x000fea0000004200 */
[C---:B---3--:R-:W-:Y:S08]  /*c950*/  HMMA.16816.F32 R160, R4.reuse, R16, R160 ;  /* 0x0000001004a0723c */ /* 0x048ff000000018a0 */
[C---:B-1----:R-:W-:Y:S08]  /*c960*/  HMMA.16816.F32 R144, R4.reuse, R20, R144 ;  /* 0x000000140490723c */ /* 0x042ff00000001890 */
[C---:B------:R-:W-:Y:S01]  /*c970*/  HMMA.16816.F32 R140, R4.reuse, R22, R140 ;  /* 0x00000016048c723c */ /* 0x040fe2000000188c */
[----:B------:R-:W1:Y:S07]  /*c980*/  LDSM.16.MT88.4 R20, [R221+0x13800] ;  /* 0x01380000dd14783b */ /* 0x000e6e0000004200 */
        /* <DEDUP_REMOVED lines=20> */
[C---:B-1----:R-:W-:Y:S07]  /*cad0*/  HMMA.16816.F32 R84, R4.reuse, R20, R84 ;  /* 0x000000140454723c */ /* 0x042fee0000001854 */
[----:B------:R-:W-:Y:S01]  /*cae0*/  FFMA.FTZ R21, R166, R2, R33 ;  /* 0x00000002a6157223 */ /* 0x000fe20000010021 */
[----:B------:R-:W-:Y:S01]  /*caf0*/  HMMA.16816.F32 R60, R4, R24, R60 ;  /* 0x00000018043c723c */ /* 0x000fe2000000183c */
[----:B------:R-:W-:-:S02]  /*cb00*/  IMAD.MOV.U32 R2, RZ, RZ, R170 ;  /* 0x000000ffff027224 */ /* 0x000fc400078e00aa */
[----:B------:R-:W-:-:S04]  /*cb10*/  FADD.FTZ R21, R0, R21 ;  /* 0x0000001500157221 */ /* 0x000fc80000010000 */
[----:B------:R-:W-:Y:S01]  /*cb20*/  FADD.FTZ R0, R32, R21 ;  /* 0x0000001520007221 */ /* 0x000fe20000010000 */
[----:B------:R-:W-:Y:S01]  /*cb30*/  HMMA.16816.F32 R64, R4, R26, R64 ;  /* 0x0000001a0440723c */ /* 0x000fe20000001840 */
[----:B------:R-:W1:Y:S02]  /*cb40*/  LDSM.16.MT88.4 R24, [R220+0x15800] ;  /* 0x01580000dc18783b */ /* 0x000e640000004200 */
[----:B------:R-:W-:-:S04]  /*cb50*/  FADD.FTZ R0, R3, R0 ;  /* 0x0000000003007221 */ /* 0x000fc80000010000 */
[----:B------:R-:W-:Y:S01]  /*cb60*/  FADD.FTZ R3, R185, R0 ;  /* 0x00000000b9037221 */ /* 0x000fe20000010000 */
[----:B----4-:R-:W-:Y:S03]  /*cb70*/  HMMA.16816.F32 R76, R4, R8, R76 ;  /* 0x00000008044c723c */ /* 0x010fe6000000184c */
[----:B------:R-:W-:-:S05]  /*cb80*/  FADD.FTZ R3, R190, R3 ;  /* 0x00000003be037221 */ /* 0x000fca0000010000 */
[C---:B------:R-:W-:Y:S01]  /*cb90*/  HMMA.16816.F32 R80, R4.reuse, R10, R80 ;  /* 0x0000000a0450723c */ /* 0x040fe20000001850 */
[----:B------:R-:W4:Y:S07]  /*cba0*/  LDSM.16.MT88.4 R8, [R221+0x17800] ;  /* 0x01780000dd08783b */ /* 0x000f2e0000004200 */
[C---:B---3--:R-:W-:Y:S08]  /*cbb0*/  HMMA.16816.F32 R100, R4.reuse, R16, R100 ;  /* 0x000000100464723c */ /* 0x048ff00000001864 */
[C---:B------:R-:W-:Y:S01]  /*cbc0*/  HMMA.16816.F32 R104, R4.reuse, R18, R104 ;  /* 0x000000120468723c */ /* 0x040fe20000001868 */
[----:B------:R-:W3:Y:S07]  /*cbd0*/  LDSM.16.MT88.4 R16, [R220+0x17800] ;  /* 0x01780000dc10783b */ /* 0x000eee0000004200 */
[C---:B--2---:R-:W-:Y:S07]  /*cbe0*/  HMMA.16816.F32 R108, R4.reuse, R12, R108 ;  /* 0x0000000c046c723c */ /* 0x044fee000000186c */
[----:B------:R-:W-:Y:S01]  /*cbf0*/  FADD.FTZ R13, R35, R164 ;  /* 0x000000a4230d7221 */ /* 0x000fe20000010000 */
[----:B------:R-:W-:Y:S03]  /*cc00*/  HMMA.16816.F32 R88, R4, R22, R88 ;  /* 0x000000160458723c */ /* 0x000fe60000001858 */
[----:B------:R-:W-:-:S04]  /*cc10*/  FADD.FTZ R13, R34, R13 ;  /* 0x0000000d220d7221 */ /* 0x000fc80000010000 */
[----:B------:R-:W-:Y:S01]  /*cc20*/  FADD.FTZ R184, R184, R13 ;  /* 0x0000000db8b87221 */ /* 0x000fe20000010000 */
[----:B-1----:R-:W-:Y:S03]  /*cc30*/  HMMA.16816.F32 R92, R4, R24, R92 ;  /* 0x00000018045c723c */ /* 0x002fe6000000185c */
[----:B------:R-:W-:-:S04]  /*cc40*/  FADD.FTZ R0, R183, R184 ;  /* 0x000000b8b7007221 */ /* 0x000fc80000010000 */
        /* <DEDUP_REMOVED lines=11> */
[----:B----4-:R-:W-:Y:S01]  /*cd00*/  HMMA.16816.F32 R116, R4, R8, R116 ;  /* 0x000000080474723c */ /* 0x010fe20000001874 */
        /* <DEDUP_REMOVED lines=12> */
[----:B------:R-:W-:Y:S02]  /*cdd0*/  FADD.FTZ R166, R172, R173 ;  /* 0x000000adaca67221 */ /* 0x000fe40000010000 */
[----:B------:R-:W-:Y:S01]  /*cde0*/  IMAD.MOV.U32 R0, RZ, RZ, R169 ;  /* 0x000000ffff007224 */ /* 0x000fe200078e00a9 */
[----:B------:R-:W-:Y:S08]  /*cdf0*/  HMMA.16816.F32 R128, R4, R18, R128 ;  /* 0x000000120480723c */ /* 0x000ff00000001880 */
.L_x_620:
[----:B------:R-:W-:-:S06]  /*ce00*/  UISETP.GT.AND UP0, UPT, UR34, UR15, UPT ;  /* 0x0000000f2200728c */ /* 0x000fcc000bf04270 */
[----:B------:R-:W-:-:S13]  /*ce10*/  PLOP3.LUT P0, PT, PT, PT, UP0, 0x80, 0x0 ;  /* 0x000000000000781c */ /* 0x000fda0003f0f008 */
[----:B------:R-:W-:Y:S05]  /*ce20*/  @!P0 BRA `(.L_x_624) ;  /* 0x0000542000008947 */ /* 0x000fea0003800000 */
[----:B------:R-:W1:Y:S01]  /*ce30*/  S2R R7, SR_TID.X ;  /* 0x0000000000077919 */ /* 0x000e620000002100 */
[----:B------:R-:W-:Y:S01]  /*ce40*/  USHF.R.S32.HI UR35, URZ, 0x1f, UR26 ;  /* 0x0000001f3f237899 */ /* 0x000fe2000801141a */
[--C-:B------:R-:W-:Y:S01]  /*ce50*/  SHF.R.S32.HI R5, RZ, 0x1f, R244.reuse ;  /* 0x0000001fff057819 */ /* 0x100fe200000114f4 */
[----:B------:R-:W-:Y:S01]  /*ce60*/  ULDC.64 UR4, c[0x0][0x1b8] ;  /* 0x00006e0000047ab9 */ /* 0x000fe20000000a00 */
[----:B------:R-:W-:Y:S01]  /*ce70*/  IMAD.U32 R8, RZ, RZ, UR26 ;  /* 0x0000001aff087e24 */ /* 0x000fe2000f8e00ff */
[----:B------:R-:W-:Y:S01]  /*ce80*/  ULDC.64 UR6, c[0x0][0x1b0] ;  /* 0x00006c0000067ab9 */ /* 0x000fe20000000a00 */
[----:B------:R-:W-:Y:S01]  /*ce90*/  IMAD.MOV.U32 R4, RZ, RZ, R244 ;  /* 0x000000ffff047224 */ /* 0x000fe200078e00f4 */
[----:B------:R-:W-:Y:S01]  /*cea0*/  UIMAD UR4, UR35, UR4, URZ ;  /* 0x00000004230472a4 */ /* 0x000fe2000f8e023f */
[----:B------:R-:W-:Y:S01]  /*ceb0*/  IMAD.U32 R10, RZ, RZ, UR26 ;  /* 0x0000001aff0a7e24 */ /* 0x000fe2000f8e00ff */
[----:B------:R-:W-:Y:S01]  /*cec0*/  UIMAD UR6, UR35, UR6, URZ ;  /* 0x00000006230672a4 */ /* 0x000fe2000f8e023f */
[--C-:B------:R-:W-:Y:S01]  /*ced0*/  IMAD.WIDE.U32 R8, R8, c[0x0][0x1b8], R4.reuse ;  /* 0x00006e0008087a25 */ /* 0x100fe200078e0004 */
[----:B------:R-:W-:Y:S01]  /*cee0*/  UIMAD UR4, UR26, UR5, UR4 ;  /* 0x000000051a0472a4 */ /* 0x000fe2000f8e0204 */
[----:B------:R-:W-:Y:S01]  /*cef0*/  ISETP.GE.AND P5, PT, R244, c[0x0][0x220], PT ;  /* 0x00008800f4007a0c */ /* 0x000fe20003fa6270 */
[----:B------:R-:W-:Y:S01]  /*cf00*/  UIMAD UR6, UR26, UR7, UR6 ;  /* 0x000000071a0672a4 */ /* 0x000fe2000f8e0206 */
[----:B------:R-:W-:Y:S01]  /*cf10*/  IMAD.WIDE.U32 R10, R10, c[0x0][0x1b0], R4 ;  /* 0x00006c000a0a7a25 */ /* 0x000fe200078e0004 */
[----:B------:R-:W-:Y:S01]  /*cf20*/  IADD3 R3, P0, R8, UR30, RZ ;  /* 0x0000001e08037c10 */ /* 0x000fe2000ff1e0ff */
[----:B------:R-:W-:Y:S01]  /*cf30*/  UIADD3 UR26, UR34, -0x2, URZ ;  /* 0xfffffffe221a7890 */ /* 0x000fe2000fffe03f */
[----:B------:R-:W-:Y:S01]  /*cf40*/  ISETP.GE.AND P4, PT, R233, c[0x0][0x220], PT ;  /* 0x00008800e9007a0c */ /* 0x000fe20003f86270 */
[----:B------:R-:W-:Y:S01]  /*cf50*/  IMAD.U32 R246, RZ, RZ, UR4 ;  /* 0x00000004fff67e24 */ /* 0x000fe2000f8e00ff */
[----:B------:R-:W-:Y:S01]  /*cf60*/  IADD3 R5, P1, R10, UR28, RZ ;  /* 0x0000001c0a057c10 */ /* 0x000fe2000ff3e0ff */
[----:B------:R-:W-:Y:S01]  /*cf70*/  IMAD.U32 R248, RZ, RZ, UR6 ;  /* 0x00000006fff87e24 */ /* 0x000fe2000f8e00ff */
[----:B------:R-:W-:Y:S01]  /*cf80*/  ISETP.GE.AND P3, PT, R232, c[0x0][0x220], PT ;  /* 0x00008800e8007a0c */ /* 0x000fe20003f66270 */
[----:B------:R-:W-:Y:S01]  /*cf90*/  IMAD.MOV.U32 R164, RZ, RZ, R0 ;  /* 0x000000ffffa47224 */ /* 0x000fe200078e0000 */
[----:B------:R-:W-:Y:S01]  /*cfa0*/  IADD3.X R246, R246, UR29, R9, P0, !PT ;  /* 0x0000001df6f67c10 */ /* 0x000fe200087fe409 */
[----:B------:R-:W-:Y:S01]  /*cfb0*/  IMAD.WIDE.U32 R8, R165, -0x2daee0ad, RZ ;  /* 0xd2511f53a5087825 */ /* 0x000fe200078e00ff */
[----:B-1----:R-:W-:Y:S01]  /*cfc0*/  SHF.R.S32.HI R4, RZ, 0x1f, R7 ;  /* 0x0000001fff047819 */ /* 0x002fe20000011407 */
[----:B------:R-:W-:Y:S01]  /*cfd0*/  UIADD3 UR7, UR34, -0x1, URZ ;  /* 0xffffffff22077890 */ /* 0x000fe2000fffe03f */
[----:B------:R-:W-:Y:S01]  /*cfe0*/  IADD3.X R248, R248, UR27, R11, P1, !PT ;  /* 0x0000001bf8f87c10 */ /* 0x000fe20008ffe40b */
[----:B------:R-:W-:Y:S01]  /*cff0*/  UMOV UR27, URZ ;  /* 0x0000003f001b7c82 */ /* 0x000fe20008000000 */
[----:B------:R-:W-:-:S02]  /*d000*/  LEA.HI R4, R4, R7, RZ, 0x3 ;  /* 0x0000000704047211 */ /* 0x000fc400078f18ff */
[----:B------:R-:W-:Y:S02]  /*d010*/  LEA R247, P0, R3, c[0x0][0x170], 0x1 ;  /* 0x00005c0003f77a11 */ /* 0x000fe400078008ff */
[----:B------:R-:W-:Y:S02]  /*d020*/  SHF.R.S32.HI R14, RZ, 0x3, R4 ;  /* 0x00000003ff0e7819 */ /* 0x000fe40000011404 */
[----:B------:R-:W-:Y:S02]  /*d030*/  LEA R249, P1, R5, c[0x0][0x168], 0x1 ;  /* 0x00005a0005f97a11 */ /* 0x000fe400078208ff */
[----:B------:R-:W-:Y:S01]  /*d040*/  LEA.HI.X R246, R3, c[0x0][0x174], R246, 0x1, P0 ;  /* 0x00005d0003f67a11 */ /* 0x000fe200000f0cf6 */
[----:B------:R-:W-:Y:S01]  /*d050*/  IMAD.MOV.U32 R3, RZ, RZ, R2 ;  /* 0x000000ffff037224 */ /* 0x000fe200078e0002 */
[----:B------:R-:W-:Y:S02]  /*d060*/  SHF.R.S32.HI R15, RZ, 0x1f, R14 ;  /* 0x0000001fff0f7819 */ /* 0x000fe4000001140e */
[----:B------:R-:W-:-:S02]  /*d070*/  IADD3 R18, P2, R14, 0x10, RZ ;  /* 0x000000100e127810 */ /* 0x000fc40007f5e0ff */
[----:B------:R-:W-:Y:S01]  /*d080*/  LEA.HI.X R248, R5, c[0x0][0x16c], R248, 0x1, P1 ;  /* 0x00005b0005f87a11 */ /* 0x000fe200008f0cf8 */
[----:B------:R-:W-:Y:S01]  /*d090*/  IMAD.WIDE.U32 R4, R196, -0x326172a9, RZ ;  /* 0xcd9e8d57c4047825 */ /* 0x000fe200078e00ff */
[C---:B------:R-:W-:Y:S01]  /*d0a0*/  IADD3 R12, P0, R14.reuse, 0x30, RZ ;  /* 0x000000300e0c7810 */ /* 0x040fe20007f1e0ff */
[----:B------:R-:W-:Y:S01]  /*d0b0*/  STL.64 [R1+0x20], R14 ;  /* 0x0000200e01007387 */ /* 0x000fe20000100a00 */
[----:B------:R-:W-:Y:S01]  /*d0c0*/  IADD3 R16, P1, R14, 0x20, RZ ;  /* 0x000000200e107810 */ /* 0x000fe20007f3e0ff */
[--C-:B------:R-:W-:Y:S01]  /*d0d0*/  IMAD.X R19, RZ, RZ, R15.reuse, P2 ;  /* 0x000000ffff137224 */ /* 0x100fe200010e060f */
[----:B------:R-:W-:Y:S01]  /*d0e0*/  LOP3.LUT R197, R5, R197, RZ, 0x3c, !PT ;  /* 0x000000c505c57212 */ /* 0x000fe200078e3cff */
[--C-:B------:R-:W-:Y:S01]  /*d0f0*/  IMAD.X R13, RZ, RZ, R15.reuse, P0 ;  /* 0x000000ffff0d7224 */ /* 0x100fe200000e060f */
[----:B------:R-:W-:Y:S01]  /*d100*/  ISETP.GE.AND P2, PT, R231, c[0x0][0x220], PT ;  /* 0x00008800e7007a0c */ /* 0x000fe20003f46270 */
[----:B------:R-:W-:Y:S01]  /*d110*/  IMAD.X R17, RZ, RZ, R15, P1 ;  /* 0x000000ffff117224 */ /* 0x000fe200008e060f */
[----:B------:R-:W-:Y:S01]  /*d120*/  STL.64 [R1+0x38], R18 ;  /* 0x0000381201007387 */ /* 0x000fe20000100a00 */
[----:B------:R-:W-:-:S03]  /*d130*/  IMAD.WIDE.U32 R6, R197, -0x2daee0ad, RZ ;  /* 0xd2511f53c5067825 */ /* 0x000fc600078e00ff */
[----:B------:R-:W-:Y:S04]  /*d140*/  STL.64 [R1+0x28], R12 ;  /* 0x0000280c01007387 */ /* 0x000fe80000100a00 */
[----:B------:R-:W-:Y:S04]  /*d150*/  STL.64 [R1+0x30], R16 ;  /* 0x0000301001007387 */ /* 0x000fe80000100a00 */
[----:B------:R1:W-:Y:S04]  /*d160*/  STL.64 [R1+0x8], R4 ;  /* 0x0000080401007387 */ /* 0x0003e80000100a00 */
[----:B------:R2:W-:Y:S01]  /*d170*/  STL.64 [R1+0x10], R8 ;  /* 0x0000100801007387 */ /* 0x0005e20000100a00 */
[----:B-1----:R-:W-:-:S02]  /*d180*/  IMAD.MOV.U32 R4, RZ, RZ, R198 ;  /* 0x000000ffff047224 */ /* 0x002fc400078e00c6 */
[----:B------:R-:W-:-:S05]  /*d190*/  IMAD.MOV.U32 R5, RZ, RZ, R201 ;  /* 0x000000ffff057224 */ /* 0x000fca00078e00c9 */
[----:B------:R2:W-:Y:S04]  /*d1a0*/  STL.64 [R1+0x18], R4 ;  /* 0x0000180401007387 */ /* 0x0005e80000100a00 */
[----:B------:R2:W-:Y:S01]  /*d1b0*/  STL.64 [R1], R6 ;  /* 0x0000000601007387 */ /* 0x0005e20000100a00 */
[----:B------:R-:W-:Y:S05]  /*d1c0*/  BRA `(.L_x_625) ;  /* 0x000006c000007947 */ /* 0x000fea0003800000 */
.L_x_627:
        /* <DEDUP_REMOVED lines=12> */
[C---:B------:R-:W-:Y:S02]  /*d290*/  @!P5 LEA R172, P1, R169.reuse, c[0x0][0x168], 0x1 ;  /* 0x00005a00a9acda11 */ /* 0x040fe400078208ff */
[----:B------:R-:W-:Y:S02]  /*d2a0*/  IADD3 R165, P6, R169, UR17, RZ ;  /* 0x00000011a9a57c10 */ /* 0x000fe4000ffde0ff */
[----:B------:R-:W-:Y:S02]  /*d2b0*/  LEA.HI.X R168, R168, R239, R171, 0x6, P0 ;  /* 0x000000efa8a87211 */ /* 0x000fe400000f34ab */
[----:B------:R-:W-:Y:S02]  /*d2c0*/  IADD3 R0, P0, R165, UR17, RZ ;  /* 0x00000011a5007c10 */ /* 0x000fe4000ff1e0ff */
[----:B------:R-:W-:Y:S02]  /*d2d0*/  @!P5 LEA.HI.X R173, R169, c[0x0][0x16c], R168, 0x1, P1 ;  /* 0x00005b00a9adda11 */ /* 0x000fe400008f0ca8 */
[----:B------:R-:W-:Y:S02]  /*d2e0*/  IADD3.X R2, R168, UR16, RZ, P6, !PT ;  /* 0x00000010a8027c10 */ /* 0x000fe4000b7fe4ff */
[C---:B------:R-:W-:Y:S01]  /*d2f0*/  @!P5 LEA R170, P6, R165.reuse, c[0x0][0x168], 0x1 ;  /* 0x00005a00a5aada11 */ /* 0x040fe200078c08ff */
[----:B------:R-:W-:Y:S01]  /*d300*/  @!PT LDS RZ, [RZ] ;  /* 0x00000000fffff984 */ /* 0x000fe20000000800 */
[----:B------:R-:W-:Y:S01]  /*d310*/  @!PT LDS RZ, [RZ] ;  /* 0x00000000fffff984 */ /* 0x000fe20000000800 */
[----:B------:R-:W-:Y:S01]  /*d320*/  @!PT LDS RZ, [RZ] ;  /* 0x00000000fffff984 */ /* 0x000fe20000000800 */
[----:B------:R1:W-:Y:S01]  /*d330*/  @!P5 LDGSTS.E.BYPASS.LTC128B.128 [R234+0x8000], [R172.64] ;  /* 0x08000000aceadfae */ /* 0x0003e2000b901d58 */
[----:B------:R-:W-:Y:S02]  /*d340*/  IADD3.X R169, R2, UR16, RZ, P0, !PT ;  /* 0x0000001002a97c10 */ /* 0x000fe400087fe4ff */
[----:B------:R-:W-:Y:S01]  /*d350*/  @!P5 LEA.HI.X R171, R165, c[0x0][0x16c], R2, 0x1, P6 ;  /* 0x00005b00a5abda11 */ /* 0x000fe200030f0c02 */
[----:B------:R1:W-:Y:S01]  /*d360*/  @P4 STS.128 [R234+0xa000], RZ ;  /* 0x00a000ffea004388 */ /* 0x0003e20000000c00 */
[C---:B------:R-:W-:Y:S02]  /*d370*/  @!P5 LEA R176, P6, R0.reuse, c[0x0][0x168], 0x1 ;  /* 0x00005a0000b0da11 */ /* 0x040fe400078c08ff */
[C---:B------:R-:W-:Y:S01]  /*d380*/  IADD3 R168, P1, R0.reuse, UR17, RZ ;  /* 0x0000001100a87c10 */ /* 0x040fe2000ff3e0ff */
[----:B------:R-:W-:Y:S01]  /*d390*/  @!PT LDS RZ, [RZ] ;  /* 0x00000000fffff984 */ /* 0x000fe20000000800 */
[----:B------:R-:W-:Y:S01]  /*d3a0*/  @!PT LDS RZ, [RZ] ;  /* 0x00000000fffff984 */ /* 0x000fe20000000800 */
[----:B------:R-:W-:Y:S01]  /*d3b0*/  @!PT LDS RZ, [RZ] ;  /* 0x00000000fffff984 */ /* 0x000fe20000000800 */
[----:B------:R1:W-:Y:S01]  /*d3c0*/  @!P4 LDGSTS.E.BYPASS.LTC128B.128 [R234+0xa000], [R202.64+0x80] ;  /* 0x0a000080caeacfae */ /* 0x0003e2000b901d58 */
[----:B------:R-:W-:Y:S02]  /*d3d0*/  @!P5 LEA.HI.X R177, R0, c[0x0][0x16c], R169, 0x1, P6 ;  /* 0x00005b0000b1da11 */ /* 0x000fe400030f0ca9 */
[C---:B------:R-:W-:Y:S01]  /*d3e0*/  @!P5 LEA R174, P0, R168.reuse, c[0x0][0x168], 0x1 ;  /* 0x00005a00a8aeda11 */ /* 0x040fe200078008ff */
        /* <DEDUP_REMOVED lines=74> */
.L_x_625:
[----:B--2---:R-:W2:Y:S01]  /*d890*/  LDL.64 R4, [R1+0x18] ;  /* 0x0000180001047983 */ /* 0x004ea20000100a00 */
[----:B------:R-:W-:Y:S01]  /*d8a0*/  UIADD3 UR6, UR34, -0x1, URZ ;  /* 0xffffffff22067890 */ /* 0x000fe2000fffe03f */
[----:B------:R-:W-:Y:S04]  /*d8b0*/  DEPBAR.LE SB0, 0x0 ;  /* 0x000080000000791a */ /* 0x000fe80000000000 */
[----:B------:R-:W3:Y:S01]  /*d8c0*/  LDL.64 R8, [R1+0x20] ;  /* 0x0000200001087983 */ /* 0x000ee20000100a00 */
[----:B------:R-:W-:Y:S01]  /*d8d0*/  UIADD3 UR28, UR7, -UR27, URZ ;  /* 0x8000001b071c7290 */ /* 0x000fe2000fffe03f */
[----:B------:R-:W-:Y:S01]  /*d8e0*/  IMAD.U32 R2, RZ, RZ, UR6 ;  /* 0x00000006ff027e24 */ /* 0x000fe2000f8e00ff */
[----:B------:R-:W-:Y:S01]  /*d8f0*/  USHF.R.S32.HI UR5, URZ, 0x1f, UR6 ;  /* 0x0000001f3f057899 */ /* 0x000fe20008011406 */
[----:B------:R-:W4:Y:S01]  /*d900*/  LDL.64 R12, [R1+0x38] ;  /* 0x00003800010c7983 */ /* 0x000f220000100a00 */
[----:B------:R-:W-:Y:S02]  /*d910*/  UIMAD UR4, UR18, UR6, URZ ;  /* 0x00000006120472a4 */ /* 0x000fe4000f8e023f */
[----:B------:R-:W-:Y:S01]  /*d920*/  IMAD.U32 R0, RZ, RZ, UR28 ;  /* 0x0000001cff007e24 */ /* 0x000fe2000f8e00ff */
[----:B------:R-:W5:Y:S01]  /*d930*/  LDL.64 R16, [R1+0x30] ;  /* 0x0000300001107983 */ /* 0x000f620000100a00 */
[----:B------:R-:W-:Y:S02]  /*d940*/  UIMAD UR4, UR5, UR19, UR4 ;  /* 0x00000013050472a4 */ /* 0x000fe4000f8e0204 */
[----:B------:R-:W-:Y:S01]  /*d950*/  UISETP.GT.AND UP0, UPT, UR6, UR15, UPT ;  /* 0x0000000f0600728c */ /* 0x000fe2000bf04270 */
[----:B------:R-:W4:Y:S04]  /*d960*/  LDL.64 R20, [R1+0x28] ;  /* 0x0000280001147983 */ /* 0x000f280000100a00 */
[----:B------:R-:W-:Y:S06]  /*d970*/  BAR.SYNC.DEFER_BLOCKING 0x0 ;  /* 0x0000000000007b1d */ /* 0x000fec0000010000 */
[----:B------:R-:W-:Y:S01]  /*d980*/  @P5 STS.128 [R234+0x10000], RZ ;  /* 0x010000ffea005388 */ /* 0x000fe20000000c00 */
[----:B--2---:R-:W-:Y:S05]  /*d990*/  IMAD.WIDE.U32 R34, R2, UR19, R4 ;  /* 0x0000001302227c25 */ /* 0x004fea000f8e0004 */
[----:B------:R-:W-:Y:S01]  /*d9a0*/  IADD3 R252, R35, UR4, RZ ;  /* 0x0000000423fc7c10 */ /* 0x000fe2000fffe0ff */
[----:B------:R-:W-:Y:S01]  /*d9b0*/  UIADD3 UR4, UR26, -UR27, URZ ;  /* 0x8000001b1a047290 */ /* 0x000fe2000fffe03f */
[----:B---3--:R-:W-:Y:S02]  /*d9c0*/  LEA R202, P0, R0, R8, 0x6 ;  /* 0x0000000800ca7211 */ /* 0x008fe400078030ff */
[----:B------:R-:W-:Y:S02]  /*d9d0*/  IADD3 R251, P1, R34, UR20, RZ ;  /* 0x0000001422fb7c10 */ /* 0x000fe4000ff3e0ff */
[----:B------:R-:W-:Y:S01]  /*d9e0*/  LEA.HI.X.SX32 R203, R0, R9, 0x6, P0 ;  /* 0x0000000900cb7211 */ /* 0x000fe200000f36ff */
[----:B------:R-:W-:Y:S01]  /*d9f0*/  IMAD.WIDE.U32 R182, R202, c[0x0][0x1a0], RZ ;  /* 0x00006800cab67a25 */ /* 0x000fe200078e00ff */
[----:B------:R-:W-:Y:S02]  /*da00*/  IADD3.X R2, R252, UR31, RZ, P1, !PT ;  /* 0x0000001ffc027c10 */ /* 0x000fe40008ffe4ff */
[C---:B------:R-:W-:Y:S02]  /*da10*/  @!P5 LEA R26, P1, R251.reuse, c[0x0][0x170], 0x1 ;  /* 0x00005c00fb1ada11 */ /* 0x040fe400078208ff */
[C---:B------:R-:W-:Y:S02]  /*da20*/  IADD3 R165, P0, R251.reuse, UR20, RZ ;  /* 0x00000014fba57c10 */ /* 0x040fe4000ff1e0ff */
[----:B------:R-:W-:Y:S01]  /*da30*/  @!P5 LEA.HI.X R27, R251, c[0x0][0x174], R2, 0x1, P1 ;  /* 0x00005d00fb1bda11 */ /* 0x000fe200008f0c02 */
[----:B------:R-:W-:Y:S01]  /*da40*/  IMAD R251, R203, c[0x0][0x1a0], RZ ;  /* 0x00006800cbfb7a24 */ /* 0x000fe200078e02ff */
[----:B------:R-:W-:Y:S02]  /*da50*/  @!P5 LEA R30, P6, R34, c[0x0][0x170], 0x1 ;  /* 0x00005c00221eda11 */ /* 0x000fe400078c08ff */
[----:B------:R-:W-:Y:S01]  /*da60*/  IADD3.X R2, R2, UR31, RZ, P0, !PT ;  /* 0x0000001f02027c10 */ /* 0x000fe200087fe4ff */
[----:B------:R-:W-:Y:S01]  /*da70*/  IMAD R251, R202, c[0x0][0x1a4], R251 ;  /* 0x00006900cafb7a24 */ /* 0x000fe200078e02fb */
[----:B------:R-:W-:Y:S02]  /*da80*/  @!P5 LEA.HI.X R31, R34, c[0x0][0x174], R252, 0x1, P6 ;  /* 0x00005d00221fda11 */ /* 0x000fe400030f0cfc */
[----:B------:R-:W-:Y:S01]  /*da90*/  @!P5 LEA R34, P0, R165, c[0x0][0x170], 0x1 ;  /* 0x00005c00a522da11 */ /* 0x000fe200078008ff */
[----:B------:R-:W-:Y:S01]  /*daa0*/  IMAD.IADD R251, R183, 0x1, R251 ;  /* 0x00000001b7fb7824 */ /* 0x000fe200078e02fb */
[----:B----4-:R-:W-:Y:S01]  /*dab0*/  LEA R198, P6, R0, R12, 0x6 ;  /* 0x0000000c00c67211 */ /* 0x010fe200078c30ff */
[----:B------:R-:W-:Y:S01]  /*dac0*/  @!PT LDS RZ, [RZ] ;  /* 0x00000000fffff984 */ /* 0x000fe20000000800 */
[----:B------:R-:W-:Y:S01]  /*dad0*/  @!PT LDS RZ, [RZ] ;  /* 0x00000000fffff984 */ /* 0x000fe20000000800 */
[----:B------:R-:W-:Y:S01]  /*dae0*/  @!PT LDS RZ, [RZ] ;  /* 0x00000000fffff984 */ /* 0x000fe20000000800 */
[----:B------:R1:W-:Y:S01]  /*daf0*/  @!P5 LDGSTS.E.BYPASS.LTC128B.128 [R234+0x10000], [R30.64] ;  /* 0x100000001eeadfae */ /* 0x0003e2000b901d58 */
[C---:B------:R-:W-:Y:S02]  /*db00*/  @!P5 LEA.HI.X R35, R165.reuse, c[0x0][0x174], R2, 0x1, P0 ;  /* 0x00005d00a523da11 */ /* 0x040fe400000f0c02 */
[----:B------:R-:W-:Y:S01]  /*db10*/  LEA R178, P0, R182, R247, 0x1 ;  /* 0x000000f7b6b27211 */ /* 0x000fe200078008ff */
[----:B------:R-:W-:Y:S01]  /*db20*/  @P4 STS.128 [R234+0x12000], RZ ;  /* 0x012000ffea004388 */ /* 0x000fe20000000c00 */
[----:B------:R-:W-:Y:S02]  /*db30*/  LEA.HI.X.SX32 R199, R0, R13, 0x6, P6 ;  /* 0x0000000d00c77211 */ /* 0x000fe400030f36ff */
[----:B------:R-:W-:Y:S01]  /*db40*/  LEA.HI.X R179, R182, R246, R251, 0x1, P0 ;  /* 0x000000f6b6b37211 */ /* 0x000fe200000f0cfb */
[----:B------:R-:W-:Y:S01]  /*db50*/  IMAD.WIDE.U32 R182, R198, c[0x0][0x1a0], RZ ;  /* 0x00006800c6b67a25 */ /* 0x000fe200078e00ff */
[----:B------:R-:W-:Y:S02]  /*db60*/  @!P5 IADD3 R25, P1, R165, UR20, RZ ;  /* 0x00000014a519dc10 */ /* 0x000fe4000ff3e0ff */
[----:B------:R-:W-:Y:S01]  /*db70*/  LEA R194, P0, R0, R20, 0x6 ;  /* 0x0000001400c27211 */ /* 0x000fe200078030ff */
[----:B------:R-:W-:Y:S01]  /*db80*/  @!PT LDS RZ, [RZ] ;  /* 0x00000000fffff984 */ /* 0x000fe20000000800 */
[----:B------:R-:W-:Y:S01]  /*db90*/  @!PT LDS RZ, [RZ] ;  /* 0x00000000fffff984 */ /* 0x000fe20000000800 */
[----:B------:R-:W-:Y:S01]  /*dba0*/  @!PT LDS RZ, [RZ] ;  /* 0x00000000fffff984 */ /* 0x000fe20000000800 */
[----:B------:R2:W-:Y:S01]  /*dbb0*/  @!P4 LDGSTS.E.BYPASS.LTC128B.128 [R234+0x12000], [R178.64+0x80] ;  /* 0x12000080b2eacfae */ /* 0x0005e2000b901d58 */
[----:B------:R-:W-:Y:S01]  /*dbc0*/  IMAD R165, R199, c[0x0][0x1a0], RZ ;  /* 0x00006800c7a57a24 */ /* 0x000fe200078e02ff */
[----:B------:R-:W-:Y:S02]  /*dbd0*/  @!P5 IADD3.X R252, R2, UR31, RZ, P1, !PT ;  /* 0x0000001f02fcdc10 */ /* 0x000fe40008ffe4ff */
[----:B------:R-:W-:Y:S01]  /*dbe0*/  @P3 STS.128 [R234+0x14000], RZ ;  /* 0x014000ffea003388 */ /* 0x000fe20000000c00 */
[----:B------:R-:W-:Y:S01]  /*dbf0*/  IMAD R165, R198, c[0x0][0x1a4], R165 ;  /* 0x00006900c6a57a24 */ /* 0x000fe200078e02a5 */
[----:B------:R-:W-:Y:S01]  /*dc00*/  LEA R198, P6, R182, R247, 0x1 ;  /* 0x000000f7b6c67211 */ /* 0x000fe200078c08ff */
[----:B------:R-:W-:Y:S01]  /*dc10*/  IMAD.WIDE.U32 R28, R194, c[0x0][0x1a0], RZ ;  /* 0x00006800c21c7a25 */ /* 0x000fe200078e00ff */
[----:B------:R-:W-:Y:S01]  /*dc20*/  @!PT LDS RZ, [RZ] ;  /* 0x00000000fffff984 */ /* 0x000fe20000000800 */
[----:B------:R-:W-:Y:S01]  /*dc30*/  @!PT LDS RZ, [RZ] ;  /* 0x00000000fffff984 */ /* 0x000fe20000000800 */
[----:B------:R-:W-:Y:S01]  /*dc40*/  @!PT LDS RZ, [RZ] ;  /* 0x00000000fffff984 */ /* 0x000fe20000000800 */
[----:B------:R2:W-:Y:S01]  /*dc50*/  @!P3 LDGSTS.E.BYPASS.LTC128B.128 [R234+0x14000], [R178.64+0x100] ;  /* 0x14000100b2eabfae */ /* 0x0005e2000b901d58 */
[----:B------:R-:W-:Y:S02]  /*dc60*/  @!P5 LEA R202, P1, R25, c[0x0][0x170], 0x1 ;  /* 0x00005c0019cada11 */ /* 0x000fe400078208ff */
[----:B------:R-:W-:Y:S01]  /*dc70*/  IMAD.IADD R165, R183, 0x1, R165 ;  /* 0x00000001b7a57824 */ /* 0x000fe200078e02a5 */
[----:B------:R-:W-:Y:S01]  /*dc80*/  @P2 STS.128 [R234+0x16000], RZ ;  /* 0x016000ffea002388 */ /* 0x000fe20000000c00 */
[----:B------:R-:W-:Y:S02]  /*dc90*/  @!P5 LEA.HI.X R203, R25, c[0x0][0x174], R252, 0x1, P1 ;  /* 0x00005d0019cbda11 */ /* 0x000fe400008f0cfc */
[----:B-----5:R-:W-:Y:S01]  /*dca0*/  LEA R186, P1, R0, R16, 0x6 ;  /* 0x0000001000ba7211 */ /* 0x020fe200078230ff */
[----:B------:R-:W-:Y:S01]  /*dcb0*/  @!PT LDS RZ, [RZ] ;  /* 0x00000000fffff984 */ /* 0x000fe20000000800 */
[----:B------:R-:W-:Y:S01]  /*dcc0*/  @!PT LDS RZ, [RZ] ;  /* 0x00000000fffff984 */ /* 0x000fe20000000800 */
[----:B------:R-:W-:Y:S01]  /*dcd0*/  @!PT LDS RZ, [RZ] ;  /* 0x00000000fffff984 */ /* 0x000fe20000000800 */
[----:B------:R2:W-:Y:S01]  /*dce0*/  @!P2 LDGSTS.E.BYPASS.LTC128B.128 [R234+0x16000], [R178.64+0x180] ;  /* 0x16000180b2eaafae */ /* 0x0005e2000b901d58 */
[-C--:B------:R-:W-:Y:S02]  /*dcf0*/  LEA.HI.X R199, R182, R246.reuse, R165, 0x1, P6 ;  /* 0x000000f6b6c77211 */ /* 0x080fe400030f0ca5 */
[C---:B------:R-:W-:Y:S01]  /*dd00*/  LEA.HI.X.SX32 R187, R0.reuse, R17, 0x6, P1 ;  /* 0x0000001100bb7211 */ /* 0x040fe200008f36ff */
[----:B------:R-:W-:Y:S01]  /*dd10*/  @P5 STS.128 [R234+0x10800], RZ ;  /* 0x010800ffea005388 */ /* 0x000fe20000000c00 */
[----:B------:R-:W-:Y:S02]  /*dd20*/  LEA.HI.X.SX32 R195, R0, R21, 0x6, P0 ;  /* 0x0000001500c37211 */ /* 0x000fe400000f36ff */
[-C--:B------:R-:W-:Y:S01]  /*dd30*/  LEA R24, P0, R28, R247.reuse, 0x1 ;  /* 0x000000f71c187211 */ /* 0x080fe200078008ff */
[----:B------:R-:W-:Y:S01]  /*dd40*/  @!PT LDS RZ, [RZ] ;  /* 0x00000000fffff984 */ /* 0x000fe20000000800 */
[----:B------:R-:W-:Y:S01]  /*dd50*/  @!PT LDS RZ, [RZ] ;  /* 0x00000000fffff984 */ /* 0x000fe20000000800 */
[----:B------:R-:W-:Y:S01]  /*dd60*/  @!PT LDS RZ, [RZ] ;  /* 0x00000000fffff984 */ /* 0x000fe20000000800 */
[----:B------:R3:W-:Y:S01]  /*dd70*/  @!P5 LDGSTS.E.BYPASS.LTC128B.128 [R234+0x10800], [R26.64] ;  /* 0x108000001aeadfae */ /* 0x0007e2000b901d58 */
[----:B------:R-:W-:Y:S02]  /*dd80*/  IMAD R2, R187, c[0x0][0x1a0], RZ ;  /* 0x00006800bb027a24 */ /* 0x000fe400078e02ff */
[----:B------:R-:W-:Y:S01]  /*dd90*/  IMAD R0, R195, c[0x0][0x1a0], RZ ;  /* 0x00006800c3007a24 */ /* 0x000fe200078e02ff */
[----:B------:R-:W-:Y:S01]  /*dda0*/  @P4 STS.128 [R234+0x12800], RZ ;  /* 0x012800ffea004388 */ /* 0x000fe20000000c00 */
[C---:B------:R-:W-:Y:S02]  /*ddb0*/  IMAD R2, R186.reuse, c[0x0][0x1a4], R2 ;  /* 0x00006900ba027a24 */ /* 0x040fe400078e0202 */
[----:B------:R-:W-:Y:S01]  /*ddc0*/  IMAD.WIDE.U32 R186, R186, c[0x0][0x1a0], RZ ;  /* 0x00006800baba7a25 */ /* 0x000fe200078e00ff */
[----:B------:R-:W-:Y:S01]  /*ddd0*/  @!PT LDS RZ, [RZ] ;  /* 0x00000000fffff984 */ /* 0x000fe20000000800 */
[----:B------:R-:W-:Y:S01]  /*dde0*/  @!PT LDS RZ, [RZ] ;  /* 0x00000000fffff984 */ /* 0x000fe20000000800 */
[----:B------:R-:W-:Y:S01]  /*ddf0*/  @!PT LDS RZ, [RZ] ;  /* 0x00000000fffff984 */ /* 0x000fe20000000800 */
[----:B------:R4:W-:Y:S03]  /*de00*/  @!P4 LDGSTS.E.BYPASS.LTC128B.128 [R234+0x12800], [R198.64+0x80] ;  /* 0x12800080c6eacfae */ /* 0x0009e6000b901d58 */
[----:B------:R-:W-:Y:S01]  /*de10*/  IMAD.IADD R251, R187, 0x1, R2 ;  /* 0x00000001bbfb7824 */ /* 0x000fe200078e0202 */
[----:B------:R-:W-:Y:S01]  /*de20*/  @P3 STS.128 [R234+0x14800], RZ ;  /* 0x014800ffea003388 */ /* 0x000fe20000000c00 */
[----:B------:R-:W-:Y:S01]  /*de30*/  IMAD R0, R194, c[0x0][0x1a4], R0 ;  /* 0x00006900c2007a24 */ /* 0x000fe200078e0200 */
[C---:B------:R-:W-:Y:S02]  /*de40*/  LEA R194, P1, R186.reuse, R247, 0x1 ;  /* 0x000000f7bac27211 */ /* 0x040fe400078208ff */
[----:B------:R-:W-:Y:S01]  /*de50*/  @!PT LDS RZ, [RZ] ;  /* 0x00000000fffff984 */ /* 0x000fe20000000800 */
[----:B------:R-:W-:Y:S01]  /*de60*/  @!PT LDS RZ, [RZ] ;  /* 0x00000000fffff984 */ /* 0x000fe20000000800 */
[----:B------:R-:W-:Y:S01]  /*de70*/  @!PT LDS RZ, [RZ] ;  /* 0x00000000fffff984 */ /* 0x000fe20000000800 */
[----:B------:R4:W-:Y:S01]  /*de80*/  @!P3 LDGSTS.E.BYPASS.LTC128B.128 [R234+0x14800], [R198.64+0x100] ;  /* 0x14800100c6eabfae */ /* 0x0009e2000b901d58 */
[----:B------:R-:W-:Y:S01]  /*de90*/  IMAD.IADD R0, R29, 0x1, R0 ;  /* 0x000000011d007824 */ /* 0x000fe200078e0200 */
[-C--:B------:R-:W-:Y:S02]  /*dea0*/  LEA.HI.X R195, R186, R246.reuse, R251, 0x1, P1 ;  /* 0x000000f6bac37211 */ /* 0x080fe400008f0cfb */
[----:B------:R-:W-:Y:S02]  /*deb0*/  @P2 STS.128 [R234+0x16800], RZ ;  /* 0x016800ffea002388 */ /* 0x000fe40000000c00 */
[----:B------:R-:W-:Y:S02]  /*dec0*/  LEA.HI.X R25, R28, R246, R0, 0x1, P0 ;  /* 0x000000f61c197211 */ /* 0x000fe400000f0c00 */
[----:B------:R-:W-:Y:S01]  /*ded0*/  @!PT LDS RZ, [RZ] ;  /* 0x00000000fffff984 */ /* 0x000fe20000000800 */
[----:B------:R-:W-:Y:S01]  /*dee0*/  @!PT LDS RZ, [RZ] ;  /* 0x00000000fffff984 */ /* 0x000fe20000000800 */
[----:B------:R-:W-:Y:S01]  /*def0*/  @!PT LDS RZ, [RZ] ;  /* 0x00000000fffff984 */ /* 0x000fe20000000800 */
[----:B------:R4:W-:Y:S01]  /*df00*/  @!P2 LDGSTS.E.BYPASS.LTC128B.128 [R234+0x16800], [R198.64+0x180] ;  /* 0x16800180c6eaafae */ /* 0x0009e2000b901d58 */
[----:B------:R-:W-:Y:S03]  /*df10*/  MOV R0, UR4 ;  /* 0x0000000400007c02 */ /* 0x000fe60008000f00 */
        /* <DEDUP_REMOVED lines=42> */
[----:B--2---:R-:W2:Y:S04]  /*e1c0*/  LDSM.16.M88.4 R176, [R229+0x8800] ;  /* 0x00880000e5b0783b */ /* 0x004ea80000000200 */
[----:B------:R-:W2:Y:S04]  /*e1d0*/  LDSM.16.M88.4 R180, [R229+0x9000] ;  /* 0x00900000e5b4783b */ /* 0x000ea80000000200 */
[----:B------:R-:W0:Y:S04]  /*e1e0*/  LDGDEPBAR ;  /* 0x00000000000079af */ /* 0x000e280000000000 */
[----:B------:R-:W2:Y:S04]  /*e1f0*/  LDSM.16.M88.4 R184, [R229+0x9800] ;  /* 0x00980000e5b8783b */ /* 0x000ea80000000200 */
[----:B------:R-:W-:Y:S04]  /*e200*/  LDSM.16.M88.4 R188, [R228] ;  /* 0x00000000e4bc783b */ /* 0x000fe80000000200 */
[----:B-1----:R-:W1:Y:S04]  /*e210*/  LDSM.16.M88.4 R192, [R227] ;  /* 0x00000000e3c0783b */ /* 0x002e680000000200 */
[----:B----4-:R-:W4:Y:S04]  /*e220*/  LDSM.16.M88.4 R196, [R219] ;  /* 0x00000000dbc4783b */ /* 0x010f280000000200 */
[----:B------:R-:W1:Y:S01]  /*e230*/  LDSM.16.M88.4 R200, [R218] ;  /* 0x00000000dac8783b */ /* 0x000e620000000200 */
[C---:B---3--:R-:W-:Y:S07]  /*e240*/  HMMA.16816.F32 R4, R168.reuse, R172, RZ ;  /* 0x000000aca804723c */ /* 0x048fee00000018ff */
[----:B------:R-:W-:Y:S02]  /*e250*/  IMAD.MOV.U32 R172, RZ, RZ, R8 ;  /* 0x000000ffffac7224 */ /* 0x000fe400078e0008 */
[----:B------:R-:W-:Y:S02]  /*e260*/  IMAD.MOV.U32 R173, RZ, RZ, R9 ;  /* 0x000000ffffad7224 */ /* 0x000fe400078e0009 */
[C---:B------:R-:W-:Y:S07]  /*e270*/  HMMA.16816.F32 R8, R168.reuse, R174, RZ ;  /* 0x000000aea808723c */ /* 0x040fee00000018ff */
[----:B------:R-:W-:Y:S01]  /*e280*/  MOV R175, R13 ;  /* 0x0000000d00af7202 */ /* 0x000fe20000000f00 */
[----:B------:R-:W-:Y:S02]  /*e290*/  IMAD.MOV.U32 R174, RZ, RZ, R12 ;  /* 0x000000ffffae7224 */ /* 0x000fe400078e000c */
[C---:B--2---:R-:W-:Y:S07]  /*e2a0*/  HMMA.16816.F32 R12, R168.reuse, R176, RZ ;  /* 0x000000b0a80c723c */ /* 0x044fee00000018ff */
[----:B------:R-:W-:Y:S02]  /*e2b0*/  IMAD.MOV.U32 R176, RZ, RZ, R16 ;  /* 0x000000ffffb07224 */ /* 0x000fe400078e0010 */
[----:B------:R-:W-:Y:S02]  /*e2c0*/  IMAD.MOV.U32 R177, RZ, RZ, R17 ;  /* 0x000000ffffb17224 */ /* 0x000fe400078e0011 */
[C---:B------:R-:W-:Y:S07]  /*e2d0*/  HMMA.16816.F32 R16, R168.reuse, R178, RZ ;  /* 0x000000b2a810723c */ /* 0x040fee00000018ff */
[----:B------:R-:W-:Y:S02]  /*e2e0*/  IMAD.MOV.U32 R178, RZ, RZ, R20 ;  /* 0x000000ffffb27224 */ /* 0x000fe400078e0014 */
[----:B------:R-:W-:Y:S02]  /*e2f0*/  IMAD.MOV.U32 R179, RZ, RZ, R21 ;  /* 0x000000ffffb37224 */ /* 0x000fe400078e0015 */
[C---:B------:R-:W-:Y:S08]  /*e300*/  HMMA.16816.F32 R20, R168.reuse, R180, RZ ;  /* 0x000000b4a814723c */ /* 0x040ff000000018ff */
[C---:B------:R-:W-:Y:S01]  /*e310*/  HMMA.16816.F32 R24, R168.reuse, R182, RZ ;  /* 0x000000b6a818723c */ /* 0x040fe200000018ff */
[----:B------:R-:W-:Y:S07]  /*e320*/  LDSM.16.M88.4 R180, [R223+0x8800] ;  /* 0x00880000dfb4783b */ /* 0x000fee0000000200 */
[C---:B------:R-:W-:Y:S08]  /*e330*/  HMMA.16816.F32 R28, R168.reuse, R184, RZ ;  /* 0x000000b8a81c723c */ /* 0x040ff000000018ff */
[----:B-----5:R-:W-:Y:S01]  /*e340*/  HMMA.16816.F32 R32, R168, R186, RZ ;  /* 0x000000baa820723c */ /* 0x020fe200000018ff */
[----:B------:R-:W2:Y:S04]  /*e350*/  LDSM.16.M88.4 R168, [R217] ;  /* 0x00000000d9a8783b */ /* 0x000ea80000000200 */
[----:B------:R-:W-:Y:S03]  /*e360*/  LDSM.16.M88.4 R184, [R223+0x9000] ;  /* 0x00900000dfb8783b */ /* 0x000fe60000000200 */
[C---:B-1----:R-:W-:Y:S07]  /*e370*/  HMMA.16816.F32 R4, R188.reuse, R192, R4 ;  /* 0x000000c0bc04723c */ /* 0x042fee0000001804 */
[----:B------:R-:W-:Y:S01]  /*e380*/  IMAD.MOV.U32 R192, RZ, RZ, R178 ;  /* 0x000000ffffc07224 */ /* 0x000fe200078e00b2 */
[C---:B------:R-:W-:Y:S04]  /*e390*/  HMMA.16816.F32 R8, R188.reuse, R194, R8 ;  /* 0x000000c2bc08723c */ /* 0x040fe80000001808 */
[----:B------:R-:W-:Y:S04]  /*e3a0*/  IMAD.MOV.U32 R193, RZ, RZ, R179 ;  /* 0x000000ffffc17224 */ /* 0x000fe800078e00b3 */
[C---:B----4-:R-:W-:Y:S07]  /*e3b0*/  HMMA.16816.F32 R12, R188.reuse, R196, R12 ;  /* 0x000000c4bc0c723c */ /* 0x050fee000000180c */
[----:B------:R-:W-:Y:S01]  /*e3c0*/  MOV R196, R176 ;  /* 0x000000b000c47202 */ /* 0x000fe20000000f00 */
[C---:B------:R-:W-:Y:S04]  /*e3d0*/  HMMA.16816.F32 R16, R188.reuse, R198, R16 ;  /* 0x000000c6bc10723c */ /* 0x040fe80000001810 */
[----:B------:R-:W-:Y:S02]  /*e3e0*/  IMAD.MOV.U32 R197, RZ, RZ, R177 ;  /* 0x000000ffffc57224 */ /* 0x000fe400078e00b1 */
[----:B------:R-:W-:Y:S01]  /*e3f0*/  LDSM.16.M88.4 R176, [R223+0x8000] ;  /* 0x00800000dfb0783b */ /* 0x000fe20000000200 */
[----:B------:R-:W-:Y:S01]  /*e400*/  IMAD.MOV.U32 R198, RZ, RZ, R174 ;  /* 0x000000ffffc67224 */ /* 0x000fe200078e00ae */
[C---:B------:R-:W-:Y:S04]  /*e410*/  HMMA.16816.F32 R20, R188.reuse, R200, R20 ;  /* 0x000000c8bc14723c */ /* 0x040fe80000001814 */
[----:B------:R-:W-:Y:S01]  /*e420*/  IMAD.MOV.U32 R199, RZ, RZ, R175 ;  /* 0x000000ffffc77224 */ /* 0x000fe200078e00af */
[C---:B------:R-:W-:Y:S02]  /*e430*/  LEA R194, P6, R0.reuse, R198, 0x6 ;  /* 0x000000c600c27211 */ /* 0x040fe400078c30ff */
[----:B------:R-:W-:Y:S01]  /*e440*/  IMAD.MOV.U32 R200, RZ, RZ, R172 ;  /* 0x000000ffffc87224 */ /* 0x000fe200078e00ac */
[C---:B------:R-:W-:Y:S04]  /*e450*/  HMMA.16816.F32 R24, R188.reuse, R202, R24 ;  /* 0x000000cabc18723c */ /* 0x040fe80000001818 */
[----:B------:R-:W-:Y:S01]  /*e460*/  IMAD.MOV.U32 R201, RZ, RZ, R173 ;  /* 0x000000ffffc97224 */ /* 0x000fe200078e00ad */
[C---:B------:R-:W-:Y:S01]  /*e470*/  LEA.HI.X.SX32 R195, R0.reuse, R199, 0x6, P6 ;  /* 0x000000c700c37211 */ /* 0x040fe200030f36ff */
[----:B------:R-:W1:Y:S01]  /*e480*/  LDSM.16.M88.4 R172, [R226] ;  /* 0x00000000e2ac783b */ /* 0x000e620000000200 */
[----:B------:R-:W-:Y:S01]  /*e490*/  LEA R202, P0, R0, R200, 0x6 ;  /* 0x000000c800ca7211 */ /* 0x000fe200078030ff */
[C---:B--2---:R-:W-:Y:S04]  /*e4a0*/  HMMA.16816.F32 R28, R188.reuse, R168, R28 ;  /* 0x000000a8bc1c723c */ /* 0x044fe8000000181c */
[----:B------:R-:W-:Y:S01]  /*e4b0*/  IMAD.WIDE.U32 R198, R202, c[0x0][0x198], RZ ;  /* 0x00006600cac67a25 */ /* 0x000fe200078e00ff */
[----:B------:R-:W-:Y:S03]  /*e4c0*/  LEA.HI.X.SX32 R203, R0, R201, 0x6, P0 ;  /* 0x000000c900cb7211 */ /* 0x000fe600000f36ff */
[----:B------:R-:W-:Y:S01]  /*e4d0*/  HMMA.16816.F32 R32, R188, R170, R32 ;  /* 0x000000aabc20723c */ /* 0x000fe20000001820 */
[----:B------:R-:W2:Y:S03]  /*e4e0*/  LDSM.16.M88.4 R168, [R223+0x9800] ;  /* 0x00980000dfa8783b */ /* 0x000ea60000000200 */
[----:B------:R-:W-:Y:S01]  /*e4f0*/  IMAD R2, R203, c[0x0][0x198], RZ ;  /* 0x00006600cb027a24 */ /* 0x000fe200078e02ff */
[----:B------:R-:W-:Y:S03]  /*e500*/  LDSM.16.M88.4 R188, [R216+0x800] ;  /* 0x00080000d8bc783b */ /* 0x000fe60000000200 */
[----:B------:R-:W-:Y:S04]  /*e510*/  IMAD R2, R202, c[0x0][0x19c], R2 ;  /* 0x00006700ca027a24 */ /* 0x000fe800078e0202 */
[----:B------:R-:W-:Y:S01]  /*e520*/  IMAD.IADD R2, R199, 0x1, R2 ;  /* 0x00000001c7027824 */ /* 0x000fe200078e0202 */
        /* <DEDUP_REMOVED lines=18> */
[----:B------:R-:W4:Y:S07]  /*e650*/  LDSM.16.M88.4 R188, [R229+0xa800] ;  /* 0x00a80000e5bc783b */ /* 0x000f2e0000000200 */
[C---:B---3--:R-:W-:Y:S08]  /*e660*/  HMMA.16816.F32 R20, R176.reuse, R184, R20 ;  /* 0x000000b8b014723c */ /* 0x048ff00000001814 */
        /* <DEDUP_REMOVED lines=8> */
[----:B------:R-:W1:Y:S07]  /*e6f0*/  LDSM.16.M88.4 R180, [R215] ;  /* 0x00000000d7b4783b */ /* 0x000e6e0000000200 */
[C---:B----4-:R-:W-:Y:S08]  /*e700*/  HMMA.16816.F32 R12, R172.reuse, R188, R12 ;  /* 0x000000bcac0c723c */ /* 0x050ff0000000180c */
[C---:B------:R-:W-:Y:S01]  /*e710*/  HMMA.16816.F32 R16, R172.reuse, R190, R16 ;  /* 0x000000beac10723c */ /* 0x040fe20000001810 */
[----:B------:R-:W4:Y:S07]  /*e720*/  LDSM.16.M88.4 R188, [R214] ;  /* 0x00000000d6bc783b */ /* 0x000f2e0000000200 */
[C---:B---3--:R-:W-:Y:S08]  /*e730*/  HMMA.16816.F32 R20, R172.reuse, R184, R20 ;  /* 0x000000b8ac14723c */ /* 0x048ff00000001814 */
[C---:B------:R-:W-:Y:S01]  /*e740*/  HMMA.16816.F32 R24, R172.reuse, R186, R24 ;  /* 0x000000baac18723c */ /* 0x040fe20000001818 */
[----:B------:R-:W3:Y:S07]  /*e750*/  LDSM.16.M88.4 R184, [R213] ;  /* 0x00000000d5b8783b */ /* 0x000eee0000000200 */
[C---:B--2---:R-:W-:Y:S08]  /*e760*/  HMMA.16816.F32 R28, R172.reuse, R168, R28 ;  /* 0x000000a8ac1c723c */ /* 0x044ff0000000181c */
[----:B------:R-:W-:Y:S01]  /*e770*/  HMMA.16816.F32 R32, R172, R170, R32 ;  /* 0x000000aaac20723c */ /* 0x000fe20000001820 */
[----:B------:R-:W2:Y:S04]  /*e780*/  LDSM.16.M88.4 R168, [R212] ;  /* 0x00000000d4a8783b */ /* 0x000ea80000000200 */
[----:B------:R-:W-:Y:S03]  /*e790*/  LDSM.16.M88.4 R172, [R226+0x2000] ;  /* 0x00200000e2ac783b */ /* 0x000fe60000000200 */
[C---:B-1----:R-:W-:Y:S08]  /*e7a0*/  HMMA.16816.F32 R4, R176.reuse, R180, R4 ;  /* 0x000000b4b004723c */ /* 0x042ff00000001804 */
[C---:B------:R-:W-:Y:S01]  /*e7b0*/  HMMA.16816.F32 R8, R176.reuse, R182, R8 ;  /* 0x000000b6b008723c */ /* 0x040fe20000001808 */
[----:B------:R-:W1:Y:S07]  /*e7c0*/  LDSM.16.M88.4 R180, [R223+0xa000] ;  /* 0x00a00000dfb4783b */ /* 0x000e6e0000000200 */
[C---:B----4-:R-:W-:Y:S08]  /*e7d0*/  HMMA.16816.F32 R12, R176.reuse, R188, R12 ;  /* 0x000000bcb00c723c */ /* 0x050ff0000000180c */
        /* <DEDUP_REMOVED lines=124> */
[----:B------:R-:W2:Y:S01]  /*efa0*/  LDSM.16.M88.4 R168, [R216+0x7800] ;  /* 0x00780000d8a8783b */ /* 0x000ea20000000200 */
[----:B------:R-:W-:Y:S04]  /*efb0*/  DEPBAR.LE SB0, 0x0 ;  /* 0x000080000000791a */ /* 0x000fe80000000000 */
[----:B------:R-:W-:Y:S01]  /*efc0*/  BAR.SYNC.DEFER_BLOCKING 0x0 ;  /* 0x0000000000007b1d */ /* 0x000fe20000010000 */
[----:B------:R-:W-:Y:S01]  /*efd0*/  IMAD.WIDE.U32 R174, R194, c[0x0][0x198], RZ ;  /* 0x00006600c2ae7a25 */ /* 0x000fe200078e00ff */
[C---:B-1----:R-:W-:Y:S08]  /*efe0*/  HMMA.16816.F32 R4, R176.reuse, R180, R4 ;  /* 0x000000b4b004723c */ /* 0x042ff00000001804 */
[C---:B------:R-:W-:Y:S07]  /*eff0*/  HMMA.16816.F32 R8, R176.reuse, R182, R8 ;  /* 0x000000b6b008723c */ /* 0x040fee0000001808 */
[C---:B------:R-:W-:Y:S01]  /*f000*/  LEA R182, P0, R0.reuse, R192, 0x6 ;  /* 0x000000c000b67211 */ /* 0x040fe200078030ff */
[C---:B----4-:R-:W-:Y:S04]  /*f010*/  HMMA.16816.F32 R12, R176.reuse, R188, R12 ;  /* 0x000000bcb00c723c */ /* 0x050fe8000000180c */
[----:B------:R-:W-:Y:S01]  /*f020*/  LEA.HI.X.SX32 R183, R0, R193, 0x6, P0 ;  /* 0x000000c100b77211 */ /* 0x000fe200000f36ff */
[C---:B------:R-:W-:Y:S03]  /*f030*/  IMAD.WIDE.U32 R200, R182.reuse, c[0x0][0x198], RZ ;  /* 0x00006600b6c87a25 */ /* 0x040fe600078e00ff */
[C---:B------:R-:W-:Y:S04]  /*f040*/  HMMA.16816.F32 R16, R176.reuse, R190, R16 ;  /* 0x000000beb010723c */ /* 0x040fe80000001810 */
[----:B------:R-:W-:Y:S04]  /*f050*/  IMAD R165, R183, c[0x0][0x198], RZ ;  /* 0x00006600b7a57a24 */ /* 0x000fe800078e02ff */
[C---:B---3--:R-:W-:Y:S04]  /*f060*/  HMMA.16816.F32 R20, R176.reuse, R184, R20 ;  /* 0x000000b8b014723c */ /* 0x048fe80000001814 */
[----:B------:R-:W-:Y:S04]  /*f070*/  IMAD R165, R182, c[0x0][0x19c], R165 ;  /* 0x00006700b6a57a24 */ /* 0x000fe800078e02a5 */
[C---:B------:R-:W-:Y:S04]  /*f080*/  HMMA.16816.F32 R24, R176.reuse, R186, R24 ;  /* 0x000000bab018723c */ /* 0x040fe80000001818 */
[----:B------:R-:W-:Y:S03]  /*f090*/  IMAD.IADD R165, R201, 0x1, R165 ;  /* 0x00000001c9a57824 */ /* 0x000fe600078e02a5 */
[C---:B------:R-:W-:Y:S01]  /*f0a0*/  LEA R186, P1, R0.reuse, R196, 0x6 ;  /* 0x000000c400ba7211 */ /* 0x040fe200078230ff */
[C---:B--2---:R-:W-:Y:S04]  /*f0b0*/  HMMA.16816.F32 R28, R176.reuse, R168, R28 ;  /* 0x000000a8b01c723c */ /* 0x044fe8000000181c */
[----:B------:R-:W-:Y:S01]  /*f0c0*/  LEA.HI.X.SX32 R187, R0, R197, 0x6, P1 ;  /* 0x000000c500bb7211 */ /* 0x000fe200008f36ff */
[----:B------:R-:W-:Y:S01]  /*f0d0*/  IMAD R0, R195, c[0x0][0x198], RZ ;  /* 0x00006600c3007a24 */ /* 0x000fe200078e02ff */
[CC--:B------:R-:W-:Y:S02]  /*f0e0*/  LEA R202, P1, R198.reuse, R249.reuse, 0x1 ;  /* 0x000000f9c6ca7211 */ /* 0x0c0fe400078208ff */
[----:B------:R-:W-:Y:S04]  /*f0f0*/  HMMA.16816.F32 R32, R176, R170, R32 ;  /* 0x000000aab020723c */ /* 0x000fe80000001820 */
[-C--:B------:R-:W-:Y:S01]  /*f100*/  LEA.HI.X R203, R198, R248.reuse, R2, 0x1, P1 ;  /* 0x000000f8c6cb7211 */ /* 0x080fe200008f0c02 */
[----:B------:R-:W-:Y:S01]  /*f110*/  IMAD R0, R194, c[0x0][0x19c], R0 ;  /* 0x00006700c2007a24 */ /* 0x000fe200078e0200 */
[-C--:B------:R-:W-:Y:S01]  /*f120*/  LEA R182, P1, R200, R249.reuse, 0x1 ;  /* 0x000000f9c8b67211 */ /* 0x080fe200078208ff */
[----:B------:R-:W-:Y:S01]  /*f130*/  IMAD R251, R187, c[0x0][0x198], RZ ;  /* 0x00006600bbfb7a24 */ /* 0x000fe200078e02ff */
[-C--:B------:R-:W-:Y:S01]  /*f140*/  LEA R178, P0, R174, R249.reuse, 0x1 ;  /* 0x000000f9aeb27211 */ /* 0x080fe200078008ff */
[----:B------:R-:W-:Y:S03]  /*f150*/  IMAD.IADD R0, R175, 0x1, R0 ;  /* 0x00000001af007824 */ /* 0x000fe600078e0200 */
[-C--:B------:R-:W-:Y:S01]  /*f160*/  LEA.HI.X R183, R200, R248.reuse, R165, 0x1, P1 ;  /* 0x000000f8c8b77211 */ /* 0x080fe200008f0ca5 */
[----:B------:R-:W-:Y:S01]  /*f170*/  IMAD R251, R186, c[0x0][0x19c], R251 ;  /* 0x00006700bafb7a24 */ /* 0x000fe200078e02fb */
[-C--:B------:R-:W-:Y:S01]  /*f180*/  LEA.HI.X R179, R174, R248.reuse, R0, 0x1, P0 ;  /* 0x000000f8aeb37211 */ /* 0x080fe200000f0c00 */
[----:B------:R-:W-:Y:S01]  /*f190*/  IMAD.WIDE.U32 R194, R186, c[0x0][0x198], RZ ;  /* 0x00006600bac27a25 */ /* 0x000fe200078e00ff */
[----:B------:R-:W-:Y:S03]  /*f1a0*/  PLOP3.LUT P0, PT, PT, PT, UP0, 0x80, 0x0 ;  /* 0x000000000000781c */ /* 0x000fe60003f0f008 */
[----:B------:R-:W-:Y:S01]  /*f1b0*/  IMAD.IADD R251, R195, 0x1, R251 ;  /* 0x00000001c3fb7824 */ /* 0x000fe200078e02fb */
[C---:B------:R-:W-:Y:S04]  /*f1c0*/  LEA R186, P6, R194.reuse, R249, 0x1 ;  /* 0x000000f9c2ba7211 */ /* 0x040fe800078c08ff */
[----:B------:R-:W-:Y:S05]  /*f1d0*/  LEA.HI.X R187, R194, R248, R251, 0x1, P6 ;  /* 0x000000f8c2bb7211 */ /* 0x000fea00030f0cfb */
[----:B------:R-:W-:-:S05]  /*f1e0*/  @P0 BRA `(.L_x_627) ;  /* 0xffffdfe000000947 */ /* 0x000fca000383ffff */
.L_x_626:
[----:B------:R-:W-:Y:S01]  /*f1f0*/  IMAD.U32 R0, RZ, RZ, UR6 ;  /* 0x00000006ff007e24 */ /* 0x000fe2000f8e00ff */
[----:B------:R-:W-:Y:S02]  /*f200*/  USHF.L.U32 UR30, UR6, 0x1, URZ ;  /* 0x00000001061e7899 */ /* 0x000fe4000800063f */
[----:B------:R-:W-:Y:S01]  /*f210*/  UIADD3 UR4, UR33, -0x4498517b, URZ ;  /* 0xbb67ae8521047890 */ /* 0x000fe2000fffe03f */
[----:B------:R-:W-:Y:S01]  /*f220*/  IMAD R0, R0, 0x40, R243 ;  /* 0x0000004000007824 */ /* 0x000fe200078e02f3 */
[----:B------:R-:W-:Y:S02]  /*f230*/  UIADD3 UR5, UR32, -0x61c88647, URZ ;  /* 0x9e3779b920057890 */ /* 0x000fe4000fffe03f */
[----:B------:R-:W-:Y:S02]  /*f240*/  UIADD3 UR29, UR32, 0x3c6ef372, URZ ;  /* 0x3c6ef372201d7890 */ /* 0x000fe4000fffe03f */
[C---:B------:R-:W-:Y:S01]  /*f250*/  ISETP.GE.AND P0, PT, R0.reuse, R240, PT ;  /* 0x000000f00000720c */ /* 0x040fe20003f06270 */
[----:B------:R-:W-:Y:S01]  /*f260*/  UIADD3 UR28, UR32, -0x4ab325aa, URZ ;  /* 0xb54cda56201c7890 */ /* 0x000fe2000fffe03f */
[C---:B------:R-:W-:Y:S01]  /*f270*/  IADD3 R2, R0.reuse, 0x1, RZ ;  /* 0x0000000100027810 */ /* 0x040fe20007ffe0ff */
[----:B------:R-:W-:Y:S01]  /*f280*/  UISETP.GT.AND UP0, UPT, UR6, UR15, UPT ;  /* 0x0000000f0600728c */ /* 0x000fe2000bf04270 */
[C---:B------:R-:W-:Y:S01]  /*f290*/  IADD3 R168, R0.reuse, 0x8, RZ ;  /* 0x0000000800a87810 */ /* 0x040fe20007ffe0ff */
[----:B------:R-:W-:Y:S01]  /*f2a0*/  UIADD3 UR27, UR27, 0x1, URZ ;  /* 0x000000011b1b7890 */ /* 0x000fe2000fffe03f */
[C---:B------:R-:W-:Y:S01]  /*f2b0*/  ISETP.GE.OR P0, PT, R0.reuse, R235, !P0 ;  /* 0x000000eb0000720c */ /* 0x040fe20004706670 */
[----:B------:R-:W-:Y:S01]  /*f2c0*/  UMOV UR34, UR6 ;  /* 0x0000000600227c82 */ /* 0x000fe20008000000 */
[-C--:B------:R-:W-:Y:S02]  /*f2d0*/  ISETP.GE.AND P1, PT, R0, R242.reuse, PT ;  /* 0x000000f20000720c */ /* 0x080fe40003f26270 */
[-C--:B------:R-:W-:Y:S02]  /*f2e0*/  ISETP.GE.AND P6, PT, R2, R242.reuse, PT ;  /* 0x000000f20200720c */ /* 0x080fe40003fc6270 */
[----:B-1----:R-:W-:Y:S02]  /*f2f0*/  FSEL R171, R6, -INF , !P0 ;  /* 0xff80000006ab7808 */ /* 0x002fe40004000000 */
[-C--:B------:R-:W-:Y:S02]  /*f300*/  ISETP.GE.AND P0, PT, R168, R242.reuse, PT ;  /* 0x000000f2a800720c */ /* 0x080fe40003f06270 */
[C---:B------:R-:W-:Y:S02]  /*f310*/  IADD3 R165, R0.reuse, 0x9, RZ ;  /* 0x0000000900a57810 */ /* 0x040fe40007ffe0ff */
[-C--:B------:R-:W-:Y:S02]  /*f320*/  ISETP.GE.OR P1, PT, R0, R241.reuse, !P1 ;  /* 0x000000f10000720c */ /* 0x080fe40004f26670 */
[-C--:B------:R-:W-:Y:S02]  /*f330*/  ISETP.GE.OR P6, PT, R2, R241.reuse, !P6 ;  /* 0x000000f10200720c */ /* 0x080fe400077c6670 */
[-C--:B------:R-:W-:Y:S02]  /*f340*/  ISETP.GE.OR P0, PT, R168, R241.reuse, !P0 ;  /* 0x000000f1a800720c */ /* 0x080fe40004706670 */
[----:B------:R-:W-:Y:S02]  /*f350*/  FSEL R4, R4, -INF , !P1 ;  /* 0xff80000004047808 */ /* 0x000fe40004800000 */
[----:B------:R-:W-:Y:S02]  /*f360*/  FSEL R177, R5, -INF , !P6 ;  /* 0xff80000005b17808 */ /* 0x000fe40007000000 */
[C---:B------:R-:W-:Y:S02]  /*f370*/  ISETP.GE.AND P6, PT, R165.reuse, R242, PT ;  /* 0x000000f2a500720c */ /* 0x040fe40003fc6270 */
[----:B------:R-:W-:Y:S02]  /*f380*/  FSEL R175, R8, -INF , !P0 ;  /* 0xff80000008af7808 */ /* 0x000fe40004000000 */
[CC--:B------:R-:W-:Y:S02]  /*f390*/  ISETP.GE.AND P0, PT, R165.reuse, R240.reuse, PT ;  /* 0x000000f0a500720c */ /* 0x0c0fe40003f06270 */
[-C--:B------:R-:W-:Y:S02]  /*f3a0*/  ISETP.GE.AND P1, PT, R2, R240.reuse, PT ;  /* 0x000000f00200720c */ /* 0x080fe40003f26270 */
[C---:B------:R-:W-:Y:S02]  /*f3b0*/  ISETP.GE.OR P6, PT, R165.reuse, R241, !P6 ;  /* 0x000000f1a500720c */ /* 0x040fe400077c6670 */
[-C--:B------:R-:W-:Y:S02]  /*f3c0*/  ISETP.GE.OR P0, PT, R165, R235.reuse, !P0 ;  /* 0x000000eba500720c */ /* 0x080fe40004706670 */
[----:B------:R-:W-:Y:S02]  /*f3d0*/  IADD3 R5, R0, 0x11, RZ ;  /* 0x0000001100057810 */ /* 0x000fe40007ffe0ff */
[-C--:B------:R-:W-:Y:S02]  /*f3e0*/  ISETP.GE.OR P1, PT, R2, R235.reuse, !P1 ;  /* 0x000000eb0200720c */ /* 0x080fe40004f26670 */
[----:B------:R-:W-:Y:S02]  /*f3f0*/  IADD3 R2, R0, 0x10, RZ ;  /* 0x0000001000027810 */ /* 0x000fe40007ffe0ff */
[----:B------:R-:W-:Y:S02]  /*f400*/  FSEL R169, R7, -INF , !P1 ;  /* 0xff80000007a97808 */ /* 0x000fe40004800000 */
[----:B------:R-:W-:Y:S02]  /*f410*/  ISETP.GE.AND P1, PT, R168, R240, PT ;  /* 0x000000f0a800720c */ /* 0x000fe40003f26270 */
[----:B------:R-:W-:Y:S02]  /*f420*/  FSEL R173, R9, -INF , !P6 ;  /* 0xff80000009ad7808 */ /* 0x000fe40007000000 */
[-C--:B------:R-:W-:Y:S02]  /*f430*/  ISETP.GE.AND P6, PT, R2, R242.reuse, PT ;  /* 0x000000f20200720c */ /* 0x080fe40003fc6270 */
[----:B------:R-:W-:Y:S02]  /*f440*/  FSEL R11, R11, -INF , !P0 ;  /* 0xff8000000b0b7808 */ /* 0x000fe40004000000 */
[C---:B------:R-:W-:Y:S02]  /*f450*/  ISETP.GE.AND P0, PT, R5.reuse, R242, PT ;  /* 0x000000f20500720c */ /* 0x040fe40003f06270 */
[----:B------:R-:W-:Y:S02]  /*f460*/  ISETP.GE.OR P1, PT, R168, R235, !P1 ;  /* 0x000000eba800720c */ /* 0x000fe40004f26670 */
[-C--:B------:R-:W-:Y:S02]  /*f470*/  ISETP.GE.OR P6, PT, R2, R241.reuse, !P6 ;  /* 0x000000f10200720c */ /* 0x080fe400077c6670 */
[----:B------:R-:W-:Y:S02]  /*f480*/  IADD3 R6, R0, 0x18, RZ ;  /* 0x0000001800067810 */ /* 0x000fe40007ffe0ff */
[C---:B------:R-:W-:Y:S02]  /*f490*/  ISETP.GE.OR P0, PT, R5.reuse, R241, !P0 ;  /* 0x000000f10500720c */ /* 0x040fe40004706670 */
[----:B------:R-:W-:Y:S02]  /*f4a0*/  FSEL R197, R12, -INF , !P6 ;  /* 0xff8000000cc57808 */ /* 0x000fe40007000000 */
[----:B------:R-:W-:Y:S02]  /*f4b0*/  FSEL R9, R10, -INF , !P1 ;  /* 0xff8000000a097808 */ /* 0x000fe40004800000 */
[-C--:B------:R-:W-:Y:S02]  /*f4c0*/  ISETP.GE.AND P1, PT, R2, R240.reuse, PT ;  /* 0x000000f00200720c */ /* 0x080fe40003f26270 */
[----:B------:R-:W-:Y:S02]  /*f4d0*/  ISETP.GE.AND P6, PT, R5, R240, PT ;  /* 0x000000f00500720c */ /* 0x000fe40003fc6270 */
[----:B------:R-:W-:Y:S02]  /*f4e0*/  FSEL R190, R13, -INF , !P0 ;  /* 0xff8000000dbe7808 */ /* 0x000fe40004000000 */
[-C--:B------:R-:W-:Y:S02]  /*f4f0*/  ISETP.GE.AND P0, PT, R6, R242.reuse, PT ;  /* 0x000000f20600720c */ /* 0x080fe40003f06270 */
[-C--:B------:R-:W-:Y:S02]  /*f500*/  ISETP.GE.OR P1, PT, R2, R235.reuse, !P1 ;  /* 0x000000eb0200720c */ /* 0x080fe40004f26670 */
[----:B------:R-:W-:Y:S02]  /*f510*/  ISETP.GE.OR P6, PT, R5, R235, !P6 ;  /* 0x000000eb0500720c */ /* 0x000fe400077c6670 */
[----:B------:R-:W-:Y:S02]  /*f520*/  IADD3 R5, R0, 0x19, RZ ;  /* 0x0000001900057810 */ /* 0x000fe40007ffe0ff */
[-C--:B------:R-:W-:Y:S02]  /*f530*/  ISETP.GE.OR P0, PT, R6, R241.reuse, !P0 ;  /* 0x000000f10600720c */ /* 0x080fe40004706670 */
[----:B------:R-:W-:Y:S02]  /*f540*/  FSEL R192, R14, -INF , !P1 ;  /* 0xff8000000ec07808 */ /* 0x000fe40004800000 */
[----:B------:R-:W-:Y:S02]  /*f550*/  FSEL R199, R15, -INF , !P6 ;  /* 0xff8000000fc77808 */ /* 0x000fe40007000000 */
[----:B------:R-:W-:Y:S02]  /*f560*/  FSEL R186, R16, -INF , !P0 ;  /* 0xff80000010ba7808 */ /* 0x000fe40004000000 */
[C---:B------:R-:W-:Y:S02]  /*f570*/  ISETP.GE.AND P1, PT, R5.reuse, R242, PT ;  /* 0x000000f20500720c */ /* 0x040fe40003f26270 */
[-C--:B------:R-:W-:Y:S02]  /*f580*/  ISETP.GE.AND P6, PT, R6, R240.reuse, PT ;  /* 0x000000f00600720c */ /* 0x080fe40003fc6270 */
[C---:B------:R-:W-:Y:S02]  /*f590*/  ISETP.GE.AND P0, PT, R5.reuse, R240, PT ;  /* 0x000000f00500720c */ /* 0x040fe40003f06270 */
[----:B------:R-:W-:Y:S02]  /*f5a0*/  IADD3 R2, R0, 0x20, RZ ;  /* 0x0000002000027810 */ /* 0x000fe40007ffe0ff */
[C---:B------:R-:W-:Y:S02]  /*f5b0*/  ISETP.GE.OR P1, PT, R5.reuse, R241, !P1 ;  /* 0x000000f10500720c */ /* 0x040fe40004f26670 */
[-C--:B------:R-:W-:Y:S02]  /*f5c0*/  ISETP.GE.OR P6, PT, R6, R235.reuse, !P6 ;  /* 0x000000eb0600720c */ /* 0x080fe400077c6670 */
[----:B------:R-:W-:Y:S02]  /*f5d0*/  ISETP.GE.OR P0, PT, R5, R235, !P0 ;  /* 0x000000eb0500720c */ /* 0x000fe40004706670 */
[----:B------:R-:W-:Y:S02]  /*f5e0*/  IADD3 R5, R0, 0x21, RZ ;  /* 0x0000002100057810 */ /* 0x000fe40007ffe0ff */
[----:B------:R-:W-:Y:S02]  /*f5f0*/  FSEL R188, R18, -INF , !P6 ;  /* 0xff80000012bc7808 */ /* 0x000fe40007000000 */
[----:B------:R-:W-:Y:S02]  /*f600*/  FSEL R195, R19, -INF , !P0 ;  /* 0xff80000013c37808 */ /* 0x000fe40004000000 */
[C---:B------:R-:W-:Y:S02]  /*f610*/  ISETP.GE.AND P0, PT, R5.reuse, R242, PT ;  /* 0x000000f20500720c */ /* 0x040fe40003f06270 */
[C---:B------:R-:W-:Y:S02]  /*f620*/  ISETP.GE.AND P6, PT, R2.reuse, R240, PT ;  /* 0x000000f00200720c */ /* 0x040fe40003fc6270 */
[----:B------:R-:W-:Y:S02]  /*f630*/  ISETP.GE.OR P0, PT, R5, R241, !P0 ;  /* 0x000000f10500720c */ /* 0x000fe40004706670 */
[----:B------:R-:W-:Y:S02]  /*f640*/  ISETP.GE.OR P6, PT, R2, R235, !P6 ;  /* 0x000000eb0200720c */ /* 0x000fe400077c6670 */
[----:B------:R-:W-:Y:S02]  /*f650*/  IADD3 R6, R0, 0x28, RZ ;  /* 0x0000002800067810 */ /* 0x000fe40007ffe0ff */
[----:B------:R-:W-:Y:S02]  /*f660*/  FSEL R251, R21, -INF , !P0 ;  /* 0xff80000015fb7808 */ /* 0x000fe40004000000 */
[----:B------:R-:W-:Y:S02]  /*f670*/  FSEL R203, R22, -INF , !P6 ;  /* 0xff80000016cb7808 */ /* 0x000fe40007000000 */
[----:B------:R-:W-:Y:S02]  /*f680*/  FMNMX.FTZ R8, R4, R3, !PT ;  /* 0x0000000304087209 */ /* 0x000fe40007810000 */
[----:B------:R-:W-:Y:S02]  /*f690*/  FSEL R193, R17, -INF , !P1 ;  /* 0xff80000011c17808 */ /* 0x000fe40004800000 */
[-C--:B------:R-:W-:Y:S02]  /*f6a0*/  ISETP.GE.AND P1, PT, R2, R242.reuse, PT ;  /* 0x000000f20200720c */ /* 0x080fe40003f26270 */
[C---:B------:R-:W-:Y:S02]  /*f6b0*/  ISETP.GE.AND P0, PT, R6.reuse, R242, PT ;  /* 0x000000f20600720c */ /* 0x040fe40003f06270 */
[----:B------:R-:W-:Y:S02]  /*f6c0*/  ISETP.GE.AND P6, PT, R6, R240, PT ;  /* 0x000000f00600720c */ /* 0x000fe40003fc6270 */
[-C--:B------:R-:W-:Y:S02]  /*f6d0*/  ISETP.GE.OR P1, PT, R2, R241.reuse, !P1 ;  /* 0x000000f10200720c */ /* 0x080fe40004f26670 */
[C---:B------:R-:W-:Y:S02]  /*f6e0*/  ISETP.GE.OR P0, PT, R6.reuse, R241, !P0 ;  /* 0x000000f10600720c */ /* 0x040fe40004706670 */
[-C--:B------:R-:W-:Y:S02]  /*f6f0*/  ISETP.GE.OR P6, PT, R6, R235.reuse, !P6 ;  /* 0x000000eb0600720c */ /* 0x080fe400077c6670 */
[----:B------:R-:W-:Y:S02]  /*f700*/  FMNMX.FTZ R6, R177, R8, !PT ;  /* 0x00000008b1067209 */ /* 0x000fe40007810000 */
[----:B------:R-:W-:Y:S02]  /*f710*/  FSEL R194, R20, -INF , !P1 ;  /* 0xff80000014c27808 */ /* 0x000fe40004800000 */
[----:B------:R-:W-:Y:S02]  /*f720*/  ISETP.GE.AND P1, PT, R5, R240, PT ;  /* 0x000000f00500720c */ /* 0x000fe40003f26270 */
[----:B------:R-:W-:Y:S02]  /*f730*/  FMNMX.FTZ R6, R175, R6, !PT ;  /* 0x00000006af067209 */ /* 0x000fe40007810000 */
[----:B------:R-:W-:Y:S02]  /*f740*/  ISETP.GE.OR P1, PT, R5, R235, !P1 ;  /* 0x000000eb0500720c */ /* 0x000fe40004f26670 */
[----:B------:R-:W-:Y:S02]  /*f750*/  IADD3 R2, R0, 0x29, RZ ;  /* 0x0000002900027810 */ /* 0x000fe40007ffe0ff */
[----:B------:R-:W-:Y:S02]  /*f760*/  FMNMX.FTZ R6, R173, R6, !PT ;  /* 0x00000006ad067209 */ /* 0x000fe40007810000 */
[----:B------:R-:W-:Y:S02]  /*f770*/  FSEL R201, R23, -INF , !P1 ;  /* 0xff80000017c97808 */ /* 0x000fe40004800000 */
[----:B------:R-:W-:Y:S01]  /*f780*/  FMNMX.FTZ R7, R197, R6, !PT ;  /* 0x00000006c5077209 */ /* 0x000fe20007810000 */
[----:B------:R-:W-:Y:S01]  /*f790*/  LDSM.16.MT88.4 R20, [R222+0x10000] ;  /* 0x01000000de14783b */ /* 0x000fe20000004200 */
[----:B------:R-:W-:Y:S02]  /*f7a0*/  ISETP.GE.AND P1, PT, R2, R242, PT ;  /* 0x000000f20200720c */ /* 0x000fe40003f26270 */
[----:B------:R-:W-:Y:S02]  /*f7b0*/  FSEL R202, R24, -INF , !P0 ;  /* 0xff80000018ca7808 */ /* 0x000fe40004000000 */
[----:B------:R-:W-:Y:S02]  /*f7c0*/  IADD3 R5, R0, 0x30, RZ ;  /* 0x0000003000057810 */ /* 0x000fe40007ffe0ff */
[----:B------:R-:W-:Y:S02]  /*f7d0*/  ISETP.GE.OR P1, PT, R2, R241, !P1 ;  /* 0x000000f10200720c */ /* 0x000fe40004f26670 */
[----:B------:R-:W-:Y:S02]  /*f7e0*/  FMNMX.FTZ R7, R190, R7, !PT ;  /* 0x00000007be077209 */ /* 0x000fe40007810000 */
[-C--:B------:R-:W-:Y:S02]  /*f7f0*/  ISETP.GE.AND P0, PT, R2, R240.reuse, PT ;  /* 0x000000f00200720c */ /* 0x080fe40003f06270 */
[----:B------:R-:W-:Y:S02]  /*f800*/  FSEL R200, R25, -INF , !P1 ;  /* 0xff80000019c87808 */ /* 0x000fe40004800000 */
[----:B------:R-:W-:Y:S02]  /*f810*/  FSEL R198, R26, -INF , !P6 ;  /* 0xff8000001ac67808 */ /* 0x000fe40007000000 */
[C---:B------:R-:W-:Y:S02]  /*f820*/  ISETP.GE.AND P6, PT, R5.reuse, R240, PT ;  /* 0x000000f00500720c */ /* 0x040fe40003fc6270 */
[----:B------:R-:W-:Y:S02]  /*f830*/  ISETP.GE.OR P0, PT, R2, R235, !P0 ;  /* 0x000000eb0200720c */ /* 0x000fe40004706670 */
[C---:B------:R-:W-:Y:S02]  /*f840*/  ISETP.GE.AND P1, PT, R5.reuse, R242, PT ;  /* 0x000000f20500720c */ /* 0x040fe40003f26270 */
[----:B------:R-:W-:Y:S02]  /*f850*/  FMNMX.FTZ R2, R186, R7, !PT ;  /* 0x00000007ba027209 */ /* 0x000fe40007810000 */
[C---:B------:R-:W-:Y:S02]  /*f860*/  ISETP.GE.OR P6, PT, R5.reuse, R235, !P6 ;  /* 0x000000eb0500720c */ /* 0x040fe400077c6670 */
[-C--:B------:R-:W-:Y:S02]  /*f870*/  ISETP.GE.OR P1, PT, R5, R241.reuse, !P1 ;  /* 0x000000f10500720c */ /* 0x080fe40004f26670 */
[C---:B------:R-:W-:Y:S02]  /*f880*/  IADD3 R5, R0.reuse, 0x31, RZ ;  /* 0x0000003100057810 */ /* 0x040fe40007ffe0ff */
[----:B------:R-:W-:Y:S02]  /*f890*/  FMNMX.FTZ R13, R193, R2, !PT ;  /* 0x00000002c10d7209 */ /* 0x000fe40007810000 */
[----:B------:R-:W-:Y:S02]  /*f8a0*/  IADD3 R2, R0, 0x38, RZ ;  /* 0x0000003800027810 */ /* 0x000fe40007ffe0ff */
[----:B------:R-:W-:Y:S02]  /*f8b0*/  FSEL R191, R28, -INF , !P1 ;  /* 0xff8000001cbf7808 */ /* 0x000fe40004800000 */
[----:B------:R-:W-:Y:S02]  /*f8c0*/  FSEL R196, R27, -INF , !P0 ;  /* 0xff8000001bc47808 */ /* 0x000fe40004000000 */
[-C--:B------:R-:W-:Y:S02]  /*f8d0*/  ISETP.GE.AND P1, PT, R2, R242.reuse, PT ;  /* 0x000000f20200720c */ /* 0x080fe40003f26270 */
[CC--:B------:R-:W-:Y:S02]  /*f8e0*/  ISETP.GE.AND P0, PT, R5.reuse, R242.reuse, PT ;  /* 0x000000f20500720c */ /* 0x0c0fe40003f06270 */
[----:B------:R-:W-:Y:S02]  /*f8f0*/  IADD3 R0, R0, 0x39, RZ ;  /* 0x0000003900007810 */ /* 0x000fe40007ffe0ff */
[-C--:B------:R-:W-:Y:S02]  /*f900*/  ISETP.GE.OR P1, PT, R2, R241.reuse, !P1 ;  /* 0x000000f10200720c */ /* 0x080fe40004f26670 */
[-C--:B------:R-:W-:Y:S02]  /*f910*/  ISETP.GE.OR P0, PT, R5, R241.reuse, !P0 ;  /* 0x000000f10500720c */ /* 0x080fe40004706670 */
[----:B------:R-:W-:Y:S02]  /*f920*/  FSEL R183, R32, -INF , !P1 ;  /* 0xff80000020b77808 */ /* 0x000fe40004800000 */
[----:B------:R-:W-:Y:S02]  /*f930*/  FSEL R189, R29, -INF , !P0 ;  /* 0xff8000001dbd7808 */ /* 0x000fe40004000000 */
[C---:B------:R-:W-:Y:S02]  /*f940*/  ISETP.GE.AND P0, PT, R0.reuse, R242, PT ;  /* 0x000000f20000720c */ /* 0x040fe40003f06270 */
[CC--:B------:R-:W-:Y:S02]  /*f950*/  ISETP.GE.AND P1, PT, R5.reuse, R240.reuse, PT ;  /* 0x000000f00500720c */ /* 0x0c0fe40003f26270 */
[C---:B------:R-:W-:Y:S02]  /*f960*/  ISETP.GE.OR P0, PT, R0.reuse, R241, !P0 ;  /* 0x000000f10000720c */ /* 0x040fe40004706670 */
[-C--:B------:R-:W-:Y:S02]  /*f970*/  ISETP.GE.OR P1, PT, R5, R235.reuse, !P1 ;  /* 0x000000eb0500720c */ /* 0x080fe40004f26670 */
[----:B------:R-:W-:Y:S02]  /*f980*/  FSEL R181, R33, -INF , !P0 ;  /* 0xff80000021b57808 */ /* 0x000fe40004000000 */
[----:B------:R-:W-:Y:S01]  /*f990*/  FSEL R187, R31, -INF , !P1 ;  /* 0xff8000001fbb7808 */ /* 0x000fe20004800000 */
[----:B------:R-:W2:Y:S01]  /*f9a0*/  LDL.64 R32, [R1] ;  /* 0x0000000001207983 */ /* 0x000ea20000100a00 */
[-C--:B------:R-:W-:Y:S02]  /*f9b0*/  ISETP.GE.AND P1, PT, R0, R240.reuse, PT ;  /* 0x000000f00000720c */ /* 0x080fe40003f26270 */
[----:B------:R-:W-:Y:S02]  /*f9c0*/  ISETP.GE.AND P0, PT, R2, R240, PT ;  /* 0x000000f00200720c */ /* 0x000fe40003f06270 */
[-C--:B------:R-:W-:Y:S02]  /*f9d0*/  ISETP.GE.OR P1, PT, R0, R235.reuse, !P1 ;  /* 0x000000eb0000720c */ /* 0x080fe40004f26670 */
[----:B------:R-:W-:Y:S02]  /*f9e0*/  ISETP.GE.OR P0, PT, R2, R235, !P0 ;  /* 0x000000eb0200720c */ /* 0x000fe40004706670 */
[----:B------:R-:W-:Y:S02]  /*f9f0*/  FSEL R165, R35, -INF , !P1 ;  /* 0xff80000023a57808 */ /* 0x000fe40004800000 */
[----:B------:R-:W-:Y:S02]  /*fa00*/  FSEL R180, R34, -INF , !P0 ;  /* 0xff80000022b47808 */ /* 0x000fe40004000000 */
[----:B------:R-:W3:Y:S01]  /*fa10*/  LDL.64 R34, [R1+0x10] ;  /* 0x0000100001227983 */ /* 0x000ee20000100a00 */
[----:B------:R-:W-:Y:S02]  /*fa20*/  FSEL R185, R30, -INF , !P6 ;  /* 0xff8000001eb97808 */ /* 0x000fe40007000000 */
[----:B------:R-:W-:Y:S02]  /*fa30*/  FMNMX.FTZ R6, R171, R164, !PT ;  /* 0x000000a4ab067209 */ /* 0x000fe40007810000 */
[----:B------:R-:W-:Y:S01]  /*fa40*/  FMNMX.FTZ R8, R194, R13, !PT ;  /* 0x0000000dc2087209 */ /* 0x000fe20007810000 */
[----:B------:R-:W4:Y:S01]  /*fa50*/  LDL.64 R30, [R1+0x8] ;  /* 0x00000800011e7983 */ /* 0x000f220000100a00 */
        /* <DEDUP_REMOVED lines=23> */
[----:B------:R-:W5:Y:S01]  /*fbd0*/  SHFL.BFLY PT, R0, R7, 0x2, 0x1f ;  /* 0x0c401f0007007f89 */ /* 0x000f6200000e0000 */
[----:B-1----:R-:W-:Y:S07]  /*fbe0*/  FMNMX.FTZ R13, R2, R5, !PT ;  /* 0x00000005020d7209 */ /* 0x002fee0007810000 */
[----:B------:R-:W1:Y:S01]  /*fbf0*/  SHFL.BFLY PT, R6, R13, 0x1, 0x1f ;  /* 0x0c201f000d067f89 */ /* 0x000e6200000e0000 */
[----:B-----5:R-:W-:Y:S07]  /*fc00*/  FMNMX.FTZ R5, R7, R0, !PT ;  /* 0x0000000007057209 */ /* 0x020fee0007810000 */
[----:B------:R-:W5:Y:S01]  /*fc10*/  SHFL.BFLY PT, R0, R5, 0x1, 0x1f ;  /* 0x0c201f0005007f89 */ /* 0x000f6200000e0000 */
[----:B-1----:R-:W-:Y:S01]  /*fc20*/  FMNMX.FTZ R2, R13, R6, !PT ;  /* 0x000000060d027209 */ /* 0x002fe20007810000 */
[----:B------:R-:W-:Y:S03]  /*fc30*/  IMAD.U32 R6, RZ, RZ, UR33 ;  /* 0x00000021ff067e24 */ /* 0x000fe6000f8e00ff */
[C---:B------:R-:W-:Y:S01]  /*fc40*/  FSETP.NEU.FTZ.AND P1, PT, R2.reuse, -INF , PT ;  /* 0xff8000000200780b */ /* 0x040fe20003f3d000 */
[----:B------:R-:W-:Y:S05]  /*fc50*/  FMUL.FTZ R184, R2, c[0x0][0x23c] ;  /* 0x00008f0002b87a20 */ /* 0x000fea0000410000 */
[----:B------:R-:W-:Y:S05]  /*fc60*/  FSEL R184, R184, RZ, P1 ;  /* 0x000000ffb8b87208 */ /* 0x000fea0000800000 */
[--C-:B------:R-:W-:Y:S02]  /*fc70*/  FFMA.FTZ R176, R175, c[0x0][0x23c], -R184.reuse ;  /* 0x00008f00afb07a23 */ /* 0x100fe400000108b8 */
[--C-:B------:R-:W-:Y:S01]  /*fc80*/  FFMA.FTZ R175, R173, c[0x0][0x23c], -R184.reuse ;  /* 0x00008f00adaf7a23 */ /* 0x100fe200000108b8 */
[----:B-----5:R-:W-:Y:S01]  /*fc90*/  FMNMX.FTZ R0, R5, R0, !PT ;  /* 0x0000000005007209 */ /* 0x020fe20007810000 */
[--C-:B------:R-:W-:Y:S02]  /*fca0*/  FFMA.FTZ R178, R4, c[0x0][0x23c], -R184.reuse ;  /* 0x00008f0004b27a23 */ /* 0x100fe400000108b8 */
[----:B------:R-:W-:Y:S01]  /*fcb0*/  MUFU.EX2 R176, R176 ;  /* 0x000000b000b07308 */ /* 0x000fe20000000800 */
[--C-:B------:R-:W-:Y:S01]  /*fcc0*/  FFMA.FTZ R177, R177, c[0x0][0x23c], -R184.reuse ;  /* 0x00008f00b1b17a23 */ /* 0x100fe200000108b8 */
[C---:B------:R-:W-:Y:S01]  /*fcd0*/  FSETP.NEU.FTZ.AND P0, PT, R0.reuse, -INF , PT ;  /* 0xff8000000000780b */ /* 0x040fe20003f1d000 */
[----:B------:R-:W-:Y:S02]  /*fce0*/  FMUL.FTZ R182, R0, c[0x0][0x23c] ;  /* 0x00008f0000b67a20 */ /* 0x000fe40000410000 */
[--C-:B------:R-:W-:Y:S02]  /*fcf0*/  FFMA.FTZ R197, R197, c[0x0][0x23c], -R184.reuse ;  /* 0x00008f00c5c57a23 */ /* 0x100fe400000108b8 */
[--C-:B------:R-:W-:Y:S01]  /*fd00*/  FFMA.FTZ R190, R190, c[0x0][0x23c], -R184.reuse ;  /* 0x00008f00bebe7a23 */ /* 0x100fe200000108b8 */
[----:B------:R-:W-:Y:S01]  /*fd10*/  FSEL R182, R182, RZ, P0 ;  /* 0x000000ffb6b67208 */ /* 0x000fe20000000000 */
[--C-:B------:R-:W-:Y:S01]  /*fd20*/  FFMA.FTZ R194, R194, c[0x0][0x23c], -R184.reuse ;  /* 0x00008f00c2c27a23 */ /* 0x100fe200000108b8 */
[----:B------:R-:W-:Y:S01]  /*fd30*/  MUFU.EX2 R175, R175 ;  /* 0x000000af00af7308 */ /* 0x000fe20000000800 */
[----:B------:R-:W-:Y:S02]  /*fd40*/  FFMA.FTZ R251, R251, c[0x0][0x23c], -R184 ;  /* 0x00008f00fbfb7a23 */ /* 0x000fe400000108b8 */
        /* <DEDUP_REMOVED lines=9> */
[----:B------:R-:W-:Y:S01]  /*fde0*/  FFMA.FTZ R201, R201, c[0x0][0x23c], -R182 ;  /* 0x00008f00c9c97a23 */ /* 0x000fe200000108b6 */
[----:B------:R-:W1:Y:S01]  /*fdf0*/  MUFU.EX2 R172, R172 ;  /* 0x000000ac00ac7308 */ /* 0x000e620000000800 */
[--C-:B------:R-:W-:Y:S02]  /*fe00*/  FFMA.FTZ R186, R186, c[0x0][0x23c], -R184.reuse ;  /* 0x00008f00baba7a23 */ /* 0x100fe400000108b8 */
[----:B------:R-:W-:Y:S02]  /*fe10*/  FFMA.FTZ R193, R193, c[0x0][0x23c], -R184 ;  /* 0x00008f00c1c17a23 */ /* 0x000fe400000108b8 */
[--C-:B------:R-:W-:Y:S02]  /*fe20*/  FFMA.FTZ R185, R185, c[0x0][0x23c], -R182.reuse ;  /* 0x00008f00b9b97a23 */ /* 0x100fe400000108b6 */
[----:B------:R-:W-:Y:S02]  /*fe30*/  FFMA.FTZ R180, R180, c[0x0][0x23c], -R182 ;  /* 0x00008f00b4b47a23 */ /* 0x000fe400000108b6 */
[--C-:B------:R-:W-:Y:S01]  /*fe40*/  FFMA.FTZ R191, R191, c[0x0][0x23c], -R184.reuse ;  /* 0x00008f00bfbf7a23 */ /* 0x100fe200000108b8 */
[----:B------:R-:W-:Y:S01]  /*fe50*/  MUFU.EX2 R178, R178 ;  /* 0x000000b200b27308 */ /* 0x000fe20000000800 */
[----:B------:R-:W-:Y:S09]  /*fe60*/  FFMA.FTZ R183, R183, c[0x0][0x23c], -R184 ;  /* 0x00008f00b7b77a23 */ /* 0x000ff200000108b8 */
[----:B------:R-:W5:Y:S10]  /*fe70*/  MUFU.EX2 R177, R177 ;  /* 0x000000b100b17308 */ /* 0x000f740000000800 */
[----:B------:R-:W-:Y:S10]  /*fe80*/  MUFU.EX2 R179, R179 ;  /* 0x000000b300b37308 */ /* 0x000ff40000000800 */
        /* <DEDUP_REMOVED lines=10> */
[----:B------:R-:W-:Y:S01]  /*ff30*/  MUFU.EX2 R186, R186 ;  /* 0x000000ba00ba7308 */ /* 0x000fe20000000800 */
[----:B---3--:R-:W-:Y:S01]  /*ff40*/  LOP3.LUT R6, R35, UR30, R6, 0x96, !PT ;  /* 0x0000001e23067c12 */ /* 0x008fe2000f8e9606 */
[----:B------:R-:W-:Y:S01]  /*ff50*/  UIADD3 UR30, UR30, 0x1, URZ ;  /* 0x000000011e1e7890 */ /* 0x000fe2000fffe03f */
[----:B--2---:R-:W-:Y:S01]  /*ff60*/  LOP3.LUT R5, R33, UR4, R34, 0x96, !PT ;  /* 0x0000000421057c12 */ /* 0x004fe2000f8e9622 */
[----:B------:R-:W-:Y:S06]  /*ff70*/  UIADD3 UR4, UR33, 0x646e171e, URZ ;  /* 0x646e171e21047890 */ /* 0x000fec000fffe03f */
[----:B------:R-:W-:Y:S01]  /*ff80*/  MUFU.EX2 R193, R193 ;  /* 0x000000c100c17308 */ /* 0x000fe20000000800 */
[----:B------:R-:W-:Y:S04]  /*ff90*/  IMAD.WIDE.U32 R6, R6, -0x326172a9, RZ ;  /* 0xcd9e8d5706067825 */ /* 0x000fe800078e00ff */
[----:B------:R-:W-:Y:S01]  /*ffa0*/  IMAD.WIDE.U32 R28, R5, -0x326172a9, RZ ;  /* 0xcd9e8d57051c7825 */ /* 0x000fe200078e00ff */
[----:B----4-:R-:W-:Y:S04]  /*ffb0*/  LOP3.LUT R5, R7, UR5, R30, 0x96, !PT ;  /* 0x0000000507057c12 */ /* 0x010fe8000f8e961e */
[----:B------:R-:W-:Y:S01]  /*ffc0*/  LOP3.LUT R8, R29, UR29, R6, 0x96, !PT ;  /* 0x0000001d1d087c12 */ /* 0x000fe2000f8e9606 */
[----:B------:R-:W-:Y:S01]  /*ffd0*/  IMAD.WIDE.U32 R12, R5, -0x2daee0ad, RZ ;  /* 0xd2511f53050c7825 */ /* 0x000fe200078e00ff */
[----:B------:R-:W-:Y:S03]  /*ffe0*/  MUFU.EX2 R191, R191 ;  /* 0x000000bf00bf7308 */ /* 0x000fe60000000800 */
[----:B------:R-:W-:Y:S01]  /*fff0*/  IMAD.WIDE.U32 R8, R8, -0x2daee0ad, RZ ;  /* 0xd2511f5308087825 */ /* 0x000fe200078e00ff */
[----:B------:R-:W-:Y:S04]  /*10000*/  LOP3.LUT R6, R13, UR14, R32, 0x96, !PT ;  /* 0x0000000e0d067c12 */ /* 0x000fe8000f8e9620 */
[----:B------:R-:W-:Y:S01]  /*10010*/  LOP3.LUT R5, R9, UR12, R12, 0x96, !PT ;  /* 0x0000000c09057c12 */ /* 0x000fe2000f8e960c */
[----:B------:R-:W-:Y:S01]  /*10020*/  IMAD.WIDE.U32 R6, R6, -0x326172a9, RZ ;  /* 0xcd9e8d5706067825 */ /* 0x000fe200078e00ff */
[----:B------:R-:W2:Y:S01]  /*10030*/  LDSM.16.MT88.4 R12, [R224+0x10000] ;  /* 0x01000000e00c783b */ /* 0x000ea20000004200 */
[----:B------:R-:W-:Y:S02]  /*10040*/  MUFU.EX2 R185, R185 ;  /* 0x000000b900b97308 */ /* 0x000fe40000000800 */
[----:B------:R-:W-:Y:S01]  /*10050*/  IMAD.WIDE.U32 R24, R5, -0x326172a9, RZ ;  /* 0xcd9e8d5705187825 */ /* 0x000fe200078e00ff */
[----:B------:R-:W-:Y:S04]  /*10060*/  LOP3.LUT R4, R7, UR13, R28, 0x96, !PT ;  /* 0x0000000d07047c12 */ /* 0x000fe8000f8e961c */
[----:B------:R-:W-:Y:S01]  /*10070*/  LOP3.LUT R5, R25, UR11, R6, 0x96, !PT ;  /* 0x0000000b19057c12 */ /* 0x000fe2000f8e9606 */
[----:B------:R-:W-:Y:S01]  /*10080*/  IMAD.WIDE.U32 R6, R4, -0x2daee0ad, RZ ;  /* 0xd2511f5304067825 */ /* 0x000fe200078e00ff */
[----:B------:R-:W-:Y:S01]  /*10090*/  FSEL R4, R2, RZ, P1 ;  /* 0x000000ff02047208 */ /* 0x000fe20000800000 */
[----:B------:R-:W-:Y:S02]  /*100a0*/  MUFU.EX2 R183, R183 ;  /* 0x000000b700b77308 */ /* 0x000fe40000000800 */
[----:B------:R-:W-:Y:S05]  /*100b0*/  IMAD.WIDE.U32 R26, R5, -0x2daee0ad, RZ ;  /* 0xd2511f53051a7825 */ /* 0x000fea00078e00ff */
[----:B------:R-:W-:Y:S02]  /*100c0*/  LOP3.LUT R5, R27, UR8, R6, 0x96, !PT ;  /* 0x000000081b057c12 */ /* 0x000fe4000f8e9606 */
[----:B------:R-:W-:Y:S01]  /*100d0*/  LOP3.LUT R6, R7, UR10, R8, 0x96, !PT ;  /* 0x0000000a07067c12 */ /* 0x000fe2000f8e9608 */
[----:B------:R-:W-:Y:S02]  /*100e0*/  MUFU.EX2 R180, R180 ;  /* 0x000000b400b47308 */ /* 0x000fe40000000800 */
[----:B------:R-:W-:Y:S04]  /*100f0*/  IMAD.WIDE.U32 R10, R5, -0x326172a9, RZ ;  /* 0xcd9e8d57050a7825 */ /* 0x000fe800078e00ff */
[----:B------:R-:W-:Y:S01]  /*10100*/  FADD.FTZ R5, -R4, R3 ;  /* 0x0000000304057221 */ /* 0x000fe20000010100 */
[----:B------:R-:W-:Y:S01]  /*10110*/  FSEL R3, R0, RZ, P0 ;  /* 0x000000ff00037208 */ /* 0x000fe20000000000 */
[----:B------:R-:W-:Y:S01]  /*10120*/  IMAD.WIDE.U32 R18, R6, -0x326172a9, RZ ;  /* 0xcd9e8d5706127825 */ /* 0x000fe200078e00ff */
[C---:B------:R-:W-:Y:S02]  /*10130*/  LOP3.LUT R8, R10.reuse, 0xffff, RZ, 0xc0, !PT ;  /* 0x0000ffff0a087812 */ /* 0x040fe400078ec0ff */
[----:B------:R-:W-:Y:S01]  /*10140*/  SHF.R.U32.HI R9, RZ, 0x10, R10 ;  /* 0x00000010ff097819 */ /* 0x000fe2000001160a */
[----:B------:R-:W-:Y:S01]  /*10150*/  FMUL.FTZ R4, R5, c[0x0][0x23c] ;  /* 0x00008f0005047a20 */ /* 0x000fe20000410000 */
[----:B------:R-:W-:Y:S01]  /*10160*/  LOP3.LUT R7, R11, UR28, R18, 0x96, !PT ;  /* 0x0000001c0b077c12 */ /* 0x000fe2000f8e9612 */
[----:B------:R-:W-:Y:S01]  /*10170*/  FADD.FTZ R3, -R3, R164 ;  /* 0x000000a403037221 */ /* 0x000fe20000010100 */
[----:B------:R-:W-:Y:S01]  /*10180*/  LOP3.LUT R6, R10, 0xff, RZ, 0xc0, !PT ;  /* 0x000000ff0a067812 */ /* 0x000fe200078ec0ff */
[----:B------:R3:W4:Y:S01]  /*10190*/  MUFU.EX2 R164, R4 ;  /* 0x0000000400a47308 */ /* 0x0007220000000800 */
[----:B------:R-:W-:Y:S01]  /*101a0*/  SHF.R.U32.HI R5, RZ, 0x18, R10 ;  /* 0x00000018ff057819 */ /* 0x000fe2000001160a */
[----:B------:R-:W-:Y:S01]  /*101b0*/  FMUL.FTZ R3, R3, c[0x0][0x23c] ;  /* 0x00008f0003037a20 */ /* 0x000fe20000410000 */
[----:B------:R-:W-:Y:S02]  /*101c0*/  LOP3.LUT R10, R7, 0xffff, RZ, 0xc0, !PT ;  /* 0x0000ffff070a7812 */ /* 0x000fe400078ec0ff */
[----:B------:R-:W-:Y:S02]  /*101d0*/  SHF.R.U32.HI R11, RZ, 0x8, R8 ;  /* 0x00000008ff0b7819 */ /* 0x000fe40000011608 */
[----:B------:R-:W-:Y:S02]  /*101e0*/  LOP3.LUT R8, R9, 0xff, RZ, 0xc0, !PT ;  /* 0x000000ff09087812 */ /* 0x000fe400078ec0ff */
[--C-:B------:R-:W-:Y:S01]  /*101f0*/  SHF.R.U32.HI R9, RZ, 0x10, R7.reuse ;  /* 0x00000010ff097819 */ /* 0x100fe20000011607 */
[----:B------:R-:W2:Y:S01]  /*10200*/  MUFU.EX2 R3, R3 ;  /* 0x0000000300037308 */ /* 0x000ea20000000800 */
[----:B------:R-:W-:Y:S02]  /*10210*/  LOP3.LUT R16, R7, 0xff, RZ, 0xc0, !PT ;  /* 0x000000ff07107812 */ /* 0x000fe400078ec0ff */
[----:B------:R-:W-:Y:S02]  /*10220*/  SHF.R.U32.HI R17, RZ, 0x8, R10 ;  /* 0x00000008ff117819 */ /* 0x000fe4000001160a */
[----:B------:R-:W-:Y:S02]  /*10230*/  SHF.R.U32.HI R7, RZ, 0x18, R7 ;  /* 0x00000018ff077819 */ /* 0x000fe40000011607 */
[----:B------:R-:W-:Y:S02]  /*10240*/  PRMT R17, R16, 0x5410, R17 ;  /* 0x0000541010117816 */ /* 0x000fe40000000011 */
[----:B------:R-:W-:Y:S02]  /*10250*/  PRMT R11, R6, 0x5410, R11 ;  /* 0x00005410060b7816 */ /* 0x000fe4000000000b */
[----:B------:R-:W-:Y:S01]  /*10260*/  PRMT R5, R8, 0x5410, R5 ;  /* 0x0000541008057816 */ /* 0x000fe20000000005 */
[--C-:B------:R-:W-:Y:S01]  /*10270*/  HSET2.LE.AND R168, R17, R250.reuse, PT ;  /* 0x000000fa11a87233 */ /* 0x100fe20003803000 */
[----:B-1----:R-:W-:Y:S01]  /*10280*/  F2FP.PACK_AB R6, R172, R173 ;  /* 0x000000adac06723e */ /* 0x002fe200000000ff */
[--C-:B------:R-:W-:Y:S01]  /*10290*/  HSET2.LE.AND R170, R11, R250.reuse, PT ;  /* 0x000000fa0baa7233 */ /* 0x100fe20003803000 */
[----:B---3--:R-:W-:Y:S01]  /*102a0*/  LOP3.LUT R4, R9, 0xff, RZ, 0xc0, !PT ;  /* 0x000000ff09047812 */ /* 0x008fe200078ec0ff */
[--C-:B------:R-:W-:Y:S01]  /*102b0*/  HSET2.LE.AND R171, R5, R250.reuse, PT ;  /* 0x000000fa05ab7233 */ /* 0x100fe20003803000 */
[----:B-----5:R-:W-:Y:S01]  /*102c0*/  F2FP.PACK_AB R5, R177, R178 ;  /* 0x000000b2b105723e */ /* 0x020fe200000000ff */
[----:B----4-:R-:W-:Y:S01]  /*102d0*/  FMUL.FTZ R8, R164, R156 ;  /* 0x0000009ca4087220 */ /* 0x010fe20000410000 */
[----:B------:R-:W-:Y:S01]  /*102e0*/  PRMT R7, R4, 0x5410, R7 ;  /* 0x0000541004077816 */ /* 0x000fe20000000007 */
[----:B------:R-:W-:Y:S01]  /*102f0*/  FMUL.FTZ R9, R164, R157 ;  /* 0x0000009da4097220 */ /* 0x000fe20000410000 */
[----:B------:R-:W-:Y:S01]  /*10300*/  F2FP.PACK_AB R4, R174, R179 ;  /* 0x000000b3ae04723e */ /* 0x000fe200000000ff */
[----:B------:R-:W-:Y:S01]  /*10310*/  IMAD.MOV.U32 R156, RZ, RZ, R30 ;  /* 0x000000ffff9c7224 */ /* 0x000fe200078e001e */
[----:B------:R-:W-:Y:S01]  /*10320*/  LOP3.LUT R171, R171, R6, RZ, 0xc0, !PT ;  /* 0x00000006abab7212 */ /* 0x000fe200078ec0ff */
[--C-:B------:R-:W-:Y:S01]  /*10330*/  HSET2.LE.AND R169, R7, R250.reuse, PT ;  /* 0x000000fa07a97233 */ /* 0x100fe20003803000 */
[----:B------:R-:W-:Y:S01]  /*10340*/  F2FP.PACK_AB R7, R175, R176 ;  /* 0x000000b0af07723e */ /* 0x000fe200000000ff */
[C---:B--2---:R-:W-:Y:S01]  /*10350*/  FMUL.FTZ R6, R3.reuse, R162 ;  /* 0x000000a203067220 */ /* 0x044fe20000410000 */
[----:B------:R-:W-:Y:S01]  /*10360*/  LOP3.LUT R168, R168, R5, RZ, 0xc0, !PT ;  /* 0x00000005a8a87212 */ /* 0x000fe200078ec0ff */
[----:B------:R-:W-:Y:S01]  /*10370*/  FMUL.FTZ R5, R164, R161 ;  /* 0x000000a1a4057220 */ /* 0x000fe20000410000 */
[----:B------:R-:W-:Y:S01]  /*10380*/  LOP3.LUT R170, R170, R7, RZ, 0xc0, !PT ;  /* 0x00000007aaaa7212 */ /* 0x000fe200078ec0ff */
[----:B------:R-:W-:Y:S01]  /*10390*/  FMUL.FTZ R7, R3, R163 ;  /* 0x000000a303077220 */ /* 0x000fe20000410000 */
[----:B------:R-:W-:Y:S01]  /*103a0*/  LOP3.LUT R169, R169, R4, RZ, 0xc0, !PT ;  /* 0x00000004a9a97212 */ /* 0x000fe200078ec0ff */
[C---:B------:R-:W-:Y:S01]  /*103b0*/  FMUL.FTZ R4, R164.reuse, R160 ;  /* 0x000000a0a4047220 */ /* 0x040fe20000410000 */
[----:B------:R-:W-:Y:S01]  /*103c0*/  PLOP3.LUT P0, PT, PT, PT, UP0, 0x80, 0x0 ;  /* 0x000000000000781c */ /* 0x000fe20003f0f008 */
[----:B------:R-:W-:Y:S02]  /*103d0*/  IMAD.MOV.U32 R157, RZ, RZ, R31 ;  /* 0x000000ffff9d7224 */ /* 0x000fe400078e001f */
[----:B------:R-:W-:Y:S02]  /*103e0*/  IMAD.MOV.U32 R160, RZ, RZ, R28 ;  /* 0x000000ffffa07224 */ /* 0x000fe400078e001c */
[----:B------:R-:W-:Y:S01]  /*103f0*/  IMAD.MOV.U32 R161, RZ, RZ, R29 ;  /* 0x000000ffffa17224 */ /* 0x000fe200078e001d */
[C---:B------:R-:W-:Y:S01]  /*10400*/  HMMA.16816.F32 R4, R168.reuse, R12, R4 ;  /* 0x0000000ca804723c */ /* 0x040fe20000001804 */
[----:B------:R-:W1:Y:S04]  /*10410*/  LDSM.16.MT88.4 R28, [R221+0x10000] ;  /* 0x01000000dd1c783b */ /* 0x000e680000004200 */
[C---:B------:R-:W-:Y:S02]  /*10420*/  FMUL.FTZ R10, R3.reuse, R158 ;  /* 0x0000009e030a7220 */ /* 0x040fe40000410000 */
[C---:B------:R-:W-:Y:S02]  /*10430*/  FMUL.FTZ R11, R3.reuse, R159 ;  /* 0x0000009f030b7220 */ /* 0x040fe40000410000 */
[C---:B------:R-:W-:Y:S03]  /*10440*/  FMUL.FTZ R16, R164.reuse, R148 ;  /* 0x00000094a4107220 */ /* 0x040fe60000410000 */
[C---:B------:R-:W-:Y:S02]  /*10450*/  FMUL.FTZ R17, R164.reuse, R149 ;  /* 0x00000095a4117220 */ /* 0x040fe40000410000 */
[C---:B------:R-:W-:Y:S03]  /*10460*/  HMMA.16816.F32 R8, R168.reuse, R14, R8 ;  /* 0x0000000ea808723c */ /* 0x040fe60000001808 */
[C---:B------:R-:W-:Y:S02]  /*10470*/  FMUL.FTZ R12, R164.reuse, R152 ;  /* 0x00000098a40c7220 */ /* 0x040fe40000410000 */
[C---:B------:R-:W-:Y:S02]  /*10480*/  FMUL.FTZ R13, R164.reuse, R153 ;  /* 0x00000099a40d7220 */ /* 0x040fe40000410000 */
[C---:B------:R-:W-:Y:S02]  /*10490*/  FMUL.FTZ R14, R3.reuse, R154 ;  /* 0x0000009a030e7220 */ /* 0x040fe40000410000 */
[C---:B------:R-:W-:Y:S03]  /*104a0*/  FMUL.FTZ R15, R3.reuse, R155 ;  /* 0x0000009b030f7220 */ /* 0x040fe60000410000 */
[----:B------:R-:W-:Y:S02]  /*104b0*/  IMAD.MOV.U32 R158, RZ, RZ, R34 ;  /* 0x000000ffff9e7224 */ /* 0x000fe400078e0022 */
[----:B------:R-:W-:Y:S02]  /*104c0*/  IMAD.MOV.U32 R159, RZ, RZ, R35 ;  /* 0x000000ffff9f7224 */ /* 0x000fe400078e0023 */
[C---:B------:R-:W-:Y:S03]  /*104d0*/  HMMA.16816.F32 R12, R168.reuse, R20, R12 ;  /* 0x00000014a80c723c */ /* 0x040fe6000000180c */
[----:B------:R-:W-:Y:S02]  /*104e0*/  IMAD.MOV.U32 R154, RZ, RZ, R18 ;  /* 0x000000ffff9a7224 */ /* 0x000fe400078e0012 */
[C---:B------:R-:W-:Y:S02]  /*104f0*/  FMUL.FTZ R18, R3.reuse, R150 ;  /* 0x0000009603127220 */ /* 0x040fe40000410000 */
[----:B------:R-:W-:Y:S02]  /*10500*/  IMAD.MOV.U32 R155, RZ, RZ, R19 ;  /* 0x000000ffff9b7224 */ /* 0x000fe400078e0013 */
[C---:B------:R-:W-:Y:S02]  /*10510*/  FMUL.FTZ R19, R3.reuse, R151 ;  /* 0x0000009703137220 */ /* 0x040fe40000410000 */
[----:B------:R-:W2:Y:S01]  /*10520*/  LDSM.16.MT88.4 R148, [R220+0x10000] ;  /* 0x01000000dc94783b */ /* 0x000ea20000004200 */
[C---:B------:R-:W-:Y:S02]  /*10530*/  FMUL.FTZ R34, R3.reuse, R134 ;  /* 0x0000008603227220 */ /* 0x040fe40000410000 */
[C---:B------:R-:W-:Y:S02]  /*10540*/  FMUL.FTZ R35, R3.reuse, R135 ;  /* 0x0000008703237220 */ /* 0x040fe40000410000 */
[C---:B------:R-:W-:Y:S03]  /*10550*/  HMMA.16816.F32 R16, R168.reuse, R22, R16 ;  /* 0x00000016a810723c */ /* 0x040fe60000001810 */
[C---:B------:R-:W-:Y:S02]  /*10560*/  FMUL.FTZ R20, R164.reuse, R144 ;  /* 0x00000090a4147220 */ /* 0x040fe40000410000 */
[C---:B------:R-:W-:Y:S02]  /*10570*/  FMUL.FTZ R21, R164.reuse, R145 ;  /* 0x00000091a4157220 */ /* 0x040fe40000410000 */
[C---:B------:R-:W-:Y:S02]  /*10580*/  FMUL.FTZ R22, R3.reuse, R146 ;  /* 0x0000009203167220 */ /* 0x040fe40000410000 */
[C---:B------:R-:W-:Y:S03]  /*10590*/  FMUL.FTZ R23, R3.reuse, R147 ;  /* 0x0000009303177220 */ /* 0x040fe60000410000 */
[----:B------:R-:W-:Y:S02]  /*105a0*/  IMAD.MOV.U32 R144, RZ, RZ, R24 ;  /* 0x000000ffff907224 */ /* 0x000fe400078e0018 */
[C---:B------:R-:W-:Y:S02]  /*105b0*/  FMUL.FTZ R24, R164.reuse, R140 ;  /* 0x0000008ca4187220 */ /* 0x040fe40000410000 */
[C---:B-1----:R-:W-:Y:S03]  /*105c0*/  HMMA.16816.F32 R20, R168.reuse, R28, R20 ;  /* 0x0000001ca814723c */ /* 0x042fe60000001814 */
[----:B------:R-:W-:Y:S02]  /*105d0*/  IMAD.MOV.U32 R152, RZ, RZ, R26 ;  /* 0x000000ffff987224 */ /* 0x000fe400078e001a */
[C---:B------:R-:W-:Y:S02]  /*105e0*/  FMUL.FTZ R26, R3.reuse, R142 ;  /* 0x0000008e031a7220 */ /* 0x040fe40000410000 */
[----:B------:R-:W-:Y:S02]  /*105f0*/  IMAD.MOV.U32 R153, RZ, RZ, R27 ;  /* 0x000000ffff997224 */ /* 0x000fe400078e001b */
[C---:B------:R-:W-:Y:S03]  /*10600*/  FMUL.FTZ R27, R3.reuse, R143 ;  /* 0x0000008f031b7220 */ /* 0x040fe60000410000 */
[----:B------:R-:W-:Y:S02]  /*10610*/  IMAD.MOV.U32 R145, RZ, RZ, R25 ;  /* 0x000000ffff917224 */ /* 0x000fe400078e0019 */
[C---:B------:R-:W-:Y:S02]  /*10620*/  FMUL.FTZ R25, R164.reuse, R141 ;  /* 0x0000008da4197220 */ /* 0x040fe40000410000 */
[----:B------:R-:W1:Y:S01]  /*10630*/  LDSM.16.MT88.4 R140, [R224+0x12000] ;  /* 0x01200000e08c783b */ /* 0x000e620000004200 */
[C---:B------:R-:W-:Y:S02]  /*10640*/  FMUL.FTZ R28, R164.reuse, R136 ;  /* 0x00000088a41c7220 */ /* 0x040fe40000410000 */
[C---:B------:R-:W-:Y:S02]  /*10650*/  FMUL.FTZ R29, R164.reuse, R137 ;  /* 0x00000089a41d7220 */ /* 0x040fe40000410000 */
[C---:B------:R-:W-:Y:S03]  /*10660*/  HMMA.16816.F32 R24, R168.reuse, R30, R24 ;  /* 0x0000001ea818723c */ /* 0x040fe60000001818 */
[----:B------:R-:W-:Y:S02]  /*10670*/  IMAD.MOV.U32 R162, RZ, RZ, R32 ;  /* 0x000000ffffa27224 */ /* 0x000fe400078e0020 */
[C---:B------:R-:W-:Y:S02]  /*10680*/  FMUL.FTZ R32, R164.reuse, R132 ;  /* 0x00000084a4207220 */ /* 0x040fe40000410000 */
[----:B------:R-:W-:Y:S02]  /*10690*/  IMAD.MOV.U32 R163, RZ, RZ, R33 ;  /* 0x000000ffffa37224 */ /* 0x000fe400078e0021 */
[C---:B------:R-:W-:Y:S02]  /*106a0*/  FMUL.FTZ R33, R164.reuse, R133 ;  /* 0x00000085a4217220 */ /* 0x040fe40000410000 */
[----:B------:R-:W3:Y:S01]  /*106b0*/  LDSM.16.MT88.4 R132, [R222+0x12000] ;  /* 0x01200000de84783b */ /* 0x000ee20000004200 */
[C---:B------:R-:W-:Y:S02]  /*106c0*/  FMUL.FTZ R30, R3.reuse, R138 ;  /* 0x0000008a031e7220 */ /* 0x040fe40000410000 */
[C---:B------:R-:W-:Y:S02]  /*106d0*/  FMUL.FTZ R31, R3.reuse, R139 ;  /* 0x0000008b031f7220 */ /* 0x040fe40000410000 */
[C---:B------:R-:W-:Y:S02]  /*106e0*/  FMUL.FTZ R40, R164.reuse, R40 ;  /* 0x00000028a4287220 */ /* 0x040fe40000410000 */
[C---:B------:R-:W-:Y:S01]  /*106f0*/  FMUL.FTZ R41, R164.reuse, R41 ;  /* 0x00000029a4297220 */ /* 0x040fe20000410000 */
[----:B------:R-:W4:Y:S01]  /*10700*/  LDSM.16.MT88.4 R136, [R221+0x12000] ;  /* 0x01200000dd88783b */ /* 0x000f220000004200 */
[C---:B------:R-:W-:Y:S01]  /*10710*/  FMUL.FTZ R42, R3.reuse, R42 ;  /* 0x0000002a032a7220 */ /* 0x040fe20000410000 */
[C---:B--2---:R-:W-:Y:S03]  /*10720*/  HMMA.16816.F32 R28, R168.reuse, R148, R28 ;  /* 0x00000094a81c723c */ /* 0x044fe6000000181c */
[----:B------:R-:W-:Y:S02]  /*10730*/  FMUL.FTZ R43, R3, R43 ;  /* 0x0000002b032b7220 */ /* 0x000fe40000410000 */
[C---:B------:R-:W-:Y:S02]  /*10740*/  FMUL.FTZ R44, R164.reuse, R44 ;  /* 0x0000002ca42c7220 */ /* 0x040fe40000410000 */
[----:B------:R-:W-:Y:S01]  /*10750*/  F2FP.PACK_AB R148, R199, R192 ;  /* 0x000000c0c794723e */ /* 0x000fe200000000ff */
[C---:B------:R-:W-:Y:S04]  /*10760*/  HMMA.16816.F32 R32, R168.reuse, R150, R32 ;  /* 0x00000096a820723c */ /* 0x040fe80000001820 */
[C---:B------:R-:W-:Y:S02]  /*10770*/  FMUL.FTZ R36, R164.reuse, R36 ;  /* 0x00000024a4247220 */ /* 0x040fe40000410000 */
[C---:B------:R-:W-:Y:S02]  /*10780*/  FMUL.FTZ R37, R164.reuse, R37 ;  /* 0x00000025a4257220 */ /* 0x040fe40000410000 */
[C---:B------:R-:W-:Y:S04]  /*10790*/  FMUL.FTZ R38, R3.reuse, R38 ;  /* 0x0000002603267220 */ /* 0x040fe80000410000 */
[C---:B------:R-:W-:Y:S02]  /*107a0*/  FMUL.FTZ R39, R3.reuse, R39 ;  /* 0x0000002703277220 */ /* 0x040fe40000410000 */
[C---:B------:R-:W-:Y:S02]  /*107b0*/  FMUL.FTZ R45, R164.reuse, R45 ;  /* 0x0000002da42d7220 */ /* 0x040fe40000410000 */
[C---:B------:R-:W-:Y:S02]  /*107c0*/  FMUL.FTZ R46, R3.reuse, R46 ;  /* 0x0000002e032e7220 */ /* 0x040fe40000410000 */
[----:B------:R-:W-:Y:S01]  /*107d0*/  FMUL.FTZ R47, R3, R47 ;  /* 0x0000002f032f7220 */ /* 0x000fe20000410000 */
[C---:B-1----:R-:W-:Y:S03]  /*107e0*/  HMMA.16816.F32 R36, R168.reuse, R140, R36 ;  /* 0x0000008ca824723c */ /* 0x042fe60000001824 */
[C---:B------:R-:W-:Y:S02]  /*107f0*/  FMUL.FTZ R48, R164.reuse, R48 ;  /* 0x00000030a4307220 */ /* 0x040fe40000410000 */
[----:B------:R-:W-:Y:S02]  /*10800*/  FMUL.FTZ R49, R164, R49 ;  /* 0x00000031a4317220 */ /* 0x000fe40000410000 */
[----:B------:R-:W-:Y:S01]  /*10810*/  LOP3.LUT R140, R155, UR9, R144, 0x96, !PT ;  /* 0x000000099b8c7c12 */ /* 0x000fe2000f8e9690 */
[C---:B------:R-:W-:Y:S04]  /*10820*/  HMMA.16816.F32 R40, R168.reuse, R142, R40 ;  /* 0x0000008ea828723c */ /* 0x040fe80000001828 */
[----:B------:R-:W-:Y:S04]  /*10830*/  IMAD.WIDE.U32 R140, R140, -0x2daee0ad, RZ ;  /* 0xd2511f538c8c7825 */ /* 0x000fe800078e00ff */
[C---:B---3--:R-:W-:Y:S04]  /*10840*/  HMMA.16816.F32 R44, R168.reuse, R132, R44 ;  /* 0x00000084a82c723c */ /* 0x048fe8000000182c */
[----:B------:R-:W-:Y:S01]  /*10850*/  FMUL.FTZ R50, R3, R50 ;  /* 0x0000003203327220 */ /* 0x000fe20000410000 */
[----:B------:R-:W-:Y:S01]  /*10860*/  LOP3.LUT R145, R141, UR4, R152, 0x96, !PT ;  /* 0x000000048d917c12 */ /* 0x000fe2000f8e9698 */
[----:B------:R-:W-:Y:S02]  /*10870*/  FMUL.FTZ R51, R3, R51 ;  /* 0x0000003303337220 */ /* 0x000fe40000410000 */
[C---:B------:R-:W-:Y:S01]  /*10880*/  FMUL.FTZ R52, R164.reuse, R52 ;  /* 0x00000034a4347220 */ /* 0x040fe20000410000 */
[----:B------:R-:W-:Y:S03]  /*10890*/  LOP3.LUT R149, R145, 0xff, RZ, 0xc0, !PT ;  /* 0x000000ff91957812 */ /* 0x000fe600078ec0ff */
[C---:B------:R-:W-:Y:S01]  /*108a0*/  FMUL.FTZ R53, R164.reuse, R53 ;  /* 0x00000035a4357220 */ /* 0x040fe20000410000 */
[C---:B------:R-:W-:Y:S01]  /*108b0*/  HMMA.16816.F32 R48, R168.reuse, R134, R48 ;  /* 0x00000086a830723c */ /* 0x040fe20000001830 */
[----:B------:R-:W1:Y:S02]  /*108c0*/  LDSM.16.MT88.4 R132, [R220+0x12000] ;  /* 0x01200000dc84783b */ /* 0x000e640000004200 */
[C---:B------:R-:W-:Y:S02]  /*108d0*/  FMUL.FTZ R54, R3.reuse, R54 ;  /* 0x0000003603367220 */ /* 0x040fe40000410000 */
[C---:B------:R-:W-:Y:S02]  /*108e0*/  FMUL.FTZ R55, R3.reuse, R55 ;  /* 0x0000003703377220 */ /* 0x040fe40000410000 */
[C---:B------:R-:W-:Y:S02]  /*108f0*/  FMUL.FTZ R56, R164.reuse, R56 ;  /* 0x00000038a4387220 */ /* 0x040fe40000410000 */
[C---:B------:R-:W-:Y:S03]  /*10900*/  FMUL.FTZ R57, R164.reuse, R57 ;  /* 0x00000039a4397220 */ /* 0x040fe60000410000 */
[C---:B----4-:R-:W-:Y:S03]  /*10910*/  HMMA.16816.F32 R52, R168.reuse, R136, R52 ;  /* 0x00000088a834723c */ /* 0x050fe60000001834 */
[C---:B------:R-:W-:Y:S02]  /*10920*/  FMUL.FTZ R58, R3.reuse, R58 ;  /* 0x0000003a033a7220 */ /* 0x040fe40000410000 */
[C---:B------:R-:W-:Y:S02]  /*10930*/  FMUL.FTZ R59, R3.reuse, R59 ;  /* 0x0000003b033b7220 */ /* 0x040fe40000410000 */
[C---:B------:R-:W-:Y:S02]  /*10940*/  FMUL.FTZ R60, R164.reuse, R60 ;  /* 0x0000003ca43c7220 */ /* 0x040fe40000410000 */
[C---:B------:R-:W-:Y:S03]  /*10950*/  FMUL.FTZ R61, R164.reuse, R61 ;  /* 0x0000003da43d7220 */ /* 0x040fe60000410000 */
[C---:B------:R-:W-:Y:S01]  /*10960*/  HMMA.16816.F32 R56, R168.reuse, R138, R56 ;  /* 0x0000008aa838723c */ /* 0x040fe20000001838 */
[----:B------:R-:W2:Y:S02]  /*10970*/  LDSM.16.MT88.4 R136, [R224+0x14000] ;  /* 0x01400000e088783b */ /* 0x000ea40000004200 */
[C---:B------:R-:W-:Y:S02]  /*10980*/  FMUL.FTZ R62, R3.reuse, R62 ;  /* 0x0000003e033e7220 */ /* 0x040fe40000410000 */
[C---:B------:R-:W-:Y:S02]  /*10990*/  FMUL.FTZ R63, R3.reuse, R63 ;  /* 0x0000003f033f7220 */ /* 0x040fe40000410000 */
[C---:B------:R-:W-:Y:S02]  /*109a0*/  FMUL.FTZ R64, R164.reuse, R64 ;  /* 0x00000040a4407220 */ /* 0x040fe40000410000 */
[C---:B------:R-:W-:Y:S03]  /*109b0*/  FMUL.FTZ R65, R164.reuse, R65 ;  /* 0x00000041a4417220 */ /* 0x040fe60000410000 */
[C---:B------:R-:W-:Y:S02]  /*109c0*/  FMUL.FTZ R66, R3.reuse, R66 ;  /* 0x0000004203427220 */ /* 0x040fe40000410000 */
[C---:B------:R-:W-:Y:S02]  /*109d0*/  FMUL.FTZ R67, R3.reuse, R67 ;  /* 0x0000004303437220 */ /* 0x040fe40000410000 */
[C---:B------:R-:W-:Y:S01]  /*109e0*/  FMUL.FTZ R68, R164.reuse, R68 ;  /* 0x00000044a4447220 */ /* 0x040fe20000410000 */
[C---:B-1----:R-:W-:Y:S03]  /*109f0*/  HMMA.16816.F32 R60, R168.reuse, R132, R60 ;  /* 0x00000084a83c723c */ /* 0x042fe6000000183c */
[C---:B------:R-:W-:Y:S02]  /*10a00*/  FMUL.FTZ R69, R164.reuse, R69 ;  /* 0x00000045a4457220 */ /* 0x040fe40000410000 */
[C---:B------:R-:W-:Y:S02]  /*10a10*/  FMUL.FTZ R70, R3.reuse, R70 ;  /* 0x0000004603467220 */ /* 0x040fe40000410000 */
[C---:B------:R-:W-:Y:S01]  /*10a20*/  FMUL.FTZ R71, R3.reuse, R71 ;  /* 0x0000004703477220 */ /* 0x040fe20000410000 */
[C---:B------:R-:W-:Y:S01]  /*10a30*/  HMMA.16816.F32 R64, R168.reuse, R134, R64 ;  /* 0x00000086a840723c */ /* 0x040fe20000001840 */
[----:B------:R-:W1:Y:S03]  /*10a40*/  LDSM.16.MT88.4 R132, [R222+0x14000] ;  /* 0x01400000de84783b */ /* 0x000e660000004200 */
[C---:B------:R-:W-:Y:S02]  /*10a50*/  FMUL.FTZ R72, R164.reuse, R72 ;  /* 0x00000048a4487220 */ /* 0x040fe40000410000 */
[C---:B------:R-:W-:Y:S02]  /*10a60*/  FMUL.FTZ R73, R164.reuse, R73 ;  /* 0x00000049a4497220 */ /* 0x040fe40000410000 */
[C---:B------:R-:W-:Y:S04]  /*10a70*/  FMUL.FTZ R74, R3.reuse, R74 ;  /* 0x0000004a034a7220 */ /* 0x040fe80000410000 */
        /* <DEDUP_REMOVED lines=10> */
[C---:B------:R-:W-:Y:S04]  /*10b20*/  FMUL.FTZ R82, R3.reuse, R82 ;  /* 0x0000005203527220 */ /* 0x040fe80000410000 */
        /* <DEDUP_REMOVED lines=62> */
[----:B------:R-:W-:Y:S02]  /*10f10*/  FMUL.FTZ R125, R164, R125 ;  /* 0x0000007da47d7220 */ /* 0x000fe40000410000 */
[----:B------:R-:W-:Y:S01]  /*10f20*/  SHF.R.U32.HI R136, RZ, 0x10, R140 ;  /* 0x00000010ff887819 */ /* 0x000fe2000001168c */
[C---:B------:R-:W-:Y:S04]  /*10f30*/  HMMA.16816.F32 R120, R168.reuse, R138, R120 ;  /* 0x0000008aa878723c */ /* 0x040fe80000001878 */
[C---:B------:R-:W-:Y:S01]  /*10f40*/  FMUL.FTZ R126, R3.reuse, R126 ;  /* 0x0000007e037e7220 */ /* 0x040fe20000410000 */
[C---:B------:R-:W-:Y:S01]  /*10f50*/  LOP3.LUT R137, R140.reuse, 0xff, RZ, 0xc0, !PT ;  /* 0x000000ff8c897812 */ /* 0x040fe200078ec0ff */
[C---:B------:R-:W-:Y:S01]  /*10f60*/  FMUL.FTZ R127, R3.reuse, R127 ;  /* 0x0000007f037f7220 */ /* 0x040fe20000410000 */
[----:B------:R-:W-:Y:S01]  /*10f70*/  LOP3.LUT R138, R140, 0xffff, RZ, 0xc0, !PT ;  /* 0x0000ffff8c8a7812 */ /* 0x000fe200078ec0ff */
[----:B------:R-:W-:Y:S01]  /*10f80*/  FFMA.FTZ R178, R164, R167, R178 ;  /* 0x000000a7a4b27223 */ /* 0x000fe200000100b2 */
[----:B------:R-:W-:Y:S02]  /*10f90*/  SHF.R.U32.HI R139, RZ, 0x18, R140 ;  /* 0x00000018ff8b7819 */ /* 0x000fe4000001168c */
[----:B------:R-:W2:Y:S01]  /*10fa0*/  LDSM.16.MT88.4 R140, [R224+0x10800] ;  /* 0x01080000e08c783b */ /* 0x000ea20000004200 */
[----:B------:R-:W-:Y:S01]  /*10fb0*/  SHF.R.U32.HI R138, RZ, 0x8, R138 ;  /* 0x00000008ff8a7819 */ /* 0x000fe2000001168a */
[----:B------:R-:W-:Y:S01]  /*10fc0*/  FFMA.FTZ R179, R3, R166, R179 ;  /* 0x000000a603b37223 */ /* 0x000fe200000100b3 */
[----:B------:R-:W-:Y:S01]  /*10fd0*/  LOP3.LUT R136, R136, 0xff, RZ, 0xc0, !PT ;  /* 0x000000ff88887812 */ /* 0x000fe200078ec0ff */
[----:B------:R-:W-:Y:S01]  /*10fe0*/  FADD.FTZ R177, R177, R178 ;  /* 0x000000b2b1b17221 */ /* 0x000fe20000010000 */
[----:B------:R-:W-:Y:S01]  /*10ff0*/  PRMT R137, R137, 0x5410, R138 ;  /* 0x0000541089897816 */ /* 0x000fe2000000008a */
[C---:B-1----:R-:W-:Y:S03]  /*11000*/  HMMA.16816.F32 R124, R168.reuse, R132, R124 ;  /* 0x00000084a87c723c */ /* 0x042fe6000000187c */
[----:B------:R-:W-:Y:S01]  /*11010*/  PRMT R139, R136, 0x5410, R139 ;  /* 0x00005410888b7816 */ /* 0x000fe2000000008b */
[--C-:B------:R-:W-:Y:S01]  /*11020*/  HSET2.LE.AND R138, R137, R250.reuse, PT ;  /* 0x000000fa898a7233 */ /* 0x100fe20003803000 */
[----:B------:R-:W-:Y:S01]  /*11030*/  LOP3.LUT R136, R145, 0xffff, RZ, 0xc0, !PT ;  /* 0x0000ffff91887812 */ /* 0x000fe200078ec0ff */
[----:B------:R-:W-:Y:S01]  /*11040*/  FADD.FTZ R174, R174, R179 ;  /* 0x000000b3aeae7221 */ /* 0x000fe20000010000 */
[--C-:B------:R-:W-:Y:S01]  /*11050*/  SHF.R.U32.HI R132, RZ, 0x10, R145.reuse ;  /* 0x00000010ff847819 */ /* 0x100fe20000011691 */
[----:B------:R-:W-:Y:S04]  /*11060*/  HMMA.16816.F32 R128, R168, R134, R128 ;  /* 0x00000086a880723c */ /* 0x000fe80000001880 */
[----:B------:R-:W-:Y:S01]  /*11070*/  SHF.R.U32.HI R145, RZ, 0x18, R145 ;  /* 0x00000018ff917819 */ /* 0x000fe20000011691 */
[--C-:B------:R-:W-:Y:S01]  /*11080*/  HSET2.LE.AND R139, R139, R250.reuse, PT ;  /* 0x000000fa8b8b7233 */ /* 0x100fe20003803000 */
[----:B------:R-:W-:Y:S01]  /*11090*/  LOP3.LUT R132, R132, 0xff, RZ, 0xc0, !PT ;  /* 0x000000ff84847812 */ /* 0x000fe200078ec0ff */
[----:B------:R-:W-:Y:S01]  /*110a0*/  FFMA.FTZ R168, R202, c[0x0][0x23c], -R184 ;  /* 0x00008f00caa87a23 */ /* 0x000fe200000108b8 */
[----:B------:R-:W-:Y:S01]  /*110b0*/  SHF.R.U32.HI R136, RZ, 0x8, R136 ;  /* 0x00000008ff887819 */ /* 0x000fe20000011688 */
[----:B------:R-:W-:Y:S03]  /*110c0*/  FFMA.FTZ R169, R200, c[0x0][0x23c], -R184 ;  /* 0x00008f00c8a97a23 */ /* 0x000fe600000108b8 */
[----:B------:R-:W-:Y:S01]  /*110d0*/  PRMT R137, R132, 0x5410, R145 ;  /* 0x0000541084897816 */ /* 0x000fe20000000091 */
[----:B------:R-:W-:Y:S01]  /*110e0*/  MUFU.EX2 R168, R168 ;  /* 0x000000a800a87308 */ /* 0x000fe20000000800 */
[----:B------:R-:W1:Y:S01]  /*110f0*/  LDSM.16.MT88.4 R144, [R222+0x10800] ;  /* 0x01080000de90783b */ /* 0x000e620000004200 */
[----:B------:R-:W-:Y:S01]  /*11100*/  PRMT R149, R149, 0x5410, R136 ;  /* 0x0000541095957816 */ /* 0x000fe20000000088 */
[--C-:B------:R-:W-:Y:S01]  /*11110*/  FFMA.FTZ R170, R198, c[0x0][0x23c], -R182.reuse ;  /* 0x00008f00c6aa7a23 */ /* 0x100fe200000108b6 */
[----:B------:R-:W-:Y:S01]  /*11120*/  F2FP.PACK_AB R133, R193, R186 ;  /* 0x000000bac185723e */ /* 0x000fe200000000ff */
[--C-:B------:R-:W-:Y:S01]  /*11130*/  HSET2.LE.AND R137, R137, R250.reuse, PT ;  /* 0x000000fa89897233 */ /* 0x100fe20003803000 */
[----:B------:R-:W-:Y:S01]  /*11140*/  F2FP.PACK_AB R132, R195, R188 ;  /* 0x000000bcc384723e */ /* 0x000fe200000000ff */
[--C-:B------:R-:W-:Y:S01]  /*11150*/  HSET2.LE.AND R136, R149, R250.reuse, PT ;  /* 0x000000fa95887233 */ /* 0x100fe20003803000 */
[----:B------:R-:W-:Y:S01]  /*11160*/  LOP3.LUT R138, R138, R133, RZ, 0xc0, !PT ;  /* 0x000000858a8a7212 */ /* 0x000fe200078ec0ff */
[--C-:B------:R-:W-:Y:S01]  /*11170*/  FFMA.FTZ R171, R196, c[0x0][0x23c], -R182.reuse ;  /* 0x00008f00c4ab7a23 */ /* 0x100fe200000108b6 */
[----:B------:R-:W-:Y:S01]  /*11180*/  F2FP.PACK_AB R133, R190, R197 ;  /* 0x000000c5be85723e */ /* 0x000fe200000000ff */
[--C-:B------:R-:W-:Y:S01]  /*11190*/  FFMA.FTZ R196, R203, c[0x0][0x23c], -R182.reuse ;  /* 0x00008f00cbc47a23 */ /* 0x100fe200000108b6 */
[----:B------:R-:W-:Y:S01]  /*111a0*/  LOP3.LUT R139, R139, R132, RZ, 0xc0, !PT ;  /* 0x000000848b8b7212 */ /* 0x000fe200078ec0ff */
[----:B------:R-:W-:Y:S01]  /*111b0*/  MUFU.EX2 R169, R169 ;  /* 0x000000a900a97308 */ /* 0x000fe20000000800 */
[----:B------:R-:W-:Y:S01]  /*111c0*/  LOP3.LUT R136, R136, R133, RZ, 0xc0, !PT ;  /* 0x0000008588887212 */ /* 0x000fe200078ec0ff */
[--C-:B------:R-:W-:Y:S01]  /*111d0*/  FFMA.FTZ R200, R187, c[0x0][0x23c], -R182.reuse ;  /* 0x00008f00bbc87a23 */ /* 0x100fe200000108b6 */
[----:B------:R-:W3:Y:S01]  /*111e0*/  LDSM.16.MT88.4 R132, [R221+0x10800] ;  /* 0x01080000dd84783b */ /* 0x000ee20000004200 */
[----:B------:R-:W-:Y:S01]  /*111f0*/  LOP3.LUT R137, R137, R148, RZ, 0xc0, !PT ;  /* 0x0000009489897212 */ /* 0x000fe200078ec0ff */
[----:B------:R-:W-:Y:S02]  /*11200*/  FFMA.FTZ R182, R165, c[0x0][0x23c], -R182 ;  /* 0x00008f00a5b67a23 */ /* 0x000fe400000108b6 */
[--C-:B------:R-:W-:Y:S02]  /*11210*/  FFMA.FTZ R198, R189, c[0x0][0x23c], -R184.reuse ;  /* 0x00008f00bdc67a23 */ /* 0x100fe400000108b8 */
[----:B------:R-:W-:Y:S01]  /*11220*/  FFMA.FTZ R184, R181, c[0x0][0x23c], -R184 ;  /* 0x00008f00b5b87a23 */ /* 0x000fe200000108b8 */
[----:B------:R-:W-:Y:S01]  /*11230*/  MUFU.EX2 R196, R196 ;  /* 0x000000c400c47308 */ /* 0x000fe20000000800 */
[C---:B--2---:R-:W-:Y:S01]  /*11240*/  HMMA.16816.F32 R4, R136.reuse, R140, R4 ;  /* 0x0000008c8804723c */ /* 0x044fe20000001804 */
[----:B------:R-:W2:Y:S04]  /*11250*/  LDSM.16.MT88.4 R148, [R220+0x10800] ;  /* 0x01080000dc94783b */ /* 0x000ea80000004200 */
[----:B------:R-:W-:Y:S03]  /*11260*/  FADD.FTZ R176, R176, R177 ;  /* 0x000000b1b0b07221 */ /* 0x000fe60000010000 */
[C---:B------:R-:W-:Y:S01]  /*11270*/  HMMA.16816.F32 R8, R136.reuse, R142, R8 ;  /* 0x0000008e8808723c */ /* 0x040fe20000001808 */
[----:B------:R-:W4:Y:S01]  /*11280*/  LDSM.16.MT88.4 R140, [R224+0x12800] ;  /* 0x01280000e08c783b */ /* 0x000f220000004200 */
[----:B------:R-:W-:Y:S02]  /*11290*/  MUFU.EX2 R170, R170 ;  /* 0x000000aa00aa7308 */ /* 0x000fe40000000800 */
[----:B------:R-:W-:Y:S04]  /*112a0*/  FADD.FTZ R176, R175, R176 ;  /* 0x000000b0afb07221 */ /* 0x000fe80000010000 */
[----:B------:R-:W-:Y:S01]  /*112b0*/  FADD.FTZ R197, R197, R176 ;  /* 0x000000b0c5c57221 */ /* 0x000fe20000010000 */
[C---:B-1----:R-:W-:Y:S03]  /*112c0*/  HMMA.16816.F32 R12, R136.reuse, R144, R12 ;  /* 0x00000090880c723c */ /* 0x042fe6000000180c */
[----:B------:R-:W-:Y:S01]  /*112d0*/  MUFU.EX2 R171, R171 ;  /* 0x000000ab00ab7308 */ /* 0x000fe20000000800 */
[----:B------:R-:W-:Y:S04]  /*112e0*/  FADD.FTZ R197, R190, R197 ;  /* 0x000000c5bec57221 */ /* 0x000fe80000010000 */
[C---:B------:R-:W-:Y:S01]  /*112f0*/  HMMA.16816.F32 R16, R136.reuse, R146, R16 ;  /* 0x000000928810723c */ /* 0x040fe20000001810 */
[----:B------:R-:W-:Y:S03]  /*11300*/  LDSM.16.MT88.4 R144, [R221+0x12800] ;  /* 0x01280000dd90783b */ /* 0x000fe60000004200 */
[----:B------:R-:W-:Y:S01]  /*11310*/  FADD.FTZ R186, R186, R197 ;  /* 0x000000c5baba7221 */ /* 0x000fe20000010000 */
[----:B------:R-:W-:Y:S03]  /*11320*/  MUFU.EX2 R198, R198 ;  /* 0x000000c600c67308 */ /* 0x000fe60000000800 */
[C---:B---3--:R-:W-:Y:S04]  /*11330*/  HMMA.16816.F32 R20, R136.reuse, R132, R20 ;  /* 0x000000848814723c */ /* 0x048fe80000001814 */
[----:B------:R-:W-:Y:S03]  /*11340*/  FADD.FTZ R193, R193, R186 ;  /* 0x000000bac1c17221 */ /* 0x000fe60000010000 */
[----:B------:R-:W-:Y:S01]  /*11350*/  MUFU.EX2 R200, R200 ;  /* 0x000000c800c87308 */ /* 0x000fe20000000800 */
[C---:B------:R-:W-:Y:S01]  /*11360*/  HMMA.16816.F32 R24, R136.reuse, R134, R24 ;  /* 0x000000868818723c */ /* 0x040fe20000001818 */
[----:B------:R-:W1:Y:S07]  /*11370*/  LDSM.16.MT88.4 R132, [R222+0x12800] ;  /* 0x01280000de84783b */ /* 0x000e6e0000004200 */
[C---:B--2---:R-:W-:Y:S01]  /*11380*/  HMMA.16816.F32 R28, R136.reuse, R148, R28 ;  /* 0x00000094881c723c */ /* 0x044fe2000000181c */
[----:B------:R-:W2:Y:S07]  /*11390*/  MUFU.EX2 R184, R184 ;  /* 0x000000b800b87308 */ /* 0x000eae0000000800 */
[C---:B------:R-:W-:Y:S01]  /*113a0*/  HMMA.16816.F32 R32, R136.reuse, R150, R32 ;  /* 0x000000968820723c */ /* 0x040fe20000001820 */
[----:B------:R-:W3:Y:S02]  /*113b0*/  LDSM.16.MT88.4 R148, [R220+0x12800] ;  /* 0x01280000dc94783b */ /* 0x000ee40000004200 */
[----:B------:R-:W5:Y:S05]  /*113c0*/  MUFU.EX2 R181, R182 ;  /* 0x000000b600b57308 */ /* 0x000f6a0000000800 */
[C---:B----4-:R-:W-:Y:S08]  /*113d0*/  HMMA.16816.F32 R36, R136.reuse, R140, R36 ;  /* 0x0000008c8824723c */ /* 0x050ff00000001824 */
[C---:B------:R-:W-:Y:S01]  /*113e0*/  HMMA.16816.F32 R40, R136.reuse, R142, R40 ;  /* 0x0000008e8828723c */ /* 0x040fe20000001828 */
[----:B------:R-:W-:Y:S03]  /*113f0*/  LDSM.16.MT88.4 R140, [R222+0x14800] ;  /* 0x01480000de8c783b */ /* 0x000fe60000004200 */
[----:B--2---:R-:W-:Y:S04]  /*11400*/  F2FP.PACK_AB R3, R184, R183 ;  /* 0x000000b7b803723e */ /* 0x004fe800000000ff */
[C---:B-1----:R-:W-:Y:S08]  /*11410*/  HMMA.16816.F32 R44, R136.reuse, R132, R44 ;  /* 0x00000084882c723c */ /* 0x042ff0000000182c */
[C---:B------:R-:W-:Y:S01]  /*11420*/  HMMA.16816.F32 R48, R136.reuse, R134, R48 ;  /* 0x000000868830723c */ /* 0x040fe20000001830 */
[----:B------:R-:W1:Y:S07]  /*11430*/  LDSM.16.MT88.4 R132, [R224+0x14800] ;  /* 0x01480000e084783b */ /* 0x000e6e0000004200 */
[C---:B------:R-:W-:Y:S08]  /*11440*/  HMMA.16816.F32 R52, R136.reuse, R144, R52 ;  /* 0x000000908834723c */ /* 0x040ff00000001834 */
[C---:B------:R-:W-:Y:S01]  /*11450*/  HMMA.16816.F32 R56, R136.reuse, R146, R56 ;  /* 0x000000928838723c */ /* 0x040fe20000001838 */
[----:B------:R-:W2:Y:S07]  /*11460*/  LDSM.16.MT88.4 R144, [R221+0x14800] ;  /* 0x01480000dd90783b */ /* 0x000eae0000004200 */
[C---:B---3--:R-:W-:Y:S08]  /*11470*/  HMMA.16816.F32 R60, R136.reuse, R148, R60 ;  /* 0x00000094883c723c */ /* 0x048ff0000000183c */
        /* <DEDUP_REMOVED lines=8> */
[C---:B--2---:R-:W-:Y:S07]  /*11500*/  HMMA.16816.F32 R84, R136.reuse, R144, R84 ;  /* 0x000000908854723c */ /* 0x044fee0000001854 */
[----:B------:R-:W-:Y:S01]  /*11510*/  IMAD.U32 R144, RZ, RZ, UR30 ;  /* 0x0000001eff907e24 */ /* 0x000fe2000f8e00ff */
[C---:B------:R-:W-:Y:S08]  /*11520*/  HMMA.16816.F32 R88, R136.reuse, R146, R88 ;  /* 0x000000928858723c */ /* 0x040ff00000001858 */
[C---:B-1----:R-:W-:Y:S08]  /*11530*/  HMMA.16816.F32 R92, R136.reuse, R132, R92 ;  /* 0x00000084885c723c */ /* 0x042ff0000000185c */
[C---:B------:R-:W-:Y:S01]  /*11540*/  HMMA.16816.F32 R96, R136.reuse, R134, R96 ;  /* 0x000000868860723c */ /* 0x040fe20000001860 */
[----:B------:R-:W1:Y:S07]  /*11550*/  LDSM.16.MT88.4 R132, [R221+0x16800] ;  /* 0x01680000dd84783b */ /* 0x000e6e0000004200 */
[C---:B------:R-:W-:Y:S07]  /*11560*/  HMMA.16816.F32 R100, R136.reuse, R148, R100 ;  /* 0x000000948864723c */ /* 0x040fee0000001864 */
[----:B------:R-:W-:Y:S01]  /*11570*/  LOP3.LUT R148, R159, UR33, R144, 0x96, !PT ;  /* 0x000000219f947c12 */ /* 0x000fe2000f8e9690 */
[C---:B------:R-:W-:Y:S01]  /*11580*/  HMMA.16816.F32 R104, R136.reuse, R150, R104 ;  /* 0x000000968868723c */ /* 0x040fe20000001868 */
[----:B------:R-:W2:Y:S03]  /*11590*/  LDSM.16.MT88.4 R144, [R220+0x16800] ;  /* 0x01680000dc90783b */ /* 0x000ea60000004200 */
[----:B------:R-:W-:Y:S04]  /*115a0*/  IMAD.WIDE.U32 R148, R148, -0x326172a9, RZ ;  /* 0xcd9e8d5794947825 */ /* 0x000fe800078e00ff */
[C---:B---3--:R-:W-:Y:S07]  /*115b0*/  HMMA.16816.F32 R108, R136.reuse, R140, R108 ;  /* 0x0000008c886c723c */ /* 0x048fee000000186c */
[----:B------:R-:W-:Y:S01]  /*115c0*/  LOP3.LUT R141, R149, UR5, R156, 0x96, !PT ;  /* 0x00000005958d7c12 */ /* 0x000fe2000f8e969c */
[C---:B------:R-:W-:Y:S01]  /*115d0*/  HMMA.16816.F32 R112, R136.reuse, R142, R112 ;  /* 0x0000008e8870723c */ /* 0x040fe20000001870 */
[----:B------:R-:W-:Y:S03]  /*115e0*/  LDSM.16.MT88.4 R156, [R224+0x11800] ;  /* 0x01180000e09c783b */ /* 0x000fe60000004200 */
[----:B------:R-:W-:Y:S01]  /*115f0*/  LOP3.LUT R140, R161, UR29, R148, 0x96, !PT ;  /* 0x0000001da18c7c12 */ /* 0x000fe2000f8e9694 */
[----:B------:R-:W-:Y:S03]  /*11600*/  IMAD.WIDE.U32 R148, R141, -0x2daee0ad, RZ ;  /* 0xd2511f538d947825 */ /* 0x000fe600078e00ff */
[C---:B-1----:R-:W-:Y:S04]  /*11610*/  HMMA.16816.F32 R116, R136.reuse, R132, R116 ;  /* 0x000000848874723c */ /* 0x042fe80000001874 */
[----:B------:R-:W-:Y:S01]  /*11620*/  IMAD.WIDE.U32 R140, R140, -0x2daee0ad, RZ ;  /* 0xd2511f538c8c7825 */ /* 0x000fe200078e00ff */
[----:B------:R-:W-:Y:S03]  /*11630*/  LOP3.LUT R142, R149, UR14, R162, 0x96, !PT ;  /* 0x0000000e958e7c12 */ /* 0x000fe6000f8e96a2 */
[C---:B------:R-:W-:Y:S04]  /*11640*/  HMMA.16816.F32 R120, R136.reuse, R134, R120 ;  /* 0x000000868878723c */ /* 0x040fe80000001878 */
[----:B------:R-:W-:Y:S01]  /*11650*/  LOP3.LUT R148, R141, UR12, R148, 0x96, !PT ;  /* 0x0000000c8d947c12 */ /* 0x000fe2000f8e9694 */
[----:B------:R-:W-:Y:S03]  /*11660*/  IMAD.WIDE.U32 R142, R142, -0x326172a9, RZ ;  /* 0xcd9e8d578e8e7825 */ /* 0x000fe600078e00ff */
[C---:B--2---:R-:W-:Y:S04]  /*11670*/  HMMA.16816.F32 R124, R136.reuse, R144, R124 ;  /* 0x00000090887c723c */ /* 0x044fe8000000187c */
[----:B------:R-:W-:Y:S01]  /*11680*/  IMAD.WIDE.U32 R148, R148, -0x326172a9, RZ ;  /* 0xcd9e8d5794947825 */ /* 0x000fe200078e00ff */
[----:B------:R-:W-:Y:S02]  /*11690*/  LOP3.LUT R132, R143, UR13, R160, 0x96, !PT ;  /* 0x0000000d8f847c12 */ /* 0x000fe4000f8e96a0 */
[----:B------:R-:W-:Y:S01]  /*116a0*/  F2FP.PACK_AB R144, R201, R196 ;  /* 0x000000c4c990723e */ /* 0x000fe200000000ff */
[----:B------:R-:W-:Y:S01]  /*116b0*/  HMMA.16816.F32 R128, R136, R146, R128 ;  /* 0x000000928880723c */ /* 0x000fe20000001880 */
[----:B------:R-:W1:Y:S03]  /*116c0*/  LDSM.16.MT88.4 R136, [R224+0x11000] ;  /* 0x01100000e088783b */ /* 0x000e660000004200 */
[----:B------:R-:W-:Y:S01]  /*116d0*/  LOP3.LUT R150, R149, UR11, R142, 0x96, !PT ;  /* 0x0000000b95967c12 */ /* 0x000fe2000f8e968e */
[----:B------:R-:W-:Y:S04]  /*116e0*/  IMAD.WIDE.U32 R132, R132, -0x2daee0ad, RZ ;  /* 0xd2511f5384847825 */ /* 0x000fe800078e00ff */
[----:B------:R-:W-:Y:S03]  /*116f0*/  IMAD.WIDE.U32 R150, R150, -0x2daee0ad, RZ ;  /* 0xd2511f5396967825 */ /* 0x000fe600078e00ff */
[----:B------:R-:W-:Y:S02]  /*11700*/  LOP3.LUT R152, R133, UR10, R140, 0x96, !PT ;  /* 0x0000000a85987c12 */ /* 0x000fe4000f8e968c */
[----:B------:R-:W-:Y:S03]  /*11710*/  LOP3.LUT R132, R151, UR8, R132, 0x96, !PT ;  /* 0x0000000897847c12 */ /* 0x000fe6000f8e9684 */
[----:B------:R-:W-:Y:S04]  /*11720*/  IMAD.WIDE.U32 R152, R152, -0x326172a9, RZ ;  /* 0xcd9e8d5798987825 */ /* 0x000fe800078e00ff */
[----:B------:R-:W-:Y:S01]  /*11730*/  IMAD.WIDE.U32 R140, R132, -0x326172a9, RZ ;  /* 0xcd9e8d57848c7825 */ /* 0x000fe200078e00ff */
[----:B------:R-:W-:Y:S04]  /*11740*/  LOP3.LUT R148, R153, UR9, R148, 0x96, !PT ;  /* 0x0000000999947c12 */ /* 0x000fe8000f8e9694 */
[----:B------:R-:W-:Y:S01]  /*11750*/  LOP3.LUT R142, R140, 0xffff, RZ, 0xc0, !PT ;  /* 0x0000ffff8c8e7812 */ /* 0x000fe200078ec0ff */
[----:B------:R-:W-:Y:S01]  /*11760*/  IMAD.WIDE.U32 R148, R148, -0x2daee0ad, RZ ;  /* 0xd2511f5394947825 */ /* 0x000fe200078e00ff */
[----:B------:R-:W-:Y:S02]  /*11770*/  SHF.R.U32.HI R135, RZ, 0x10, R140 ;  /* 0x00000010ff877819 */ /* 0x000fe4000001168c */
[----:B------:R-:W-:Y:S02]  /*11780*/  LOP3.LUT R132, R141, UR28, R152, 0x96, !PT ;  /* 0x0000001c8d847c12 */ /* 0x000fe4000f8e9698 */
[----:B------:R-:W-:Y:S02]  /*11790*/  SHF.R.U32.HI R142, RZ, 0x8, R142 ;  /* 0x00000008ff8e7819 */ /* 0x000fe4000001168e */
[----:B------:R-:W-:Y:S02]  /*117a0*/  LOP3.LUT R133, R140, 0xff, RZ, 0xc0, !PT ;  /* 0x000000ff8c857812 */ /* 0x000fe400078ec0ff */
[----:B------:R-:W-:Y:S02]  /*117b0*/  SHF.R.U32.HI R140, RZ, 0x18, R140 ;  /* 0x00000018ff8c7819 */ /* 0x000fe4000001168c */
[----:B------:R-:W-:Y:S02]  /*117c0*/  LOP3.LUT R135, R135, 0xff, RZ, 0xc0, !PT ;  /* 0x000000ff87877812 */ /* 0x000fe400078ec0ff */
[C---:B------:R-:W-:Y:S02]  /*117d0*/  LOP3.LUT R134, R132.reuse, 0xffff, RZ, 0xc0, !PT ;  /* 0x0000ffff84867812 */ /* 0x040fe400078ec0ff */
[----:B------:R-:W-:Y:S02]  /*117e0*/  SHF.R.U32.HI R145, RZ, 0x10, R132 ;  /* 0x00000010ff917819 */ /* 0x000fe40000011684 */
[----:B------:R-:W-:Y:S02]  /*117f0*/  PRMT R133, R133, 0x5410, R142 ;  /* 0x0000541085857816 */ /* 0x000fe4000000008e */
[----:B------:R-:W-:Y:S02]  /*11800*/  PRMT R135, R135, 0x5410, R140 ;  /* 0x0000541087877816 */ /* 0x000fe4000000008c */
[----:B------:R-:W2:Y:S01]  /*11810*/  LDSM.16.MT88.4 R140, [R222+0x11000] ;  /* 0x01100000de8c783b */ /* 0x000ea20000004200 */
[----:B------:R-:W-:Y:S02]  /*11820*/  LOP3.LUT R147, R132, 0xff, RZ, 0xc0, !PT ;  /* 0x000000ff84937812 */ /* 0x000fe400078ec0ff */
[----:B------:R-:W-:Y:S01]  /*11830*/  SHF.R.U32.HI R134, RZ, 0x8, R134 ;  /* 0x00000008ff867819 */ /* 0x000fe20000011686 */
[--C-:B------:R-:W-:Y:S01]  /*11840*/  HSET2.LE.AND R135, R135, R250.reuse, PT ;  /* 0x000000fa87877233 */ /* 0x100fe20003803000 */
[----:B------:R-:W-:Y:S02]  /*11850*/  SHF.R.U32.HI R132, RZ, 0x18, R132 ;  /* 0x00000018ff847819 */ /* 0x000fe40000011684 */
[----:B------:R-:W-:Y:S02]  /*11860*/  LOP3.LUT R145, R145, 0xff, RZ, 0xc0, !PT ;  /* 0x000000ff91917812 */ /* 0x000fe400078ec0ff */
[----:B------:R-:W-:Y:S01]  /*11870*/  PRMT R147, R147, 0x5410, R134 ;  /* 0x0000541093937816 */ /* 0x000fe20000000086 */
[--C-:B------:R-:W-:Y:S01]  /*11880*/  HSET2.LE.AND R134, R133, R250.reuse, PT ;  /* 0x000000fa85867233 */ /* 0x100fe20003803000 */
[----:B------:R-:W-:Y:S02]  /*11890*/  PRMT R145, R145, 0x5410, R132 ;  /* 0x0000541091917816 */ /* 0x000fe40000000084 */
[----:B------:R-:W-:Y:S02]  /*118a0*/  F2FP.PACK_AB R133, R169, R168 ;  /* 0x000000a8a985723e */ /* 0x000fe400000000ff */
[----:B------:R-:W-:Y:S02]  /*118b0*/  F2FP.PACK_AB R132, R171, R170 ;  /* 0x000000aaab84723e */ /* 0x000fe400000000ff */
[----:B------:R-:W-:Y:S01]  /*118c0*/  LOP3.LUT R134, R134, R133, RZ, 0xc0, !PT ;  /* 0x0000008586867212 */ /* 0x000fe200078ec0ff */
[--C-:B------:R-:W-:Y:S01]  /*118d0*/  HSET2.LE.AND R133, R145, R250.reuse, PT ;  /* 0x000000fa91857233 */ /* 0x100fe20003803000 */
[----:B------:R-:W-:Y:S01]  /*118e0*/  LOP3.LUT R135, R135, R132, RZ, 0xc0, !PT ;  /* 0x0000008487877212 */ /* 0x000fe200078ec0ff */
[--C-:B------:R-:W-:Y:S01]  /*118f0*/  HSET2.LE.AND R132, R147, R250.reuse, PT ;  /* 0x000000fa93847233 */ /* 0x100fe20003803000 */
[----:B------:R-:W-:Y:S01]  /*11900*/  F2FP.PACK_AB R145, R251, R194 ;  /* 0x000000c2fb91723e */ /* 0x000fe200000000ff */
[----:B------:R-:W-:Y:S01]  /*11910*/  FADD.FTZ R194, R194, R193 ;  /* 0x000000c1c2c27221 */ /* 0x000fe20000010000 */
[----:B------:R-:W-:Y:S02]  /*11920*/  LOP3.LUT R133, R133, R144, RZ, 0xc0, !PT ;  /* 0x0000009085857212 */ /* 0x000fe400078ec0ff */
[----:B------:R-:W-:Y:S01]  /*11930*/  LOP3.LUT R132, R132, R145, RZ, 0xc0, !PT ;  /* 0x0000009184847212 */ /* 0x000fe200078ec0ff */
[----:B------:R-:W-:Y:S01]  /*11940*/  FADD.FTZ R251, R251, R194 ;  /* 0x000000c2fbfb7221 */ /* 0x000fe20000010000 */
[----:B------:R-:W3:Y:S03]  /*11950*/  LDSM.16.MT88.4 R144, [R221+0x11000] ;  /* 0x01100000dd90783b */ /* 0x000ee60000004200 */
[----:B------:R-:W-:Y:S02]  /*11960*/  FADD.FTZ R168, R168, R251 ;  /* 0x000000fba8a87221 */ /* 0x000fe40000010000 */
[C---:B-1----:R-:W-:Y:S05]  /*11970*/  HMMA.16816.F32 R4, R132.reuse, R136, R4 ;  /* 0x000000888404723c */ /* 0x042fea0000001804 */
[----:B------:R-:W-:Y:S03]  /*11980*/  FADD.FTZ R168, R169, R168 ;  /* 0x000000a8a9a87221 */ /* 0x000fe60000010000 */
        /* <DEDUP_REMOVED lines=38> */
[C---:B--2---:R-:W-:Y:S07]  /*11bf0*/  HMMA.16816.F32 R108, R132.reuse, R140, R108 ;  /* 0x0000008c846c723c */ /* 0x044fee000000186c */
[----:B------:R-:W-:Y:S01]  /*11c00*/  LOP3.LUT R140, R149, UR4, R150, 0x96, !PT ;  /* 0x00000004958c7c12 */ /* 0x000fe2000f8e9696 */
[C---:B------:R-:W-:Y:S04]  /*11c10*/  HMMA.16816.F32 R112, R132.reuse, R142, R112 ;  /* 0x0000008e8470723c */ /* 0x040fe80000001870 */
[----:B------:R-:W-:Y:S02]  /*11c20*/  LOP3.LUT R141, R148, 0xffff, RZ, 0xc0, !PT ;  /* 0x0000ffff948d7812 */ /* 0x000fe400078ec0ff */
[----:B------:R-:W-:Y:S02]  /*11c30*/  SHF.R.U32.HI R165, RZ, 0x10, R140 ;  /* 0x00000010ffa57819 */ /* 0x000fe4000001168c */
[--C-:B------:R-:W-:Y:S01]  /*11c40*/  SHF.R.U32.HI R142, RZ, 0x10, R148.reuse ;  /* 0x00000010ff8e7819 */ /* 0x100fe20000011694 */
[C---:B---3--:R-:W-:Y:S03]  /*11c50*/  HMMA.16816.F32 R116, R132.reuse, R144, R116 ;  /* 0x000000908474723c */ /* 0x048fe60000001874 */
[----:B------:R-:W-:Y:S02]  /*11c60*/  LOP3.LUT R142, R142, 0xff, RZ, 0xc0, !PT ;  /* 0x000000ff8e8e7812 */ /* 0x000fe400078ec0ff */
[----:B------:R-:W-:Y:S02]  /*11c70*/  LOP3.LUT R165, R165, 0xff, RZ, 0xc0, !PT ;  /* 0x000000ffa5a57812 */ /* 0x000fe400078ec0ff */
[----:B------:R-:W-:Y:S01]  /*11c80*/  SHF.R.U32.HI R145, RZ, 0x18, R148 ;  /* 0x00000018ff917819 */ /* 0x000fe20000011694 */
[C---:B------:R-:W-:Y:S04]  /*11c90*/  HMMA.16816.F32 R120, R132.reuse, R146, R120 ;  /* 0x000000928478723c */ /* 0x040fe80000001878 */
[----:B------:R-:W-:Y:S02]  /*11ca0*/  PRMT R145, R142, 0x5410, R145 ;  /* 0x000054108e917816 */ /* 0x000fe40000000091 */
[----:B------:R-:W-:Y:S02]  /*11cb0*/  LOP3.LUT R144, R140, 0xffff, RZ, 0xc0, !PT ;  /* 0x0000ffff8c907812 */ /* 0x000fe400078ec0ff */
[C---:B-1----:R-:W-:Y:S04]  /*11cc0*/  HMMA.16816.F32 R124, R132.reuse, R136, R124 ;  /* 0x00000088847c723c */ /* 0x042fe8000000187c */
[----:B------:R-:W-:Y:S01]  /*11cd0*/  LOP3.LUT R147, R148, 0xff, RZ, 0xc0, !PT ;  /* 0x000000ff94937812 */ /* 0x000fe200078ec0ff */
[--C-:B------:R-:W-:Y:S01]  /*11ce0*/  HSET2.LE.AND R167, R145, R250.reuse, PT ;  /* 0x000000fa91a77233 */ /* 0x100fe20003803000 */
[----:B------:R-:W1:Y:S01]  /*11cf0*/  LDSM.16.MT88.4 R148, [R222+0x11800] ;  /* 0x01180000de94783b */ /* 0x000e620000004200 */
[----:B------:R-:W-:Y:S01]  /*11d00*/  SHF.R.U32.HI R136, RZ, 0x8, R141 ;  /* 0x00000008ff887819 */ /* 0x000fe2000001168d */
[----:B------:R-:W-:Y:S04]  /*11d10*/  HMMA.16816.F32 R128, R132, R138, R128 ;  /* 0x0000008a8480723c */ /* 0x000fe80000001880 */
[----:B------:R-:W-:Y:S02]  /*11d20*/  LOP3.LUT R137, R140, 0xff, RZ, 0xc0, !PT ;  /* 0x000000ff8c897812 */ /* 0x000fe400078ec0ff */
[----:B------:R-:W-:Y:S01]  /*11d30*/  SHF.R.U32.HI R140, RZ, 0x18, R140 ;  /* 0x00000018ff8c7819 */ /* 0x000fe2000001168c */
[----:B------:R-:W-:Y:S01]  /*11d40*/  LDSM.16.MT88.4 R132, [R220+0x11800] ;  /* 0x01180000dc84783b */ /* 0x000fe20000004200 */
[----:B------:R-:W-:Y:S04]  /*11d50*/  SHF.R.U32.HI R144, RZ, 0x8, R144 ;  /* 0x00000008ff907819 */ /* 0x000fe80000011690 */
[----:B------:R-:W-:Y:S02]  /*11d60*/  PRMT R165, R165, 0x5410, R140 ;  /* 0x00005410a5a57816 */ /* 0x000fe4000000008c */
[----:B------:R-:W-:Y:S01]  /*11d70*/  PRMT R147, R147, 0x5410, R136 ;  /* 0x0000541093937816 */ /* 0x000fe20000000088 */
[----:B------:R-:W2:Y:S01]  /*11d80*/  LDSM.16.MT88.4 R140, [R221+0x11800] ;  /* 0x01180000dd8c783b */ /* 0x000ea20000004200 */
[----:B------:R-:W-:Y:S01]  /*11d90*/  PRMT R137, R137, 0x5410, R144 ;  /* 0x0000541089897816 */ /* 0x000fe20000000090 */
[--C-:B------:R-:W-:Y:S01]  /*11da0*/  HSET2.LE.AND R165, R165, R250.reuse, PT ;  /* 0x000000faa5a57233 */ /* 0x100fe20003803000 */
[----:B------:R-:W-:Y:S01]  /*11db0*/  F2FP.PACK_AB R138, R200, R185 ;  /* 0x000000b9c88a723e */ /* 0x000fe200000000ff */
[--C-:B------:R-:W-:Y:S01]  /*11dc0*/  HSET2.LE.AND R166, R147, R250.reuse, PT ;  /* 0x000000fa93a67233 */ /* 0x100fe20003803000 */
[----:B-----5:R-:W-:Y:S01]  /*11dd0*/  F2FP.PACK_AB R136, R181, R180 ;  /* 0x000000b4b588723e */ /* 0x020fe200000000ff */
[----:B------:R-:W-:Y:S01]  /*11de0*/  HSET2.LE.AND R164, R137, R250, PT ;  /* 0x000000fa89a47233 */ /* 0x000fe20003803000 */
[----:B------:R-:W-:Y:S01]  /*11df0*/  F2FP.PACK_AB R137, R198, R191 ;  /* 0x000000bfc689723e */ /* 0x000fe200000000ff */
[----:B------:R-:W-:Y:S01]  /*11e00*/  FADD.FTZ R191, R191, R168 ;  /* 0x000000a8bfbf7221 */ /* 0x000fe20000010000 */
[----:B------:R-:W-:Y:S02]  /*11e10*/  LOP3.LUT R165, R165, R138, RZ, 0xc0, !PT ;  /* 0x0000008aa5a57212 */ /* 0x000fe400078ec0ff */
[----:B------:R-:W-:Y:S01]  /*11e20*/  LOP3.LUT R164, R164, R137, RZ, 0xc0, !PT ;  /* 0x00000089a4a47212 */ /* 0x000fe200078ec0ff */
[----:B------:R-:W-:Y:S01]  /*11e30*/  FADD.FTZ R198, R198, R191 ;  /* 0x000000bfc6c67221 */ /* 0x000fe20000010000 */
[----:B------:R-:W-:Y:S01]  /*11e40*/  LOP3.LUT R166, R166, R3, RZ, 0xc0, !PT ;  /* 0x00000003a6a67212 */ /* 0x000fe200078ec0ff */
[----:B------:R-:W-:Y:S01]  /*11e50*/  FADD.FTZ R3, R173, R174 ;  /* 0x000000aead037221 */ /* 0x000fe20000010000 */
[----:B------:R-:W-:Y:S03]  /*11e60*/  LOP3.LUT R167, R167, R136, RZ, 0xc0, !PT ;  /* 0x00000088a7a77212 */ /* 0x000fe600078ec0ff */
[----:B------:R-:W-:Y:S04]  /*11e70*/  FADD.FTZ R3, R172, R3 ;  /* 0x00000003ac037221 */ /* 0x000fe80000010000 */
[C---:B------:R-:W-:Y:S01]  /*11e80*/  HMMA.16816.F32 R160, R164.reuse, R156, R4 ;  /* 0x0000009ca4a0723c */ /* 0x040fe20000001804 */
[----:B------:R-:W3:Y:S04]  /*11e90*/  LDSM.16.MT88.4 R4, [R224+0x13800] ;  /* 0x01380000e004783b */ /* 0x000ee80000004200 */
[----:B------:R-:W-:Y:S02]  /*11ea0*/  FADD.FTZ R192, R192, R3 ;  /* 0x00000003c0c07221 */ /* 0x000fe40000010000 */
[----:B------:R-:W-:Y:S01]  /*11eb0*/  IMAD.MOV.U32 R3, RZ, RZ, R2 ;  /* 0x000000ffff037224 */ /* 0x000fe200078e0002 */
[C---:B------:R-:W-:Y:S01]  /*11ec0*/  HMMA.16816.F32 R156, R164.reuse, R158, R8 ;  /* 0x0000009ea49c723c */ /* 0x040fe20000001808 */
[----:B------:R-:W4:Y:S03]  /*11ed0*/  LDSM.16.MT88.4 R8, [R222+0x13800] ;  /* 0x01380000de08783b */ /* 0x000f260000004200 */
[----:B------:R-:W-:Y:S04]  /*11ee0*/  FADD.FTZ R199, R199, R192 ;  /* 0x000000c0c7c77221 */ /* 0x000fe80000010000 */
[C---:B-1----:R-:W-:Y:S01]  /*11ef0*/  HMMA.16816.F32 R152, R164.reuse, R148, R12 ;  /* 0x00000094a498723c */ /* 0x042fe2000000180c */
[----:B------:R-:W1:Y:S03]  /*11f00*/  LDSM.16.MT88.4 R12, [R221+0x13800] ;  /* 0x01380000dd0c783b */ /* 0x000e660000004200 */
[----:B------:R-:W-:Y:S04]  /*11f10*/  FADD.FTZ R188, R188, R199 ;  /* 0x000000c7bcbc7221 */ /* 0x000fe80000010000 */
[C---:B------:R-:W-:Y:S01]  /*11f20*/  HMMA.16816.F32 R148, R164.reuse, R150, R16 ;  /* 0x00000096a494723c */ /* 0x040fe20000001810 */
[----:B------:R-:W5:Y:S03]  /*11f30*/  LDSM.16.MT88.4 R16, [R220+0x13800] ;  /* 0x01380000dc10783b */ /* 0x000f660000004200 */
[----:B------:R-:W-:Y:S04]  /*11f40*/  FADD.FTZ R195, R195, R188 ;  /* 0x000000bcc3c37221 */ /* 0x000fe80000010000 */
[C---:B--2---:R-:W-:Y:S01]  /*11f50*/  HMMA.16816.F32 R144, R164.reuse, R140, R20 ;  /* 0x0000008ca490723c */ /* 0x044fe20000001814 */
[----:B------:R-:W2:Y:S03]  /*11f60*/  LDSM.16.MT88.4 R20, [R224+0x15800] ;  /* 0x01580000e014783b */ /* 0x000ea60000004200 */
[----:B------:R-:W-:Y:S04]  /*11f70*/  FADD.FTZ R196, R196, R195 ;  /* 0x000000c3c4c47221 */ /* 0x000fe80000010000 */
[C---:B------:R-:W-:Y:S01]  /*11f80*/  HMMA.16816.F32 R140, R164.reuse, R142, R24 ;  /* 0x0000008ea48c723c */ /* 0x040fe20000001818 */
[----:B------:R-:W-:Y:S03]  /*11f90*/  LDSM.16.MT88.4 R24, [R224+0x17800] ;  /* 0x01780000e018783b */ /* 0x000fe60000004200 */
[----:B------:R-:W-:Y:S04]  /*11fa0*/  FADD.FTZ R201, R201, R196 ;  /* 0x000000c4c9c97221 */ /* 0x000fe80000010000 */
[C---:B------:R-:W-:Y:S08]  /*11fb0*/  HMMA.16816.F32 R136, R164.reuse, R132, R28 ;  /* 0x00000084a488723c */ /* 0x040ff0000000181c */
        /* <DEDUP_REMOVED lines=27> */
[C---:B--2---:R-:W-:Y:S08]  /*12170*/  HMMA.16816.F32 R116, R164.reuse, R20, R116 ;  /* 0x00000014a474723c */ /* 0x044ff00000001874 */
[C---:B------:R-:W-:Y:S08]  /*12180*/  HMMA.16816.F32 R120, R164.reuse, R22, R120 ;  /* 0x00000016a478723c */ /* 0x040ff00000001878 */
[C---:B---3--:R-:W-:Y:S07]  /*12190*/  HMMA.16816.F32 R124, R164.reuse, R4, R124 ;  /* 0x00000004a47c723c */ /* 0x048fee000000187c */
[----:B------:R-:W-:Y:S01]  /*121a0*/  FADD.FTZ R4, R170, R201 ;  /* 0x000000c9aa047221 */ /* 0x000fe20000010000 */
[----:B------:R-:W-:Y:S04]  /*121b0*/  HMMA.16816.F32 R128, R164, R6, R128 ;  /* 0x00000006a480723c */ /* 0x000fe80000001880 */
[----:B------:R-:W-:Y:S03]  /*121c0*/  FADD.FTZ R4, R171, R4 ;  /* 0x00000004ab047221 */ /* 0x000fe60000010000 */
[----:B------:R-:W-:Y:S02]  /*121d0*/  FADD.FTZ R167, R183, R198 ;  /* 0x000000c6b7a77221 */ /* 0x000fe40000010000 */
[----:B------:R-:W-:Y:S03]  /*121e0*/  FADD.FTZ R185, R185, R4 ;  /* 0x00000004b9b97221 */ /* 0x000fe60000010000 */
[----:B------:R-:W-:Y:S02]  /*121f0*/  FADD.FTZ R167, R184, R167 ;  /* 0x000000a7b8a77221 */ /* 0x000fe40000010000 */
[----:B------:R-:W-:Y:S02]  /*12200*/  FADD.FTZ R185, R200, R185 ;  /* 0x000000b9c8b97221 */ /* 0x000fe40000010000 */
[----:B------:R-:W-:Y:S02]  /*12210*/  IMAD.MOV.U32 R164, RZ, RZ, R0 ;  /* 0x000000ffffa47224 */ /* 0x000fe400078e0000 */
[----:B------:R-:W-:Y:S04]  /*12220*/  FADD.FTZ R166, R180, R185 ;  /* 0x000000b9b4a67221 */ /* 0x000fe80000010000 */
[----:B------:R-:W-:Y:S01]  /*12230*/  FADD.FTZ R166, R181, R166 ;  /* 0x000000a6b5a67221 */ /* 0x000fe20000010000 */
[----:B------:R-:W-:-:S05]  /*12240*/  @P0 BRA `(.L_x_625) ;  /* 0xffffb64000000947 */ /* 0x000fca000383ffff */
.L_x_624:
[----:B------:R-:W1:Y:S01]  /*12250*/  SHFL.BFLY PT, R4, R167, 0x2, 0x1f ;  /* 0x0c401f00a7047f89 */ /* 0x000e6200000e0000 */
[----:B------:R-:W-:Y:S01]  /*12260*/  MOV R10, 0x3f800000 ;  /* 0x3f800000000a7802 */ /* 0x000fe20000000f00 */
[----:B------:R-:W2:Y:S01]  /*12270*/  S2UR UR6, SR_CTAID.Y ;  /* 0x00000000000679c3 */ /* 0x000ea20000002600 */
[----:B------:R-:W-:Y:S01]  /*12280*/  MOV R11, 0x3f800000 ;  /* 0x3f800000000b7802 */ /* 0x000fe20000000f00 */
[----:B------:R-:W3:Y:S01]  /*12290*/  SHFL.BFLY PT, R3, R166, 0x2, 0x1f ;  /* 0x0c401f00a6037f89 */ /* 0x000ee200000e0000 */
[----:B------:R-:W-:Y:S01]  /*122a0*/  ULDC.U8 UR10, c[0x0][0x329] ;  /* 0x0000ca40000a7ab9 */ /* 0x000fe20000000000 */
[----:B------:R-:W-:Y:S01]  /*122b0*/  BSSY B0, `(.L_x_628) ;  /* 0x0000193000007945 */ /* 0x000fe20003800000 */
[----:B------:R-:W-:-:S02]  /*122c0*/  UISETP.NE.AND UP4, UPT, UR21, -0x1, UPT ;  /* 0xffffffff1500788c */ /* 0x000fc4000bf85270 */
[----:B------:R-:W-:Y:S02]  /*122d0*/  UISETP.NE.AND UP3, UPT, UR10, URZ, UPT ;  /* 0x0000003f0a00728c */ /* 0x000fe4000bf65270 */
[----:B------:R-:W-:Y:S02]  /*122e0*/  ULDC.U8 UR9, c[0x0][0x328] ;  /* 0x0000ca0000097ab9 */ /* 0x000fe40000000000 */
[----:B------:R-:W-:Y:S02]  /*122f0*/  ULDC.64 UR4, c[0x0][0x1e8] ;  /* 0x00007a0000047ab9 */ /* 0x000fe40000000a00 */
[----:B------:R-:W-:Y:S02]  /*12300*/  UISETP.NE.AND UP2, UPT, UR9, URZ, UPT ;  /* 0x0000003f0900728c */ /* 0x000fe4000bf45270 */
[----:B------:R-:W-:Y:S02]  /*12310*/  ULDC UR8, c[0x0][0x214] ;  /* 0x0000850000087ab9 */ /* 0x000fe40000000800 */
[----:B------:R-:W-:-:S02]  /*12320*/  @UP4 UIMAD.WIDE.U32 UR14, UR21, UR4, URZ ;  /* 0x00000004150e42a5 */ /* 0x000fc4000f8e003f */
[----:B------:R-:W-:Y:S01]  /*12330*/  @!UP3 UISETP.NE.AND UP1, UPT, UR9, URZ, UPT ;  /* 0x0000003f0900b28c */ /* 0x000fe2000bf25270 */
[----:B------:R-:W4:Y:S01]  /*12340*/  S2UR UR9, SR_CTAID.X ;  /* 0x00000000000979c3 */ /* 0x000f220000002500 */
[----:B------:R-:W-:Y:S01]  /*12350*/  @UP4 UIMAD UR7, UR21, UR5, UR15 ;  /* 0x00000005150742a4 */ /* 0x000fe2000f8e020f */
[----:B-1----:R-:W-:Y:S01]  /*12360*/  FADD.FTZ R7, R4, R167 ;  /* 0x000000a704077221 */ /* 0x002fe20000010000 */
[----:B------:R-:W-:Y:S01]  /*12370*/  UISETP.EQ.AND UP2, UPT, UR10, URZ, UP2 ;  /* 0x0000003f0a00728c */ /* 0x000fe20009742270 */
[----:B------:R-:W1:Y:S01]  /*12380*/  S2R R4, SR_TID.X ;  /* 0x0000000000047919 */ /* 0x000e620000002100 */
[----:B--2---:R-:W-:Y:S01]  /*12390*/  @!UP4 USHF.R.S32.HI UR12, URZ, 0x1f, UR6 ;  /* 0x0000001f3f0cc899 */ /* 0x004fe20008011406 */
[----:B---3--:R-:W-:Y:S01]  /*123a0*/  FADD.FTZ R8, R3, R166 ;  /* 0x000000a603087221 */ /* 0x008fe20000010000 */
[----:B------:R-:W-:Y:S01]  /*123b0*/  ULDC.64 UR4, c[0x0][0x1e0] ;  /* 0x0000780000047ab9 */ /* 0x000fe20000000a00 */
[----:B------:R-:W2:Y:S01]  /*123c0*/  SHFL.BFLY PT, R6, R7, 0x1, 0x1f ;  /* 0x0c201f0007067f89 */ /* 0x000ea200000e0000 */
[----:B------:R-:W3:Y:S01]  /*123d0*/  S2UR UR10, SR_CTAID.Z ;  /* 0x00000000000a79c3 */ /* 0x000ee20000002700 */
[----:B------:R-:W-:-:S02]  /*123e0*/  @!UP4 UIMAD UR12, UR12, UR4, URZ ;  /* 0x000000040c0cc2a4 */ /* 0x000fc4000f8e023f */
[----:B------:R-:W5:Y:S01]  /*123f0*/  SHFL.BFLY PT, R5, R8, 0x1, 0x1f ;  /* 0x0c201f0008057f89 */ /* 0x000f6200000e0000 */
[----:B------:R-:W-:Y:S02]  /*12400*/  @UP3 ULDC UR11, c[0x0][0x210] ;  /* 0x00008400000b3ab9 */ /* 0x000fe40000000800 */
[----:B------:R-:W-:Y:S02]  /*12410*/  @!UP4 UIMAD UR12, UR6, UR5, UR12 ;  /* 0x00000005060cc2a4 */ /* 0x000fe4000f8e020c */
[----:B------:R-:W-:Y:S02]  /*12420*/  @UP3 UIMAD UR11, UR11, UR8, URZ ;  /* 0x000000080b0b32a4 */ /* 0x000fe4000f8e023f */
[----:B------:R-:W-:Y:S02]  /*12430*/  ULDC UR5, c[0x0][0x234] ;  /* 0x00008d0000057ab9 */ /* 0x000fe40000000800 */
[----:B------:R-:W-:Y:S02]  /*12440*/  UISETP.NE.OR UP0, UPT, UR21, -0x1, !UP2 ;  /* 0xffffffff1500788c */ /* 0x000fe4000d705670 */
[----:B------:R-:W-:-:S02]  /*12450*/  @!UP3 USEL UR11, UR8, UR5, !UP1 ;  /* 0x00000005080bb287 */ /* 0x000fc4000c800000 */
[----:B------:R-:W-:Y:S02]  /*12460*/  @!UP4 UIMAD.WIDE.U32 UR16, UR6, UR4, URZ ;  /* 0x000000040610c2a5 */ /* 0x000fe4000f8e003f */
[----:B------:R-:W-:Y:S01]  /*12470*/  @UP3 UMOV UR13, 0x1 ;  /* 0x00000001000d3882 */ /* 0x000fe20000000000 */
[----:B-1----:R-:W-:Y:S01]  /*12480*/  SHF.R.S32.HI R3, RZ, 0x1f, R4 ;  /* 0x0000001fff037819 */ /* 0x002fe20000011404 */
[----:B------:R-:W-:Y:S02]  /*12490*/  ULDC UR4, c[0x0][0x1c0] ;  /* 0x0000700000047ab9 */ /* 0x000fe40000000800 */
[----:B------:R-:W-:Y:S01]  /*124a0*/  @!UP3 UIMAD UR13, UR11, UR4, URZ ;  /* 0x000000040b0db2a4 */ /* 0x000fe2000f8e023f */
[----:B--2---:R-:W-:Y:S01]  /*124b0*/  FADD.FTZ R6, R7, R6 ;  /* 0x0000000607067221 */ /* 0x004fe20000010000 */
[----:B------:R-:W-:Y:S01]  /*124c0*/  LEA.HI R9, R3, R4, RZ, 0x2 ;  /* 0x0000000403097211 */ /* 0x000fe200078f10ff */
[----:B------:R-:W-:Y:S01]  /*124d0*/  @UP3 ULDC UR15, c[0x0][0x210] ;  /* 0x00008400000f3ab9 */ /* 0x000fe20000000800 */
[----:B-----5:R-:W-:-:S02]  /*124e0*/  FADD.FTZ R5, R8, R5 ;  /* 0x0000000508057221 */ /* 0x020fc40000010000 */
[----:B------:R-:W-:Y:S01]  /*124f0*/  FSETP.NE.FTZ.AND P4, PT, R6, RZ, PT ;  /* 0x000000ff0600720b */ /* 0x000fe20003f95000 */
[----:B------:R-:W-:Y:S01]  /*12500*/  UIMAD UR4, UR6, UR13, URZ ;  /* 0x0000000d060472a4 */ /* 0x000fe2000f8e023f */
[--C-:B------:R-:W-:Y:S01]  /*12510*/  SHF.R.S32.HI R8, RZ, 0x2, R9.reuse ;  /* 0x00000002ff087819 */ /* 0x100fe20000011409 */
[----:B------:R-:W-:Y:S01]  /*12520*/  @!UP3 UMOV UR15, 0x1 ;  /* 0x00000001000fb882 */ /* 0x000fe20000000000 */
[----:B------:R-:W-:Y:S01]  /*12530*/  FSETP.NE.FTZ.AND P3, PT, R5, RZ, PT ;  /* 0x000000ff0500720b */ /* 0x000fe20003f75000 */
[----:B------:R-:W-:Y:S01]  /*12540*/  @!UP0 UIMAD UR21, UR6, UR8, URZ ;  /* 0x00000008061582a4 */ /* 0x000fe2000f8e023f */
[----:B------:R-:W-:Y:S01]  /*12550*/  SHF.R.S32.HI R7, RZ, 0x1f, R9 ;  /* 0x0000001fff077819 */ /* 0x000fe20000011409 */
[----:B----4-:R-:W-:Y:S01]  /*12560*/  UIMAD UR5, UR9, UR15, URZ ;  /* 0x0000000f090572a4 */ /* 0x010fe2000f8e023f */
[----:B------:R-:W-:Y:S01]  /*12570*/  LOP3.LUT R9, R9, 0x3ffffffc, RZ, 0xc0, !PT ;  /* 0x3ffffffc09097812 */ /* 0x000fe200078ec0ff */
[----:B------:R-:W-:Y:S01]  /*12580*/  USEL UR4, UR4, URZ, !UP2 ;  /* 0x0000003f04047287 */ /* 0x000fe2000d000000 */
[----:B------:R-:W-:Y:S01]  /*12590*/  LEA.HI R7, R7, R8, RZ, 0x3 ;  /* 0x0000000807077211 */ /* 0x000fe200078f18ff */
[----:B------:R-:W-:Y:S01]  /*125a0*/  USHF.L.U32 UR5, UR5, 0x6, URZ ;  /* 0x0000000605057899 */ /* 0x000fe2000800063f */
[----:B------:R-:W-:Y:S01]  /*125b0*/  IADD3 R9, -R9, R4, RZ ;  /* 0x0000000409097210 */ /* 0x000fe20007ffe1ff */
[----:B------:R-:W1:Y:S01]  /*125c0*/  @P4 MUFU.RCP R10, R6 ;  /* 0x00000006000a4308 */ /* 0x000e620000001000 */
[----:B------:R-:W-:Y:S01]  /*125d0*/  LOP3.LUT R7, R7, 0xfffffff8, RZ, 0xc0, !PT ;  /* 0xfffffff807077812 */ /* 0x000fe200078ec0ff */
[----:B---3--:R-:W-:-:S02]  /*125e0*/  UIMAD UR11, UR10, UR11, UR4 ;  /* 0x0000000b0a0b72a4 */ /* 0x008fc4000f8e0204 */
[----:B------:R-:W-:Y:S01]  /*125f0*/  @!UP2 UMOV UR18, URZ ;  /* 0x0000003f0012ac82 */ /* 0x000fe20008000000 */
[----:B------:R-:W-:Y:S01]  /*12600*/  IADD3 R7, R8, -R7, RZ ;  /* 0x8000000708077210 */ /* 0x000fe20007ffe0ff */
[----:B------:R-:W-:Y:S01]  /*12610*/  @UP2 UMOV UR18, UR21 ;  /* 0x0000001500122c82 */ /* 0x000fe20008000000 */
[----:B------:R-:W-:Y:S01]  /*12620*/  LEA.HI R8, R3, R4, RZ, 0x5 ;  /* 0x0000000403087211 */ /* 0x000fe200078f28ff */
[----:B------:R-:W2:Y:S01]  /*12630*/  @P3 MUFU.RCP R11, R5 ;  /* 0x00000005000b3308 */ /* 0x000ea20000001000 */
[C---:B------:R-:W-:Y:S01]  /*12640*/  SHF.L.U32 R12, R7.reuse, 0x6, RZ ;  /* 0x00000006070c7819 */ /* 0x040fe200000006ff */
[----:B------:R-:W-:Y:S01]  /*12650*/  @!UP2 UMOV UR19, URZ ;  /* 0x0000003f0013ac82 */ /* 0x000fe20008000000 */
[C---:B------:R-:W-:Y:S01]  /*12660*/  R2P PR, R7.reuse, 0x6 ;  /* 0x0000000607007804 */ /* 0x040fe20000000000 */
[----:B------:R-:W-:Y:S01]  /*12670*/  USHF.R.S32.HI UR4, URZ, 0x1f, UR5 ;  /* 0x0000001f3f047899 */ /* 0x000fe20008011405 */
[----:B------:R-:W-:Y:S01]  /*12680*/  LOP3.LUT R12, R12, 0x1c0, RZ, 0xc0, !PT ;  /* 0x000001c00c0c7812 */ /* 0x000fe200078ec0ff */
[----:B------:R-:W-:Y:S01]  /*12690*/  @UP2 USHF.R.S32.HI UR19, URZ, 0x1f, UR21 ;  /* 0x0000001f3f132899 */ /* 0x000fe20008011415 */
[----:B------:R-:W-:Y:S01]  /*126a0*/  LOP3.LUT R7, R7, 0x1, RZ, 0xc0, !PT ;  /* 0x0000000107077812 */ /* 0x000fe200078ec0ff */
[----:B-1----:R-:W-:Y:S01]  /*126b0*/  FMUL.FTZ R10, R10, c[0x0][0x2dc] ;  /* 0x0000b7000a0a7a20 */ /* 0x002fe20000410000 */
[----:B------:R-:W-:Y:S01]  /*126c0*/  LEA.HI R12, R12, R12, RZ, 0x1d ;  /* 0x0000000c0c0c7211 */ /* 0x000fe200078fe8ff */
[----:B------:R-:W1:Y:S01]  /*126d0*/  @P4 MUFU.LG2 R6, R6 ;  /* 0x0000000600064308 */ /* 0x000e620000000c00 */
[----:B------:R-:W-:Y:S01]  /*126e0*/  ISETP.NE.U32.AND P0, PT, R7, 0x1, PT ;  /* 0x000000010700780c */ /* 0x000fe20003f05070 */
[C---:B------:R-:W-:Y:S01]  /*126f0*/  FMUL.FTZ R160, R10.reuse, R160 ;  /* 0x000000a00aa07220 */ /* 0x040fe20000410000 */
[----:B------:R-:W-:Y:S01]  /*12700*/  MOV R7, 0x20 ;  /* 0x0000002000077802 */ /* 0x000fe20000000f00 */
        /* <DEDUP_REMOVED lines=11> */
[----:B------:R-:W-:Y:S01]  /*127c0*/  @!UP4 UIADD3 UR7, UR17, UR12, URZ ;  /* 0x0000000c1107c290 */ /* 0x000fe2000fffe03f */
        /* <DEDUP_REMOVED lines=87> */
[----:B------:R-:W-:Y:S01]  /*12d40*/  SHF.R.S32.HI R10, RZ, 0x5, R8 ;  /* 0x00000005ff0a7819 */ /* 0x000fe20000011408 */
[----:B--2---:R-:W-:Y:S01]  /*12d50*/  FMUL.FTZ R11, R11, c[0x0][0x2dc] ;  /* 0x0000b7000b0b7a20 */ /* 0x004fe20000410000 */
[----:B------:R-:W-:Y:S01]  /*12d60*/  F2FP.PACK_AB R124, R125, R124 ;  /* 0x0000007c7d7c723e */ /* 0x000fe200000000ff */
[----:B-1----:R-:W-:Y:S01]  /*12d70*/  @P4 FMUL.FTZ R77, R6, 0.69314718246459960938 ;  /* 0x3f317218064d4820 */ /* 0x002fe20000410000 */
[----:B------:R-:W-:Y:S01]  /*12d80*/  LEA R9, R10, R9, 0x9 ;  /* 0x000000090a097211 */ /* 0x000fe200078e48ff */
[----:B------:R-:W-:Y:S01]  /*12d90*/  FMUL.FTZ R162, R11, R162 ;  /* 0x000000a20ba27220 */ /* 0x000fe20000410000 */
[----:B------:R-:W-:Y:S01]  /*12da0*/  F2FP.PACK_AB R128, R129, R128 ;  /* 0x000000808180723e */ /* 0x000fe200000000ff */
[----:B------:R-:W-:Y:S01]  /*12db0*/  FMUL.FTZ R163, R11, R163 ;  /* 0x000000a30ba37220 */ /* 0x000fe20000410000 */
[----:B------:R-:W-:Y:S01]  /*12dc0*/  LEA R9, R9, R12, 0x1 ;  /* 0x0000000c09097211 */ /* 0x000fe200078e08ff */
[----:B------:R-:W-:Y:S01]  /*12dd0*/  FMUL.FTZ R158, R11, R158 ;  /* 0x0000009e0b9e7220 */ /* 0x000fe20000410000 */
[----:B------:R-:W-:Y:S01]  /*12de0*/  SEL R12, R7, 0xffffffe0, !P1 ;  /* 0xffffffe0070c7807 */ /* 0x000fe20004800000 */
[----:B------:R-:W-:Y:S01]  /*12df0*/  FMUL.FTZ R159, R11, R159 ;  /* 0x0000009f0b9f7220 */ /* 0x000fe20000410000 */
[----:B------:R-:W-:Y:S01]  /*12e00*/  SHF.L.U32 R9, R9, 0x1, RZ ;  /* 0x0000000109097819 */ /* 0x000fe200000006ff */
[C---:B------:R-:W-:Y:S01]  /*12e10*/  FMUL.FTZ R154, R11.reuse, R154 ;  /* 0x0000009a0b9a7220 */ /* 0x040fe20000410000 */
[----:B------:R-:W-:Y:S01]  /*12e20*/  MOV R7, 0x40 ;  /* 0x0000004000077802 */ /* 0x000fe20000000f00 */
[----:B------:R-:W-:Y:S01]  /*12e30*/  FMUL.FTZ R155, R11, R155 ;  /* 0x0000009b0b9b7220 */ /* 0x000fe20000410000 */
[----:B------:R-:W-:Y:S01]  /*12e40*/  IADD3 R13, R9, -0x10, RZ ;  /* 0xfffffff0090d7810 */ /* 0x000fe20007ffe0ff */
[----:B------:R-:W-:Y:S01]  /*12e50*/  FMUL.FTZ R150, R11, R150 ;  /* 0x000000960b967220 */ /* 0x000fe20000410000 */
[----:B------:R-:W-:Y:S01]  /*12e60*/  @P0 IADD3 R13, R9, 0x10, RZ ;  /* 0x00000010090d0810 */ /* 0x000fe20007ffe0ff */
[----:B------:R-:W-:Y:S01]  /*12e70*/  FMUL.FTZ R151, R11, R151 ;  /* 0x000000970b977220 */ /* 0x000fe20000410000 */
[----:B------:R-:W-:Y:S01]  /*12e80*/  F2FP.PACK_AB R162, R163, R162 ;  /* 0x000000a2a3a2723e */ /* 0x000fe200000000ff */
[----:B------:R-:W-:Y:S01]  /*12e90*/  FMUL.FTZ R146, R11, R146 ;  /* 0x000000920b927220 */ /* 0x000fe20000410000 */
[----:B------:R-:W-:Y:S01]  /*12ea0*/  SEL R14, R7, 0xffffffc0, !P2 ;  /* 0xffffffc0070e7807 */ /* 0x000fe20005000000 */
[----:B------:R-:W-:Y:S01]  /*12eb0*/  FMUL.FTZ R147, R11, R147 ;  /* 0x000000930b937220 */ /* 0x000fe20000410000 */
[----:B------:R-:W-:Y:S01]  /*12ec0*/  F2FP.PACK_AB R158, R159, R158 ;  /* 0x0000009e9f9e723e */ /* 0x000fe200000000ff */
[----:B------:R-:W-:Y:S01]  /*12ed0*/  FMUL.FTZ R142, R11, R142 ;  /* 0x0000008e0b8e7220 */ /* 0x000fe20000410000 */
[----:B------:R-:W-:Y:S01]  /*12ee0*/  F2FP.PACK_AB R154, R155, R154 ;  /* 0x0000009a9b9a723e */ /* 0x000fe200000000ff */
[----:B------:R-:W-:Y:S01]  /*12ef0*/  FMUL.FTZ R143, R11, R143 ;  /* 0x0000008f0b8f7220 */ /* 0x000fe20000410000 */
[----:B------:R-:W-:Y:S01]  /*12f00*/  IADD3 R15, R9, R12, RZ ;  /* 0x0000000c090f7210 */ /* 0x000fe20007ffe0ff */
[----:B------:R-:W-:Y:S01]  /*12f10*/  FMUL.FTZ R138, R11, R138 ;  /* 0x0000008a0b8a7220 */ /* 0x000fe20000410000 */
[----:B------:R-:W-:Y:S01]  /*12f20*/  F2FP.PACK_AB R150, R151, R150 ;  /* 0x000000969796723e */ /* 0x000fe200000000ff */
[C---:B------:R-:W-:Y:S01]  /*12f30*/  FMUL.FTZ R139, R11.reuse, R139 ;  /* 0x0000008b0b8b7220 */ /* 0x040fe20000410000 */
[----:B------:R-:W-:Y:S01]  /*12f40*/  IADD3 R17, R12, R13, RZ ;  /* 0x0000000d0c117210 */ /* 0x000fe20007ffe0ff */
[----:B------:R-:W-:Y:S01]  /*12f50*/  FMUL.FTZ R134, R11, R134 ;  /* 0x000000860b867220 */ /* 0x000fe20000410000 */
        /* <DEDUP_REMOVED lines=8> */
[----:B------:R-:W-:Y:S01]  /*12fe0*/  IADD3 R21, R14, R13, RZ ;  /* 0x0000000d0e157210 */ /* 0x000fe20007ffe0ff */
[C---:B------:R-:W-:Y:S01]  /*12ff0*/  FMUL.FTZ R43, R11.reuse, R43 ;  /* 0x0000002b0b2b7220 */ /* 0x040fe20000410000 */
[----:B------:R-:W-:Y:S01]  /*13000*/  STS [R9+0x400], R162 ;  /* 0x000400a209007388 */ /* 0x000fe20000000800 */
[----:B------:R-:W-:Y:S01]  /*13010*/  FMUL.FTZ R46, R11, R46 ;  /* 0x0000002e0b2e7220 */ /* 0x000fe20000410000 */
[----:B------:R-:W-:Y:S01]  /*13020*/  F2FP.PACK_AB R138, R139, R138 ;  /* 0x0000008a8b8a723e */ /* 0x000fe200000000ff */
[C---:B------:R-:W-:Y:S01]  /*13030*/  FMUL.FTZ R47, R11.reuse, R47 ;  /* 0x0000002f0b2f7220 */ /* 0x040fe20000410000 */
[----:B------:R-:W-:Y:S01]  /*13040*/  STS [R13], R156 ;  /* 0x0000009c0d007388 */ /* 0x000fe20000000800 */
[----:B------:R-:W-:Y:S01]  /*13050*/  FMUL.FTZ R50, R11, R50 ;  /* 0x000000320b327220 */ /* 0x000fe20000410000 */
[----:B------:R-:W-:Y:S01]  /*13060*/  IADD3 R23, R15, R14, RZ ;  /* 0x0000000e0f177210 */ /* 0x000fe20007ffe0ff */
[C---:B------:R-:W-:Y:S01]  /*13070*/  FMUL.FTZ R51, R11.reuse, R51 ;  /* 0x000000330b337220 */ /* 0x040fe20000410000 */
[----:B------:R-:W-:Y:S01]  /*13080*/  STS [R13+0x400], R158 ;  /* 0x0004009e0d007388 */ /* 0x000fe20000000800 */
[----:B------:R-:W-:Y:S01]  /*13090*/  FMUL.FTZ R54, R11, R54 ;  /* 0x000000360b367220 */ /* 0x000fe20000410000 */
[----:B------:R-:W-:Y:S01]  /*130a0*/  F2FP.PACK_AB R134, R135, R134 ;  /* 0x000000868786723e */ /* 0x000fe200000000ff */
[----:B------:R-:W-:Y:S01]  /*130b0*/  FMUL.FTZ R55, R11, R55 ;  /* 0x000000370b377220 */ /* 0x000fe20000410000 */
[----:B------:R-:W-:Y:S01]  /*130c0*/  STS [R15], R152 ;  /* 0x000000980f007388 */ /* 0x000fe20000000800 */
[----:B------:R-:W-:Y:S01]  /*130d0*/  IADD3 R25, R17, R14, RZ ;  /* 0x0000000e11197210 */ /* 0x000fe20007ffe0ff */
[----:B------:R-:W-:Y:S01]  /*130e0*/  FMUL.FTZ R58, R11, R58 ;  /* 0x0000003a0b3a7220 */ /* 0x000fe20000410000 */
[----:B------:R-:W-:Y:S01]  /*130f0*/  F2FP.PACK_AB R38, R39, R38 ;  /* 0x000000262726723e */ /* 0x000fe200000000ff */
[----:B------:R-:W-:Y:S01]  /*13100*/  STS [R15+0x400], R154 ;  /* 0x0004009a0f007388 */ /* 0x000fe20000000800 */
[----:B------:R-:W-:Y:S01]  /*13110*/  FMUL.FTZ R59, R11, R59 ;  /* 0x0000003b0b3b7220 */ /* 0x000fe20000410000 */
[----:B------:R-:W-:Y:S01]  /*13120*/  F2FP.PACK_AB R42, R43, R42 ;  /* 0x0000002a2b2a723e */ /* 0x000fe200000000ff */
[C---:B------:R-:W-:Y:S01]  /*13130*/  FMUL.FTZ R62, R11.reuse, R62 ;  /* 0x0000003e0b3e7220 */ /* 0x040fe20000410000 */
[----:B------:R-:W-:Y:S01]  /*13140*/  STS [R17], R148 ;  /* 0x0000009411007388 */ /* 0x000fe20000000800 */
[----:B------:R-:W-:Y:S01]  /*13150*/  FMUL.FTZ R63, R11, R63 ;  /* 0x0000003f0b3f7220 */ /* 0x000fe20000410000 */
[----:B------:R-:W-:Y:S01]  /*13160*/  F2FP.PACK_AB R46, R47, R46 ;  /* 0x0000002e2f2e723e */ /* 0x000fe200000000ff */
[C---:B------:R-:W-:Y:S01]  /*13170*/  FMUL.FTZ R66, R11.reuse, R66 ;  /* 0x000000420b427220 */ /* 0x040fe20000410000 */
        /* <DEDUP_REMOVED lines=67> */
[----:B---3--:R-:W-:Y:S01]  /*135b0*/  @P3 FMUL.FTZ R5, R5, 0.69314718246459960938 ;  /* 0x3f31721805053820 */ /* 0x008fe20000410000 */
[----:B------:R-:W-:Y:S01]  /*135c0*/  STS [R19+0x2000], R52 ;  /* 0x0020003413007388 */ /* 0x000fe20000000800 */
[----:B------:R-:W-:-:S02]  /*135d0*/  F2FP.PACK_AB R118, R119, R118 ;  /* 0x000000767776723e */ /* 0x000fc400000000ff */
[----:B------:R-:W-:Y:S01]  /*135e0*/  F2FP.PACK_AB R122, R123, R122 ;  /* 0x0000007a7b7a723e */ /* 0x000fe200000000ff */
[----:B------:R-:W-:Y:S01]  /*135f0*/  STS [R19+0x2400], R54 ;  /* 0x0024003613007388 */ /* 0x000fe20000000800 */
[----:B------:R-:W-:Y:S02]  /*13600*/  F2FP.PACK_AB R126, R127, R126 ;  /* 0x0000007e7f7e723e */ /* 0x000fe400000000ff */
[----:B------:R-:W-:Y:S01]  /*13610*/  F2FP.PACK_AB R11, R11, R130 ;  /* 0x000000820b0b723e */ /* 0x000fe200000000ff */
        /* <DEDUP_REMOVED lines=27> */
[----:B------:R-:W-:Y:S04]  /*137d0*/  STS [R15+0x6400], R110 ;  /* 0x0064006e0f007388 */ /* 0x000fe80000000800 */
[----:B------:R-:W-:Y:S04]  /*137e0*/  STS [R17+0x6000], R112 ;  /* 0x0060007011007388 */ /* 0x000fe80000000800 */
[----:B------:R-:W-:Y:S01]  /*137f0*/  STS [R17+0x6400], R114 ;  /* 0x0064007211007388 */ /* 0x000fe20000000800 */
[----:B-1----:R-:W-:-:S03]  /*13800*/  LOP3.LUT R9, R8, 0xffffffe0, RZ, 0xc0, !PT ;  /* 0xffffffe008097812 */ /* 0x002fc600078ec0ff */
[----:B------:R-:W-:Y:S01]  /*13810*/  STS [R19+0x6000], R116 ;  /* 0x0060007413007388 */ /* 0x000fe20000000800 */
[----:B------:R-:W-:-:S03]  /*13820*/  IADD3 R9, -R9, R4, RZ ;  /* 0x0000000409097210 */ /* 0x000fc60007ffe1ff */
[----:B------:R-:W-:Y:S01]  /*13830*/  STS [R19+0x6400], R118 ;  /* 0x0064007613007388 */ /* 0x000fe20000000800 */
[----:B------:R-:W-:Y:S02]  /*13840*/  LOP3.LUT P0, RZ, R9, 0x3, RZ, 0xc0, !PT ;  /* 0x0000000309ff7812 */ /* 0x000fe4000780c0ff */
[----:B------:R-:W-:Y:S01]  /*13850*/  SHF.R.S32.HI R9, RZ, 0x1f, R10 ;  /* 0x0000001fff097819 */ /* 0x000fe2000001140a */
[----:B------:R-:W-:Y:S03]  /*13860*/  STS [R21+0x6000], R120 ;  /* 0x0060007815007388 */ /* 0x000fe60000000800 */
[----:B------:R-:W-:Y:S01]  /*13870*/  LEA.HI R9, R9, R10, RZ, 0x2 ;  /* 0x0000000a09097211 */ /* 0x000fe200078f10ff */
[----:B------:R-:W-:Y:S03]  /*13880*/  STS [R21+0x6400], R122 ;  /* 0x0064007a15007388 */ /* 0x000fe60000000800 */
[----:B------:R-:W-:Y:S01]  /*13890*/  LOP3.LUT R9, R9, 0xffffffc, RZ, 0xc0, !PT ;  /* 0x0ffffffc09097812 */ /* 0x000fe200078ec0ff */
[----:B------:R-:W-:Y:S03]  /*138a0*/  STS [R23+0x6000], R124 ;  /* 0x0060007c17007388 */ /* 0x000fe60000000800 */
[----:B------:R-:W-:Y:S01]  /*138b0*/  IADD3 R10, R10, -R9, RZ ;  /* 0x800000090a0a7210 */ /* 0x000fe20007ffe0ff */
[----:B------:R-:W-:Y:S01]  /*138c0*/  STS [R23+0x6400], R126 ;  /* 0x0064007e17007388 */ /* 0x000fe20000000800 */
[----:B------:R-:W-:Y:S01]  /*138d0*/  MOV R9, 0x7f800000 ;  /* 0x7f80000000097802 */ /* 0x000fe20000000f00 */
[----:B------:R-:W-:-:S02]  /*138e0*/  @P4 FFMA.FTZ R9, R2, c[0x0][0x238], R77 ;  /* 0x00008e0002094a23 */ /* 0x000fc4000001004d */
[----:B------:R-:W-:Y:S04]  /*138f0*/  STS [R25+0x6000], R128 ;  /* 0x0060008019007388 */ /* 0x000fe80000000800 */
[----:B------:R1:W-:Y:S04]  /*13900*/  STS [R25+0x6400], R11 ;  /* 0x0064000b19007388 */ /* 0x0003e80000000800 */
[----:B------:R-:W-:Y:S06]  /*13910*/  BAR.SYNC.DEFER_BLOCKING 0x0 ;  /* 0x0000000000007b1d */ /* 0x000fec0000010000 */
[----:B------:R-:W2:Y:S04]  /*13920*/  S2R R7, SR_TID.X ;  /* 0x0000000000077919 */ /* 0x000ea80000002100 */
[----:B------:R3:W4:Y:S04]  /*13930*/  LDS.128 R68, [R234] ;  /* 0x00000000ea447984 */ /* 0x0007280000000c00 */
[----:B------:R3:W3:Y:S01]  /*13940*/  LDS.128 R64, [R234+0x800] ;  /* 0x00080000ea407984 */ /* 0x0006e20000000c00 */
[----:B--2---:R-:W-:-:S03]  /*13950*/  SHF.R.S32.HI R76, RZ, 0x1f, R7 ;  /* 0x0000001fff4c7819 */ /* 0x004fc60000011407 */
[----:B------:R2:W2:Y:S01]  /*13960*/  LDS.128 R60, [R234+0x1000] ;  /* 0x00100000ea3c7984 */ /* 0x0004a20000000c00 */
[----:B------:R-:W-:-:S03]  /*13970*/  LEA.HI R8, R76, R7, RZ, 0x5 ;  /* 0x000000074c087211 */ /* 0x000fc600078f28ff */
[----:B------:R2:W2:Y:S01]  /*13980*/  LDS.128 R56, [R234+0x1800] ;  /* 0x00180000ea387984 */ /* 0x0004a20000000c00 */
[----:B------:R-:W-:-:S03]  /*13990*/  LOP3.LUT R8, R8, 0xffffffe0, RZ, 0xc0, !PT ;  /* 0xffffffe008087812 */ /* 0x000fc600078ec0ff */
[----:B------:R2:W2:Y:S01]  /*139a0*/  LDS.128 R52, [R234+0x2000] ;  /* 0x00200000ea347984 */ /* 0x0004a20000000c00 */
[----:B------:R-:W-:-:S03]  /*139b0*/  IADD3 R8, -R8, R7, RZ ;  /* 0x0000000708087210 */ /* 0x000fc60007ffe1ff */
[----:B------:R2:W2:Y:S01]  /*139c0*/  LDS.128 R48, [R234+0x2800] ;  /* 0x00280000ea307984 */ /* 0x0004a20000000c00 */
[----:B-1----:R-:W-:-:S03]  /*139d0*/  SHF.R.S32.HI R11, RZ, 0x1f, R8 ;  /* 0x0000001fff0b7819 */ /* 0x002fc60000011408 */
        /* <DEDUP_REMOVED lines=32> */
.L_x_629:
[----:B--234-:R-:W-:Y:S05]  /*13be0*/  BSYNC B0 ;  /* 0x0000000000007941 */ /* 0x01cfea0003800000 */
.L_x_628:
[----:B------:R-:W2:Y:S01]  /*13bf0*/  S2R R0, SR_CTAID.Z ;  /* 0x0000000000007919 */ /* 0x000ea20000002700 */
[----:B------:R-:W-:Y:S01]  /*13c00*/  LEA.HI R4, R3, R4, RZ, 0x3 ;  /* 0x0000000403047211 */ /* 0x000fe200078f18ff */
[----:B------:R-:W-:Y:S01]  /*13c10*/  UIMAD UR9, UR9, -0x40, UR23 ;  /* 0xffffffc0090978a4 */ /* 0x000fe2000f8e0217 */
[----:B------:R-:W-:Y:S01]  /*13c20*/  LEA.HI R7, R76, R7, RZ, 0x3 ;  /* 0x000000074c077211 */ /* 0x000fe200078f18ff */
[----:B------:R-:W-:Y:S01]  /*13c30*/  USHF.R.S32.HI UR6, URZ, 0x1f, UR10 ;  /* 0x0000001f3f067899 */ /* 0x000fe2000801140a */
[----:B------:R-:W-:Y:S01]  /*13c40*/  SHF.R.S32.HI R2, RZ, 0x1f, R244 ;  /* 0x0000001fff027819 */ /* 0x000fe200000114f4 */
[----:B------:R-:W-:Y:S01]  /*13c50*/  ULDC.64 UR4, c[0x0][0x1f0] ;  /* 0x00007c0000047ab9 */ /* 0x000fe20000000a00 */
[----:B------:R-:W-:Y:S01]  /*13c60*/  IADD3 R6, P0, R244, UR14, RZ ;  /* 0x0000000ef4067c10 */ /* 0x000fe2000ff1e0ff */
[----:B------:R-:W-:Y:S01]  /*13c70*/  UIMAD UR4, UR6, UR4, URZ ;  /* 0x00000004060472a4 */ /* 0x000fe2000f8e023f */
[----:B------:R-:W-:Y:S01]  /*13c80*/  SHF.R.S32.HI R3, RZ, 0x3, R4 ;  /* 0x00000003ff037819 */ /* 0x000fe20000011404 */
[----:B------:R-:W-:Y:S01]  /*13c90*/  BSSY B0, `(.L_x_630) ;  /* 0x000001a000007945 */ /* 0x000fe20003800000 */
[----:B------:R-:W-:Y:S01]  /*13ca0*/  SHF.R.S32.HI R8, RZ, 0x3, R7 ;  /* 0x00000003ff087819 */ /* 0x000fe20000011407 */
[----:B------:R-:W-:Y:S01]  /*13cb0*/  UIMAD UR4, UR10, UR5, UR4 ;  /* 0x000000050a0472a4 */ /* 0x000fe2000f8e0204 */
[----:B------:R-:W-:Y:S01]  /*13cc0*/  IADD3.X R7, R2, UR7, RZ, P0, !PT ;  /* 0x0000000702077c10 */ /* 0x000fe200087fe4ff */
[----:B------:R-:W-:Y:S01]  /*13cd0*/  IMAD.U32 R2, RZ, RZ, UR22 ;  /* 0x00000016ff027e24 */ /* 0x000fe2000f8e00ff */
[----:B------:R-:W-:-:S02]  /*13ce0*/  ISETP.GE.AND P0, PT, R3, UR9, PT ;  /* 0x0000000903007c0c */ /* 0x000fc4000bf06270 */
[----:B------:R-:W-:-:S05]  /*13cf0*/  SHF.R.S32.HI R9, RZ, 0x1f, R8 ;  /* 0x0000001fff097819 */ /* 0x000fca0000011408 */
[----:B------:R-:W-:-:S04]  /*13d00*/  IMAD.WIDE R8, R2, 0x40, R8 ;  /* 0x0000004002087825 */ /* 0x000fc800078e0208 */
[----:B--2---:R-:W-:-:S05]  /*13d10*/  IMAD.WIDE.U32 R6, R0, c[0x0][0x1f0], R6 ;  /* 0x00007c0000067a25 */ /* 0x004fca00078e0006 */
        /* <DEDUP_REMOVED lines=15> */
[----:B-1----:R2:W-:Y:S04]  /*13e10*/  @!P1 STG.E.128 [R76.64+0x100], R36 ;  /* 0x000100244c009986 */ /* 0x0025e8000c101d18 */
[----:B------:R2:W-:Y:S02]  /*13e20*/  @!P0 STG.E.128 [R76.64+0x180], R20 ;  /* 0x000180144c008986 */ /* 0x0005e4000c101d18 */
.L_x_631:
[----:B------:R-:W-:Y:S05]  /*13e30*/  BSYNC B0 ;  /* 0x0000000000007941 */ /* 0x000fea0003800000 */
.L_x_630:
[----:B------:R-:W-:Y:S01]  /*13e40*/  LEA.HI.SX32 R0, R4, 0x10, 0x1d ;  /* 0x0000001004007811 */ /* 0x000fe200078feaff */
        /* <DEDUP_REMOVED lines=21> */
.L_x_633:
[----:B------:R-:W-:Y:S05]  /*13fa0*/  BSYNC B0 ;  /* 0x0000000000007941 */ /* 0x000fea0003800000 */
.L_x_632:
[----:B------:R-:W-:Y:S01]  /*13fb0*/  LEA.HI.SX32 R0, R4, 0x20, 0x1d ;  /* 0x0000002004007811 */ /* 0x000fe200078feaff */
        /* <DEDUP_REMOVED lines=21> */
.L_x_635:
[----:B------:R-:W-:Y:S05]  /*14110*/  BSYNC B0 ;  /* 0x0000000000007941 */ /* 0x000fea0003800000 */
.L_x_634:
        /* <DEDUP_REMOVED lines=23> */
.L_x_636:
        /* <DEDUP_REMOVED lines=15> */
.L_x_2035:


//--------------------- .text._ZN5flash16flash_fwd_kernelI23Flash_fwd_kernel_traitsILi256ELi64ELi64ELi4ELb0ELb0EN7cutlass6half_tE19Flash_kernel_traitsILi256ELi64ELi64ELi4ES3_EELb1ELb0ELb0ELb0ELb0ELb1ELb0ELb0EEEvNS_16Flash_fwd_paramsE --------------------------
	.section	.text._ZN5flash16flash_fwd_kernelI23Flash_fwd_kernel_traitsILi256ELi64ELi64ELi4ELb0ELb0EN7cutlass6half_tE19Flash_kernel_traitsILi256ELi64ELi64ELi4ES3_EELb1ELb0ELb0ELb0ELb0ELb1ELb0ELb0EEEvNS_16Flash_fwd_paramsE,"ax",@progbits
	.sectioninfo	@"SHI_REGISTERS=255"
	.align	128
        .global         _ZN5flash16flash_fwd_kernelI23Flash_fwd_kernel_traitsILi256ELi64ELi64ELi4ELb0ELb0EN7cutlass6half_tE19Flash_kernel_traitsILi256ELi64ELi64ELi4ES3_EELb1ELb0ELb0ELb0ELb0ELb1ELb0ELb0EEEvNS_16Flash_fwd_paramsE
        .type           _ZN5flash16flash_fwd_kernelI23Flash_fwd_kernel_traitsILi256ELi64ELi64ELi4ELb0ELb0EN7cutlass6half_tE19Flash_kernel_traitsILi256ELi64ELi64ELi4ES3_EELb1ELb0ELb0ELb0ELb0ELb1ELb0ELb0EEEvNS_16Flash_fwd_paramsE,@function
        .size           _ZN5flash16flash_fwd_kernelI23Flash_fwd_kernel_traitsILi256ELi64ELi64ELi4ELb0ELb0EN7cutlass6half_tE19Flash_kernel_traitsILi256ELi64ELi64ELi4ES3_EELb1ELb0ELb0ELb0ELb0ELb1ELb0ELb0EEEvNS_16Flash_fwd_paramsE,(.L_x_2036 - _ZN5flash16flash_fwd_kernelI23Flash_fwd_kernel_traitsILi256ELi64ELi64ELi4ELb0ELb0EN7cutlass6half_tE19Flash_kernel_traitsILi256ELi64ELi64ELi4ES3_EELb1ELb0ELb0ELb0ELb0ELb1ELb0ELb0EEEvNS_16Flash_fwd_paramsE)
        .other          _ZN5flash16flash_fwd_kernelI23Flash_fwd_kernel_traitsILi256ELi64ELi64ELi4ELb0ELb0EN7cutlass6half_tE19Flash_kernel_traitsILi256ELi64ELi64ELi4ES3_EELb1ELb0ELb0ELb0ELb0ELb1ELb0ELb0EEEvNS_16Flash_fwd_paramsE,@"STO_CUDA_ENTRY STV_DEFAULT"
_ZN5flash16flash_fwd_kernelI23Flash_fwd_kernel_traitsILi256ELi64ELi64ELi4ELb0ELb0EN7cutlass6half_tE19Flash_kernel_traitsILi256ELi64ELi64ELi4ES3_EELb1ELb0ELb0ELb0ELb0ELb1ELb0ELb0EEEvNS_16Flash_fwd_paramsE:
.text._ZN5flash16flash_fwd_kernelI23Flash_fwd_kernel_traitsILi256ELi64ELi64ELi4ELb0ELb0EN7cutlass6half_tE19Flash_kernel_traitsILi256ELi64ELi64ELi4ES3_EELb1ELb0ELb0ELb0ELb0ELb1ELb0ELb0EEEvNS_16Flash_fwd_paramsE:
        /* <DEDUP_REMOVED lines=49> */
[----:B------:R-:W-:Y:S01]  /*0310*/  ULDC.64 UR12, c[0x0][0x250] ;  /* 0x00009400000c7ab9 */ /* 0x000fe20000000a00 */
[----:B------:R-:W-:Y:S01]  /*0320*/  PLOP3.LUT P1, PT, PT, PT, UP1, 0x80, 0x0 ;  /* 0x000000000000781c */ /* 0x000fe20003f2f018 */
[----:B------:R-:W-:Y:S01]  /*0330*/  @UP1 UIMAD.WIDE UR12, UR10, UR7, UR12 ;  /* 0x000000070a0c12a5 */ /* 0x000fe2000f8e020c */
        /* <DEDUP_REMOVED lines=42> */
.L_x_637:
[----:B------:R-:W-:Y:S02]  /*05e0*/  ULDC UR6, c[0x0][0x218] ;  /* 0x0000860000067ab9 */ /* 0x000fe40000000800 */
.L_x_638:
        /* <DEDUP_REMOVED lines=27> */
[----:B------:R-:W-:Y:S01]  /*07a0*/  UISETP.NE.AND UP1, UPT, UR21, -0x1, UPT ;  /* 0xffffffff1500788c */ /* 0x000fe2000bf25270 */
[----:B------:R-:W1:Y:S01]  /*07b0*/  LDC.U8 R110, c[0x0][0x2d8] ;  /* 0x0000b600ff6e7b82 */ /* 0x000e620000000000 */
[----:B------:R-:W-:Y:S02]  /*07c0*/  UISETP.NE.AND UP0, UPT, UR13, -0x1, UPT ;  /* 0xffffffff0d00788c */ /* 0x000fe4000bf05270 */
[----:B------:R-:W-:Y:S02]  /*07d0*/  ULDC.64 UR4, c[0x0][0x190] ;  /* 0x0000640000047ab9 */ /* 0x000fe40000000a00 */
[----:B------:R-:W-:Y:S02]  /*07e0*/  ULDC.64 UR6, c[0x0][0x178] ;  /* 0x00005e0000067ab9 */ /* 0x000fe40000000a00 */
[----:B------:R-:W-:-:S03]  /*07f0*/  PLOP3.LUT P0, PT, PT, PT, UP0, 0x80, 0x0 ;  /* 0x000000000000781c */ /* 0x000fc60003f0f008 */
[----:B------:R-:W-:Y:S02]  /*0800*/  @!UP1 USHF.R.S32.HI UR14, URZ, 0x1f, UR10 ;  /* 0x0000001f3f0e9899 */ /* 0x000fe4000801140a */
[----:B------:R-:W-:Y:S02]  /*0810*/  @UP1 UIMAD.WIDE.U32 UR18, UR21, UR4, URZ ;  /* 0x00000004151212a5 */ /* 0x000fe4000f8e003f */
[----:B------:R-:W-:Y:S02]  /*0820*/  @UP0 UIADD3 UR15, UR12, UR13, URZ ;  /* 0x0000000d0c0f0290 */ /* 0x000fe4000fffe03f */
[----:B------:R-:W-:Y:S02]  /*0830*/  @!UP1 UIMAD UR14, UR14, UR6, URZ ;  /* 0x000000060e0e92a4 */ /* 0x000fe4000f8e023f */
[----:B------:R-:W-:Y:S02]  /*0840*/  @UP1 UIMAD UR11, UR21, UR5, UR19 ;  /* 0x00000005150b12a4 */ /* 0x000fe4000f8e0213 */
[----:B------:R-:W-:-:S02]  /*0850*/  @!UP1 UIMAD.WIDE.U32 UR16, UR10, UR6, URZ ;  /* 0x000000060a1092a5 */ /* 0x000fc4000f8e003f */
[----:B------:R-:W-:Y:S02]  /*0860*/  ULDC.64 UR4, c[0x0][0x198] ;  /* 0x0000660000047ab9 */ /* 0x000fe40000000a00 */
[----:B------:R-:W-:Y:S02]  /*0870*/  @UP0 UIMAD.WIDE.U32 UR26, UR15, UR4, URZ ;  /* 0x000000040f1a02a5 */ /* 0x000fe4000f8e003f */
[----:B------:R-:W-:Y:S02]  /*0880*/  @!UP1 UIMAD UR14, UR10, UR7, UR14 ;  /* 0x000000070a0e92a4 */ /* 0x000fe4000f8e020e */
[----:B------:R-:W-:Y:S02]  /*0890*/  @UP1 UMOV UR6, UR18 ;  /* 0x0000001200061c82 */ /* 0x000fe40008000000 */
[----:B------:R-:W-:Y:S02]  /*08a0*/  @!UP1 UIADD3 UR11, UR17, UR14, URZ ;  /* 0x0000000e110b9290 */ /* 0x000fe4000fffe03f */
[----:B------:R-:W-:-:S02]  /*08b0*/  @UP0 UIMAD UR7, UR15, UR5, UR27 ;  /* 0x000000050f0702a4 */ /* 0x000fc4000f8e021b */
[----:B------:R-:W-:Y:S02]  /*08c0*/  @!UP1 UMOV UR6, UR16 ;  /* 0x0000001000069c82 */ /* 0x000fe40008000000 */
[----:B------:R-:W-:Y:S01]  /*08d0*/  @UP0 UMOV UR14, UR26 ;  /* 0x0000001a000e0c82 */ /* 0x000fe20008000000 */
[----:B------:R-:W-:Y:S05]  /*08e0*/  @P0 BRA `(.L_x_640) ;  /* 0x000000d000000947 */ /* 0x000fea0003800000 */
[----:B-1----:R-:W-:Y:S02]  /*08f0*/  USHF.R.S32.HI UR14, URZ, 0x1f, UR12 ;  /* 0x0000001f3f0e7899 */ /* 0x002fe4000801140c */
        /* <DEDUP_REMOVED lines=12> */
.L_x_640:
[----:B-1----:R-:W-:Y:S01]  /*09c0*/  IABS R0, c[0x0][0x1c8] ;  /* 0x0000720000007a13 */ /* 0x002fe20000000000 */
        /* <DEDUP_REMOVED lines=45> */
.L_x_641:
[CC--:B------:R-:W-:Y:S01]  /*0ca0*/  LEA.HI R3, R27.reuse, R104.reuse, RZ, 0x3 ;  /* 0x000000681b037211 */ /* 0x0c0fe200078f18ff */
[----:B------:R-:W1:Y:S01]  /*0cb0*/  S2R R108, SR_CTAID.X ;  /* 0x00000000006c7919 */ /* 0x000e620000002500 */
[----:B------:R-:W-:Y:S01]  /*0cc0*/  LEA.HI R4, R27, R104, RZ, 0x6 ;  /* 0x000000681b047211 */ /* 0x000fe200078f30ff */
[----:B------:R-:W-:Y:S01]  /*0cd0*/  UIADD3 UR20, -UR20, UR22, URZ ;  /* 0x0000001614147290 */ /* 0x000fe2000fffe13f */
[----:B------:R-:W-:Y:S01]  /*0ce0*/  SHF.R.S32.HI R2, RZ, 0x3, R3 ;  /* 0x00000003ff027819 */ /* 0x000fe20000011403 */
[----:B------:R-:W2:Y:S01]  /*0cf0*/  S2R R9, SR_CTAID.Z ;  /* 0x0000000000097919 */ /* 0x000ea20000002700 */
[----:B------:R-:W-:Y:S01]  /*0d00*/  LOP3.LUT R3, R3, 0xfffffff8, RZ, 0xc0, !PT ;  /* 0xfffffff803037812 */ /* 0x000fe200078ec0ff */
[----:B------:R-:W-:Y:S01]  /*0d10*/  ULDC.64 UR4, c[0x0][0x1a8] ;  /* 0x00006a0000047ab9 */ /* 0x000fe20000000a00 */
[C---:B------:R-:W-:Y:S01]  /*0d20*/  IADD3 R22, R2.reuse, 0x10, RZ ;  /* 0x0000001002167810 */ /* 0x040fe20007ffe0ff */
[C---:B------:R-:W-:Y:S01]  /*0d30*/  IMAD.SHL.U32 R0, R2.reuse, 0x40, RZ ;  /* 0x0000004002007824 */ /* 0x040fe200078e00ff */
[----:B------:R-:W-:Y:S01]  /*0d40*/  IADD3 R21, R2, 0x20, RZ ;  /* 0x0000002002157810 */ /* 0x000fe20007ffe0ff */
[----:B------:R-:W-:Y:S01]  /*0d50*/  IMAD.IADD R25, R104, 0x1, -R3 ;  /* 0x0000000168197824 */ /* 0x000fe200078e0a03 */
[----:B------:R-:W-:Y:S01]  /*0d60*/  ISETP.GE.AND P1, PT, R22, UR20, PT ;  /* 0x0000001416007c0c */ /* 0x000fe2000bf26270 */
[----:B------:R-:W-:Y:S01]  /*0d70*/  UIMAD UR4, UR13, UR4, URZ ;  /* 0x000000040d0472a4 */ /* 0x000fe2000f8e023f */
[----:B------:R-:W-:Y:S01]  /*0d80*/  LOP3.LUT R0, R0, 0x1c0, RZ, 0xc0, !PT ;  /* 0x000001c000007812 */ /* 0x000fe200078ec0ff */
[----:B------:R-:W-:Y:S01]  /*0d90*/  IMAD.SHL.U32 R30, R25, 0x8, RZ ;  /* 0x00000008191e7824 */ /* 0x000fe200078e00ff */
[----:B------:R-:W-:Y:S01]  /*0da0*/  ISETP.GE.AND P2, PT, R21, UR20, PT ;  /* 0x0000001415007c0c */ /* 0x000fe2000bf46270 */
[----:B------:R-:W-:Y:S01]  /*0db0*/  UIMAD UR4, UR9, UR5, UR4 ;  /* 0x00000005090472a4 */ /* 0x000fe2000f8e0204 */
[----:B------:R-:W-:Y:S01]  /*0dc0*/  SHF.R.U32.HI R5, RZ, 0x3, R0 ;  /* 0x00000003ff057819 */ /* 0x000fe20000011600 */
[----:B------:R-:W-:Y:S01]  /*0dd0*/  ULEA.HI.SX32 UR9, UR29, 0xffffffff, 0x1a ;  /* 0xffffffff1d097891 */ /* 0x000fe2000f8fd23f */
[--C-:B------:R-:W-:Y:S01]  /*0de0*/  LOP3.LUT R3, R0, 0x38, R30.reuse, 0xf8, !PT ;  /* 0x0000003800037812 */ /* 0x100fe200078ef81e */
[----:B------:R-:W-:Y:S01]  /*0df0*/  IMAD.SHL.U32 R0, R4, 0x8, RZ ;  /* 0x0000000804007824 */ /* 0x000fe200078e00ff */
[--C-:B------:R-:W-:Y:S01]  /*0e00*/  SHF.R.S32.HI R31, RZ, 0x1f, R30.reuse ;  /* 0x0000001fff1f7819 */ /* 0x100fe2000001141e */
[----:B------:R-:W-:Y:S01]  /*0e10*/  IMAD.MOV.U32 R106, RZ, RZ, c[0x0][0x198] ;  /* 0x00006600ff6a7624 */ /* 0x000fe200078e00ff */
[----:B------:R-:W-:Y:S01]  /*0e20*/  LOP3.LUT R3, R3, R5, RZ, 0x3c, !PT ;  /* 0x0000000503037212 */ /* 0x000fe200078e3cff */
[----:B------:R-:W-:Y:S01]  /*0e30*/  IMAD.MOV.U32 R105, RZ, RZ, 0x6 ;  /* 0x00000006ff697424 */ /* 0x000fe200078e00ff */
[----:B------:R-:W-:Y:S01]  /*0e40*/  IADD3 R4, P4, R30, UR6, RZ ;  /* 0x000000061e047c10 */ /* 0x000fe2000ff9e0ff */
[C---:B------:R-:W-:Y:S01]  /*0e50*/  IMAD.WIDE.U32 R6, R2.reuse, c[0x0][0x198], R30 ;  /* 0x0000660002067a25 */ /* 0x040fe200078e001e */
[----:B------:R-:W-:Y:S01]  /*0e60*/  LOP3.LUT R235, R3, 0xfffffe00, R0, 0xf8, !PT ;  /* 0xfffffe0003eb7812 */ /* 0x000fe200078ef800 */
[----:B------:R-:W-:Y:S01]  /*0e70*/  STL.64 [R1+0x20], R30 ;  /* 0x0000201e01007387 */ /* 0x000fe20000100a00 */
[--C-:B------:R-:W-:Y:S01]  /*0e80*/  SHF.R.S32.HI R3, RZ, 0x1f, R2.reuse ;  /* 0x0000001fff037819 */ /* 0x100fe20000011402 */
[----:B------:R-:W-:Y:S01]  /*0e90*/  UIMAD UR6, UR9, -0x40, UR8 ;  /* 0xffffffc0090678a4 */ /* 0x000fe2000f8e0208 */
[C---:B------:R-:W-:Y:S01]  /*0ea0*/  IADD3 R26, R2.reuse, 0x30, RZ ;  /* 0x00000030021a7810 */ /* 0x040fe20007ffe0ff */
[----:B------:R-:W-:Y:S01]  /*0eb0*/  IMAD.SHL.U32 R235, R235, 0x2, RZ ;  /* 0x00000002ebeb7824 */ /* 0x000fe200078e00ff */
[----:B------:R-:W-:Y:S01]  /*0ec0*/  ISETP.GE.AND P3, PT, R2, UR20, PT ;  /* 0x0000001402007c0c */ /* 0x000fe2000bf66270 */
[----:B-1----:R-:W-:Y:S01]  /*0ed0*/  IMAD.WIDE R12, R108, 0x40, R2 ;  /* 0x000000406c0c7825 */ /* 0x002fe200078e0202 */
[----:B------:R-:W-:-:S02]  /*0ee0*/  IADD3.X R5, R31, UR11, RZ, P4, !PT ;  /* 0x0000000b1f057c10 */ /* 0x000fc4000a7fe4ff */
[----:B------:R-:W-:Y:S01]  /*0ef0*/  ISETP.GE.AND P0, PT, R26, UR20, PT ;  /* 0x000000141a007c0c */ /* 0x000fe2000bf06270 */
[----:B------:R-:W-:Y:S01]  /*0f00*/  IMAD R0, R3, c[0x0][0x198], RZ ;  /* 0x0000660003007a24 */ /* 0x000fe200078e02ff */
[C---:B------:R-:W-:Y:S01]  /*0f10*/  @!P1 IADD3 R16, P6, R12.reuse, 0x10, RZ ;  /* 0x000000100c109810 */ /* 0x040fe20007fde0ff */
[----:B--2---:R-:W-:Y:S01]  /*0f20*/  IMAD.WIDE.U32 R4, R9, c[0x0][0x1a8], R4 ;  /* 0x00006a0009047a25 */ /* 0x004fe200078e0004 */
[----:B------:R-:W-:Y:S01]  /*0f30*/  @!P2 IADD3 R14, P5, R12, 0x20, RZ ;  /* 0x000000200c0ea810 */ /* 0x000fe20007fbe0ff */
[----:B------:R1:W-:Y:S01]  /*0f40*/  STL.64 [R1+0x8], R12 ;  /* 0x0000080c01007387 */ /* 0x0003e20000100a00 */
[----:B------:R-:W-:Y:S01]  /*0f50*/  IADD3 R18, P4, R6, UR14, RZ ;  /* 0x0000000e06127c10 */ /* 0x000fe2000ff9e0ff */
[----:B------:R-:W-:Y:S01]  /*0f60*/  IMAD R0, R2, c[0x0][0x19c], R0 ;  /* 0x0000670002007a24 */ /* 0x000fe200078e0200 */
[----:B------:R-:W-:Y:S01]  /*0f70*/  IADD3 R5, R5, UR4, RZ ;  /* 0x0000000405057c10 */ /* 0x000fe2000fffe0ff */
[--C-:B------:R-:W-:Y:S01]  /*0f80*/  @!P1 IMAD.X R8, RZ, RZ, R13.reuse, P6 ;  /* 0x000000ffff089224 */ /* 0x100fe200030e060d */
[----:B------:R-:W-:Y:S01]  /*0f90*/  SHF.L.U64.HI R105, R106, R105, c[0x0][0x19c] ;  /* 0x000067006a697619 */ /* 0x000fe20000010269 */
[----:B------:R-:W-:Y:S01]  /*0fa0*/  @!P2 IMAD.X R6, RZ, RZ, R13, P5 ;  /* 0x000000ffff06a224 */ /* 0x000fe200028e060d */
[----:B------:R-:W-:Y:S01]  /*0fb0*/  IADD3.X R19, R7, UR7, R0, P4, !PT ;  /* 0x0000000707137c10 */ /* 0x000fe2000a7fe400 */
[----:B------:R-:W-:Y:S01]  /*0fc0*/  @!P3 IMAD R0, R13, c[0x0][0x190], RZ ;  /* 0x000064000d00ba24 */ /* 0x000fe200078e02ff */
[----:B------:R-:W-:Y:S01]  /*0fd0*/  @!P0 IADD3 R9, P4, R12, 0x30, RZ ;  /* 0x000000300c098810 */ /* 0x000fe20007f9e0ff */
[----:B------:R-:W-:Y:S01]  /*0fe0*/  @!P1 IMAD R8, R8, c[0x0][0x190], RZ ;  /* 0x0000640008089a24 */ /* 0x000fe200078e02ff */
[----:B------:R-:W-:Y:S01]  /*0ff0*/  ISETP.GE.AND P6, PT, R22, UR6, PT ;  /* 0x0000000616007c0c */ /* 0x000fe2000bfc6270 */
[----:B------:R-:W-:Y:S01]  /*1000*/  @!P2 IMAD R10, R6, c[0x0][0x190], RZ ;  /* 0x00006400060aaa24 */ /* 0x000fe200078e02ff */
[----:B------:R-:W-:Y:S01]  /*1010*/  USHF.R.S32.HI UR7, URZ, 0x1f, UR9 ;  /* 0x0000001f3f077899 */ /* 0x000fe20008011409 */
[C---:B------:R-:W-:Y:S01]  /*1020*/  @!P3 IMAD R0, R12.reuse, c[0x0][0x194], R0 ;  /* 0x000065000c00ba24 */ /* 0x040fe200078e0200 */
[----:B------:R-:W-:Y:S01]  /*1030*/  ULDC.64 UR4, c[0x0][0x1a0] ;  /* 0x0000680000047ab9 */ /* 0x000fe20000000a00 */
[----:B------:R-:W-:Y:S01]  /*1040*/  @!P3 IMAD.WIDE.U32 R6, R12, c[0x0][0x190], R4 ;  /* 0x000064000c06ba25 */ /* 0x000fe200078e0004 */
[----:B------:R-:W-:Y:S01]  /*1050*/  UIMAD.WIDE.U32 UR10, UR9, UR4, URZ ;  /* 0x00000004090a72a5 */ /* 0x000fe2000f8e003f */
[----:B------:R-:W-:-:S02]  /*1060*/  SHF.R.S32.HI R102, RZ, 0x5, R28 ;  /* 0x00000005ff667819 */ /* 0x000fc4000001141c */
[----:B------:R-:W-:Y:S02]  /*1070*/  @!P1 IMAD R24, R16, c[0x0][0x194], R8 ;  /* 0x0000650010189a24 */ /* 0x000fe400078e0208 */
[----:B------:R-:W-:Y:S02]  /*1080*/  @!P0 IMAD.X R8, RZ, RZ, R13, P4 ;  /* 0x000000ffff088224 */ /* 0x000fe400020e060d */
[----:B------:R-:W-:Y:S01]  /*1090*/  @!P2 IMAD R23, R14, c[0x0][0x194], R10 ;  /* 0x000065000e17aa24 */ /* 0x000fe200078e020a */
[----:B------:R-:W-:Y:S01]  /*10a0*/  @!P3 LEA R10, P4, R6, c[0x0][0x160], 0x1 ;  /* 0x00005800060aba11 */ /* 0x000fe200078808ff */
[----:B------:R-:W-:Y:S02]  /*10b0*/  @!P3 IMAD.IADD R0, R7, 0x1, R0 ;  /* 0x000000010700b824 */ /* 0x000fe400078e0200 */
[----:B------:R-:W-:-:S03]  /*10c0*/  @!P1 IMAD.WIDE.U32 R16, R16, c[0x0][0x190], R4 ;  /* 0x0000640010109a25 */ /* 0x000fc600078e0004 */
[----:B------:R-:W-:Y:S01]  /*10d0*/  @!P3 LEA.HI.X R11, R6, c[0x0][0x164], R0, 0x1, P4 ;  /* 0x00005900060bba11 */ /* 0x000fe200020f0c00 */
[----:B------:R-:W-:-:S04]  /*10e0*/  @!P2 IMAD.WIDE.U32 R14, R14, c[0x0][0x190], R4 ;  /* 0x000064000e0eaa25 */ /* 0x000fc800078e0004 */
[----:B-1----:R-:W-:Y:S01]  /*10f0*/  @!P0 IMAD.MOV.U32 R12, RZ, RZ, R4 ;  /* 0x000000ffff0c8224 */ /* 0x002fe200078e0004 */
[----:B------:R-:W-:Y:S01]  /*1100*/  @!P1 LEA R4, P5, R16, c[0x0][0x160], 0x1 ;  /* 0x0000580010049a11 */ /* 0x000fe200078a08ff */
[----:B------:R-:W-:Y:S01]  /*1110*/  @!P1 IMAD.IADD R0, R17, 0x1, R24 ;  /* 0x0000000111009824 */ /* 0x000fe200078e0218 */
[----:B------:R-:W-:Y:S01]  /*1120*/  @!PT LDS RZ, [RZ] ;  /* 0x00000000fffff984 */ /* 0x000fe20000000800 */
[----:B------:R-:W-:Y:S01]  /*1130*/  @!PT LDS RZ, [RZ] ;  /* 0x00000000fffff984 */ /* 0x000fe20000000800 */
[----:B------:R-:W-:Y:S01]  /*1140*/  @!PT LDS RZ, [RZ] ;  /* 0x00000000fffff984 */ /* 0x000fe20000000800 */
[----:B------:R1:W-:Y:S01]  /*1150*/  @!P3 LDGSTS.E.BYPASS.LTC128B.128 [R235], [R10.64] ;  /* 0x000000000aebbfae */ /* 0x0003e2000b901d58 */
[----:B------:R-:W-:Y:S02]  /*1160*/  @!P0 IMAD.MOV.U32 R13, RZ, RZ, R5 ;  /* 0x000000ffff0d8224 */ /* 0x000fe400078e0005 */
[----:B------:R-:W-:Y:S01]  /*1170*/  @!P0 IMAD R7, R8, c[0x0][0x190], RZ ;  /* 0x0000640008078a24 */ /* 0x000fe200078e02ff */
[----:B------:R-:W-:Y:S01]  /*1180*/  @!P2 LEA R8, P4, R14, c[0x0][0x160], 0x1 ;  /* 0x000058000e08aa11 */ /* 0x000fe200078808ff */
[----:B------:R-:W-:Y:S01]  /*1190*/  @!P2 IMAD.IADD R6, R15, 0x1, R23 ;  /* 0x000000010f06a824 */ /* 0x000fe200078e0217 */
[----:B------:R-:W-:Y:S01]  /*11a0*/  @!P1 LEA.HI.X R5, R16, c[0x0][0x164], R0, 0x1, P5 ;  /* 0x0000590010059a11 */ /* 0x000fe200028f0c00 */
[C---:B------:R-:W-:Y:S01]  /*11b0*/  @!P0 IMAD R7, R9.reuse, c[0x0][0x194], R7 ;  /* 0x0000650009078a24 */ /* 0x040fe200078e0207 */
[----:B------:R-:W-:Y:S01]  /*11c0*/  SHF.R.S32.HI R16, RZ, 0x1f, R20 ;  /* 0x0000001fff107819 */ /* 0x000fe20000011414 */
[----:B------:R-:W-:Y:S01]  /*11d0*/  @!P0 IMAD.WIDE.U32 R12, R9, c[0x0][0x190], R12 ;  /* 0x00006400090c8a25 */ /* 0x000fe200078e000c */
[----:B------:R-:W-:Y:S01]  /*11e0*/  @!P2 LEA.HI.X R9, R14, c[0x0][0x164], R6, 0x1, P4 ;  /* 0x000059000e09aa11 */ /* 0x000fe200020f0c06 */
[----:B------:R1:W-:Y:S01]  /*11f0*/  @!P3 LDGSTS.E.BYPASS.LTC128B.128 [R235+0x2000], [R10.64+0x80] ;  /* 0x020000800aebbfae */ /* 0x0003e2000b901d58 */
[----:B------:R-:W-:Y:S01]  /*1200*/  ISETP.GE.AND P5, PT, R21, UR6, PT ;  /* 0x0000000615007c0c */ /* 0x000fe2000bfa6270 */
[----:B------:R-:W-:Y:S01]  /*1210*/  @!P0 IMAD.IADD R7, R13, 0x1, R7 ;  /* 0x000000010d078824 */ /* 0x000fe200078e0207 */
[----:B------:R-:W-:Y:S01]  /*1220*/  @!P0 LEA R6, P4, R12, c[0x0][0x160], 0x1 ;  /* 0x000058000c068a11 */ /* 0x000fe200078808ff */
[----:B------:R-:W-:Y:S01]  /*1230*/  IMAD R0, R16, c[0x0][0x1b0], RZ ;  /* 0x00006c0010007a24 */ /* 0x000fe200078e02ff */
[----:B------:R1:W-:Y:S01]  /*1240*/  @!P3 LDGSTS.E.BYPASS.LTC128B.128 [R235+0x4000], [R10.64+0x100] ;  /* 0x040001000aebbfae */ /* 0x0003e2000b901d58 */
[----:B------:R-:W-:Y:S01]  /*1250*/  IMAD.WIDE.U32 R18, R20, c[0x0][0x1b0], R18 ;  /* 0x00006c0014127a25 */ /* 0x000fe200078e0012 */
[----:B------:R-:W-:-:S02]  /*1260*/  @!P0 LEA.HI.X R7, R12, c[0x0][0x164], R7, 0x1, P4 ;  /* 0x000059000c078a11 */ /* 0x000fc400020f0c07 */
[----:B------:R1:W-:Y:S01]  /*1270*/  @!P3 LDGSTS.E.BYPASS.LTC128B.128 [R235+0x6000], [R10.64+0x180] ;  /* 0x060001800aebbfae */ /* 0x0003e2000b901d58 */
[----:B------:R-:W-:Y:S02]  /*1280*/  IMAD R12, R20, c[0x0][0x1b4], R0 ;  /* 0x00006d00140c7a24 */ /* 0x000fe400078e0200 */
[C---:B------:R-:W-:Y:S01]  /*1290*/  IMAD.SHL.U32 R109, R106.reuse, 0x40, RZ ;  /* 0x000000406a6d7824 */ /* 0x040fe200078e00ff */
[----:B------:R2:W-:Y:S01]  /*12a0*/  @!P1 LDGSTS.E.BYPASS.LTC128B.128 [R235+0x800], [R4.64] ;  /* 0x0080000004eb9fae */ /* 0x0005e2000b901d58 */
[----:B------:R-:W-:Y:S02]  /*12b0*/  IMAD R0, R105, UR9, RZ ;  /* 0x0000000969007c24 */ /* 0x000fe4000f8e02ff */
[----:B------:R-:W-:Y:S01]  /*12c0*/  IMAD.IADD R249, R19, 0x1, R12 ;  /* 0x0000000113f97824 */ /* 0x000fe200078e020c */
[----:B------:R2:W-:Y:S01]  /*12d0*/  @!P1 LDGSTS.E.BYPASS.LTC128B.128 [R235+0x2800], [R4.64+0x80] ;  /* 0x0280008004eb9fae */ /* 0x0005e2000b901d58 */
[----:B------:R-:W-:Y:S02]  /*12e0*/  IMAD.MOV.U32 R248, RZ, RZ, R18 ;  /* 0x000000fffff87224 */ /* 0x000fe400078e0012 */
[----:B------:R-:W-:Y:S01]  /*12f0*/  IMAD R0, R109, UR7, R0 ;  /* 0x000000076d007c24 */ /* 0x000fe2000f8e0200 */
[----:B------:R2:W-:Y:S01]  /*1300*/  @!P1 LDGSTS.E.BYPASS.LTC128B.128 [R235+0x4800], [R4.64+0x100] ;  /* 0x0480010004eb9fae */ /* 0x0005e2000b901d58 */
[----:B------:R-:W-:Y:S01]  /*1310*/  IMAD.MOV.U32 R107, RZ, RZ, c[0x0][0x19c] ;  /* 0x00006700ff6b7624 */ /* 0x000fe200078e00ff */
[----:B------:R-:W-:Y:S01]  /*1320*/  UIMAD UR7, UR7, UR4, URZ ;  /* 0x00000004070772a4 */ /* 0x000fe2000f8e023f */
[----:B------:R-:W-:Y:S01]  /*1330*/  IMAD.WIDE.U32 R12, R106, 0x20, RZ ;  /* 0x000000206a0c7825 */ /* 0x000fe200078e00ff */
[----:B------:R2:W-:Y:S01]  /*1340*/  @!P1 LDGSTS.E.BYPASS.LTC128B.128 [R235+0x6800], [R4.64+0x180] ;  /* 0x0680018004eb9fae */ /* 0x0005e2000b901d58 */
[----:B------:R-:W-:Y:S01]  /*1350*/  ISETP.GE.AND P1, PT, R2, UR6, PT ;  /* 0x0000000602007c0c */ /* 0x000fe2000bf26270 */
[----:B------:R-:W-:Y:S01]  /*1360*/  UIMAD UR7, UR9, UR5, UR7 ;  /* 0x00000005090772a4 */ /* 0x000fe2000f8e0207 */
[----:B------:R-:W-:Y:S01]  /*1370*/  IMAD R3, R3, c[0x0][0x1a0], RZ ;  /* 0x0000680003037a24 */ /* 0x000fe200078e02ff */
[----:B------:R3:W-:Y:S01]  /*1380*/  @!P2 LDGSTS.E.BYPASS.LTC128B.128 [R235+0x1000], [R8.64] ;  /* 0x0100000008ebafae */ /* 0x0007e2000b901d58 */
[----:B------:R-:W-:Y:S01]  /*1390*/  IMAD.U32 R17, RZ, RZ, UR4 ;  /* 0x00000004ff117e24 */ /* 0x000fe2000f8e00ff */
[----:B------:R-:W-:-:S02]  /*13a0*/  UIADD3 UR7, UR11, UR7, URZ ;  /* 0x000000070b077290 */ /* 0x000fc4000fffe03f */
[----:B------:R3:W-:Y:S01]  /*13b0*/  @!P2 LDGSTS.E.BYPASS.LTC128B.128 [R235+0x3000], [R8.64+0x80] ;  /* 0x0300008008ebafae */ /* 0x0007e2000b901d58 */
[----:B-1----:R-:W-:-:S03]  /*13c0*/  IMAD.WIDE.U32 R10, R109, UR9, R248 ;  /* 0x000000096d0a7c25 */ /* 0x002fc6000f8e00f8 */
[----:B------:R3:W-:Y:S04]  /*13d0*/  @!P2 LDGSTS.E.BYPASS.LTC128B.128 [R235+0x5000], [R8.64+0x100] ;  /* 0x0500010008ebafae */ /* 0x0007e8000b901d58 */
[----:B------:R3:W-:Y:S01]  /*13e0*/  @!P2 LDGSTS.E.BYPASS.LTC128B.128 [R235+0x7000], [R8.64+0x180] ;  /* 0x0700018008ebafae */ /* 0x0007e2000b901d58 */
[----:B------:R-:W-:-:S03]  /*13f0*/  ISETP.GE.AND P2, PT, R21, UR6, PT ;  /* 0x0000000615007c0c */ /* 0x000fc6000bf46270 */
[----:B------:R1:W-:Y:S04]  /*1400*/  @!P0 LDGSTS.E.BYPASS.LTC128B.128 [R235+0x1800], [R6.64] ;  /* 0x0180000006eb8fae */ /* 0x0003e8000b901d58 */
[----:B------:R1:W-:Y:S01]  /*1410*/  @!P0 LDGSTS.E.BYPASS.LTC128B.128 [R235+0x3800], [R6.64+0x80] ;  /* 0x0380008006eb8fae */ /* 0x0003e2000b901d58 */
[----:B--2---:R-:W-:Y:S01]  /*1420*/  IMAD.IADD R5, R11, 0x1, R0 ;  /* 0x000000010b057824 */ /* 0x004fe200078e0200 */
[C---:B------:R-:W-:Y:S02]  /*1430*/  @!P6 LEA R0, P3, R106.reuse, R10, 0x4 ;  /* 0x0000000a6a00e211 */ /* 0x040fe400078620ff */
[----:B------:R1:W-:Y:S01]  /*1440*/  @!P0 LDGSTS.E.BYPASS.LTC128B.128 [R235+0x5800], [R6.64+0x100] ;  /* 0x0580010006eb8fae */ /* 0x0003e2000b901d58 */
[----:B------:R-:W-:Y:S01]  /*1450*/  IMAD.SHL.U32 R11, R107, 0x20, RZ ;  /* 0x000000206b0b7824 */ /* 0x000fe200078e00ff */
[----:B------:R-:W-:-:S02]  /*1460*/  @!P6 LEA.HI.X R4, R106, R5, R107, 0x4, P3 ;  /* 0x000000056a04e211 */ /* 0x000fc400018f246b */
[----:B------:R1:W-:Y:S01]  /*1470*/  @!P0 LDGSTS.E.BYPASS.LTC128B.128 [R235+0x7800], [R6.64+0x180] ;  /* 0x0780018006eb8fae */ /* 0x0003e2000b901d58 */
[----:B------:R-:W-:Y:S02]  /*1480*/  @!P6 LEA R14, P4, R0, c[0x0][0x168], 0x1 ;  /* 0x00005a00000eea11 */ /* 0x000fe400078808ff */
[----:B------:R-:W-:Y:S01]  /*1490*/  ISETP.GE.AND P3, PT, R22, UR6, PT ;  /* 0x0000000616007c0c */ /* 0x000fe2000bf66270 */
[----:B------:R-:W-:Y:S01]  /*14a0*/  STL.64 [R1], R18 ;  /* 0x0000001201007387 */ /* 0x000fe20000100a00 */
[----:B------:R-:W-:Y:S01]  /*14b0*/  @!P6 LEA.HI.X R15, R0, c[0x0][0x16c], R4, 0x1, P4 ;  /* 0x00005b00000fea11 */ /* 0x000fe200020f0c04 */
[----:B------:R-:W-:Y:S01]  /*14c0*/  IMAD R4, R2, c[0x0][0x1a4], R3 ;  /* 0x0000690002047a24 */ /* 0x000fe200078e0203 */
[----:B------:R-:W-:Y:S01]  /*14d0*/  @!P5 IADD3 R0, P0, R10, R12, RZ ;  /* 0x0000000c0a00d210 */ /* 0x000fe20007f1e0ff */
[----:B------:R-:W-:Y:S02]  /*14e0*/  IMAD R3, R16, c[0x0][0x1b8], RZ ;  /* 0x00006e0010037a24 */ /* 0x000fe400078e02ff */
[----:B---3--:R-:W-:Y:S01]  /*14f0*/  IMAD.WIDE.U32 R8, R2, c[0x0][0x1a0], R30 ;  /* 0x0000680002087a25 */ /* 0x008fe200078e001e */
[----:B------:R-:W-:-:S03]  /*1500*/  @!P5 IADD3.X R11, R5, R13, R11, P0, !PT ;  /* 0x0000000d050bd210 */ /* 0x000fc600007fe40b */
[----:B------:R-:W-:Y:S01]  /*1510*/  IMAD R16, R20, c[0x0][0x1bc], R3 ;  /* 0x00006f0014107a24 */ /* 0x000fe200078e0203 */
[----:B------:R-:W-:Y:S01]  /*1520*/  IADD3 R12, P0, R8, UR16, RZ ;  /* 0x00000010080c7c10 */ /* 0x000fe2000ff1e0ff */
[----:B------:R-:W-:-:S03]  /*1530*/  IMAD.U32 R3, RZ, RZ, UR7 ;  /* 0x00000007ff037e24 */ /* 0x000fc6000f8e00ff */
[----:B------:R-:W-:Y:S02]  /*1540*/  IADD3.X R13, R9, UR15, R4, P0, !PT ;  /* 0x0000000f090d7c10 */ /* 0x000fe400087fe404 */
[----:B------:R-:W-:-:S03]  /*1550*/  @!P5 LEA R8, P0, R0, c[0x0][0x168], 0x1 ;  /* 0x00005a000008da11 */ /* 0x000fc600078008ff */
[----:B------:R-:W-:Y:S01]  /*1560*/  IMAD.WIDE.U32 R250, R20, c[0x0][0x1b8], R12 ;  /* 0x00006e0014fa7a25 */ /* 0x000fe200078e000c */
[----:B------:R-:W-:Y:S02]  /*1570*/  @!P5 LEA.HI.X R9, R0, c[0x0][0x16c], R11, 0x1, P0 ;  /* 0x00005b000009da11 */ /* 0x000fe400000f0c0b */
[C---:B-1----:R-:W-:Y:S01]  /*1580*/  @!P1 LEA R6, P4, R10.reuse, c[0x0][0x168], 0x1 ;  /* 0x00005a000a069a11 */ /* 0x042fe200078808ff */
[----:B------:R-:W-:Y:S02]  /*1590*/  IMAD.U32 R12, RZ, RZ, UR10 ;  /* 0x0000000aff0c7e24 */ /* 0x000fe4000f8e00ff */
[----:B------:R-:W-:Y:S01]  /*15a0*/  IMAD.IADD R252, R251, 0x1, R16 ;  /* 0x00000001fbfc7824 */ /* 0x000fe200078e0210 */
[----:B------:R-:W-:Y:S01]  /*15b0*/  @!P1 LEA.HI.X R7, R10, c[0x0][0x16c], R5, 0x1, P4 ;  /* 0x00005b000a079a11 */ /* 0x000fe200020f0c05 */
[----:B------:R-:W-:Y:S01]  /*15c0*/  IMAD.U32 R13, RZ, RZ, UR11 ;  /* 0x0000000bff0d7e24 */ /* 0x000fe2000f8e00ff */
[----:B------:R-:W-:Y:S01]  /*15d0*/  ISETP.GE.AND P4, PT, R26, UR6, PT ;  /* 0x000000061a007c0c */ /* 0x000fe2000bf86270 */
[----:B------:R-:W-:-:S02]  /*15e0*/  UIMAD.WIDE.U32 UR10, UR4, 0x20, URZ ;  /* 0x00000020040a78a5 */ /* 0x000fc4000f8e003f */
[----:B------:R1:W-:Y:S04]  /*15f0*/  @!P1 LDGSTS.E.BYPASS.LTC128B.128 [R235+0x8000], [R6.64] ;  /* 0x0800000006eb9fae */ /* 0x0003e8000b901d58 */
[----:B------:R1:W-:Y:S04]  /*1600*/  @!P1 LDGSTS.E.BYPASS.LTC128B.128 [R235+0xa000], [R6.64+0x80] ;  /* 0x0a00008006eb9fae */ /* 0x0003e8000b901d58 */
[----:B------:R1:W-:Y:S02]  /*1610*/  @!P1 LDGSTS.E.BYPASS.LTC128B.128 [R235+0xc000], [R6.64+0x100] ;  /* 0x0c00010006eb9fae */ /* 0x0003e4000b901d58 */
[----:B------:R-:W-:-:S02]  /*1620*/  @!P4 IMAD.MOV.U32 R4, RZ, RZ, R10 ;  /* 0x000000ffff04c224 */ /* 0x000fc400078e000a */
[----:B------:R-:W-:Y:S01]  /*1630*/  @!P4 IMAD R0, R107, 0x30, RZ ;  /* 0x000000306b00c824 */ /* 0x000fe200078e02ff */
[----:B------:R1:W-:Y:S01]  /*1640*/  @!P1 LDGSTS.E.BYPASS.LTC128B.128 [R235+0xe000], [R6.64+0x180] ;  /* 0x0e00018006eb9fae */ /* 0x0003e2000b901d58 */
[----:B------:R-:W-:Y:S01]  /*1650*/  @!P4 IMAD.WIDE.U32 R10, R106, 0x30, R4 ;  /* 0x000000306a0ac825 */ /* 0x000fe200078e0004 */
[C---:B------:R-:W-:Y:S02]  /*1660*/  LEA R4, P0, R12.reuse, R250, 0x6 ;  /* 0x000000fa0c047211 */ /* 0x040fe400078030ff */
[----:B------:R2:W-:Y:S01]  /*1670*/  @!P6 LDGSTS.E.BYPASS.LTC128B.128 [R235+0x8800], [R14.64] ;  /* 0x088000000eebefae */ /* 0x0005e2000b901d58 */
[----:B------:R-:W-:Y:S01]  /*1680*/  @!P4 IMAD.IADD R0, R11, 0x1, R0 ;  /* 0x000000010b00c824 */ /* 0x000fe200078e0200 */
[----:B------:R-:W-:Y:S02]  /*1690*/  LEA.HI R11, R27, R104, RZ, 0x4 ;  /* 0x000000681b0b7211 */ /* 0x000fe400078f20ff */
[----:B------:R2:W-:Y:S01]  /*16a0*/  @!P6 LDGSTS.E.BYPASS.LTC128B.128 [R235+0xa800], [R14.64+0x80] ;  /* 0x0a8000800eebefae */ /* 0x0005e2000b901d58 */
[----:B------:R-:W-:Y:S01]  /*16b0*/  LEA.HI.X R5, R12, R252, R3, 0x6, P0 ;  /* 0x000000fc0c057211 */ /* 0x000fe200000f3403 */
[----:B------:R-:W-:Y:S01]  /*16c0*/  IMAD.SHL.U32 R12, R25, 0x40, RZ ;  /* 0x00000040190c7824 */ /* 0x000fe200078e00ff */
[----:B------:R-:W-:Y:S01]  /*16d0*/  SHF.R.S32.HI R3, RZ, 0x4, R11 ;  /* 0x00000004ff037819 */ /* 0x000fe2000001140b */
[----:B------:R2:W-:Y:S04]  /*16e0*/  @!P6 LDGSTS.E.BYPASS.LTC128B.128 [R235+0xc800], [R14.64+0x100] ;  /* 0x0c8001000eebefae */ /* 0x0005e8000b901d58 */
[----:B------:R2:W-:Y:S01]  /*16f0*/  @!P6 LDGSTS.E.BYPASS.LTC128B.128 [R235+0xe800], [R14.64+0x180] ;  /* 0x0e8001800eebefae */ /* 0x0005e2000b901d58 */
[----:B------:R-:W-:-:S03]  /*1700*/  ISETP.GE.AND P6, PT, R2, UR6, PT ;  /* 0x0000000602007c0c */ /* 0x000fc6000bfc6270 */
[----:B------:R3:W-:Y:S04]  /*1710*/  @!P5 LDGSTS.E.BYPASS.LTC128B.128 [R235+0x9000], [R8.64] ;  /* 0x0900000008ebdfae */ /* 0x0007e8000b901d58 */
[----:B------:R3:W-:Y:S01]  /*1720*/  @!P5 LDGSTS.E.BYPASS.LTC128B.128 [R235+0xb000], [R8.64+0x80] ;  /* 0x0b00008008ebdfae */ /* 0x0007e2000b901d58 */
[----:B-1----:R-:W-:-:S03]  /*1730*/  @!P4 LEA R6, P1, R10, c[0x0][0x168], 0x1 ;  /* 0x00005a000a06ca11 */ /* 0x002fc600078208ff */
[----:B------:R3:W-:Y:S01]  /*1740*/  @!P5 LDGSTS.E.BYPASS.LTC128B.128 [R235+0xd000], [R8.64+0x100] ;  /* 0x0d00010008ebdfae */ /* 0x0007e2000b901d58 */
[----:B------:R-:W-:-:S03]  /*1750*/  @!P4 LEA.HI.X R7, R10, c[0x0][0x16c], R0, 0x1, P1 ;  /* 0x00005b000a07ca11 */ /* 0x000fc600008f0c00 */
[----:B------:R3:W-:Y:S01]  /*1760*/  @!P5 LDGSTS.E.BYPASS.LTC128B.128 [R235+0xf000], [R8.64+0x180] ;  /* 0x0f00018008ebdfae */ /* 0x0007e2000b901d58 */
[C---:B------:R-:W-:Y:S01]  /*1770*/  LOP3.LUT R0, R11.reuse, 0xfffffff0, RZ, 0xc0, !PT ;  /* 0xfffffff00b007812 */ /* 0x040fe200078ec0ff */
[----:B------:R-:W-:Y:S01]  /*1780*/  IMAD.SHL.U32 R10, R2, 0x8, RZ ;  /* 0x00000008020a7824 */ /* 0x000fe200078e00ff */
[----:B------:R-:W-:Y:S01]  /*1790*/  LOP3.LUT R2, R12, 0x1c0, RZ, 0xc0, !PT ;  /* 0x000001c00c027812 */ /* 0x000fe200078ec0ff */
[----:B------:R1:W-:Y:S01]  /*17a0*/  @!P4 LDGSTS.E.BYPASS.LTC128B.128 [R235+0x9800], [R6.64] ;  /* 0x0980000006ebcfae */ /* 0x0003e2000b901d58 */
[----:B------:R-:W-:Y:S01]  /*17b0*/  LEA.HI R11, R11, R3, RZ, 0x1 ;  /* 0x000000030b0b7211 */ /* 0x000fe200078f08ff */
[----:B------:R-:W-:Y:S01]  /*17c0*/  IMAD.IADD R0, R104, 0x1, -R0 ;  /* 0x0000000168007824 */ /* 0x000fe200078e0a00 */
[----:B------:R-:W-:Y:S01]  /*17d0*/  ISETP.GE.AND P1, PT, R26, UR6, PT ;  /* 0x000000061a007c0c */ /* 0x000fe2000bf26270 */
[----:B------:R1:W-:Y:S01]  /*17e0*/  @!P4 LDGSTS.E.BYPASS.LTC128B.128 [R235+0xb800], [R6.64+0x80] ;  /* 0x0b80008006ebcfae */ /* 0x0003e2000b901d58 */
[----:B------:R-:W-:Y:S01]  /*17f0*/  LOP3.LUT R13, R2, 0x8, R10, 0xf8, !PT ;  /* 0x00000008020d7812 */ /* 0x000fe200078ef80a */
[----:B------:R-:W-:Y:S01]  /*1800*/  USHF.L.U32 UR6, UR5, 0x5, URZ ;  /* 0x0000000505067899 */ /* 0x000fe2000800063f */
[----:B------:R-:W-:Y:S01]  /*1810*/  SHF.R.S32.HI R16, RZ, 0x1f, R0 ;  /* 0x0000001fff107819 */ /* 0x000fe20000011400 */
[----:B------:R1:W-:Y:S01]  /*1820*/  @!P4 LDGSTS.E.BYPASS.LTC128B.128 [R235+0xd800], [R6.64+0x100] ;  /* 0x0d80010006ebcfae */ /* 0x0003e2000b901d58 */
[----:B------:R-:W-:Y:S01]  /*1830*/  LOP3.LUT R11, R11, 0xfffffffe, RZ, 0xc0, !PT ;  /* 0xfffffffe0b0b7812 */ /* 0x000fe200078ec0ff */
[----:B--2---:R-:W-:Y:S01]  /*1840*/  IMAD.U32 R14, RZ, RZ, UR4 ;  /* 0x00000004ff0e7e24 */ /* 0x004fe2000f8e00ff */
[----:B------:R-:W-:Y:S01]  /*1850*/  LEA.HI R16, R16, R0, RZ, 0x3 ;  /* 0x0000000010107211 */ /* 0x000fe200078f18ff */
[----:B------:R1:W-:Y:S01]  /*1860*/  @!P4 LDGSTS.E.BYPASS.LTC128B.128 [R235+0xf800], [R6.64+0x180] ;  /* 0x0f80018006ebcfae */ /* 0x0003e2000b901d58 */
[----:B------:R-:W-:Y:S01]  /*1870*/  SHF.R.U32.HI R10, RZ, 0x3, R2 ;  /* 0x00000003ff0a7819 */ /* 0x000fe20000011602 */
[----:B------:R-:W-:Y:S01]  /*1880*/  IMAD.U32 R15, RZ, RZ, UR5 ;  /* 0x00000005ff0f7e24 */ /* 0x000fe2000f8e00ff */
[----:B------:R-:W-:Y:S01]  /*1890*/  LOP3.LUT R12, R16, 0xfffffff8, RZ, 0xc0, !PT ;  /* 0xfffffff8100c7812 */ /* 0x000fe200078ec0ff */
[----:B------:R-:W0:Y:S01]  /*18a0*/  LDGDEPBAR ;  /* 0x00000000000079af */ /* 0x000e220000000000 */
[----:B------:R-:W-:Y:S01]  /*18b0*/  IMAD.IADD R2, R3, 0x1, -R11 ;  /* 0x0000000103027824 */ /* 0x000fe200078e0a0b */
[----:B------:R-:W-:Y:S01]  /*18c0*/  @!P3 LEA R14, P0, R14, R4, 0x4 ;  /* 0x000000040e0eb211 */ /* 0x000fe200078020ff */
[----:B------:R-:W-:Y:S01]  /*18d0*/  IMAD.U32 R3, RZ, RZ, UR6 ;  /* 0x00000006ff037e24 */ /* 0x000fe2000f8e00ff */
[----:B------:R-:W-:Y:S01]  /*18e0*/  VOTEU.ALL UP0, P1 ;  /* 0x00000000003f7886 */ /* 0x000fe20000800000 */
[----:B------:R-:W-:Y:S01]  /*18f0*/  IMAD.IADD R20, R0, 0x1, -R12 ;  /* 0x0000000100147824 */ /* 0x000fe200078e0a0c */
[----:B------:R-:W-:Y:S01]  /*1900*/  LOP3.LUT R0, R13, R10, RZ, 0x3c, !PT ;  /* 0x0000000a0d007212 */ /* 0x000fe200078e3cff */
[----:B------:R-:W-:Y:S01]  /*1910*/  IMAD.SHL.U32 R12, R2, 0x8, RZ ;  /* 0x00000008020c7824 */ /* 0x000fe200078e00ff */
[----:B------:R-:W-:Y:S01]  /*1920*/  @!P3 LEA.HI.X R13, R17, R5, R15, 0x4, P0 ;  /* 0x00000005110db211 */ /* 0x000fe200000f240f */
[----:B---3--:R-:W-:Y:S01]  /*1930*/  IMAD.U32 R8, RZ, RZ, UR4 ;  /* 0x00000004ff087e24 */ /* 0x008fe2000f8e00ff */
[----:B------:R-:W-:Y:S01]  /*1940*/  @!P2 IADD3 R11, P0, R4, UR10, RZ ;  /* 0x0000000a040bac10 */ /* 0x000fe2000ff1e0ff */
[----:B------:R-:W-:Y:S01]  /*1950*/  IMAD R0, R2, 0x200, R0 ;  /* 0x0000020002007824 */ /* 0x000fe200078e0200 */
[----:B------:R-:W-:Y:S01]  /*1960*/  @!UP0 UIMAD UR6, UR5, 0x30, URZ ;  /* 0x00000030050688a4 */ /* 0x000fe2000f8e023f */
[----:B------:R-:W-:Y:S01]  /*1970*/  IMAD.SHL.U32 R2, R20, 0x40, RZ ;  /* 0x0000004014027824 */ /* 0x000fe200078e00ff */
[----:B------:R-:W-:Y:S01]  /*1980*/  @!P2 IADD3.X R15, R5, UR11, R3, P0, !PT ;  /* 0x0000000b050fac10 */ /* 0x000fe200087fe403 */
[----:B------:R-:W-:Y:S01]  /*1990*/  @!P1 IMAD.WIDE.U32 R8, R8, 0x30, R4 ;  /* 0x0000003008089825 */ /* 0x000fe200078e0004 */
[----:B------:R-:W-:-:S02]  /*19a0*/  UISETP.GE.AND UP0, UPT, UR8, 0x41, UPT ;  /* 0x000000410800788c */ /* 0x000fc4000bf06270 */
[----:B------:R-:W-:Y:S01]  /*19b0*/  LOP3.LUT R10, R2, 0x1c0, RZ, 0xc0, !PT ;  /* 0x000001c0020a7812 */ /* 0x000fe200078ec0ff */
[----:B------:R-:W-:Y:S01]  /*19c0*/  IMAD.SHL.U32 R208, R0, 0x2, RZ ;  /* 0x0000000200d07824 */ /* 0x000fe200078e00ff */
[----:B------:R-:W-:Y:S01]  /*19d0*/  @!P3 LEA R2, P0, R14, c[0x0][0x170], 0x1 ;  /* 0x00005c000e02ba11 */ /* 0x000fe200078008ff */
[----:B------:R-:W-:Y:S01]  /*19e0*/  IMAD.MOV.U32 R0, RZ, RZ, 0x20 ;  /* 0x00000020ff007424 */ /* 0x000fe200078e00ff */
[----:B-1----:R-:W-:Y:S01]  /*19f0*/  @!P6 LEA R6, P4, R4, c[0x0][0x170], 0x1 ;  /* 0x00005c000406ea11 */ /* 0x002fe200078808ff */
[----:B------:R-:W-:-:S04]  /*1a00*/  DEPBAR.LE SB0, 0x0 ;  /* 0x000080000000791a */ /* 0x000fc80000000000 */
[----:B------:R-:W-:Y:S01]  /*1a10*/  BAR.SYNC.DEFER_BLOCKING 0x0 ;  /* 0x0000000000007b1d */ /* 0x000fe20000010000 */
[----:B------:R-:W-:Y:S02]  /*1a20*/  @!P3 LEA.HI.X R3, R14, c[0x0][0x174], R13, 0x1, P0 ;  /* 0x00005d000e03ba11 */ /* 0x000fe400000f0c0d */
[----:B------:R-:W-:Y:S02]  /*1a30*/  LOP3.LUT R13, R10, 0x8, R12, 0xf8, !PT ;  /* 0x000000080a0d7812 */ /* 0x000fe400078ef80c */
[----:B------:R-:W-:Y:S02]  /*1a40*/  @!P6 LEA.HI.X R7, R4, c[0x0][0x174], R5, 0x1, P4 ;  /* 0x00005d000407ea11 */ /* 0x000fe400020f0c05 */
[----:B------:R-:W-:Y:S01]  /*1a50*/  @!P1 IADD3 R12, R9, UR6, RZ ;  /* 0x00000006090c9c10 */ /* 0x000fe2000fffe0ff */
[----:B------:R-:W-:Y:S01]  /*1a60*/  IMAD.SHL.U32 R9, R16, 0x40, RZ ;  /* 0x0000004010097824 */ /* 0x000fe200078e00ff */
[----:B------:R-:W-:Y:S02]  /*1a70*/  SHF.R.U32.HI R5, RZ, 0x3, R10 ;  /* 0x00000003ff057819 */ /* 0x000fe4000001160a */
[----:B------:R-:W-:-:S02]  /*1a80*/  @!P2 LEA R4, P4, R11, c[0x0][0x170], 0x1 ;  /* 0x00005c000b04aa11 */ /* 0x000fc400078808ff */
[----:B------:R-:W-:Y:S02]  /*1a90*/  LOP3.LUT R100, R9, 0xfffffe00, RZ, 0xc0, !PT ;  /* 0xfffffe0009647812 */ /* 0x000fe400078ec0ff */
[----:B------:R-:W-:Y:S02]  /*1aa0*/  LOP3.LUT R101, R13, R5, RZ, 0x3c, !PT ;  /* 0x000000050d657212 */ /* 0x000fe400078e3cff */
[----:B------:R-:W-:Y:S02]  /*1ab0*/  @!P2 LEA.HI.X R5, R11, c[0x0][0x174], R15, 0x1, P4 ;  /* 0x00005d000b05aa11 */ /* 0x000fe400020f0c0f */
[----:B------:R-:W-:Y:S02]  /*1ac0*/  @!P1 LEA R10, P0, R8, c[0x0][0x170], 0x1 ;  /* 0x00005c00080a9a11 */ /* 0x000fe400078008ff */
[----:B------:R-:W-:Y:S02]  /*1ad0*/  IADD3 R219, R208, 0x8020, RZ ;  /* 0x00008020d0db7810 */ /* 0x000fe40007ffe0ff */
[----:B------:R-:W-:Y:S01]  /*1ae0*/  @!P1 LEA.HI.X R11, R8, c[0x0][0x174], R12, 0x1, P0 ;  /* 0x00005d00080b9a11 */ /* 0x000fe200000f0c0c */
        /* <DEDUP_REMOVED lines=19> */
[----:B------:R2:W-:Y:S01]  /*1c20*/  @!P3 LDGSTS.E.BYPASS.LTC128B.128 [R235+0x12800], [R2.64+0x80] ;  /* 0x1280008002ebbfae */ /* 0x0005e2000b901d58 */
[----:B-1----:R-:W-:-:S03]  /*1c30*/  IMAD R6, R102, 0x400, R100 ;  /* 0x0000040066067824 */ /* 0x002fc600078e0264 */
        /* <DEDUP_REMOVED lines=11> */
[----:B--2---:R-:W-:-:S03]  /*1cf0*/  IMAD.IADD R2, R101, 0x1, R6 ;  /* 0x0000000165027824 */ /* 0x004fc600078e0206 */
[----:B------:R1:W-:Y:S01]  /*1d00*/  @!P2 LDGSTS.E.BYPASS.LTC128B.128 [R235+0x15000], [R4.64+0x100] ;  /* 0x1500010004ebafae */ /* 0x0003e2000b901d58 */
[----:B------:R-:W-:Y:S02]  /*1d10*/  IMAD.SHL.U32 R3, R104, 0x2, RZ ;  /* 0x0000000268037824 */ /* 0x000fe400078e00ff */
[----:B------:R-:W-:Y:S01]  /*1d20*/  IMAD.SHL.U32 R215, R2, 0x2, RZ ;  /* 0x0000000202d77824 */ /* 0x000fe200078e00ff */
[----:B------:R1:W-:Y:S01]  /*1d30*/  @!P2 LDGSTS.E.BYPASS.LTC128B.128 [R235+0x17000], [R4.64+0x180] ;  /* 0x1700018004ebafae */ /* 0x0003e2000b901d58 */
[----:B------:R-:W-:Y:S02]  /*1d40*/  IADD3 R2, R208, 0x8000, RZ ;  /* 0x00008000d0027810 */ /* 0x000fe40007ffe0ff */
[----:B------:R-:W-:Y:S01]  /*1d50*/  LOP3.LUT R3, R3, 0x6, RZ, 0xc0, !PT ;  /* 0x0000000603037812 */ /* 0x000fe200078ec0ff */
        /* <DEDUP_REMOVED lines=9> */
[----:B-1----:R-:W-:-:S03]  /*1df0*/  IMAD.MOV.U32 R4, RZ, RZ, 0x10 ;  /* 0x00000010ff047424 */ /* 0x002fc600078e00ff */
[----:B------:R2:W-:Y:S04]  /*1e00*/  @!P1 LDGSTS.E.BYPASS.LTC128B.128 [R235+0x15800], [R10.64+0x100] ;  /* 0x158001000aeb9fae */ /* 0x0005e8000b901d58 */
[----:B------:R2:W-:Y:S01]  /*1e10*/  @!P1 LDGSTS.E.BYPASS.LTC128B.128 [R235+0x17800], [R10.64+0x180] ;  /* 0x178001800aeb9fae */ /* 0x0005e2000b901d58 */
[----:B------:R-:W-:-:S03]  /*1e20*/  R2P PR, R20, 0x6 ;  /* 0x0000000614007804 */ /* 0x000fc60000000000 */
[----:B------:R-:W-:Y:S02]  /*1e30*/  LDSM.16.M88.4 R16, [R208+0x8000] ;  /* 0x00800000d010783b */ /* 0x000fe40000000200 */
[----:B------:R-:W-:Y:S02]  /*1e40*/  SEL R4, R4, 0xfffffff0, !P1 ;  /* 0xfffffff004047807 */ /* 0x000fe40004800000 */
[----:B------:R-:W-:Y:S01]  /*1e50*/  SEL R0, R0, 0xffffffe0, !P2 ;  /* 0xffffffe000007807 */ /* 0x000fe20005000000 */
[----:B------:R-:W-:Y:S01]  /*1e60*/  LDSM.16.M88.4 R28, [R208+0x8800] ;  /* 0x00880000d01c783b */ /* 0x000fe20000000200 */
[----:B------:R-:W-:Y:S01]  /*1e70*/  R2P PR, R25, 0x6 ;  /* 0x0000000619007804 */ /* 0x000fe20000000000 */
[--C-:B------:R-:W-:Y:S02]  /*1e80*/  IMAD R216, R4, 0x2, R215.reuse ;  /* 0x0000000204d87824 */ /* 0x100fe400078e02d7 */
[----:B------:R-:W-:Y:S01]  /*1e90*/  LDSM.16.M88.4 R20, [R208+0x9800] ;  /* 0x00980000d014783b */ /* 0x000fe20000000200 */
[----:B------:R-:W-:-:S02]  /*1ea0*/  IMAD R218, R0, 0x2, R215 ;  /* 0x0000000200da7824 */ /* 0x000fc400078e02d7 */
[----:B------:R-:W-:Y:S01]  /*1eb0*/  IMAD R217, R0, 0x2, R216 ;  /* 0x0000000200d97824 */ /* 0x000fe200078e02d8 */
[----:B------:R-:W-:Y:S04]  /*1ec0*/  LDSM.16.M88.4 R24, [R208+0x9000] ;  /* 0x00900000d018783b */ /* 0x000fe80000000200 */
[----:B------:R-:W-:Y:S02]  /*1ed0*/  LDSM.16.M88.4 R12, [R216] ;  /* 0x00000000d80c783b */ /* 0x000fe40000000200 */
[----:B------:R-:W-:Y:S01]  /*1ee0*/  @P1 IADD3 R219, R2, -0x20, RZ ;  /* 0xffffffe002db1810 */ /* 0x000fe20007ffe0ff */
[----:B------:R-:W-:Y:S01]  /*1ef0*/  IMAD.MOV.U32 R2, RZ, RZ, 0x40 ;  /* 0x00000040ff027424 */ /* 0x000fe200078e00ff */
[----:B------:R-:W0:Y:S02]  /*1f00*/  LDGDEPBAR ;  /* 0x00000000000079af */ /* 0x000e240000000000 */
[----:B------:R-:W-:-:S02]  /*1f10*/  IADD3 R234, R219, 0x800, RZ ;  /* 0x00000800dbea7810 */ /* 0x000fc40007ffe0ff */
[----:B--2---:R-:W1:Y:S01]  /*1f20*/  LDSM.16.M88.4 R8, [R215] ;  /* 0x00000000d708783b */ /* 0x004e620000000200 */
[----:B------:R-:W-:Y:S02]  /*1f30*/  SEL R2, R2, 0xffffffc0, !P2 ;  /* 0xffffffc002027807 */ /* 0x000fe40005000000 */
[C---:B------:R-:W-:Y:S01]  /*1f40*/  IADD3 R233, R219.reuse, 0x1000, RZ ;  /* 0x00001000dbe97810 */ /* 0x040fe20007ffe0ff */
[----:B------:R-:W2:Y:S01]  /*1f50*/  LDSM.16.M88.4 R40, [R219] ;  /* 0x00000000db28783b */ /* 0x000ea20000000200 */
[C---:B------:R-:W-:Y:S01]  /*1f60*/  IADD3 R232, R219.reuse, 0x1800, RZ ;  /* 0x00001800dbe87810 */ /* 0x040fe20007ffe0ff */
[----:B------:R-:W-:Y:S01]  /*1f70*/  IMAD.IADD R214, R208, 0x1, R2 ;  /* 0x00000001d0d67824 */ /* 0x000fe200078e0202 */
[C---:B------:R-:W-:Y:S01]  /*1f80*/  IADD3 R231, R219.reuse, 0x2000, RZ ;  /* 0x00002000dbe77810 */ /* 0x040fe20007ffe0ff */
[----:B------:R-:W3:Y:S01]  /*1f90*/  LDSM.16.M88.4 R56, [R219+0x800] ;  /* 0x00080000db38783b */ /* 0x000ee20000000200 */
[----:B------:R-:W-:Y:S01]  /*1fa0*/  IMAD.IADD R213, R2, 0x1, R219 ;  /* 0x0000000102d57824 */ /* 0x000fe200078e02db */
[C---:B------:R-:W-:Y:S01]  /*1fb0*/  IADD3 R230, R219.reuse, 0x2800, RZ ;  /* 0x00002800dbe67810 */ /* 0x040fe20007ffe0ff */
[----:B------:R-:W-:Y:S01]  /*1fc0*/  IMAD.U32 R2, RZ, RZ, UR9 ;  /* 0x00000009ff027e24 */ /* 0x000fe2000f8e00ff */
[----:B------:R-:W4:Y:S01]  /*1fd0*/  LDSM.16.M88.4 R72, [R219+0x1800] ;  /* 0x00180000db48783b */ /* 0x000f220000000200 */
[----:B------:R-:W-:-:S02]  /*1fe0*/  IADD3 R229, R219, 0x3000, RZ ;  /* 0x00003000dbe57810 */ /* 0x000fc40007ffe0ff */
[----:B------:R-:W-:Y:S01]  /*1ff0*/  IMAD R2, R2, 0x40, R3 ;  /* 0x0000004002027824 */ /* 0x000fe200078e0203 */
[----:B------:R-:W5:Y:S01]  /*2000*/  LDSM.16.M88.4 R68, [R219+0x1000] ;  /* 0x00100000db44783b */ /* 0x000f620000000200 */
[C---:B------:R-:W-:Y:S02]  /*2010*/  IADD3 R228, R219.reuse, 0x3800, RZ ;  /* 0x00003800dbe47810 */ /* 0x040fe40007ffe0ff */
[----:B------:R-:W-:Y:S01]  /*2020*/  IADD3 R227, R219, 0x4000, RZ ;  /* 0x00004000dbe37810 */ /* 0x000fe20007ffe0ff */
[----:B------:R-:W-:Y:S01]  /*2030*/  LDSM.16.M88.4 R80, [R214+0x8000] ;  /* 0x00800000d650783b */ /* 0x000fe20000000200 */
[C---:B------:R-:W-:Y:S02]  /*2040*/  IADD3 R3, R2.reuse, 0x10, RZ ;  /* 0x0000001002037810 */ /* 0x040fe40007ffe0ff */
[C---:B------:R-:W-:Y:S01]  /*2050*/  IADD3 R7, R2.reuse, 0x1, RZ ;  /* 0x0000000102077810 */ /* 0x040fe20007ffe0ff */
[----:B------:R-:W-:Y:S01]  /*2060*/  LDSM.16.M88.4 R76, [R214+0x8800] ;  /* 0x00880000d64c783b */ /* 0x000fe20000000200 */
[----:B------:R-:W-:-:S02]  /*2070*/  IADD3 R6, R2, 0x8, RZ ;  /* 0x0000000802067810 */ /* 0x000fc40007ffe0ff */
[C---:B------:R-:W-:Y:S01]  /*2080*/  IADD3 R5, R2.reuse, 0x9, RZ ;  /* 0x0000000902057810 */ /* 0x040fe20007ffe0ff */
[----:B------:R-:W-:Y:S01]  /*2090*/  LDSM.16.M88.4 R88, [R214+0x9800] ;  /* 0x00980000d658783b */ /* 0x000fe20000000200 */
[----:B------:R-:W-:Y:S02]  /*20a0*/  ISETP.GE.AND P4, PT, R3, UR8, PT ;  /* 0x0000000803007c0c */ /* 0x000fe4000bf86270 */
[C---:B------:R-:W-:Y:S01]  /*20b0*/  IADD3 R3, R2.reuse, 0x11, RZ ;  /* 0x0000001102037810 */ /* 0x040fe20007ffe0ff */
[----:B------:R-:W-:Y:S01]  /*20c0*/  LDSM.16.M88.4 R84, [R214+0x9000] ;  /* 0x00900000d654783b */ /* 0x000fe20000000200 */
[----:B------:R-:W-:Y:S02]  /*20d0*/  ISETP.GE.AND P0, PT, R7, UR8, PT ;  /* 0x0000000807007c0c */ /* 0x000fe4000bf06270 */
[----:B------:R-:W-:Y:S01]  /*20e0*/  ISETP.GE.AND P1, PT, R2, UR8, PT ;  /* 0x0000000802007c0c */ /* 0x000fe2000bf26270 */
[----:B------:R-:W-:Y:S01]  /*20f0*/  LDSM.16.M88.4 R92, [R213] ;  /* 0x00000000d55c783b */ /* 0x000fe20000000200 */
[----:B------:R-:W-:-:S02]  /*2100*/  ISETP.GE.AND P6, PT, R6, UR8, PT ;  /* 0x0000000806007c0c */ /* 0x000fc4000bfc6270 */
[----:B------:R-:W-:Y:S01]  /*2110*/  ISETP.GE.AND P5, PT, R5, UR8, PT ;  /* 0x0000000805007c0c */ /* 0x000fe2000bfa6270 */
[C---:B-1----:R-:W-:Y:S01]  /*2120*/  HMMA.16816.F32 R32, R8.reuse, R16, RZ ;  /* 0x000000100820723c */ /* 0x042fe200000018ff */
[----:B------:R-:W-:Y:S01]  /*2130*/  LDSM.16.M88.4 R96, [R219+0x4000] ;  /* 0x00400000db60783b */ /* 0x000fe20000000200 */
[----:B------:R-:W-:Y:S02]  /*2140*/  ISETP.GE.AND P3, PT, R3, UR8, PT ;  /* 0x0000000803007c0c */ /* 0x000fe4000bf66270 */
[C---:B------:R-:W-:Y:S02]  /*2150*/  IADD3 R3, R2.reuse, 0x19, RZ ;  /* 0x0000001902037810 */ /* 0x040fe40007ffe0ff */
[----:B------:R-:W-:Y:S02]  /*2160*/  IADD3 R5, R2, 0x18, RZ ;  /* 0x0000001802057810 */ /* 0x000fe40007ffe0ff */
[----:B------:R-:W-:Y:S01]  /*2170*/  HMMA.16816.F32 R36, R8, R18, RZ ;  /* 0x000000120824723c */ /* 0x000fe200000018ff */
[----:B------:R-:W1:Y:S01]  /*2180*/  LDSM.16.M88.4 R16, [R218] ;  /* 0x00000000da10783b */ /* 0x000e620000000200 */
[----:B------:R-:W-:-:S02]  /*2190*/  ISETP.GE.AND P2, PT, R5, UR8, PT ;  /* 0x0000000805007c0c */ /* 0x000fc4000bf46270 */
[----:B------:R-:W-:Y:S02]  /*21a0*/  IADD3 R5, R2, 0x20, RZ ;  /* 0x0000002002057810 */ /* 0x000fe40007ffe0ff */
[C---:B------:R-:W-:Y:S02]  /*21b0*/  IADD3 R226, R219.reuse, 0x4800, RZ ;  /* 0x00004800dbe27810 */ /* 0x040fe40007ffe0ff */
[C---:B------:R-:W-:Y:S01]  /*21c0*/  HMMA.16816.F32 R48, R8.reuse, R30, RZ ;  /* 0x0000001e0830723c */ /* 0x040fe200000018ff */
[C---:B------:R-:W-:Y:S02]  /*21d0*/  IADD3 R225, R219.reuse, 0x5000, RZ ;  /* 0x00005000dbe17810 */ /* 0x040fe40007ffe0ff */
[C---:B------:R-:W-:Y:S02]  /*21e0*/  IADD3 R224, R219.reuse, 0x5800, RZ ;  /* 0x00005800dbe07810 */ /* 0x040fe40007ffe0ff */
[C---:B------:R-:W-:Y:S02]  /*21f0*/  IADD3 R223, R219.reuse, 0x6000, RZ ;  /* 0x00006000dbdf7810 */ /* 0x040fe40007ffe0ff */
[C---:B------:R-:W-:Y:S01]  /*2200*/  IADD3 R222, R219.reuse, 0x6800, RZ ;  /* 0x00006800dbde7810 */ /* 0x040fe20007ffe0ff */
[----:B------:R-:W-:Y:S01]  /*2210*/  HMMA.16816.F32 R64, R8, R20, RZ ;  /* 0x000000140840723c */ /* 0x000fe200000018ff */
[----:B------:R-:W-:-:S02]  /*2220*/  IADD3 R221, R219, 0x7000, RZ ;  /* 0x00007000dbdd7810 */ /* 0x000fc40007ffe0ff */
[----:B------:R-:W-:-:S05]  /*2230*/  IADD3 R220, R219, 0x7800, RZ ;  /* 0x00007800dbdc7810 */ /* 0x000fca0007ffe0ff */
[C---:B------:R-:W-:Y:S08]  /*2240*/  HMMA.16816.F32 R44, R8.reuse, R28, RZ ;  /* 0x0000001c082c723c */ /* 0x040ff000000018ff */
[C---:B------:R-:W-:Y:S08]  /*2250*/  HMMA.16816.F32 R20, R8.reuse, R22, RZ ;  /* 0x000000160814723c */ /* 0x040ff000000018ff */
[C---:B------:R-:W-:Y:S08]  /*2260*/  HMMA.16816.F32 R52, R8.reuse, R24, RZ ;  /* 0x000000180834723c */ /* 0x040ff000000018ff */
[----:B------:R-:W-:Y:S01]  /*2270*/  HMMA.16816.F32 R60, R8, R26, RZ ;  /* 0x0000001a083c723c */ /* 0x000fe200000018ff */
[----:B------:R-:W1:Y:S04]  /*2280*/  LDSM.16.M88.4 R8, [R217] ;  /* 0x00000000d908783b */ /* 0x000e680000000200 */
[----:B------:R-:W1:Y:S03]  /*2290*/  LDSM.16.M88.4 R24, [R213+0x800] ;  /* 0x00080000d518783b */ /* 0x000e660000000200 */
[C---:B--2---:R-:W-:Y:S08]  /*22a0*/  HMMA.16816.F32 R28, R12.reuse, R40, R32 ;  /* 0x000000280c1c723c */ /* 0x044ff00000001820 */
[C---:B------:R-:W-:Y:S08]  /*22b0*/  HMMA.16816.F32 R32, R12.reuse, R42, R36 ;  /* 0x0000002a0c20723c */ /* 0x040ff00000001824 */
[C---:B---3--:R-:W-:Y:S08]  /*22c0*/  HMMA.16816.F32 R40, R12.reuse, R58, R48 ;  /* 0x0000003a0c28723c */ /* 0x048ff00000001830 */
[C---:B----4-:R-:W-:Y:S08]  /*22d0*/  HMMA.16816.F32 R64, R12.reuse, R72, R64 ;  /* 0x000000480c40723c */ /* 0x050ff00000001840 */
[C---:B------:R-:W-:Y:S01]  /*22e0*/  HMMA.16816.F32 R36, R12.reuse, R56, R44 ;  /* 0x000000380c24723c */ /* 0x040fe2000000182c */
[----:B------:R-:W2:Y:S04]  /*22f0*/  LDSM.16.M88.4 R56, [R213+0x1800] ;  /* 0x00180000d538783b */ /* 0x000ea80000000200 */
[----:B------:R-:W3:Y:S03]  /*2300*/  LDSM.16.M88.4 R44, [R213+0x1000] ;  /* 0x00100000d52c783b */ /* 0x000ee60000000200 */
[C---:B------:R-:W-:Y:S01]  /*2310*/  HMMA.16816.F32 R20, R12.reuse, R74, R20 ;  /* 0x0000004a0c14723c */ /* 0x040fe20000001814 */
[----:B------:R-:W-:Y:S07]  /*2320*/  LDSM.16.M88.4 R72, [R208+0xa000] ;  /* 0x00a00000d048783b */ /* 0x000fee0000000200 */
[C---:B-----5:R-:W-:Y:S01]  /*2330*/  HMMA.16816.F32 R48, R12.reuse, R68, R52 ;  /* 0x000000440c30723c */ /* 0x060fe20000001834 */
[----:B------:R-:W-:Y:S07]  /*2340*/  LDSM.16.M88.4 R52, [R208+0xa800] ;  /* 0x00a80000d034783b */ /* 0x000fee0000000200 */
[----:B------:R-:W-:Y:S01]  /*2350*/  HMMA.16816.F32 R60, R12, R70, R60 ;  /* 0x000000460c3c723c */ /* 0x000fe2000000183c */
[----:B------:R-:W4:Y:S04]  /*2360*/  LDSM.16.M88.4 R12, [R215+0x2000] ;  /* 0x00200000d70c783b */ /* 0x000f280000000200 */
[----:B------:R-:W-:Y:S03]  /*2370*/  LDSM.16.M88.4 R68, [R219+0x3000] ;  /* 0x00300000db44783b */ /* 0x000fe60000000200 */
[C---:B-1----:R-:W-:Y:S08]  /*2380*/  HMMA.16816.F32 R28, R16.reuse, R80, R28 ;  /* 0x00000050101c723c */ /* 0x042ff0000000181c */
[C---:B------:R-:W-:Y:S01]  /*2390*/  HMMA.16816.F32 R32, R16.reuse, R82, R32 ;  /* 0x000000521020723c */ /* 0x040fe20000001820 */
[----:B------:R-:W1:Y:S07]  /*23a0*/  LDSM.16.M88.4 R80, [R208+0xb800] ;  /* 0x00b80000d050783b */ /* 0x000e6e0000000200 */
[C---:B------:R-:W-:Y:S08]  /*23b0*/  HMMA.16816.F32 R40, R16.reuse, R78, R40 ;  /* 0x0000004e1028723c */ /* 0x040ff00000001828 */
[C---:B------:R-:W-:Y:S08]  /*23c0*/  HMMA.16816.F32 R64, R16.reuse, R88, R64 ;  /* 0x000000581040723c */ /* 0x040ff00000001840 */
[C---:B------:R-:W-:Y:S01]  /*23d0*/  HMMA.16816.F32 R36, R16.reuse, R76, R36 ;  /* 0x0000004c1024723c */ /* 0x040fe20000001824 */
[----:B------:R-:W5:Y:S07]  /*23e0*/  LDSM.16.M88.4 R76, [R208+0xb000] ;  /* 0x00b00000d04c783b */ /* 0x000f6e0000000200 */
[C---:B------:R-:W-:Y:S01]  /*23f0*/  HMMA.16816.F32 R20, R16.reuse, R90, R20 ;  /* 0x0000005a1014723c */ /* 0x040fe20000001814 */
[----:B------:R-:W-:Y:S07]  /*2400*/  LDSM.16.M88.4 R88, [R219+0x2000] ;  /* 0x00200000db58783b */ /* 0x000fee0000000200 */
[C---:B------:R-:W-:Y:S08]  /*2410*/  HMMA.16816.F32 R48, R16.reuse, R84, R48 ;  /* 0x000000541030723c */ /* 0x040ff00000001830 */
[----:B------:R-:W-:Y:S01]  /*2420*/  HMMA.16816.F32 R60, R16, R86, R60 ;  /* 0x00000056103c723c */ /* 0x000fe2000000183c */
[----:B------:R-:W1:Y:S04]  /*2430*/  LDSM.16.M88.4 R16, [R216+0x2000] ;  /* 0x00200000d810783b */ /* 0x000e680000000200 */
[----:B------:R-:W-:Y:S03]  /*2440*/  LDSM.16.M88.4 R84, [R214+0xa000] ;  /* 0x00a00000d654783b */ /* 0x000fe60000000200 */
[C---:B------:R-:W-:Y:S08]  /*2450*/  HMMA.16816.F32 R28, R8.reuse, R92, R28 ;  /* 0x0000005c081c723c */ /* 0x040ff0000000181c */
[C---:B------:R-:W-:Y:S01]  /*2460*/  HMMA.16816.F32 R32, R8.reuse, R94, R32 ;  /* 0x0000005e0820723c */ /* 0x040fe20000001820 */
[----:B------:R-:W-:Y:S07]  /*2470*/  LDSM.16.M88.4 R92, [R208+0xc000] ;  /* 0x00c00000d05c783b */ /* 0x000fee0000000200 */
[C---:B------:R-:W-:Y:S08]  /*2480*/  HMMA.16816.F32 R40, R8.reuse, R26, R40 ;  /* 0x0000001a0828723c */ /* 0x040ff00000001828 */
[C---:B--2---:R-:W-:Y:S08]  /*2490*/  HMMA.16816.F32 R64, R8.reuse, R56, R64 ;  /* 0x000000380840723c */ /* 0x044ff00000001840 */
[C---:B------:R-:W-:Y:S08]  /*24a0*/  HMMA.16816.F32 R36, R8.reuse, R24, R36 ;  /* 0x000000180824723c */ /* 0x040ff00000001824 */
        /* <DEDUP_REMOVED lines=9> */
[C---:B------:R-:W-:Y:S08]  /*2540*/  HMMA.16816.F32 R40, R12.reuse, R54, R40 ;  /* 0x000000360c28723c */ /* 0x040ff00000001828 */
[C---:B-1----:R-:W-:Y:S08]  /*2550*/  HMMA.16816.F32 R64, R12.reuse, R80, R64 ;  /* 0x000000500c40723c */ /* 0x042ff00000001840 */
[C---:B------:R-:W-:Y:S01]  /*2560*/  HMMA.16816.F32 R36, R12.reuse, R52, R36 ;  /* 0x000000340c24723c */ /* 0x040fe20000001824 */
[----:B------:R-:W-:Y:S07]  /*2570*/  LDSM.16.M88.4 R52, [R213+0x2800] ;  /* 0x00280000d534783b */ /* 0x000fee0000000200 */
[C---:B------:R-:W-:Y:S01]  /*2580*/  HMMA.16816.F32 R24, R12.reuse, R82, R20 ;  /* 0x000000520c18723c */ /* 0x040fe20000001814 */
[----:B------:R-:W1:Y:S07]  /*2590*/  LDSM.16.M88.4 R80, [R214+0xb800] ;  /* 0x00b80000d650783b */ /* 0x000e6e0000000200 */
[C---:B-----5:R-:W-:Y:S08]  /*25a0*/  HMMA.16816.F32 R48, R12.reuse, R76, R48 ;  /* 0x0000004c0c30723c */ /* 0x060ff00000001830 */
[----:B------:R-:W-:Y:S01]  /*25b0*/  HMMA.16816.F32 R60, R12, R78, R60 ;  /* 0x0000004e0c3c723c */ /* 0x000fe2000000183c */
[----:B------:R-:W4:Y:S04]  /*25c0*/  LDSM.16.M88.4 R76, [R214+0xb000] ;  /* 0x00b00000d64c783b */ /* 0x000f280000000200 */
[----:B------:R-:W-:Y:S03]  /*25d0*/  LDSM.16.M88.4 R12, [R217+0x2000] ;  /* 0x00200000d90c783b */ /* 0x000fe60000000200 */
[C---:B------:R-:W-:Y:S08]  /*25e0*/  HMMA.16816.F32 R20, R16.reuse, R88, R28 ;  /* 0x000000581014723c */ /* 0x040ff0000000181c */
[C---:B------:R-:W-:Y:S01]  /*25f0*/  HMMA.16816.F32 R32, R16.reuse, R90, R32 ;  /* 0x0000005a1020723c */ /* 0x040fe20000001820 */
[----:B------:R-:W5:Y:S07]  /*2600*/  LDSM.16.M88.4 R88, [R213+0x2000] ;  /* 0x00200000d558783b */ /* 0x000f6e0000000200 */
[C---:B--2---:R-:W-:Y:S08]  /*2610*/  HMMA.16816.F32 R40, R16.reuse, R46, R40 ;  /* 0x0000002e1028723c */ /* 0x044ff00000001828 */
[C---:B---3--:R-:W-:Y:S08]  /*2620*/  HMMA.16816.F32 R64, R16.reuse, R72, R64 ;  /* 0x000000481040723c */ /* 0x048ff00000001840 */
[C---:B------:R-:W-:Y:S08]  /*2630*/  HMMA.16816.F32 R36, R16.reuse, R44, R36 ;  /* 0x0000002c1024723c */ /* 0x040ff00000001824 */
[C---:B------:R-:W-:Y:S01]  /*2640*/  HMMA.16816.F32 R28, R16.reuse, R74, R24 ;  /* 0x0000004a101c723c */ /* 0x040fe20000001818 */
[----:B------:R-:W2:Y:S07]  /*2650*/  LDSM.16.M88.4 R72, [R213+0x3800] ;  /* 0x00380000d548783b */ /* 0x000eae0000000200 */
[C---:B------:R-:W-:Y:S08]  /*2660*/  HMMA.16816.F32 R48, R16.reuse, R68, R48 ;  /* 0x000000441030723c */ /* 0x040ff00000001830 */
[----:B------:R-:W-:Y:S01]  /*2670*/  HMMA.16816.F32 R60, R16, R70, R60 ;  /* 0x00000046103c723c */ /* 0x000fe2000000183c */
[----:B------:R-:W3:Y:S04]  /*2680*/  LDSM.16.M88.4 R68, [R213+0x3000] ;  /* 0x00300000d544783b */ /* 0x000ee80000000200 */
[----:B------:R-:W-:Y:S03]  /*2690*/  LDSM.16.M88.4 R16, [R215+0x4000] ;  /* 0x00400000d710783b */ /* 0x000fe60000000200 */
[C---:B------:R-:W-:Y:S08]  /*26a0*/  HMMA.16816.F32 R24, R8.reuse, R84, R20 ;  /* 0x000000540818723c */ /* 0x040ff00000001814 */
[C---:B------:R-:W-:Y:S01]  /*26b0*/  HMMA.16816.F32 R20, R8.reuse, R86, R32 ;  /* 0x000000560814723c */ /* 0x040fe20000001820 */
[----:B------:R-:W-:Y:S07]  /*26c0*/  LDSM.16.M88.4 R84, [R208+0xd000] ;  /* 0x00d00000d054783b */ /* 0x000fee0000000200 */
[C---:B------:R-:W-:Y:S08]  /*26d0*/  HMMA.16816.F32 R40, R8.reuse, R58, R40 ;  /* 0x0000003a0828723c */ /* 0x040ff00000001828 */
[C---:B-1----:R-:W-:Y:S08]  /*26e0*/  HMMA.16816.F32 R64, R8.reuse, R80, R64 ;  /* 0x000000500840723c */ /* 0x042ff00000001840 */
[C---:B------:R-:W-:Y:S08]  /*26f0*/  HMMA.16816.F32 R36, R8.reuse, R56, R36 ;  /* 0x000000380824723c */ /* 0x040ff00000001824 */
[C---:B----4-:R-:W-:Y:S08]  /*2700*/  HMMA.16816.F32 R48, R8.reuse, R76, R48 ;  /* 0x0000004c0830723c */ /* 0x050ff00000001830 */
[----:B------:R-:W-:Y:S01]  /*2710*/  HMMA.16816.F32 R60, R8, R78, R60 ;  /* 0x0000004e083c723c */ /* 0x000fe2000000183c */
[----:B------:R-:W1:Y:S07]  /*2720*/  LDSM.16.M88.4 R76, [R208+0xc800] ;  /* 0x00c80000d04c783b */ /* 0x000e6e0000000200 */
[C---:B-----5:R-:W-:Y:S08]  /*2730*/  HMMA.16816.F32 R32, R12.reuse, R88, R24 ;  /* 0x000000580c20723c */ /* 0x060ff00000001818 */
[----:B------:R-:W-:Y:S01]  /*2740*/  HMMA.16816.F32 R20, R12, R90, R20 ;  /* 0x0000005a0c14723c */ /* 0x000fe20000001814 */
[----:B------:R-:W4:Y:S07]  /*2750*/  LDSM.16.M88.4 R88, [R208+0xd800] ;  /* 0x00d80000d058783b */ /* 0x000f2e0000000200 */
[----:B------:R-:W-:Y:S01]  /*2760*/  HMMA.16816.F32 R44, R8, R82, R28 ;  /* 0x00000052082c723c */ /* 0x000fe2000000181c */
[----:B------:R-:W5:Y:S04]  /*2770*/  LDSM.16.M88.4 R8, [R216+0x4000] ;  /* 0x00400000d808783b */ /* 0x000f680000000200 */
[----:B------:R-:W1:Y:S03]  /*2780*/  LDSM.16.M88.4 R80, [R219+0x5800] ;  /* 0x00580000db50783b */ /* 0x000e660000000200 */
[C---:B------:R-:W-:Y:S08]  /*2790*/  HMMA.16816.F32 R24, R12.reuse, R54, R40 ;  /* 0x000000360c18723c */ /* 0x040ff00000001828 */
[C---:B--2---:R-:W-:Y:S08]  /*27a0*/  HMMA.16816.F32 R64, R12.reuse, R72, R64 ;  /* 0x000000480c40723c */ /* 0x044ff00000001840 */
[C---:B------:R-:W-:Y:S08]  /*27b0*/  HMMA.16816.F32 R28, R12.reuse, R52, R36 ;  /* 0x000000340c1c723c */ /* 0x040ff00000001824 */
[C---:B---3--:R-:W-:Y:S08]  /*27c0*/  HMMA.16816.F32 R40, R12.reuse, R68, R48 ;  /* 0x000000440c28723c */ /* 0x048ff00000001830 */
[C---:B------:R-:W-:Y:S01]  /*27d0*/  HMMA.16816.F32 R60, R12.reuse, R70, R60 ;  /* 0x000000460c3c723c */ /* 0x040fe2000000183c */
[----:B------:R-:W2:Y:S07]  /*27e0*/  LDSM.16.M88.4 R68, [R219+0x4800] ;  /* 0x00480000db44783b */ /* 0x000eae0000000200 */
[----:B------:R-:W-:Y:S01]  /*27f0*/  HMMA.16816.F32 R56, R12, R74, R44 ;  /* 0x0000004a0c38723c */ /* 0x000fe2000000182c */
[----:B------:R-:W3:Y:S04]  /*2800*/  LDSM.16.M88.4 R72, [R219+0x5000] ;  /* 0x00500000db48783b */ /* 0x000ee80000000200 */
[----:B------:R-:W-:Y:S03]  /*2810*/  LDSM.16.M88.4 R12, [R218+0x4000] ;  /* 0x00400000da0c783b */ /* 0x000fe60000000200 */
[C---:B-1----:R-:W-:Y:S08]  /*2820*/  HMMA.16816.F32 R36, R16.reuse, R78, R24 ;  /* 0x0000004e1024723c */ /* 0x042ff00000001818 */
[C---:B------:R-:W-:Y:S08]  /*2830*/  HMMA.16816.F32 R48, R16.reuse, R94, R20 ;  /* 0x0000005e1030723c */ /* 0x040ff00000001814 */
[C---:B----4-:R-:W-:Y:S08]  /*2840*/  HMMA.16816.F32 R24, R16.reuse, R88, R64 ;  /* 0x000000581018723c */ /* 0x050ff00000001840 */
[C---:B------:R-:W-:Y:S01]  /*2850*/  HMMA.16816.F32 R44, R16.reuse, R76, R28 ;  /* 0x0000004c102c723c */ /* 0x040fe2000000181c */
[----:B------:R-:W-:Y:S07]  /*2860*/  LDSM.16.M88.4 R76, [R214+0xc800] ;  /* 0x00c80000d64c783b */ /* 0x000fee0000000200 */
[C---:B------:R-:W-:Y:S01]  /*2870*/  HMMA.16816.F32 R52, R16.reuse, R92, R32 ;  /* 0x0000005c1034723c */ /* 0x040fe20000001820 */
[----:B------:R-:W1:Y:S07]  /*2880*/  LDSM.16.M88.4 R92, [R214+0xc000] ;  /* 0x00c00000d65c783b */ /* 0x000e6e0000000200 */
[C---:B------:R-:W-:Y:S08]  /*2890*/  HMMA.16816.F32 R32, R16.reuse, R84, R40 ;  /* 0x000000541020723c */ /* 0x040ff00000001828 */
[C---:B------:R-:W-:Y:S01]  /*28a0*/  HMMA.16816.F32 R28, R16.reuse, R86, R60 ;  /* 0x00000056101c723c */ /* 0x040fe2000000183c */
[----:B------:R-:W4:Y:S04]  /*28b0*/  LDSM.16.M88.4 R84, [R214+0xd000] ;  /* 0x00d00000d654783b */ /* 0x000f280000000200 */
[----:B------:R-:W-:Y:S03]  /*28c0*/  LDSM.16.M88.4 R60, [R213+0x4800] ;  /* 0x00480000d53c783b */ /* 0x000fe60000000200 */
[----:B------:R-:W-:Y:S01]  /*28d0*/  HMMA.16816.F32 R20, R16, R90, R56 ;  /* 0x0000005a1014723c */ /* 0x000fe20000001838 */
[----:B------:R-:W-:Y:S07]  /*28e0*/  LDSM.16.M88.4 R88, [R208+0xe000] ;  /* 0x00e00000d058783b */ /* 0x000fee0000000200 */
[C---:B-----5:R-:W-:Y:S08]  /*28f0*/  HMMA.16816.F32 R40, R8.reuse, R98, R48 ;  /* 0x000000620828723c */ /* 0x060ff00000001830 */
[C---:B------:R-:W-:Y:S01]  /*2900*/  HMMA.16816.F32 R64, R8.reuse, R80, R24 ;  /* 0x000000500840723c */ /* 0x040fe20000001818 */
[----:B------:R-:W5:Y:S07]  /*2910*/  LDSM.16.M88.4 R24, [R214+0xd800] ;  /* 0x00d80000d618783b */ /* 0x000f6e0000000200 */
[C---:B--2---:R-:W-:Y:S08]  /*2920*/  HMMA.16816.F32 R56, R8.reuse, R68, R44 ;  /* 0x000000440838723c */ /* 0x044ff0000000182c */
[C---:B------:R-:W-:Y:S08]  /*2930*/  HMMA.16816.F32 R16, R8.reuse, R96, R52 ;  /* 0x000000600810723c */ /* 0x040ff00000001834 */
[C---:B------:R-:W-:Y:S01]  /*2940*/  HMMA.16816.F32 R52, R8.reuse, R70, R36 ;  /* 0x000000460834723c */ /* 0x040fe20000001824 */
[----:B------:R-:W-:Y:S07]  /*2950*/  LDSM.16.M88.4 R68, [R208+0xf800] ;  /* 0x00f80000d044783b */ /* 0x000fee0000000200 */
[C---:B---3--:R-:W-:Y:S01]  /*2960*/  HMMA.16816.F32 R48, R8.reuse, R72, R32 ;  /* 0x000000480830723c */ /* 0x048fe20000001820 */
[----:B------:R-:W-:Y:S07]  /*2970*/  LDSM.16.M88.4 R32, [R213+0x4000] ;  /* 0x00400000d520783b */ /* 0x000fee0000000200 */
[C---:B------:R-:W-:Y:S01]  /*2980*/  HMMA.16816.F32 R44, R8.reuse, R74, R28 ;  /* 0x0000004a082c723c */ /* 0x040fe2000000181c */
[----:B------:R-:W-:Y:S07]  /*2990*/  LDSM.16.M88.4 R72, [R213+0x5800] ;  /* 0x00580000d548783b */ /* 0x000fee0000000200 */
[----:B------:R-:W-:Y:S01]  /*29a0*/  HMMA.16816.F32 R28, R8, R82, R20 ;  /* 0x00000052081c723c */ /* 0x000fe20000001814 */
[----:B------:R-:W2:Y:S04]  /*29b0*/  LDSM.16.M88.4 R8, [R217+0x4000] ;  /* 0x00400000d908783b */ /* 0x000ea80000000200 */
[----:B------:R-:W-:Y:S03]  /*29c0*/  LDSM.16.M88.4 R80, [R219+0x7000] ;  /* 0x00700000db50783b */ /* 0x000fe60000000200 */
[C---:B-1----:R-:W-:Y:S08]  /*29d0*/  HMMA.16816.F32 R36, R12.reuse, R94, R40 ;  /* 0x0000005e0c24723c */ /* 0x042ff00000001828 */
[C---:B------:R-:W-:Y:S01]  /*29e0*/  HMMA.16816.F32 R40, R12.reuse, R76, R56 ;  /* 0x0000004c0c28723c */ /* 0x040fe20000001838 */
[----:B------:R-:W1:Y:S07]  /*29f0*/  LDSM.16.M88.4 R56, [R213+0x5000] ;  /* 0x00500000d538783b */ /* 0x000e6e0000000200 */
[C---:B------:R-:W-:Y:S01]  /*2a00*/  HMMA.16816.F32 R20, R12.reuse, R92, R16 ;  /* 0x0000005c0c14723c */ /* 0x040fe20000001810 */
[----:B------:R-:W3:Y:S04]  /*2a10*/  LDSM.16.M88.4 R16, [R215+0x6000] ;  /* 0x00600000d710783b */ /* 0x000ee80000000200 */
[----:B------:R-:W-:Y:S03]  /*2a20*/  LDSM.16.M88.4 R92, [R208+0xf000] ;  /* 0x00f00000d05c783b */ /* 0x000fe60000000200 */
[C---:B------:R-:W-:Y:S01]  /*2a30*/  HMMA.16816.F32 R52, R12.reuse, R78, R52 ;  /* 0x0000004e0c34723c */ /* 0x040fe20000001834 */
[----:B------:R-:W-:Y:S07]  /*2a40*/  LDSM.16.M88.4 R76, [R219+0x6800] ;  /* 0x00680000db4c783b */ /* 0x000fee0000000200 */
[C---:B----4-:R-:W-:Y:S08]  /*2a50*/  HMMA.16816.F32 R48, R12.reuse, R84, R48 ;  /* 0x000000540c30723c */ /* 0x050ff00000001830 */
[C---:B------:R-:W-:Y:S01]  /*2a60*/  HMMA.16816.F32 R44, R12.reuse, R86, R44 ;  /* 0x000000560c2c723c */ /* 0x040fe2000000182c */
[----:B------:R-:W4:Y:S07]  /*2a70*/  LDSM.16.M88.4 R84, [R208+0xe800] ;  /* 0x00e80000d054783b */ /* 0x000f2e0000000200 */
[C---:B-----5:R-:W-:Y:S08]  /*2a80*/  HMMA.16816.F32 R64, R12.reuse, R24, R64 ;  /* 0x000000180c40723c */ /* 0x060ff00000001840 */
[----:B------:R-:W-:Y:S08]  /*2a90*/  HMMA.16816.F32 R12, R12, R26, R28 ;  /* 0x0000001a0c0c723c */ /* 0x000ff0000000181c */
[C---:B--2---:R-:W-:Y:S08]  /*2aa0*/  HMMA.16816.F32 R28, R8.reuse, R32, R20 ;  /* 0x00000020081c723c */ /* 0x044ff00000001814 */
[C---:B------:R-:W-:Y:S08]  /*2ab0*/  HMMA.16816.F32 R24, R8.reuse, R34, R36 ;  /* 0x000000220818723c */ /* 0x040ff00000001824 */
[C---:B------:R-:W-:Y:S08]  /*2ac0*/  HMMA.16816.F32 R20, R8.reuse, R60, R40 ;  /* 0x0000003c0814723c */ /* 0x040ff00000001828 */
[C---:B------:R-:W-:Y:S08]  /*2ad0*/  HMMA.16816.F32 R40, R8.reuse, R62, R52 ;  /* 0x0000003e0828723c */ /* 0x040ff00000001834 */
[C---:B-1----:R-:W-:Y:S01]  /*2ae0*/  HMMA.16816.F32 R60, R8.reuse, R56, R48 ;  /* 0x00000038083c723c */ /* 0x042fe20000001830 */
[----:B------:R-:W-:Y:S07]  /*2af0*/  LDSM.16.M88.4 R48, [R219+0x6000] ;  /* 0x00600000db30783b */ /* 0x000fee0000000200 */
[C---:B------:R-:W-:Y:S01]  /*2b00*/  HMMA.16816.F32 R52, R8.reuse, R74, R12 ;  /* 0x0000004a0834723c */ /* 0x040fe2000000180c */
[----:B------:R-:W1:Y:S07]  /*2b10*/  LDSM.16.M88.4 R12, [R216+0x6000] ;  /* 0x00600000d80c783b */ /* 0x000e6e0000000200 */
[C---:B------:R-:W-:Y:S08]  /*2b20*/  HMMA.16816.F32 R56, R8.reuse, R58, R44 ;  /* 0x0000003a0838723c */ /* 0x040ff0000000182c */
[----:B------:R-:W-:Y:S01]  /*2b30*/  HMMA.16816.F32 R64, R8, R72, R64 ;  /* 0x000000480840723c */ /* 0x000fe20000001840 */
[----:B------:R-:W-:Y:S07]  /*2b40*/  LDSM.16.M88.4 R8, [R218+0x6000] ;  /* 0x00600000da08783b */ /* 0x000fee0000000200 */
[C---:B---3--:R-:W-:Y:S08]  /*2b50*/  HMMA.16816.F32 R44, R16.reuse, R88, R28 ;  /* 0x00000058102c723c */ /* 0x048ff0000000181c */
[C---:B------:R-:W-:Y:S01]  /*2b60*/  HMMA.16816.F32 R36, R16.reuse, R90, R24 ;  /* 0x0000005a1024723c */ /* 0x040fe20000001818 */
[----:B------:R-:W-:Y:S07]  /*2b70*/  LDSM.16.M88.4 R88, [R214+0xe000] ;  /* 0x00e00000d658783b */ /* 0x000fee0000000200 */
[C---:B----4-:R-:W-:Y:S08]  /*2b80*/  HMMA.16816.F32 R32, R16.reuse, R84, R20 ;  /* 0x000000541020723c */ /* 0x050ff00000001814 */
[C---:B------:R-:W-:Y:S01]  /*2b90*/  HMMA.16816.F32 R28, R16.reuse, R86, R40 ;  /* 0x00000056101c723c */ /* 0x040fe20000001828 */
[----:B------:R-:W2:Y:S07]  /*2ba0*/  LDSM.16.M88.4 R84, [R219+0x7800] ;  /* 0x00780000db54783b */ /* 0x000eae0000000200 */
[C---:B------:R-:W-:Y:S08]  /*2bb0*/  HMMA.16816.F32 R24, R16.reuse, R92, R60 ;  /* 0x0000005c1018723c */ /* 0x040ff0000000183c */
[C---:B------:R-:W-:Y:S08]  /*2bc0*/  HMMA.16816.F32 R20, R16.reuse, R94, R56 ;  /* 0x0000005e1014723c */ /* 0x040ff00000001838 */
[C---:B------:R-:W-:Y:S08]  /*2bd0*/  HMMA.16816.F32 R72, R16.reuse, R68, R64 ;  /* 0x000000441048723c */ /* 0x040ff00000001840 */
[----:B------:R-:W-:Y:S01]  /*2be0*/  HMMA.16816.F32 R64, R16, R70, R52 ;  /* 0x000000461040723c */ /* 0x000fe20000001834 */
[----:B------:R-:W-:Y:S04]  /*2bf0*/  LDSM.16.M88.4 R16, [R217+0x6000] ;  /* 0x00600000d910783b */ /* 0x000fe80000000200 */
[----:B------:R-:W-:Y:S03]  /*2c00*/  LDSM.16.M88.4 R68, [R213+0x6000] ;  /* 0x00600000d544783b */ /* 0x000fe60000000200 */
[C---:B-1----:R-:W-:Y:S01]  /*2c10*/  HMMA.16816.F32 R60, R12.reuse, R48, R44 ;  /* 0x000000300c3c723c */ /* 0x042fe2000000182c */
[----:B------:R-:W-:Y:S07]  /*2c20*/  LDSM.16.M88.4 R44, [R214+0xf000] ;  /* 0x00f00000d62c783b */ /* 0x000fee0000000200 */
[C---:B------:R-:W-:Y:S01]  /*2c30*/  HMMA.16816.F32 R36, R12.reuse, R50, R36 ;  /* 0x000000320c24723c */ /* 0x040fe20000001824 */
[----:B------:R-:W1:Y:S07]  /*2c40*/  LDSM.16.M88.4 R48, [R214+0xe800] ;  /* 0x00e80000d630783b */ /* 0x000e6e0000000200 */
[C---:B------:R-:W-:Y:S01]  /*2c50*/  HMMA.16816.F32 R56, R12.reuse, R76, R32 ;  /* 0x0000004c0c38723c */ /* 0x040fe20000001820 */
[----:B------:R-:W3:Y:S07]  /*2c60*/  LDSM.16.M88.4 R32, [R214+0xf800] ;  /* 0x00f80000d620783b */ /* 0x000eee0000000200 */
[C---:B------:R-:W-:Y:S08]  /*2c70*/  HMMA.16816.F32 R52, R12.reuse, R78, R28 ;  /* 0x0000004e0c34723c */ /* 0x040ff0000000181c */
[C---:B------:R-:W-:Y:S08]  /*2c80*/  HMMA.16816.F32 R40, R12.reuse, R80, R24 ;  /* 0x000000500c28723c */ /* 0x040ff00000001818 */
[C---:B------:R-:W-:Y:S08]  /*2c90*/  HMMA.16816.F32 R28, R12.reuse, R82, R20 ;  /* 0x000000520c1c723c */ /* 0x040ff00000001814 */
[C---:B--2---:R-:W-:Y:S01]  /*2ca0*/  HMMA.16816.F32 R20, R12.reuse, R86, R64 ;  /* 0x000000560c14723c */ /* 0x044fe20000001840 */
[----:B------:R-:W2:Y:S07]  /*2cb0*/  LDSM.16.M88.4 R64, [R213+0x6800] ;  /* 0x00680000d540783b */ /* 0x000eae0000000200 */
[----:B------:R-:W-:Y:S08]  /*2cc0*/  HMMA.16816.F32 R24, R12, R84, R72 ;  /* 0x000000540c18723c */ /* 0x000ff00000001848 */
[C---:B------:R-:W-:Y:S08]  /*2cd0*/  HMMA.16816.F32 R12, R8.reuse, R88, R60 ;  /* 0x00000058080c723c */ /* 0x040ff0000000183c */
[C---:B------:R-:W-:Y:S08]  /*2ce0*/  HMMA.16816.F32 R36, R8.reuse, R90, R36 ;  /* 0x0000005a0824723c */ /* 0x040ff00000001824 */
[C---:B-1----:R-:W-:Y:S08]  /*2cf0*/  HMMA.16816.F32 R60, R8.reuse, R50, R52 ;  /* 0x00000032083c723c */ /* 0x042ff00000001834 */
[C---:B------:R-:W-:Y:S08]  /*2d00*/  HMMA.16816.F32 R52, R8.reuse, R44, R40 ;  /* 0x0000002c0834723c */ /* 0x040ff00000001828 */
[C---:B---3--:R-:W-:Y:S01]  /*2d10*/  HMMA.16816.F32 R40, R8.reuse, R34, R20 ;  /* 0x000000220828723c */ /* 0x048fe20000001814 */
[----:B------:R-:W1:Y:S07]  /*2d20*/  LDSM.16.M88.4 R20, [R213+0x7000] ;  /* 0x00700000d514783b */ /* 0x000e6e0000000200 */
[C---:B------:R-:W-:Y:S08]  /*2d30*/  HMMA.16816.F32 R56, R8.reuse, R48, R56 ;  /* 0x000000300838723c */ /* 0x040ff00000001838 */
[C---:B------:R-:W-:Y:S08]  /*2d40*/  HMMA.16816.F32 R48, R8.reuse, R46, R28 ;  /* 0x0000002e0830723c */ /* 0x040ff0000000181c */
[----:B------:R-:W-:Y:S01]  /*2d50*/  HMMA.16816.F32 R44, R8, R32, R24 ;  /* 0x00000020082c723c */ /* 0x000fe20000001818 */
[----:B------:R-:W3:Y:S01]  /*2d60*/  LDSM.16.M88.4 R32, [R213+0x7800] ;  /* 0x00780000d520783b */ /* 0x000ee20000000200 */
[----:B------:R-:W-:-:S06]  /*2d70*/  DEPBAR.LE SB0, 0x0 ;  /* 0x000080000000791a */ /* 0x000fcc0000000000 */
[C---:B------:R-:W-:Y:S08]  /*2d80*/  HMMA.16816.F32 R12, R16.reuse, R68, R12 ;  /* 0x00000044100c723c */ /* 0x040ff0000000180c */
[C---:B------:R-:W-:Y:S08]  /*2d90*/  HMMA.16816.F32 R8, R16.reuse, R70, R36 ;  /* 0x000000461008723c */ /* 0x040ff00000001824 */
[C---:B--2---:R-:W-:Y:S08]  /*2da0*/  HMMA.16816.F32 R28, R16.reuse, R64, R56 ;  /* 0x00000040101c723c */ /* 0x044ff00000001838 */
[----:B------:R-:W-:Y:S01]  /*2db0*/  HMMA.16816.F32 R36, R16, R66, R60 ;  /* 0x000000421024723c */ /* 0x000fe2000000183c */
[----:B------:R-:W-:-:S02]  /*2dc0*/  FSEL R57, R14, -INF , !P1 ;  /* 0xff8000000e397808 */ /* 0x000fc40004800000 */
[----:B------:R-:W-:Y:S02]  /*2dd0*/  FSEL R56, R12, -INF , !P1 ;  /* 0xff8000000c387808 */ /* 0x000fe40004800000 */
[----:B------:R-:W-:Y:S02]  /*2de0*/  ISETP.GE.AND P1, PT, R3, UR8, PT ;  /* 0x0000000803007c0c */ /* 0x000fe4000bf26270 */
[----:B------:R-:W-:Y:S01]  /*2df0*/  FSEL R66, R15, -INF , !P0 ;  /* 0xff8000000f427808 */ /* 0x000fe20004000000 */
[----:B-1----:R-:W-:Y:S01]  /*2e00*/  HMMA.16816.F32 R24, R16, R20, R52 ;  /* 0x000000141018723c */ /* 0x002fe20000001834 */
[----:B------:R-:W-:-:S06]  /*2e10*/  IADD3 R3, R2, 0x21, RZ ;  /* 0x0000002102037810 */ /* 0x000fcc0007ffe0ff */
[----:B------:R-:W-:Y:S02]  /*2e20*/  FSEL R20, R13, -INF , !P0 ;  /* 0xff8000000d147808 */ /* 0x000fe40004000000 */
[C---:B------:R-:W-:Y:S01]  /*2e30*/  HMMA.16816.F32 R12, R16.reuse, R22, R48 ;  /* 0x00000016100c723c */ /* 0x040fe20000001830 */
[----:B------:R-:W-:Y:S02]  /*2e40*/  FSEL R53, R10, -INF , !P6 ;  /* 0xff8000000a357808 */ /* 0x000fe40007000000 */
[----:B------:R-:W-:Y:S02]  /*2e50*/  FSEL R52, R8, -INF , !P6 ;  /* 0xff80000008347808 */ /* 0x000fe40007000000 */
[----:B------:R-:W-:Y:S02]  /*2e60*/  FSEL R21, R9, -INF , !P5 ;  /* 0xff80000009157808 */ /* 0x000fe40006800000 */
[----:B------:R-:W-:Y:S02]  /*2e70*/  FSEL R22, R11, -INF , !P5 ;  /* 0xff8000000b167808 */ /* 0x000fe40006800000 */
[----:B---3--:R-:W-:Y:S01]  /*2e80*/  HMMA.16816.F32 R8, R16, R32, R44 ;  /* 0x000000201008723c */ /* 0x008fe2000000182c */
[----:B------:R-:W-:-:S02]  /*2e90*/  ISETP.GE.AND P6, PT, R3, UR8, PT ;  /* 0x0000000803007c0c */ /* 0x000fc4000bfc6270 */
[----:B------:R-:W-:Y:S02]  /*2ea0*/  IADD3 R3, R2, 0x29, RZ ;  /* 0x0000002902037810 */ /* 0x000fe40007ffe0ff */
[----:B------:R-:W-:Y:S02]  /*2eb0*/  FSEL R99, R30, -INF , !P4 ;  /* 0xff8000001e637808 */ /* 0x000fe40006000000 */
[----:B------:R-:W-:Y:S01]  /*2ec0*/  FSEL R96, R28, -INF , !P4 ;  /* 0xff8000001c607808 */ /* 0x000fe20006000000 */
[----:B------:R-:W-:Y:S01]  /*2ed0*/  HMMA.16816.F32 R16, R16, R34, R40 ;  /* 0x000000221010723c */ /* 0x000fe20000001828 */
[----:B------:R-:W-:Y:S02]  /*2ee0*/  ISETP.GE.AND P4, PT, R3, UR8, PT ;  /* 0x0000000803007c0c */ /* 0x000fe4000bf86270 */
[----:B------:R-:W-:Y:S02]  /*2ef0*/  IADD3 R3, R2, 0x31, RZ ;  /* 0x0000003102037810 */ /* 0x000fe40007ffe0ff */
[----:B------:R-:W-:-:S02]  /*2f00*/  FSEL R98, R38, -INF , !P2 ;  /* 0xff80000026627808 */ /* 0x000fc40005000000 */
[----:B------:R-:W-:Y:S02]  /*2f10*/  FSEL R84, R36, -INF , !P2 ;  /* 0xff80000024547808 */ /* 0x000fe40005000000 */
[----:B------:R-:W-:Y:S02]  /*2f20*/  ISETP.GE.AND P2, PT, R3, UR8, PT ;  /* 0x0000000803007c0c */ /* 0x000fe4000bf46270 */
[C---:B------:R-:W-:Y:S02]  /*2f30*/  IADD3 R3, R2.reuse, 0x38, RZ ;  /* 0x0000003802037810 */ /* 0x040fe40007ffe0ff */
[----:B------:R-:W-:Y:S02]  /*2f40*/  ISETP.GE.AND P0, PT, R5, UR8, PT ;  /* 0x0000000805007c0c */ /* 0x000fe4000bf06270 */
[----:B------:R-:W-:Y:S02]  /*2f50*/  IADD3 R5, R2, 0x28, RZ ;  /* 0x0000002802057810 */ /* 0x000fe40007ffe0ff */
[----:B------:R-:W-:-:S02]  /*2f60*/  FSEL R97, R39, -INF , !P1 ;  /* 0xff80000027617808 */ /* 0x000fc40004800000 */
[----:B------:R-:W-:Y:S02]  /*2f70*/  FSEL R67, R37, -INF , !P1 ;  /* 0xff80000025437808 */ /* 0x000fe40004800000 */
[----:B------:R-:W-:Y:S02]  /*2f80*/  ISETP.GE.AND P1, PT, R3, UR8, PT ;  /* 0x0000000803007c0c */ /* 0x000fe4000bf26270 */
[----:B------:R-:W-:Y:S02]  /*2f90*/  ISETP.GE.AND P5, PT, R5, UR8, PT ;  /* 0x0000000805007c0c */ /* 0x000fe4000bfa6270 */
[----:B------:R-:W-:Y:S02]  /*2fa0*/  IADD3 R5, R2, 0x30, RZ ;  /* 0x0000003002057810 */ /* 0x000fe40007ffe0ff */
[----:B------:R-:W-:Y:S02]  /*2fb0*/  FSEL R3, R16, -INF , !P1 ;  /* 0xff80000010037808 */ /* 0x000fe40004800000 */
[----:B------:R-:W-:-:S02]  /*2fc0*/  IADD3 R2, R2, 0x39, RZ ;  /* 0x0000003902027810 */ /* 0x000fc40007ffe0ff */
[----:B------:R-:W-:Y:S01]  /*2fd0*/  FSEL R192, R26, -INF , !P0 ;  /* 0xff8000001ac07808 */ /* 0x000fe20004000000 */
[----:B------:R1:W-:Y:S01]  /*2fe0*/  STL [R1+0x10], R3 ;  /* 0x0000100301007387 */ /* 0x0003e20000100800 */
[----:B------:R-:W-:Y:S02]  /*2ff0*/  FSEL R180, R24, -INF , !P0 ;  /* 0xff80000018b47808 */ /* 0x000fe40004000000 */
[----:B------:R-:W-:Y:S01]  /*3000*/  ISETP.GE.AND P0, PT, R2, UR8, PT ;  /* 0x0000000802007c0c */ /* 0x000fe2000bf06270 */
[----:B------:R-:W-:Y:S01]  /*3010*/  IMAD.IADD R2, R100, 0x1, R101 ;  /* 0x0000000164027824 */ /* 0x000fe200078e0265 */
[----:B------:R-:W-:Y:S02]  /*3020*/  FSEL R149, R31, -INF , !P3 ;  /* 0xff8000001f957808 */ /* 0x000fe40005800000 */
[----:B------:R-:W-:Y:S02]  /*3030*/  FSEL R204, R19, -INF , !P0 ;  /* 0xff80000013cc7808 */ /* 0x000fe40004000000 */
[----:B------:R-:W-:-:S02]  /*3040*/  FSEL R240, R17, -INF , !P0 ;  /* 0xff80000011f07808 */ /* 0x000fc40004000000 */
[----:B------:R-:W-:Y:S02]  /*3050*/  PLOP3.LUT P0, PT, PT, PT, UP0, 0x80, 0x0 ;  /* 0x000000000000781c */ /* 0x000fe40003f0f008 */
        /* <DEDUP_REMOVED lines=13> */
[----:B------:R-:W-:Y:S06]  /*3130*/  BAR.SYNC.DEFER_BLOCKING 0x0 ;  /* 0x0000000000007b1d */ /* 0x000fec0000010000 */
[----:B------:R-:W-:Y:S05]  /*3140*/  @!P0 BRA `(.L_x_642) ;  /* 0x0000024000008947 */ /* 0x000fea0003800000 */
[----:B-1----:R-:W-:Y:S01]  /*3150*/  ULEA.HI.SX32 UR7, UR29, 0xfffffffe, 0x1a ;  /* 0xfffffffe1d077891 */ /* 0x002fe2000f8fd23f */
[C---:B------:R-:W-:Y:S01]  /*3160*/  IMAD.SHL.U32 R12, R106.reuse, 0x20, RZ ;  /* 0x000000206a0c7824 */ /* 0x040fe200078e00ff */
[----:B------:R-:W-:-:S02]  /*3170*/  SHF.L.U64.HI R5, R106, 0x5, R107 ;  /* 0x000000056a057819 */ /* 0x000fc4000001026b */
        /* <DEDUP_REMOVED lines=8> */
[C---:B------:R-:W-:Y:S02]  /*3200*/  IADD3 R6, P2, R12.reuse, R8, RZ ;  /* 0x000000080c067210 */ /* 0x040fe40007f5e0ff */
        /* <DEDUP_REMOVED lines=24> */
.L_x_642:
[----:B-1----:R-:W-:Y:S04]  /*3390*/  STL [R1+0x34], R214 ;  /* 0x000034d601007387 */ /* 0x002fe80000100800 */
[----:B------:R-:W-:Y:S04]  /*33a0*/  STL [R1+0x30], R213 ;  /* 0x000030d501007387 */ /* 0x000fe80000100800 */
[----:B------:R1:W-:Y:S04]  /*33b0*/  STL [R1+0x2c], R208 ;  /* 0x00002cd001007387 */ /* 0x0003e80000100800 */
[----:B-1----:R-:W2:Y:S01]  /*33c0*/  LDL.LU R208, [R1+0x10] ;  /* 0x0000100001d07983 */ /* 0x002ea20000300800 */
[----:B------:R-:W-:Y:S01]  /*33d0*/  FMNMX.FTZ R3, R56, R20, !PT ;  /* 0x0000001438037209 */ /* 0x000fe20007810000 */
[----:B------:R-:W-:Y:S01]  /*33e0*/  IMAD R6, R108, 0x4, R102 ;  /* 0x000000046c067824 */ /* 0x000fe200078e0266 */
[----:B------:R-:W-:Y:S01]  /*33f0*/  USHF.L.U32 UR6, UR9, 0x1, URZ ;  /* 0x0000000109067899 */ /* 0x000fe2000800063f */
[----:B------:R-:W-:Y:S01]  /*3400*/  IMAD.WIDE.U32 R150, R111, -0x2daee0ad, RZ ;  /* 0xd2511f536f967825 */ /* 0x000fe200078e00ff */
[----:B------:R-:W-:Y:S01]  /*3410*/  FMNMX.FTZ R3, R52, R3, !PT ;  /* 0x0000000334037209 */ /* 0x000fe20007810000 */
[----:B------:R-:W-:Y:S01]  /*3420*/  UIADD3 UR16, UR31, -0x4498517b, URZ ;  /* 0xbb67ae851f107890 */ /* 0x000fe2000fffe03f */
[----:B------:R-:W-:Y:S01]  /*3430*/  STL [R1+0x18], R6 ;  /* 0x0000180601007387 */ /* 0x000fe20000100800 */
[----:B------:R-:W-:Y:S01]  /*3440*/  IMAD.WIDE.U32 R64, R6, -0x326172a9, RZ ;  /* 0xcd9e8d5706407825 */ /* 0x000fe200078e00ff */
[----:B------:R-:W-:Y:S01]  /*3450*/  FMNMX.FTZ R3, R21, R3, !PT ;  /* 0x0000000315037209 */ /* 0x000fe20007810000 */
[----:B------:R-:W-:Y:S01]  /*3460*/  UIADD3 UR17, UR30, -0x61c88647, URZ ;  /* 0x9e3779b91e117890 */ /* 0x000fe2000fffe03f */
[----:B------:R-:W-:Y:S01]  /*3470*/  SHF.L.U32 R209, R2, 0x1, RZ ;  /* 0x0000000102d17819 */ /* 0x000fe200000006ff */
[----:B------:R-:W-:Y:S01]  /*3480*/  UIADD3 UR15, UR30, 0x3c6ef372, URZ ;  /* 0x3c6ef3721e0f7890 */ /* 0x000fe2000fffe03f */
[----:B------:R-:W-:Y:S01]  /*3490*/  FMNMX.FTZ R3, R96, R3, !PT ;  /* 0x0000000360037209 */ /* 0x000fe20007810000 */
[----:B------:R-:W-:Y:S01]  /*34a0*/  UIADD3 UR14, UR31, 0x76cf5d0a, URZ ;  /* 0x76cf5d0a1f0e7890 */ /* 0x000fe2000fffe03f */
[----:B------:R-:W-:Y:S01]  /*34b0*/  IMAD R196, R110, 0x10000, R110 ;  /* 0x000100006ec47824 */ /* 0x000fe200078e026e */
[----:B------:R-:W-:Y:S01]  /*34c0*/  UIADD3 UR12, UR31, 0x32370b8f, URZ ;  /* 0x32370b8f1f0c7890 */ /* 0x000fe2000fffe03f */
[----:B------:R-:W-:Y:S01]  /*34d0*/  FMNMX.FTZ R3, R85, R3, !PT ;  /* 0x0000000355037209 */ /* 0x000fe20007810000 */
[----:B------:R-:W-:Y:S01]  /*34e0*/  UIADD3 UR13, UR30, -0x255992d5, URZ ;  /* 0xdaa66d2b1e0d7890 */ /* 0x000fe2000fffe03f */
[----:B------:R-:W-:Y:S01]  /*34f0*/  IMAD R210, R4, 0x2, R209 ;  /* 0x0000000204d27824 */ /* 0x000fe200078e02d1 */
[----:B------:R-:W-:Y:S01]  /*3500*/  UIADD3 UR11, UR30, 0x78dde6e4, URZ ;  /* 0x78dde6e41e0b7890 */ /* 0x000fe2000fffe03f */
[----:B------:R-:W-:Y:S01]  /*3510*/  FMNMX.FTZ R3, R84, R3, !PT ;  /* 0x0000000354037209 */ /* 0x000fe20007810000 */
[----:B------:R-:W-:Y:S01]  /*3520*/  UIADD3 UR8, UR31, -0x56f99767, URZ ;  /* 0xa90668991f087890 */ /* 0x000fe2000fffe03f */
[C---:B------:R-:W-:Y:S01]  /*3530*/  LEA R212, R0.reuse, R209, 0x1 ;  /* 0x000000d100d47211 */ /* 0x040fe200078e08ff */
[----:B------:R-:W-:Y:S01]  /*3540*/  UIADD3 UR10, UR31, -0x126145ec, URZ ;  /* 0xed9eba141f0a7890 */ /* 0x000fe2000fffe03f */
[----:B------:R-:W-:Y:S01]  /*3550*/  FMNMX.FTZ R5, R67, R3, !PT ;  /* 0x0000000343057209 */ /* 0x000fe20007810000 */
[----:B------:R-:W-:Y:S01]  /*3560*/  UIADD3 UR19, UR30, -0x4ab325aa, URZ ;  /* 0xb54cda561e137890 */ /* 0x000fe2000fffe03f */
[----:B------:R-:W-:Y:S01]  /*3570*/  FMNMX.FTZ R3, R57, R66, !PT ;  /* 0x0000004239037209 */ /* 0x000fe20007810000 */
[----:B------:R-:W-:Y:S01]  /*3580*/  IMAD R211, R0, 0x2, R210 ;  /* 0x0000000200d37824 */ /* 0x000fe200078e02d2 */
        /* <DEDUP_REMOVED lines=19> */
[----:B------:R-:W-:-:S03]  /*36c0*/  FMNMX.FTZ R3, R97, R3, !PT ;  /* 0x0000000361037209 */ /* 0x000fc60007810000 */
[----:B------:R-:W-:Y:S01]  /*36d0*/  LDSM.16.MT88.4 R28, [R211+0x12000] ;  /* 0x01200000d31c783b */ /* 0x000fe20000004200 */
[----:B------:R-:W-:-:S03]  /*36e0*/  FMNMX.FTZ R3, R192, R3, !PT ;  /* 0x00000003c0037209 */ /* 0x000fc60007810000 */
[----:B------:R-:W-:Y:S01]  /*36f0*/  LDSM.16.MT88.4 R32, [R212+0x12000] ;  /* 0x01200000d420783b */ /* 0x000fe20000004200 */
[----:B------:R-:W-:-:S04]  /*3700*/  FMNMX.FTZ R3, R193, R3, !PT ;  /* 0x00000003c1037209 */ /* 0x000fc80007810000 */
[----:B------:R-:W-:-:S04]  /*3710*/  FMNMX.FTZ R3, R194, R3, !PT ;  /* 0x00000003c2037209 */ /* 0x000fc80007810000 */
[----:B------:R-:W-:-:S04]  /*3720*/  FMNMX.FTZ R3, R195, R3, !PT ;  /* 0x00000003c3037209 */ /* 0x000fc80007810000 */
[----:B------:R-:W-:-:S04]  /*3730*/  FMNMX.FTZ R3, R189, R3, !PT ;  /* 0x00000003bd037209 */ /* 0x000fc80007810000 */
[----:B------:R-:W-:-:S04]  /*3740*/  FMNMX.FTZ R3, R241, R3, !PT ;  /* 0x00000003f1037209 */ /* 0x000fc80007810000 */
[----:B------:R-:W-:-:S04]  /*3750*/  FMNMX.FTZ R3, R190, R3, !PT ;  /* 0x00000003be037209 */ /* 0x000fc80007810000 */
[----:B------:R-:W-:-:S05]  /*3760*/  FMNMX.FTZ R3, R204, R3, !PT ;  /* 0x00000003cc037209 */ /* 0x000fca0007810000 */
[----:B------:R-:W1:Y:S02]  /*3770*/  SHFL.BFLY PT, R9, R3, 0x2, 0x1f ;  /* 0x0c401f0003097f89 */ /* 0x000e6400000e0000 */
[----:B-1----:R-:W-:Y:S02]  /*3780*/  FMNMX.FTZ R3, R3, R9, !PT ;  /* 0x0000000903037209 */ /* 0x002fe40007810000 */
[----:B--2---:R-:W-:-:S04]  /*3790*/  FMNMX.FTZ R148, R208, R148, !PT ;  /* 0x00000094d0947209 */ /* 0x004fc80007810000 */
[----:B------:R-:W-:-:S05]  /*37a0*/  FMNMX.FTZ R148, R240, R148, !PT ;  /* 0x00000094f0947209 */ /* 0x000fca0007810000 */
[----:B------:R-:W1:Y:S02]  /*37b0*/  SHFL.BFLY PT, R5, R148, 0x2, 0x1f ;  /* 0x0c401f0094057f89 */ /* 0x000e6400000e0000 */
[----:B-1----:R-:W-:Y:S02]  /*37c0*/  FMNMX.FTZ R148, R148, R5, !PT ;  /* 0x0000000594947209 */ /* 0x002fe40007810000 */
[----:B------:R-:W-:-:S03]  /*37d0*/  LOP3.LUT R5, R103, UR30, RZ, 0x3c, !PT ;  /* 0x0000001e67057c12 */ /* 0x000fc6000f8e3cff */
[----:B------:R-:W1:Y:S01]  /*37e0*/  SHFL.BFLY PT, R10, R148, 0x1, 0x1f ;  /* 0x0c201f00940a7f89 */ /* 0x000e6200000e0000 */
[----:B------:R-:W-:-:S03]  /*37f0*/  LOP3.LUT R6, R65, R5, RZ, 0x3c, !PT ;  /* 0x0000000541067212 */ /* 0x000fc600078e3cff */
[----:B------:R2:W-:Y:S02]  /*3800*/  STL [R1+0x14], R5 ;  /* 0x0000140501007387 */ /* 0x0005e40000100800 */
[----:B------:R-:W-:-:S05]  /*3810*/  IMAD.WIDE.U32 R86, R6, -0x2daee0ad, RZ ;  /* 0xd2511f5306567825 */ /* 0x000fca00078e00ff */
[----:B------:R-:W-:-:S05]  /*3820*/  LOP3.LUT R8, R87, UR16, R150, 0x96, !PT ;  /* 0x0000001057087c12 */ /* 0x000fca000f8e9696 */
[----:B------:R-:W-:Y:S01]  /*3830*/  IMAD.WIDE.U32 R58, R8, -0x326172a9, RZ ;  /* 0xcd9e8d57083a7825 */ /* 0x000fe200078e00ff */
[----:B-1----:R-:W-:Y:S02]  /*3840*/  FMNMX.FTZ R148, R148, R10, !PT ;  /* 0x0000000a94947209 */ /* 0x002fe40007810000 */
[----:B------:R-:W1:Y:S02]  /*3850*/  SHFL.BFLY PT, R10, R3, 0x1, 0x1f ;  /* 0x0c201f00030a7f89 */ /* 0x000e6400000e0000 */
[C---:B------:R-:W-:Y:S01]  /*3860*/  FSETP.NEU.FTZ.AND P1, PT, R148.reuse, -INF , PT ;  /* 0xff8000009400780b */ /* 0x040fe20003f3d000 */
[----:B--2---:R-:W-:Y:S01]  /*3870*/  IMAD.U32 R5, RZ, RZ, UR6 ;  /* 0x00000006ff057e24 */ /* 0x004fe2000f8e00ff */
[----:B------:R-:W-:Y:S01]  /*3880*/  UIADD3 UR6, UR6, 0x1, URZ ;  /* 0x0000000106067890 */ /* 0x000fe2000fffe03f */
[----:B------:R-:W-:-:S03]  /*3890*/  FMUL.FTZ R13, R148, c[0x0][0x23c] ;  /* 0x00008f00940d7a20 */ /* 0x000fc60000410000 */
[----:B------:R-:W-:Y:S02]  /*38a0*/  LOP3.LUT R5, R151, UR31, R5, 0x96, !PT ;  /* 0x0000001f97057c12 */ /* 0x000fe4000f8e9605 */
[----:B------:R-:W-:-:S03]  /*38b0*/  FSEL R13, R13, RZ, P1 ;  /* 0x000000ff0d0d7208 */ /* 0x000fc60000800000 */
[----:B------:R-:W-:-:S05]  /*38c0*/  IMAD.WIDE.U32 R6, R5, -0x326172a9, RZ ;  /* 0xcd9e8d5705067825 */ /* 0x000fca00078e00ff */
[----:B------:R-:W-:Y:S02]  /*38d0*/  LOP3.LUT R7, R7, UR17, R64, 0x96, !PT ;  /* 0x0000001107077c12 */ /* 0x000fe4000f8e9640 */
[----:B------:R-:W-:-:S03]  /*38e0*/  LOP3.LUT R8, R59, UR15, R6, 0x96, !PT ;  /* 0x0000000f3b087c12 */ /* 0x000fc6000f8e9606 */
[----:B------:R-:W-:Y:S01]  /*38f0*/  IMAD.WIDE.U32 R6, R7, -0x2daee0ad, RZ ;  /* 0xd2511f5307067825 */ /* 0x000fe200078e00ff */
[----:B-1----:R-:W-:-:S03]  /*3900*/  FMNMX.FTZ R3, R3, R10, !PT ;  /* 0x0000000a03037209 */ /* 0x002fc60007810000 */
[----:B------:R-:W-:Y:S01]  /*3910*/  IMAD.WIDE.U32 R8, R8, -0x2daee0ad, RZ ;  /* 0xd2511f5308087825 */ /* 0x000fe200078e00ff */
[----:B------:R-:W-:Y:S02]  /*3920*/  LOP3.LUT R7, R7, UR14, R86, 0x96, !PT ;  /* 0x0000000e07077c12 */ /* 0x000fe4000f8e9656 */
[C---:B------:R-:W-:Y:S01]  /*3930*/  FSETP.NEU.FTZ.AND P1, PT, R3.reuse, -INF , PT ;  /* 0xff8000000300780b */ /* 0x040fe20003f3d000 */
[----:B------:R-:W-:Y:S01]  /*3940*/  FMUL.FTZ R12, R3, c[0x0][0x23c] ;  /* 0x00008f00030c7a20 */ /* 0x000fe20000410000 */
[----:B------:R-:W-:Y:S01]  /*3950*/  LOP3.LUT R5, R9, UR12, R6, 0x96, !PT ;  /* 0x0000000c09057c12 */ /* 0x000fe2000f8e9606 */
[----:B------:R-:W-:-:S03]  /*3960*/  IMAD.WIDE.U32 R6, R7, -0x326172a9, RZ ;  /* 0xcd9e8d5707067825 */ /* 0x000fc600078e00ff */
[----:B------:R-:W-:Y:S01]  /*3970*/  FSEL R12, R12, RZ, P1 ;  /* 0x000000ff0c0c7208 */ /* 0x000fe20000800000 */
[----:B------:R-:W-:Y:S01]  /*3980*/  IMAD.WIDE.U32 R44, R5, -0x326172a9, RZ ;  /* 0xcd9e8d57052c7825 */ /* 0x000fe200078e00ff */
[----:B------:R-:W-:-:S03]  /*3990*/  LOP3.LUT R7, R7, UR13, R58, 0x96, !PT ;  /* 0x0000000d07077c12 */ /* 0x000fc6000f8e963a */
[----:B------:R-:W-:Y:S01]  /*39a0*/  FFMA.FTZ R9, R56, c[0x0][0x23c], -R13 ;  /* 0x00008f0038097a23 */ /* 0x000fe2000001080d */
[----:B------:R-:W-:Y:S01]  /*39b0*/  LOP3.LUT R5, R45, UR11, R6, 0x96, !PT ;  /* 0x0000000b2d057c12 */ /* 0x000fe2000f8e9606 */
[----:B------:R-:W-:Y:S02]  /*39c0*/  IMAD.WIDE.U32 R6, R7, -0x2daee0ad, RZ ;  /* 0xd2511f5307067825 */ /* 0x000fe400078e00ff */
[----:B------:R1:W-:Y:S02]  /*39d0*/  MUFU.EX2 R201, R9 ;  /* 0x0000000900c97308 */ /* 0x0003e40000000800 */
[----:B------:R-:W-:Y:S01]  /*39e0*/  IMAD.WIDE.U32 R46, R5, -0x2daee0ad, RZ ;  /* 0xd2511f53052e7825 */ /* 0x000fe200078e00ff */
[----:B------:R-:W-:-:S03]  /*39f0*/  LOP3.LUT R8, R7, UR10, R8, 0x96, !PT ;  /* 0x0000000a07087c12 */ /* 0x000fc6000f8e9608 */
[----:B------:R-:W-:Y:S01]  /*3a00*/  FFMA.FTZ R5, R52, c[0x0][0x23c], -R13 ;  /* 0x00008f0034057a23 */ /* 0x000fe2000001080d */
[----:B------:R-:W-:Y:S01]  /*3a10*/  LOP3.LUT R6, R47, UR8, R6, 0x96, !PT ;  /* 0x000000082f067c12 */ /* 0x000fe2000f8e9606 */
[----:B------:R-:W-:Y:S02]  /*3a20*/  IMAD.WIDE.U32 R14, R8, -0x326172a9, RZ ;  /* 0xcd9e8d57080e7825 */ /* 0x000fe400078e00ff */
[----:B------:R2:W-:Y:S02]  /*3a30*/  MUFU.EX2 R202, R5 ;  /* 0x0000000500ca7308 */ /* 0x0005e40000000800 */
[----:B------:R-:W-:-:S04]  /*3a40*/  IMAD.WIDE.U32 R6, R6, -0x326172a9, RZ ;  /* 0xcd9e8d5706067825 */ /* 0x000fc800078e00ff */
[----:B-1----:R-:W-:Y:S01]  /*3a50*/  FFMA.FTZ R9, R20, c[0x0][0x23c], -R13 ;  /* 0x00008f0014097a23 */ /* 0x002fe2000001080d */
[----:B------:R-:W-:Y:S01]  /*3a60*/  LOP3.LUT R10, R6, 0xff, RZ, 0xc0, !PT ;  /* 0x000000ff060a7812 */ /* 0x000fe200078ec0ff */
[----:B------:R-:W-:Y:S01]  /*3a70*/  FFMA.FTZ R2, R57, c[0x0][0x23c], -R12 ;  /* 0x00008f0039027a23 */ /* 0x000fe2000001080c */
[----:B------:R-:W-:Y:S01]  /*3a80*/  SHF.R.U32.HI R8, RZ, 0x10, R6 ;  /* 0x00000010ff087819 */ /* 0x000fe20000011606 */
[----:B------:R1:W-:Y:S01]  /*3a90*/  MUFU.EX2 R239, R9 ;  /* 0x0000000900ef7308 */ /* 0x0003e20000000800 */
[----:B------:R-:W-:Y:S01]  /*3aa0*/  FFMA.FTZ R4, R66, c[0x0][0x23c], -R12 ;  /* 0x00008f0042047a23 */ /* 0x000fe2000001080c */
[----:B------:R-:W-:Y:S01]  /*3ab0*/  SHF.R.U32.HI R11, RZ, 0x18, R6 ;  /* 0x00000018ff0b7819 */ /* 0x000fe20000011606 */
[----:B------:R-:W-:Y:S01]  /*3ac0*/  IMAD.MOV.U32 R66, RZ, RZ, R241 ;  /* 0x000000ffff427224 */ /* 0x000fe200078e00f1 */
[----:B------:R-:W-:Y:S01]  /*3ad0*/  LOP3.LUT R8, R8, 0xff, RZ, 0xc0, !PT ;  /* 0x000000ff08087812 */ /* 0x000fe200078ec0ff */
[----:B--2---:R-:W-:-:S03]  /*3ae0*/  FFMA.FTZ R5, R21, c[0x0][0x23c], -R13 ;  /* 0x00008f0015057a23 */ /* 0x004fc6000001080d */
[----:B------:R-:W-:Y:S01]  /*3af0*/  MUFU.EX2 R207, R2 ;  /* 0x0000000200cf7308 */ /* 0x000fe20000000800 */
[----:B------:R-:W-:-:S07]  /*3b00*/  PRMT R11, R8, 0x5410, R11 ;  /* 0x00005410080b7816 */ /* 0x000fce000000000b */
[----:B------:R2:W3:Y:S01]  /*3b10*/  MUFU.EX2 R213, R5 ;  /* 0x0000000500d57308 */ /* 0x0004e20000000800 */
[----:B-1----:R-:W-:Y:S02]  /*3b20*/  FFMA.FTZ R9, R53, c[0x0][0x23c], -R12 ;  /* 0x00008f0035097a23 */ /* 0x002fe4000001080c */
[----:B------:R-:W-:Y:S05]  /*3b30*/  LDSM.16.MT88.4 R52, [R210+0x12000] ;  /* 0x01200000d234783b */ /* 0x000fea0000004200 */
[----:B------:R1:W-:Y:S01]  /*3b40*/  MUFU.EX2 R203, R9 ;  /* 0x0000000900cb7308 */ /* 0x0003e20000000800 */
[----:B--2---:R-:W-:-:S07]  /*3b50*/  LOP3.LUT R5, R6, 0xffff, RZ, 0xc0, !PT ;  /* 0x0000ffff06057812 */ /* 0x004fce00078ec0ff */
[----:B------:R2:W-:Y:S01]  /*3b60*/  MUFU.EX2 R205, R4 ;  /* 0x0000000400cd7308 */ /* 0x0005e20000000800 */
[----:B------:R-:W-:Y:S02]  /*3b70*/  LOP3.LUT R6, R7, UR19, R14, 0x96, !PT ;  /* 0x0000001307067c12 */ /* 0x000fe4000f8e960e */
[----:B------:R-:W-:Y:S02]  /*3b80*/  SHF.R.U32.HI R5, RZ, 0x8, R5 ;  /* 0x00000008ff057819 */ /* 0x000fe40000011605 */
[----:B------:R-:W-:Y:S02]  /*3b90*/  SHF.R.U32.HI R2, RZ, 0x10, R6 ;  /* 0x00000010ff027819 */ /* 0x000fe40000011606 */
[----:B------:R-:W-:Y:S01]  /*3ba0*/  PRMT R10, R10, 0x5410, R5 ;  /* 0x000054100a0a7816 */ /* 0x000fe20000000005 */
[----:B------:R-:W-:Y:S01]  /*3bb0*/  FFMA.FTZ R5, R22, c[0x0][0x23c], -R12 ;  /* 0x00008f0016057a23 */ /* 0x000fe2000001080c */
[C---:B------:R-:W-:Y:S01]  /*3bc0*/  LOP3.LUT R0, R6.reuse, 0xffff, RZ, 0xc0, !PT ;  /* 0x0000ffff06007812 */ /* 0x040fe200078ec0ff */
[----:B------:R-:W4:Y:S01]  /*3bd0*/  LDSM.16.MT88.4 R20, [R209+0x10000] ;  /* 0x01000000d114783b */ /* 0x000f220000004200 */
[----:B-1----:R-:W-:Y:S01]  /*3be0*/  LOP3.LUT R9, R6, 0xff, RZ, 0xc0, !PT ;  /* 0x000000ff06097812 */ /* 0x002fe200078ec0ff */
[----:B------:R-:W1:Y:S01]  /*3bf0*/  MUFU.EX2 R214, R5 ;  /* 0x0000000500d67308 */ /* 0x000e620000000800 */
[----:B------:R-:W-:-:S02]  /*3c00*/  SHF.R.U32.HI R8, RZ, 0x18, R6 ;  /* 0x00000018ff087819 */ /* 0x000fc40000011606 */
[----:B------:R-:W-:Y:S01]  /*3c10*/  LOP3.LUT R6, R2, 0xff, RZ, 0xc0, !PT ;  /* 0x000000ff02067812 */ /* 0x000fe200078ec0ff */
[--C-:B--2---:R-:W-:Y:S01]  /*3c20*/  HSET2.LE.AND R4, R11, R196.reuse, PT ;  /* 0x000000c40b047233 */ /* 0x104fe20003803000 */
[----:B------:R-:W-:Y:S01]  /*3c30*/  SHF.R.U32.HI R7, RZ, 0x8, R0 ;  /* 0x00000008ff077819 */ /* 0x000fe20000011600 */
[----:B------:R-:W-:Y:S01]  /*3c40*/  HSET2.LE.AND R0, R10, R196, PT ;  /* 0x000000c40a007233 */ /* 0x000fe20003803000 */
[----:B------:R-:W-:Y:S02]  /*3c50*/  PRMT R6, R6, 0x5410, R8 ;  /* 0x0000541006067816 */ /* 0x000fe40000000008 */
[----:B---3--:R-:W-:Y:S02]  /*3c60*/  F2FP.PACK_AB R2, R213, R202 ;  /* 0x000000cad502723e */ /* 0x008fe400000000ff */
[----:B------:R-:W-:Y:S02]  /*3c70*/  PRMT R7, R9, 0x5410, R7 ;  /* 0x0000541009077816 */ /* 0x000fe40000000007 */
[----:B------:R-:W-:-:S02]  /*3c80*/  LOP3.LUT R10, R0, R2, RZ, 0xc0, !PT ;  /* 0x00000002000a7212 */ /* 0x000fc400078ec0ff */
[----:B------:R-:W-:Y:S01]  /*3c90*/  F2FP.PACK_AB R2, R239, R201 ;  /* 0x000000c9ef02723e */ /* 0x000fe200000000ff */
[----:B------:R-:W-:Y:S01]  /*3ca0*/  HSET2.LE.AND R0, R7, R196, PT ;  /* 0x000000c407007233 */ /* 0x000fe20003803000 */
[----:B-1----:R-:W-:-:S04]  /*3cb0*/  F2FP.PACK_AB R5, R214, R203 ;  /* 0x000000cbd605723e */ /* 0x002fc800000000ff */
[----:B------:R-:W-:Y:S01]  /*3cc0*/  LOP3.LUT R11, R4, R5, RZ, 0xc0, !PT ;  /* 0x00000005040b7212 */ /* 0x000fe200078ec0ff */
[----:B------:R-:W-:Y:S01]  /*3cd0*/  HSET2.LE.AND R4, R6, R196, PT ;  /* 0x000000c406047233 */ /* 0x000fe20003803000 */
[----:B------:R-:W-:Y:S02]  /*3ce0*/  F2FP.PACK_AB R5, R205, R207 ;  /* 0x000000cfcd05723e */ /* 0x000fe400000000ff */
[----:B------:R-:W-:Y:S01]  /*3cf0*/  LOP3.LUT R8, R0, R2, RZ, 0xc0, !PT ;  /* 0x0000000200087212 */ /* 0x000fe200078ec0ff */
[--C-:B------:R-:W-:Y:S01]  /*3d00*/  FFMA.FTZ R0, R96, c[0x0][0x23c], -R13.reuse ;  /* 0x00008f0060007a23 */ /* 0x100fe2000001080d */
[----:B------:R-:W-:Y:S01]  /*3d10*/  LOP3.LUT R9, R4, R5, RZ, 0xc0, !PT ;  /* 0x0000000504097212 */ /* 0x000fe200078ec0ff */
[--C-:B------:R-:W-:Y:S01]  /*3d20*/  FFMA.FTZ R2, R84, c[0x0][0x23c], -R13.reuse ;  /* 0x00008f0054027a23 */ /* 0x100fe2000001080d */
[----:B------:R-:W1:Y:S01]  /*3d30*/  LDSM.16.MT88.4 R4, [R212+0x14000] ;  /* 0x01400000d404783b */ /* 0x000e620000004200 */
[----:B------:R2:W3:Y:S04]  /*3d40*/  MUFU.EX2 R56, R0 ;  /* 0x0000000000387308 */ /* 0x0004e80000000800 */
[C---:B------:R-:W-:Y:S08]  /*3d50*/  HMMA.16816.F32 R128, R8.reuse, R24, RZ ;  /* 0x000000180880723c */ /* 0x040ff000000018ff */
[----:B----4-:R-:W-:Y:S01]  /*3d60*/  HMMA.16816.F32 R152, R8, R20, RZ ;  /* 0x000000140898723c */ /* 0x010fe200000018ff */
[----:B--2---:R-:W-:-:S02]  /*3d70*/  FFMA.FTZ R0, R85, c[0x0][0x23c], -R13 ;  /* 0x00008f0055007a23 */ /* 0x004fc4000001080d */
[----:B---3--:R-:W-:-:S05]  /*3d80*/  IMAD.MOV.U32 R85, RZ, RZ, R56 ;  /* 0x000000ffff557224 */ /* 0x008fca00078e0038 */
[C---:B------:R-:W-:Y:S01]  /*3d90*/  HMMA.16816.F32 R120, R8.reuse, R22, RZ ;  /* 0x000000160878723c */ /* 0x040fe200000018ff */
[----:B------:R-:W2:Y:S01]  /*3da0*/  LDSM.16.MT88.4 R20, [R211+0x14000] ;  /* 0x01400000d314783b */ /* 0x000ea20000004200 */
[----:B------:R3:W-:Y:S06]  /*3db0*/  MUFU.EX2 R238, R0 ;  /* 0x0000000000ee7308 */ /* 0x0007ec0000000800 */
[C---:B------:R-:W-:Y:S01]  /*3dc0*/  HMMA.16816.F32 R88, R8.reuse, R26, RZ ;  /* 0x0000001a0858723c */ /* 0x040fe200000018ff */
[----:B------:R-:W4:Y:S07]  /*3dd0*/  LDSM.16.MT88.4 R24, [R210+0x16000] ;  /* 0x01600000d218783b */ /* 0x000f2e0000004200 */
[----:B------:R-:W-:Y:S01]  /*3de0*/  HMMA.16816.F32 R136, R8, R60, RZ ;  /* 0x0000003c0888723c */ /* 0x000fe200000018ff */
[----:B---3--:R-:W-:-:S07]  /*3df0*/  LOP3.LUT R0, R15, UR9, R44, 0x96, !PT ;  /* 0x000000090f007c12 */ /* 0x008fce000f8e962c */
[C---:B------:R-:W-:Y:S08]  /*3e00*/  HMMA.16816.F32 R104, R8.reuse, R62, RZ ;  /* 0x0000003e0868723c */ /* 0x040ff000000018ff */
[C---:B------:R-:W-:Y:S01]  /*3e10*/  HMMA.16816.F32 R124, R8.reuse, R16, RZ ;  /* 0x00000010087c723c */ /* 0x040fe200000018ff */
[----:B------:R3:W2:Y:S07]  /*3e20*/  MUFU.EX2 R17, R2 ;  /* 0x0000000200117308 */ /* 0x0006ae0000000800 */
[C---:B-1----:R-:W-:Y:S07]  /*3e30*/  HMMA.16816.F32 R60, R8.reuse, R4, RZ ;  /* 0x00000004083c723c */ /* 0x042fee00000018ff */
[----:B------:R-:W-:Y:S01]  /*3e40*/  IMAD.WIDE.U32 R4, R0, -0x2daee0ad, RZ ;  /* 0xd2511f5300047825 */ /* 0x000fe200078e00ff */
[----:B------:R-:W-:Y:S03]  /*3e50*/  HMMA.16816.F32 R144, R8, R48, RZ ;  /* 0x000000300890723c */ /* 0x000fe600000018ff */
[----:B---3--:R-:W-:Y:S01]  /*3e60*/  FFMA.FTZ R2, R67, c[0x0][0x23c], -R13 ;  /* 0x00008f0043027a23 */ /* 0x008fe2000001080d */
[----:B------:R-:W-:-:S02]  /*3e70*/  LOP3.LUT R0, R4, 0xffff, RZ, 0xc0, !PT ;  /* 0x0000ffff04007812 */ /* 0x000fc400078ec0ff */
[----:B------:R-:W-:Y:S01]  /*3e80*/  LOP3.LUT R14, R4, 0xff, RZ, 0xc0, !PT ;  /* 0x000000ff040e7812 */ /* 0x000fe200078ec0ff */
[----:B------:R1:W3:Y:S01]  /*3e90*/  MUFU.EX2 R191, R2 ;  /* 0x0000000200bf7308 */ /* 0x0002e20000000800 */
[----:B------:R-:W-:Y:S01]  /*3ea0*/  HMMA.16816.F32 R112, R8, R50, RZ ;  /* 0x000000320870723c */ /* 0x000fe200000018ff */
[----:B------:R-:W-:-:S07]  /*3eb0*/  MOV R67, R240 ;  /* 0x000000f000437202 */ /* 0x000fce0000000f00 */
[C---:B------:R-:W-:Y:S07]  /*3ec0*/  HMMA.16816.F32 R48, R8.reuse, R6, RZ ;  /* 0x000000060830723c */ /* 0x040fee00000018ff */
[----:B------:R-:W-:Y:S01]  /*3ed0*/  FFMA.FTZ R6, R99, c[0x0][0x23c], -R12 ;  /* 0x00008f0063067a23 */ /* 0x000fe2000001080c */
[----:B-1----:R-:W-:Y:S01]  /*3ee0*/  SHF.R.U32.HI R2, RZ, 0x10, R4 ;  /* 0x00000010ff027819 */ /* 0x002fe20000011604 */
[----:B------:R-:W-:Y:S01]  /*3ef0*/  HMMA.16816.F32 R76, R8, R36, RZ ;  /* 0x00000024084c723c */ /* 0x000fe200000018ff */
[----:B------:R-:W-:Y:S01]  /*3f00*/  SHF.R.U32.HI R7, RZ, 0x8, R0 ;  /* 0x00000008ff077819 */ /* 0x000fe20000011600 */
[----:B------:R1:W-:Y:S01]  /*3f10*/  MUFU.EX2 R236, R6 ;  /* 0x0000000600ec7308 */ /* 0x0003e20000000800 */
[----:B------:R-:W-:Y:S01]  /*3f20*/  LOP3.LUT R0, R5, UR18, R46, 0x96, !PT ;  /* 0x0000001205007c12 */ /* 0x000fe2000f8e962e */
[----:B------:R-:W-:Y:S01]  /*3f30*/  FFMA.FTZ R5, R97, c[0x0][0x23c], -R12 ;  /* 0x00008f0061057a23 */ /* 0x000fe2000001080c */
[----:B------:R-:W-:-:S02]  /*3f40*/  PRMT R15, R14, 0x5410, R7 ;  /* 0x000054100e0f7816 */ /* 0x000fc40000000007 */
[----:B------:R-:W-:Y:S01]  /*3f50*/  LOP3.LUT R14, R0, 0xff, RZ, 0xc0, !PT ;  /* 0x000000ff000e7812 */ /* 0x000fe200078ec0ff */
[----:B------:R-:W-:Y:S01]  /*3f60*/  HMMA.16816.F32 R116, R8, R38, RZ ;  /* 0x000000260874723c */ /* 0x000fe200000018ff */
[----:B------:R-:W3:Y:S01]  /*3f70*/  LDSM.16.MT88.4 R36, [R209+0x16000] ;  /* 0x01600000d124783b */ /* 0x000ee20000004200 */
[----:B------:R2:W-:Y:S01]  /*3f80*/  MUFU.EX2 R200, R5 ;  /* 0x0000000500c87308 */ /* 0x0005e20000000800 */
[----:B------:R-:W-:-:S05]  /*3f90*/  SHF.R.U32.HI R7, RZ, 0x18, R0 ;  /* 0x00000018ff077819 */ /* 0x000fca0000011600 */
[----:B------:R-:W-:Y:S01]  /*3fa0*/  HMMA.16816.F32 R72, R8, R52, RZ ;  /* 0x000000340848723c */ /* 0x000fe200000018ff */
[----:B-1----:R-:W-:Y:S02]  /*3fb0*/  SHF.R.U32.HI R6, RZ, 0x18, R4 ;  /* 0x00000018ff067819 */ /* 0x002fe40000011604 */
[----:B------:R-:W-:Y:S01]  /*3fc0*/  LOP3.LUT R4, R2, 0xff, RZ, 0xc0, !PT ;  /* 0x000000ff02047812 */ /* 0x000fe200078ec0ff */
[----:B------:R-:W-:-:S04]  /*3fd0*/  FFMA.FTZ R2, R98, c[0x0][0x23c], -R12 ;  /* 0x00008f0062027a23 */ /* 0x000fc8000001080c */
[C---:B------:R-:W-:Y:S01]  /*3fe0*/  HMMA.16816.F32 R100, R8.reuse, R54, RZ ;  /* 0x000000360864723c */ /* 0x040fe200000018ff */
[----:B------:R1:W1:Y:S01]  /*3ff0*/  MUFU.EX2 R84, R2 ;  /* 0x0000000200547308 */ /* 0x0002620000000800 */
[----:B--2---:R-:W-:Y:S01]  /*4000*/  FFMA.FTZ R5, R149, c[0x0][0x23c], -R12 ;  /* 0x00008f0095057a23 */ /* 0x004fe2000001080c */
[----:B------:R-:W-:Y:S02]  /*4010*/  MOV R149, R17 ;  /* 0x0000001100957202 */ /* 0x000fe40000000f00 */
[----:B------:R-:W-:Y:S02]  /*4020*/  PRMT R16, R4, 0x5410, R6 ;  /* 0x0000541004107816 */ /* 0x000fe40000000006 */
[----:B------:R-:W-:Y:S01]  /*4030*/  SHF.R.U32.HI R4, RZ, 0x10, R0 ;  /* 0x00000010ff047819 */ /* 0x000fe20000011600 */
[----:B------:R-:W-:Y:S01]  /*4040*/  HMMA.16816.F32 R140, R8, R40, RZ ;  /* 0x00000028088c723c */ /* 0x000fe200000018ff */
[----:B------:R2:W2:Y:S02]  /*4050*/  MUFU.EX2 R188, R5 ;  /* 0x0000000500bc7308 */ /* 0x0004a40000000800 */
[----:B------:R-:W-:-:S05]  /*4060*/  LOP3.LUT R4, R4, 0xff, RZ, 0xc0, !PT ;  /* 0x000000ff04047812 */ /* 0x000fca00078ec0ff */
[C---:B------:R-:W-:Y:S01]  /*4070*/  HMMA.16816.F32 R108, R8.reuse, R42, RZ ;  /* 0x0000002a086c723c */ /* 0x040fe200000018ff */
[----:B------:R-:W4:Y:S01]  /*4080*/  LDSM.16.MT88.4 R40, [R212+0x16000] ;  /* 0x01600000d428783b */ /* 0x000f220000004200 */
[----:B-1----:R-:W-:Y:S01]  /*4090*/  LOP3.LUT R2, R0, 0xffff, RZ, 0xc0, !PT ;  /* 0x0000ffff00027812 */ /* 0x002fe200078ec0ff */
[----:B------:R-:W-:Y:S01]  /*40a0*/  HSET2.LE.AND R0, R15, R196, PT ;  /* 0x000000c40f007233 */ /* 0x000fe20003803000 */
[----:B------:R-:W-:Y:S02]  /*40b0*/  MOV R15, R207 ;  /* 0x000000cf000f7202 */ /* 0x000fe40000000f00 */
[----:B------:R-:W-:Y:S02]  /*40c0*/  SHF.R.U32.HI R6, RZ, 0x8, R2 ;  /* 0x00000008ff067819 */ /* 0x000fe40000011602 */
[----:B------:R-:W-:Y:S01]  /*40d0*/  HMMA.16816.F32 R52, R8, R20, RZ ;  /* 0x000000140834723c */ /* 0x000fe200000018ff */
[----:B---3--:R-:W-:Y:S02]  /*40e0*/  F2FP.PACK_AB R2, R191, R149 ;  /* 0x00000095bf02723e */ /* 0x008fe400000000ff */
[----:B--2---:R-:W-:-:S02]  /*40f0*/  PRMT R5, R14, 0x5410, R6 ;  /* 0x000054100e057816 */ /* 0x004fc40000000006 */
[----:B------:R-:W-:Y:S01]  /*4100*/  LOP3.LUT R6, R0, R2, RZ, 0xc0, !PT ;  /* 0x0000000200067212 */ /* 0x000fe200078ec0ff */
[--C-:B------:R-:W-:Y:S01]  /*4110*/  HSET2.LE.AND R0, R16, R196.reuse, PT ;  /* 0x000000c410007233 */ /* 0x100fe20003803000 */
[----:B------:R-:W-:Y:S01]  /*4120*/  PRMT R14, R4, 0x5410, R7 ;  /* 0x00005410040e7816 */ /* 0x000fe20000000007 */
[C---:B------:R-:W-:Y:S01]  /*4130*/  HMMA.16816.F32 R156, R8.reuse, R22, RZ ;  /* 0x00000016089c723c */ /* 0x040fe200000018ff */
[----:B------:R-:W1:Y:S01]  /*4140*/  LDSM.16.MT88.4 R20, [R211+0x16000] ;  /* 0x01600000d314783b */ /* 0x000e620000004200 */
[----:B------:R-:W-:Y:S01]  /*4150*/  F2FP.PACK_AB R2, R200, R84 ;  /* 0x00000054c802723e */ /* 0x000fe200000000ff */
[--C-:B------:R-:W-:Y:S01]  /*4160*/  HSET2.LE.AND R4, R5, R196.reuse, PT ;  /* 0x000000c405047233 */ /* 0x100fe20003803000 */
[----:B------:R-:W-:Y:S02]  /*4170*/  F2FP.PACK_AB R5, R238, R85 ;  /* 0x00000055ee05723e */ /* 0x000fe400000000ff */
[----:B------:R-:W-:Y:S01]  /*4180*/  LOP3.LUT R7, R0, R2, RZ, 0xc0, !PT ;  /* 0x0000000200077212 */ /* 0x000fe200078ec0ff */
[----:B------:R-:W-:Y:S01]  /*4190*/  HSET2.LE.AND R0, R14, R196, PT ;  /* 0x000000c40e007233 */ /* 0x000fe20003803000 */
[----:B------:R-:W-:Y:S01]  /*41a0*/  HMMA.16816.F32 R80, R8, R18, RZ ;  /* 0x000000120850723c */ /* 0x000fe200000018ff */
[----:B------:R-:W2:Y:S01]  /*41b0*/  LDSM.16.MT88.4 R16, [R209+0x12800] ;  /* 0x01280000d110783b */ /* 0x000ea20000004200 */
[----:B------:R-:W-:Y:S01]  /*41c0*/  F2FP.PACK_AB R2, R188, R236 ;  /* 0x000000ecbc02723e */ /* 0x000fe200000000ff */
[----:B------:R-:W-:Y:S01]  /*41d0*/  IMAD.MOV.U32 R14, RZ, RZ, R239 ;  /* 0x000000ffff0e7224 */ /* 0x000fe200078e00ef */
[----:B------:R-:W-:-:S02]  /*41e0*/  LOP3.LUT R4, R4, R5, RZ, 0xc0, !PT ;  /* 0x0000000504047212 */ /* 0x000fc400078ec0ff */
[----:B------:R-:W-:Y:S01]  /*41f0*/  LOP3.LUT R5, R0, R2, RZ, 0xc0, !PT ;  /* 0x0000000200057212 */ /* 0x000fe200078ec0ff */
[----:B------:R-:W-:Y:S01]  /*4200*/  IMAD.MOV.U32 R2, RZ, RZ, R238 ;  /* 0x000000ffff027224 */ /* 0x000fe200078e00ee */
[----:B----4-:R-:W-:Y:S01]  /*4210*/  HMMA.16816.F32 R168, R8, R24, RZ ;  /* 0x0000001808a8723c */ /* 0x010fe200000018ff */
[----:B------:R-:W-:-:S07]  /*4220*/  MOV R0, R237 ;  /* 0x000000ed00007202 */ /* 0x000fce0000000f00 */
[C---:B------:R-:W-:Y:S01]  /*4230*/  HMMA.16816.F32 R44, R8.reuse, R26, RZ ;  /* 0x0000001a082c723c */ /* 0x040fe200000018ff */
[----:B------:R-:W3:Y:S07]  /*4240*/  LDSM.16.MT88.4 R24, [R212+0x10800] ;  /* 0x01080000d418783b */ /* 0x000eee0000004200 */
[C---:B------:R-:W-:Y:S08]  /*4250*/  HMMA.16816.F32 R132, R8.reuse, R28, RZ ;  /* 0x0000001c0884723c */ /* 0x040ff000000018ff */
[C---:B------:R-:W-:Y:S01]  /*4260*/  HMMA.16816.F32 R160, R8.reuse, R30, RZ ;  /* 0x0000001e08a0723c */ /* 0x040fe200000018ff */
[----:B------:R-:W4:Y:S07]  /*4270*/  LDSM.16.MT88.4 R28, [R209+0x10800] ;  /* 0x01080000d11c783b */ /* 0x000f2e0000004200 */
[C---:B------:R-:W-:Y:S08]  /*4280*/  HMMA.16816.F32 R164, R8.reuse, R36, RZ ;  /* 0x0000002408a4723c */ /* 0x040ff000000018ff */
[C---:B------:R-:W-:Y:S08]  /*4290*/  HMMA.16816.F32 R68, R8.reuse, R32, RZ ;  /* 0x000000200844723c */ /* 0x040ff000000018ff */
[C---:B------:R-:W-:Y:S01]  /*42a0*/  HMMA.16816.F32 R92, R8.reuse, R34, RZ ;  /* 0x00000022085c723c */ /* 0x040fe200000018ff */
[----:B------:R-:W2:Y:S07]  /*42b0*/  LDSM.16.MT88.4 R32, [R210+0x10800] ;  /* 0x01080000d220783b */ /* 0x000eae0000004200 */
[C---:B------:R-:W-:Y:S08]  /*42c0*/  HMMA.16816.F32 R36, R8.reuse, R38, RZ ;  /* 0x000000260824723c */ /* 0x040ff000000018ff */
[C---:B------:R-:W-:Y:S08]  /*42d0*/  HMMA.16816.F32 R96, R8.reuse, R40, RZ ;  /* 0x000000280860723c */ /* 0x040ff000000018ff */
[C---:B------:R-:W-:Y:S07]  /*42e0*/  HMMA.16816.F32 R172, R8.reuse, R42, RZ ;  /* 0x0000002a08ac723c */ /* 0x040fee00000018ff */
[----:B------:R-:W-:Y:S01]  /*42f0*/  IMAD.MOV.U32 R42, RZ, RZ, R205 ;  /* 0x000000ffff2a7224 */ /* 0x000fe200078e00cd */
[----:B-1----:R-:W-:Y:S01]  /*4300*/  HMMA.16816.F32 R176, R8, R20, RZ ;  /* 0x0000001408b0723c */ /* 0x002fe200000018ff */
[----:B------:R-:W-:-:S07]  /*4310*/  IMAD.MOV.U32 R43, RZ, RZ, R202 ;  /* 0x000000ffff2b7224 */ /* 0x000fce00078e00ca */
[----:B------:R-:W-:Y:S01]  /*4320*/  HMMA.16816.F32 R184, R8, R22, RZ ;  /* 0x0000001608b8723c */ /* 0x000fe200000018ff */
[----:B------:R-:W1:Y:S04]  /*4330*/  LDSM.16.MT88.4 R8, [R210+0x12800] ;  /* 0x01280000d208783b */ /* 0x000e680000004200 */
[----:B------:R-:W1:Y:S03]  /*4340*/  LDSM.16.MT88.4 R20, [R211+0x10800] ;  /* 0x01080000d314783b */ /* 0x000e660000004200 */
[C---:B--2---:R-:W-:Y:S08]  /*4350*/  HMMA.16816.F32 R104, R4.reuse, R18, R104 ;  /* 0x000000120468723c */ /* 0x044ff00000001868 */
[C---:B---3--:R-:W-:Y:S08]  /*4360*/  HMMA.16816.F32 R144, R4.reuse, R24, R144 ;  /* 0x000000180490723c */ /* 0x048ff00000001890 */
[C---:B------:R-:W-:Y:S01]  /*4370*/  HMMA.16816.F32 R112, R4.reuse, R26, R112 ;  /* 0x0000001a0470723c */ /* 0x040fe20000001870 */
[----:B------:R-:W2:Y:S07]  /*4380*/  LDSM.16.MT88.4 R24, [R209+0x14800] ;  /* 0x01480000d118783b */ /* 0x000eae0000004200 */
[----:B----4-:R-:W-:Y:S01]  /*4390*/  HMMA.16816.F32 R152, R4, R28, R152 ;  /* 0x0000001c0498723c */ /* 0x010fe20000001898 */
[----:B------:R-:W-:-:S02]  /*43a0*/  IMAD.MOV.U32 R19, RZ, RZ, R106 ;  /* 0x000000ffff137224 */ /* 0x000fc400078e006a */
[----:B------:R-:W-:Y:S02]  /*43b0*/  IMAD.MOV.U32 R18, RZ, RZ, R107 ;  /* 0x000000ffff127224 */ /* 0x000fe400078e006b */
[----:B------:R-:W-:Y:S02]  /*43c0*/  IMAD.MOV.U32 R107, RZ, RZ, R236 ;  /* 0x000000ffff6b7224 */ /* 0x000fe400078e00ec */
[----:B------:R-:W-:Y:S01]  /*43d0*/  IMAD.MOV.U32 R106, RZ, RZ, R206 ;  /* 0x000000ffff6a7224 */ /* 0x000fe200078e00ce */
[----:B------:R-:W-:Y:S01]  /*43e0*/  HMMA.16816.F32 R196, R4, R30, R120 ;  /* 0x0000001e04c4723c */ /* 0x000fe20000001878 */
[----:B------:R-:W3:Y:S01]  /*43f0*/  LDSM.16.MT88.4 R28, [R212+0x12800] ;  /* 0x01280000d41c783b */ /* 0x000ee20000004200 */
[----:B------:R-:W-:Y:S01]  /*4400*/  IMAD.MOV.U32 R57, RZ, RZ, R145 ;  /* 0x000000ffff397224 */ /* 0x000fe200078e0091 */
[----:B------:R-:W-:Y:S01]  /*4410*/  MOV R41, R147 ;  /* 0x0000009300297202 */ /* 0x000fe20000000f00 */
[----:B------:R-:W-:Y:S02]  /*4420*/  IMAD.MOV.U32 R56, RZ, RZ, R146 ;  /* 0x000000ffff387224 */ /* 0x000fe400078e0092 */
[----:B------:R-:W-:-:S02]  /*4430*/  IMAD.MOV.U32 R40, RZ, RZ, R144 ;  /* 0x000000ffff287224 */ /* 0x000fc400078e0090 */
[C---:B------:R-:W-:Y:S07]  /*4440*/  HMMA.16816.F32 R240, R4.reuse, R16, R136 ;  /* 0x0000001004f0723c */ /* 0x040fee0000001888 */
[----:B------:R-:W-:Y:S01]  /*4450*/  MOV R17, R104 ;  /* 0x0000006800117202 */ /* 0x000fe20000000f00 */
[----:B------:R-:W-:Y:S01]  /*4460*/  IMAD.MOV.U32 R16, RZ, RZ, R105 ;  /* 0x000000ffff107224 */ /* 0x000fe200078e0069 */
[----:B------:R-:W-:Y:S01]  /*4470*/  HMMA.16816.F32 R76, R4, R32, R76 ;  /* 0x00000020044c723c */ /* 0x000fe2000000184c */
[----:B------:R-:W-:Y:S01]  /*4480*/  MOV R105, R204 ;  /* 0x000000cc00697202 */ /* 0x000fe20000000f00 */
[----:B------:R-:W-:-:S06]  /*4490*/  IMAD.MOV.U32 R104, RZ, RZ, R203 ;  /* 0x000000ffff687224 */ /* 0x000fcc00078e00cb */
[C---:B------:R-:W-:Y:S01]  /*44a0*/  HMMA.16816.F32 R116, R4.reuse, R34, R116 ;  /* 0x000000220474723c */ /* 0x040fe20000001874 */
[----:B------:R-:W4:Y:S07]  /*44b0*/  LDSM.16.MT88.4 R32, [R211+0x12800] ;  /* 0x01280000d320783b */ /* 0x000f2e0000004200 */
[C---:B-1----:R-:W-:Y:S07]  /*44c0*/  HMMA.16816.F32 R236, R4.reuse, R8, R72 ;  /* 0x0000000804ec723c */ /* 0x042fee0000001848 */
[----:B------:R-:W-:Y:S01]  /*44d0*/  IMAD.MOV.U32 R74, RZ, RZ, R191 ;  /* 0x000000ffff4a7224 */ /* 0x000fe200078e00bf */
[----:B------:R-:W-:Y:S01]  /*44e0*/  HMMA.16816.F32 R120, R4, R10, R100 ;  /* 0x0000000a0478723c */ /* 0x000fe20000001864 */
[----:B------:R-:W1:Y:S01]  /*44f0*/  LDSM.16.MT88.4 R8, [R212+0x14800] ;  /* 0x01480000d408783b */ /* 0x000e620000004200 */
[----:B------:R-:W-:Y:S01]  /*4500*/  MOV R75, R190 ;  /* 0x000000be004b7202 */ /* 0x000fe20000000f00 */
[----:B------:R-:W-:Y:S01]  /*4510*/  IMAD.MOV.U32 R73, RZ, RZ, R200 ;  /* 0x000000ffff497224 */ /* 0x000fe200078e00c8 */
[----:B------:R-:W-:-:S03]  /*4520*/  MOV R72, R201 ;  /* 0x000000c900487202 */ /* 0x000fc60000000f00 */
[----:B------:R-:W-:Y:S01]  /*4530*/  IMAD.MOV.U32 R100, RZ, RZ, R19 ;  /* 0x000000ffff647224 */ /* 0x000fe200078e0013 */
[----:B------:R-:W-:Y:S01]  /*4540*/  MOV R102, R17 ;  /* 0x0000001100667202 */ /* 0x000fe20000000f00 */
[----:B------:R-:W-:Y:S01]  /*4550*/  IMAD.MOV.U32 R101, RZ, RZ, R18 ;  /* 0x000000ffff657224 */ /* 0x000fe200078e0012 */
[C---:B------:R-:W-:Y:S01]  /*4560*/  HMMA.16816.F32 R244, R4.reuse, R20, R140 ;  /* 0x0000001404f4723c */ /* 0x040fe2000000188c */
[----:B------:R-:W-:Y:S02]  /*4570*/  IMAD.MOV.U32 R103, RZ, RZ, R16 ;  /* 0x000000ffff677224 */ /* 0x000fe400078e0010 */
[----:B------:R-:W1:Y:S05]  /*4580*/  LDSM.16.MT88.4 R16, [R210+0x14800] ;  /* 0x01480000d210783b */ /* 0x000e6a0000004200 */
[C---:B--2---:R-:W-:Y:S08]  /*4590*/  HMMA.16816.F32 R144, R4.reuse, R24, R128 ;  /* 0x000000180490723c */ /* 0x044ff00000001880 */
[C---:B------:R-:W-:Y:S01]  /*45a0*/  HMMA.16816.F32 R140, R4.reuse, R26, R88 ;  /* 0x0000001a048c723c */ /* 0x040fe20000001858 */
[----:B------:R-:W2:Y:S06]  /*45b0*/  LDSM.16.MT88.4 R24, [R209+0x16800] ;  /* 0x01680000d118783b */ /* 0x000eac0000004200 */
[----:B------:R-:W-:Y:S01]  /*45c0*/  IMAD.MOV.U32 R88, RZ, RZ, R101 ;  /* 0x000000ffff587224 */ /* 0x000fe200078e0065 */
[----:B------:R-:W-:Y:S01]  /*45d0*/  HMMA.16816.F32 R108, R4, R22, R108 ;  /* 0x00000016046c723c */ /* 0x000fe2000000186c */
[----:B------:R-:W2:Y:S01]  /*45e0*/  LDSM.16.MT88.4 R20, [R211+0x14800] ;  /* 0x01480000d314783b */ /* 0x000ea20000004200 */
[----:B------:R-:W-:-:S06]  /*45f0*/  MOV R89, R102 ;  /* 0x0000006600597202 */ /* 0x000fcc0000000f00 */
[C---:B---3--:R-:W-:Y:S07]  /*4600*/  HMMA.16816.F32 R204, R4.reuse, R28, R68 ;  /* 0x0000001c04cc723c */ /* 0x048fee0000001844 */
[----:B------:R-:W-:Y:S01]  /*4610*/  IMAD.MOV.U32 R70, RZ, RZ, R189 ;  /* 0x000000ffff467224 */ /* 0x000fe200078e00bd */
[----:B------:R-:W-:Y:S01]  /*4620*/  MOV R71, R188 ;  /* 0x000000bc00477202 */ /* 0x000fe20000000f00 */
[----:B----4-:R-:W-:Y:S02]  /*4630*/  HMMA.16816.F32 R200, R4, R32, R132 ;  /* 0x0000002004c8723c */ /* 0x010fe40000001884 */
[----:B------:R-:W-:Y:S01]  /*4640*/  IMAD.MOV.U32 R91, RZ, RZ, R70 ;  /* 0x000000ffff5b7224 */ /* 0x000fe200078e0046 */
[----:B------:R-:W-:-:S05]  /*4650*/  MOV R90, R71 ;  /* 0x00000047005a7202 */ /* 0x000fca0000000f00 */
[C---:B------:R-:W-:Y:S01]  /*4660*/  HMMA.16816.F32 R188, R4.reuse, R30, R92 ;  /* 0x0000001e04bc723c */ /* 0x040fe2000000185c */
[----:B------:R-:W-:Y:S06]  /*4670*/  LDSM.16.MT88.4 R28, [R212+0x16800] ;  /* 0x01680000d41c783b */ /* 0x000fec0000004200 */
[----:B------:R-:W-:Y:S01]  /*4680*/  IMAD.MOV.U32 R93, RZ, RZ, R106 ;  /* 0x000000ffff5d7224 */ /* 0x000fe200078e006a */
[----:B------:R-:W-:Y:S01]  /*4690*/  MOV R106, R0 ;  /* 0x00000000006a7202 */ /* 0x000fe20000000f00 */
[----:B------:R-:W-:Y:S01]  /*46a0*/  IMAD.U32 R0, RZ, RZ, UR6 ;  /* 0x00000006ff007e24 */ /* 0x000fe2000f8e00ff */
[----:B-1----:R-:W-:Y:S01]  /*46b0*/  HMMA.16816.F32 R128, R4, R8, R60 ;  /* 0x000000080480723c */ /* 0x002fe2000000183c */
[----:B------:R-:W-:Y:S01]  /*46c0*/  IMAD.MOV.U32 R92, RZ, RZ, R105 ;  /* 0x000000ffff5c7224 */ /* 0x000fe200078e0069 */
[----:B------:R-:W-:Y:S01]  /*46d0*/  MOV R95, R67 ;  /* 0x00000043005f7202 */ /* 0x000fe20000000f00 */
[----:B------:R-:W-:Y:S01]  /*46e0*/  IMAD.MOV.U32 R105, RZ, RZ, R2 ;  /* 0x000000ffff697224 */ /* 0x000fe200078e0002 */
[----:B------:R-:W-:Y:S01]  /*46f0*/  LOP3.LUT R0, R151, UR31, R0, 0x96, !PT ;  /* 0x0000001f97007c12 */ /* 0x000fe2000f8e9600 */
[----:B------:R-:W-:-:S02]  /*4700*/  IMAD.MOV.U32 R94, RZ, RZ, R66 ;  /* 0x000000ffff5e7224 */ /* 0x000fc400078e0042 */
[----:B------:R-:W-:Y:S01]  /*4710*/  IMAD.MOV.U32 R63, RZ, RZ, R72 ;  /* 0x000000ffff3f7224 */ /* 0x000fe200078e0048 */
[C---:B------:R-:W-:Y:S01]  /*4720*/  HMMA.16816.F32 R48, R4.reuse, R10, R48 ;  /* 0x0000000a0430723c */ /* 0x040fe20000001830 */
[----:B------:R-:W-:Y:S01]  /*4730*/  IMAD.WIDE.U32 R8, R0, -0x326172a9, RZ ;  /* 0xcd9e8d5700087825 */ /* 0x000fe200078e00ff */
[----:B------:R-:W-:Y:S02]  /*4740*/  MOV R62, R73 ;  /* 0x00000049003e7202 */ /* 0x000fe40000000f00 */
[----:B------:R-:W-:Y:S01]  /*4750*/  MOV R151, R63 ;  /* 0x0000003f00977202 */ /* 0x000fe20000000f00 */
[----:B------:R-:W-:Y:S01]  /*4760*/  IMAD.MOV.U32 R61, RZ, RZ, R74 ;  /* 0x000000ffff3d7224 */ /* 0x000fe200078e004a */
[----:B------:R-:W-:Y:S01]  /*4770*/  LOP3.LUT R2, R9, UR17, R64, 0x96, !PT ;  /* 0x0000001109027c12 */ /* 0x000fe2000f8e9640 */
[----:B------:R-:W-:Y:S01]  /*4780*/  IMAD.MOV.U32 R150, RZ, RZ, R62 ;  /* 0x000000ffff967224 */ /* 0x000fe200078e003e */
[----:B------:R-:W-:Y:S01]  /*4790*/  HMMA.16816.F32 R136, R4, R16, R124 ;  /* 0x000000100488723c */ /* 0x000fe2000000187c */
[----:B------:R-:W-:Y:S01]  /*47a0*/  LOP3.LUT R0, R59, UR15, R8, 0x96, !PT ;  /* 0x0000000f3b007c12 */ /* 0x000fe2000f8e9608 */
[----:B------:R-:W-:-:S02]  /*47b0*/  IMAD.MOV.U32 R87, RZ, RZ, R151 ;  /* 0x000000ffff577224 */ /* 0x000fc400078e0097 */
[----:B------:R-:W-:-:S04]  /*47c0*/  IMAD.WIDE.U32 R8, R2, -0x2daee0ad, RZ ;  /* 0xd2511f5302087825 */ /* 0x000fc800078e00ff */
[----:B------:R-:W-:Y:S01]  /*47d0*/  HMMA.16816.F32 R132, R4, R18, R80 ;  /* 0x000000120484723c */ /* 0x000fe20000001850 */
[----:B------:R-:W1:Y:S01]  /*47e0*/  LDSM.16.MT88.4 R16, [R210+0x16800] ;  /* 0x01680000d210783b */ /* 0x000e620000004200 */
[----:B------:R-:W-:Y:S01]  /*47f0*/  IMAD.WIDE.U32 R10, R0, -0x2daee0ad, RZ ;  /* 0xd2511f53000a7825 */ /* 0x000fe200078e00ff */
[----:B------:R-:W-:-:S03]  /*4800*/  LOP3.LUT R2, R9, UR14, R86, 0x96, !PT ;  /* 0x0000000e09027c12 */ /* 0x000fc6000f8e9656 */
[----:B------:R-:W-:Y:S01]  /*4810*/  IMAD.MOV.U32 R126, RZ, RZ, R100 ;  /* 0x000000ffff7e7224 */ /* 0x000fe200078e0064 */
[----:B------:R-:W-:Y:S01]  /*4820*/  LOP3.LUT R0, R11, UR12, R8, 0x96, !PT ;  /* 0x0000000c0b007c12 */ /* 0x000fe2000f8e9608 */
[----:B--2---:R-:W-:Y:S01]  /*4830*/  HMMA.16816.F32 R68, R4, R26, R36 ;  /* 0x0000001a0444723c */ /* 0x004fe20000001824 */
[----:B------:R-:W-:Y:S01]  /*4840*/  FFMA.FTZ R11, R181, c[0x0][0x23c], -R13 ;  /* 0x00008f00b50b7a23 */ /* 0x000fe2000001080d */
[----:B------:R-:W-:Y:S01]  /*4850*/  MOV R32, R49 ;  /* 0x0000003100207202 */ /* 0x000fe20000000f00 */
[----:B------:R-:W-:-:S04]  /*4860*/  IMAD.WIDE.U32 R8, R2, -0x326172a9, RZ ;  /* 0xcd9e8d5702087825 */ /* 0x000fc800078e00ff */
[----:B------:R-:W-:Y:S01]  /*4870*/  IMAD.WIDE.U32 R38, R0, -0x326172a9, RZ ;  /* 0xcd9e8d5700267825 */ /* 0x000fe200078e00ff */
[C---:B------:R-:W-:Y:S01]  /*4880*/  HMMA.16816.F32 R160, R4.reuse, R34, R160 ;  /* 0x0000002204a0723c */ /* 0x040fe200000018a0 */
[----:B------:R-:W-:Y:S02]  /*4890*/  LOP3.LUT R0, R9, UR13, R58, 0x96, !PT ;  /* 0x0000000d09007c12 */ /* 0x000fe4000f8e963a */
[----:B------:R-:W-:Y:S02]  /*48a0*/  IMAD.MOV.U32 R33, RZ, RZ, R48 ;  /* 0x000000ffff217224 */ /* 0x000fe400078e0030 */
[----:B------:R2:W3:Y:S01]  /*48b0*/  MUFU.EX2 R48, R11 ;  /* 0x0000000b00307308 */ /* 0x0004e20000000800 */
[----:B------:R-:W-:Y:S01]  /*48c0*/  IMAD.MOV.U32 R125, RZ, RZ, R103 ;  /* 0x000000ffff7d7224 */ /* 0x000fe200078e0067 */
[----:B------:R-:W-:Y:S01]  /*48d0*/  MOV R35, R104 ;  /* 0x0000006800237202 */ /* 0x000fe20000000f00 */
[----:B------:R-:W-:Y:S01]  /*48e0*/  IMAD.MOV.U32 R104, RZ, RZ, R14 ;  /* 0x000000ffff687224 */ /* 0x000fe200078e000e */
[----:B------:R-:W-:Y:S01]  /*48f0*/  HMMA.16816.F32 R100, R4, R20, R52 ;  /* 0x000000140464723c */ /* 0x000fe20000001834 */
[----:B------:R-:W-:-:S02]  /*4900*/  FFMA.FTZ R14, R180, c[0x0][0x23c], -R13 ;  /* 0x00008f00b40e7a23 */ /* 0x000fc4000001080d */
[----:B------:R-:W-:Y:S02]  /*4910*/  FFMA.FTZ R2, R182, c[0x0][0x23c], -R13 ;  /* 0x00008f00b6027a23 */ /* 0x000fe4000001080d */
[----:B------:R-:W-:Y:S02]  /*4920*/  IMAD.MOV.U32 R127, RZ, RZ, R75 ;  /* 0x000000ffff7f7224 */ /* 0x000fe400078e004b */
[----:B------:R-:W-:Y:S01]  /*4930*/  IMAD.MOV.U32 R53, RZ, RZ, R126 ;  /* 0x000000ffff357224 */ /* 0x000fe200078e007e */
[C---:B------:R-:W-:Y:S01]  /*4940*/  HMMA.16816.F32 R80, R4.reuse, R22, R156 ;  /* 0x000000160450723c */ /* 0x040fe2000000189c */
[----:B------:R-:W4:Y:S01]  /*4950*/  LDSM.16.MT88.4 R20, [R211+0x16800] ;  /* 0x01680000d314783b */ /* 0x000f220000004200 */
[----:B------:R-:W3:Y:S01]  /*4960*/  MUFU.EX2 R158, R14 ;  /* 0x0000000e009e7308 */ /* 0x000ee20000000800 */
[----:B------:R-:W-:Y:S01]  /*4970*/  MOV R54, R88 ;  /* 0x0000005800367202 */ /* 0x000fe20000000f00 */
[----:B------:R-:W-:Y:S01]  /*4980*/  IMAD.MOV.U32 R88, RZ, RZ, R40 ;  /* 0x000000ffff587224 */ /* 0x000fe200078e0028 */
[----:B--2---:R-:W-:Y:S01]  /*4990*/  LOP3.LUT R11, R39, UR11, R8, 0x96, !PT ;  /* 0x0000000b270b7c12 */ /* 0x004fe2000f8e9608 */
[----:B------:R-:W-:Y:S01]  /*49a0*/  IMAD.WIDE.U32 R8, R0, -0x2daee0ad, RZ ;  /* 0xd2511f5300087825 */ /* 0x000fe200078e00ff */
[----:B------:R-:W-:Y:S01]  /*49b0*/  MOV R126, R91 ;  /* 0x0000005b007e7202 */ /* 0x000fe20000000f00 */
[----:B------:R-:W-:Y:S01]  /*49c0*/  HMMA.16816.F32 R72, R4, R24, R164 ;  /* 0x000000180448723c */ /* 0x000fe200000018a4 */
[----:B------:R-:W-:Y:S01]  /*49d0*/  MOV R91, R41 ;  /* 0x00000029005b7202 */ /* 0x000fe20000000f00 */
[----:B------:R-:W-:Y:S01]  /*49e0*/  IMAD.WIDE.U32 R40, R11, -0x2daee0ad, RZ ;  /* 0xd2511f530b287825 */ /* 0x000fe200078e00ff */
[----:B------:R2:W-:Y:S01]  /*49f0*/  MUFU.EX2 R156, R2 ;  /* 0x00000002009c7308 */ /* 0x0005e20000000800 */
[----:B------:R-:W-:Y:S02]  /*4a00*/  LDSM.16.MT88.4 R24, [R210+0x11000] ;  /* 0x01100000d218783b */ /* 0x000fe40000004200 */
[----:B------:R-:W-:-:S02]  /*4a10*/  IMAD.MOV.U32 R55, RZ, RZ, R89 ;  /* 0x000000ffff377224 */ /* 0x000fc400078e0059 */
[----:B------:R-:W-:Y:S01]  /*4a20*/  FFMA.FTZ R0, R183, c[0x0][0x23c], -R13 ;  /* 0x00008f00b7007a23 */ /* 0x000fe2000001080d */
[C---:B-1----:R-:W-:Y:S01]  /*4a30*/  HMMA.16816.F32 R64, R4.reuse, R16, R168 ;  /* 0x000000100440723c */ /* 0x042fe200000018a8 */
[----:B------:R-:W-:Y:S01]  /*4a40*/  IMAD.MOV.U32 R34, RZ, RZ, R50 ;  /* 0x000000ffff227224 */ /* 0x000fe200078e0032 */
[----:B------:R-:W-:Y:S01]  /*4a50*/  MOV R182, R55 ;  /* 0x0000003700b67202 */ /* 0x000fe20000000f00 */
[----:B------:R1:W-:Y:S01]  /*4a60*/  MUFU.EX2 R166, R0 ;  /* 0x0000000000a67308 */ /* 0x0003e20000000800 */
[----:B------:R-:W4:Y:S01]  /*4a70*/  LDC.U8 R55, c[0x0][0x2d8] ;  /* 0x0000b600ff377b82 */ /* 0x000f220000000000 */
[----:B------:R-:W-:Y:S01]  /*4a80*/  IMAD.MOV.U32 R124, RZ, RZ, R51 ;  /* 0x000000ffff7c7224 */ /* 0x000fe200078e0033 */
[----:B------:R-:W-:Y:S01]  /*4a90*/  MOV R151, R34 ;  /* 0x0000002200977202 */ /* 0x000fe20000000f00 */
[----:B------:R-:W-:Y:S01]  /*4aa0*/  FFMA.FTZ R11, R192, c[0x0][0x23c], -R12 ;  /* 0x00008f00c00b7a23 */ /* 0x000fe2000001080c */
[----:B---3--:R-:W-:Y:S01]  /*4ab0*/  MOV R169, R48 ;  /* 0x0000003000a97202 */ /* 0x008fe20000000f00 */
[----:B------:R-:W-:Y:S01]  /*4ac0*/  IMAD.MOV.U32 R159, RZ, RZ, R61 ;  /* 0x000000ffff9f7224 */ /* 0x000fe200078e003d */
[----:B--2---:R-:W-:Y:S01]  /*4ad0*/  LOP3.LUT R2, R41, UR8, R8, 0x96, !PT ;  /* 0x0000000829027c12 */ /* 0x004fe2000f8e9608 */
[----:B------:R-:W-:Y:S01]  /*4ae0*/  HMMA.16816.F32 R48, R4, R30, R172 ;  /* 0x0000001e0430723c */ /* 0x000fe200000018ac */
[----:B------:R-:W-:Y:S01]  /*4af0*/  MUFU.EX2 R168, R11 ;  /* 0x0000000b00a87308 */ /* 0x000fe20000000800 */
[----:B------:R-:W-:Y:S01]  /*4b00*/  IMAD.MOV.U32 R52, RZ, RZ, R125 ;  /* 0x000000ffff347224 */ /* 0x000fe200078e007d */
[----:B------:R-:W-:Y:S01]  /*4b10*/  MOV R164, R159 ;  /* 0x0000009f00a47202 */ /* 0x000fe20000000f00 */
[----:B------:R-:W-:-:S02]  /*4b20*/  IMAD.MOV.U32 R125, RZ, RZ, R90 ;  /* 0x000000ffff7d7224 */ /* 0x000fc400078e005a */
[----:B------:R-:W-:Y:S01]  /*4b30*/  IMAD.MOV.U32 R89, RZ, RZ, R57 ;  /* 0x000000ffff597224 */ /* 0x000fe200078e0039 */
[----:B------:R-:W-:Y:S01]  /*4b40*/  MOV R171, R52 ;  /* 0x0000003400ab7202 */ /* 0x000fe20000000f00 */
[----:B------:R-:W-:Y:S01]  /*4b50*/  IMAD.MOV.U32 R175, RZ, RZ, R158 ;  /* 0x000000ffffaf7224 */ /* 0x000fe200078e009e */
[----:B-1----:R-:W-:Y:S01]  /*4b60*/  LOP3.LUT R0, R9, UR10, R10, 0x96, !PT ;  /* 0x0000000a09007c12 */ /* 0x002fe2000f8e960a */
[----:B------:R-:W-:Y:S01]  /*4b70*/  IMAD.WIDE.U32 R8, R2, -0x326172a9, RZ ;  /* 0xcd9e8d5702087825 */ /* 0x000fe200078e00ff */
[C---:B------:R-:W-:Y:S03]  /*4b80*/  HMMA.16816.F32 R60, R4.reuse, R18, R44 ;  /* 0x00000012043c723c */ /* 0x040fe6000000182c */
[----:B------:R-:W-:Y:S01]  /*4b90*/  IMAD.WIDE.U32 R36, R0, -0x326172a9, RZ ;  /* 0xcd9e8d5700247825 */ /* 0x000fe200078e00ff */
[C---:B------:R-:W-:Y:S02]  /*4ba0*/  LOP3.LUT R0, R8.reuse, 0xffff, RZ, 0xc0, !PT ;  /* 0x0000ffff08007812 */ /* 0x040fe400078ec0ff */
[----:B------:R-:W-:Y:S01]  /*4bb0*/  LOP3.LUT R10, R8, 0xff, RZ, 0xc0, !PT ;  /* 0x000000ff080a7812 */ /* 0x000fe200078ec0ff */
[----:B------:R-:W-:Y:S01]  /*4bc0*/  FFMA.FTZ R2, R193, c[0x0][0x23c], -R12 ;  /* 0x00008f00c1027a23 */ /* 0x000fe2000001080c */
[----:B------:R-:W-:Y:S01]  /*4bd0*/  SHF.R.U32.HI R16, RZ, 0x18, R8 ;  /* 0x00000018ff107819 */ /* 0x000fe20000011608 */
[----:B------:R-:W-:Y:S01]  /*4be0*/  IMAD.MOV.U32 R158, RZ, RZ, R92 ;  /* 0x000000ffff9e7224 */ /* 0x000fe200078e005c */
[----:B------:R-:W-:Y:S01]  /*4bf0*/  MOV R92, R93 ;  /* 0x0000005d005c7202 */ /* 0x000fe20000000f00 */
[----:B------:R-:W-:Y:S01]  /*4c00*/  IMAD.MOV.U32 R93, RZ, RZ, R94 ;  /* 0x000000ffff5d7224 */ /* 0x000fe200078e005e */
[----:B------:R1:W2:Y:S01]  /*4c10*/  MUFU.EX2 R170, R2 ;  /* 0x0000000200aa7308 */ /* 0x0002a20000000800 */
[----:B------:R-:W-:Y:S01]  /*4c20*/  IMAD.MOV.U32 R94, RZ, RZ, R95 ;  /* 0x000000ffff5e7224 */ /* 0x000fe200078e005f */
[----:B------:R-:W-:Y:S01]  /*4c30*/  MOV R95, R104 ;  /* 0x00000068005f7202 */ /* 0x000fe20000000f00 */
[----:B------:R-:W-:Y:S01]  /*4c40*/  IMAD.MOV.U32 R104, RZ, RZ, R105 ;  /* 0x000000ffff687224 */ /* 0x000fe200078e0069 */
[----:B----4-:R-:W-:Y:S01]  /*4c50*/  HMMA.16816.F32 R44, R4, R20, R176 ;  /* 0x00000014042c723c */ /* 0x010fe200000018b0 */
[----:B------:R-:W-:Y:S01]  /*4c60*/  IMAD.MOV.U32 R105, RZ, RZ, R106 ;  /* 0x000000ffff697224 */ /* 0x000fe200078e006a */
[----:B------:R-:W-:Y:S01]  /*4c70*/  MOV R106, R107 ;  /* 0x0000006b006a7202 */ /* 0x000fe20000000f00 */
[----:B------:R-:W-:Y:S01]  /*4c80*/  IMAD.MOV.U32 R107, RZ, RZ, R15 ;  /* 0x000000ffff6b7224 */ /* 0x000fe200078e000f */
[----:B------:R-:W-:Y:S01]  /*4c90*/  SHF.R.U32.HI R15, RZ, 0x10, R8 ;  /* 0x00000010ff0f7819 */ /* 0x000fe20000011608 */
[----:B------:R-:W-:-:S02]  /*4ca0*/  IMAD.MOV.U32 R90, RZ, RZ, R56 ;  /* 0x000000ffff5a7224 */ /* 0x000fc400078e0038 */
[----:B------:R-:W-:Y:S01]  /*4cb0*/  IMAD R19, R55, 0x10000, R55 ;  /* 0x0001000037137824 */ /* 0x000fe200078e0237 */
[C---:B------:R-:W-:Y:S01]  /*4cc0*/  HMMA.16816.F32 R56, R4.reuse, R28, R96 ;  /* 0x0000001c0438723c */ /* 0x040fe20000001860 */
[----:B------:R-:W-:Y:S01]  /*4cd0*/  IMAD.MOV.U32 R180, RZ, RZ, R150 ;  /* 0x000000ffffb47224 */ /* 0x000fe200078e0096 */
[----:B------:R-:W3:Y:S01]  /*4ce0*/  LDSM.16.MT88.4 R28, [R212+0x11000] ;  /* 0x01100000d41c783b */ /* 0x000ee20000004200 */
[----:B------:R-:W-:Y:S01]  /*4cf0*/  IMAD.MOV.U32 R181, RZ, RZ, R53 ;  /* 0x000000ffffb57224 */ /* 0x000fe200078e0035 */
[----:B-1----:R-:W-:Y:S01]  /*4d00*/  SHF.R.U32.HI R2, RZ, 0x8, R0 ;  /* 0x00000008ff027819 */ /* 0x002fe20000011600 */
[----:B------:R-:W-:Y:S01]  /*4d10*/  IMAD.MOV.U32 R86, RZ, RZ, R54 ;  /* 0x000000ffff567224 */ /* 0x000fe200078e0036 */
[----:B------:R-:W-:Y:S01]  /*4d20*/  LOP3.LUT R0, R9, UR19, R36, 0x96, !PT ;  /* 0x0000001309007c12 */ /* 0x000fe2000f8e9624 */
[----:B------:R-:W-:Y:S01]  /*4d30*/  FFMA.FTZ R9, R194, c[0x0][0x23c], -R12 ;  /* 0x00008f00c2097a23 */ /* 0x000fe2000001080c */
[----:B------:R-:W-:Y:S01]  /*4d40*/  PRMT R17, R10, 0x5410, R2 ;  /* 0x000054100a117816 */ /* 0x000fe20000000002 */
[----:B------:R-:W-:Y:S01]  /*4d50*/  FFMA.FTZ R10, R195, c[0x0][0x23c], -R12 ;  /* 0x00008f00c30a7a23 */ /* 0x000fe2000001080c */
[C---:B------:R-:W-:Y:S01]  /*4d60*/  LOP3.LUT R2, R0.reuse, 0xffff, RZ, 0xc0, !PT ;  /* 0x0000ffff00027812 */ /* 0x040fe200078ec0ff */
[----:B------:R1:W-:Y:S01]  /*4d70*/  MUFU.EX2 R167, R9 ;  /* 0x0000000900a77308 */ /* 0x0003e20000000800 */
[----:B------:R-:W-:Y:S01]  /*4d80*/  SHF.R.U32.HI R8, RZ, 0x10, R0 ;  /* 0x00000010ff087819 */ /* 0x000fe20000011600 */
[----:B------:R-:W-:Y:S01]  /*4d90*/  HMMA.16816.F32 R52, R4, R22, R184 ;  /* 0x000000160434723c */ /* 0x000fe200000018b8 */
[----:B------:R-:W-:Y:S01]  /*4da0*/  LOP3.LUT R14, R0, 0xff, RZ, 0xc0, !PT ;  /* 0x000000ff000e7812 */ /* 0x000fe200078ec0ff */
[----:B------:R-:W-:Y:S01]  /*4db0*/  IMAD.MOV.U32 R18, RZ, RZ, R180 ;  /* 0x000000ffff127224 */ /* 0x000fe200078e00b4 */
[----:B------:R-:W-:Y:S01]  /*4dc0*/  SHF.R.U32.HI R11, RZ, 0x18, R0 ;  /* 0x00000018ff0b7819 */ /* 0x000fe20000011600 */
[----:B------:R-:W-:Y:S01]  /*4dd0*/  IMAD.MOV.U32 R99, RZ, RZ, R181 ;  /* 0x000000ffff637224 */ /* 0x000fe200078e00b5 */
[----:B------:R-:W-:Y:S01]  /*4de0*/  LOP3.LUT R0, R15, 0xff, RZ, 0xc0, !PT ;  /* 0x000000ff0f007812 */ /* 0x000fe200078ec0ff */
[----:B------:R-:W4:Y:S01]  /*4df0*/  MUFU.EX2 R165, R10 ;  /* 0x0000000a00a57308 */ /* 0x000f220000000800 */
[----:B------:R-:W-:Y:S01]  /*4e00*/  MOV R97, R182 ;  /* 0x000000b600617202 */ /* 0x000fe20000000f00 */
[----:B------:R-:W-:Y:S01]  /*4e10*/  IMAD.MOV.U32 R182, RZ, RZ, R84 ;  /* 0x000000ffffb67224 */ /* 0x000fe200078e0054 */
[----:B------:R-:W-:Y:S01]  /*4e20*/  PRMT R0, R0, 0x5410, R16 ;  /* 0x0000541000007816 */ /* 0x000fe20000000010 */
[--C-:B------:R-:W-:Y:S01]  /*4e30*/  HSET2.LE.AND R7, R17, R19.reuse, PT ;  /* 0x0000001311077233 */ /* 0x100fe20003803000 */
[----:B------:R-:W-:Y:S01]  /*4e40*/  MOV R180, R214 ;  /* 0x000000d600b47202 */ /* 0x000fe20000000f00 */
[----:B------:R-:W-:Y:S01]  /*4e50*/  IMAD.MOV.U32 R150, RZ, RZ, R32 ;  /* 0x000000ffff967224 */ /* 0x000fe200078e0020 */
[----:B------:R3:W5:Y:S01]  /*4e60*/  LDL.LU R214, [R1+0x34] ;  /* 0x0000340001d67983 */ /* 0x0007620000300800 */
[----:B-1----:R-:W-:Y:S01]  /*4e70*/  SHF.R.U32.HI R9, RZ, 0x8, R2 ;  /* 0x00000008ff097819 */ /* 0x002fe20000011602 */
[----:B------:R-:W-:Y:S01]  /*4e80*/  IMAD.MOV.U32 R181, RZ, RZ, R85 ;  /* 0x000000ffffb57224 */ /* 0x000fe200078e0055 */
[----:B------:R-:W-:Y:S01]  /*4e90*/  LOP3.LUT R2, R8, 0xff, RZ, 0xc0, !PT ;  /* 0x000000ff08027812 */ /* 0x000fe200078ec0ff */
[----:B------:R-:W-:Y:S01]  /*4ea0*/  LDSM.16.MT88.4 R20, [R209+0x13000] ;  /* 0x01300000d114783b */ /* 0x000fe20000004200 */
[----:B------:R-:W-:Y:S01]  /*4eb0*/  PRMT R8, R14, 0x5410, R9 ;  /* 0x000054100e087816 */ /* 0x000fe20000000009 */
[--C-:B------:R-:W-:Y:S01]  /*4ec0*/  HSET2.LE.AND R9, R0, R19.reuse, PT ;  /* 0x0000001300097233 */ /* 0x100fe20003803000 */
[----:B------:R-:W-:Y:S01]  /*4ed0*/  PRMT R2, R2, 0x5410, R11 ;  /* 0x0000541002027816 */ /* 0x000fe2000000000b */
[----:B------:R-:W-:Y:S01]  /*4ee0*/  IMAD.MOV.U32 R172, RZ, RZ, R182 ;  /* 0x000000ffffac7224 */ /* 0x000fe200078e00b6 */
[----:B------:R-:W-:Y:S01]  /*4ef0*/  MOV R183, R86 ;  /* 0x0000005600b77202 */ /* 0x000fe20000000f00 */
[--C-:B------:R-:W-:Y:S01]  /*4f00*/  HSET2.LE.AND R0, R8, R19.reuse, PT ;  /* 0x0000001308007233 */ /* 0x100fe20003803000 */
[----:B------:R-:W-:Y:S01]  /*4f10*/  IMAD.MOV.U32 R157, RZ, RZ, R35 ;  /* 0x000000ffff9d7224 */ /* 0x000fe200078e0023 */
[----:B------:R-:W-:Y:S01]  /*4f20*/  HSET2.LE.AND R5, R2, R19, PT ;  /* 0x0000001302057233 */ /* 0x000fe20003803000 */
[----:B------:R-:W-:Y:S01]  /*4f30*/  MOV R19, R164 ;  /* 0x000000a400137202 */ /* 0x000fe20000000f00 */
[----:B------:R-:W-:-:S02]  /*4f40*/  IMAD.MOV.U32 R164, RZ, RZ, R213 ;  /* 0x000000ffffa47224 */ /* 0x000fc400078e00d5 */
[----:B------:R-:W-:Y:S01]  /*4f50*/  IMAD.MOV.U32 R182, RZ, RZ, R124 ;  /* 0x000000ffffb67224 */ /* 0x000fe200078e007c */
[----:B------:R1:W5:Y:S01]  /*4f60*/  LDL.LU R213, [R1+0x30] ;  /* 0x0000300001d57983 */ /* 0x0003620000300800 */
[----:B------:R-:W-:Y:S02]  /*4f70*/  IMAD.MOV.U32 R124, RZ, RZ, R208 ;  /* 0x000000ffff7c7224 */ /* 0x000fe400078e00d0 */
[----:B------:R-:W-:Y:S01]  /*4f80*/  IMAD.MOV.U32 R159, RZ, RZ, R33 ;  /* 0x000000ffff9f7224 */ /* 0x000fe200078e0021 */
[----:B------:R1:W5:Y:S01]  /*4f90*/  LDL.LU R208, [R1+0x2c] ;  /* 0x00002c0001d07983 */ /* 0x0003620000300800 */
[----:B--2---:R-:W-:Y:S01]  /*4fa0*/  F2FP.PACK_AB R6, R170, R168 ;  /* 0x000000a8aa06723e */ /* 0x004fe200000000ff */
[----:B------:R-:W-:Y:S01]  /*4fb0*/  IMAD.MOV.U32 R98, RZ, RZ, R171 ;  /* 0x000000ffff627224 */ /* 0x000fe200078e00ab */
[----:B------:R-:W-:Y:S02]  /*4fc0*/  F2FP.PACK_AB R8, R166, R156 ;  /* 0x0000009ca608723e */ /* 0x000fe400000000ff */
[----:B----4-:R-:W-:Y:S01]  /*4fd0*/  F2FP.PACK_AB R10, R165, R167 ;  /* 0x000000a7a50a723e */ /* 0x010fe200000000ff */
[----:B------:R-:W-:Y:S01]  /*4fe0*/  IMAD.MOV.U32 R187, RZ, RZ, R183 ;  /* 0x000000ffffbb7224 */ /* 0x000fe200078e00b7 */
[----:B------:R-:W-:Y:S01]  /*4ff0*/  LOP3.LUT R5, R5, R6, RZ, 0xc0, !PT ;  /* 0x0000000605057212 */ /* 0x000fe200078ec0ff */
[----:B------:R-:W-:Y:S01]  /*5000*/  IMAD.MOV.U32 R178, RZ, RZ, R180 ;  /* 0x000000ffffb27224 */ /* 0x000fe200078e00b4 */
[----:B------:R-:W-:Y:S01]  /*5010*/  LOP3.LUT R6, R7, R8, RZ, 0xc0, !PT ;  /* 0x0000000807067212 */ /* 0x000fe200078ec0ff */
[----:B------:R-:W-:Y:S01]  /*5020*/  IMAD.MOV.U32 R171, RZ, RZ, R87 ;  /* 0x000000ffffab7224 */ /* 0x000fe200078e0057 */
[----:B------:R-:W-:-:S02]  /*5030*/  LOP3.LUT R7, R9, R10, RZ, 0xc0, !PT ;  /* 0x0000000a09077212 */ /* 0x000fc400078ec0ff */
[----:B------:R-:W-:Y:S01]  /*5040*/  F2FP.PACK_AB R2, R169, R175 ;  /* 0x000000afa902723e */ /* 0x000fe200000000ff */
[----:B------:R-:W2:Y:S03]  /*5050*/  LDSM.16.MT88.4 R8, [R211+0x11000] ;  /* 0x01100000d308783b */ /* 0x000ea60000004200 */
[----:B------:R-:W-:Y:S01]  /*5060*/  LOP3.LUT R4, R0, R2, RZ, 0xc0, !PT ;  /* 0x0000000200047212 */ /* 0x000fe200078ec0ff */
[----:B------:R-:W-:Y:S01]  /*5070*/  IMAD.MOV.U32 R183, RZ, RZ, R151 ;  /* 0x000000ffffb77224 */ /* 0x000fe200078e0097 */
[----:B------:R-:W-:Y:S01]  /*5080*/  MOV R179, R181 ;  /* 0x000000b500b37202 */ /* 0x000fe20000000f00 */
[----:B------:R-:W-:Y:S01]  /*5090*/  IMAD.MOV.U32 R180, RZ, RZ, R94 ;  /* 0x000000ffffb47224 */ /* 0x000fe200078e005e */
[----:B------:R-:W-:Y:S01]  /*50a0*/  MOV R192, R150 ;  /* 0x0000009600c07202 */ /* 0x000fe20000000f00 */
[----:B------:R-:W-:Y:S01]  /*50b0*/  IMAD.MOV.U32 R150, RZ, RZ, R93 ;  /* 0x000000ffff967224 */ /* 0x000fe200078e005d */
[----:B------:R-:W-:Y:S01]  /*50c0*/  MOV R181, R92 ;  /* 0x0000005c00b57202 */ /* 0x000fe20000000f00 */
[C---:B---3--:R-:W-:Y:S01]  /*50d0*/  HMMA.16816.F32 R88, R4.reuse, R28, R88 ;  /* 0x0000001c0458723c */ /* 0x048fe20000001858 */
[----:B------:R-:W-:Y:S01]  /*50e0*/  MOV R151, R95 ;  /* 0x0000005f00977202 */ /* 0x000fe20000000f00 */
[----:B------:R-:W-:Y:S01]  /*50f0*/  IMAD.MOV.U32 R177, RZ, RZ, R164 ;  /* 0x000000ffffb17224 */ /* 0x000fe200078e00a4 */
[----:B------:R-:W-:Y:S01]  /*5100*/  MOV R176, R157 ;  /* 0x0000009d00b07202 */ /* 0x000fe20000000f00 */
[----:B------:R-:W-:Y:S01]  /*5110*/  IMAD.MOV.U32 R194, RZ, RZ, R158 ;  /* 0x000000ffffc27224 */ /* 0x000fe200078e009e */
[----:B------:R-:W-:Y:S03]  /*5120*/  LDSM.16.MT88.4 R32, [R209+0x11000] ;  /* 0x01100000d120783b */ /* 0x000fe60000004200 */
        /* <DEDUP_REMOVED lines=8> */
[----:B------:R-:W-:Y:S02]  /*51b0*/  IMAD.MOV.U32 R159, RZ, RZ, R104 ;  /* 0x000000ffff9f7224 */ /* 0x000fe400078e0068 */
[----:B------:R-:W-:Y:S02]  /*51c0*/  IMAD.MOV.U32 R164, RZ, RZ, R105 ;  /* 0x000000ffffa47224 */ /* 0x000fe400078e0069 */
[----:B------:R-:W-:-:S03]  /*51d0*/  IMAD.MOV.U32 R158, RZ, RZ, R107 ;  /* 0x000000ffff9e7224 */ /* 0x000fc600078e006b */
[C---:B------:R-:W-:Y:S01]  /*51e0*/  HMMA.16816.F32 R84, R4.reuse, R26, R116 ;  /* 0x0000001a0454723c */ /* 0x040fe20000001874 */
[----:B------:R-:W4:Y:S07]  /*51f0*/  LDSM.16.MT88.4 R24, [R210+0x13000] ;  /* 0x01300000d218783b */ /* 0x000f2e0000004200 */
[C---:B--2---:R-:W-:Y:S08]  /*5200*/  HMMA.16816.F32 R96, R4.reuse, R8, R244 ;  /* 0x000000080460723c */ /* 0x044ff000000018f4 */
[C---:B------:R-:W-:Y:S01]  /*5210*/  HMMA.16816.F32 R104, R4.reuse, R10, R108 ;  /* 0x0000000a0468723c */ /* 0x040fe2000000186c */
[----:B------:R-:W2:Y:S01]  /*5220*/  LDSM.16.MT88.4 R8, [R211+0x13000] ;  /* 0x01300000d308783b */ /* 0x000ea20000004200 */
        /* <DEDUP_REMOVED lines=9> */
[----:B------:R-:W-:-:S02]  /*52c0*/  IMAD.MOV.U32 R173, RZ, RZ, R19 ;  /* 0x000000ffffad7224 */ /* 0x000fc400078e0013 */
[----:B------:R-:W1:Y:S02]  /*52d0*/  LDSM.16.MT88.4 R16, [R209+0x15000] ;  /* 0x01500000d110783b */ /* 0x000e640000004200 */
[----:B------:R-:W-:Y:S01]  /*52e0*/  IMAD.MOV.U32 R184, RZ, RZ, R193 ;  /* 0x000000ffffb87224 */ /* 0x000fe200078e00c1 */
[C---:B------:R-:W-:Y:S01]  /*52f0*/  HMMA.16816.F32 R108, R4.reuse, R20, R240 ;  /* 0x00000014046c723c */ /* 0x040fe200000018f0 */
[----:B------:R-:W-:Y:S01]  /*5300*/  IMAD.MOV.U32 R185, RZ, RZ, R192 ;  /* 0x000000ffffb97224 */ /* 0x000fe200078e00c0 */
[----:B------:R-:W1:Y:S06]  /*5310*/  LDSM.16.MT88.4 R20, [R210+0x15000] ;  /* 0x01500000d214783b */ /* 0x000e6c0000004200 */
[C---:B---3--:R-:W-:Y:S08]  /*5320*/  HMMA.16816.F32 R124, R4.reuse, R28, R204 ;  /* 0x0000001c047c723c */ /* 0x048ff000000018cc */
[C---:B------:R-:W-:Y:S01]  /*5330*/  HMMA.16816.F32 R192, R4.reuse, R30, R188 ;  /* 0x0000001e04c0723c */ /* 0x040fe200000018bc */
[----:B------:R-:W3:Y:S07]  /*5340*/  LDSM.16.MT88.4 R28, [R212+0x15000] ;  /* 0x01500000d41c783b */ /* 0x000eee0000004200 */
[C---:B----4-:R-:W-:Y:S08]  /*5350*/  HMMA.16816.F32 R116, R4.reuse, R24, R236 ;  /* 0x000000180474723c */ /* 0x050ff000000018ec */
[C---:B--2---:R-:W-:Y:S08]  /*5360*/  HMMA.16816.F32 R236, R4.reuse, R8, R200 ;  /* 0x0000000804ec723c */ /* 0x044ff000000018c8 */
[C---:B------:R-:W-:Y:S01]  /*5370*/  HMMA.16816.F32 R204, R4.reuse, R10, R160 ;  /* 0x0000000a04cc723c */ /* 0x040fe200000018a0 */
[----:B------:R-:W2:Y:S07]  /*5380*/  LDSM.16.MT88.4 R8, [R211+0x15000] ;  /* 0x01500000d308783b */ /* 0x000eae0000004200 */
[----:B------:R-:W-:Y:S01]  /*5390*/  HMMA.16816.F32 R120, R4, R26, R120 ;  /* 0x0000001a0478723c */ /* 0x000fe20000001878 */
[----:B------:R-:W4:Y:S01]  /*53a0*/  LDSM.16.MT88.4 R24, [R212+0x17000] ;  /* 0x01700000d418783b */ /* 0x000f220000004200 */
[----:B------:R-:W-:Y:S01]  /*53b0*/  MOV R186, R183 ;  /* 0x000000b700ba7202 */ /* 0x000fe20000000f00 */
[----:B------:R-:W-:-:S02]  /*53c0*/  IMAD.MOV.U32 R187, RZ, RZ, R182 ;  /* 0x000000ffffbb7224 */ /* 0x000fc400078e00b6 */
[----:B------:R-:W-:Y:S01]  /*53d0*/  IMAD.MOV.U32 R0, RZ, RZ, R181 ;  /* 0x000000ffff007224 */ /* 0x000fe200078e00b5 */
[----:B------:R-:W-:Y:S01]  /*53e0*/  MOV R14, R180 ;  /* 0x000000b4000e7202 */ /* 0x000fe20000000f00 */
[----:B------:R-:W-:Y:S01]  /*53f0*/  IMAD.MOV.U32 R242, RZ, RZ, R174 ;  /* 0x000000fffff27224 */ /* 0x000fe200078e00ae */
[----:B------:R-:W-:Y:S01]  /*5400*/  HMMA.16816.F32 R152, R4, R32, R152 ;  /* 0x000000200498723c */ /* 0x000fe20000001898 */
[----:B------:R-:W-:Y:S01]  /*5410*/  FFMA.FTZ R0, R0, c[0x0][0x23c], -R13 ;  /* 0x00008f0000007a23 */ /* 0x000fe2000001080d */
[----:B------:R-:W-:Y:S01]  /*5420*/  MOV R244, R168 ;  /* 0x000000a800f47202 */ /* 0x000fe20000000f00 */
[----:B------:R-:W-:Y:S02]  /*5430*/  IMAD.MOV.U32 R240, RZ, RZ, R245 ;  /* 0x000000fffff07224 */ /* 0x000fe400078e00f5 */
[----:B------:R-:W-:-:S03]  /*5440*/  IMAD.MOV.U32 R243, RZ, RZ, R175 ;  /* 0x000000fffff37224 */ /* 0x000fc600078e00af */
[C---:B------:R-:W-:Y:S01]  /*5450*/  HMMA.16816.F32 R32, R4.reuse, R34, R196 ;  /* 0x000000220420723c */ /* 0x040fe200000018c4 */
[----:B------:R-:W-:Y:S01]  /*5460*/  IMAD.MOV.U32 R245, RZ, RZ, R169 ;  /* 0x000000fffff57224 */ /* 0x000fe200078e00a9 */
[----:B------:R2:W-:Y:S06]  /*5470*/  MUFU.EX2 R241, R0 ;  /* 0x0000000000f17308 */ /* 0x0005ec0000000800 */
[C---:B-1----:R-:W-:Y:S08]  /*5480*/  HMMA.16816.F32 R200, R4.reuse, R16, R144 ;  /* 0x0000001004c8723c */ /* 0x042ff00000001890 */
[----:B------:R-:W-:Y:S01]  /*5490*/  HMMA.16816.F32 R140, R4, R18, R140 ;  /* 0x00000012048c723c */ /* 0x000fe2000000188c */
[----:B------:R-:W1:Y:S01]  /*54a0*/  LDSM.16.MT88.4 R16, [R209+0x17000] ;  /* 0x01700000d110783b */ /* 0x000e620000004200 */
[----:B------:R-:W-:Y:S01]  /*54b0*/  IMAD.MOV.U32 R144, RZ, RZ, R246 ;  /* 0x000000ffff907224 */ /* 0x000fe200078e00f6 */
[----:B------:R-:W-:Y:S01]  /*54c0*/  MOV R145, R247 ;  /* 0x000000f700917202 */ /* 0x000fe20000000f00 */
[----:B------:R-:W-:-:S04]  /*54d0*/  IMAD.MOV.U32 R246, RZ, RZ, R170 ;  /* 0x000000fffff67224 */ /* 0x000fc800078e00aa */
[----:B------:R-:W-:Y:S01]  /*54e0*/  HMMA.16816.F32 R196, R4, R20, R136 ;  /* 0x0000001404c4723c */ /* 0x000fe20000001888 */
[----:B------:R-:W-:Y:S01]  /*54f0*/  MOV R247, R171 ;  /* 0x000000ab00f77202 */ /* 0x000fe20000000f00 */
[----:B--2---:R-:W-:-:S06]  /*5500*/  FFMA.FTZ R0, R240, c[0x0][0x23c], -R13 ;  /* 0x00008f00f0007a23 */ /* 0x004fcc000001080d */
[----:B------:R-:W-:Y:S01]  /*5510*/  HMMA.16816.F32 R188, R4, R22, R132 ;  /* 0x0000001604bc723c */ /* 0x000fe20000001884 */
[----:B------:R-:W2:Y:S01]  /*5520*/  LDSM.16.MT88.4 R20, [R210+0x17000] ;  /* 0x01700000d214783b */ /* 0x000ea20000004200 */
[----:B------:R-:W-:Y:S02]  /*5530*/  IMAD.MOV.U32 R137, RZ, RZ, R242 ;  /* 0x000000ffff897224 */ /* 0x000fe400078e00f2 */
[----:B------:R-:W-:-:S04]  /*5540*/  IMAD.MOV.U32 R242, RZ, RZ, R243 ;  /* 0x000000fffff27224 */ /* 0x000fc800078e00f3 */
[----:B---3--:R-:W-:Y:S01]  /*5550*/  HMMA.16816.F32 R180, R4, R28, R128 ;  /* 0x0000001c04b4723c */ /* 0x008fe20000001880 */
[----:B------:R-:W-:Y:S01]  /*5560*/  MOV R243, R244 ;  /* 0x000000f400f37202 */ /* 0x000fe20000000f00 */
[----:B------:R-:W-:-:S06]  /*5570*/  IMAD.MOV.U32 R244, RZ, RZ, R245 ;  /* 0x000000fffff47224 */ /* 0x000fcc00078e00f5 */
[C---:B------:R-:W-:Y:S01]  /*5580*/  HMMA.16816.F32 R184, R4.reuse, R30, R184 ;  /* 0x0000001e04b8723c */ /* 0x040fe200000018b8 */
[----:B------:R-:W3:Y:S01]  /*5590*/  LDSM.16.MT88.4 R28, [R211+0x17000] ;  /* 0x01700000d31c783b */ /* 0x000ee20000004200 */
[----:B------:R-:W-:Y:S01]  /*55a0*/  IMAD.MOV.U32 R245, RZ, RZ, R246 ;  /* 0x000000fffff57224 */ /* 0x000fe200078e00f6 */
[----:B------:R1:W1:Y:S01]  /*55b0*/  MUFU.EX2 R240, R0 ;  /* 0x0000000000f07308 */ /* 0x0002620000000800 */
[----:B------:R-:W-:Y:S01]  /*55c0*/  MOV R246, R247 ;  /* 0x000000f700f67202 */ /* 0x000fe20000000f00 */
[----:B------:R-:W-:Y:S02]  /*55d0*/  FFMA.FTZ R2, R2, c[0x0][0x23c], -R13 ;  /* 0x00008f0002027a23 */ /* 0x000fe4000001080d */
[----:B------:R-:W-:Y:S02]  /*55e0*/  IMAD.MOV.U32 R247, RZ, RZ, R164 ;  /* 0x000000fffff77224 */ /* 0x000fe400078e00a4 */
[----:B------:R-:W-:Y:S01]  /*55f0*/  IMAD.MOV.U32 R164, RZ, RZ, R157 ;  /* 0x000000ffffa47224 */ /* 0x000fe200078e009d */
[----:B------:R-:W-:Y:S01]  /*5600*/  MOV R157, R159 ;  /* 0x0000009f009d7202 */ /* 0x000fe20000000f00 */
[----:B------:R-:W-:Y:S01]  /*5610*/  IMAD.MOV.U32 R147, RZ, RZ, R176 ;  /* 0x000000ffff937224 */ /* 0x000fe200078e00b0 */
[----:B------:R-:W-:Y:S01]  /*5620*/  MOV R160, R178 ;  /* 0x000000b200a07202 */ /* 0x000fe20000000f00 */
[----:B------:R-:W-:Y:S01]  /*5630*/  IMAD.MOV.U32 R146, RZ, RZ, R177 ;  /* 0x000000ffff927224 */ /* 0x000fe200078e00b1 */
[----:B------:R-:W-:Y:S01]  /*5640*/  MOV R163, R173 ;  /* 0x000000ad00a37202 */ /* 0x000fe20000000f00 */
[----:B------:R-:W-:Y:S01]  /*5650*/  IMAD.MOV.U32 R161, RZ, RZ, R179 ;  /* 0x000000ffffa17224 */ /* 0x000fe200078e00b3 */
[----:B-1----:R-:W-:Y:S01]  /*5660*/  LOP3.LUT R0, R37, UR9, R38, 0x96, !PT ;  /* 0x0000000925007c12 */ /* 0x002fe2000f8e9626 */
[----:B------:R-:W-:Y:S01]  /*5670*/  IMAD.MOV.U32 R162, RZ, RZ, R172 ;  /* 0x000000ffffa27224 */ /* 0x000fe200078e00ac */
[----:B------:R-:W-:Y:S01]  /*5680*/  HMMA.16816.F32 R176, R4, R8, R100 ;  /* 0x0000000804b0723c */ /* 0x000fe20000001864 */
[----:B------:R-:W-:-:S02]  /*5690*/  IMAD.MOV.U32 R159, RZ, RZ, R151 ;  /* 0x000000ffff9f7224 */ /* 0x000fc400078e0097 */
[----:B------:R1:W-:Y:S01]  /*56a0*/  MUFU.EX2 R151, R2 ;  /* 0x0000000200977308 */ /* 0x0003e20000000800 */
[----:B------:R-:W-:-:S03]  /*56b0*/  IMAD.MOV.U32 R131, RZ, RZ, R144 ;  /* 0x000000ffff837224 */ /* 0x000fc600078e0090 */
[----:B------:R-:W-:Y:S01]  /*56c0*/  IMAD.WIDE.U32 R8, R0, -0x2daee0ad, RZ ;  /* 0xd2511f5300087825 */ /* 0x000fe200078e00ff */
[----:B------:R-:W-:Y:S01]  /*56d0*/  HMMA.16816.F32 R172, R4, R10, R80 ;  /* 0x0000000a04ac723c */ /* 0x000fe20000001850 */
[----:B------:R-:W2:Y:S02]  /*56e0*/  LDC.U8 R81, c[0x0][0x2d8] ;  /* 0x0000b600ff517b82 */ /* 0x000ea40000000000 */
[----:B------:R-:W-:Y:S02]  /*56f0*/  IMAD.MOV.U32 R136, RZ, RZ, R145 ;  /* 0x000000ffff887224 */ /* 0x000fe400078e0091 */
[----:B------:R-:W-:Y:S02]  /*5700*/  IMAD.MOV.U32 R130, RZ, RZ, R150 ;  /* 0x000000ffff827224 */ /* 0x000fe400078e0096 */
[----:B-1----:R-:W-:Y:S01]  /*5710*/  FFMA.FTZ R2, R14, c[0x0][0x23c], -R13 ;  /* 0x00008f000e027a23 */ /* 0x002fe2000001080d */
[----:B------:R-:W-:-:S03]  /*5720*/  LOP3.LUT R0, R8, 0xffff, RZ, 0xc0, !PT ;  /* 0x0000ffff08007812 */ /* 0x000fc600078ec0ff */
[----:B------:R1:W-:Y:S01]  /*5730*/  MUFU.EX2 R150, R2 ;  /* 0x0000000200967308 */ /* 0x0003e20000000800 */
[----:B------:R-:W-:Y:S01]  /*5740*/  FFMA.FTZ R10, R131, c[0x0][0x23c], -R12 ;  /* 0x00008f00830a7a23 */ /* 0x000fe2000001080c */
[----:B------:R-:W-:Y:S01]  /*5750*/  MOV R145, R160 ;  /* 0x000000a000917202 */ /* 0x000fe20000000f00 */
[----:B------:R-:W-:Y:S01]  /*5760*/  IMAD.MOV.U32 R144, RZ, RZ, R161 ;  /* 0x000000ffff907224 */ /* 0x000fe200078e00a1 */
[----:B------:R-:W-:Y:S01]  /*5770*/  MOV R138, R163 ;  /* 0x000000a3008a7202 */ /* 0x000fe20000000f00 */
[----:B------:R-:W-:Y:S01]  /*5780*/  IMAD.MOV.U32 R139, RZ, RZ, R162 ;  /* 0x000000ffff8b7224 */ /* 0x000fe200078e00a2 */
[----:B------:R-:W-:Y:S01]  /*5790*/  LOP3.LUT R14, R8, 0xff, RZ, 0xc0, !PT ;  /* 0x000000ff080e7812 */ /* 0x000fe200078ec0ff */
[----:B----4-:R-:W-:Y:S01]  /*57a0*/  HMMA.16816.F32 R160, R4, R24, R56 ;  /* 0x0000001804a0723c */ /* 0x010fe20000001838 */
[----:B------:R-:W-:Y:S01]  /*57b0*/  MOV R131, R136 ;  /* 0x0000008800837202 */ /* 0x000fe20000000f00 */
[----:B------:R-:W-:Y:S01]  /*57c0*/  IMAD.MOV.U32 R136, RZ, RZ, R242 ;  /* 0x000000ffff887224 */ /* 0x000fe200078e00f2 */
[--C-:B------:R-:W-:Y:S01]  /*57d0*/  SHF.R.U32.HI R13, RZ, 0x18, R8.reuse ;  /* 0x00000018ff0d7819 */ /* 0x100fe20000011608 */
[----:B------:R-:W-:Y:S01]  /*57e0*/  IMAD.MOV.U32 R242, RZ, RZ, R243 ;  /* 0x000000fffff27224 */ /* 0x000fe200078e00f3 */
[----:B-1----:R-:W-:-:S03]  /*57f0*/  SHF.R.U32.HI R2, RZ, 0x10, R8 ;  /* 0x00000010ff027819 */ /* 0x002fc60000011608 */
[----:B------:R-:W-:Y:S01]  /*5800*/  HMMA.16816.F32 R24, R4, R26, R48 ;  /* 0x0000001a0418723c */ /* 0x000fe20000001830 */
[----:B------:R-:W-:Y:S01]  /*5810*/  MOV R243, R244 ;  /* 0x000000f400f37202 */ /* 0x000fe20000000f00 */
[----:B------:R-:W1:Y:S01]  /*5820*/  LDSM.16.MT88.4 R48, [R212+0x11800] ;  /* 0x01180000d430783b */ /* 0x000e620000004200 */
[----:B------:R-:W-:Y:S01]  /*5830*/  LOP3.LUT R8, R2, 0xff, RZ, 0xc0, !PT ;  /* 0x000000ff02087812 */ /* 0x000fe200078ec0ff */
[----:B------:R-:W-:Y:S01]  /*5840*/  FFMA.FTZ R2, R130, c[0x0][0x23c], -R12 ;  /* 0x00008f0082027a23 */ /* 0x000fe2000001080c */
[----:B------:R-:W-:Y:S01]  /*5850*/  SHF.R.U32.HI R11, RZ, 0x8, R0 ;  /* 0x00000008ff0b7819 */ /* 0x000fe20000011600 */
[----:B------:R-:W-:Y:S01]  /*5860*/  IMAD.MOV.U32 R244, RZ, RZ, R245 ;  /* 0x000000fffff47224 */ /* 0x000fe200078e00f5 */
[----:B------:R-:W-:Y:S01]  /*5870*/  LOP3.LUT R0, R9, UR18, R40, 0x96, !PT ;  /* 0x0000001209007c12 */ /* 0x000fe2000f8e9628 */
[----:B------:R-:W-:Y:S01]  /*5880*/  IMAD.MOV.U32 R245, RZ, RZ, R246 ;  /* 0x000000fffff57224 */ /* 0x000fe200078e00f6 */
[----:B------:R-:W-:Y:S01]  /*5890*/  PRMT R13, R8, 0x5410, R13 ;  /* 0x00005410080d7816 */ /* 0x000fe2000000000d */
[----:B------:R-:W-:Y:S01]  /*58a0*/  FFMA.FTZ R8, R15, c[0x0][0x23c], -R12 ;  /* 0x00008f000f087a23 */ /* 0x000fe2000001080c */
[----:B------:R-:W-:Y:S01]  /*58b0*/  MOV R246, R247 ;  /* 0x000000f700f67202 */ /* 0x000fe20000000f00 */
[----:B------:R-:W-:Y:S01]  /*58c0*/  IMAD.MOV.U32 R247, RZ, RZ, R164 ;  /* 0x000000fffff77224 */ /* 0x000fe200078e00a4 */
[----:B------:R4:W-:Y:S01]  /*58d0*/  MUFU.EX2 R15, R2 ;  /* 0x00000002000f7308 */ /* 0x0009e20000000800 */
[----:B------:R-:W-:Y:S01]  /*58e0*/  IMAD.MOV.U32 R164, RZ, RZ, R157 ;  /* 0x000000ffffa47224 */ /* 0x000fe200078e009d */
[----:B------:R-:W-:Y:S01]  /*58f0*/  PRMT R14, R14, 0x5410, R11 ;  /* 0x000054100e0e7816 */ /* 0x000fe2000000000b */
[----:B------:R-:W-:Y:S01]  /*5900*/  FFMA.FTZ R11, R131, c[0x0][0x23c], -R12 ;  /* 0x00008f00830b7a23 */ /* 0x000fe2000001080c */
[----:B------:R-:W-:Y:S01]  /*5910*/  MOV R157, R149 ;  /* 0x00000095009d7202 */ /* 0x000fe20000000f00 */
[----:B--2---:R-:W-:Y:S01]  /*5920*/  IMAD R81, R81, 0x10000, R81 ;  /* 0x0001000051517824 */ /* 0x004fe200078e0251 */
[----:B------:R-:W-:Y:S01]  /*5930*/  SHF.R.U32.HI R9, RZ, 0x18, R0 ;  /* 0x00000018ff097819 */ /* 0x000fe20000011600 */
[----:B------:R-:W2:Y:S01]  /*5940*/  LDSM.16.MT88.4 R56, [R211+0x11800] ;  /* 0x01180000d338783b */ /* 0x000ea20000004200 */
[----:B------:R3:W1:Y:S01]  /*5950*/  MUFU.EX2 R149, R10 ;  /* 0x0000000a00957308 */ /* 0x0006620000000800 */
[----:B----4-:R-:W-:-:S07]  /*5960*/  LOP3.LUT R2, R0, 0xffff, RZ, 0xc0, !PT ;  /* 0x0000ffff00027812 */ /* 0x010fce00078ec0ff */
[----:B------:R4:W-:Y:S01]  /*5970*/  MUFU.EX2 R12, R8 ;  /* 0x00000008000c7308 */ /* 0x0009e20000000800 */
[----:B------:R-:W-:Y:S01]  /*5980*/  IMAD.MOV.U32 R131, RZ, RZ, R245 ;  /* 0x000000ffff837224 */ /* 0x000fe200078e00f5 */
[----:B---3--:R-:W-:-:S06]  /*5990*/  LOP3.LUT R10, R0, 0xff, RZ, 0xc0, !PT ;  /* 0x000000ff000a7812 */ /* 0x008fcc00078ec0ff */
[----:B------:R-:W3:Y:S01]  /*59a0*/  MUFU.EX2 R11, R11 ;  /* 0x0000000b000b7308 */ /* 0x000ee20000000800 */
[----:B------:R-:W-:Y:S01]  /*59b0*/  IMAD.MOV.U32 R130, RZ, RZ, R246 ;  /* 0x000000ffff827224 */ /* 0x000fe200078e00f6 */
[----:B------:R-:W-:Y:S02]  /*59c0*/  MOV R129, R247 ;  /* 0x000000f700817202 */ /* 0x000fe40000000f00 */
[----:B----4-:R-:W-:Y:S02]  /*59d0*/  SHF.R.U32.HI R8, RZ, 0x10, R0 ;  /* 0x00000010ff087819 */ /* 0x010fe40000011600 */
[----:B------:R-:W-:Y:S01]  /*59e0*/  SHF.R.U32.HI R0, RZ, 0x8, R2 ;  /* 0x00000008ff007819 */ /* 0x000fe20000011602 */
[----:B------:R-:W-:Y:S01]  /*59f0*/  IMAD.MOV.U32 R128, RZ, RZ, R164 ;  /* 0x000000ffff807224 */ /* 0x000fe200078e00a4 */
[----:B------:R-:W-:Y:S02]  /*5a00*/  LOP3.LUT R2, R8, 0xff, RZ, 0xc0, !PT ;  /* 0x000000ff08027812 */ /* 0x000fe400078ec0ff */
[----:B------:R-:W-:Y:S01]  /*5a10*/  PRMT R0, R10, 0x5410, R0 ;  /* 0x000054100a007816 */ /* 0x000fe20000000000 */
[----:B------:R-:W-:Y:S01]  /*5a20*/  IMAD.MOV.U32 R247, RZ, RZ, R165 ;  /* 0x000000fffff77224 */ /* 0x000fe200078e00a5 */
[----:B------:R-:W-:Y:S01]  /*5a30*/  MOV R246, R166 ;  /* 0x000000a600f67202 */ /* 0x000fe20000000f00 */
[----:B------:R-:W-:Y:S01]  /*5a40*/  IMAD.MOV.U32 R245, RZ, RZ, R167 ;  /* 0x000000fffff57224 */ /* 0x000fe200078e00a7 */
[----:B------:R-:W-:Y:S01]  /*5a50*/  HMMA.16816.F32 R168, R4, R16, R72 ;  /* 0x0000001004a8723c */ /* 0x000fe20000001848 */
[----:B------:R-:W-:-:S07]  /*5a60*/  HSET2.LE.AND R0, R0, R81, PT ;  /* 0x0000005100007233 */ /* 0x000fce0003803000 */
[C---:B------:R-:W-:Y:S01]  /*5a70*/  HMMA.16816.F32 R132, R4.reuse, R20, R64 ;  /* 0x000000140484723c */ /* 0x040fe20000001840 */
[----:B------:R-:W-:Y:S01]  /*5a80*/  IMAD.MOV.U32 R10, RZ, RZ, R136 ;  /* 0x000000ffff0a7224 */ /* 0x000fe200078e0088 */
[----:B------:R-:W-:Y:S01]  /*5a90*/  MOV R82, R157 ;  /* 0x0000009d00527202 */ /* 0x000fe20000000f00 */
[----:B------:R-:W-:Y:S01]  /*5aa0*/  IMAD.MOV.U32 R83, RZ, RZ, R242 ;  /* 0x000000ffff537224 */ /* 0x000fe200078e00f2 */
[----:B------:R-:W-:Y:S01]  /*5ab0*/  MOV R102, R42 ;  /* 0x0000002a00667202 */ /* 0x000fe20000000f00 */
[----:B------:R-:W-:Y:S01]  /*5ac0*/  IMAD.MOV.U32 R103, RZ, RZ, R43 ;  /* 0x000000ffff677224 */ /* 0x000fe200078e002b */
[----:B------:R-:W-:Y:S02]  /*5ad0*/  LDSM.16.MT88.4 R64, [R209+0x13800] ;  /* 0x01380000d140783b */ /* 0x000fe40000004200 */
[----:B------:R-:W-:Y:S01]  /*5ae0*/  HMMA.16816.F32 R164, R4, R28, R44 ;  /* 0x0000001c04a4723c */ /* 0x000fe2000000182c */
[----:B------:R-:W-:Y:S01]  /*5af0*/  IMAD.MOV.U32 R100, RZ, RZ, R158 ;  /* 0x000000ffff647224 */ /* 0x000fe200078e009e */
[----:B------:R-:W4:Y:S01]  /*5b00*/  LDSM.16.MT88.4 R40, [R210+0x11800] ;  /* 0x01180000d228783b */ /* 0x000f220000004200 */
[----:B------:R-:W-:-:S03]  /*5b10*/  IMAD.MOV.U32 R101, RZ, RZ, R159 ;  /* 0x000000ffff657224 */ /* 0x000fc600078e009f */
[----:B------:R-:W-:Y:S02]  /*5b20*/  LDSM.16.MT88.4 R72, [R210+0x13800] ;  /* 0x01380000d248783b */ /* 0x000fe40000004200 */
[C---:B------:R-:W-:Y:S08]  /*5b30*/  HMMA.16816.F32 R16, R4.reuse, R18, R68 ;  /* 0x000000120410723c */ /* 0x040ff00000001844 */
[C---:B------:R-:W-:Y:S08]  /*5b40*/  HMMA.16816.F32 R20, R4.reuse, R22, R60 ;  /* 0x000000160414723c */ /* 0x040ff0000000183c */
[----:B------:R-:W-:Y:S07]  /*5b50*/  HMMA.16816.F32 R28, R4, R30, R52 ;  /* 0x0000001e041c723c */ /* 0x000fee0000001834 */
[----:B------:R-:W-:Y:S01]  /*5b60*/  PRMT R4, R2, 0x5410, R9 ;  /* 0x0000541002047816 */ /* 0x000fe20000000009 */
[--C-:B------:R-:W-:Y:S01]  /*5b70*/  HSET2.LE.AND R6, R13, R81.reuse, PT ;  /* 0x000000510d067233 */ /* 0x100fe20003803000 */
[----:B------:R-:W-:Y:S01]  /*5b80*/  F2FP.PACK_AB R2, R240, R241 ;  /* 0x000000f1f002723e */ /* 0x000fe200000000ff */
[----:B------:R-:W-:Y:S01]  /*5b90*/  IMAD.MOV.U32 R13, RZ, RZ, R139 ;  /* 0x000000ffff0d7224 */ /* 0x000fe200078e008b */
[----:B------:R-:W-:Y:S01]  /*5ba0*/  MOV R139, R144 ;  /* 0x00000090008b7202 */ /* 0x000fe20000000f00 */
[--C-:B------:R-:W-:Y:S01]  /*5bb0*/  HSET2.LE.AND R4, R4, R81.reuse, PT ;  /* 0x0000005104047233 */ /* 0x100fe20003803000 */
[----:B------:R-:W-:Y:S01]  /*5bc0*/  LOP3.LUT R144, R0, R2, RZ, 0xc0, !PT ;  /* 0x0000000200907212 */ /* 0x000fe200078ec0ff */
[----:B------:R-:W-:Y:S01]  /*5bd0*/  HSET2.LE.AND R5, R14, R81, PT ;  /* 0x000000510e057233 */ /* 0x000fe20003803000 */
[----:B-1----:R-:W-:Y:S01]  /*5be0*/  F2FP.PACK_AB R0, R15, R149 ;  /* 0x000000950f00723e */ /* 0x002fe200000000ff */
[----:B------:R-:W-:-:S02]  /*5bf0*/  IMAD.MOV.U32 R14, RZ, RZ, R138 ;  /* 0x000000ffff0e7224 */ /* 0x000fc400078e008a */
[----:B------:R-:W-:Y:S01]  /*5c00*/  IMAD.MOV.U32 R138, RZ, RZ, R145 ;  /* 0x000000ffff8a7224 */ /* 0x000fe200078e0091 */
[----:B------:R-:W-:Y:S02]  /*5c10*/  LOP3.LUT R145, R4, R0, RZ, 0xc0, !PT ;  /* 0x0000000004917212 */ /* 0x000fe400078ec0ff */
[----:B------:R-:W-:Y:S02]  /*5c20*/  F2FP.PACK_AB R2, R150, R151 ;  /* 0x000000979602723e */ /* 0x000fe400000000ff */
[----:B---3--:R-:W-:Y:S01]  /*5c30*/  F2FP.PACK_AB R0, R11, R12 ;  /* 0x0000000c0b00723e */ /* 0x008fe200000000ff */
[----:B------:R-:W-:Y:S01]  /*5c40*/  IMAD.MOV.U32 R136, RZ, RZ, R147 ;  /* 0x000000ffff887224 */ /* 0x000fe200078e0093 */
[----:B------:R-:W-:Y:S02]  /*5c50*/  MOV R9, R137 ;  /* 0x0000008900097202 */ /* 0x000fe40000000f00 */
[----:B------:R-:W-:Y:S02]  /*5c60*/  MOV R137, R146 ;  /* 0x0000009200897202 */ /* 0x000fe40000000f00 */
[----:B------:R-:W-:-:S02]  /*5c70*/  LOP3.LUT R146, R5, R2, RZ, 0xc0, !PT ;  /* 0x0000000205927212 */ /* 0x000fc400078ec0ff */
[----:B------:R-:W-:Y:S01]  /*5c80*/  LOP3.LUT R147, R6, R0, RZ, 0xc0, !PT ;  /* 0x0000000006937212 */ /* 0x000fe200078ec0ff */
[----:B------:R-:W-:Y:S01]  /*5c90*/  IMAD.MOV.U32 R8, RZ, RZ, R83 ;  /* 0x000000ffff087224 */ /* 0x000fe200078e0053 */
[----:B------:R-:W-:Y:S01]  /*5ca0*/  MOV R71, R82 ;  /* 0x0000005200477202 */ /* 0x000fe20000000f00 */
[----:B------:R-:W-:Y:S01]  /*5cb0*/  IMAD.MOV.U32 R242, RZ, RZ, R243 ;  /* 0x000000fffff27224 */ /* 0x000fe200078e00f3 */
[----:B------:R-:W1:Y:S03]  /*5cc0*/  LDSM.16.MT88.4 R80, [R212+0x13800] ;  /* 0x01380000d450783b */ /* 0x000e660000004200 */
[----:B------:R-:W-:Y:S01]  /*5cd0*/  HMMA.16816.F32 R44, R144, R48, R88 ;  /* 0x00000030902c723c */ /* 0x000fe20000001858 */
[----:B------:R-:W3:Y:S01]  /*5ce0*/  LDSM.16.MT88.4 R88, [R211+0x13800] ;  /* 0x01380000d358783b */ /* 0x000ee20000004200 */
[----:B------:R-:W-:Y:S01]  /*5cf0*/  MOV R243, R244 ;  /* 0x000000f400f37202 */ /* 0x000fe20000000f00 */
[----:B------:R-:W-:-:S02]  /*5d00*/  IMAD.MOV.U32 R244, RZ, RZ, R156 ;  /* 0x000000fffff47224 */ /* 0x000fc400078e009c */
[----:B------:R-:W3:Y:S03]  /*5d10*/  LDSM.16.MT88.4 R156, [R209+0x11800] ;  /* 0x01180000d19c783b */ /* 0x000ee60000004200 */
[C---:B--2---:R-:W-:Y:S01]  /*5d20*/  HMMA.16816.F32 R52, R144.reuse, R56, R96 ;  /* 0x000000389034723c */ /* 0x044fe20000001860 */
[----:B------:R-:W2:Y:S01]  /*5d30*/  LDSM.16.MT88.4 R96, [R209+0x15800] ;  /* 0x01580000d160783b */ /* 0x000ea20000004200 */
[----:B------:R-:W-:Y:S01]  /*5d40*/  MOV R0, R130 ;  /* 0x0000008200007202 */ /* 0x000fe20000000f00 */
[----:B------:R-:W-:Y:S02]  /*5d50*/  IMAD.MOV.U32 R2, RZ, RZ, R131 ;  /* 0x000000ffff027224 */ /* 0x000fe400078e0083 */
[----:B------:R-:W-:Y:S03]  /*5d60*/  LDSM.16.MT88.4 R4, [R211+0x17800] ;  /* 0x01780000d304783b */ /* 0x000fe60000004200 */
[C---:B----4-:R-:W-:Y:S08]  /*5d70*/  HMMA.16816.F32 R36, R144.reuse, R40, R76 ;  /* 0x000000289024723c */ /* 0x050ff0000000184c */
[C---:B------:R-:W-:Y:S08]  /*5d80*/  HMMA.16816.F32 R40, R144.reuse, R42, R84 ;  /* 0x0000002a9028723c */ /* 0x040ff00000001854 */
[C---:B-1----:R-:W-:Y:S08]  /*5d90*/  HMMA.16816.F32 R76, R144.reuse, R80, R124 ;  /* 0x00000050904c723c */ /* 0x042ff0000000187c */
[C---:B---3--:R-:W-:Y:S07]  /*5da0*/  HMMA.16816.F32 R84, R144.reuse, R88, R236 ;  /* 0x000000589054723c */ /* 0x048fee00000018ec */
[----:B------:R-:W-:Y:S01]  /*5db0*/  MOV R237, R101 ;  /* 0x0000006500ed7202 */ /* 0x000fe20000000f00 */
[----:B------:R-:W-:Y:S01]  /*5dc0*/  IMAD.MOV.U32 R238, RZ, RZ, R102 ;  /* 0x000000ffffee7224 */ /* 0x000fe200078e0066 */
[----:B------:R-:W-:Y:S01]  /*5dd0*/  HMMA.16816.F32 R80, R144, R82, R192 ;  /* 0x000000529050723c */ /* 0x000fe200000018c0 */
[----:B------:R-:W-:-:S02]  /*5de0*/  MOV R239, R103 ;  /* 0x0000006700ef7202 */ /* 0x000fc40000000f00 */
[----:B------:R-:W-:Y:S02]  /*5df0*/  FADD.FTZ R2, R2, R237 ;  /* 0x000000ed02027221 */ /* 0x000fe40000010000 */
[----:B------:R-:W-:Y:S02]  /*5e00*/  FADD.FTZ R0, R0, R238 ;  /* 0x000000ee00007221 */ /* 0x000fe40000010000 */
[----:B------:R-:W-:Y:S01]  /*5e10*/  MOV R192, R136 ;  /* 0x0000008800c07202 */ /* 0x000fe20000000f00 */
[----:B------:R-:W-:Y:S01]  /*5e20*/  IMAD.MOV.U32 R193, RZ, RZ, R137 ;  /* 0x000000ffffc17224 */ /* 0x000fe200078e0089 */
[----:B------:R-:W-:Y:S01]  /*5e30*/  MOV R194, R138 ;  /* 0x0000008a00c27202 */ /* 0x000fe20000000f00 */
[----:B------:R-:W-:Y:S02]  /*5e40*/  FADD.FTZ R2, R239, R2 ;  /* 0x00000002ef027221 */ /* 0x000fe40000010000 */
[----:B------:R-:W-:Y:S01]  /*5e50*/  FADD.FTZ R0, R192, R0 ;  /* 0x00000000c0007221 */ /* 0x000fe20000010000 */
[----:B------:R-:W-:Y:S01]  /*5e60*/  HMMA.16816.F32 R152, R144, R156, R152 ;  /* 0x0000009c9098723c */ /* 0x000fe20000001898 */
[----:B------:R-:W-:-:S02]  /*5e70*/  IMAD.MOV.U32 R195, RZ, RZ, R139 ;  /* 0x000000ffffc37224 */ /* 0x000fc400078e008b */
[----:B------:R-:W-:Y:S01]  /*5e80*/  FADD.FTZ R2, R193, R2 ;  /* 0x00000002c1027221 */ /* 0x000fe20000010000 */
[----:B------:R-:W-:Y:S01]  /*5e90*/  LDSM.16.MT88.4 R136, [R210+0x17800] ;  /* 0x01780000d288783b */ /* 0x000fe20000004200 */
[----:B------:R-:W-:-:S03]  /*5ea0*/  FADD.FTZ R0, R194, R0 ;  /* 0x00000000c2007221 */ /* 0x000fc60000010000 */
[----:B------:R-:W-:Y:S01]  /*5eb0*/  HMMA.16816.F32 R156, R144, R158, R32 ;  /* 0x0000009e909c723c */ /* 0x000fe20000001820 */
[----:B------:R-:W-:-:S06]  /*5ec0*/  FADD.FTZ R2, R195, R2 ;  /* 0x00000002c3027221 */ /* 0x000fcc0000010000 */
[----:B------:R-:W-:Y:S01]  /*5ed0*/  MOV R35, R71 ;  /* 0x0000004700237202 */ /* 0x000fe20000000f00 */
[----:B------:R-:W-:Y:S01]  /*5ee0*/  IMAD.MOV.U32 R32, RZ, RZ, R129 ;  /* 0x000000ffff207224 */ /* 0x000fe200078e0081 */
[----:B------:R-:W-:Y:S01]  /*5ef0*/  HMMA.16816.F32 R48, R144, R50, R92 ;  /* 0x000000329030723c */ /* 0x000fe2000000185c */
[----:B------:R-:W-:Y:S01]  /*5f00*/  MOV R33, R128 ;  /* 0x0000008000217202 */ /* 0x000fe20000000f00 */
[----:B------:R-:W-:Y:S01]  /*5f10*/  IMAD.MOV.U32 R34, RZ, RZ, R100 ;  /* 0x000000ffff227224 */ /* 0x000fe200078e0064 */
[----:B------:R-:W-:Y:S01]  /*5f20*/  LDSM.16.MT88.4 R128, [R209+0x17800] ;  /* 0x01780000d180783b */ /* 0x000fe20000004200 */
[----:B------:R-:W-:-:S04]  /*5f30*/  FADD.FTZ R0, R32, R0 ;  /* 0x0000000020007221 */ /* 0x000fc80000010000 */
[----:B------:R-:W-:Y:S01]  /*5f40*/  HMMA.16816.F32 R60, R144, R64, R108 ;  /* 0x00000040903c723c */ /* 0x000fe2000000186c */
[----:B------:R-:W-:-:S07]  /*5f50*/  FADD.FTZ R2, R33, R2 ;  /* 0x0000000221027221 */ /* 0x000fce0000010000 */
[----:B------:R-:W-:Y:S01]  /*5f60*/  HMMA.16816.F32 R68, R144, R72, R116 ;  /* 0x000000489044723c */ /* 0x000fe20000001874 */
[----:B------:R-:W-:-:S07]  /*5f70*/  FADD.FTZ R0, R34, R0 ;  /* 0x0000000022007221 */ /* 0x000fce0000010000 */
[C---:B--2---:R-:W-:Y:S08]  /*5f80*/  HMMA.16816.F32 R92, R144.reuse, R96, R200 ;  /* 0x00000060905c723c */ /* 0x044ff000000018c8 */
[C---:B------:R-:W-:Y:S01]  /*5f90*/  HMMA.16816.F32 R56, R144.reuse, R58, R104 ;  /* 0x0000003a9038723c */ /* 0x040fe20000001868 */
[----:B------:R-:W1:Y:S07]  /*5fa0*/  LDSM.16.MT88.4 R104, [R210+0x15800] ;  /* 0x01580000d268783b */ /* 0x000e6e0000004200 */
[C---:B------:R-:W-:Y:S01]  /*5fb0*/  HMMA.16816.F32 R64, R144.reuse, R66, R112 ;  /* 0x000000429040723c */ /* 0x040fe20000001870 */
[----:B------:R-:W2:Y:S07]  /*5fc0*/  LDSM.16.MT88.4 R112, [R212+0x15800] ;  /* 0x01580000d470783b */ /* 0x000eae0000004200 */
[C---:B------:R-:W-:Y:S01]  /*5fd0*/  HMMA.16816.F32 R72, R144.reuse, R74, R120 ;  /* 0x0000004a9048723c */ /* 0x040fe20000001878 */
[----:B------:R-:W3:Y:S07]  /*5fe0*/  LDSM.16.MT88.4 R120, [R211+0x15800] ;  /* 0x01580000d378783b */ /* 0x000eee0000004200 */
[----:B------:R-:W-:Y:S01]  /*5ff0*/  HMMA.16816.F32 R96, R144, R98, R140 ;  /* 0x000000629060723c */ /* 0x000fe2000000188c */
[----:B------:R-:W4:Y:S01]  /*6000*/  LDSM.16.MT88.4 R140, [R212+0x17800] ;  /* 0x01780000d48c783b */ /* 0x000f220000004200 */
        /* <DEDUP_REMOVED lines=37> */
[----:B------:R-:W-:Y:S01]  /*6260*/  MOV R150, R3 ;  /* 0x0000000300967202 */ /* 0x000fe20000000f00 */
[----:B------:R-:W-:Y:S01]  /*6270*/  USHF.L.U64.HI UR23, UR4, 0x5, UR5 ;  /* 0x0000000504177899 */ /* 0x000fe20008010205 */
[----:B------:R-:W-:Y:S01]  /*6280*/  MOV R149, R148 ;  /* 0x0000009400957202 */ /* 0x000fe20000000f00 */
[----:B------:R-:W3:Y:S01]  /*6290*/  LDL.LU R245, [R1+0x18] ;  /* 0x0000180001f57983 */ /* 0x000ee20000300800 */
[----:B------:R-:W-:-:S02]  /*62a0*/  USHF.L.U32 UR27, UR4, 0x5, URZ ;  /* 0x00000005041b7899 */ /* 0x000fc4000800063f */
[----:B------:R-:W-:Y:S01]  /*62b0*/  ULEA.HI.SX32 UR29, UR29, 0xfffffffe, 0x1a ;  /* 0xfffffffe1d1d7891 */ /* 0x000fe2000f8fd23f */
[----:B------:R-:W4:Y:S01]  /*62c0*/  LDL.LU R243, [R1+0x14] ;  /* 0x0000140001f37983 */ /* 0x000f220000300800 */
[----:B------:R-:W1:Y:S01]  /*62d0*/  LDC.U8 R246, c[0x0][0x2d8] ;  /* 0x0000b600fff67b82 */ /* 0x000e620000000000 */
[----:B------:R-:W-:Y:S01]  /*62e0*/  ULDC.64 UR6, c[0x0][0x1a0] ;  /* 0x0000680000067ab9 */ /* 0x000fe20000000a00 */
[----:B-1----:R-:W-:Y:S01]  /*62f0*/  PRMT R246, R246, 0x7054, R246 ;  /* 0x00007054f6f67816 */ /* 0x002fe200000000f6 */
[----:B---3--:R-:W-:-:S05]  /*6300*/  IMAD.WIDE.U32 R244, R245, -0x326172a9, RZ ;  /* 0xcd9e8d57f5f47825 */ /* 0x008fca00078e00ff */
[----:B----4-:R-:W-:Y:S01]  /*6310*/  LOP3.LUT R236, R245, R243, RZ, 0x3c, !PT ;  /* 0x000000f3f5ec7212 */ /* 0x010fe200078e3cff */
[----:B--2---:R-:W-:-:S04]  /*6320*/  IMAD.WIDE.U32 R238, R247, -0x2daee0ad, RZ ;  /* 0xd2511f53f7ee7825 */ /* 0x004fc800078e00ff */
[----:B------:R-:W-:Y:S01]  /*6330*/  IMAD.WIDE.U32 R236, R236, -0x2daee0ad, RZ ;  /* 0xd2511f53ecec7825 */ /* 0x000fe200078e00ff */
[----:B------:R-:W-:Y:S05]  /*6340*/  BRA `(.L_x_644) ;  /* 0x000002c000007947 */ /* 0x000fea0003800000 */
.L_x_646:
[----:B------:R-:W2:Y:S01]  /*6350*/  LDL.64 R242, [R1] ;  /* 0x0000000001f27983 */ /* 0x000ea20000100a00 */
        /* <DEDUP_REMOVED lines=10> */
[----:B------:R-:W-:Y:S02]  /*6400*/  USHF.L.U32 UR26, UR4, 0x5, URZ ;  /* 0x00000005041a7899 */ /* 0x000fe4000800063f */
[----:B------:R-:W-:Y:S01]  /*6410*/  USHF.L.U64.HI UR4, UR4, 0x5, UR5 ;  /* 0x0000000504047899 */ /* 0x000fe20008010205 */
[----:B--2---:R-:W-:Y:S04]  /*6420*/  LEA R0, P1, R2, R242, 0x6 ;  /* 0x000000f202007211 */ /* 0x004fe800078230ff */
[----:B------:R-:W-:Y:S02]  /*6430*/  LEA R170, P2, R0, c[0x0][0x168], 0x1 ;  /* 0x00005a0000aa7a11 */ /* 0x000fe400078408ff */
        /* <DEDUP_REMOVED lines=29> */
.L_x_644:
        /* <DEDUP_REMOVED lines=10> */
[----:B------:R-:W-:Y:S04]  /*66b0*/  LEA R0, P0, R2, R250, 0x6 ;  /* 0x000000fa02007211 */ /* 0x000fe800078030ff */
        /* <DEDUP_REMOVED lines=30> */
[----:B-----5:R-:W-:Y:S04]  /*68a0*/  LDSM.16.M88.4 R16, [R208+0x8800] ;  /* 0x00880000d010783b */ /* 0x020fe80000000200 */
[----:B------:R-:W-:Y:S04]  /*68b0*/  LDSM.16.M88.4 R24, [R208+0x9000] ;  /* 0x00900000d018783b */ /* 0x000fe80000000200 */
[----:B------:R-:W-:Y:S04]  /*68c0*/  LDSM.16.M88.4 R168, [R208+0x9800] ;  /* 0x00980000d0a8783b */ /* 0x000fe80000000200 */
[----:B------:R-:W0:Y:S04]  /*68d0*/  LDGDEPBAR ;  /* 0x00000000000079af */ /* 0x000e280000000000 */
[----:B------:R-:W-:Y:S04]  /*68e0*/  LDSM.16.M88.4 R172, [R216] ;  /* 0x00000000d8ac783b */ /* 0x000fe80000000200 */
[----:B---3--:R-:W1:Y:S04]  /*68f0*/  LDSM.16.M88.4 R8, [R208+0x8000] ;  /* 0x00800000d008783b */ /* 0x008e680000000200 */
[----:B------:R-:W3:Y:S04]  /*6900*/  LDSM.16.M88.4 R176, [R219] ;  /* 0x00000000dbb0783b */ /* 0x000ee80000000200 */
[----:B------:R-:W4:Y:S04]  /*6910*/  LDSM.16.M88.4 R180, [R234] ;  /* 0x00000000eab4783b */ /* 0x000f280000000200 */
[----:B------:R-:W2:Y:S04]  /*6920*/  LDSM.16.M88.4 R184, [R233] ;  /* 0x00000000e9b8783b */ /* 0x000ea80000000200 */
[----:B------:R-:W2:Y:S04]  /*6930*/  LDSM.16.M88.4 R188, [R232] ;  /* 0x00000000e8bc783b */ /* 0x000ea80000000200 */
[----:B------:R-:W-:Y:S04]  /*6940*/  LDSM.16.M88.4 R192, [R218] ;  /* 0x00000000dac0783b */ /* 0x000fe80000000200 */
[----:B------:R-:W2:Y:S04]  /*6950*/  LDSM.16.M88.4 R196, [R214+0x8000] ;  /* 0x00800000d6c4783b */ /* 0x000ea80000000200 */
[----:B------:R-:W2:Y:S04]  /*6960*/  LDSM.16.M88.4 R200, [R214+0x8800] ;  /* 0x00880000d6c8783b */ /* 0x000ea80000000200 */
[----:B------:R-:W-:Y:S01]  /*6970*/  LDSM.16.M88.4 R204, [R214+0x9800] ;  /* 0x00980000d6cc783b */ /* 0x000fe20000000200 */
[C---:B-1----:R-:W-:Y:S08]  /*6980*/  HMMA.16816.F32 R4, R32.reuse, R8, RZ ;  /* 0x000000082004723c */ /* 0x042ff000000018ff */
[C---:B------:R-:W-:Y:S08]  /*6990*/  HMMA.16816.F32 R8, R32.reuse, R10, RZ ;  /* 0x0000000a2008723c */ /* 0x040ff000000018ff */
[C---:B------:R-:W-:Y:S08]  /*69a0*/  HMMA.16816.F32 R12, R32.reuse, R16, RZ ;  /* 0x00000010200c723c */ /* 0x040ff000000018ff */
[C---:B------:R-:W-:Y:S08]  /*69b0*/  HMMA.16816.F32 R16, R32.reuse, R18, RZ ;  /* 0x000000122010723c */ /* 0x040ff000000018ff */
[C---:B------:R-:W-:Y:S08]  /*69c0*/  HMMA.16816.F32 R20, R32.reuse, R24, RZ ;  /* 0x000000182014723c */ /* 0x040ff000000018ff */
[C---:B------:R-:W-:Y:S08]  /*69d0*/  HMMA.16816.F32 R24, R32.reuse, R26, RZ ;  /* 0x0000001a2018723c */ /* 0x040ff000000018ff */
[C---:B------:R-:W-:Y:S08]  /*69e0*/  HMMA.16816.F32 R28, R32.reuse, R168, RZ ;  /* 0x000000a8201c723c */ /* 0x040ff000000018ff */
[----:B------:R-:W-:Y:S01]  /*69f0*/  HMMA.16816.F32 R32, R32, R170, RZ ;  /* 0x000000aa2020723c */ /* 0x000fe200000018ff */
[----:B------:R-:W1:Y:S07]  /*6a00*/  LDSM.16.M88.4 R168, [R214+0x9000] ;  /* 0x00900000d6a8783b */ /* 0x000e6e0000000200 */
[C---:B---3--:R-:W-:Y:S08]  /*6a10*/  HMMA.16816.F32 R4, R172.reuse, R176, R4 ;  /* 0x000000b0ac04723c */ /* 0x048ff00000001804 */
[C---:B------:R-:W-:Y:S01]  /*6a20*/  HMMA.16816.F32 R8, R172.reuse, R178, R8 ;  /* 0x000000b2ac08723c */ /* 0x040fe20000001808 */
[----:B------:R-:W-:Y:S07]  /*6a30*/  LDSM.16.M88.4 R176, [R217] ;  /* 0x00000000d9b0783b */ /* 0x000fee0000000200 */
[C---:B----4-:R-:W-:Y:S08]  /*6a40*/  HMMA.16816.F32 R12, R172.reuse, R180, R12 ;  /* 0x000000b4ac0c723c */ /* 0x050ff0000000180c */
[C---:B------:R-:W-:Y:S01]  /*6a50*/  HMMA.16816.F32 R16, R172.reuse, R182, R16 ;  /* 0x000000b6ac10723c */ /* 0x040fe20000001810 */
[----:B------:R-:W3:Y:S07]  /*6a60*/  LDSM.16.M88.4 R180, [R213] ;  /* 0x00000000d5b4783b */ /* 0x000eee0000000200 */
[C---:B--2---:R-:W-:Y:S08]  /*6a70*/  HMMA.16816.F32 R20, R172.reuse, R184, R20 ;  /* 0x000000b8ac14723c */ /* 0x044ff00000001814 */
[C---:B------:R-:W-:Y:S01]  /*6a80*/  HMMA.16816.F32 R24, R172.reuse, R186, R24 ;  /* 0x000000baac18723c */ /* 0x040fe20000001818 */
[----:B------:R-:W2:Y:S07]  /*6a90*/  LDSM.16.M88.4 R184, [R213+0x800] ;  /* 0x00080000d5b8783b */ /* 0x000eae0000000200 */
[C---:B------:R-:W-:Y:S08]  /*6aa0*/  HMMA.16816.F32 R28, R172.reuse, R188, R28 ;  /* 0x000000bcac1c723c */ /* 0x040ff0000000181c */
[----:B------:R-:W-:Y:S01]  /*6ab0*/  HMMA.16816.F32 R32, R172, R190, R32 ;  /* 0x000000beac20723c */ /* 0x000fe20000001820 */
[----:B------:R-:W4:Y:S04]  /*6ac0*/  LDSM.16.M88.4 R172, [R213+0x1000] ;  /* 0x00100000d5ac783b */ /* 0x000f280000000200 */
        /* <DEDUP_REMOVED lines=16> */
[----:B------:R-:W-:Y:S07]  /*6bd0*/  LDSM.16.M88.4 R180, [R231] ;  /* 0x00000000e7b4783b */ /* 0x000fee0000000200 */
[C---:B--2---:R-:W-:Y:S08]  /*6be0*/  HMMA.16816.F32 R12, R176.reuse, R184, R12 ;  /* 0x000000b8b00c723c */ /* 0x044ff0000000180c */
[C---:B------:R-:W-:Y:S01]  /*6bf0*/  HMMA.16816.F32 R16, R176.reuse, R186, R16 ;  /* 0x000000bab010723c */ /* 0x040fe20000001810 */
[----:B------:R-:W-:Y:S07]  /*6c00*/  LDSM.16.M88.4 R184, [R230] ;  /* 0x00000000e6b8783b */ /* 0x000fee0000000200 */
[C---:B----4-:R-:W-:Y:S08]  /*6c10*/  HMMA.16816.F32 R20, R176.reuse, R172, R20 ;  /* 0x000000acb014723c */ /* 0x050ff00000001814 */
[C---:B------:R-:W-:Y:S01]  /*6c20*/  HMMA.16816.F32 R24, R176.reuse, R174, R24 ;  /* 0x000000aeb018723c */ /* 0x040fe20000001818 */
[----:B------:R-:W2:Y:S07]  /*6c30*/  LDSM.16.M88.4 R172, [R216+0x2000] ;  /* 0x00200000d8ac783b */ /* 0x000eae0000000200 */
[C---:B------:R-:W-:Y:S08]  /*6c40*/  HMMA.16816.F32 R28, R176.reuse, R188, R28 ;  /* 0x000000bcb01c723c */ /* 0x040ff0000000181c */
[----:B------:R-:W-:Y:S01]  /*6c50*/  HMMA.16816.F32 R32, R176, R190, R32 ;  /* 0x000000beb020723c */ /* 0x000fe20000001820 */
[----:B------:R-:W3:Y:S04]  /*6c60*/  LDSM.16.M88.4 R176, [R229] ;  /* 0x00000000e5b0783b */ /* 0x000ee80000000200 */
[----:B------:R-:W4:Y:S03]  /*6c70*/  LDSM.16.M88.4 R188, [R228] ;  /* 0x00000000e4bc783b */ /* 0x000f260000000200 */
[C---:B-1----:R-:W-:Y:S08]  /*6c80*/  HMMA.16816.F32 R4, R168.reuse, R196, R4 ;  /* 0x000000c4a804723c */ /* 0x042ff00000001804 */
[C---:B------:R-:W-:Y:S01]  /*6c90*/  HMMA.16816.F32 R8, R168.reuse, R198, R8 ;  /* 0x000000c6a808723c */ /* 0x040fe20000001808 */
[----:B------:R-:W-:Y:S07]  /*6ca0*/  LDSM.16.M88.4 R196, [R214+0xa000] ;  /* 0x00a00000d6c4783b */ /* 0x000fee0000000200 */
        /* <DEDUP_REMOVED lines=38> */
[----:B------:R-:W-:Y:S07]  /*6f10*/  LDSM.16.M88.4 R180, [R227] ;  /* 0x00000000e3b4783b */ /* 0x000fee0000000200 */
[C---:B------:R-:W-:Y:S08]  /*6f20*/  HMMA.16816.F32 R12, R176.reuse, R184, R12 ;  /* 0x000000b8b00c723c */ /* 0x040ff0000000180c */
[C---:B------:R-:W-:Y:S01]  /*6f30*/  HMMA.16816.F32 R16, R176.reuse, R186, R16 ;  /* 0x000000bab010723c */ /* 0x040fe20000001810 */
[----:B------:R-:W-:Y:S07]  /*6f40*/  LDSM.16.M88.4 R184, [R226] ;  /* 0x00000000e2b8783b */ /* 0x000fee0000000200 */
[C---:B---3--:R-:W-:Y:S08]  /*6f50*/  HMMA.16816.F32 R20, R176.reuse, R172, R20 ;  /* 0x000000acb014723c */ /* 0x048ff00000001814 */
[C---:B------:R-:W-:Y:S01]  /*6f60*/  HMMA.16816.F32 R24, R176.reuse, R174, R24 ;  /* 0x000000aeb018723c */ /* 0x040fe20000001818 */
[----:B------:R-:W2:Y:S07]  /*6f70*/  LDSM.16.M88.4 R172, [R216+0x4000] ;  /* 0x00400000d8ac783b */ /* 0x000eae0000000200 */
[C---:B----4-:R-:W-:Y:S08]  /*6f80*/  HMMA.16816.F32 R28, R176.reuse, R188, R28 ;  /* 0x000000bcb01c723c */ /* 0x050ff0000000181c */
        /* <DEDUP_REMOVED lines=81> */
[C---:B-1----:R-:W-:Y:S01]  /*74a0*/  HMMA.16816.F32 R4, R192.reuse, R196, R4 ;  /* 0x000000c4c004723c */ /* 0x042fe20000001804 */
[----:B------:R-:W-:Y:S04]  /*74b0*/  DEPBAR.LE SB0, 0x0 ;  /* 0x000080000000791a */ /* 0x000fe80000000000 */
[----:B------:R-:W-:Y:S03]  /*74c0*/  BAR.SYNC.DEFER_BLOCKING 0x0 ;  /* 0x0000000000007b1d */ /* 0x000fe60000010000 */
[C---:B------:R-:W-:Y:S08]  /*74d0*/  HMMA.16816.F32 R8, R192.reuse, R198, R8 ;  /* 0x000000c6c008723c */ /* 0x040ff00000001808 */
[C---:B------:R-:W-:Y:S08]  /*74e0*/  HMMA.16816.F32 R12, R192.reuse, R200, R12 ;  /* 0x000000c8c00c723c */ /* 0x040ff0000000180c */
[C---:B------:R-:W-:Y:S08]  /*74f0*/  HMMA.16816.F32 R16, R192.reuse, R202, R16 ;  /* 0x000000cac010723c */ /* 0x040ff00000001810 */
[C---:B------:R-:W-:Y:S08]  /*7500*/  HMMA.16816.F32 R20, R192.reuse, R168, R20 ;  /* 0x000000a8c014723c */ /* 0x040ff00000001814 */
[C---:B------:R-:W-:Y:S08]  /*7510*/  HMMA.16816.F32 R24, R192.reuse, R170, R24 ;  /* 0x000000aac018723c */ /* 0x040ff00000001818 */
[C---:B------:R-:W-:Y:S08]  /*7520*/  HMMA.16816.F32 R28, R192.reuse, R204, R28 ;  /* 0x000000ccc01c723c */ /* 0x040ff0000000181c */
[----:B------:R-:W-:Y:S08]  /*7530*/  HMMA.16816.F32 R32, R192, R206, R32 ;  /* 0x000000cec020723c */ /* 0x000ff00000001820 */
[C---:B--2---:R-:W-:Y:S08]  /*7540*/  HMMA.16816.F32 R4, R176.reuse, R180, R4 ;  /* 0x000000b4b004723c */ /* 0x044ff00000001804 */
[C---:B------:R-:W-:Y:S08]  /*7550*/  HMMA.16816.F32 R8, R176.reuse, R182, R8 ;  /* 0x000000b6b008723c */ /* 0x040ff00000001808 */
[C---:B------:R-:W-:Y:S08]  /*7560*/  HMMA.16816.F32 R12, R176.reuse, R184, R12 ;  /* 0x000000b8b00c723c */ /* 0x040ff0000000180c */
[C---:B------:R-:W-:Y:S08]  /*7570*/  HMMA.16816.F32 R16, R176.reuse, R186, R16 ;  /* 0x000000bab010723c */ /* 0x040ff00000001810 */
[C---:B---3--:R-:W-:Y:S08]  /*7580*/  HMMA.16816.F32 R20, R176.reuse, R172, R20 ;  /* 0x000000acb014723c */ /* 0x048ff00000001814 */
[C---:B------:R-:W-:Y:S08]  /*7590*/  HMMA.16816.F32 R24, R176.reuse, R174, R24 ;  /* 0x000000aeb018723c */ /* 0x040ff00000001818 */
[C---:B----4-:R-:W-:Y:S08]  /*75a0*/  HMMA.16816.F32 R28, R176.reuse, R188, R28 ;  /* 0x000000bcb01c723c */ /* 0x050ff0000000181c */
[----:B------:R-:W-:Y:S01]  /*75b0*/  HMMA.16816.F32 R32, R176, R190, R32 ;  /* 0x000000beb020723c */ /* 0x000fe20000001820 */
[----:B------:R-:W-:-:S07]  /*75c0*/  @P0 BRA `(.L_x_646) ;  /* 0xffffed8000000947 */ /* 0x000fce000383ffff */
.L_x_645:
[----:B------:R-:W-:Y:S01]  /*75d0*/  FMNMX.FTZ R0, R4, R149, !PT ;  /* 0x0000009504007209 */ /* 0x000fe20007810000 */
[----:B------:R-:W-:Y:S01]  /*75e0*/  USHF.L.U32 UR4, UR29, 0x1, URZ ;  /* 0x000000011d047899 */ /* 0x000fe2000800063f */
[----:B-1----:R-:W-:Y:S01]  /*75f0*/  LDSM.16.MT88.4 R172, [R209+0x10000] ;  /* 0x01000000d1ac783b */ /* 0x002fe20000004200 */
[----:B------:R-:W-:Y:S01]  /*7600*/  UIADD3 UR29, UR29, -0x1, URZ ;  /* 0xffffffff1d1d7890 */ /* 0x000fe2000fffe03f */
[----:B------:R-:W-:Y:S04]  /*7610*/  FMNMX.FTZ R0, R5, R0, !PT ;  /* 0x0000000005007209 */ /* 0x000fe80007810000 */
[----:B------:R-:W-:Y:S02]  /*7620*/  FMNMX.FTZ R0, R8, R0, !PT ;  /* 0x0000000008007209 */ /* 0x000fe40007810000 */
[----:B------:R-:W-:Y:S02]  /*7630*/  LDSM.16.MT88.4 R176, [R210+0x10000] ;  /* 0x01000000d2b0783b */ /* 0x000fe40000004200 */
        /* <DEDUP_REMOVED lines=38> */
[----:B------:R-:W-:Y:S02]  /*78a0*/  LOP3.LUT R151, R237, UR16, R238, 0x96, !PT ;  /* 0x00000010ed977c12 */ /* 0x000fe4000f8e96ee */
[C---:B------:R-:W-:Y:S01]  /*78b0*/  FSETP.NEU.FTZ.AND P1, PT, R148.reuse, -INF , PT ;  /* 0xff8000009400780b */ /* 0x040fe20003f3d000 */
[C---:B------:R-:W-:Y:S02]  /*78c0*/  FMUL.FTZ R188, R148.reuse, c[0x0][0x23c] ;  /* 0x00008f0094bc7a20 */ /* 0x040fe40000410000 */
[----:B------:R-:W-:Y:S01]  /*78d0*/  FADD.FTZ R2, -R148, R149 ;  /* 0x0000009594027221 */ /* 0x000fe20000010100 */
[----:B------:R-:W-:Y:S01]  /*78e0*/  MOV R149, UR4 ;  /* 0x0000000400957c02 */ /* 0x000fe20008000f00 */
[----:B------:R-:W-:Y:S01]  /*78f0*/  IMAD.WIDE.U32 R190, R151, -0x326172a9, RZ ;  /* 0xcd9e8d5797be7825 */ /* 0x000fe200078e00ff */
[----:B------:R-:W-:Y:S01]  /*7900*/  FSEL R188, R188, RZ, P1 ;  /* 0x000000ffbcbc7208 */ /* 0x000fe20000800000 */
[----:B------:R-:W-:Y:S01]  /*7910*/  UIADD3 UR4, UR4, 0x1, URZ ;  /* 0x0000000104047890 */ /* 0x000fe2000fffe03f */
[----:B------:R-:W-:Y:S01]  /*7920*/  FSETP.NEU.FTZ.AND P1, PT, R3, -INF , PT ;  /* 0xff8000000300780b */ /* 0x000fe20003f3d000 */
[----:B------:R-:W-:Y:S01]  /*7930*/  FMUL.FTZ R2, R2, c[0x0][0x23c] ;  /* 0x00008f0002027a20 */ /* 0x000fe20000410000 */
[----:B------:R-:W-:Y:S01]  /*7940*/  LOP3.LUT R149, R239, UR31, R149, 0x96, !PT ;  /* 0x0000001fef957c12 */ /* 0x000fe2000f8e9695 */
[--C-:B------:R-:W-:Y:S01]  /*7950*/  FFMA.FTZ R8, R8, c[0x0][0x23c], -R188.reuse ;  /* 0x00008f0008087a23 */ /* 0x100fe200000108bc */
[----:B------:R-:W-:Y:S01]  /*7960*/  FSEL R189, R189, RZ, P1 ;  /* 0x000000ffbdbd7208 */ /* 0x000fe20000800000 */
[----:B------:R-:W-:Y:S02]  /*7970*/  FFMA.FTZ R9, R9, c[0x0][0x23c], -R188 ;  /* 0x00008f0009097a23 */ /* 0x000fe400000108bc */
[----:B------:R1:W-:Y:S01]  /*7980*/  MUFU.EX2 R243, R8 ;  /* 0x0000000800f37308 */ /* 0x0003e20000000800 */
[----:B------:R-:W-:Y:S04]  /*7990*/  IMAD.WIDE.U32 R168, R149, -0x326172a9, RZ ;  /* 0xcd9e8d5795a87825 */ /* 0x000fe800078e00ff */
[--C-:B------:R-:W-:Y:S01]  /*79a0*/  FFMA.FTZ R10, R10, c[0x0][0x23c], -R189.reuse ;  /* 0x00008f000a0a7a23 */ /* 0x100fe200000108bd */
[----:B------:R-:W-:Y:S01]  /*79b0*/  LOP3.LUT R0, R169, UR17, R244, 0x96, !PT ;  /* 0x00000011a9007c12 */ /* 0x000fe2000f8e96f4 */
[--C-:B------:R-:W-:Y:S02]  /*79c0*/  FFMA.FTZ R11, R11, c[0x0][0x23c], -R189.reuse ;  /* 0x00008f000b0b7a23 */ /* 0x100fe400000108bd */
[--C-:B------:R-:W-:Y:S01]  /*79d0*/  FFMA.FTZ R4, R4, c[0x0][0x23c], -R188.reuse ;  /* 0x00008f0004047a23 */ /* 0x100fe200000108bc */
[----:B------:R2:W-:Y:S01]  /*79e0*/  MUFU.EX2 R242, R9 ;  /* 0x0000000900f27308 */ /* 0x0005e20000000800 */
[--C-:B------:R-:W-:Y:S02]  /*79f0*/  FFMA.FTZ R5, R5, c[0x0][0x23c], -R188.reuse ;  /* 0x00008f0005057a23 */ /* 0x100fe400000108bc */
[--C-:B------:R-:W-:Y:S02]  /*7a00*/  FFMA.FTZ R6, R6, c[0x0][0x23c], -R189.reuse ;  /* 0x00008f0006067a23 */ /* 0x100fe400000108bd */
[--C-:B------:R-:W-:Y:S02]  /*7a10*/  FFMA.FTZ R7, R7, c[0x0][0x23c], -R189.reuse ;  /* 0x00008f0007077a23 */ /* 0x100fe400000108bd */
[--C-:B------:R-:W-:Y:S02]  /*7a20*/  FFMA.FTZ R28, R28, c[0x0][0x23c], -R188.reuse ;  /* 0x00008f001c1c7a23 */ /* 0x100fe400000108bc */
[----:B------:R-:W-:Y:S01]  /*7a30*/  FFMA.FTZ R29, R29, c[0x0][0x23c], -R188 ;  /* 0x00008f001d1d7a23 */ /* 0x000fe200000108bc */
[----:B------:R3:W-:Y:S01]  /*7a40*/  MUFU.EX2 R207, R10 ;  /* 0x0000000a00cf7308 */ /* 0x0007e20000000800 */
[--C-:B------:R-:W-:Y:S02]  /*7a50*/  FFMA.FTZ R30, R30, c[0x0][0x23c], -R189.reuse ;  /* 0x00008f001e1e7a23 */ /* 0x100fe400000108bd */
[--C-:B------:R-:W-:Y:S01]  /*7a60*/  FFMA.FTZ R31, R31, c[0x0][0x23c], -R189.reuse ;  /* 0x00008f001f1f7a23 */ /* 0x100fe200000108bd */
[----:B-1----:R-:W-:Y:S01]  /*7a70*/  LOP3.LUT R8, R191, UR15, R168, 0x96, !PT ;  /* 0x0000000fbf087c12 */ /* 0x002fe2000f8e96a8 */
[----:B------:R-:W-:Y:S04]  /*7a80*/  IMAD.WIDE.U32 R168, R0, -0x2daee0ad, RZ ;  /* 0xd2511f5300a87825 */ /* 0x000fe800078e00ff */
[--C-:B------:R-:W-:Y:S01]  /*7a90*/  FFMA.FTZ R34, R34, c[0x0][0x23c], -R189.reuse ;  /* 0x00008f0022227a23 */ /* 0x100fe200000108bd */
[----:B------:R1:W-:Y:S01]  /*7aa0*/  MUFU.EX2 R206, R11 ;  /* 0x0000000b00ce7308 */ /* 0x0003e20000000800 */
[--C-:B------:R-:W-:Y:S02]  /*7ab0*/  FFMA.FTZ R16, R16, c[0x0][0x23c], -R188.reuse ;  /* 0x00008f0010107a23 */ /* 0x100fe400000108bc */
[----:B------:R-:W-:Y:S02]  /*7ac0*/  FFMA.FTZ R17, R17, c[0x0][0x23c], -R188 ;  /* 0x00008f0011117a23 */ /* 0x000fe400000108bc */
[----:B--2---:R-:W-:Y:S04]  /*7ad0*/  IMAD.WIDE.U32 R8, R8, -0x2daee0ad, RZ ;  /* 0xd2511f5308087825 */ /* 0x004fe800078e00ff */
[--C-:B------:R-:W-:Y:S01]  /*7ae0*/  FFMA.FTZ R18, R18, c[0x0][0x23c], -R189.reuse ;  /* 0x00008f0012127a23 */ /* 0x100fe200000108bd */
[----:B------:R2:W-:Y:S01]  /*7af0*/  MUFU.EX2 R205, R4 ;  /* 0x0000000400cd7308 */ /* 0x0005e20000000800 */
[----:B------:R-:W-:Y:S01]  /*7b00*/  LOP3.LUT R0, R9, UR12, R168, 0x96, !PT ;  /* 0x0000000c09007c12 */ /* 0x000fe2000f8e96a8 */
[--C-:B------:R-:W-:Y:S01]  /*7b10*/  FFMA.FTZ R19, R19, c[0x0][0x23c], -R189.reuse ;  /* 0x00008f0013137a23 */ /* 0x100fe200000108bd */
[----:B---3--:R-:W-:Y:S01]  /*7b20*/  LOP3.LUT R10, R169, UR14, R236, 0x96, !PT ;  /* 0x0000000ea90a7c12 */ /* 0x008fe2000f8e96ec */
[----:B------:R-:W-:Y:S02]  /*7b30*/  FFMA.FTZ R12, R12, c[0x0][0x23c], -R188 ;  /* 0x00008f000c0c7a23 */ /* 0x000fe400000108bc */
[----:B------:R-:W-:Y:S04]  /*7b40*/  IMAD.WIDE.U32 R180, R0, -0x326172a9, RZ ;  /* 0xcd9e8d5700b47825 */ /* 0x000fe800078e00ff */
[----:B------:R3:W-:Y:S01]  /*7b50*/  MUFU.EX2 R204, R5 ;  /* 0x0000000500cc7308 */ /* 0x0007e20000000800 */
[----:B------:R-:W-:Y:S04]  /*7b60*/  IMAD.WIDE.U32 R168, R10, -0x326172a9, RZ ;  /* 0xcd9e8d570aa87825 */ /* 0x000fe800078e00ff */
[--C-:B------:R-:W-:Y:S01]  /*7b70*/  FFMA.FTZ R14, R14, c[0x0][0x23c], -R189.reuse ;  /* 0x00008f000e0e7a23 */ /* 0x100fe200000108bd */
[----:B------:R-:W-:Y:S01]  /*7b80*/  LOP3.LUT R0, R181, UR11, R168, 0x96, !PT ;  /* 0x0000000bb5007c12 */ /* 0x000fe2000f8e96a8 */
[--C-:B------:R-:W-:Y:S01]  /*7b90*/  FFMA.FTZ R15, R15, c[0x0][0x23c], -R189.reuse ;  /* 0x00008f000f0f7a23 */ /* 0x100fe200000108bd */
[----:B------:R-:W-:Y:S01]  /*7ba0*/  LOP3.LUT R10, R169, UR13, R190, 0x96, !PT ;  /* 0x0000000da90a7c12 */ /* 0x000fe2000f8e96be */
[----:B------:R-:W-:Y:S01]  /*7bb0*/  FFMA.FTZ R25, R25, c[0x0][0x23c], -R188 ;  /* 0x00008f0019197a23 */ /* 0x000fe200000108bc */
[----:B------:R4:W-:Y:S01]  /*7bc0*/  MUFU.EX2 R203, R6 ;  /* 0x0000000600cb7308 */ /* 0x0009e20000000800 */
[----:B------:R-:W-:Y:S04]  /*7bd0*/  IMAD.WIDE.U32 R182, R0, -0x2daee0ad, RZ ;  /* 0xd2511f5300b67825 */ /* 0x000fe800078e00ff */
[----:B-1----:R-:W-:Y:S04]  /*7be0*/  IMAD.WIDE.U32 R10, R10, -0x2daee0ad, RZ ;  /* 0xd2511f530a0a7825 */ /* 0x002fe800078e00ff */
[----:B------:R-:W-:Y:S01]  /*7bf0*/  FADD.FTZ R0, -R3, R150 ;  /* 0x0000009603007221 */ /* 0x000fe20000010100 */
[----:B------:R1:W-:Y:S01]  /*7c00*/  MUFU.EX2 R202, R7 ;  /* 0x0000000700ca7308 */ /* 0x0003e20000000800 */
[----:B--2---:R-:W-:Y:S01]  /*7c10*/  LOP3.LUT R4, R183, UR8, R10, 0x96, !PT ;  /* 0x00000008b7047c12 */ /* 0x004fe2000f8e960a */
[--C-:B------:R-:W-:Y:S01]  /*7c20*/  FFMA.FTZ R27, R27, c[0x0][0x23c], -R189.reuse ;  /* 0x00008f001b1b7a23 */ /* 0x100fe200000108bd */
[----:B------:R-:W-:Y:S01]  /*7c30*/  LOP3.LUT R8, R11, UR10, R8, 0x96, !PT ;  /* 0x0000000a0b087c12 */ /* 0x000fe2000f8e9608 */
[----:B------:R-:W-:Y:S02]  /*7c40*/  FMUL.FTZ R0, R0, c[0x0][0x23c] ;  /* 0x00008f0000007a20 */ /* 0x000fe40000410000 */
[----:B---3--:R-:W-:Y:S04]  /*7c50*/  IMAD.WIDE.U32 R4, R4, -0x326172a9, RZ ;  /* 0xcd9e8d5704047825 */ /* 0x008fe800078e00ff */
[----:B------:R-:W-:Y:S01]  /*7c60*/  IMAD.WIDE.U32 R184, R8, -0x326172a9, RZ ;  /* 0xcd9e8d5708b87825 */ /* 0x000fe200078e00ff */
[----:B------:R-:W2:Y:S01]  /*7c70*/  MUFU.EX2 R2, R2 ;  /* 0x0000000200027308 */ /* 0x000ea20000000800 */
[----:B------:R-:W-:Y:S02]  /*7c80*/  SHF.R.U32.HI R11, RZ, 0x18, R4 ;  /* 0x00000018ff0b7819 */ /* 0x000fe40000011604 */
[----:B----4-:R-:W-:Y:S01]  /*7c90*/  LOP3.LUT R6, R4, 0xffff, RZ, 0xc0, !PT ;  /* 0x0000ffff04067812 */ /* 0x010fe200078ec0ff */
[----:B------:R-:W-:Y:S01]  /*7ca0*/  FFMA.FTZ R20, R20, c[0x0][0x23c], -R188 ;  /* 0x00008f0014147a23 */ /* 0x000fe200000108bc */
[----:B------:R-:W-:Y:S01]  /*7cb0*/  LOP3.LUT R5, R5, UR19, R184, 0x96, !PT ;  /* 0x0000001305057c12 */ /* 0x000fe2000f8e96b8 */
[----:B------:R-:W-:Y:S01]  /*7cc0*/  FFMA.FTZ R22, R22, c[0x0][0x23c], -R189 ;  /* 0x00008f0016167a23 */ /* 0x000fe200000108bd */
[----:B------:R-:W-:Y:S01]  /*7cd0*/  SHF.R.U32.HI R8, RZ, 0x10, R4 ;  /* 0x00000010ff087819 */ /* 0x000fe20000011604 */
[--C-:B------:R-:W-:Y:S01]  /*7ce0*/  FFMA.FTZ R13, R13, c[0x0][0x23c], -R188.reuse ;  /* 0x00008f000d0d7a23 */ /* 0x100fe200000108bc */
[----:B------:R-:W-:Y:S01]  /*7cf0*/  LOP3.LUT R149, R4, 0xff, RZ, 0xc0, !PT ;  /* 0x000000ff04957812 */ /* 0x000fe200078ec0ff */
[----:B------:R-:W3:Y:S01]  /*7d00*/  MUFU.EX2 R0, R0 ;  /* 0x0000000000007308 */ /* 0x000ee20000000800 */
[----:B------:R-:W-:Y:S01]  /*7d10*/  LOP3.LUT R4, R5, 0xffff, RZ, 0xc0, !PT ;  /* 0x0000ffff05047812 */ /* 0x000fe200078ec0ff */
[--C-:B------:R-:W-:Y:S01]  /*7d20*/  FFMA.FTZ R24, R24, c[0x0][0x23c], -R188.reuse ;  /* 0x00008f0018187a23 */ /* 0x100fe200000108bc */
[--C-:B-1----:R-:W-:Y:S01]  /*7d30*/  SHF.R.U32.HI R7, RZ, 0x10, R5.reuse ;  /* 0x00000010ff077819 */ /* 0x102fe20000011605 */
[----:B------:R-:W-:Y:S01]  /*7d40*/  FFMA.FTZ R21, R21, c[0x0][0x23c], -R188 ;  /* 0x00008f0015157a23 */ /* 0x000fe200000108bc */
[----:B------:R-:W-:Y:S01]  /*7d50*/  SHF.R.U32.HI R10, RZ, 0x8, R6 ;  /* 0x00000008ff0a7819 */ /* 0x000fe20000011606 */
[--C-:B------:R-:W-:Y:S01]  /*7d60*/  FFMA.FTZ R32, R32, c[0x0][0x23c], -R188.reuse ;  /* 0x00008f0020207a23 */ /* 0x100fe200000108bc */
[----:B------:R-:W-:Y:S01]  /*7d70*/  LOP3.LUT R9, R8, 0xff, RZ, 0xc0, !PT ;  /* 0x000000ff08097812 */ /* 0x000fe200078ec0ff */
[----:B------:R-:W-:Y:S01]  /*7d80*/  FFMA.FTZ R188, R33, c[0x0][0x23c], -R188 ;  /* 0x00008f0021bc7a23 */ /* 0x000fe200000108bc */
[----:B------:R-:W-:Y:S01]  /*7d90*/  LOP3.LUT R8, R5, 0xff, RZ, 0xc0, !PT ;  /* 0x000000ff05087812 */ /* 0x000fe200078ec0ff */
[----:B------:R1:W-:Y:S01]  /*7da0*/  MUFU.EX2 R201, R16 ;  /* 0x0000001000c97308 */ /* 0x0003e20000000800 */
[----:B------:R-:W-:Y:S02]  /*7db0*/  SHF.R.U32.HI R6, RZ, 0x18, R5 ;  /* 0x00000018ff067819 */ /* 0x000fe40000011605 */
[----:B------:R-:W-:Y:S01]  /*7dc0*/  SHF.R.U32.HI R5, RZ, 0x8, R4 ;  /* 0x00000008ff057819 */ /* 0x000fe20000011604 */
[C---:B--2---:R-:W-:Y:S01]  /*7dd0*/  FMUL.FTZ R36, R2.reuse, R36 ;  /* 0x0000002402247220 */ /* 0x044fe20000410000 */
[----:B------:R-:W-:Y:S01]  /*7de0*/  LOP3.LUT R4, R7, 0xff, RZ, 0xc0, !PT ;  /* 0x000000ff07047812 */ /* 0x000fe200078ec0ff */
[C---:B------:R-:W-:Y:S01]  /*7df0*/  FMUL.FTZ R37, R2.reuse, R37 ;  /* 0x0000002502257220 */ /* 0x040fe20000410000 */
[----:B------:R-:W-:Y:S01]  /*7e00*/  PRMT R10, R149, 0x5410, R10 ;  /* 0x00005410950a7816 */ /* 0x000fe2000000000a */
[C---:B------:R-:W-:Y:S01]  /*7e10*/  FMUL.FTZ R40, R2.reuse, R40 ;  /* 0x0000002802287220 */ /* 0x040fe20000410000 */
[----:B------:R-:W-:Y:S01]  /*7e20*/  PRMT R9, R9, 0x5410, R11 ;  /* 0x0000541009097816 */ /* 0x000fe2000000000b */
[----:B------:R-:W-:Y:S01]  /*7e30*/  FMUL.FTZ R41, R2, R41 ;  /* 0x0000002902297220 */ /* 0x000fe20000410000 */
[----:B------:R-:W-:Y:S01]  /*7e40*/  PRMT R5, R8, 0x5410, R5 ;  /* 0x0000541008057816 */ /* 0x000fe20000000005 */
[--C-:B------:R-:W-:Y:S01]  /*7e50*/  HSET2.LE.AND R170, R10, R246.reuse, PT ;  /* 0x000000f60aaa7233 */ /* 0x100fe20003803000 */
        /* <DEDUP_REMOVED lines=9> */
[----:B------:R-:W-:Y:S01]  /*7ef0*/  FMUL.FTZ R9, R2, R157 ;  /* 0x0000009d02097220 */ /* 0x000fe20000410000 */
[----:B------:R-:W-:Y:S01]  /*7f00*/  LOP3.LUT R170, R170, R4, RZ, 0xc0, !PT ;  /* 0x00000004aaaa7212 */ /* 0x000fe200078ec0ff */
[C---:B------:R-:W-:Y:S01]  /*7f10*/  FMUL.FTZ R4, R2.reuse, R152 ;  /* 0x0000009802047220 */ /* 0x040fe20000410000 */
[----:B------:R-:W-:Y:S01]  /*7f20*/  LOP3.LUT R171, R171, R5, RZ, 0xc0, !PT ;  /* 0x00000005abab7212 */ /* 0x000fe200078ec0ff */
[----:B------:R-:W-:Y:S01]  /*7f30*/  FMUL.FTZ R5, R2, R153 ;  /* 0x0000009902057220 */ /* 0x000fe20000410000 */
[----:B------:R-:W-:Y:S01]  /*7f40*/  LOP3.LUT R168, R168, R6, RZ, 0xc0, !PT ;  /* 0x00000006a8a87212 */ /* 0x000fe200078ec0ff */
[C---:B---3--:R-:W-:Y:S01]  /*7f50*/  FMUL.FTZ R6, R0.reuse, R154 ;  /* 0x0000009a00067220 */ /* 0x048fe20000410000 */
[----:B------:R-:W-:Y:S01]  /*7f60*/  LOP3.LUT R169, R169, R7, RZ, 0xc0, !PT ;  /* 0x00000007a9a97212 */ /* 0x000fe200078ec0ff */
[C---:B------:R-:W-:Y:S01]  /*7f70*/  FMUL.FTZ R7, R0.reuse, R155 ;  /* 0x0000009b00077220 */ /* 0x040fe20000410000 */
[----:B------:R-:W-:Y:S01]  /*7f80*/  LOP3.LUT R150, R185, UR9, R180, 0x96, !PT ;  /* 0x00000009b9967c12 */ /* 0x000fe2000f8e96b4 */
[----:B------:R-:W2:Y:S01]  /*7f90*/  LDSM.16.MT88.4 R152, [R212+0x10000] ;  /* 0x01000000d498783b */ /* 0x000ea20000004200 */
[C---:B------:R-:W-:Y:S01]  /*7fa0*/  FMUL.FTZ R10, R0.reuse, R158 ;  /* 0x0000009e000a7220 */ /* 0x040fe20000410000 */
[----:B------:R3:W4:Y:S01]  /*7fb0*/  MUFU.EX2 R200, R17 ;  /* 0x0000001100c87308 */ /* 0x0007220000000800 */
[----:B------:R-:W-:Y:S02]  /*7fc0*/  FMUL.FTZ R11, R0, R159 ;  /* 0x0000009f000b7220 */ /* 0x000fe40000410000 */
[C---:B------:R-:W-:Y:S03]  /*7fd0*/  HMMA.16816.F32 R4, R168.reuse, R172, R4 ;  /* 0x000000aca804723c */ /* 0x040fe60000001804 */
[----:B------:R-:W5:Y:S02]  /*7fe0*/  LDSM.16.MT88.4 R156, [R211+0x10000] ;  /* 0x01000000d39c783b */ /* 0x000f640000004200 */
[----:B-1----:R-:W-:Y:S02]  /*7ff0*/  FMUL.FTZ R16, R2, R160 ;  /* 0x000000a002107220 */ /* 0x002fe40000410000 */
[C---:B------:R-:W-:Y:S01]  /*8000*/  FMUL.FTZ R38, R0.reuse, R38 ;  /* 0x0000002600267220 */ /* 0x040fe20000410000 */
[C---:B------:R-:W-:Y:S01]  /*8010*/  HMMA.16816.F32 R8, R168.reuse, R174, R8 ;  /* 0x000000aea808723c */ /* 0x040fe20000001808 */
[----:B------:R1:W-:Y:S02]  /*8020*/  MUFU.EX2 R199, R18 ;  /* 0x0000001200c77308 */ /* 0x0003e40000000800 */
[----:B------:R-:W4:Y:S01]  /*8030*/  LDSM.16.MT88.4 R172, [R209+0x12000] ;  /* 0x01200000d1ac783b */ /* 0x000f220000004200 */
[C---:B------:R-:W-:Y:S02]  /*8040*/  FMUL.FTZ R39, R0.reuse, R39 ;  /* 0x0000002700277220 */ /* 0x040fe40000410000 */
[C---:B------:R-:W-:Y:S02]  /*8050*/  FMUL.FTZ R42, R0.reuse, R42 ;  /* 0x0000002a002a7220 */ /* 0x040fe40000410000 */
[----:B------:R-:W-:Y:S03]  /*8060*/  FMUL.FTZ R43, R0, R43 ;  /* 0x0000002b002b7220 */ /* 0x000fe60000410000 */
[C---:B------:R-:W-:Y:S01]  /*8070*/  HMMA.16816.F32 R36, R168.reuse, R176, R36 ;  /* 0x000000b0a824723c */ /* 0x040fe20000001824 */
[----:B------:R-:W-:Y:S01]  /*8080*/  LDSM.16.MT88.4 R184, [R210+0x14800] ;  /* 0x01480000d2b8783b */ /* 0x000fe20000004200 */
[----:B------:R5:W-:Y:S01]  /*8090*/  MUFU.EX2 R198, R19 ;  /* 0x0000001300c67308 */ /* 0x000be20000000800 */
[C---:B---3--:R-:W-:Y:S02]  /*80a0*/  FMUL.FTZ R17, R2.reuse, R161 ;  /* 0x000000a102117220 */ /* 0x048fe40000410000 */
[C---:B------:R-:W-:Y:S02]  /*80b0*/  FMUL.FTZ R44, R2.reuse, R44 ;  /* 0x0000002c022c7220 */ /* 0x040fe40000410000 */
[----:B------:R-:W-:Y:S01]  /*80c0*/  FMUL.FTZ R45, R2, R45 ;  /* 0x0000002d022d7220 */ /* 0x000fe20000410000 */
[C---:B------:R-:W-:Y:S04]  /*80d0*/  HMMA.16816.F32 R40, R168.reuse, R178, R40 ;  /* 0x000000b2a828723c */ /* 0x040fe80000001828 */
[C---:B------:R-:W-:Y:S01]  /*80e0*/  FMUL.FTZ R46, R0.reuse, R46 ;  /* 0x0000002e002e7220 */ /* 0x040fe20000410000 */
[----:B------:R-:W-:Y:S01]  /*80f0*/  MUFU.EX2 R197, R12 ;  /* 0x0000000c00c57308 */ /* 0x000fe20000000800 */
[C---:B------:R-:W-:Y:S02]  /*8100*/  FMUL.FTZ R47, R0.reuse, R47 ;  /* 0x0000002f002f7220 */ /* 0x040fe40000410000 */
[----:B-1----:R-:W-:Y:S04]  /*8110*/  FMUL.FTZ R18, R0, R162 ;  /* 0x000000a200127220 */ /* 0x002fe80000410000 */
[C---:B------:R-:W-:Y:S01]  /*8120*/  FMUL.FTZ R48, R2.reuse, R48 ;  /* 0x0000003002307220 */ /* 0x040fe20000410000 */
[C---:B--2---:R-:W-:Y:S02]  /*8130*/  HMMA.16816.F32 R44, R168.reuse, R152, R44 ;  /* 0x00000098a82c723c */ /* 0x044fe4000000182c */
[----:B------:R1:W-:Y:S01]  /*8140*/  MUFU.EX2 R194, R15 ;  /* 0x0000000f00c27308 */ /* 0x0003e20000000800 */
[----:B------:R-:W-:Y:S02]  /*8150*/  FMUL.FTZ R49, R2, R49 ;  /* 0x0000003102317220 */ /* 0x000fe40000410000 */
[C---:B------:R-:W-:Y:S02]  /*8160*/  FMUL.FTZ R50, R0.reuse, R50 ;  /* 0x0000003200327220 */ /* 0x040fe40000410000 */
[C---:B------:R-:W-:Y:S02]  /*8170*/  FMUL.FTZ R51, R0.reuse, R51 ;  /* 0x0000003300337220 */ /* 0x040fe40000410000 */
[----:B-----5:R-:W-:Y:S02]  /*8180*/  FMUL.FTZ R19, R0, R163 ;  /* 0x000000a300137220 */ /* 0x020fe40000410000 */
[----:B------:R-:W-:Y:S01]  /*8190*/  LDSM.16.MT88.4 R160, [R209+0x10800] ;  /* 0x01080000d1a0783b */ /* 0x000fe20000004200 */
[C---:B------:R-:W-:Y:S01]  /*81a0*/  FMUL.FTZ R52, R2.reuse, R52 ;  /* 0x0000003402347220 */ /* 0x040fe20000410000 */
[----:B------:R-:W-:Y:S01]  /*81b0*/  MUFU.EX2 R192, R25 ;  /* 0x0000001900c07308 */ /* 0x000fe20000000800 */
[C---:B------:R-:W-:Y:S03]  /*81c0*/  HMMA.16816.F32 R48, R168.reuse, R154, R48 ;  /* 0x0000009aa830723c */ /* 0x040fe60000001830 */
[----:B------:R-:W-:Y:S02]  /*81d0*/  FMUL.FTZ R53, R2, R53 ;  /* 0x0000003502357220 */ /* 0x000fe40000410000 */
[----:B------:R-:W2:Y:S01]  /*81e0*/  LDSM.16.MT88.4 R152, [R210+0x12000] ;  /* 0x01200000d298783b */ /* 0x000ea20000004200 */
[C---:B------:R-:W-:Y:S02]  /*81f0*/  FMUL.FTZ R54, R0.reuse, R54 ;  /* 0x0000003600367220 */ /* 0x040fe40000410000 */
[C---:B------:R-:W-:Y:S01]  /*8200*/  FMUL.FTZ R55, R0.reuse, R55 ;  /* 0x0000003700377220 */ /* 0x040fe20000410000 */
[----:B------:R-:W-:Y:S03]  /*8210*/  MUFU.EX2 R188, R188 ;  /* 0x000000bc00bc7308 */ /* 0x000fe60000000800 */
[----:B-1----:R-:W-:Y:S02]  /*8220*/  FMUL.FTZ R15, R0, R167 ;  /* 0x000000a7000f7220 */ /* 0x002fe40000410000 */
[C---:B------:R-:W-:Y:S01]  /*8230*/  FMUL.FTZ R56, R2.reuse, R56 ;  /* 0x0000003802387220 */ /* 0x040fe20000410000 */
[C---:B------:R-:W-:Y:S03]  /*8240*/  HMMA.16816.F32 R52, R168.reuse, R156, R52 ;  /* 0x0000009ca834723c */ /* 0x040fe60000001834 */
[----:B------:R-:W-:Y:S01]  /*8250*/  FMUL.FTZ R57, R2, R57 ;  /* 0x0000003902397220 */ /* 0x000fe20000410000 */
[----:B------:R1:W3:Y:S01]  /*8260*/  MUFU.EX2 R196, R13 ;  /* 0x0000000d00c47308 */ /* 0x0002e20000000800 */
[C---:B------:R-:W-:Y:S02]  /*8270*/  FMUL.FTZ R58, R0.reuse, R58 ;  /* 0x0000003a003a7220 */ /* 0x040fe40000410000 */
[----:B------:R-:W-:Y:S02]  /*8280*/  FMUL.FTZ R59, R0, R59 ;  /* 0x0000003b003b7220 */ /* 0x000fe40000410000 */
[C---:B------:R-:W-:Y:S03]  /*8290*/  FMUL.FTZ R60, R2.reuse, R60 ;  /* 0x0000003c023c7220 */ /* 0x040fe60000410000 */
[----:B------:R-:W-:Y:S02]  /*82a0*/  FMUL.FTZ R61, R2, R61 ;  /* 0x0000003d023d7220 */ /* 0x000fe40000410000 */
[C---:B------:R-:W-:Y:S01]  /*82b0*/  HMMA.16816.F32 R56, R168.reuse, R158, R56 ;  /* 0x0000009ea838723c */ /* 0x040fe20000001838 */
[----:B------:R-:W5:Y:S01]  /*82c0*/  LDSM.16.MT88.4 R156, [R212+0x12000] ;  /* 0x01200000d49c783b */ /* 0x000f620000004200 */
[----:B------:R1:W1:Y:S01]  /*82d0*/  MUFU.EX2 R195, R14 ;  /* 0x0000000e00c37308 */ /* 0x0002620000000800 */
[C---:B------:R-:W-:Y:S02]  /*82e0*/  FMUL.FTZ R62, R0.reuse, R62 ;  /* 0x0000003e003e7220 */ /* 0x040fe40000410000 */
[----:B------:R-:W-:Y:S02]  /*82f0*/  FMUL.FTZ R63, R0, R63 ;  /* 0x0000003f003f7220 */ /* 0x000fe40000410000 */
[C---:B------:R-:W-:Y:S02]  /*8300*/  FMUL.FTZ R64, R2.reuse, R64 ;  /* 0x0000004002407220 */ /* 0x040fe40000410000 */
[----:B------:R-:W-:Y:S03]  /*8310*/  FMUL.FTZ R65, R2, R65 ;  /* 0x0000004102417220 */ /* 0x000fe60000410000 */
[C---:B----4-:R-:W-:Y:S01]  /*8320*/  HMMA.16816.F32 R60, R168.reuse, R172, R60 ;  /* 0x000000aca83c723c */ /* 0x050fe2000000183c */
[----:B------:R4:W-:Y:S02]  /*8330*/  MUFU.EX2 R193, R24 ;  /* 0x0000001800c17308 */ /* 0x0009e40000000800 */
        /* <DEDUP_REMOVED lines=27> */
[----:B------:R-:W5:Y:S02]  /*84f0*/  LDSM.16.MT88.4 R156, [R210+0x14000] ;  /* 0x01400000d29c783b */ /* 0x000f640000004200 */
        /* <DEDUP_REMOVED lines=79> */
[----:B------:R-:W-:Y:S01]  /*89f0*/  IMAD.WIDE.U32 R150, R150, -0x2daee0ad, RZ ;  /* 0xd2511f5396967825 */ /* 0x000fe200078e00ff */
[C---:B--2---:R-:W-:Y:S04]  /*8a00*/  HMMA.16816.F32 R16, R168.reuse, R152, R16 ;  /* 0x00000098a810723c */ /* 0x044fe80000001810 */
[----:B------:R-:W-:Y:S01]  /*8a10*/  LOP3.LUT R12, R151, UR18, R182, 0x96, !PT ;  /* 0x00000012970c7c12 */ /* 0x000fe2000f8e96b6 */
[----:B------:R-:W-:Y:S01]  /*8a20*/  FMUL.FTZ R144, R2, R144 ;  /* 0x0000009002907220 */ /* 0x000fe20000410000 */
[----:B------:R-:W-:Y:S01]  /*8a30*/  LDSM.16.MT88.4 R180, [R209+0x14800] ;  /* 0x01480000d1b4783b */ /* 0x000fe20000004200 */
[--C-:B------:R-:W-:Y:S01]  /*8a40*/  SHF.R.U32.HI R176, RZ, 0x18, R150.reuse ;  /* 0x00000018ffb07819 */ /* 0x100fe20000011696 */
[C---:B------:R-:W-:Y:S04]  /*8a50*/  HMMA.16816.F32 R140, R168.reuse, R154, R140 ;  /* 0x0000009aa88c723c */ /* 0x040fe8000000188c */
[----:B------:R-:W-:Y:S01]  /*8a60*/  LOP3.LUT R149, R150, 0xffff, RZ, 0xc0, !PT ;  /* 0x0000ffff96957812 */ /* 0x000fe200078ec0ff */
[----:B------:R-:W-:Y:S01]  /*8a70*/  FMUL.FTZ R145, R2, R145 ;  /* 0x0000009102917220 */ /* 0x000fe20000410000 */
[----:B------:R-:W-:Y:S01]  /*8a80*/  SHF.R.U32.HI R13, RZ, 0x10, R150 ;  /* 0x00000010ff0d7819 */ /* 0x000fe20000011696 */
[C---:B------:R-:W-:Y:S01]  /*8a90*/  FMUL.FTZ R146, R0.reuse, R146 ;  /* 0x0000009200927220 */ /* 0x040fe20000410000 */
[--C-:B------:R-:W-:Y:S01]  /*8aa0*/  SHF.R.U32.HI R14, RZ, 0x10, R12.reuse ;  /* 0x00000010ff0e7819 */ /* 0x100fe2000001160c */
[----:B------:R-:W-:Y:S03]  /*8ab0*/  FMUL.FTZ R147, R0, R147 ;  /* 0x0000009300937220 */ /* 0x000fe60000410000 */
[----:B------:R-:W-:Y:S02]  /*8ac0*/  LOP3.LUT R155, R13, 0xff, RZ, 0xc0, !PT ;  /* 0x000000ff0d9b7812 */ /* 0x000fe400078ec0ff */
[----:B------:R-:W-:Y:S02]  /*8ad0*/  LOP3.LUT R13, R12, 0xffff, RZ, 0xc0, !PT ;  /* 0x0000ffff0c0d7812 */ /* 0x000fe400078ec0ff */
[----:B------:R-:W-:Y:S02]  /*8ae0*/  LOP3.LUT R151, R150, 0xff, RZ, 0xc0, !PT ;  /* 0x000000ff96977812 */ /* 0x000fe400078ec0ff */
[----:B------:R-:W-:Y:S02]  /*8af0*/  SHF.R.U32.HI R149, RZ, 0x8, R149 ;  /* 0x00000008ff957819 */ /* 0x000fe40000011695 */
[----:B------:R-:W-:Y:S02]  /*8b00*/  LOP3.LUT R153, R12, 0xff, RZ, 0xc0, !PT ;  /* 0x000000ff0c997812 */ /* 0x000fe400078ec0ff */
[----:B------:R-:W-:Y:S01]  /*8b10*/  SHF.R.U32.HI R152, RZ, 0x18, R12 ;  /* 0x00000018ff987819 */ /* 0x000fe2000001160c */
[----:B------:R-:W-:Y:S01]  /*8b20*/  FMUL.FTZ R12, R2, R164 ;  /* 0x000000a4020c7220 */ /* 0x000fe20000410000 */
[----:B------:R-:W-:Y:S01]  /*8b30*/  LOP3.LUT R150, R14, 0xff, RZ, 0xc0, !PT ;  /* 0x000000ff0e967812 */ /* 0x000fe200078ec0ff */
[C---:B------:R-:W-:Y:S01]  /*8b40*/  FMUL.FTZ R14, R0.reuse, R166 ;  /* 0x000000a6000e7220 */ /* 0x040fe20000410000 */
[----:B------:R-:W-:Y:S01]  /*8b50*/  PRMT R149, R151, 0x5410, R149 ;  /* 0x0000541097957816 */ /* 0x000fe20000000095 */
[----:B------:R-:W-:Y:S01]  /*8b60*/  FFMA.FTZ R0, R0, R241, R203 ;  /* 0x000000f100007223 */ /* 0x000fe200000100cb */
[----:B------:R-:W-:Y:S01]  /*8b70*/  SHF.R.U32.HI R151, RZ, 0x8, R13 ;  /* 0x00000008ff977819 */ /* 0x000fe2000001160d */
[----:B------:R-:W-:Y:S01]  /*8b80*/  FMUL.FTZ R13, R2, R165 ;  /* 0x000000a5020d7220 */ /* 0x000fe20000410000 */
[----:B------:R-:W-:Y:S01]  /*8b90*/  PRMT R155, R155, 0x5410, R176 ;  /* 0x000054109b9b7816 */ /* 0x000fe200000000b0 */
[--C-:B------:R-:W-:Y:S01]  /*8ba0*/  HSET2.LE.AND R154, R149, R246.reuse, PT ;  /* 0x000000f6959a7233 */ /* 0x100fe20003803000 */
[----:B------:R-:W-:Y:S01]  /*8bb0*/  PRMT R151, R153, 0x5410, R151 ;  /* 0x0000541099977816 */ /* 0x000fe20000000097 */
[----:B------:R-:W2:Y:S01]  /*8bc0*/  LDSM.16.MT88.4 R164, [R212+0x10800] ;  /* 0x01080000d4a4783b */ /* 0x000ea20000004200 */
[----:B------:R-:W-:Y:S01]  /*8bd0*/  PRMT R153, R150, 0x5410, R152 ;  /* 0x0000541096997816 */ /* 0x000fe20000000098 */
[----:B------:R-:W-:Y:S01]  /*8be0*/  FFMA.FTZ R2, R2, R240, R205 ;  /* 0x000000f002027223 */ /* 0x000fe200000100cd */
[C---:B-----5:R-:W-:Y:S03]  /*8bf0*/  HMMA.16816.F32 R12, R168.reuse, R156, R12 ;  /* 0x0000009ca80c723c */ /* 0x060fe6000000180c */
[----:B------:R-:W-:Y:S01]  /*8c00*/  F2FP.PACK_AB R149, R200, R201 ;  /* 0x000000c9c895723e */ /* 0x000fe200000000ff */
[--C-:B------:R-:W-:Y:S01]  /*8c10*/  HSET2.LE.AND R150, R151, R246.reuse, PT ;  /* 0x000000f697967233 */ /* 0x100fe20003803000 */
[----:B---3--:R-:W-:Y:S01]  /*8c20*/  F2FP.PACK_AB R152, R196, R197 ;  /* 0x000000c5c498723e */ /* 0x008fe200000000ff */
[--C-:B------:R-:W-:Y:S01]  /*8c30*/  HSET2.LE.AND R153, R153, R246.reuse, PT ;  /* 0x000000f699997233 */ /* 0x100fe20003803000 */
[----:B------:R-:W-:Y:S01]  /*8c40*/  LOP3.LUT R154, R154, R149, RZ, 0xc0, !PT ;  /* 0x000000959a9a7212 */ /* 0x000fe200078ec0ff */
[----:B------:R-:W-:Y:S01]  /*8c50*/  HMMA.16816.F32 R144, R168, R158, R144 ;  /* 0x0000009ea890723c */ /* 0x000fe20000001890 */
[----:B------:R-:W3:Y:S03]  /*8c60*/  LDSM.16.MT88.4 R176, [R211+0x10800] ;  /* 0x01080000d3b0783b */ /* 0x000ee60000004200 */
[--C-:B------:R-:W-:Y:S01]  /*8c70*/  HSET2.LE.AND R149, R155, R246.reuse, PT ;  /* 0x000000f69b957233 */ /* 0x100fe20003803000 */
[----:B------:R-:W-:Y:S01]  /*8c80*/  F2FP.PACK_AB R155, R198, R199 ;  /* 0x000000c7c69b723e */ /* 0x000fe200000000ff */
[----:B------:R-:W-:Y:S01]  /*8c90*/  FADD.FTZ R2, R204, R2 ;  /* 0x00000002cc027221 */ /* 0x000fe20000010000 */
[----:B------:R-:W-:Y:S01]  /*8ca0*/  F2FP.PACK_AB R151, R194, R195 ;  /* 0x000000c3c297723e */ /* 0x000fe200000000ff */
[----:B------:R-:W-:Y:S01]  /*8cb0*/  FADD.FTZ R0, R202, R0 ;  /* 0x00000000ca007221 */ /* 0x000fe20000010000 */
[----:B------:R-:W-:Y:S01]  /*8cc0*/  LOP3.LUT R155, R149, R155, RZ, 0xc0, !PT ;  /* 0x0000009b959b7212 */ /* 0x000fe200078ec0ff */
[----:B------:R-:W5:Y:S02]  /*8cd0*/  LDSM.16.MT88.4 R156, [R209+0x12800] ;  /* 0x01280000d19c783b */ /* 0x000f640000004200 */
[----:B------:R-:W-:Y:S01]  /*8ce0*/  LOP3.LUT R152, R150, R152, RZ, 0xc0, !PT ;  /* 0x0000009896987212 */ /* 0x000fe200078ec0ff */
[----:B------:R-:W-:Y:S01]  /*8cf0*/  FADD.FTZ R2, R243, R2 ;  /* 0x00000002f3027221 */ /* 0x000fe20000010000 */
[----:B------:R-:W-:Y:S01]  /*8d00*/  LOP3.LUT R153, R153, R151, RZ, 0xc0, !PT ;  /* 0x0000009799997212 */ /* 0x000fe200078ec0ff */
[----:B------:R-:W-:Y:S01]  /*8d10*/  FADD.FTZ R0, R207, R0 ;  /* 0x00000000cf007221 */ /* 0x000fe20000010000 */
[----:B------:R-:W-:Y:S01]  /*8d20*/  MOV R149, UR4 ;  /* 0x0000000400957c02 */ /* 0x000fe20008000f00 */
[----:B------:R-:W-:Y:S01]  /*8d30*/  FADD.FTZ R2, R242, R2 ;  /* 0x00000002f2027221 */ /* 0x000fe20000010000 */
[----:B------:R-:W-:Y:S01]  /*8d40*/  LDSM.16.MT88.4 R168, [R212+0x12800] ;  /* 0x01280000d4a8783b */ /* 0x000fe20000004200 */
[----:B------:R-:W-:Y:S01]  /*8d50*/  FADD.FTZ R0, R206, R0 ;  /* 0x00000000ce007221 */ /* 0x000fe20000010000 */
[----:B------:R-:W-:Y:S01]  /*8d60*/  LOP3.LUT R149, R239, UR31, R149, 0x96, !PT ;  /* 0x0000001fef957c12 */ /* 0x000fe2000f8e9695 */
[C---:B------:R-:W-:Y:S05]  /*8d70*/  HMMA.16816.F32 R4, R152.reuse, R160, R4 ;  /* 0x000000a09804723c */ /* 0x040fea0000001804 */
[----:B------:R-:W-:Y:S03]  /*8d80*/  IMAD.WIDE.U32 R150, R149, -0x326172a9, RZ ;  /* 0xcd9e8d5795967825 */ /* 0x000fe600078e00ff */
[C---:B------:R-:W-:Y:S01]  /*8d90*/  HMMA.16816.F32 R8, R152.reuse, R162, R8 ;  /* 0x000000a29808723c */ /* 0x040fe20000001808 */
[----:B------:R-:W5:Y:S03]  /*8da0*/  LDSM.16.MT88.4 R160, [R210+0x12800] ;  /* 0x01280000d2a0783b */ /* 0x000f660000004200 */
[----:B----4-:R-:W-:Y:S01]  /*8db0*/  LOP3.LUT R24, R191, UR15, R150, 0x96, !PT ;  /* 0x0000000fbf187c12 */ /* 0x010fe2000f8e9696 */
[----:B------:R-:W-:Y:S01]  /*8dc0*/  FADD.FTZ R2, R197, R2 ;  /* 0x00000002c5027221 */ /* 0x000fe20000010000 */
[----:B------:R-:W-:Y:S01]  /*8dd0*/  LOP3.LUT R149, R151, UR17, R244, 0x96, !PT ;  /* 0x0000001197957c12 */ /* 0x000fe2000f8e96f4 */
[----:B------:R-:W-:Y:S01]  /*8de0*/  FADD.FTZ R0, R195, R0 ;  /* 0x00000000c3007221 */ /* 0x000fe20000010000 */
[C---:B-1----:R-:W-:Y:S04]  /*8df0*/  HMMA.16816.F32 R36, R152.reuse, R172, R36 ;  /* 0x000000ac9824723c */ /* 0x042fe80000001824 */
[----:B------:R-:W-:Y:S04]  /*8e00*/  IMAD.WIDE.U32 R24, R24, -0x2daee0ad, RZ ;  /* 0xd2511f5318187825 */ /* 0x000fe800078e00ff */
[C---:B------:R-:W-:Y:S01]  /*8e10*/  HMMA.16816.F32 R40, R152.reuse, R174, R40 ;  /* 0x000000ae9828723c */ /* 0x040fe20000001828 */
[----:B------:R-:W1:Y:S03]  /*8e20*/  LDSM.16.MT88.4 R172, [R211+0x12800] ;  /* 0x01280000d3ac783b */ /* 0x000e660000004200 */
[----:B------:R-:W-:Y:S04]  /*8e30*/  IMAD.WIDE.U32 R150, R149, -0x2daee0ad, RZ ;  /* 0xd2511f5395967825 */ /* 0x000fe800078e00ff */
[C---:B--2---:R-:W-:Y:S04]  /*8e40*/  HMMA.16816.F32 R44, R152.reuse, R164, R44 ;  /* 0x000000a4982c723c */ /* 0x044fe8000000182c */
[--C-:B------:R-:W-:Y:S01]  /*8e50*/  FFMA.FTZ R149, R26, c[0x0][0x23c], -R189.reuse ;  /* 0x00008f001a957a23 */ /* 0x100fe200000108bd */
[----:B------:R-:W-:Y:S01]  /*8e60*/  LOP3.LUT R25, R25, UR12, R150, 0x96, !PT ;  /* 0x0000000c19197c12 */ /* 0x000fe2000f8e9696 */
[----:B------:R-:W-:Y:S01]  /*8e70*/  FADD.FTZ R2, R196, R2 ;  /* 0x00000002c4027221 */ /* 0x000fe20000010000 */
[----:B------:R-:W-:Y:S01]  /*8e80*/  LOP3.LUT R26, R151, UR14, R236, 0x96, !PT ;  /* 0x0000000e971a7c12 */ /* 0x000fe2000f8e96ec */
[C---:B------:R-:W-:Y:S01]  /*8e90*/  HMMA.16816.F32 R48, R152.reuse, R166, R48 ;  /* 0x000000a69830723c */ /* 0x040fe20000001830 */
[----:B------:R-:W2:Y:S01]  /*8ea0*/  LDSM.16.MT88.4 R164, [R212+0x14800] ;  /* 0x01480000d4a4783b */ /* 0x000ea20000004200 */
[----:B------:R-:W-:Y:S02]  /*8eb0*/  MUFU.EX2 R191, R149 ;  /* 0x0000009500bf7308 */ /* 0x000fe40000000800 */
[----:B------:R-:W-:Y:S04]  /*8ec0*/  IMAD.WIDE.U32 R150, R26, -0x326172a9, RZ ;  /* 0xcd9e8d571a967825 */ /* 0x000fe800078e00ff */
[C---:B---3--:R-:W-:Y:S04]  /*8ed0*/  HMMA.16816.F32 R52, R152.reuse, R176, R52 ;  /* 0x000000b09834723c */ /* 0x048fe80000001834 */
[----:B------:R-:W-:Y:S01]  /*8ee0*/  LOP3.LUT R26, R151, UR13, R190, 0x96, !PT ;  /* 0x0000000d971a7c12 */ /* 0x000fe2000f8e96be */
[----:B------:R-:W-:Y:S01]  /*8ef0*/  FADD.FTZ R0, R194, R0 ;  /* 0x00000000c2007221 */ /* 0x000fe20000010000 */
[----:B------:R3:W-:Y:S01]  /*8f00*/  MUFU.EX2 R190, R27 ;  /* 0x0000001b00be7308 */ /* 0x0007e20000000800 */
[----:B------:R-:W-:Y:S01]  /*8f10*/  FADD.FTZ R2, R201, R2 ;  /* 0x00000002c9027221 */ /* 0x000fe20000010000 */
[C---:B------:R-:W-:Y:S04]  /*8f20*/  HMMA.16816.F32 R56, R152.reuse, R178, R56 ;  /* 0x000000b29838723c */ /* 0x040fe80000001838 */
[----:B------:R-:W-:Y:S02]  /*8f30*/  FADD.FTZ R0, R199, R0 ;  /* 0x00000000c7007221 */ /* 0x000fe40000010000 */
[----:B------:R-:W-:Y:S02]  /*8f40*/  FADD.FTZ R2, R200, R2 ;  /* 0x00000002c8027221 */ /* 0x000fe40000010000 */
[C---:B-----5:R-:W-:Y:S04]  /*8f50*/  HMMA.16816.F32 R60, R152.reuse, R156, R60 ;  /* 0x0000009c983c723c */ /* 0x060fe8000000183c */
[----:B------:R-:W-:Y:S04]  /*8f60*/  IMAD.WIDE.U32 R178, R25, -0x326172a9, RZ ;  /* 0xcd9e8d5719b27825 */ /* 0x000fe800078e00ff */
[C---:B------:R-:W-:Y:S01]  /*8f70*/  HMMA.16816.F32 R64, R152.reuse, R158, R64 ;  /* 0x0000009e9840723c */ /* 0x040fe20000001840 */
[----:B------:R-:W4:Y:S03]  /*8f80*/  LDSM.16.MT88.4 R156, [R211+0x14800] ;  /* 0x01480000d39c783b */ /* 0x000f260000004200 */
[----:B------:R-:W-:Y:S01]  /*8f90*/  LOP3.LUT R25, R179, UR11, R150, 0x96, !PT ;  /* 0x0000000bb3197c12 */ /* 0x000fe2000f8e9696 */
[--C-:B------:R-:W-:Y:S01]  /*8fa0*/  FFMA.FTZ R150, R23, c[0x0][0x23c], -R189.reuse ;  /* 0x00008f0017967a23 */ /* 0x100fe200000108bd */
[----:B------:R-:W-:Y:S01]  /*8fb0*/  MUFU.EX2 R179, R31 ;  /* 0x0000001f00b37308 */ /* 0x000fe20000000800 */
[----:B---3--:R-:W-:Y:S01]  /*8fc0*/  IMAD.WIDE.U32 R26, R26, -0x2daee0ad, RZ ;  /* 0xd2511f531a1a7825 */ /* 0x008fe200078e00ff */
[C---:B------:R-:W-:Y:S04]  /*8fd0*/  HMMA.16816.F32 R68, R152.reuse, R160, R68 ;  /* 0x000000a09844723c */ /* 0x040fe80000001844 */
[----:B------:R-:W-:Y:S01]  /*8fe0*/  IMAD.WIDE.U32 R176, R25, -0x2daee0ad, RZ ;  /* 0xd2511f5319b07825 */ /* 0x000fe200078e00ff */
[----:B------:R-:W-:Y:S03]  /*8ff0*/  LOP3.LUT R149, R27, UR10, R24, 0x96, !PT ;  /* 0x0000000a1b957c12 */ /* 0x000fe6000f8e9618 */
[C---:B------:R-:W-:Y:S01]  /*9000*/  HMMA.16816.F32 R72, R152.reuse, R162, R72 ;  /* 0x000000a29848723c */ /* 0x040fe20000001848 */
[----:B------:R-:W3:Y:S03]  /*9010*/  LDSM.16.MT88.4 R160, [R209+0x16800] ;  /* 0x01680000d1a0783b */ /* 0x000ee60000004200 */
[----:B------:R-:W-:Y:S02]  /*9020*/  FFMA.FTZ R189, R35, c[0x0][0x23c], -R189 ;  /* 0x00008f0023bd7a23 */ /* 0x000fe400000108bd */
[----:B------:R-:W-:Y:S02]  /*9030*/  FADD.FTZ R0, R198, R0 ;  /* 0x00000000c6007221 */ /* 0x000fe40000010000 */
[C---:B------:R-:W-:Y:S02]  /*9040*/  HMMA.16816.F32 R76, R152.reuse, R168, R76 ;  /* 0x000000a8984c723c */ /* 0x040fe4000000184c */
[----:B------:R-:W-:Y:S06]  /*9050*/  MUFU.EX2 R189, R189 ;  /* 0x000000bd00bd7308 */ /* 0x000fec0000000800 */
[C---:B------:R-:W-:Y:S08]  /*9060*/  HMMA.16816.F32 R80, R152.reuse, R170, R80 ;  /* 0x000000aa9850723c */ /* 0x040ff00000001850 */
[C---:B-1----:R-:W-:Y:S08]  /*9070*/  HMMA.16816.F32 R84, R152.reuse, R172, R84 ;  /* 0x000000ac9854723c */ /* 0x042ff00000001854 */
[C---:B------:R-:W-:Y:S01]  /*9080*/  HMMA.16816.F32 R88, R152.reuse, R174, R88 ;  /* 0x000000ae9858723c */ /* 0x040fe20000001858 */
[----:B------:R-:W-:Y:S07]  /*9090*/  LDSM.16.MT88.4 R172, [R211+0x15000] ;  /* 0x01500000d3ac783b */ /* 0x000fee0000004200 */
[C---:B------:R-:W-:Y:S07]  /*90a0*/  HMMA.16816.F32 R92, R152.reuse, R180, R92 ;  /* 0x000000b4985c723c */ /* 0x040fee000000185c */
[----:B------:R-:W-:Y:S01]  /*90b0*/  IMAD.WIDE.U32 R180, R149, -0x326172a9, RZ ;  /* 0xcd9e8d5795b47825 */ /* 0x000fe200078e00ff */
[C---:B------:R-:W-:Y:S01]  /*90c0*/  HMMA.16816.F32 R96, R152.reuse, R182, R96 ;  /* 0x000000b69860723c */ /* 0x040fe20000001860 */
[----:B------:R-:W-:Y:S07]  /*90d0*/  MUFU.EX2 R183, R28 ;  /* 0x0000001c00b77308 */ /* 0x000fee0000000800 */
[C---:B------:R-:W-:Y:S03]  /*90e0*/  HMMA.16816.F32 R100, R152.reuse, R184, R100 ;  /* 0x000000b89864723c */ /* 0x040fe60000001864 */
[----:B------:R-:W-:Y:S05]  /*90f0*/  MUFU.EX2 R182, R29 ;  /* 0x0000001d00b67308 */ /* 0x000fea0000000800 */
[C---:B------:R-:W-:Y:S05]  /*9100*/  HMMA.16816.F32 R104, R152.reuse, R186, R104 ;  /* 0x000000ba9868723c */ /* 0x040fea0000001868 */
[----:B------:R1:W5:Y:S03]  /*9110*/  MUFU.EX2 R187, R20 ;  /* 0x0000001400bb7308 */ /* 0x0003660000000800 */
[C---:B--2---:R-:W-:Y:S07]  /*9120*/  HMMA.16816.F32 R108, R152.reuse, R164, R108 ;  /* 0x000000a4986c723c */ /* 0x044fee000000186c */
[----:B------:R-:W2:Y:S01]  /*9130*/  MUFU.EX2 R185, R22 ;  /* 0x0000001600b97308 */ /* 0x000ea20000000800 */
[C---:B------:R-:W-:Y:S01]  /*9140*/  HMMA.16816.F32 R112, R152.reuse, R166, R112 ;  /* 0x000000a69870723c */ /* 0x040fe20000001870 */
[----:B------:R-:W2:Y:S07]  /*9150*/  LDSM.16.MT88.4 R164, [R210+0x16800] ;  /* 0x01680000d2a4783b */ /* 0x000eae0000004200 */
[C---:B----4-:R-:W-:Y:S01]  /*9160*/  HMMA.16816.F32 R116, R152.reuse, R156, R116 ;  /* 0x0000009c9874723c */ /* 0x050fe20000001874 */
[----:B------:R-:W4:Y:S03]  /*9170*/  MUFU.EX2 R184, R150 ;  /* 0x0000009600b87308 */ /* 0x000f260000000800 */
[----:B-1----:R-:W-:Y:S01]  /*9180*/  LOP3.LUT R20, R177, UR8, R26, 0x96, !PT ;  /* 0x00000008b1147c12 */ /* 0x002fe2000f8e961a */
[----:B-----5:R-:W-:Y:S01]  /*9190*/  FADD.FTZ R2, R187, R2 ;  /* 0x00000002bb027221 */ /* 0x020fe20000010000 */
[----:B------:R-:W-:Y:S02]  /*91a0*/  LDSM.16.MT88.4 R24, [R211+0x16800] ;  /* 0x01680000d318783b */ /* 0x000fe40000004200 */
[C---:B------:R-:W-:Y:S03]  /*91b0*/  HMMA.16816.F32 R120, R152.reuse, R158, R120 ;  /* 0x0000009e9878723c */ /* 0x040fe60000001878 */
[----:B------:R1:W-:Y:S03]  /*91c0*/  MUFU.EX2 R177, R32 ;  /* 0x0000002000b17308 */ /* 0x0003e60000000800 */
[----:B------:R-:W5:Y:S02]  /*91d0*/  LDSM.16.MT88.4 R156, [R212+0x16800] ;  /* 0x01680000d49c783b */ /* 0x000f640000004200 */
[C---:B---3--:R-:W-:Y:S04]  /*91e0*/  HMMA.16816.F32 R124, R152.reuse, R160, R124 ;  /* 0x000000a0987c723c */ /* 0x048fe8000000187c */
[----:B--2---:R-:W-:Y:S01]  /*91f0*/  FADD.FTZ R0, R185, R0 ;  /* 0x00000000b9007221 */ /* 0x004fe20000010000 */
[----:B------:R2:W3:Y:S03]  /*9200*/  MUFU.EX2 R186, R21 ;  /* 0x0000001500ba7308 */ /* 0x0004e60000000800 */
[C---:B------:R-:W-:Y:S01]  /*9210*/  HMMA.16816.F32 R128, R152.reuse, R162, R128 ;  /* 0x000000a29880723c */ /* 0x040fe20000001880 */
[----:B------:R-:W5:Y:S03]  /*9220*/  LDSM.16.MT88.4 R160, [R209+0x11000] ;  /* 0x01100000d1a0783b */ /* 0x000f660000004200 */
[----:B----4-:R-:W-:Y:S04]  /*9230*/  FADD.FTZ R0, R184, R0 ;  /* 0x00000000b8007221 */ /* 0x010fe80000010000 */
[----:B------:R-:W-:Y:S01]  /*9240*/  FADD.FTZ R0, R191, R0 ;  /* 0x00000000bf007221 */ /* 0x000fe20000010000 */
[C---:B------:R-:W-:Y:S03]  /*9250*/  HMMA.16816.F32 R132, R152.reuse, R164, R132 ;  /* 0x000000a49884723c */ /* 0x040fe60000001884 */
[----:B-1----:R-:W-:Y:S01]  /*9260*/  LOP3.LUT R32, R181, UR9, R178, 0x96, !PT ;  /* 0x00000009b5207c12 */ /* 0x002fe2000f8e96b2 */
[----:B------:R-:W-:Y:S04]  /*9270*/  FADD.FTZ R0, R190, R0 ;  /* 0x00000000be007221 */ /* 0x000fe80000010000 */
[C---:B------:R-:W-:Y:S04]  /*9280*/  HMMA.16816.F32 R136, R152.reuse, R166, R136 ;  /* 0x000000a69888723c */ /* 0x040fe80000001888 */
[----:B--2---:R-:W-:Y:S04]  /*9290*/  IMAD.WIDE.U32 R20, R20, -0x326172a9, RZ ;  /* 0xcd9e8d5714147825 */ /* 0x004fe800078e00ff */
[----:B------:R-:W-:Y:S01]  /*92a0*/  IMAD.WIDE.U32 R32, R32, -0x2daee0ad, RZ ;  /* 0xd2511f5320207825 */ /* 0x000fe200078e00ff */
[----:B------:R-:W-:Y:S03]  /*92b0*/  LOP3.LUT R149, R20, 0xffff, RZ, 0xc0, !PT ;  /* 0x0000ffff14957812 */ /* 0x000fe600078ec0ff */
[----:B------:R-:W-:Y:S01]  /*92c0*/  LOP3.LUT R21, R21, UR19, R180, 0x96, !PT ;  /* 0x0000001315157c12 */ /* 0x000fe2000f8e96b4 */
[----:B---3--:R-:W-:Y:S01]  /*92d0*/  FADD.FTZ R2, R186, R2 ;  /* 0x00000002ba027221 */ /* 0x008fe20000010000 */
[C---:B-----5:R-:W-:Y:S01]  /*92e0*/  HMMA.16816.F32 R16, R152.reuse, R156, R16 ;  /* 0x0000009c9810723c */ /* 0x060fe20000001810 */
[----:B------:R-:W1:Y:S02]  /*92f0*/  MUFU.EX2 R180, R30 ;  /* 0x0000001e00b47308 */ /* 0x000e640000000800 */
[----:B------:R-:W-:Y:S01]  /*9300*/  SHF.R.U32.HI R164, RZ, 0x10, R20 ;  /* 0x00000010ffa47819 */ /* 0x000fe20000011614 */
[----:B------:R-:W-:Y:S01]  /*9310*/  FADD.FTZ R2, R193, R2 ;  /* 0x00000002c1027221 */ /* 0x000fe20000010000 */
[----:B------:R-:W-:Y:S02]  /*9320*/  LOP3.LUT R165, R20, 0xff, RZ, 0xc0, !PT ;  /* 0x000000ff14a57812 */ /* 0x000fe400078ec0ff */
[----:B------:R-:W-:Y:S01]  /*9330*/  SHF.R.U32.HI R151, RZ, 0x18, R20 ;  /* 0x00000018ff977819 */ /* 0x000fe20000011614 */
[C---:B------:R-:W-:Y:S01]  /*9340*/  HMMA.16816.F32 R140, R152.reuse, R158, R140 ;  /* 0x0000009e988c723c */ /* 0x040fe2000000188c */
[----:B------:R-:W2:Y:S03]  /*9350*/  LDSM.16.MT88.4 R156, [R210+0x11000] ;  /* 0x01100000d29c783b */ /* 0x000ea60000004200 */
[----:B------:R-:W-:Y:S01]  /*9360*/  LOP3.LUT R20, R21, 0xffff, RZ, 0xc0, !PT ;  /* 0x0000ffff15147812 */ /* 0x000fe200078ec0ff */
[----:B------:R-:W-:Y:S01]  /*9370*/  FADD.FTZ R2, R192, R2 ;  /* 0x00000002c0027221 */ /* 0x000fe20000010000 */
[----:B------:R-:W-:Y:S02]  /*9380*/  LOP3.LUT R22, R164, 0xff, RZ, 0xc0, !PT ;  /* 0x000000ffa4167812 */ /* 0x000fe400078ec0ff */
[C---:B------:R-:W-:Y:S04]  /*9390*/  HMMA.16816.F32 R12, R152.reuse, R24, R12 ;  /* 0x00000018980c723c */ /* 0x040fe8000000180c */
[----:B------:R-:W-:Y:S01]  /*93a0*/  SHF.R.U32.HI R23, RZ, 0x8, R149 ;  /* 0x00000008ff177819 */ /* 0x000fe20000011695 */
[----:B------:R-:W-:Y:S01]  /*93b0*/  FADD.FTZ R2, R183, R2 ;  /* 0x00000002b7027221 */ /* 0x000fe20000010000 */
[----:B------:R-:W-:Y:S02]  /*93c0*/  LOP3.LUT R149, R21, 0xff, RZ, 0xc0, !PT ;  /* 0x000000ff15957812 */ /* 0x000fe400078ec0ff */
[----:B------:R-:W-:Y:S01]  /*93d0*/  HMMA.16816.F32 R144, R152, R26, R144 ;  /* 0x0000001a9890723c */ /* 0x000fe20000001890 */
[----:B------:R-:W-:Y:S03]  /*93e0*/  LDSM.16.MT88.4 R152, [R210+0x13000] ;  /* 0x01300000d298783b */ /* 0x000fe60000004200 */
[----:B------:R-:W-:Y:S01]  /*93f0*/  SHF.R.U32.HI R20, RZ, 0x8, R20 ;  /* 0x00000008ff147819 */ /* 0x000fe20000011614 */
[----:B-1----:R-:W-:Y:S01]  /*9400*/  FADD.FTZ R0, R180, R0 ;  /* 0x00000000b4007221 */ /* 0x002fe20000010000 */
[----:B------:R-:W-:Y:S01]  /*9410*/  PRMT R168, R165, 0x5410, R23 ;  /* 0x00005410a5a87816 */ /* 0x000fe20000000017 */
[----:B------:R-:W-:Y:S01]  /*9420*/  FADD.FTZ R2, R182, R2 ;  /* 0x00000002b6027221 */ /* 0x000fe20000010000 */
[----:B------:R-:W-:Y:S01]  /*9430*/  PRMT R23, R22, 0x5410, R151 ;  /* 0x0000541016177816 */ /* 0x000fe20000000097 */
[----:B------:R-:W1:Y:S03]  /*9440*/  LDSM.16.MT88.4 R164, [R212+0x11000] ;  /* 0x01100000d4a4783b */ /* 0x000e660000004200 */
[----:B------:R-:W-:Y:S01]  /*9450*/  PRMT R151, R149, 0x5410, R20 ;  /* 0x0000541095977816 */ /* 0x000fe20000000014 */
[--C-:B------:R-:W-:Y:S01]  /*9460*/  HSET2.LE.AND R22, R168, R246.reuse, PT ;  /* 0x000000f6a8167233 */ /* 0x100fe20003803000 */
[--C-:B------:R-:W-:Y:S01]  /*9470*/  SHF.R.U32.HI R20, RZ, 0x10, R21.reuse ;  /* 0x00000010ff147819 */ /* 0x100fe20000011615 */
[--C-:B------:R-:W-:Y:S01]  /*9480*/  HSET2.LE.AND R23, R23, R246.reuse, PT ;  /* 0x000000f617177233 */ /* 0x100fe20003803000 */
[----:B------:R-:W-:Y:S01]  /*9490*/  SHF.R.U32.HI R150, RZ, 0x18, R21 ;  /* 0x00000018ff967819 */ /* 0x000fe20000011615 */
[----:B------:R-:W3:Y:S01]  /*94a0*/  LDSM.16.MT88.4 R168, [R211+0x11000] ;  /* 0x01100000d3a8783b */ /* 0x000ee20000004200 */
[----:B------:R-:W-:Y:S01]  /*94b0*/  LOP3.LUT R149, R20, 0xff, RZ, 0xc0, !PT ;  /* 0x000000ff14957812 */ /* 0x000fe200078ec0ff */
[----:B------:R-:W-:Y:S01]  /*94c0*/  FADD.FTZ R0, R179, R0 ;  /* 0x00000000b3007221 */ /* 0x000fe20000010000 */
[----:B------:R-:W-:Y:S01]  /*94d0*/  F2FP.PACK_AB R20, R192, R193 ;  /* 0x000000c1c014723e */ /* 0x000fe200000000ff */
[----:B------:R-:W-:Y:S01]  /*94e0*/  FADD.FTZ R2, R177, R2 ;  /* 0x00000002b1027221 */ /* 0x000fe20000010000 */
[----:B------:R-:W-:Y:S02]  /*94f0*/  PRMT R149, R149, 0x5410, R150 ;  /* 0x0000541095957816 */ /* 0x000fe40000000096 */
[----:B------:R-:W-:Y:S01]  /*9500*/  F2FP.PACK_AB R21, R190, R191 ;  /* 0x000000bfbe15723e */ /* 0x000fe200000000ff */
[----:B------:R-:W-:Y:S01]  /*9510*/  LDSM.16.MT88.4 R28, [R211+0x17000] ;  /* 0x01700000d31c783b */ /* 0x000fe20000004200 */
[----:B------:R-:W-:Y:S01]  /*9520*/  LOP3.LUT R22, R22, R20, RZ, 0xc0, !PT ;  /* 0x0000001416167212 */ /* 0x000fe200078ec0ff */
[--C-:B------:R-:W-:Y:S01]  /*9530*/  HSET2.LE.AND R24, R149, R246.reuse, PT ;  /* 0x000000f695187233 */ /* 0x100fe20003803000 */
[----:B------:R-:W-:Y:S01]  /*9540*/  LOP3.LUT R23, R23, R21, RZ, 0xc0, !PT ;  /* 0x0000001517177212 */ /* 0x000fe200078ec0ff */
[--C-:B------:R-:W-:Y:S01]  /*9550*/  HSET2.LE.AND R20, R151, R246.reuse, PT ;  /* 0x000000f697147233 */ /* 0x100fe20003803000 */
[----:B------:R-:W-:Y:S01]  /*9560*/  F2FP.PACK_AB R25, R184, R185 ;  /* 0x000000b9b819723e */ /* 0x000fe200000000ff */
[----:B------:R-:W-:Y:S01]  /*9570*/  FADD.FTZ R240, R188, R2 ;  /* 0x00000002bcf07221 */ /* 0x000fe20000010000 */
[----:B------:R-:W-:Y:S02]  /*9580*/  F2FP.PACK_AB R21, R186, R187 ;  /* 0x000000bbba15723e */ /* 0x000fe400000000ff */
[----:B------:R-:W-:Y:S02]  /*9590*/  LOP3.LUT R149, R33, UR18, R176, 0x96, !PT ;  /* 0x0000001221957c12 */ /* 0x000fe4000f8e96b0 */
[----:B------:R-:W-:Y:S01]  /*95a0*/  LOP3.LUT R20, R20, R21, RZ, 0xc0, !PT ;  /* 0x0000001514147212 */ /* 0x000fe200078ec0ff */
[----:B------:R-:W4:Y:S01]  /*95b0*/  MUFU.EX2 R176, R34 ;  /* 0x0000002200b07308 */ /* 0x000f220000000800 */
[----:B------:R-:W-:Y:S02]  /*95c0*/  LOP3.LUT R21, R24, R25, RZ, 0xc0, !PT ;  /* 0x0000001918157212 */ /* 0x000fe400078ec0ff */
[----:B------:R-:W5:Y:S01]  /*95d0*/  LDSM.16.MT88.4 R24, [R209+0x13000] ;  /* 0x01300000d118783b */ /* 0x000f620000004200 */
[----:B------:R-:W-:Y:S02]  /*95e0*/  LOP3.LUT R150, R32, 0xffff, RZ, 0xc0, !PT ;  /* 0x0000ffff20967812 */ /* 0x000fe400078ec0ff */
[----:B------:R-:W-:Y:S02]  /*95f0*/  SHF.R.U32.HI R151, RZ, 0x10, R32 ;  /* 0x00000010ff977819 */ /* 0x000fe40000011620 */
[C---:B------:R-:W-:Y:S05]  /*9600*/  HMMA.16816.F32 R4, R20.reuse, R160, R4 ;  /* 0x000000a01404723c */ /* 0x040fea0000001804 */
[----:B------:R-:W-:Y:S03]  /*9610*/  SHF.R.U32.HI R150, RZ, 0x8, R150 ;  /* 0x00000008ff967819 */ /* 0x000fe60000011696 */
[C---:B------:R-:W-:Y:S01]  /*9620*/  HMMA.16816.F32 R8, R20.reuse, R162, R8 ;  /* 0x000000a21408723c */ /* 0x040fe20000001808 */
[----:B------:R-:W-:Y:S07]  /*9630*/  LDSM.16.MT88.4 R160, [R211+0x13000] ;  /* 0x01300000d3a0783b */ /* 0x000fee0000004200 */
[C---:B--2---:R-:W-:Y:S04]  /*9640*/  HMMA.16816.F32 R36, R20.reuse, R156, R36 ;  /* 0x0000009c1424723c */ /* 0x044fe80000001824 */
[----:B----4-:R-:W-:Y:S04]  /*9650*/  FADD.FTZ R0, R176, R0 ;  /* 0x00000000b0007221 */ /* 0x010fe80000010000 */
[C---:B------:R-:W-:Y:S01]  /*9660*/  HMMA.16816.F32 R40, R20.reuse, R158, R40 ;  /* 0x0000009e1428723c */ /* 0x040fe20000001828 */
[----:B------:R-:W2:Y:S03]  /*9670*/  LDSM.16.MT88.4 R156, [R212+0x13000] ;  /* 0x01300000d49c783b */ /* 0x000ea60000004200 */
[----:B------:R-:W-:Y:S04]  /*9680*/  FADD.FTZ R241, R189, R0 ;  /* 0x00000000bdf17221 */ /* 0x000fe80000010000 */
        /* <DEDUP_REMOVED lines=20> */
[----:B------:R-:W-:Y:S07]  /*97d0*/  LDSM.16.MT88.4 R164, [R211+0x11800] ;  /* 0x01180000d3a4783b */ /* 0x000fee0000004200 */
[C---:B---3--:R-:W-:Y:S08]  /*97e0*/  HMMA.16816.F32 R100, R20.reuse, R168, R100 ;  /* 0x000000a81464723c */ /* 0x048ff00000001864 */
[C---:B------:R-:W-:Y:S01]  /*97f0*/  HMMA.16816.F32 R104, R20.reuse, R170, R104 ;  /* 0x000000aa1468723c */ /* 0x040fe20000001868 */
[----:B------:R-:W-:Y:S07]  /*9800*/  LDSM.16.MT88.4 R168, [R211+0x15800] ;  /* 0x01580000d3a8783b */ /* 0x000fee0000004200 */
[C---:B----4-:R-:W-:Y:S08]  /*9810*/  HMMA.16816.F32 R108, R20.reuse, R24, R108 ;  /* 0x00000018146c723c */ /* 0x050ff0000000186c */
[C---:B------:R-:W-:Y:S01]  /*9820*/  HMMA.16816.F32 R112, R20.reuse, R26, R112 ;  /* 0x0000001a1470723c */ /* 0x040fe20000001870 */
[----:B------:R-:W1:Y:S07]  /*9830*/  LDSM.16.MT88.4 R24, [R212+0x17000] ;  /* 0x01700000d418783b */ /* 0x000e6e0000004200 */
[C---:B------:R-:W-:Y:S08]  /*9840*/  HMMA.16816.F32 R116, R20.reuse, R172, R116 ;  /* 0x000000ac1474723c */ /* 0x040ff00000001874 */
[C---:B------:R-:W-:Y:S01]  /*9850*/  HMMA.16816.F32 R120, R20.reuse, R174, R120 ;  /* 0x000000ae1478723c */ /* 0x040fe20000001878 */
[----:B------:R-:W-:Y:S07]  /*9860*/  LDSM.16.MT88.4 R172, [R209+0x17800] ;  /* 0x01780000d1ac783b */ /* 0x000fee0000004200 */
[C---:B-----5:R-:W-:Y:S07]  /*9870*/  HMMA.16816.F32 R124, R20.reuse, R152, R124 ;  /* 0x00000098147c723c */ /* 0x060fee000000187c */
[----:B------:R-:W-:Y:S01]  /*9880*/  LOP3.LUT R153, R32, 0xff, RZ, 0xc0, !PT ;  /* 0x000000ff20997812 */ /* 0x000fe200078ec0ff */
[C---:B------:R-:W-:Y:S04]  /*9890*/  HMMA.16816.F32 R128, R20.reuse, R154, R128 ;  /* 0x0000009a1480723c */ /* 0x040fe80000001880 */
[----:B------:R-:W-:Y:S02]  /*98a0*/  SHF.R.U32.HI R152, RZ, 0x18, R32 ;  /* 0x00000018ff987819 */ /* 0x000fe40000011620 */
[----:B------:R-:W-:Y:S01]  /*98b0*/  LDSM.16.MT88.4 R32, [R210+0x11800] ;  /* 0x01180000d220783b */ /* 0x000fe20000004200 */
[----:B------:R-:W-:Y:S01]  /*98c0*/  PRMT R150, R153, 0x5410, R150 ;  /* 0x0000541099967816 */ /* 0x000fe20000000096 */
[C---:B--2---:R-:W-:Y:S08]  /*98d0*/  HMMA.16816.F32 R132, R20.reuse, R156, R132 ;  /* 0x0000009c1484723c */ /* 0x044ff00000001884 */
[C---:B------:R-:W-:Y:S01]  /*98e0*/  HMMA.16816.F32 R136, R20.reuse, R158, R136 ;  /* 0x0000009e1488723c */ /* 0x040fe20000001888 */
[----:B------:R-:W2:Y:S07]  /*98f0*/  LDSM.16.MT88.4 R156, [R209+0x11800] ;  /* 0x01180000d19c783b */ /* 0x000eae0000004200 */
[C---:B-1----:R-:W-:Y:S07]  /*9900*/  HMMA.16816.F32 R16, R20.reuse, R24, R16 ;  /* 0x000000181410723c */ /* 0x042fee0000001810 */
[C---:B------:R-:W-:Y:S01]  /*9910*/  LOP3.LUT R24, R149.reuse, 0xffff, RZ, 0xc0, !PT ;  /* 0x0000ffff95187812 */ /* 0x040fe200078ec0ff */
[C---:B------:R-:W-:Y:S04]  /*9920*/  HMMA.16816.F32 R140, R20.reuse, R26, R140 ;  /* 0x0000001a148c723c */ /* 0x040fe8000000188c */
[----:B------:R-:W-:Y:S02]  /*9930*/  LOP3.LUT R25, R149, 0xff, RZ, 0xc0, !PT ;  /* 0x000000ff95197812 */ /* 0x000fe400078ec0ff */
[----:B------:R-:W-:Y:S02]  /*9940*/  SHF.R.U32.HI R24, RZ, 0x8, R24 ;  /* 0x00000008ff187819 */ /* 0x000fe40000011618 */
[C---:B------:R-:W-:Y:S04]  /*9950*/  HMMA.16816.F32 R12, R20.reuse, R28, R12 ;  /* 0x0000001c140c723c */ /* 0x040fe8000000180c */
[----:B------:R-:W-:Y:S02]  /*9960*/  PRMT R25, R25, 0x5410, R24 ;  /* 0x0000541019197816 */ /* 0x000fe40000000018 */
[--C-:B------:R-:W-:Y:S02]  /*9970*/  SHF.R.U32.HI R24, RZ, 0x10, R149.reuse ;  /* 0x00000010ff187819 */ /* 0x100fe40000011695 */
[----:B------:R-:W-:Y:S01]  /*9980*/  HMMA.16816.F32 R144, R20, R30, R144 ;  /* 0x0000001e1490723c */ /* 0x000fe20000001890 */
[----:B------:R-:W1:Y:S03]  /*9990*/  LDSM.16.MT88.4 R20, [R209+0x13800] ;  /* 0x01380000d114783b */ /* 0x000e660000004200 */
[----:B------:R-:W-:Y:S02]  /*99a0*/  LOP3.LUT R27, R151, 0xff, RZ, 0xc0, !PT ;  /* 0x000000ff971b7812 */ /* 0x000fe400078ec0ff */
[----:B------:R-:W-:Y:S02]  /*99b0*/  SHF.R.U32.HI R149, RZ, 0x18, R149 ;  /* 0x00000018ff957819 */ /* 0x000fe40000011695 */
[----:B------:R-:W-:Y:S01]  /*99c0*/  LOP3.LUT R26, R24, 0xff, RZ, 0xc0, !PT ;  /* 0x000000ff181a7812 */ /* 0x000fe200078ec0ff */
[--C-:B------:R-:W-:Y:S03]  /*99d0*/  HSET2.LE.AND R24, R25, R246.reuse, PT ;  /* 0x000000f619187233 */ /* 0x100fe60003803000 */
[----:B------:R-:W-:Y:S01]  /*99e0*/  PRMT R151, R27, 0x5410, R152 ;  /* 0x000054101b977816 */ /* 0x000fe20000000098 */
[--C-:B------:R-:W-:Y:S01]  /*99f0*/  HSET2.LE.AND R27, R150, R246.reuse, PT ;  /* 0x000000f6961b7233 */ /* 0x100fe20003803000 */
[----:B------:R-:W-:Y:S02]  /*9a00*/  PRMT R26, R26, 0x5410, R149 ;  /* 0x000054101a1a7816 */ /* 0x000fe40000000095 */
[----:B------:R-:W-:Y:S01]  /*9a10*/  F2FP.PACK_AB R25, R182, R183 ;  /* 0x000000b7b619723e */ /* 0x000fe200000000ff */
[--C-:B------:R-:W-:Y:S01]  /*9a20*/  HSET2.LE.AND R29, R151, R246.reuse, PT ;  /* 0x000000f6971d7233 */ /* 0x100fe20003803000 */
[----:B------:R-:W-:Y:S02]  /*9a30*/  F2FP.PACK_AB R28, R188, R177 ;  /* 0x000000b1bc1c723e */ /* 0x000fe400000000ff */
[----:B------:R-:W-:Y:S01]  /*9a40*/  LOP3.LUT R24, R24, R25, RZ, 0xc0, !PT ;  /* 0x0000001918187212 */ /* 0x000fe200078ec0ff */
[----:B------:R-:W-:Y:S01]  /*9a50*/  HSET2.LE.AND R25, R26, R246, PT ;  /* 0x000000f61a197233 */ /* 0x000fe20003803000 */
[----:B------:R-:W-:Y:S02]  /*9a60*/  F2FP.PACK_AB R26, R179, R180 ;  /* 0x000000b4b31a723e */ /* 0x000fe400000000ff */
[----:B------:R-:W-:Y:S02]  /*9a70*/  F2FP.PACK_AB R149, R189, R176 ;  /* 0x000000b0bd95723e */ /* 0x000fe400000000ff */
[----:B------:R-:W-:Y:S02]  /*9a80*/  LOP3.LUT R25, R25, R26, RZ, 0xc0, !PT ;  /* 0x0000001a19197212 */ /* 0x000fe400078ec0ff */
[----:B------:R-:W-:Y:S02]  /*9a90*/  LOP3.LUT R26, R27, R28, RZ, 0xc0, !PT ;  /* 0x0000001c1b1a7212 */ /* 0x000fe400078ec0ff */
[----:B------:R-:W-:Y:S02]  /*9aa0*/  LOP3.LUT R27, R29, R149, RZ, 0xc0, !PT ;  /* 0x000000951d1b7212 */ /* 0x000fe400078ec0ff */
[----:B------:R-:W-:Y:S01]  /*9ab0*/  LDSM.16.MT88.4 R28, [R211+0x13800] ;  /* 0x01380000d31c783b */ /* 0x000fe20000004200 */
[----:B------:R-:W-:Y:S02]  /*9ac0*/  MOV R150, R3 ;  /* 0x0000000300967202 */ /* 0x000fe40000000f00 */
[----:B------:R-:W-:Y:S02]  /*9ad0*/  MOV R149, R148 ;  /* 0x0000009400957202 */ /* 0x000fe40000000f00 */
[C---:B--2---:R-:W-:Y:S03]  /*9ae0*/  HMMA.16816.F32 R152, R24.reuse, R156, R4 ;  /* 0x0000009c1898723c */ /* 0x044fe60000001804 */
[----:B------:R-:W2:Y:S05]  /*9af0*/  LDSM.16.MT88.4 R4, [R210+0x13800] ;  /* 0x01380000d204783b */ /* 0x000eaa0000004200 */
[C---:B------:R-:W-:Y:S03]  /*9b00*/  HMMA.16816.F32 R156, R24.reuse, R158, R8 ;  /* 0x0000009e189c723c */ /* 0x040fe60000001808 */
[----:B------:R-:W3:Y:S05]  /*9b10*/  LDSM.16.MT88.4 R8, [R212+0x13800] ;  /* 0x01380000d408783b */ /* 0x000eea0000004200 */
[C---:B------:R-:W-:Y:S08]  /*9b20*/  HMMA.16816.F32 R36, R24.reuse, R32, R36 ;  /* 0x000000201824723c */ /* 0x040ff00000001824 */
        /* <DEDUP_REMOVED lines=36> */
.L_x_643:
        /* <DEDUP_REMOVED lines=9> */
[----:B------:R-:W4:Y:S01]  /*9e00*/  S2UR UR10, SR_CTAID.Z ;  /* 0x00000000000a79c3 */ /* 0x000f220000002700 */
        /* <DEDUP_REMOVED lines=49> */
[----:B------:R-:W-:Y:S01]  /*a120*/  UIMAD UR14, UR10, UR14, UR4 ;  /* 0x0000000e0a0e72a4 */ /* 0x000fe2000f8e0204 */
        /* <DEDUP_REMOVED lines=344> */
.L_x_648:
[----:B--234-:R-:W-:Y:S05]  /*b6b0*/  BSYNC B0 ;  /* 0x0000000000007941 */ /* 0x01cfea0003800000 */
.L_x_647:
[----:B------:R-:W2:Y:S04]  /*b6c0*/  LDL.LU.64 R4, [R1+0x20] ;  /* 0x0000200001047983 */ /* 0x000ea80000300a00 */
[----:B------:R-:W3:Y:S04]  /*b6d0*/  S2R R3, SR_TID.X ;  /* 0x0000000000037919 */ /* 0x000ee80000002100 */
[----:B------:R-:W4:Y:S01]  /*b6e0*/  S2R R8, SR_CTAID.Z ;  /* 0x0000000000087919 */ /* 0x000f220000002700 */
[----:B------:R-:W-:-:S02]  /*b6f0*/  USHF.R.S32.HI UR6, URZ, 0x1f, UR10 ;  /* 0x0000001f3f067899 */ /* 0x000fc4000801140a */
[----:B------:R-:W-:Y:S01]  /*b700*/  ULDC.64 UR4, c[0x0][0x1f0] ;  /* 0x00007c0000047ab9 */ /* 0x000fe20000000a00 */
[----:B------:R1:W5:Y:S01]  /*b710*/  LDL.64 R12, [R1+0x8] ;  /* 0x00000800010c7983 */ /* 0x0003620000100a00 */
[----:B------:R-:W-:Y:S01]  /*b720*/  UIMAD UR4, UR6, UR4, URZ ;  /* 0x00000004060472a4 */ /* 0x000fe2000f8e023f */
[----:B------:R-:W-:Y:S03]  /*b730*/  BSSY B0, `(.L_x_649) ;  /* 0x0000016000007945 */ /* 0x000fe60003800000 */
[----:B------:R-:W-:Y:S01]  /*b740*/  UIMAD UR4, UR10, UR5, UR4 ;  /* 0x000000050a0472a4 */ /* 0x000fe2000f8e0204 */
[----:B---3--:R-:W-:-:S04]  /*b750*/  SHF.R.S32.HI R0, RZ, 0x1f, R3 ;  /* 0x0000001fff007819 */ /* 0x008fc80000011403 */
[----:B------:R-:W-:-:S04]  /*b760*/  LEA.HI R0, R0, R3, RZ, 0x3 ;  /* 0x0000000300007211 */ /* 0x000fc800078f18ff */
[----:B------:R-:W-:Y:S02]  /*b770*/  SHF.R.S32.HI R11, RZ, 0x3, R0 ;  /* 0x00000003ff0b7819 */ /* 0x000fe40000011400 */
[----:B--2---:R-:W-:-:S04]  /*b780*/  IADD3 R2, P0, R4, UR12, RZ ;  /* 0x0000000c04027c10 */ /* 0x004fc8000ff1e0ff */
[----:B------:R-:W-:Y:S02]  /*b790*/  IADD3.X R3, R5, UR7, RZ, P0, !PT ;  /* 0x0000000705037c10 */ /* 0x000fe400087fe4ff */
[----:B------:R-:W-:-:S03]  /*b7a0*/  ISETP.GE.AND P0, PT, R11, UR20, PT ;  /* 0x000000140b007c0c */ /* 0x000fc6000bf06270 */
[----:B----4-:R-:W-:-:S05]  /*b7b0*/  IMAD.WIDE.U32 R8, R8, c[0x0][0x1f0], R2 ;  /* 0x00007c0008087a25 */ /* 0x010fca00078e0002 */
[----:B------:R-:W-:-:S05]  /*b7c0*/  IADD3 R7, R9, UR4, RZ ;  /* 0x0000000409077c10 */ /* 0x000fca000fffe0ff */
[----:B------:R-:W-:Y:S05]  /*b7d0*/  @P0 BRA `(.L_x_650) ;  /* 0x000000b000000947 */ /* 0x000fea0003800000 */
[----:B-1----:R-:W-:Y:S01]  /*b7e0*/  MOV R6, R8 ;  /* 0x0000000800067202 */ /* 0x002fe20000000f00 */
        /* <DEDUP_REMOVED lines=10> */
.L_x_650:
[----:B-1----:R-:W-:Y:S05]  /*b890*/  BSYNC B0 ;  /* 0x0000000000007941 */ /* 0x002fea0003800000 */
.L_x_649:
[----:B------:R-:W-:Y:S01]  /*b8a0*/  IADD3 R0, R11, 0x10, RZ ;  /* 0x000000100b007810 */ /* 0x000fe20007ffe0ff */
[----:B------:R-:W-:Y:S03]  /*b8b0*/  BSSY B0, `(.L_x_651) ;  /* 0x0000011000007945 */ /* 0x000fe60003800000 */
[----:B------:R-:W-:-:S13]  /*b8c0*/  ISETP.GE.AND P0, PT, R0, UR20, PT ;  /* 0x0000001400007c0c */ /* 0x000fda000bf06270 */
[----:B------:R-:W-:Y:S05]  /*b8d0*/  @P0 BRA `(.L_x_652) ;  /* 0x000000e000000947 */ /* 0x000fea0003800000 */
[----:B-----5:R-:W-:Y:S01]  /*b8e0*/  IADD3 R10, P0, R12, 0x10, RZ ;  /* 0x000000100c0a7810 */ /* 0x020fe20007f1e0ff */
        /* <DEDUP_REMOVED lines=13> */
.L_x_652:
[----:B------:R-:W-:Y:S05]  /*b9c0*/  BSYNC B0 ;  /* 0x0000000000007941 */ /* 0x000fea0003800000 */
.L_x_651:
        /* <DEDUP_REMOVED lines=18> */
.L_x_654:
[----:B------:R-:W-:Y:S05]  /*baf0*/  BSYNC B0 ;  /* 0x0000000000007941 */ /* 0x000fea0003800000 */
.L_x_653:
[----:B------:R-:W-:-:S04]  /*bb00*/  IADD3 R0, R11, 0x30, RZ ;  /* 0x000000300b007810 */ /* 0x000fc80007ffe0ff */
[----:B------:R-:W-:-:S13]  /*bb10*/  ISETP.GE.AND P0, PT, R0, UR20, PT ;  /* 0x0000001400007c0c */ /* 0x000fda000bf06270 */
        /* <DEDUP_REMOVED lines=16> */
.L_x_639:
[----:B------:R-:W-:Y:S01]  /*bc20*/  UISETP.NE.AND UP4, UPT, UR21, -0x1, UPT ;  /* 0xffffffff1500788c */ /* 0x000fe2000bf85270 */
[----:B------:R-:W-:Y:S01]  /*bc30*/  LEA.HI R6, R27, R104, RZ, 0x3 ;  /* 0x000000681b067211 */ /* 0x000fe200078f18ff */
[----:B------:R-:W-:Y:S01]  /*bc40*/  ULDC.U8 UR14, c[0x0][0x329] ;  /* 0x0000ca40000e7ab9 */ /* 0x000fe20000000000 */
[----:B------:R-:W1:Y:S01]  /*bc50*/  S2R R12, SR_CTAID.Z ;  /* 0x00000000000c7919 */ /* 0x000e620000002700 */
[----:B------:R-:W-:Y:S01]  /*bc60*/  UISETP.NE.AND UP3, UPT, UR14, URZ, UPT ;  /* 0x0000003f0e00728c */ /* 0x000fe2000bf65270 */
[----:B------:R-:W-:Y:S01]  /*bc70*/  LOP3.LUT R0, R6, 0x1ffffff8, RZ, 0xc0, !PT ;  /* 0x1ffffff806007812 */ /* 0x000fe200078ec0ff */
[----:B------:R-:W-:Y:S01]  /*bc80*/  ULDC.64 UR6, c[0x0][0x1e8] ;  /* 0x00007a0000067ab9 */ /* 0x000fe20000000a00 */
[----:B------:R-:W2:Y:S01]  /*bc90*/  S2R R4, SR_CTAID.X ;  /* 0x0000000000047919 */ /* 0x000ea20000002500 */
[----:B------:R-:W-:Y:S01]  /*bca0*/  ULDC.U8 UR15, c[0x0][0x328] ;  /* 0x0000ca00000f7ab9 */ /* 0x000fe20000000000 */
[----:B------:R-:W-:Y:S01]  /*bcb0*/  SHF.R.S32.HI R6, RZ, 0x3, R6 ;  /* 0x00000003ff067819 */ /* 0x000fe20000011406 */
[----:B------:R-:W-:Y:S01]  /*bcc0*/  ULDC.64 UR4, c[0x0][0x1e0] ;  /* 0x0000780000047ab9 */ /* 0x000fe20000000a00 */
[----:B------:R-:W-:Y:S01]  /*bcd0*/  IMAD.IADD R0, R104, 0x1, -R0 ;  /* 0x0000000168007824 */ /* 0x000fe200078e0a00 */
[----:B------:R-:W-:Y:S01]  /*bce0*/  @UP4 UIMAD.WIDE.U32 UR12, UR21, UR6, URZ ;  /* 0x00000006150c42a5 */ /* 0x000fe2000f8e003f */
[----:B------:R-:W-:Y:S01]  /*bcf0*/  SHF.R.S32.HI R7, RZ, 0x1f, R6 ;  /* 0x0000001fff077819 */ /* 0x000fe20000011406 */
[----:B------:R-:W-:Y:S01]  /*bd00*/  @!UP4 USHF.R.S32.HI UR16, URZ, 0x1f, UR10 ;  /* 0x0000001f3f10c899 */ /* 0x000fe2000801140a */
[----:B------:R-:W-:Y:S01]  /*bd10*/  IMAD.SHL.U32 R0, R0, 0x8, RZ ;  /* 0x0000000800007824 */ /* 0x000fe200078e00ff */
[----:B------:R-:W-:Y:S01]  /*bd20*/  UISETP.NE.AND UP2, UPT, UR15, URZ, UPT ;  /* 0x0000003f0f00728c */ /* 0x000fe2000bf45270 */
[----:B------:R-:W-:Y:S01]  /*bd30*/  BSSY B0, `(.L_x_655) ;  /* 0x0000039000007945 */ /* 0x000fe20003800000 */
[----:B------:R-:W-:-:S02]  /*bd40*/  @!UP4 UIMAD UR16, UR16, UR4, URZ ;  /* 0x000000041010c2a4 */ /* 0x000fc4000f8e023f */
[----:B------:R-:W-:Y:S02]  /*bd50*/  @UP4 UIMAD UR7, UR21, UR7, UR13 ;  /* 0x00000007150742a4 */ /* 0x000fe4000f8e020d */
[----:B------:R-:W-:Y:S02]  /*bd60*/  USHF.R.S32.HI UR13, URZ, 0x1f, UR9 ;  /* 0x0000001f3f0d7899 */ /* 0x000fe40008011409 */
[----:B------:R-:W-:Y:S02]  /*bd70*/  @UP4 UMOV UR17, UR12 ;  /* 0x0000000c00114c82 */ /* 0x000fe40008000000 */
[----:B------:R-:W-:Y:S02]  /*bd80*/  @!UP3 UISETP.NE.AND UP1, UPT, UR15, URZ, UPT ;  /* 0x0000003f0f00b28c */ /* 0x000fe4000bf25270 */
[----:B------:R-:W-:Y:S02]  /*bd90*/  ULDC UR11, c[0x0][0x214] ;  /* 0x00008500000b7ab9 */ /* 0x000fe40000000800 */
[----:B------:R-:W-:Y:S01]  /*bda0*/  @UP3 ULDC UR12, c[0x0][0x210] ;  /* 0x00008400000c3ab9 */ /* 0x000fe20000000800 */
[----:B--2---:R-:W-:Y:S01]  /*bdb0*/  IMAD.WIDE R4, R4, 0x40, R6 ;  /* 0x0000004004047825 */ /* 0x004fe200078e0206 */
[----:B------:R-:W-:-:S02]  /*bdc0*/  UISETP.EQ.AND UP2, UPT, UR14, URZ, UP2 ;  /* 0x0000003f0e00728c */ /* 0x000fc40009742270 */
[----:B------:R-:W-:Y:S02]  /*bdd0*/  ULDC UR8, c[0x0][0x234] ;  /* 0x00008d0000087ab9 */ /* 0x000fe40000000800 */
[----:B------:R-:W-:Y:S02]  /*bde0*/  @!UP4 UIMAD.WIDE.U32 UR18, UR10, UR4, URZ ;  /* 0x000000040a12c2a5 */ /* 0x000fe4000f8e003f */
[----:B------:R-:W-:Y:S02]  /*bdf0*/  @!UP4 UIMAD UR16, UR10, UR5, UR16 ;  /* 0x000000050a10c2a4 */ /* 0x000fe4000f8e0210 */
[----:B------:R-:W-:Y:S02]  /*be00*/  @UP3 UIMAD UR12, UR12, UR11, URZ ;  /* 0x0000000b0c0c32a4 */ /* 0x000fe4000f8e023f */
[----:B------:R-:W-:Y:S02]  /*be10*/  ULDC.64 UR4, c[0x0][0x1f0] ;  /* 0x00007c0000047ab9 */ /* 0x000fe40000000a00 */
[----:B------:R-:W-:-:S02]  /*be20*/  @!UP3 USEL UR12, UR11, UR8, !UP1 ;  /* 0x000000080b0cb287 */ /* 0x000fc4000c800000 */
[----:B------:R-:W-:Y:S02]  /*be30*/  UISETP.NE.OR UP0, UPT, UR21, -0x1, !UP2 ;  /* 0xffffffff1500788c */ /* 0x000fe4000d705670 */
        /* <DEDUP_REMOVED lines=8> */
[----:B------:R-:W-:Y:S02]  /*bec0*/  UIMAD UR13, UR10, UR13, URZ ;  /* 0x0000000d0a0d72a4 */ /* 0x000fe4000f8e023f */
[----:B------:R-:W-:Y:S01]  /*bed0*/  @!UP0 UIMAD UR21, UR10, UR11, URZ ;  /* 0x0000000b0a1582a4 */ /* 0x000fe2000f8e023f */
[----:B------:R-:W-:Y:S01]  /*bee0*/  LEA.HI.X.SX32 R3, R0, UR7, 0x1, P0 ;  /* 0x0000000700037c11 */ /* 0x000fe200080f0eff */
[----:B------:R-:W-:Y:S01]  /*bef0*/  USEL UR13, UR13, URZ, !UP2 ;  /* 0x0000003f0d0d7287 */ /* 0x000fe2000d000000 */
[----:B------:R-:W-:Y:S01]  /*bf00*/  ISETP.GE.AND P0, PT, R6, UR22, PT ;  /* 0x0000001606007c0c */ /* 0x000fe2000bf06270 */
[----:B------:R-:W-:-:S02]  /*bf10*/  @UP3 ULDC UR14, c[0x0][0x210] ;  /* 0x00008400000e3ab9 */ /* 0x000fc40000000800 */
[----:B------:R-:W-:Y:S01]  /*bf20*/  @!UP3 UMOV UR14, 0x1 ;  /* 0x00000001000eb882 */ /* 0x000fe20000000000 */
[----:B-1----:R-:W-:Y:S01]  /*bf30*/  IMAD.WIDE.U32 R12, R12, c[0x0][0x1f0], R2 ;  /* 0x00007c000c0c7a25 */ /* 0x002fe200078e0002 */
[----:B------:R-:W-:Y:S02]  /*bf40*/  UIMAD UR13, UR9, UR12, UR13 ;  /* 0x0000000c090d72a4 */ /* 0x000fe4000f8e020d */
[----:B------:R-:W-:Y:S02]  /*bf50*/  UIMAD UR20, UR20, UR14, URZ ;  /* 0x0000000e141472a4 */ /* 0x000fe4000f8e023f */
[----:B------:R-:W-:Y:S02]  /*bf60*/  @!UP2 UMOV UR26, URZ ;  /* 0x0000003f001aac82 */ /* 0x000fe40008000000 */
[----:B------:R-:W-:Y:S02]  /*bf70*/  @UP2 UMOV UR26, UR21 ;  /* 0x00000015001a2c82 */ /* 0x000fe40008000000 */
[----:B------:R-:W-:-:S02]  /*bf80*/  UIMAD UR4, UR9, UR5, UR4 ;  /* 0x00000005090472a4 */ /* 0x000fc4000f8e0204 */
        /* <DEDUP_REMOVED lines=19> */
.L_x_656:
[----:B------:R-:W-:Y:S05]  /*c0c0*/  BSYNC B0 ;  /* 0x0000000000007941 */ /* 0x000fea0003800000 */
.L_x_655:
        /* <DEDUP_REMOVED lines=18> */
.L_x_658:
[----:B------:R-:W-:Y:S05]  /*c1f0*/  BSYNC B0 ;  /* 0x0000000000007941 */ /* 0x000fea0003800000 */
.L_x_657:
        /* <DEDUP_REMOVED lines=18> */
.L_x_660:
[----:B------:R-:W-:Y:S05]  /*c320*/  BSYNC B0 ;  /* 0x0000000000007941 */ /* 0x000fea0003800000 */
.L_x_659:
        /* <DEDUP_REMOVED lines=17> */
.L_x_662:
[----:B------:R-:W-:Y:S05]  /*c440*/  BSYNC B0 ;  /* 0x0000000000007941 */ /* 0x000fea0003800000 */
.L_x_661:
        /* <DEDUP_REMOVED lines=35> */
.L_x_663:
        /* <DEDUP_REMOVED lines=16> */
.L_x_2036:


//--------------------- .text._ZN5flash16flash_fwd_kernelI23Flash_fwd_kernel_traitsILi256ELi64ELi64ELi4ELb0ELb0EN7cutlass6half_tE19Flash_kernel_traitsILi256ELi64ELi64ELi4ES3_EELb0ELb0ELb0ELb0ELb0ELb1ELb1ELb0EEEvNS_16Flash_fwd_paramsE --------------------------
	.section	.text._ZN5flash16flash_fwd_kernelI23Flash_fwd_kernel_traitsILi256ELi64ELi64ELi4ELb0ELb0EN7cutlass6half_tE19Flash_kernel_traitsILi256ELi64ELi64ELi4ES3_EELb0ELb0ELb0ELb0ELb0ELb1ELb1ELb0EEEvNS_16Flash_fwd_paramsE,"ax",@progbits
	.sectioninfo	@"SHI_REGISTERS=255"
	.align	128
        .global         _ZN5flash16flash_fwd_kernelI23Flash_fwd_kernel_traitsILi256ELi64ELi64ELi4ELb0ELb0EN7cutlass6half_tE19Flash_kernel_traitsILi256ELi64ELi64ELi4ES3_EELb0ELb0ELb0ELb0ELb0ELb1ELb1ELb0EEEvNS_16Flash_fwd_paramsE
        .type           _ZN5flash16flash_fwd_kernelI23Flash_fwd_kernel_traitsILi256ELi64ELi64ELi4ELb0ELb0EN7cutlass6half_tE19Flash_kernel_traitsILi256ELi64ELi64ELi4ES3_EELb0ELb0ELb0ELb0ELb0ELb1ELb1ELb0EEEvNS_16Flash_fwd_paramsE,@function
        .size           _ZN5flash16flash_fwd_kernelI23Flash_fwd_kernel_traitsILi256ELi64ELi64ELi4ELb0ELb0EN7cutlass6half_tE19Flash_kernel_traitsILi256ELi64ELi64ELi4ES3_EELb0ELb0ELb0ELb0ELb0ELb1ELb1ELb0EEEvNS_16Flash_fwd_paramsE,(.L_x_2037 - _ZN5flash16flash_fwd_kernelI23Flash_fwd_kernel_traitsILi256ELi64ELi64ELi4ELb0ELb0EN7cutlass6half_tE19Flash_kernel_traitsILi256ELi64ELi64ELi4ES3_EELb0ELb0ELb0ELb0ELb0ELb1ELb1ELb0EEEvNS_16Flash_fwd_paramsE)
        .other          _ZN5flash16flash_fwd_kernelI23Flash_fwd_kernel_traitsILi256ELi64ELi64ELi4ELb0ELb0EN7cutlass6half_tE19Flash_kernel_traitsILi256ELi64ELi64ELi4ES3_EELb0ELb0ELb0ELb0ELb0ELb1ELb1ELb0EEEvNS_16Flash_fwd_paramsE,@"STO_CUDA_ENTRY STV_DEFAULT"
_ZN5flash16flash_fwd_kernelI23Flash_fwd_kernel_traitsILi256ELi64ELi64ELi4ELb0ELb0EN7cutlass6half_tE19Flash_kernel_traitsILi256ELi64ELi64ELi4ES3_EELb0ELb0ELb0ELb0ELb0ELb1ELb1ELb0EEEvNS_16Flash_fwd_paramsE:
.text._ZN5flash16flash_fwd_kernelI23Flash_fwd_kernel_traitsILi256ELi64ELi64ELi4ELb0ELb0EN7cutlass6half_tE19Flash_kernel_traitsILi256ELi64ELi64ELi4ES3_EELb0ELb0ELb0ELb0ELb0ELb1ELb1ELb0EEEvNS_16Flash_fwd_paramsE:
        /* <DEDUP_REMOVED lines=43> */
[----:B-----5:R3:W1:Y:S01]  /*02b0*/  @P0 R2UR UR14, R4 ;  /* 0x00000000040e03c2 */ /* 0x02066200000e0000 */
[----:B------:R-:W-:-:S04]  /*02c0*/  ISETP.NE.U32.AND P0, PT, RZ, c[0x0][0x248], PT ;  /* 0x00009200ff007a0c */ /* 0x000fc80003f05070 */
[----:B------:R-:W-:Y:S01]  /*02d0*/  ISETP.NE.AND.EX P0, PT, RZ, c[0x0][0x24c], PT, P0 ;  /* 0x00009300ff007a0c */ /* 0x000fe20003f05300 */
[----:B--2---:R-:W-:Y:S02]  /*02e0*/  @UP2 UIADD3 UR15, UR15, -UR9, URZ ;  /* 0x800000090f0f2290 */ /* 0x004fe4000fffe03f */
[----:B----4-:R3:W2:Y:S05]  /*02f0*/  @!P1 R2UR UR19, R5 ;  /* 0x00000000051393c2 */ /* 0x0106aa00000e0000 */
[----:B------:R-:W-:-:S05]  /*0300*/  @!UP2 ULDC UR15, c[0x0][0x214] ;  /* 0x00008500000faab9 */ /* 0x000fca0000000800 */
        /* <DEDUP_REMOVED lines=8> */
.L_x_664:
[----:B------:R-:W-:Y:S02]  /*0390*/  ULDC UR6, c[0x0][0x218] ;  /* 0x0000860000067ab9 */ /* 0x000fe40000000800 */
.L_x_665:
        /* <DEDUP_REMOVED lines=60> */
.L_x_667:
        /* <DEDUP_REMOVED lines=44> */
.L_x_668:
[----:B------:R-:W-:Y:S01]  /*0a20*/  SHF.R.S32.HI R5, RZ, 0x1f, R98 ;  /* 0x0000001fff057819 */ /* 0x000fe20000011462 */
[----:B------:R-:W1:Y:S01]  /*0a30*/  S2R R250, SR_CTAID.X ;  /* 0x0000000000fa7919 */ /* 0x000e620000002500 */
[----:B------:R-:W-:Y:S01]  /*0a40*/  UIADD3 UR12, -UR12, UR15, URZ ;  /* 0x0000000f0c0c7290 */ /* 0x000fe2000fffe13f */
[----:B------:R-:W-:Y:S01]  /*0a50*/  IMAD.MOV.U32 R93, RZ, RZ, c[0x0][0x198] ;  /* 0x00006600ff5d7624 */ /* 0x000fe200078e00ff */
[CC--:B------:R-:W-:Y:S01]  /*0a60*/  LEA.HI R3, R5.reuse, R98.reuse, RZ, 0x3 ;  /* 0x0000006205037211 */ /* 0x0c0fe200078f18ff */
[----:B------:R-:W2:Y:S01]  /*0a70*/  S2R R24, SR_CTAID.Z ;  /* 0x0000000000187919 */ /* 0x000ea20000002700 */
[----:B------:R-:W-:Y:S01]  /*0a80*/  ULDC.64 UR4, c[0x0][0x1a8] ;  /* 0x00006a0000047ab9 */ /* 0x000fe20000000a00 */
[----:B------:R-:W-:Y:S01]  /*0a90*/  LEA.HI R2, R5, R98, RZ, 0x6 ;  /* 0x0000006205027211 */ /* 0x000fe200078f30ff */
[----:B------:R-:W-:Y:S01]  /*0aa0*/  UIMAD UR4, UR19, UR4, URZ ;  /* 0x00000004130472a4 */ /* 0x000fe2000f8e023f */
[----:B------:R-:W-:Y:S01]  /*0ab0*/  SHF.R.S32.HI R10, RZ, 0x3, R3 ;  /* 0x00000003ff0a7819 */ /* 0x000fe20000011403 */
[----:B------:R-:W-:Y:S01]  /*0ac0*/  ULEA.HI.SX32 UR10, UR8, 0xffffffff, 0x1a ;  /* 0xffffffff080a7891 */ /* 0x000fe2000f8fd23f */
        /* <DEDUP_REMOVED lines=11> */
[----:B------:R-:W-:Y:S01]  /*0b80*/  IMAD.MOV.U32 R94, RZ, RZ, 0x6 ;  /* 0x00000006ff5e7424 */ /* 0x000fe200078e00ff */
[----:B------:R-:W-:Y:S01]  /*0b90*/  SHF.R.U32.HI R241, RZ, 0x3, R0 ;  /* 0x00000003fff17819 */ /* 0x000fe20000011600 */
[----:B------:R-:W-:Y:S01]  /*0ba0*/  IMAD.SHL.U32 R95, R93, 0x40, RZ ;  /* 0x000000405d5f7824 */ /* 0x000fe200078e00ff */
[----:B------:R-:W-:Y:S01]  /*0bb0*/  LOP3.LUT R0, R0, 0x38, R248, 0xf8, !PT ;  /* 0x0000003800007812 */ /* 0x000fe200078ef8f8 */
[----:B-1----:R-:W-:Y:S01]  /*0bc0*/  IMAD.WIDE R250, R250, 0x40, R10 ;  /* 0x00000040fafa7825 */ /* 0x002fe200078e020a */
[----:B------:R-:W-:-:S02]  /*0bd0*/  SHF.R.S32.HI R249, RZ, 0x1f, R248 ;  /* 0x0000001ffff97819 */ /* 0x000fc400000114f8 */
[----:B------:R-:W-:Y:S01]  /*0be0*/  LOP3.LUT R241, R0, R241, RZ, 0x3c, !PT ;  /* 0x000000f100f17212 */ /* 0x000fe200078e3cff */
[----:B------:R-:W-:Y:S01]  /*0bf0*/  IMAD R0, R11, c[0x0][0x198], RZ ;  /* 0x000066000b007a24 */ /* 0x000fe200078e02ff */
[----:B------:R-:W-:Y:S01]  /*0c00*/  IADD3 R12, P0, R248, UR6, RZ ;  /* 0x00000006f80c7c10 */ /* 0x000fe2000ff1e0ff */
[C---:B------:R-:W-:Y:S01]  /*0c10*/  IMAD.WIDE.U32 R8, R10.reuse, c[0x0][0x198], R248 ;  /* 0x000066000a087a25 */ /* 0x040fe200078e00f8 */
[C---:B------:R-:W-:Y:S01]  /*0c20*/  IADD3 R240, R10.reuse, 0x30, RZ ;  /* 0x000000300af07810 */ /* 0x040fe20007ffe0ff */
[----:B------:R-:W-:Y:S01]  /*0c30*/  UIMAD UR6, UR10, -0x40, UR13 ;  /* 0xffffffc00a0678a4 */ /* 0x000fe2000f8e020d */
[C---:B------:R-:W-:Y:S01]  /*0c40*/  ISETP.GE.AND P2, PT, R10.reuse, UR12, PT ;  /* 0x0000000c0a007c0c */ /* 0x040fe2000bf46270 */
[----:B------:R-:W-:Y:S01]  /*0c50*/  IMAD R0, R10, c[0x0][0x19c], R0 ;  /* 0x000067000a007a24 */ /* 0x000fe200078e0200 */
[----:B------:R-:W-:Y:S01]  /*0c60*/  IADD3.X R13, R249, UR18, RZ, P0, !PT ;  /* 0x00000012f90d7c10 */ /* 0x000fe200087fe4ff */
[----:B------:R-:W-:Y:S01]  /*0c70*/  IMAD.MOV.U32 R92, RZ, RZ, c[0x0][0x19c] ;  /* 0x00006700ff5c7624 */ /* 0x000fe200078e00ff */
[----:B------:R-:W-:-:S02]  /*0c80*/  ISETP.GE.AND P1, PT, R4, UR12, PT ;  /* 0x0000000c04007c0c */ /* 0x000fc4000bf26270 */
[----:B------:R-:W-:Y:S01]  /*0c90*/  IADD3 R244, P4, R8, UR20, RZ ;  /* 0x0000001408f47c10 */ /* 0x000fe2000ff9e0ff */
[----:B--2---:R-:W-:Y:S01]  /*0ca0*/  IMAD.WIDE.U32 R24, R24, c[0x0][0x1a8], R12 ;  /* 0x00006a0018187a25 */ /* 0x004fe200078e000c */
[----:B------:R-:W-:Y:S02]  /*0cb0*/  ISETP.GE.AND P0, PT, R240, UR12, PT ;  /* 0x0000000cf0007c0c */ /* 0x000fe4000bf06270 */
[----:B------:R-:W-:Y:S01]  /*0cc0*/  IADD3.X R245, R9, UR7, R0, P4, !PT ;  /* 0x0000000709f57c10 */ /* 0x000fe2000a7fe400 */
[--C-:B------:R-:W-:Y:S01]  /*0cd0*/  @!P3 IMAD.MOV.U32 R18, RZ, RZ, R24.reuse ;  /* 0x000000ffff12b224 */ /* 0x100fe200078e0018 */
[C---:B------:R-:W-:Y:S01]  /*0ce0*/  @!P3 IADD3 R14, P4, R250.reuse, 0x10, RZ ;  /* 0x00000010fa0eb810 */ /* 0x040fe20007f9e0ff */
[----:B------:R-:W-:Y:S01]  /*0cf0*/  @!P2 IMAD R6, R251, c[0x0][0x190], RZ ;  /* 0x00006400fb06aa24 */ /* 0x000fe200078e02ff */
[----:B------:R-:W-:Y:S01]  /*0d00*/  IADD3 R23, R25, UR4, RZ ;  /* 0x0000000419177c10 */ /* 0x000fe2000fffe0ff */
[----:B------:R-:W-:Y:S01]  /*0d10*/  @!P2 IMAD.MOV.U32 R22, RZ, RZ, R24 ;  /* 0x000000ffff16a224 */ /* 0x000fe200078e0018 */
[----:B------:R-:W-:Y:S01]  /*0d20*/  LOP3.LUT R241, R241, 0xfffffe00, R2, 0xf8, !PT ;  /* 0xfffffe00f1f17812 */ /* 0x000fe200078ef802 */
[----:B------:R-:W-:Y:S01]  /*0d30*/  @!P3 IMAD.X R12, RZ, RZ, R251, P4 ;  /* 0x000000ffff0cb224 */ /* 0x000fe200020e06fb */
[C---:B------:R-:W-:Y:S01]  /*0d40*/  @!P1 IADD3 R20, P5, R250.reuse, 0x20, RZ ;  /* 0x00000020fa149810 */ /* 0x040fe20007fbe0ff */
[--C-:B------:R-:W-:Y:S01]  /*0d50*/  @!P3 IMAD.MOV.U32 R19, RZ, RZ, R23.reuse ;  /* 0x000000ffff13b224 */ /* 0x100fe200078e0017 */
[----:B------:R-:W-:Y:S01]  /*0d60*/  SHF.L.U64.HI R94, R93, R94, c[0x0][0x19c] ;  /* 0x000067005d5e7619 */ /* 0x000fe2000001025e */
[--C-:B------:R-:W-:Y:S01]  /*0d70*/  @!P1 IMAD.MOV.U32 R17, RZ, RZ, R23.reuse ;  /* 0x000000ffff119224 */ /* 0x100fe200078e0017 */
[----:B------:R-:W-:Y:S01]  /*0d80*/  @!P0 IADD3 R8, P4, R250, 0x30, RZ ;  /* 0x00000030fa088810 */ /* 0x000fe20007f9e0ff */
[--C-:B------:R-:W-:Y:S01]  /*0d90*/  @!P0 IMAD.MOV.U32 R25, RZ, RZ, R23.reuse ;  /* 0x000000ffff198224 */ /* 0x100fe200078e0017 */
[----:B------:R-:W-:Y:S01]  /*0da0*/  USHF.R.S32.HI UR7, URZ, 0x1f, UR10 ;  /* 0x0000001f3f077899 */ /* 0x000fe2000801140a */
[----:B------:R-:W-:Y:S01]  /*0db0*/  @!P3 IMAD R12, R12, c[0x0][0x190], RZ ;  /* 0x000064000c0cba24 */ /* 0x000fe200078e02ff */
[----:B------:R-:W-:Y:S01]  /*0dc0*/  ISETP.GE.AND P6, PT, R10, UR6, PT ;  /* 0x000000060a007c0c */ /* 0x000fe2000bfc6270 */
[C---:B------:R-:W-:Y:S01]  /*0dd0*/  @!P2 IMAD R6, R250.reuse, c[0x0][0x194], R6 ;  /* 0x00006500fa06aa24 */ /* 0x040fe200078e0206 */
[----:B------:R-:W-:Y:S01]  /*0de0*/  ULDC.64 UR4, c[0x0][0x1a0] ;  /* 0x0000680000047ab9 */ /* 0x000fe20000000a00 */
[----:B------:R-:W-:Y:S01]  /*0df0*/  @!P2 IMAD.WIDE.U32 R22, R250, c[0x0][0x190], R22 ;  /* 0x00006400fa16aa25 */ /* 0x000fe200078e0016 */
[----:B------:R-:W-:-:S03]  /*0e00*/  UIMAD.WIDE.U32 UR18, UR10, UR4, URZ ;  /* 0x000000040a1272a5 */ /* 0x000fc6000f8e003f */
[----:B------:R-:W-:Y:S02]  /*0e10*/  @!P1 IMAD.X R0, RZ, RZ, R251, P5 ;  /* 0x000000ffff009224 */ /* 0x000fe400028e06fb */
[C---:B------:R-:W-:Y:S02]  /*0e20*/  @!P3 IMAD R12, R14.reuse, c[0x0][0x194], R12 ;  /* 0x000065000e0cba24 */ /* 0x040fe400078e020c */
[----:B------:R-:W-:Y:S01]  /*0e30*/  @!P3 IMAD.WIDE.U32 R14, R14, c[0x0][0x190], R18 ;  /* 0x000064000e0eba25 */ /* 0x000fe200078e0012 */
[----:B------:R-:W-:-:S03]  /*0e40*/  @!P2 LEA R18, P5, R22, c[0x0][0x160], 0x1 ;  /* 0x000058001612aa11 */ /* 0x000fc600078a08ff */
[----:B------:R-:W-:Y:S02]  /*0e50*/  @!P2 IMAD.IADD R6, R23, 0x1, R6 ;  /* 0x000000011706a824 */ /* 0x000fe400078e0206 */
[----:B------:R-:W-:Y:S02]  /*0e60*/  @!P1 IMAD R0, R0, c[0x0][0x190], RZ ;  /* 0x0000640000009a24 */ /* 0x000fe400078e02ff */
[----:B------:R-:W-:Y:S01]  /*0e70*/  @!P1 IMAD.MOV.U32 R16, RZ, RZ, R24 ;  /* 0x000000ffff109224 */ /* 0x000fe200078e0018 */
[----:B------:R-:W-:Y:S01]  /*0e80*/  @!P2 LEA.HI.X R19, R22, c[0x0][0x164], R6, 0x1, P5 ;  /* 0x000059001613aa11 */ /* 0x000fe200028f0c06 */
[----:B------:R-:W-:Y:S01]  /*0e90*/  @!P0 IMAD.X R2, RZ, RZ, R251, P4 ;  /* 0x000000ffff028224 */ /* 0x000fe200020e06fb */
[----:B------:R-:W-:Y:S01]  /*0ea0*/  SHF.R.S32.HI R6, RZ, 0x1f, R242 ;  /* 0x0000001fff067819 */ /* 0x000fe200000114f2 */
[C---:B------:R-:W-:Y:S01]  /*0eb0*/  @!P1 IMAD R0, R20.reuse, c[0x0][0x194], R0 ;  /* 0x0000650014009a24 */ /* 0x040fe200078e0200 */
[----:B------:R-:W-:Y:S01]  /*0ec0*/  ISETP.GE.AND P5, PT, R7, UR6, PT ;  /* 0x0000000607007c0c */ /* 0x000fe2000bfa6270 */
[----:B------:R-:W-:Y:S01]  /*0ed0*/  @!P1 IMAD.WIDE.U32 R20, R20, c[0x0][0x190], R16 ;  /* 0x0000640014149a25 */ /* 0x000fe200078e0010 */
[----:B------:R-:W-:-:S03]  /*0ee0*/  @!P3 LEA R16, P4, R14, c[0x0][0x160], 0x1 ;  /* 0x000058000e10ba11 */ /* 0x000fc600078808ff */
[----:B------:R-:W-:Y:S02]  /*0ef0*/  @!P3 IMAD.IADD R12, R15, 0x1, R12 ;  /* 0x000000010f0cb824 */ /* 0x000fe400078e020c */
[----:B------:R-:W-:Y:S02]  /*0f00*/  @!P0 IMAD R2, R2, c[0x0][0x190], RZ ;  /* 0x0000640002028a24 */ /* 0x000fe400078e02ff */
[----:B------:R-:W-:Y:S01]  /*0f10*/  IMAD R246, R6, c[0x0][0x1b0], RZ ;  /* 0x00006c0006f67a24 */ /* 0x000fe200078e02ff */
[----:B------:R-:W-:Y:S01]  /*0f20*/  @!P3 LEA.HI.X R17, R14, c[0x0][0x164], R12, 0x1, P4 ;  /* 0x000059000e11ba11 */ /* 0x000fe200020f0c0c */
[----:B------:R-:W-:Y:S01]  /*0f30*/  @!P0 IMAD R2, R8, c[0x0][0x194], R2 ;  /* 0x0000650008028a24 */ /* 0x000fe200078e0202 */
[----:B------:R-:W-:Y:S01]  /*0f40*/  @!P1 LEA R14, P4, R20, c[0x0][0x160], 0x1 ;  /* 0x00005800140e9a11 */ /* 0x000fe200078808ff */
[----:B------:R-:W-:Y:S02]  /*0f50*/  @!P1 IMAD.IADD R0, R21, 0x1, R0 ;  /* 0x0000000115009824 */ /* 0x000fe400078e0200 */
[----:B------:R-:W-:-:S03]  /*0f60*/  @!P0 IMAD.WIDE.U32 R8, R8, c[0x0][0x190], R24 ;  /* 0x0000640008088a25 */ /* 0x000fc600078e0018 */
[----:B------:R-:W-:Y:S01]  /*0f70*/  @!P1 LEA.HI.X R15, R20, c[0x0][0x164], R0, 0x1, P4 ;  /* 0x00005900140f9a11 */ /* 0x000fe200020f0c00 */
[----:B------:R-:W-:Y:S01]  /*0f80*/  IMAD R246, R242, c[0x0][0x1b4], R246 ;  /* 0x00006d00f2f67a24 */ /* 0x000fe200078e02f6 */
[----:B------:R-:W-:Y:S01]  /*0f90*/  @!P0 LEA R12, P4, R8, c[0x0][0x160], 0x1 ;  /* 0x00005800080c8a11 */ /* 0x000fe200078808ff */
[----:B------:R-:W-:-:S04]  /*0fa0*/  IMAD.WIDE.U32 R244, R242, c[0x0][0x1b0], R244 ;  /* 0x00006c00f2f47a25 */ /* 0x000fc800078e00f4 */
[----:B------:R-:W-:Y:S02]  /*0fb0*/  @!P0 IMAD.IADD R2, R9, 0x1, R2 ;  /* 0x0000000109028824 */ /* 0x000fe400078e0202 */
[----:B------:R-:W-:Y:S02]  /*0fc0*/  IMAD.IADD R247, R245, 0x1, R246 ;  /* 0x00000001f5f77824 */ /* 0x000fe400078e02f6 */
[----:B------:R-:W-:Y:S01]  /*0fd0*/  IMAD R0, R94, UR10, RZ ;  /* 0x0000000a5e007c24 */ /* 0x000fe2000f8e02ff */
[----:B------:R-:W-:Y:S01]  /*0fe0*/  @!P0 LEA.HI.X R13, R8, c[0x0][0x164], R2, 0x1, P4 ;  /* 0x00005900080d8a11 */ /* 0x000fe200020f0c02 */
[----:B------:R-:W-:Y:S01]  /*0ff0*/  IMAD.SHL.U32 R241, R241, 0x2, RZ ;  /* 0x00000002f1f17824 */ /* 0x000fe200078e00ff */
[----:B------:R-:W-:Y:S01]  /*1000*/  ISETP.GE.AND P4, PT, R4, UR6, PT ;  /* 0x0000000604007c0c */ /* 0x000fe2000bf86270 */
[----:B------:R-:W-:Y:S02]  /*1010*/  IMAD.MOV.U32 R246, RZ, RZ, R244 ;  /* 0x000000fffff67224 */ /* 0x000fe400078e00f4 */
[C---:B------:R-:W-:Y:S01]  /*1020*/  IMAD R0, R95.reuse, UR7, R0 ;  /* 0x000000075f007c24 */ /* 0x040fe2000f8e0200 */
[----:B------:R-:W-:Y:S01]  /*1030*/  @!PT LDS RZ, [RZ] ;  /* 0x00000000fffff984 */ /* 0x000fe20000000800 */
[----:B------:R-:W-:Y:S01]  /*1040*/  @!PT LDS RZ, [RZ] ;  /* 0x00000000fffff984 */ /* 0x000fe20000000800 */
[----:B------:R-:W-:Y:S01]  /*1050*/  @!PT LDS RZ, [RZ] ;  /* 0x00000000fffff984 */ /* 0x000fe20000000800 */
[----:B------:R1:W-:Y:S01]  /*1060*/  @!P2 LDGSTS.E.BYPASS.LTC128B.128 [R241], [R18.64] ;  /* 0x0000000012f1afae */ /* 0x0003e2000b901d50 */
[----:B------:R-:W-:Y:S01]  /*1070*/  IMAD.WIDE.U32 R8, R95, UR10, R246 ;  /* 0x0000000a5f087c25 */ /* 0x000fe2000f8e00f6 */
[----:B------:R-:W-:-:S02]  /*1080*/  UIMAD UR7, UR7, UR4, URZ ;  /* 0x00000004070772a4 */ /* 0x000fc4000f8e023f */
[----:B------:R1:W-:Y:S01]  /*1090*/  @!P2 LDGSTS.E.BYPASS.LTC128B.128 [R241+0x2000], [R18.64+0x80] ;  /* 0x0200008012f1afae */ /* 0x0003e2000b901d50 */
[----:B------:R-:W-:Y:S01]  /*10a0*/  IMAD.IADD R9, R9, 0x1, R0 ;  /* 0x0000000109097824 */ /* 0x000fe200078e0200 */
[----:B------:R-:W-:Y:S01]  /*10b0*/  UIMAD UR7, UR10, UR5, UR7 ;  /* 0x000000050a0772a4 */ /* 0x000fe2000f8e0207 */
[----:B------:R-:W-:Y:S01]  /*10c0*/  IMAD R239, R6, c[0x0][0x1b8], RZ ;  /* 0x00006e0006ef7a24 */ /* 0x000fe200078e02ff */
[----:B------:R1:W-:Y:S01]  /*10d0*/  @!P2 LDGSTS.E.BYPASS.LTC128B.128 [R241+0x4000], [R18.64+0x100] ;  /* 0x0400010012f1afae */ /* 0x0003e2000b901d50 */
[----:B------:R-:W-:Y:S01]  /*10e0*/  LEA.HI R6, R5, R98, RZ, 0x4 ;  /* 0x0000006205067211 */ /* 0x000fe200078f20ff */
[----:B------:R-:W-:Y:S01]  /*10f0*/  UIADD3 UR7, UR19, UR7, URZ ;  /* 0x0000000713077290 */ /* 0x000fe2000fffe03f */
[----:B------:R-:W-:Y:S01]  /*1100*/  IMAD R239, R242, c[0x0][0x1bc], R239 ;  /* 0x00006f00f2ef7a24 */ /* 0x000fe200078e02ef */
[----:B------:R1:W-:Y:S01]  /*1110*/  @!P2 LDGSTS.E.BYPASS.LTC128B.128 [R241+0x6000], [R18.64+0x180] ;  /* 0x0600018012f1afae */ /* 0x0003e2000b901d50 */
[----:B------:R-:W-:Y:S02]  /*1120*/  @!P5 LEA R2, P2, R93, R8, 0x4 ;  /* 0x000000085d02d211 */ /* 0x000fe400078420ff */
[----:B------:R-:W-:Y:S01]  /*1130*/  LEA.HI R5, R5, R98, RZ, 0x5 ;  /* 0x0000006205057211 */ /* 0x000fe200078f28ff */
[----:B------:R2:W-:Y:S01]  /*1140*/  @!P3 LDGSTS.E.BYPASS.LTC128B.128 [R241+0x800], [R16.64] ;  /* 0x0080000010f1bfae */ /* 0x0005e2000b901d50 */
[----:B------:R-:W-:-:S02]  /*1150*/  @!P5 LEA.HI.X R0, R93, R9, R92, 0x4, P2 ;  /* 0x000000095d00d211 */ /* 0x000fc400010f245c */
[----:B------:R-:W-:Y:S01]  /*1160*/  ISETP.GE.AND P2, PT, R7, UR6, PT ;  /* 0x0000000607007c0c */ /* 0x000fe2000bf46270 */
[----:B------:R2:W-:Y:S01]  /*1170*/  @!P3 LDGSTS.E.BYPASS.LTC128B.128 [R241+0x2800], [R16.64+0x80] ;  /* 0x0280008010f1bfae */ /* 0x0005e2000b901d50 */
[----:B------:R-:W-:Y:S01]  /*1180*/  IMAD R7, R11, c[0x0][0x1a0], RZ ;  /* 0x000068000b077a24 */ /* 0x000fe200078e02ff */
[----:B------:R-:W-:Y:S02]  /*1190*/  LOP3.LUT R11, R6, 0xfffffff0, RZ, 0xc0, !PT ;  /* 0xfffffff0060b7812 */ /* 0x000fe400078ec0ff */
[----:B------:R2:W-:Y:S01]  /*11a0*/  @!P3 LDGSTS.E.BYPASS.LTC128B.128 [R241+0x4800], [R16.64+0x100] ;  /* 0x0480010010f1bfae */ /* 0x0005e2000b901d50 */
[----:B------:R-:W-:Y:S01]  /*11b0*/  IMAD R7, R10, c[0x0][0x1a4], R7 ;  /* 0x000069000a077a24 */ /* 0x000fe200078e0207 */
[----:B------:R-:W-:Y:S01]  /*11c0*/  SHF.R.S32.HI R5, RZ, 0x5, R5 ;  /* 0x00000005ff057819 */ /* 0x000fe20000011405 */
[----:B------:R-:W-:Y:S01]  /*11d0*/  IMAD.IADD R11, R98, 0x1, -R11 ;  /* 0x00000001620b7824 */ /* 0x000fe200078e0a0b */
[----:B------:R2:W-:Y:S01]  /*11e0*/  @!P3 LDGSTS.E.BYPASS.LTC128B.128 [R241+0x6800], [R16.64+0x180] ;  /* 0x0680018010f1bfae */ /* 0x0005e2000b901d50 */
[----:B------:R-:W-:-:S03]  /*11f0*/  @!P5 LEA R20, P3, R2, c[0x0][0x168], 0x1 ;  /* 0x00005a000214da11 */ /* 0x000fc600078608ff */
[----:B------:R3:W-:Y:S01]  /*1200*/  @!P1 LDGSTS.E.BYPASS.LTC128B.128 [R241+0x1000], [R14.64] ;  /* 0x010000000ef19fae */ /* 0x0007e2000b901d50 */
[----:B------:R-:W-:Y:S01]  /*1210*/  @!P5 LEA.HI.X R21, R2, c[0x0][0x16c], R0, 0x1, P3 ;  /* 0x00005b000215da11 */ /* 0x000fe200018f0c00 */
[----:B------:R-:W-:Y:S01]  /*1220*/  IMAD.SHL.U32 R0, R92, 0x20, RZ ;  /* 0x000000205c007824 */ /* 0x000fe200078e00ff */
[C---:B------:R-:W-:Y:S01]  /*1230*/  @!P6 LEA R22, P3, R8.reuse, c[0x0][0x168], 0x1 ;  /* 0x00005a000816ea11 */ /* 0x040fe200078608ff */
[----:B------:R3:W-:Y:S03]  /*1240*/  @!P1 LDGSTS.E.BYPASS.LTC128B.128 [R241+0x3000], [R14.64+0x80] ;  /* 0x030000800ef19fae */ /* 0x0007e6000b901d50 */
[----:B------:R-:W-:Y:S01]  /*1250*/  @!P6 LEA.HI.X R23, R8, c[0x0][0x16c], R9, 0x1, P3 ;  /* 0x00005b000817ea11 */ /* 0x000fe200018f0c09 */
[----:B------:R3:W-:Y:S01]  /*1260*/  @!P1 LDGSTS.E.BYPASS.LTC128B.128 [R241+0x5000], [R14.64+0x100] ;  /* 0x050001000ef19fae */ /* 0x0007e2000b901d50 */
[----:B------:R-:W-:-:S03]  /*1270*/  ISETP.GE.AND P3, PT, R240, UR6, PT ;  /* 0x00000006f0007c0c */ /* 0x000fc6000bf66270 */
[----:B------:R3:W-:Y:S04]  /*1280*/  @!P1 LDGSTS.E.BYPASS.LTC128B.128 [R241+0x7000], [R14.64+0x180] ;  /* 0x070001800ef19fae */ /* 0x0007e8000b901d50 */
[----:B------:R4:W-:Y:S04]  /*1290*/  @!P0 LDGSTS.E.BYPASS.LTC128B.128 [R241+0x1800], [R12.64] ;  /* 0x018000000cf18fae */ /* 0x0009e8000b901d50 */
[----:B------:R4:W-:Y:S01]  /*12a0*/  @!P0 LDGSTS.E.BYPASS.LTC128B.128 [R241+0x3800], [R12.64+0x80] ;  /* 0x038000800cf18fae */ /* 0x0009e2000b901d50 */
[----:B--2---:R-:W-:-:S03]  /*12b0*/  IMAD.WIDE.U32 R16, R93, 0x20, RZ ;  /* 0x000000205d107825 */ /* 0x004fc600078e00ff */
[----:B------:R4:W-:Y:S02]  /*12c0*/  @!P0 LDGSTS.E.BYPASS.LTC128B.128 [R241+0x5800], [R12.64+0x100] ;  /* 0x058001000cf18fae */ /* 0x0009e4000b901d50 */
[----:B------:R-:W-:Y:S02]  /*12d0*/  @!P4 IADD3 R2, P1, R8, R16, RZ ;  /* 0x000000100802c210 */ /* 0x000fe40007f3e0ff */
[----:B------:R4:W-:Y:S02]  /*12e0*/  @!P0 LDGSTS.E.BYPASS.LTC128B.128 [R241+0x7800], [R12.64+0x180] ;  /* 0x078001800cf18fae */ /* 0x0009e4000b901d50 */
[----:B------:R-:W-:Y:S01]  /*12f0*/  @!P4 IADD3.X R0, R9, R17, R0, P1, !PT ;  /* 0x000000110900c210 */ /* 0x000fe20000ffe400 */
[----:B------:R-:W-:Y:S01]  /*1300*/  @!P3 IMAD.WIDE.U32 R8, R93, 0x30, R8 ;  /* 0x000000305d08b825 */ /* 0x000fe200078e0008 */
[----:B------:R2:W-:Y:S04]  /*1310*/  @!P6 LDGSTS.E.BYPASS.LTC128B.128 [R241+0x8000], [R22.64] ;  /* 0x0800000016f1efae */ /* 0x0005e8000b901d50 */
[----:B------:R2:W-:Y:S01]  /*1320*/  @!P6 LDGSTS.E.BYPASS.LTC128B.128 [R241+0xa000], [R22.64+0x80] ;  /* 0x0a00008016f1efae */ /* 0x0005e2000b901d50 */
[----:B---3--:R-:W-:-:S03]  /*1330*/  IMAD.WIDE.U32 R14, R10, c[0x0][0x1a0], R248 ;  /* 0x000068000a0e7a25 */ /* 0x008fc600078e00f8 */
[----:B------:R2:W-:Y:S02]  /*1340*/  @!P6 LDGSTS.E.BYPASS.LTC128B.128 [R241+0xc000], [R22.64+0x100] ;  /* 0x0c00010016f1efae */ /* 0x0005e4000b901d50 */
[----:B------:R-:W-:Y:S02]  /*1350*/  IADD3 R14, P1, R14, UR22, RZ ;  /* 0x000000160e0e7c10 */ /* 0x000fe4000ff3e0ff */
[----:B------:R2:W-:Y:S01]  /*1360*/  @!P6 LDGSTS.E.BYPASS.LTC128B.128 [R241+0xe000], [R22.64+0x180] ;  /* 0x0e00018016f1efae */ /* 0x0005e2000b901d50 */
[C---:B------:R-:W-:Y:S01]  /*1370*/  ISETP.GE.AND P6, PT, R10.reuse, UR6, PT ;  /* 0x000000060a007c0c */ /* 0x040fe2000bfc6270 */
[----:B------:R-:W-:Y:S01]  /*1380*/  IMAD.SHL.U32 R10, R10, 0x8, RZ ;  /* 0x000000080a0a7824 */ /* 0x000fe200078e00ff */
[----:B------:R-:W-:Y:S01]  /*1390*/  IADD3.X R15, R15, UR21, R7, P1, !PT ;  /* 0x000000150f0f7c10 */ /* 0x000fe20008ffe407 */
[----:B------:R2:W-:Y:S01]  /*13a0*/  @!P5 LDGSTS.E.BYPASS.LTC128B.128 [R241+0x8800], [R20.64] ;  /* 0x0880000014f1dfae */ /* 0x0005e2000b901d50 */
[----:B-1----:R-:W-:Y:S01]  /*13b0*/  @!P4 LEA R18, P1, R2, c[0x0][0x168], 0x1 ;  /* 0x00005a000212ca11 */ /* 0x002fe200078208ff */
[----:B------:R-:W-:-:S02]  /*13c0*/  IMAD.U32 R7, RZ, RZ, UR5 ;  /* 0x00000005ff077e24 */ /* 0x000fc4000f8e00ff */
[----:B------:R2:W-:Y:S01]  /*13d0*/  @!P5 LDGSTS.E.BYPASS.LTC128B.128 [R241+0xa800], [R20.64+0x80] ;  /* 0x0a80008014f1dfae */ /* 0x0005e2000b901d50 */
[----:B------:R-:W-:Y:S01]  /*13e0*/  @!P4 LEA.HI.X R19, R2, c[0x0][0x16c], R0, 0x1, P1 ;  /* 0x00005b000213ca11 */ /* 0x000fe200008f0c00 */
[----:B------:R-:W-:Y:S01]  /*13f0*/  @!P3 IMAD R2, R92, 0x30, RZ ;  /* 0x000000305c02b824 */ /* 0x000fe200078e02ff */
[----:B------:R-:W-:Y:S01]  /*1400*/  @!P3 LEA R16, P1, R8, c[0x0][0x168], 0x1 ;  /* 0x00005a000810ba11 */ /* 0x000fe200078208ff */
[----:B------:R2:W-:Y:S01]  /*1410*/  @!P5 LDGSTS.E.BYPASS.LTC128B.128 [R241+0xc800], [R20.64+0x100] ;  /* 0x0c80010014f1dfae */ /* 0x0005e2000b901d50 */
[----:B------:R-:W-:-:S03]  /*1420*/  IMAD.WIDE.U32 R242, R242, c[0x0][0x1b8], R14 ;  /* 0x00006e00f2f27a25 */ /* 0x000fc600078e000e */
[----:B------:R2:W-:Y:S01]  /*1430*/  @!P5 LDGSTS.E.BYPASS.LTC128B.128 [R241+0xe800], [R20.64+0x180] ;  /* 0x0e80018014f1dfae */ /* 0x0005e2000b901d50 */
[----:B------:R-:W-:Y:S02]  /*1440*/  @!P3 IMAD.IADD R2, R9, 0x1, R2 ;  /* 0x000000010902b824 */ /* 0x000fe400078e0202 */
[----:B----4-:R-:W-:Y:S01]  /*1450*/  IMAD.U32 R12, RZ, RZ, UR18 ;  /* 0x00000012ff0c7e24 */ /* 0x010fe2000f8e00ff */
[----:B------:R1:W-:Y:S01]  /*1460*/  @!P4 LDGSTS.E.BYPASS.LTC128B.128 [R241+0x9000], [R18.64] ;  /* 0x0900000012f1cfae */ /* 0x0003e2000b901d50 */
[----:B------:R-:W-:Y:S01]  /*1470*/  IMAD.U32 R0, RZ, RZ, UR7 ;  /* 0x00000007ff007e24 */ /* 0x000fe2000f8e00ff */
[----:B------:R-:W-:Y:S01]  /*1480*/  @!P3 LEA.HI.X R17, R8, c[0x0][0x16c], R2, 0x1, P1 ;  /* 0x00005b000811ba11 */ /* 0x000fe200008f0c02 */
[----:B------:R-:W-:Y:S01]  /*1490*/  IMAD.IADD R239, R243, 0x1, R239 ;  /* 0x00000001f3ef7824 */ /* 0x000fe200078e02ef */
[----:B------:R1:W-:Y:S01]  /*14a0*/  @!P4 LDGSTS.E.BYPASS.LTC128B.128 [R241+0xb000], [R18.64+0x80] ;  /* 0x0b00008012f1cfae */ /* 0x0003e2000b901d50 */
[----:B------:R-:W-:Y:S01]  /*14b0*/  LEA R14, P0, R12, R242, 0x6 ;  /* 0x000000f20c0e7211 */ /* 0x000fe200078030ff */
[----:B------:R-:W-:Y:S01]  /*14c0*/  IMAD.U32 R2, RZ, RZ, UR4 ;  /* 0x00000004ff027e24 */ /* 0x000fe2000f8e00ff */
[----:B------:R-:W-:Y:S01]  /*14d0*/  ISETP.GE.AND P1, PT, R4, UR6, PT ;  /* 0x0000000604007c0c */ /* 0x000fe2000bf26270 */
[----:B------:R1:W-:Y:S01]  /*14e0*/  @!P4 LDGSTS.E.BYPASS.LTC128B.128 [R241+0xd000], [R18.64+0x100] ;  /* 0x0d00010012f1cfae */ /* 0x0003e2000b901d50 */
[----:B------:R-:W-:Y:S01]  /*14f0*/  SHF.R.S32.HI R4, RZ, 0x1f, R11 ;  /* 0x0000001fff047819 */ /* 0x000fe2000001140b */
[----:B------:R-:W-:Y:S01]  /*1500*/  IMAD.SHL.U32 R9, R3, 0x40, RZ ;  /* 0x0000004003097824 */ /* 0x000fe200078e00ff */
[----:B------:R-:W-:Y:S01]  /*1510*/  LEA.HI.X R15, R12, R239, R0, 0x6, P0 ;  /* 0x000000ef0c0f7211 */ /* 0x000fe200000f3400 */
[----:B------:R1:W-:Y:S01]  /*1520*/  @!P4 LDGSTS.E.BYPASS.LTC128B.128 [R241+0xf000], [R18.64+0x180] ;  /* 0x0f00018012f1cfae */ /* 0x0003e2000b901d50 */
[----:B------:R-:W-:Y:S01]  /*1530*/  IMAD.U32 R8, RZ, RZ, UR4 ;  /* 0x00000004ff087e24 */ /* 0x000fe2000f8e00ff */
[----:B------:R-:W-:Y:S01]  /*1540*/  SHF.R.S32.HI R12, RZ, 0x4, R6 ;  /* 0x00000004ff0c7819 */ /* 0x000fe20000011406 */
[----:B------:R-:W-:Y:S01]  /*1550*/  IMAD.U32 R13, RZ, RZ, UR19 ;  /* 0x00000013ff0d7e24 */ /* 0x000fe2000f8e00ff */
[----:B------:R3:W-:Y:S01]  /*1560*/  @!P3 LDGSTS.E.BYPASS.LTC128B.128 [R241+0x9800], [R16.64] ;  /* 0x0980000010f1bfae */ /* 0x0007e2000b901d50 */
[----:B------:R-:W-:Y:S01]  /*1570*/  LEA.HI R4, R4, R11, RZ, 0x3 ;  /* 0x0000000b04047211 */ /* 0x000fe200078f18ff */
[----:B------:R-:W-:Y:S01]  /*1580*/  UIMAD.WIDE.U32 UR18, UR4, 0x20, URZ ;  /* 0x00000020041278a5 */ /* 0x000fe2000f8e003f */
[----:B------:R-:W-:Y:S01]  /*1590*/  @!P2 LEA R2, P0, R2, R14, 0x4 ;  /* 0x0000000e0202a211 */ /* 0x000fe200078020ff */
[----:B------:R3:W-:Y:S01]  /*15a0*/  @!P3 LDGSTS.E.BYPASS.LTC128B.128 [R241+0xb800], [R16.64+0x80] ;  /* 0x0b80008010f1bfae */ /* 0x0007e2000b901d50 */
[----:B------:R-:W-:Y:S01]  /*15b0*/  LOP3.LUT R9, R9, 0x1c0, RZ, 0xc0, !PT ;  /* 0x000001c009097812 */ /* 0x000fe200078ec0ff */
[----:B------:R-:W-:Y:S01]  /*15c0*/  IMAD.SHL.U32 R97, R4, 0x40, RZ ;  /* 0x0000004004617824 */ /* 0x000fe200078e00ff */
[----:B------:R-:W-:Y:S01]  /*15d0*/  LEA.HI R6, R6, R12, RZ, 0x1 ;  /* 0x0000000c06067211 */ /* 0x000fe200078f08ff */
[----:B------:R3:W-:Y:S01]  /*15e0*/  @!P3 LDGSTS.E.BYPASS.LTC128B.128 [R241+0xd800], [R16.64+0x100] ;  /* 0x0d80010010f1bfae */ /* 0x0007e2000b901d50 */
[----:B------:R-:W-:-:S02]  /*15f0*/  LOP3.LUT R0, R4, 0xfffffff8, RZ, 0xc0, !PT ;  /* 0xfffffff804007812 */ /* 0x000fc400078ec0ff */
[----:B------:R-:W-:Y:S01]  /*1600*/  @!P2 LEA.HI.X R7, R8, R15, R7, 0x4, P0 ;  /* 0x0000000f0807a211 */ /* 0x000fe200000f2407 */
[----:B------:R3:W-:Y:S01]  /*1610*/  @!P3 LDGSTS.E.BYPASS.LTC128B.128 [R241+0xf800], [R16.64+0x180] ;  /* 0x0f80018010f1bfae */ /* 0x0007e2000b901d50 */
[----:B------:R-:W-:Y:S01]  /*1620*/  ISETP.GE.AND P0, PT, R240, UR6, PT ;  /* 0x00000006f0007c0c */ /* 0x000fe2000bf06270 */
[----:B------:R-:W-:Y:S01]  /*1630*/  IMAD.IADD R0, R11, 0x1, -R0 ;  /* 0x000000010b007824 */ /* 0x000fe200078e0a00 */
[----:B------:R-:W-:Y:S01]  /*1640*/  LOP3.LUT R10, R9, 0x8, R10, 0xf8, !PT ;  /* 0x00000008090a7812 */ /* 0x000fe200078ef80a */
[----:B------:R-:W0:Y:S01]  /*1650*/  LDGDEPBAR ;  /* 0x00000000000079af */ /* 0x000e220000000000 */
[----:B------:R-:W-:Y:S01]  /*1660*/  LOP3.LUT R6, R6, 0xfffffffe, RZ, 0xc0, !PT ;  /* 0xfffffffe06067812 */ /* 0x000fe200078ec0ff */
[----:B------:R-:W-:Y:S01]  /*1670*/  USHF.L.U32 UR6, UR5, 0x5, URZ ;  /* 0x0000000505067899 */ /* 0x000fe2000800063f */
[----:B------:R-:W-:Y:S01]  /*1680*/  SHF.R.U32.HI R9, RZ, 0x3, R9 ;  /* 0x00000003ff097819 */ /* 0x000fe20000011609 */
[----:B------:R-:W-:Y:S01]  /*1690*/  IMAD.SHL.U32 R11, R0, 0x40, RZ ;  /* 0x00000040000b7824 */ /* 0x000fe200078e00ff */
[----:B------:R-:W-:Y:S01]  /*16a0*/  LOP3.LUT R97, R97, 0xfffffe00, RZ, 0xc0, !PT ;  /* 0xfffffe0061617812 */ /* 0x000fe200078ec0ff */
[----:B------:R-:W-:Y:S01]  /*16b0*/  IMAD.IADD R6, R12, 0x1, -R6 ;  /* 0x000000010c067824 */ /* 0x000fe200078e0a06 */
[----:B------:R-:W-:Y:S01]  /*16c0*/  LOP3.LUT R9, R10, R9, RZ, 0x3c, !PT ;  /* 0x000000090a097212 */ /* 0x000fe200078e3cff */
[----:B------:R-:W-:Y:S01]  /*16d0*/  IMAD.U32 R10, RZ, RZ, UR4 ;  /* 0x00000004ff0a7e24 */ /* 0x000fe2000f8e00ff */
[----:B------:R-:W-:Y:S01]  /*16e0*/  @!P6 LEA R12, P4, R14, c[0x0][0x170], 0x1 ;  /* 0x00005c000e0cea11 */ /* 0x000fe200078808ff */
[----:B------:R-:W-:Y:S01]  /*16f0*/  VOTEU.ALL UP0, P0 ;  /* 0x00000000003f7886 */ /* 0x000fe20000000000 */
[----:B------:R-:W-:Y:S01]  /*1700*/  LOP3.LUT R11, R11, 0x1c0, RZ, 0xc0, !PT ;  /* 0x000001c00b0b7812 */ /* 0x000fe200078ec0ff */
[----:B------:R-:W-:Y:S01]  /*1710*/  IMAD R237, R6, 0x200, R9 ;  /* 0x0000020006ed7824 */ /* 0x000fe200078e0209 */
[----:B------:R-:W-:Y:S01]  /*1720*/  @!P6 LEA.HI.X R13, R14, c[0x0][0x174], R15, 0x1, P4 ;  /* 0x00005d000e0dea11 */ /* 0x000fe200020f0c0f */
[----:B------:R-:W-:Y:S01]  /*1730*/  IMAD.SHL.U32 R9, R6, 0x8, RZ ;  /* 0x0000000806097824 */ /* 0x000fe200078e00ff */
[----:B------:R-:W-:Y:S01]  /*1740*/  @!P1 IADD3 R6, P3, R14, UR18, RZ ;  /* 0x000000120e069c10 */ /* 0x000fe2000ff7e0ff */
[----:B------:R-:W-:Y:S01]  /*1750*/  IMAD.U32 R8, RZ, RZ, UR6 ;  /* 0x00000006ff087e24 */ /* 0x000fe2000f8e00ff */
[----:B------:R-:W-:Y:S01]  /*1760*/  SHF.R.U32.HI R96, RZ, 0x3, R11 ;  /* 0x00000003ff607819 */ /* 0x000fe2000001160b */
[----:B------:R-:W-:Y:S01]  /*1770*/  @!UP0 UIMAD UR6, UR5, 0x30, URZ ;  /* 0x00000030050688a4 */ /* 0x000fe2000f8e023f */
[----:B------:R-:W-:Y:S01]  /*1780*/  LOP3.LUT R9, R11, 0x8, R9, 0xf8, !PT ;  /* 0x000000080b097812 */ /* 0x000fe200078ef809 */
[----:B------:R-:W-:Y:S01]  /*1790*/  @!P0 IMAD.WIDE.U32 R10, R10, 0x30, R14 ;  /* 0x000000300a0a8825 */ /* 0x000fe200078e000e */
[----:B------:R-:W-:Y:S01]  /*17a0*/  @!P1 IADD3.X R8, R15, UR19, R8, P3, !PT ;  /* 0x000000130f089c10 */ /* 0x000fe20009ffe408 */
[----:B------:R-:W-:Y:S01]  /*17b0*/  UISETP.GE.AND UP0, UPT, UR13, 0x41, UPT ;  /* 0x000000410d00788c */ /* 0x000fe2000bf06270 */
[----:B---3--:R-:W-:Y:S01]  /*17c0*/  @!P2 LEA R16, P4, R2, c[0x0][0x170], 0x1 ;  /* 0x00005c000210aa11 */ /* 0x008fe200078808ff */
[----:B------:R-:W-:-:S04]  /*17d0*/  DEPBAR.LE SB0, 0x0 ;  /* 0x000080000000791a */ /* 0x000fc80000000000 */
[----:B------:R-:W-:Y:S01]  /*17e0*/  BAR.SYNC.DEFER_BLOCKING 0x0 ;  /* 0x0000000000007b1d */ /* 0x000fe20000010000 */
[----:B------:R-:W-:Y:S01]  /*17f0*/  @!P2 LEA.HI.X R17, R2, c[0x0][0x174], R7, 0x1, P4 ;  /* 0x00005d000211aa11 */ /* 0x000fe200020f0c07 */
[----:B------:R-:W-:Y:S01]  /*1800*/  IMAD R5, R5, 0x400, R97 ;  /* 0x0000040005057824 */ /* 0x000fe200078e0261 */
[----:B-1----:R-:W-:Y:S01]  /*1810*/  @!P1 LEA R18, P4, R6, c[0x0][0x170], 0x1 ;  /* 0x00005c0006129a11 */ /* 0x002fe200078808ff */
[----:B------:R-:W-:Y:S01]  /*1820*/  IMAD.SHL.U32 R237, R237, 0x2, RZ ;  /* 0x00000002eded7824 */ /* 0x000fe200078e00ff */
[----:B------:R-:W-:Y:S02]  /*1830*/  LOP3.LUT R96, R9, R96, RZ, 0x3c, !PT ;  /* 0x0000006009607212 */ /* 0x000fe400078e3cff */
[----:B------:R-:W-:Y:S02]  /*1840*/  @!P0 LEA R14, P3, R10, c[0x0][0x170], 0x1 ;  /* 0x00005c000a0e8a11 */ /* 0x000fe400078608ff */
[----:B------:R-:W-:Y:S01]  /*1850*/  @!P1 LEA.HI.X R19, R6, c[0x0][0x174], R8, 0x1, P4 ;  /* 0x00005d0006139a11 */ /* 0x000fe200020f0c08 */
[----:B------:R-:W-:Y:S01]  /*1860*/  IMAD.IADD R238, R96, 0x1, R5 ;  /* 0x0000000160ee7824 */ /* 0x000fe200078e0205 */
[----:B------:R-:W-:-:S02]  /*1870*/  @!P0 IADD3 R2, R11, UR6, RZ ;  /* 0x000000060b028c10 */ /* 0x000fc4000fffe0ff */
[----:B------:R-:W-:Y:S01]  /*1880*/  IADD3 R235, R237, 0x8020, RZ ;  /* 0x00008020edeb7810 */ /* 0x000fe20007ffe0ff */
[----:B------:R-:W-:Y:S01]  /*1890*/  IMAD.SHL.U32 R238, R238, 0x2, RZ ;  /* 0x00000002eeee7824 */ /* 0x000fe200078e00ff */
[----:B------:R-:W-:Y:S01]  /*18a0*/  @!P0 LEA.HI.X R15, R10, c[0x0][0x174], R2, 0x1, P3 ;  /* 0x00005d000a0f8a11 */ /* 0x000fe200018f0c02 */
[----:B------:R-:W-:Y:S01]  /*18b0*/  IMAD.MOV.U32 R2, RZ, RZ, 0x10 ;  /* 0x00000010ff027424 */ /* 0x000fe200078e00ff */
        /* <DEDUP_REMOVED lines=54> */
[----:B------:R-:W-:Y:S02]  /*1c20*/  IADD3 R227, R235, 0x800, RZ ;  /* 0x00000800ebe37810 */ /* 0x000fe40007ffe0ff */
[----:B------:R-:W-:Y:S01]  /*1c30*/  SEL R3, R3, 0xffffffc0, !P2 ;  /* 0xffffffc003037807 */ /* 0x000fe20005000000 */
[----:B------:R1:W-:Y:S01]  /*1c40*/  @!P0 LDGSTS.E.BYPASS.LTC128B.128 [R241+0x17800], [R14.64+0x180] ;  /* 0x178001800ef18fae */ /* 0x0003e2000b901d50 */
[C---:B------:R-:W-:Y:S02]  /*1c50*/  IADD3 R226, R235.reuse, 0x1000, RZ ;  /* 0x00001000ebe27810 */ /* 0x040fe40007ffe0ff */
[----:B------:R-:W-:Y:S01]  /*1c60*/  IADD3 R225, R235, 0x1800, RZ ;  /* 0x00001800ebe17810 */ /* 0x000fe20007ffe0ff */
[----:B------:R-:W-:Y:S01]  /*1c70*/  LDSM.16.M88.4 R32, [R238] ;  /* 0x00000000ee20783b */ /* 0x000fe20000000200 */
[----:B------:R-:W-:Y:S01]  /*1c80*/  IMAD.IADD R231, R237, 0x1, R3 ;  /* 0x00000001ede77824 */ /* 0x000fe200078e0203 */
[----:B------:R-:W-:Y:S01]  /*1c90*/  IADD3 R223, R235, 0x2000, RZ ;  /* 0x00002000ebdf7810 */ /* 0x000fe20007ffe0ff */
[----:B------:R-:W-:Y:S01]  /*1ca0*/  IMAD.IADD R224, R3, 0x1, R235 ;  /* 0x0000000103e07824 */ /* 0x000fe200078e02eb */
[----:B---3--:R-:W3:Y:S01]  /*1cb0*/  LDSM.16.M88.4 R16, [R237+0x8000] ;  /* 0x00800000ed10783b */ /* 0x008ee20000000200 */
[----:B------:R-:W-:-:S02]  /*1cc0*/  IADD3 R222, R235, 0x2800, RZ ;  /* 0x00002800ebde7810 */ /* 0x000fc40007ffe0ff */
[C---:B------:R-:W-:Y:S01]  /*1cd0*/  IADD3 R221, R235.reuse, 0x3000, RZ ;  /* 0x00003000ebdd7810 */ /* 0x040fe20007ffe0ff */
[----:B------:R-:W-:Y:S01]  /*1ce0*/  LDSM.16.M88.4 R24, [R236] ;  /* 0x00000000ec18783b */ /* 0x000fe20000000200 */
[C---:B------:R-:W-:Y:S02]  /*1cf0*/  IADD3 R220, R235.reuse, 0x3800, RZ ;  /* 0x00003800ebdc7810 */ /* 0x040fe40007ffe0ff */
[C---:B------:R-:W-:Y:S01]  /*1d00*/  IADD3 R219, R235.reuse, 0x4000, RZ ;  /* 0x00004000ebdb7810 */ /* 0x040fe20007ffe0ff */
[----:B------:R-:W4:Y:S01]  /*1d10*/  LDSM.16.M88.4 R40, [R237+0x8800] ;  /* 0x00880000ed28783b */ /* 0x000f220000000200 */
[C---:B------:R-:W-:Y:S02]  /*1d20*/  IADD3 R218, R235.reuse, 0x4800, RZ ;  /* 0x00004800ebda7810 */ /* 0x040fe40007ffe0ff */
[C---:B------:R-:W-:Y:S01]  /*1d30*/  IADD3 R217, R235.reuse, 0x5000, RZ ;  /* 0x00005000ebd97810 */ /* 0x040fe20007ffe0ff */
[----:B------:R-:W-:Y:S01]  /*1d40*/  LDSM.16.M88.4 R52, [R237+0x9000] ;  /* 0x00900000ed34783b */ /* 0x000fe20000000200 */
[----:B------:R-:W-:-:S02]  /*1d50*/  IADD3 R216, R235, 0x5800, RZ ;  /* 0x00005800ebd87810 */ /* 0x000fc40007ffe0ff */
[C---:B------:R-:W-:Y:S01]  /*1d60*/  IADD3 R215, R235.reuse, 0x6000, RZ ;  /* 0x00006000ebd77810 */ /* 0x040fe20007ffe0ff */
[----:B--2---:R-:W-:Y:S01]  /*1d70*/  LDSM.16.M88.4 R20, [R237+0x9800] ;  /* 0x00980000ed14783b */ /* 0x004fe20000000200 */
[C---:B------:R-:W-:Y:S02]  /*1d80*/  IADD3 R214, R235.reuse, 0x6800, RZ ;  /* 0x00006800ebd67810 */ /* 0x040fe40007ffe0ff */
[C---:B------:R-:W-:Y:S01]  /*1d90*/  IADD3 R213, R235.reuse, 0x7000, RZ ;  /* 0x00007000ebd57810 */ /* 0x040fe20007ffe0ff */
[----:B-1----:R-:W1:Y:S01]  /*1da0*/  LDSM.16.M88.4 R12, [R235] ;  /* 0x00000000eb0c783b */ /* 0x002e620000000200 */
[----:B------:R-:W-:-:S03]  /*1db0*/  IADD3 R212, R235, 0x7800, RZ ;  /* 0x00007800ebd47810 */ /* 0x000fc60007ffe0ff */
[----:B------:R-:W-:Y:S04]  /*1dc0*/  LDSM.16.M88.4 R68, [R234] ;  /* 0x00000000ea44783b */ /* 0x000fe80000000200 */
[----:B------:R-:W2:Y:S04]  /*1dd0*/  LDSM.16.M88.4 R8, [R231+0x8000] ;  /* 0x00800000e708783b */ /* 0x000ea80000000200 */
[----:B------:R-:W5:Y:S04]  /*1de0*/  LDSM.16.M88.4 R48, [R235+0x800] ;  /* 0x00080000eb30783b */ /* 0x000f680000000200 */
[----:B------:R-:W2:Y:S01]  /*1df0*/  LDSM.16.M88.4 R44, [R235+0x1000] ;  /* 0x00100000eb2c783b */ /* 0x000ea20000000200 */
[C---:B---3--:R-:W-:Y:S03]  /*1e00*/  HMMA.16816.F32 R4, R32.reuse, R16, RZ ;  /* 0x000000102004723c */ /* 0x048fe600000018ff */
[----:B------:R-:W3:Y:S04]  /*1e10*/  LDSM.16.M88.4 R36, [R235+0x1800] ;  /* 0x00180000eb24783b */ /* 0x000ee80000000200 */
[----:B------:R-:W-:Y:S01]  /*1e20*/  LDSM.16.M88.4 R76, [R231+0x8800] ;  /* 0x00880000e74c783b */ /* 0x000fe20000000200 */
[C---:B------:R-:W-:Y:S03]  /*1e30*/  HMMA.16816.F32 R16, R32.reuse, R18, RZ ;  /* 0x000000122010723c */ /* 0x040fe600000018ff */
[----:B------:R-:W-:Y:S04]  /*1e40*/  LDSM.16.M88.4 R64, [R231+0x9000] ;  /* 0x00900000e740783b */ /* 0x000fe80000000200 */
[----:B------:R-:W-:Y:S01]  /*1e50*/  LDSM.16.M88.4 R60, [R231+0x9800] ;  /* 0x00980000e73c783b */ /* 0x000fe20000000200 */
[----:B----4-:R-:W-:Y:S03]  /*1e60*/  HMMA.16816.F32 R28, R32, R40, RZ ;  /* 0x00000028201c723c */ /* 0x010fe600000018ff */
[----:B------:R-:W-:Y:S04]  /*1e70*/  LDSM.16.M88.4 R80, [R234+0x4000] ;  /* 0x00400000ea50783b */ /* 0x000fe80000000200 */
[----:B------:R-:W-:Y:S01]  /*1e80*/  LDSM.16.M88.4 R88, [R237+0xe800] ;  /* 0x00e80000ed58783b */ /* 0x000fe20000000200 */
[----:B-1----:R-:W-:Y:S03]  /*1e90*/  HMMA.16816.F32 R4, R24, R12, R4 ;  /* 0x0000000c1804723c */ /* 0x002fe60000001804 */
[----:B------:R-:W-:Y:S04]  /*1ea0*/  LDSM.16.M88.4 R84, [R231+0xe000] ;  /* 0x00e00000e754783b */ /* 0x000fe80000000200 */
[----:B------:R-:W0:Y:S01]  /*1eb0*/  LDGDEPBAR ;  /* 0x00000000000079af */ /* 0x000e220000000000 */
[C---:B------:R-:W-:Y:S08]  /*1ec0*/  HMMA.16816.F32 R56, R32.reuse, R52, RZ ;  /* 0x000000342038723c */ /* 0x040ff000000018ff */
[C---:B------:R-:W-:Y:S08]  /*1ed0*/  HMMA.16816.F32 R40, R32.reuse, R42, RZ ;  /* 0x0000002a2028723c */ /* 0x040ff000000018ff */
[C---:B------:R-:W-:Y:S08]  /*1ee0*/  HMMA.16816.F32 R52, R32.reuse, R54, RZ ;  /* 0x000000362034723c */ /* 0x040ff000000018ff */
[C---:B------:R-:W-:Y:S08]  /*1ef0*/  HMMA.16816.F32 R72, R32.reuse, R20, RZ ;  /* 0x000000142048723c */ /* 0x040ff000000018ff */
[----:B------:R-:W-:Y:S01]  /*1f00*/  HMMA.16816.F32 R32, R32, R22, RZ ;  /* 0x000000162020723c */ /* 0x000fe200000018ff */
[----:B------:R-:W-:Y:S07]  /*1f10*/  LDSM.16.M88.4 R20, [R233] ;  /* 0x00000000e914783b */ /* 0x000fee0000000200 */
[----:B------:R-:W-:Y:S01]  /*1f20*/  HMMA.16816.F32 R16, R24, R14, R16 ;  /* 0x0000000e1810723c */ /* 0x000fe20000001810 */
[----:B------:R-:W1:Y:S07]  /*1f30*/  LDSM.16.M88.4 R12, [R224] ;  /* 0x00000000e00c783b */ /* 0x000e6e0000000200 */
[----:B--2---:R-:W-:Y:S08]  /*1f40*/  HMMA.16816.F32 R4, R68, R8, R4 ;  /* 0x000000084404723c */ /* 0x004ff00000001804 */
[C---:B-----5:R-:W-:Y:S08]  /*1f50*/  HMMA.16816.F32 R28, R24.reuse, R48, R28 ;  /* 0x00000030181c723c */ /* 0x060ff0000000181c */
        /* <DEDUP_REMOVED lines=8> */
[----:B------:R-:W-:Y:S03]  /*1fe0*/  LDSM.16.M88.4 R36, [R224+0x1800] ;  /* 0x00180000e024783b */ /* 0x000fe60000000200 */
[----:B------:R-:W-:Y:S01]  /*1ff0*/  HMMA.16816.F32 R16, R68, R10, R16 ;  /* 0x0000000a4410723c */ /* 0x000fe20000001810 */
[----:B------:R-:W2:Y:S07]  /*2000*/  LDSM.16.M88.4 R8, [R237+0xa000] ;  /* 0x00a00000ed08783b */ /* 0x000eae0000000200 */
[----:B-1----:R-:W-:Y:S08]  /*2010*/  HMMA.16816.F32 R4, R20, R12, R4 ;  /* 0x0000000c1404723c */ /* 0x002ff00000001804 */
        /* <DEDUP_REMOVED lines=10> */
[----:B------:R-:W-:Y:S01]  /*20c0*/  HMMA.16816.F32 R16, R20, R14, R16 ;  /* 0x0000000e1410723c */ /* 0x000fe20000001810 */
[----:B------:R-:W1:Y:S07]  /*20d0*/  LDSM.16.M88.4 R12, [R235+0x2000] ;  /* 0x00200000eb0c783b */ /* 0x000e6e0000000200 */
[----:B--2---:R-:W-:Y:S08]  /*20e0*/  HMMA.16816.F32 R4, R24, R8, R4 ;  /* 0x000000081804723c */ /* 0x004ff00000001804 */
        /* <DEDUP_REMOVED lines=40> */
[----:B------:R-:W-:Y:S01]  /*2370*/  HMMA.16816.F32 R68, R8, R62, R68 ;  /* 0x0000003e0844723c */ /* 0x000fe20000001844 */
[----:B------:R-:W-:Y:S07]  /*2380*/  LDSM.16.M88.4 R60, [R235+0x4000] ;  /* 0x00400000eb3c783b */ /* 0x000fee0000000200 */
[----:B------:R-:W-:Y:S01]  /*2390*/  HMMA.16816.F32 R16, R24, R14, R16 ;  /* 0x0000000e1810723c */ /* 0x000fe20000001810 */
[----:B------:R-:W1:Y:S07]  /*23a0*/  LDSM.16.M88.4 R12, [R236+0x4000] ;  /* 0x00400000ec0c783b */ /* 0x000e6e0000000200 */
[C---:B------:R-:W-:Y:S08]  /*23b0*/  HMMA.16816.F32 R28, R8.reuse, R76, R28 ;  /* 0x0000004c081c723c */ /* 0x040ff0000000181c */
[C---:B------:R-:W-:Y:S01]  /*23c0*/  HMMA.16816.F32 R40, R8.reuse, R78, R40 ;  /* 0x0000004e0828723c */ /* 0x040fe20000001828 */
[----:B------:R-:W-:Y:S07]  /*23d0*/  LDSM.16.M88.4 R76, [R231+0xc800] ;  /* 0x00c80000e74c783b */ /* 0x000fee0000000200 */
[C---:B------:R-:W-:Y:S08]  /*23e0*/  HMMA.16816.F32 R56, R8.reuse, R64, R56 ;  /* 0x000000400838723c */ /* 0x040ff00000001838 */
[----:B------:R-:W-:Y:S01]  /*23f0*/  HMMA.16816.F32 R52, R8, R66, R52 ;  /* 0x000000420834723c */ /* 0x000fe20000001834 */
[----:B------:R-:W3:Y:S04]  /*2400*/  LDSM.16.M88.4 R8, [R237+0xc800] ;  /* 0x00c80000ed08783b */ /* 0x000ee80000000200 */
[----:B------:R-:W-:Y:S03]  /*2410*/  LDSM.16.M88.4 R64, [R233+0x4000] ;  /* 0x00400000e940783b */ /* 0x000fe60000000200 */
[C---:B--2---:R-:W-:Y:S08]  /*2420*/  HMMA.16816.F32 R4, R32.reuse, R20, R4 ;  /* 0x000000142004723c */ /* 0x044ff00000001804 */
[----:B------:R-:W-:Y:S01]  /*2430*/  HMMA.16816.F32 R16, R32, R22, R16 ;  /* 0x000000162010723c */ /* 0x000fe20000001810 */
[----:B------:R-:W2:Y:S07]  /*2440*/  LDSM.16.M88.4 R20, [R231+0xc000] ;  /* 0x00c00000e714783b */ /* 0x000eae0000000200 */
[C---:B------:R-:W-:Y:S08]  /*2450*/  HMMA.16816.F32 R28, R24.reuse, R48, R28 ;  /* 0x00000030181c723c */ /* 0x040ff0000000181c */
[C---:B------:R-:W-:Y:S01]  /*2460*/  HMMA.16816.F32 R40, R24.reuse, R50, R40 ;  /* 0x000000321828723c */ /* 0x040fe20000001828 */
[----:B------:R-:W4:Y:S07]  /*2470*/  LDSM.16.M88.4 R48, [R237+0xd000] ;  /* 0x00d00000ed30783b */ /* 0x000f2e0000000200 */
[C---:B------:R-:W-:Y:S08]  /*2480*/  HMMA.16816.F32 R56, R24.reuse, R44, R56 ;  /* 0x0000002c1838723c */ /* 0x040ff00000001838 */
[----:B------:R-:W-:Y:S01]  /*2490*/  HMMA.16816.F32 R52, R24, R46, R52 ;  /* 0x0000002e1834723c */ /* 0x000fe20000001834 */
[----:B------:R-:W5:Y:S07]  /*24a0*/  LDSM.16.M88.4 R44, [R237+0xd800] ;  /* 0x00d80000ed2c783b */ /* 0x000f6e0000000200 */
[----:B-1----:R-:W-:Y:S08]  /*24b0*/  HMMA.16816.F32 R4, R12, R60, R4 ;  /* 0x0000003c0c04723c */ /* 0x002ff00000001804 */
[C---:B------:R-:W-:Y:S08]  /*24c0*/  HMMA.16816.F32 R72, R24.reuse, R36, R72 ;  /* 0x000000241848723c */ /* 0x040ff00000001848 */
[----:B------:R-:W-:Y:S01]  /*24d0*/  HMMA.16816.F32 R68, R24, R38, R68 ;  /* 0x000000261844723c */ /* 0x000fe20000001844 */
[----:B------:R-:W1:Y:S04]  /*24e0*/  LDSM.16.M88.4 R36, [R235+0x4800] ;  /* 0x00480000eb24783b */ /* 0x000e680000000200 */
[----:B------:R-:W1:Y:S03]  /*24f0*/  LDSM.16.M88.4 R24, [R224+0x4000] ;  /* 0x00400000e018783b */ /* 0x000e660000000200 */
[C---:B---3--:R-:W-:Y:S08]  /*2500*/  HMMA.16816.F32 R28, R32.reuse, R8, R28 ;  /* 0x00000008201c723c */ /* 0x048ff0000000181c */
[----:B------:R-:W-:Y:S01]  /*2510*/  HMMA.16816.F32 R40, R32, R10, R40 ;  /* 0x0000000a2028723c */ /* 0x000fe20000001828 */
[----:B------:R-:W3:Y:S07]  /*2520*/  LDSM.16.M88.4 R8, [R235+0x5000] ;  /* 0x00500000eb08783b */ /* 0x000eee0000000200 */
[----:B------:R-:W-:Y:S01]  /*2530*/  HMMA.16816.F32 R16, R12, R62, R16 ;  /* 0x0000003e0c10723c */ /* 0x000fe20000001810 */
[----:B------:R-:W-:Y:S07]  /*2540*/  LDSM.16.M88.4 R60, [R235+0x5800] ;  /* 0x00580000eb3c783b */ /* 0x000fee0000000200 */
[----:B--2---:R-:W-:Y:S08]  /*2550*/  HMMA.16816.F32 R4, R80, R20, R4 ;  /* 0x000000145004723c */ /* 0x004ff00000001804 */
[C---:B----4-:R-:W-:Y:S08]  /*2560*/  HMMA.16816.F32 R56, R32.reuse, R48, R56 ;  /* 0x000000302038723c */ /* 0x050ff00000001838 */
[C---:B------:R-:W-:Y:S01]  /*2570*/  HMMA.16816.F32 R52, R32.reuse, R50, R52 ;  /* 0x000000322034723c */ /* 0x040fe20000001834 */
[----:B------:R-:W-:Y:S07]  /*2580*/  LDSM.16.M88.4 R48, [R238+0x6000] ;  /* 0x00600000ee30783b */ /* 0x000fee0000000200 */
[C---:B-----5:R-:W-:Y:S08]  /*2590*/  HMMA.16816.F32 R72, R32.reuse, R44, R72 ;  /* 0x0000002c2048723c */ /* 0x060ff00000001848 */
[----:B------:R-:W-:Y:S01]  /*25a0*/  HMMA.16816.F32 R68, R32, R46, R68 ;  /* 0x0000002e2044723c */ /* 0x000fe20000001844 */
[----:B------:R-:W2:Y:S04]  /*25b0*/  LDSM.16.M88.4 R32, [R237+0xe000] ;  /* 0x00e00000ed20783b */ /* 0x000ea80000000200 */
[----:B------:R-:W-:Y:S03]  /*25c0*/  LDSM.16.M88.4 R44, [R235+0x6000] ;  /* 0x00600000eb2c783b */ /* 0x000fe60000000200 */
[----:B-1----:R-:W-:Y:S08]  /*25d0*/  HMMA.16816.F32 R28, R12, R36, R28 ;  /* 0x000000240c1c723c */ /* 0x002ff0000000181c */
[----:B------:R-:W-:Y:S01]  /*25e0*/  HMMA.16816.F32 R16, R80, R22, R16 ;  /* 0x000000165010723c */ /* 0x000fe20000001810 */
[----:B------:R-:W-:Y:S07]  /*25f0*/  LDSM.16.M88.4 R20, [R231+0xd000] ;  /* 0x00d00000e714783b */ /* 0x000fee0000000200 */
[----:B------:R-:W-:Y:S08]  /*2600*/  HMMA.16816.F32 R4, R64, R24, R4 ;  /* 0x000000184004723c */ /* 0x000ff00000001804 */
[C---:B------:R-:W-:Y:S01]  /*2610*/  HMMA.16816.F32 R40, R12.reuse, R38, R40 ;  /* 0x000000260c28723c */ /* 0x040fe20000001828 */
[----:B------:R-:W-:Y:S07]  /*2620*/  LDSM.16.M88.4 R36, [R236+0x6000] ;  /* 0x00600000ec24783b */ /* 0x000fee0000000200 */
[C---:B---3--:R-:W-:Y:S08]  /*2630*/  HMMA.16816.F32 R56, R12.reuse, R8, R56 ;  /* 0x000000080c38723c */ /* 0x048ff00000001838 */
[----:B------:R-:W-:Y:S01]  /*2640*/  HMMA.16816.F32 R52, R12, R10, R52 ;  /* 0x0000000a0c34723c */ /* 0x000fe20000001834 */
[----:B------:R-:W1:Y:S07]  /*2650*/  LDSM.16.M88.4 R8, [R224+0x4800] ;  /* 0x00480000e008783b */ /* 0x000e6e0000000200 */
[----:B------:R-:W-:Y:S08]  /*2660*/  HMMA.16816.F32 R28, R80, R76, R28 ;  /* 0x0000004c501c723c */ /* 0x000ff0000000181c */
[----:B------:R-:W-:Y:S01]  /*2670*/  HMMA.16816.F32 R16, R64, R26, R16 ;  /* 0x0000001a4010723c */ /* 0x000fe20000001810 */
[----:B------:R-:W3:Y:S07]  /*2680*/  LDSM.16.M88.4 R24, [R234+0x6000] ;  /* 0x00600000ea18783b */ /* 0x000eee0000000200 */
[----:B--2---:R-:W-:Y:S08]  /*2690*/  HMMA.16816.F32 R4, R48, R32, R4 ;  /* 0x000000203004723c */ /* 0x004ff00000001804 */
[----:B------:R-:W-:Y:S01]  /*26a0*/  HMMA.16816.F32 R40, R80, R78, R40 ;  /* 0x0000004e5028723c */ /* 0x000fe20000001828 */
[----:B------:R-:W-:Y:S07]  /*26b0*/  LDSM.16.M88.4 R76, [R231+0xd800] ;  /* 0x00d80000e74c783b */ /* 0x000fee0000000200 */
[----:B------:R-:W-:Y:S01]  /*26c0*/  HMMA.16816.F32 R16, R48, R34, R16 ;  /* 0x000000223010723c */ /* 0x000fe20000001810 */
[----:B------:R-:W2:Y:S07]  /*26d0*/  LDSM.16.M88.4 R32, [R235+0x6800] ;  /* 0x00680000eb20783b */ /* 0x000eae0000000200 */
[----:B-1----:R-:W-:Y:S08]  /*26e0*/  HMMA.16816.F32 R28, R64, R8, R28 ;  /* 0x00000008401c723c */ /* 0x002ff0000000181c */
[----:B------:R-:W-:Y:S08]  /*26f0*/  HMMA.16816.F32 R4, R36, R44, R4 ;  /* 0x0000002c2404723c */ /* 0x000ff00000001804 */
[----:B------:R-:W-:Y:S01]  /*2700*/  HMMA.16816.F32 R40, R64, R10, R40 ;  /* 0x0000000a4028723c */ /* 0x000fe20000001828 */
[----:B------:R-:W-:Y:S07]  /*2710*/  LDSM.16.M88.4 R8, [R224+0x6000] ;  /* 0x00600000e008783b */ /* 0x000fee0000000200 */
[C---:B------:R-:W-:Y:S08]  /*2720*/  HMMA.16816.F32 R72, R12.reuse, R60, R72 ;  /* 0x0000003c0c48723c */ /* 0x040ff00000001848 */
[----:B------:R-:W-:Y:S01]  /*2730*/  HMMA.16816.F32 R68, R12, R62, R68 ;  /* 0x0000003e0c44723c */ /* 0x000fe20000001844 */
[----:B------:R-:W1:Y:S04]  /*2740*/  LDSM.16.M88.4 R12, [R233+0x6000] ;  /* 0x00600000e90c783b */ /* 0x000e680000000200 */
[----:B------:R-:W4:Y:S03]  /*2750*/  LDSM.16.M88.4 R60, [R224+0x5000] ;  /* 0x00500000e03c783b */ /* 0x000f260000000200 */
[----:B------:R-:W-:Y:S08]  /*2760*/  HMMA.16816.F32 R28, R48, R88, R28 ;  /* 0x00000058301c723c */ /* 0x000ff0000000181c */
[----:B------:R-:W-:Y:S01]  /*2770*/  HMMA.16816.F32 R16, R36, R46, R16 ;  /* 0x0000002e2410723c */ /* 0x000fe20000001810 */
[----:B------:R-:W-:Y:S07]  /*2780*/  LDSM.16.M88.4 R44, [R237+0xf000] ;  /* 0x00f00000ed2c783b */ /* 0x000fee0000000200 */
[----:B---3--:R-:W-:Y:S08]  /*2790*/  HMMA.16816.F32 R4, R24, R84, R4 ;  /* 0x000000541804723c */ /* 0x008ff00000001804 */
[----:B------:R-:W-:Y:S08]  /*27a0*/  HMMA.16816.F32 R56, R80, R20, R56 ;  /* 0x000000145038723c */ /* 0x000ff00000001838 */
[----:B------:R-:W-:Y:S08]  /*27b0*/  HMMA.16816.F32 R40, R48, R90, R40 ;  /* 0x0000005a3028723c */ /* 0x000ff00000001828 */
[----:B------:R-:W-:Y:S01]  /*27c0*/  HMMA.16816.F32 R52, R80, R22, R52 ;  /* 0x000000165034723c */ /* 0x000fe20000001834 */
[----:B------:R-:W3:Y:S07]  /*27d0*/  LDSM.16.M88.4 R20, [R231+0xe800] ;  /* 0x00e80000e714783b */ /* 0x000eee0000000200 */
[----:B--2---:R-:W-:Y:S08]  /*27e0*/  HMMA.16816.F32 R28, R36, R32, R28 ;  /* 0x00000020241c723c */ /* 0x004ff0000000181c */
[----:B------:R-:W-:Y:S01]  /*27f0*/  HMMA.16816.F32 R16, R24, R86, R16 ;  /* 0x000000561810723c */ /* 0x000fe20000001810 */
[----:B------:R-:W-:Y:S07]  /*2800*/  LDSM.16.M88.4 R84, [R235+0x7000] ;  /* 0x00700000eb54783b */ /* 0x000fee0000000200 */
[----:B-1----:R-:W-:Y:S08]  /*2810*/  HMMA.16816.F32 R4, R12, R8, R4 ;  /* 0x000000080c04723c */ /* 0x002ff00000001804 */
[----:B----4-:R-:W-:Y:S08]  /*2820*/  HMMA.16816.F32 R56, R64, R60, R56 ;  /* 0x0000003c4038723c */ /* 0x010ff00000001838 */
[----:B------:R-:W-:Y:S01]  /*2830*/  HMMA.16816.F32 R40, R36, R34, R40 ;  /* 0x000000222428723c */ /* 0x000fe20000001828 */
[----:B------:R-:W1:Y:S07]  /*2840*/  LDSM.16.M88.4 R32, [R224+0x5800] ;  /* 0x00580000e020783b */ /* 0x000e6e0000000200 */
[----:B------:R-:W-:Y:S01]  /*2850*/  HMMA.16816.F32 R72, R80, R76, R72 ;  /* 0x0000004c5048723c */ /* 0x000fe20000001848 */
[----:B------:R-:W-:-:S02]  /*2860*/  FMUL.FTZ R5, R5, c[0x0][0x2ec] ;  /* 0x0000bb0005057a20 */ /* 0x000fc40000410000 */
[----:B------:R-:W-:Y:S02]  /*2870*/  FMUL.FTZ R6, R6, c[0x0][0x2ec] ;  /* 0x0000bb0006067a20 */ /* 0x000fe40000410000 */
[----:B------:R-:W-:Y:S02]  /*2880*/  FMUL.FTZ R3, R4, c[0x0][0x2ec] ;  /* 0x0000bb0004037a20 */ /* 0x000fe40000410000 */
[----:B------:R-:W-:Y:S01]  /*2890*/  FMUL.FTZ R60, R7, c[0x0][0x2ec] ;  /* 0x0000bb00073c7a20 */ /* 0x000fe20000410000 */
[----:B------:R-:W-:Y:S01]  /*28a0*/  HMMA.16816.F32 R76, R80, R78, R68 ;  /* 0x0000004e504c723c */ /* 0x000fe20000001844 */
[----:B------:R-:W2:Y:S02]  /*28b0*/  LDSM.16.M88.4 R68, [R224+0x6800] ;  /* 0x00680000e044783b */ /* 0x000ea40000000200 */
[----:B------:R-:W-:Y:S05]  /*28c0*/  MUFU.TANH R3, R3 ;  /* 0x0000000300037308 */ /* 0x000fea0000002400 */
[----:B---3--:R-:W-:Y:S03]  /*28d0*/  HMMA.16816.F32 R28, R24, R20, R28 ;  /* 0x00000014181c723c */ /* 0x008fe6000000181c */
[----:B------:R-:W-:Y:S05]  /*28e0*/  MUFU.TANH R60, R60 ;  /* 0x0000003c003c7308 */ /* 0x000fea0000002400 */
[----:B------:R-:W-:Y:S01]  /*28f0*/  HMMA.16816.F32 R16, R12, R10, R16 ;  /* 0x0000000a0c10723c */ /* 0x000fe20000001810 */
[----:B------:R-:W-:Y:S07]  /*2900*/  LDSM.16.M88.4 R8, [R231+0xf000] ;  /* 0x00f00000e708783b */ /* 0x000fee0000000200 */
[----:B------:R-:W-:Y:S01]  /*2910*/  HMMA.16816.F32 R56, R48, R44, R56 ;  /* 0x0000002c3038723c */ /* 0x000fe20000001838 */
[----:B------:R-:W-:Y:S07]  /*2920*/  MUFU.TANH R44, R5 ;  /* 0x00000005002c7308 */ /* 0x000fee0000002400 */
[C---:B------:R-:W-:Y:S01]  /*2930*/  HMMA.16816.F32 R52, R64.reuse, R62, R52 ;  /* 0x0000003e4034723c */ /* 0x040fe20000001834 */
[----:B------:R3:W4:Y:S07]  /*2940*/  MUFU.TANH R45, R6 ;  /* 0x00000006002d7308 */ /* 0x00072e0000002400 */
[----:B-1----:R-:W-:Y:S01]  /*2950*/  HMMA.16816.F32 R72, R64, R32, R72 ;  /* 0x000000204048723c */ /* 0x002fe20000001848 */
[----:B------:R-:W-:-:S02]  /*2960*/  FMUL.FTZ R16, R16, c[0x0][0x2ec] ;  /* 0x0000bb0010107a20 */ /* 0x000fc40000410000 */
[----:B------:R-:W-:Y:S02]  /*2970*/  FMUL.FTZ R17, R17, c[0x0][0x2ec] ;  /* 0x0000bb0011117a20 */ /* 0x000fe40000410000 */
[----:B------:R-:W-:Y:S01]  /*2980*/  FMUL.FTZ R18, R18, c[0x0][0x2ec] ;  /* 0x0000bb0012127a20 */ /* 0x000fe20000410000 */
[----:B------:R-:W-:Y:S01]  /*2990*/  MUFU.TANH R61, R16 ;  /* 0x00000010003d7308 */ /* 0x000fe20000002400 */
[----:B------:R-:W-:Y:S01]  /*29a0*/  FMUL.FTZ R33, R19, c[0x0][0x2ec] ;  /* 0x0000bb0013217a20 */ /* 0x000fe20000410000 */
[----:B------:R-:W-:Y:S01]  /*29b0*/  HMMA.16816.F32 R76, R64, R34, R76 ;  /* 0x00000022404c723c */ /* 0x000fe2000000184c */
[----:B---3--:R-:W1:Y:S05]  /*29c0*/  LDSM.16.M88.4 R4, [R237+0xf800] ;  /* 0x00f80000ed04783b */ /* 0x008e6a0000000200 */
[----:B------:R-:W3:Y:S02]  /*29d0*/  MUFU.TANH R32, R18 ;  /* 0x0000001200207308 */ /* 0x000ee40000002400 */
[----:B--2---:R-:W-:Y:S06]  /*29e0*/  HMMA.16816.F32 R28, R12, R68, R28 ;  /* 0x000000440c1c723c */ /* 0x004fec000000181c */
[----:B------:R-:W2:Y:S02]  /*29f0*/  MUFU.TANH R33, R33 ;  /* 0x0000002100217308 */ /* 0x000ea40000002400 */
[----:B------:R-:W-:Y:S06]  /*2a00*/  HMMA.16816.F32 R52, R48, R46, R52 ;  /* 0x0000002e3034723c */ /* 0x000fec0000001834 */
[----:B------:R5:W1:Y:S02]  /*2a10*/  MUFU.TANH R46, R17 ;  /* 0x00000011002e7308 */ /* 0x000a640000002400 */
[----:B------:R-:W-:Y:S08]  /*2a20*/  HMMA.16816.F32 R56, R36, R84, R56 ;  /* 0x000000542438723c */ /* 0x000ff00000001838 */
[----:B------:R-:W-:Y:S01]  /*2a30*/  FMUL.FTZ R28, R28, c[0x0][0x2ec] ;  /* 0x0000bb001c1c7a20 */ /* 0x000fe20000410000 */
[----:B------:R-:W-:Y:S01]  /*2a40*/  HMMA.16816.F32 R40, R24, R22, R40 ;  /* 0x000000161828723c */ /* 0x000fe20000001828 */
[----:B------:R-:W-:Y:S01]  /*2a50*/  FMUL.FTZ R29, R29, c[0x0][0x2ec] ;  /* 0x0000bb001d1d7a20 */ /* 0x000fe20000410000 */
[----:B------:R-:W-:Y:S01]  /*2a60*/  LDSM.16.M88.4 R20, [R224+0x7000] ;  /* 0x00700000e014783b */ /* 0x000fe20000000200 */
[----:B------:R-:W-:Y:S03]  /*2a70*/  MUFU.TANH R47, R28 ;  /* 0x0000001c002f7308 */ /* 0x000fe60000002400 */
[----:B-----5:R-:W5:Y:S02]  /*2a80*/  LDSM.16.M88.4 R16, [R235+0x7800] ;  /* 0x00780000eb10783b */ /* 0x020f640000000200 */
[C---:B-1----:R-:W-:Y:S03]  /*2a90*/  HMMA.16816.F32 R72, R48.reuse, R4, R72 ;  /* 0x000000043048723c */ /* 0x042fe60000001848 */
[----:B------:R1:W-:Y:S04]  /*2aa0*/  MUFU.TANH R62, R29 ;  /* 0x0000001d003e7308 */ /* 0x0003e80000002400 */
[----:B------:R-:W-:Y:S01]  /*2ab0*/  FMUL.FTZ R4, R30, c[0x0][0x2ec] ;  /* 0x0000bb001e047a20 */ /* 0x000fe20000410000 */
[----:B------:R-:W-:Y:S01]  /*2ac0*/  HMMA.16816.F32 R76, R48, R6, R76 ;  /* 0x00000006304c723c */ /* 0x000fe2000000184c */
[----:B------:R-:W-:-:S04]  /*2ad0*/  FMUL.FTZ R5, R31, c[0x0][0x2ec] ;  /* 0x0000bb001f057a20 */ /* 0x000fc80000410000 */
[----:B------:R-:W2:Y:S02]  /*2ae0*/  MUFU.TANH R4, R4 ;  /* 0x0000000400047308 */ /* 0x000ea40000002400 */
[----:B------:R-:W-:Y:S01]  /*2af0*/  IMAD.SHL.U32 R7, R98, 0x2, RZ ;  /* 0x0000000262077824 */ /* 0x000fe200078e00ff */
[----:B------:R-:W-:Y:S01]  /*2b00*/  HMMA.16816.F32 R52, R36, R86, R52 ;  /* 0x000000562434723c */ /* 0x000fe20000001834 */
[----:B------:R-:W-:Y:S01]  /*2b10*/  IMAD.U32 R6, RZ, RZ, UR10 ;  /* 0x0000000aff067e24 */ /* 0x000fe2000f8e00ff */
[----:B-1----:R-:W1:Y:S02]  /*2b20*/  LDSM.16.M88.4 R28, [R231+0xf800] ;  /* 0x00f80000e71c783b */ /* 0x002e640000000200 */
[----:B------:R-:W-:Y:S01]  /*2b30*/  LOP3.LUT R7, R7, 0x6, RZ, 0xc0, !PT ;  /* 0x0000000607077812 */ /* 0x000fe200078ec0ff */
[----:B------:R-:W1:Y:S03]  /*2b40*/  MUFU.TANH R5, R5 ;  /* 0x0000000500057308 */ /* 0x000e660000002400 */
[----:B------:R-:W-:Y:S08]  /*2b50*/  HMMA.16816.F32 R56, R24, R8, R56 ;  /* 0x000000081838723c */ /* 0x000ff00000001838 */
[----:B------:R-:W-:Y:S08]  /*2b60*/  HMMA.16816.F32 R40, R12, R70, R40 ;  /* 0x000000460c28723c */ /* 0x000ff00000001828 */
[C---:B-----5:R-:W-:Y:S08]  /*2b70*/  HMMA.16816.F32 R72, R36.reuse, R16, R72 ;  /* 0x000000102448723c */ /* 0x060ff00000001848 */
[----:B------:R-:W-:Y:S07]  /*2b80*/  HMMA.16816.F32 R76, R36, R18, R76 ;  /* 0x00000012244c723c */ /* 0x000fee000000184c */
[----:B------:R-:W-:Y:S01]  /*2b90*/  IMAD R18, R6, 0x40, R7 ;  /* 0x0000004006127824 */ /* 0x000fe200078e0207 */
[----:B------:R-:W-:Y:S01]  /*2ba0*/  HMMA.16816.F32 R52, R24, R10, R52 ;  /* 0x0000000a1834723c */ /* 0x000fe20000001834 */
[----:B------:R-:W5:Y:S01]  /*2bb0*/  LDSM.16.M88.4 R8, [R224+0x7800] ;  /* 0x00780000e008783b */ /* 0x000f620000000200 */
[----:B------:R-:W-:Y:S01]  /*2bc0*/  FMUL.FTZ R17, R42, c[0x0][0x2ec] ;  /* 0x0000bb002a117a20 */ /* 0x000fe20000410000 */
[----:B------:R-:W-:-:S04]  /*2bd0*/  DEPBAR.LE SB0, 0x0 ;  /* 0x000080000000791a */ /* 0x000fc80000000000 */
[C---:B------:R-:W-:Y:S01]  /*2be0*/  IADD3 R6, R18.reuse, 0x8, RZ ;  /* 0x0000000812067810 */ /* 0x040fe20007ffe0ff */
[C---:B-1----:R-:W-:Y:S01]  /*2bf0*/  HMMA.16816.F32 R72, R24.reuse, R28, R72 ;  /* 0x0000001c1848723c */ /* 0x042fe20000001848 */
[----:B------:R-:W-:Y:S01]  /*2c00*/  ISETP.GE.AND P2, PT, R18, UR13, PT ;  /* 0x0000000d12007c0c */ /* 0x000fe2000bf46270 */
[----:B------:R-:W-:Y:S01]  /*2c10*/  MUFU.TANH R17, R17 ;  /* 0x0000001100117308 */ /* 0x000fe20000002400 */
[----:B------:R-:W-:Y:S01]  /*2c20*/  ISETP.GE.AND P0, PT, R6, UR13, PT ;  /* 0x0000000d06007c0c */ /* 0x000fe2000bf06270 */
[----:B------:R-:W-:Y:S01]  /*2c30*/  FMUL.FTZ R16, R43, c[0x0][0x2ec] ;  /* 0x0000bb002b107a20 */ /* 0x000fe20000410000 */
[C---:B------:R-:W-:Y:S02]  /*2c40*/  IADD3 R6, R18.reuse, 0x11, RZ ;  /* 0x0000001112067810 */ /* 0x040fe40007ffe0ff */
[----:B------:R-:W-:Y:S01]  /*2c50*/  IADD3 R7, R18, 0x1, RZ ;  /* 0x0000000112077810 */ /* 0x000fe20007ffe0ff */
[----:B------:R-:W-:Y:S01]  /*2c60*/  HMMA.16816.F32 R76, R24, R30, R76 ;  /* 0x0000001e184c723c */ /* 0x000fe2000000184c */
[----:B------:R-:W-:Y:S01]  /*2c70*/  ISETP.GE.AND P4, PT, R6, UR13, PT ;  /* 0x0000000d06007c0c */ /* 0x000fe2000bf86270 */
[----:B------:R-:W-:Y:S01]  /*2c80*/  MUFU.TANH R16, R16 ;  /* 0x0000001000107308 */ /* 0x000fe20000002400 */
[----:B------:R-:W-:-:S02]  /*2c90*/  IADD3 R6, R18, 0x18, RZ ;  /* 0x0000001812067810 */ /* 0x000fc40007ffe0ff */
[----:B----4-:R-:W-:Y:S02]  /*2ca0*/  FSEL R45, R45, -INF , !P2 ;  /* 0xff8000002d2d7808 */ /* 0x010fe40005000000 */
[----:B------:R-:W-:Y:S01]  /*2cb0*/  ISETP.GE.AND P3, PT, R6, UR13, PT ;  /* 0x0000000d06007c0c */ /* 0x000fe2000bf66270 */
[C---:B------:R-:W-:Y:S01]  /*2cc0*/  HMMA.16816.F32 R56, R12.reuse, R20, R56 ;  /* 0x000000140c38723c */ /* 0x040fe20000001838 */
[----:B------:R-:W-:Y:S02]  /*2cd0*/  IADD3 R6, R18, 0x19, RZ ;  /* 0x0000001912067810 */ /* 0x000fe40007ffe0ff */
[----:B------:R-:W-:Y:S02]  /*2ce0*/  FSEL R3, R3, -INF , !P2 ;  /* 0xff80000003037808 */ /* 0x000fe40005000000 */
[----:B------:R-:W-:Y:S02]  /*2cf0*/  ISETP.GE.AND P1, PT, R7, UR13, PT ;  /* 0x0000000d07007c0c */ /* 0x000fe4000bf26270 */
[----:B------:R-:W-:Y:S01]  /*2d00*/  ISETP.GE.AND P2, PT, R6, UR13, PT ;  /* 0x0000000d06007c0c */ /* 0x000fe2000bf46270 */
[----:B------:R-:W-:Y:S01]  /*2d10*/  HMMA.16816.F32 R52, R12, R22, R52 ;  /* 0x000000160c34723c */ /* 0x000fe20000001834 */
[----:B------:R-:W-:Y:S01]  /*2d20*/  IADD3 R6, R18, 0x20, RZ ;  /* 0x0000002012067810 */ /* 0x000fe20007ffe0ff */
[----:B------:R-:W-:Y:S01]  /*2d30*/  FMUL.FTZ R20, R40, c[0x0][0x2ec] ;  /* 0x0000bb0028147a20 */ /* 0x000fe20000410000 */
[----:B------:R-:W-:Y:S01]  /*2d40*/  FSEL R60, R60, -INF , !P1 ;  /* 0xff8000003c3c7808 */ /* 0x000fe20004800000 */
[----:B------:R-:W-:Y:S01]  /*2d50*/  FMUL.FTZ R21, R41, c[0x0][0x2ec] ;  /* 0x0000bb0029157a20 */ /* 0x000fe20000410000 */
[----:B------:R-:W-:-:S02]  /*2d60*/  FSEL R44, R44, -INF , !P1 ;  /* 0xff8000002c2c7808 */ /* 0x000fc40004800000 */
[----:B------:R-:W-:Y:S01]  /*2d70*/  ISETP.GE.AND P1, PT, R6, UR13, PT ;  /* 0x0000000d06007c0c */ /* 0x000fe2000bf26270 */
[----:B------:R-:W-:Y:S01]  /*2d80*/  MUFU.TANH R20, R20 ;  /* 0x0000001400147308 */ /* 0x000fe20000002400 */
[C---:B-----5:R-:W-:Y:S01]  /*2d90*/  HMMA.16816.F32 R72, R12.reuse, R8, R72 ;  /* 0x000000080c48723c */ /* 0x060fe20000001848 */
[C---:B------:R-:W-:Y:S02]  /*2da0*/  IADD3 R6, R18.reuse, 0x21, RZ ;  /* 0x0000002112067810 */ /* 0x040fe40007ffe0ff */
[----:B------:R-:W-:Y:S02]  /*2db0*/  IADD3 R7, R18, 0x10, RZ ;  /* 0x0000001012077810 */ /* 0x000fe40007ffe0ff */
[----:B---3--:R-:W-:Y:S02]  /*2dc0*/  FSEL R32, R32, -INF , !P0 ;  /* 0xff80000020207808 */ /* 0x008fe40004000000 */
[----:B------:R-:W-:Y:S01]  /*2dd0*/  FMUL.FTZ R57, R57, c[0x0][0x2ec] ;  /* 0x0000bb0039397a20 */ /* 0x000fe20000410000 */
[----:B------:R-:W-:Y:S01]  /*2de0*/  HMMA.16816.F32 R76, R12, R10, R76 ;  /* 0x0000000a0c4c723c */ /* 0x000fe2000000184c */
[----:B------:R-:W-:Y:S01]  /*2df0*/  FMUL.FTZ R59, R59, c[0x0][0x2ec] ;  /* 0x0000bb003b3b7a20 */ /* 0x000fe20000410000 */
[----:B------:R-:W-:Y:S01]  /*2e00*/  IADD3 R8, R18, 0x9, RZ ;  /* 0x0000000912087810 */ /* 0x000fe20007ffe0ff */
[----:B------:R-:W-:Y:S01]  /*2e10*/  MUFU.TANH R184, R57 ;  /* 0x0000003900b87308 */ /* 0x000fe20000002400 */
[----:B------:R-:W-:Y:S01]  /*2e20*/  FSEL R61, R61, -INF , !P0 ;  /* 0xff8000003d3d7808 */ /* 0x000fe20004000000 */
[----:B------:R-:W-:Y:S01]  /*2e30*/  FMUL.FTZ R56, R56, c[0x0][0x2ec] ;  /* 0x0000bb0038387a20 */ /* 0x000fe20000410000 */
[----:B------:R-:W-:Y:S01]  /*2e40*/  ISETP.GE.AND P6, PT, R8, UR13, PT ;  /* 0x0000000d08007c0c */ /* 0x000fe2000bfc6270 */
[----:B------:R-:W-:Y:S01]  /*2e50*/  FMUL.FTZ R58, R58, c[0x0][0x2ec] ;  /* 0x0000bb003a3a7a20 */ /* 0x000fe20000410000 */
[----:B------:R-:W-:Y:S01]  /*2e60*/  ISETP.GE.AND P0, PT, R6, UR13, PT ;  /* 0x0000000d06007c0c */ /* 0x000fe2000bf06270 */
[----:B------:R-:W-:Y:S01]  /*2e70*/  FMUL.FTZ R52, R52, c[0x0][0x2ec] ;  /* 0x0000bb0034347a20 */ /* 0x000fe20000410000 */
[----:B------:R-:W-:Y:S01]  /*2e80*/  IADD3 R6, R18, 0x28, RZ ;  /* 0x0000002812067810 */ /* 0x000fe20007ffe0ff */
[----:B------:R-:W1:Y:S01]  /*2e90*/  MUFU.TANH R188, R59 ;  /* 0x0000003b00bc7308 */ /* 0x000e620000002400 */
[----:B------:R-:W-:Y:S01]  /*2ea0*/  ISETP.GE.AND P5, PT, R7, UR13, PT ;  /* 0x0000000d07007c0c */ /* 0x000fe2000bfa6270 */
[----:B------:R-:W-:Y:S01]  /*2eb0*/  FMUL.FTZ R53, R53, c[0x0][0x2ec] ;  /* 0x0000bb0035357a20 */ /* 0x000fe20000410000 */
[----:B--2---:R-:W-:Y:S01]  /*2ec0*/  FSEL R33, R33, -INF , !P6 ;  /* 0xff80000021217808 */ /* 0x004fe20007000000 */
[----:B------:R-:W-:Y:S01]  /*2ed0*/  FMUL.FTZ R54, R54, c[0x0][0x2ec] ;  /* 0x0000bb0036367a20 */ /* 0x000fe20000410000 */
[----:B------:R-:W-:Y:S01]  /*2ee0*/  FSEL R46, R46, -INF , !P6 ;  /* 0xff8000002e2e7808 */ /* 0x000fe20007000000 */
[----:B------:R-:W-:Y:S01]  /*2ef0*/  FMUL.FTZ R55, R55, c[0x0][0x2ec] ;  /* 0x0000bb0037377a20 */ /* 0x000fe20000410000 */
[----:B------:R-:W-:Y:S01]  /*2f00*/  ISETP.GE.AND P6, PT, R6, UR13, PT ;  /* 0x0000000d06007c0c */ /* 0x000fe2000bfc6270 */
[----:B------:R-:W2:Y:S01]  /*2f10*/  MUFU.TANH R21, R21 ;  /* 0x0000001500157308 */ /* 0x000ea20000002400 */
[----:B------:R-:W-:Y:S01]  /*2f20*/  IADD3 R6, R18, 0x29, RZ ;  /* 0x0000002912067810 */ /* 0x000fe20007ffe0ff */
[----:B------:R-:W-:Y:S01]  /*2f30*/  FMUL.FTZ R72, R72, c[0x0][0x2ec] ;  /* 0x0000bb0048487a20 */ /* 0x000fe20000410000 */
[----:B------:R-:W-:Y:S01]  /*2f40*/  FSEL R11, R4, -INF , !P5 ;  /* 0xff800000040b7808 */ /* 0x000fe20006800000 */
[----:B------:R-:W-:Y:S01]  /*2f50*/  FMUL.FTZ R73, R73, c[0x0][0x2ec] ;  /* 0x0000bb0049497a20 */ /* 0x000fe20000410000 */
[----:B------:R-:W-:Y:S01]  /*2f60*/  IADD3 R4, R18, 0x30, RZ ;  /* 0x0000003012047810 */ /* 0x000fe20007ffe0ff */
[----:B------:R-:W-:Y:S01]  /*2f70*/  FMUL.FTZ R74, R74, c[0x0][0x2ec] ;  /* 0x0000bb004a4a7a20 */ /* 0x000fe20000410000 */
[----:B------:R-:W-:Y:S01]  /*2f80*/  FSEL R7, R47, -INF , !P5 ;  /* 0xff8000002f077808 */ /* 0x000fe20006800000 */
[----:B------:R-:W-:Y:S01]  /*2f90*/  MUFU.TANH R183, R56 ;  /* 0x0000003800b77308 */ /* 0x000fe20000002400 */
[----:B------:R-:W-:Y:S01]  /*2fa0*/  FMUL.FTZ R75, R75, c[0x0][0x2ec] ;  /* 0x0000bb004b4b7a20 */ /* 0x000fe20000410000 */
[----:B------:R-:W-:Y:S01]  /*2fb0*/  ISETP.GE.AND P5, PT, R6, UR13, PT ;  /* 0x0000000d06007c0c */ /* 0x000fe2000bfa6270 */
[----:B------:R-:W-:Y:S01]  /*2fc0*/  FMUL.FTZ R76, R76, c[0x0][0x2ec] ;  /* 0x0000bb004c4c7a20 */ /* 0x000fe20000410000 */
[----:B------:R-:W-:Y:S01]  /*2fd0*/  FSEL R10, R5, -INF , !P4 ;  /* 0xff800000050a7808 */ /* 0x000fe20006000000 */
[----:B------:R-:W-:Y:S01]  /*2fe0*/  FMUL.FTZ R77, R77, c[0x0][0x2ec] ;  /* 0x0000bb004d4d7a20 */ /* 0x000fe20000410000 */
[----:B------:R-:W-:Y:S01]  /*2ff0*/  FSEL R6, R62, -INF , !P4 ;  /* 0xff8000003e067808 */ /* 0x000fe20006000000 */
[----:B------:R-:W-:Y:S01]  /*3000*/  FMUL.FTZ R78, R78, c[0x0][0x2ec] ;  /* 0x0000bb004e4e7a20 */ /* 0x000fe20000410000 */
[----:B------:R-:W3:Y:S01]  /*3010*/  MUFU.TANH R187, R58 ;  /* 0x0000003a00bb7308 */ /* 0x000ee20000002400 */
[----:B------:R-:W-:Y:S01]  /*3020*/  FMUL.FTZ R79, R79, c[0x0][0x2ec] ;  /* 0x0000bb004f4f7a20 */ /* 0x000fe20000410000 */
[----:B-1----:R-:W-:-:S02]  /*3030*/  FSEL R188, R188, -INF , !P0 ;  /* 0xff800000bcbc7808 */ /* 0x002fc40004000000 */
[----:B------:R-:W-:Y:S02]  /*3040*/  FSEL R184, R184, -INF , !P0 ;  /* 0xff800000b8b87808 */ /* 0x000fe40004000000 */
[----:B------:R-:W-:Y:S02]  /*3050*/  ISETP.GE.AND P4, PT, R4, UR13, PT ;  /* 0x0000000d04007c0c */ /* 0x000fe4000bf86270 */
[----:B------:R-:W1:Y:S01]  /*3060*/  MUFU.TANH R185, R52 ;  /* 0x0000003400b97308 */ /* 0x000e620000002400 */
[----:B------:R-:W-:Y:S02]  /*3070*/  PLOP3.LUT P0, PT, PT, PT, UP0, 0x80, 0x0 ;  /* 0x000000000000781c */ /* 0x000fe40003f0f008 */
[----:B------:R-:W-:Y:S02]  /*3080*/  IADD3 R4, R18, 0x31, RZ ;  /* 0x0000003112047810 */ /* 0x000fe40007ffe0ff */
[----:B------:R-:W-:Y:S02]  /*3090*/  FSEL R9, R17, -INF , !P3 ;  /* 0xff80000011097808 */ /* 0x000fe40005800000 */
[----:B------:R-:W-:Y:S01]  /*30a0*/  FSEL R5, R20, -INF , !P3 ;  /* 0xff80000014057808 */ /* 0x000fe20005800000 */
[----:B------:R-:W4:Y:S01]  /*30b0*/  MUFU.TANH R186, R53 ;  /* 0x0000003500ba7308 */ /* 0x000f220000002400 */
[----:B------:R-:W-:-:S02]  /*30c0*/  ISETP.GE.AND P3, PT, R4, UR13, PT ;  /* 0x0000000d04007c0c */ /* 0x000fc4000bf66270 */
[C---:B------:R-:W-:Y:S02]  /*30d0*/  IADD3 R4, R18.reuse, 0x38, RZ ;  /* 0x0000003812047810 */ /* 0x040fe40007ffe0ff */
[----:B------:R-:W-:Y:S02]  /*30e0*/  IADD3 R18, R18, 0x39, RZ ;  /* 0x0000003912127810 */ /* 0x000fe40007ffe0ff */
[----:B------:R-:W-:Y:S01]  /*30f0*/  FSEL R8, R16, -INF , !P2 ;  /* 0xff80000010087808 */ /* 0x000fe20005000000 */
[----:B------:R-:W5:Y:S01]  /*3100*/  MUFU.TANH R189, R54 ;  /* 0x0000003600bd7308 */ /* 0x000f620000002400 */
[----:B--2---:R-:W-:Y:S02]  /*3110*/  FSEL R12, R21, -INF , !P2 ;  /* 0xff800000150c7808 */ /* 0x004fe40005000000 */
[----:B---3--:R-:W-:Y:S02]  /*3120*/  FSEL R187, R187, -INF , !P1 ;  /* 0xff800000bbbb7808 */ /* 0x008fe40004800000 */
[----:B------:R-:W-:-:S02]  /*3130*/  FSEL R183, R183, -INF , !P1 ;  /* 0xff800000b7b77808 */ /* 0x000fc40004800000 */
[----:B------:R-:W-:Y:S01]  /*3140*/  ISETP.GE.AND P2, PT, R4, UR13, PT ;  /* 0x0000000d04007c0c */ /* 0x000fe2000bf46270 */
[----:B------:R-:W2:Y:S01]  /*3150*/  MUFU.TANH R190, R55 ;  /* 0x0000003700be7308 */ /* 0x000ea20000002400 */
[----:B------:R-:W-:Y:S01]  /*3160*/  ISETP.GE.AND P1, PT, R18, UR13, PT ;  /* 0x0000000d12007c0c */ /* 0x000fe2000bf26270 */
[----:B------:R-:W-:Y:S01]  /*3170*/  IMAD.IADD R4, R97, 0x1, R96 ;  /* 0x0000000161047824 */ /* 0x000fe200078e0260 */
[----:B-1----:R-:W-:Y:S02]  /*3180*/  FSEL R185, R185, -INF , !P6 ;  /* 0xff800000b9b97808 */ /* 0x002fe40007000000 */
[----:B----4-:R-:W-:-:S03]  /*3190*/  FSEL R186, R186, -INF , !P5 ;  /* 0xff800000baba7808 */ /* 0x010fc60006800000 */
[----:B------:R-:W1:Y:S01]  /*31a0*/  MUFU.TANH R196, R72 ;  /* 0x0000004800c47308 */ /* 0x000e620000002400 */
[----:B-----5:R-:W-:-:S07]  /*31b0*/  FSEL R189, R189, -INF , !P6 ;  /* 0xff800000bdbd7808 */ /* 0x020fce0007000000 */
[----:B------:R-:W3:Y:S01]  /*31c0*/  MUFU.TANH R195, R73 ;  /* 0x0000004900c37308 */ /* 0x000ee20000002400 */
[----:B--2---:R-:W-:-:S07]  /*31d0*/  FSEL R190, R190, -INF , !P5 ;  /* 0xff800000bebe7808 */ /* 0x004fce0006800000 */
[----:B------:R-:W2:Y:S01]  /*31e0*/  MUFU.TANH R191, R74 ;  /* 0x0000004a00bf7308 */ /* 0x000ea20000002400 */
[----:B-1----:R-:W-:-:S07]  /*31f0*/  FSEL R196, R196, -INF , !P4 ;  /* 0xff800000c4c47808 */ /* 0x002fce0006000000 */
[----:B------:R-:W1:Y:S01]  /*3200*/  MUFU.TANH R171, R75 ;  /* 0x0000004b00ab7308 */ /* 0x000e620000002400 */
[----:B---3--:R-:W-:-:S07]  /*3210*/  FSEL R195, R195, -INF , !P3 ;  /* 0xff800000c3c37808 */ /* 0x008fce0005800000 */
[----:B------:R-:W3:Y:S01]  /*3220*/  MUFU.TANH R194, R76 ;  /* 0x0000004c00c27308 */ /* 0x000ee20000002400 */
[----:B--2---:R-:W-:-:S07]  /*3230*/  FSEL R191, R191, -INF , !P4 ;  /* 0xff800000bfbf7808 */ /* 0x004fce0006000000 */
[----:B------:R-:W2:Y:S01]  /*3240*/  MUFU.TANH R170, R78 ;  /* 0x0000004e00aa7308 */ /* 0x000ea20000002400 */
[----:B-1----:R-:W-:-:S07]  /*3250*/  FSEL R171, R171, -INF , !P3 ;  /* 0xff800000abab7808 */ /* 0x002fce0005800000 */
[----:B------:R-:W1:Y:S01]  /*3260*/  MUFU.TANH R168, R79 ;  /* 0x0000004f00a87308 */ /* 0x000e620000002400 */
[----:B---3--:R-:W-:-:S07]  /*3270*/  FSEL R194, R194, -INF , !P2 ;  /* 0xff800000c2c27808 */ /* 0x008fce0005000000 */
[----:B------:R-:W3:Y:S01]  /*3280*/  MUFU.TANH R192, R77 ;  /* 0x0000004d00c07308 */ /* 0x000ee20000002400 */
[----:B--2---:R-:W-:Y:S02]  /*3290*/  FSEL R170, R170, -INF , !P2 ;  /* 0xff800000aaaa7808 */ /* 0x004fe40005000000 */
[----:B-1----:R-:W-:Y:S02]  /*32a0*/  FSEL R168, R168, -INF , !P1 ;  /* 0xff800000a8a87808 */ /* 0x002fe40004800000 */
[----:B---3--:R-:W-:Y:S01]  /*32b0*/  FSEL R192, R192, -INF , !P1 ;  /* 0xff800000c0c07808 */ /* 0x008fe20004800000 */
[----:B------:R-:W-:Y:S06]  /*32c0*/  BAR.SYNC.DEFER_BLOCKING 0x0 ;  /* 0x0000000000007b1d */ /* 0x000fec0000010000 */
[----:B------:R-:W-:Y:S05]  /*32d0*/  @!P0 BRA `(.L_x_669) ;  /* 0x0000024000008947 */ /* 0x000fea0003800000 */
[----:B------:R-:W-:Y:S01]  /*32e0*/  ULEA.HI.SX32 UR7, UR8, 0xfffffffe, 0x1a ;  /* 0xfffffffe08077891 */ /* 0x000fe2000f8fd23f */
        /* <DEDUP_REMOVED lines=35> */
.L_x_669:
        /* <DEDUP_REMOVED lines=47> */
[----:B------:R-:W5:Y:S04]  /*3810*/  LDSM.16.MT88.4 R64, [R228+0x12000] ;  /* 0x01200000e440783b */ /* 0x000f680000004200 */
[----:B------:R-:W3:Y:S01]  /*3820*/  LDSM.16.MT88.4 R72, [R232+0x14000] ;  /* 0x01400000e848783b */ /* 0x000ee20000004200 */
[----:B-1----:R-:W-:-:S03]  /*3830*/  FMNMX.FTZ R164, R15, R164, !PT ;  /* 0x000000a40fa47209 */ /* 0x002fc60007810000 */
[----:B------:R-:W1:Y:S01]  /*3840*/  LDSM.16.MT88.4 R80, [R230+0x14000] ;  /* 0x01400000e650783b */ /* 0x000e620000004200 */
[C---:B------:R-:W-:Y:S01]  /*3850*/  FSETP.NEU.FTZ.AND P1, PT, R164.reuse, -INF , PT ;  /* 0xff800000a400780b */ /* 0x040fe20003f3d000 */
[----:B------:R-:W-:Y:S02]  /*3860*/  FMUL.FTZ R193, R164, c[0x0][0x23c] ;  /* 0x00008f00a4c17a20 */ /* 0x000fe40000410000 */
[----:B------:R-:W1:Y:S03]  /*3870*/  LDSM.16.MT88.4 R88, [R229+0x14000] ;  /* 0x01400000e558783b */ /* 0x000e660000004200 */
[----:B------:R-:W-:Y:S01]  /*3880*/  FSEL R193, R193, RZ, P1 ;  /* 0x000000ffc1c17208 */ /* 0x000fe20000800000 */
[----:B------:R-:W1:Y:S04]  /*3890*/  LDSM.16.MT88.4 R96, [R228+0x14000] ;  /* 0x01400000e460783b */ /* 0x000e680000004200 */
[--C-:B------:R-:W-:Y:S01]  /*38a0*/  FFMA.FTZ R179, R3, c[0x0][0x23c], -R193.reuse ;  /* 0x00008f0003b37a23 */ /* 0x100fe200000108c1 */
[----:B--2---:R-:W-:Y:S01]  /*38b0*/  FMNMX.FTZ R3, R14, R13, !PT ;  /* 0x0000000d0e037209 */ /* 0x004fe20007810000 */
[--C-:B------:R-:W-:Y:S01]  /*38c0*/  FFMA.FTZ R178, R44, c[0x0][0x23c], -R193.reuse ;  /* 0x00008f002cb27a23 */ /* 0x100fe200000108c1 */
[----:B------:R-:W2:Y:S01]  /*38d0*/  LDSM.16.MT88.4 R104, [R232+0x16000] ;  /* 0x01600000e868783b */ /* 0x000ea20000004200 */
[--C-:B------:R-:W-:Y:S01]  /*38e0*/  FFMA.FTZ R177, R61, c[0x0][0x23c], -R193.reuse ;  /* 0x00008f003db17a23 */ /* 0x100fe200000108c1 */
[C---:B------:R-:W-:Y:S01]  /*38f0*/  FSETP.NEU.FTZ.AND P1, PT, R3.reuse, -INF , PT ;  /* 0xff8000000300780b */ /* 0x040fe20003f3d000 */
[----:B------:R-:W-:Y:S01]  /*3900*/  FMUL.FTZ R169, R3, c[0x0][0x23c] ;  /* 0x00008f0003a97a20 */ /* 0x000fe20000410000 */
[----:B------:R-:W1:Y:S01]  /*3910*/  LDSM.16.MT88.4 R112, [R230+0x16000] ;  /* 0x01600000e670783b */ /* 0x000e620000004200 */
[--C-:B------:R-:W-:Y:S01]  /*3920*/  FFMA.FTZ R173, R46, c[0x0][0x23c], -R193.reuse ;  /* 0x00008f002ead7a23 */ /* 0x100fe200000108c1 */
[----:B------:R-:W-:Y:S01]  /*3930*/  MUFU.EX2 R179, R179 ;  /* 0x000000b300b37308 */ /* 0x000fe20000000800 */
[--C-:B------:R-:W-:Y:S01]  /*3940*/  FFMA.FTZ R176, R7, c[0x0][0x23c], -R193.reuse ;  /* 0x00008f0007b07a23 */ /* 0x100fe200000108c1 */
[----:B------:R-:W-:Y:S01]  /*3950*/  FSEL R169, R169, RZ, P1 ;  /* 0x000000ffa9a97208 */ /* 0x000fe20000800000 */
[----:B------:R-:W1:Y:S01]  /*3960*/  LDSM.16.MT88.4 R120, [R229+0x16000] ;  /* 0x01600000e578783b */ /* 0x000e620000004200 */
[----:B------:R-:W-:-:S02]  /*3970*/  FFMA.FTZ R172, R6, c[0x0][0x23c], -R193 ;  /* 0x00008f0006ac7a23 */ /* 0x000fc400000108c1 */
[----:B------:R-:W-:Y:S01]  /*3980*/  FFMA.FTZ R167, R5, c[0x0][0x23c], -R193 ;  /* 0x00008f0005a77a23 */ /* 0x000fe200000108c1 */
[----:B------:R-:W-:Y:S01]  /*3990*/  LDSM.16.MT88.4 R20, [R232+0x12800] ;  /* 0x01280000e814783b */ /* 0x000fe20000004200 */
[--C-:B------:R-:W-:Y:S01]  /*39a0*/  FFMA.FTZ R181, R45, c[0x0][0x23c], -R169.reuse ;  /* 0x00008f002db57a23 */ /* 0x100fe200000108a9 */
[----:B------:R-:W3:Y:S01]  /*39b0*/  MUFU.EX2 R178, R178 ;  /* 0x000000b200b27308 */ /* 0x000ee20000000800 */
[--C-:B------:R-:W-:Y:S01]  /*39c0*/  FFMA.FTZ R180, R60, c[0x0][0x23c], -R169.reuse ;  /* 0x00008f003cb47a23 */ /* 0x100fe200000108a9 */
[----:B------:R-:W1:Y:S01]  /*39d0*/  LDSM.16.MT88.4 R4, [R228+0x16000] ;  /* 0x01600000e404783b */ /* 0x000e620000004200 */
[--C-:B------:R-:W-:Y:S02]  /*39e0*/  FFMA.FTZ R182, R32, c[0x0][0x23c], -R169.reuse ;  /* 0x00008f0020b67a23 */ /* 0x100fe400000108a9 */
[----:B------:R-:W-:Y:S01]  /*39f0*/  FFMA.FTZ R175, R33, c[0x0][0x23c], -R169 ;  /* 0x00008f0021af7a23 */ /* 0x000fe200000108a9 */
[----:B------:R-:W-:Y:S01]  /*3a00*/  LDSM.16.MT88.4 R28, [R230+0x10800] ;  /* 0x01080000e61c783b */ /* 0x000fe20000004200 */
[----:B------:R-:W-:Y:S01]  /*3a10*/  FFMA.FTZ R2, R12, c[0x0][0x23c], -R193 ;  /* 0x00008f000c027a23 */ /* 0x000fe200000108c1 */
[----:B------:R-:W-:Y:S01]  /*3a20*/  MUFU.EX2 R177, R177 ;  /* 0x000000b100b17308 */ /* 0x000fe20000000800 */
[--C-:B------:R-:W-:Y:S01]  /*3a30*/  FFMA.FTZ R174, R11, c[0x0][0x23c], -R169.reuse ;  /* 0x00008f000bae7a23 */ /* 0x100fe200000108a9 */
[----:B------:R-:W1:Y:S01]  /*3a40*/  LDSM.16.MT88.4 R12, [R232+0x10800] ;  /* 0x01080000e80c783b */ /* 0x000e620000004200 */
[----:B------:R-:W-:-:S02]  /*3a50*/  FFMA.FTZ R166, R10, c[0x0][0x23c], -R169 ;  /* 0x00008f000aa67a23 */ /* 0x000fc400000108a9 */
[--C-:B------:R-:W-:Y:S01]  /*3a60*/  FFMA.FTZ R165, R9, c[0x0][0x23c], -R169.reuse ;  /* 0x00008f0009a57a23 */ /* 0x100fe200000108a9 */
[----:B------:R-:W-:Y:S01]  /*3a70*/  LDSM.16.MT88.4 R24, [R229+0x10800] ;  /* 0x01080000e518783b */ /* 0x000fe20000004200 */
[----:B------:R-:W-:Y:S01]  /*3a80*/  FFMA.FTZ R0, R8, c[0x0][0x23c], -R169 ;  /* 0x00008f0008007a23 */ /* 0x000fe200000108a9 */
[----:B------:R-:W2:Y:S01]  /*3a90*/  MUFU.EX2 R173, R173 ;  /* 0x000000ad00ad7308 */ /* 0x000ea20000000800 */
[----:B---3--:R-:W-:Y:S01]  /*3aa0*/  F2FP.PACK_AB R128, R178, R179 ;  /* 0x000000b3b280723e */ /* 0x008fe200000000ff */
[----:B------:R-:W3:Y:S01]  /*3ab0*/  LDSM.16.MT88.4 R8, [R228+0x10800] ;  /* 0x01080000e408783b */ /* 0x000ee20000004200 */
[--C-:B------:R-:W-:Y:S02]  /*3ac0*/  FFMA.FTZ R183, R183, c[0x0][0x23c], -R193.reuse ;  /* 0x00008f00b7b77a23 */ /* 0x100fe400000108c1 */
[--C-:B------:R-:W-:Y:S01]  /*3ad0*/  FFMA.FTZ R184, R184, c[0x0][0x23c], -R193.reuse ;  /* 0x00008f00b8b87a23 */ /* 0x100fe200000108c1 */
[----:B------:R-:W-:Y:S01]  /*3ae0*/  LDSM.16.MT88.4 R16, [R230+0x12800] ;  /* 0x01280000e610783b */ /* 0x000fe20000004200 */
[--C-:B------:R-:W-:Y:S01]  /*3af0*/  FFMA.FTZ R185, R185, c[0x0][0x23c], -R193.reuse ;  /* 0x00008f00b9b97a23 */ /* 0x100fe200000108c1 */
[----:B------:R-:W-:Y:S01]  /*3b00*/  MUFU.EX2 R181, R181 ;  /* 0x000000b500b57308 */ /* 0x000fe20000000800 */
[----:B------:R-:W-:Y:S01]  /*3b10*/  FFMA.FTZ R186, R186, c[0x0][0x23c], -R193 ;  /* 0x00008f00baba7a23 */ /* 0x000fe200000108c1 */
[----:B------:R-:W-:Y:S01]  /*3b20*/  LDSM.16.MT88.4 R32, [R228+0x12800] ;  /* 0x01280000e420783b */ /* 0x000fe20000004200 */
[----:B------:R-:W-:-:S02]  /*3b30*/  FFMA.FTZ R187, R187, c[0x0][0x23c], -R169 ;  /* 0x00008f00bbbb7a23 */ /* 0x000fc400000108a9 */
[--C-:B------:R-:W-:Y:S02]  /*3b40*/  FFMA.FTZ R188, R188, c[0x0][0x23c], -R169.reuse ;  /* 0x00008f00bcbc7a23 */ /* 0x100fe400000108a9 */
[--C-:B------:R-:W-:Y:S01]  /*3b50*/  FFMA.FTZ R189, R189, c[0x0][0x23c], -R169.reuse ;  /* 0x00008f00bdbd7a23 */ /* 0x100fe200000108a9 */
[----:B------:R-:W4:Y:S01]  /*3b60*/  MUFU.EX2 R180, R180 ;  /* 0x000000b400b47308 */ /* 0x000f220000000800 */
[----:B--2---:R-:W-:Y:S01]  /*3b70*/  F2FP.PACK_AB R130, R173, R177 ;  /* 0x000000b1ad82723e */ /* 0x004fe200000000ff */
[----:B------:R-:W-:Y:S02]  /*3b80*/  FFMA.FTZ R190, R190, c[0x0][0x23c], -R169 ;  /* 0x00008f00bebe7a23 */ /* 0x000fe400000108a9 */
[--C-:B------:R-:W-:Y:S02]  /*3b90*/  FFMA.FTZ R196, R196, c[0x0][0x23c], -R193.reuse ;  /* 0x00008f00c4c47a23 */ /* 0x100fe400000108c1 */
[--C-:B------:R-:W-:Y:S02]  /*3ba0*/  FFMA.FTZ R195, R195, c[0x0][0x23c], -R193.reuse ;  /* 0x00008f00c3c37a23 */ /* 0x100fe400000108c1 */
[----:B------:R-:W-:Y:S01]  /*3bb0*/  MUFU.EX2 R182, R182 ;  /* 0x000000b600b67308 */ /* 0x000fe20000000800 */
[----:B------:R-:W-:-:S02]  /*3bc0*/  FFMA.FTZ R194, R194, c[0x0][0x23c], -R193 ;  /* 0x00008f00c2c27a23 */ /* 0x000fc400000108c1 */
[----:B------:R-:W-:Y:S02]  /*3bd0*/  FFMA.FTZ R192, R192, c[0x0][0x23c], -R193 ;  /* 0x00008f00c0c07a23 */ /* 0x000fe400000108c1 */
[--C-:B------:R-:W-:Y:S02]  /*3be0*/  FFMA.FTZ R191, R191, c[0x0][0x23c], -R169.reuse ;  /* 0x00008f00bfbf7a23 */ /* 0x100fe400000108a9 */
[--C-:B------:R-:W-:Y:S01]  /*3bf0*/  FFMA.FTZ R193, R171, c[0x0][0x23c], -R169.reuse ;  /* 0x00008f00abc17a23 */ /* 0x100fe200000108a9 */
[----:B------:R-:W2:Y:S01]  /*3c00*/  MUFU.EX2 R175, R175 ;  /* 0x000000af00af7308 */ /* 0x000ea20000000800 */
[----:B----4-:R-:W-:Y:S01]  /*3c10*/  F2FP.PACK_AB R129, R180, R181 ;  /* 0x000000b5b481723e */ /* 0x010fe200000000ff */
[--C-:B------:R-:W-:Y:S02]  /*3c20*/  FFMA.FTZ R197, R170, c[0x0][0x23c], -R169.reuse ;  /* 0x00008f00aac57a23 */ /* 0x100fe400000108a9 */
[----:B------:R-:W-:Y:S02]  /*3c30*/  FFMA.FTZ R252, R168, c[0x0][0x23c], -R169 ;  /* 0x00008f00a8fc7a23 */ /* 0x000fe400000108a9 */
[----:B------:R-:W-:Y:S01]  /*3c40*/  FADD.FTZ R178, R179, R178 ;  /* 0x000000b2b3b27221 */ /* 0x000fe20000010000 */
[----:B------:R-:W-:Y:S01]  /*3c50*/  LDSM.16.MT88.4 R168, [R229+0x13800] ;  /* 0x01380000e5a8783b */ /* 0x000fe20000004200 */
[----:B------:R-:W-:Y:S01]  /*3c60*/  MUFU.EX2 R176, R176 ;  /* 0x000000b000b07308 */ /* 0x000fe20000000800 */
[----:B------:R-:W-:-:S02]  /*3c70*/  FADD.FTZ R180, R181, R180 ;  /* 0x000000b4b5b47221 */ /* 0x000fc40000010000 */
[----:B------:R-:W-:-:S04]  /*3c80*/  FADD.FTZ R177, R177, R178 ;  /* 0x000000b2b1b17221 */ /* 0x000fc80000010000 */
[----:B------:R-:W-:Y:S01]  /*3c90*/  FADD.FTZ R177, R173, R177 ;  /* 0x000000b1adb17221 */ /* 0x000fe20000010000 */
[----:B--2---:R-:W-:Y:S01]  /*3ca0*/  F2FP.PACK_AB R131, R175, R182 ;  /* 0x000000b6af83723e */ /* 0x004fe200000000ff */
        /* <DEDUP_REMOVED lines=21> */
[C---:B-----5:R-:W-:Y:S02]  /*3e00*/  HMMA.16816.F32 R60, R128.reuse, R64, RZ ;  /* 0x00000040803c723c */ /* 0x060fe400000018ff */
[----:B------:R-:W-:Y:S06]  /*3e10*/  MUFU.EX2 R186, R186 ;  /* 0x000000ba00ba7308 */ /* 0x000fec0000000800 */
[C---:B------:R-:W-:Y:S02]  /*3e20*/  HMMA.16816.F32 R68, R128.reuse, R72, RZ ;  /* 0x000000488044723c */ /* 0x040fe400000018ff */
[----:B------:R-:W-:Y:S06]  /*3e30*/  MUFU.EX2 R187, R187 ;  /* 0x000000bb00bb7308 */ /* 0x000fec0000000800 */
[C---:B-1----:R-:W-:Y:S02]  /*3e40*/  HMMA.16816.F32 R76, R128.reuse, R80, RZ ;  /* 0x00000050804c723c */ /* 0x042fe400000018ff */
[----:B------:R-:W1:Y:S06]  /*3e50*/  MUFU.EX2 R188, R188 ;  /* 0x000000bc00bc7308 */ /* 0x000e6c0000000800 */
[C---:B------:R-:W-:Y:S02]  /*3e60*/  HMMA.16816.F32 R84, R128.reuse, R88, RZ ;  /* 0x000000588054723c */ /* 0x040fe400000018ff */
[----:B------:R-:W-:Y:S06]  /*3e70*/  MUFU.EX2 R189, R189 ;  /* 0x000000bd00bd7308 */ /* 0x000fec0000000800 */
[C---:B------:R-:W-:Y:S02]  /*3e80*/  HMMA.16816.F32 R92, R128.reuse, R96, RZ ;  /* 0x00000060805c723c */ /* 0x040fe400000018ff */
[----:B------:R-:W5:Y:S06]  /*3e90*/  MUFU.EX2 R190, R190 ;  /* 0x000000be00be7308 */ /* 0x000f6c0000000800 */
        /* <DEDUP_REMOVED lines=55> */
[----:B------:R-:W1:Y:S07]  /*4210*/  LDSM.16.MT88.4 R28, [R232+0x14800] ;  /* 0x01480000e81c783b */ /* 0x000e6e0000004200 */
        /* <DEDUP_REMOVED lines=20> */
[----:B------:R-:W-:Y:S07]  /*4360*/  LDSM.16.MT88.4 R28, [R228+0x13000] ;  /* 0x01300000e41c783b */ /* 0x000fee0000004200 */
[C---:B------:R-:W-:Y:S08]  /*4370*/  HMMA.16816.F32 R76, R4.reuse, R24, R76 ;  /* 0x00000018044c723c */ /* 0x040ff0000000184c */
        /* <DEDUP_REMOVED lines=14> */
[----:B-----5:R-:W-:Y:S01]  /*4460*/  F2FP.PACK_AB R7, R190, R189 ;  /* 0x000000bdbe07723e */ /* 0x020fe200000000ff */
[----:B------:R-:W-:-:S02]  /*4470*/  FADD.FTZ R187, R188, R187 ;  /* 0x000000bbbcbb7221 */ /* 0x000fc40000010000 */
[----:B------:R-:W-:Y:S02]  /*4480*/  FADD.FTZ R185, R185, R183 ;  /* 0x000000b7b9b97221 */ /* 0x000fe40000010000 */
[----:B------:R-:W-:Y:S02]  /*4490*/  FADD.FTZ R189, R189, R187 ;  /* 0x000000bbbdbd7221 */ /* 0x000fe40000010000 */
[C---:B--2---:R-:W-:Y:S01]  /*44a0*/  HMMA.16816.F32 R144, R4.reuse, R12, R144 ;  /* 0x0000000c0490723c */ /* 0x044fe20000001890 */
        /* <DEDUP_REMOVED lines=9> */
[----:B---3--:R-:W-:Y:S01]  /*4540*/  HMMA.16816.F32 R136, R4, R8, R136 ;  /* 0x000000080488723c */ /* 0x008fe20000001888 */
[----:B------:R-:W-:Y:S02]  /*4550*/  FADD.FTZ R189, R197, R189 ;  /* 0x000000bdc5bd7221 */ /* 0x000fe40000010000 */
[----:B------:R-:W-:-:S05]  /*4560*/  FADD.FTZ R0, R192, R185 ;  /* 0x000000b9c0007221 */ /* 0x000fca0000010000 */
[C---:B------:R-:W-:Y:S01]  /*4570*/  HMMA.16816.F32 R132, R4.reuse, R10, R132 ;  /* 0x0000000a0484723c */ /* 0x040fe20000001884 */
[----:B------:R-:W3:Y:S04]  /*4580*/  LDSM.16.MT88.4 R8, [R229+0x15000] ;  /* 0x01500000e508783b */ /* 0x000ee80000004200 */
[----:B------:R-:W-:Y:S03]  /*4590*/  STL [R1], R0 ;  /* 0x0000000001007387 */ /* 0x000fe60000100800 */
        /* <DEDUP_REMOVED lines=42> */
[----:B------:R-:W-:-:S02]  /*4840*/  F2FP.PACK_AB R4, R195, R196 ;  /* 0x000000c4c304723e */ /* 0x000fc400000000ff */
[----:B------:R-:W-:Y:S02]  /*4850*/  F2FP.PACK_AB R5, R193, R191 ;  /* 0x000000bfc105723e */ /* 0x000fe400000000ff */
[----:B------:R-:W-:Y:S02]  /*4860*/  F2FP.PACK_AB R6, R192, R194 ;  /* 0x000000c2c006723e */ /* 0x000fe400000000ff */
[C---:B------:R-:W-:Y:S01]  /*4870*/  F2FP.PACK_AB R7, R252.reuse, R197 ;  /* 0x000000c5fc07723e */ /* 0x040fe200000000ff */
[----:B------:R-:W-:-:S06]  /*4880*/  FADD.FTZ R252, R252, R189 ;  /* 0x000000bdfcfc7221 */ /* 0x000fcc0000010000 */
        /* <DEDUP_REMOVED lines=48> */
.L_x_673:
        /* <DEDUP_REMOVED lines=43> */
.L_x_671:
[----:B------:R-:W-:Y:S01]  /*4e40*/  USHF.R.S32.HI UR4, URZ, 0x1f, UR14 ;  /* 0x0000001f3f047899 */ /* 0x000fe2000801140e */
[----:B------:R-:W-:Y:S04]  /*4e50*/  DEPBAR.LE SB0, 0x0 ;  /* 0x000080000000791a */ /* 0x000fe80000000000 */
[----:B------:R-:W-:Y:S01]  /*4e60*/  UIMAD UR4, UR4, UR6, URZ ;  /* 0x00000006040472a4 */ /* 0x000fe2000f8e023f */
[----:B------:R-:W-:Y:S01]  /*4e70*/  BAR.SYNC.DEFER_BLOCKING 0x0 ;  /* 0x0000000000007b1d */ /* 0x000fe20000010000 */
[----:B------:R-:W-:Y:S02]  /*4e80*/  UIMAD.WIDE.U32 UR18, UR14, UR6, URZ ;  /* 0x000000060e1272a5 */ /* 0x000fe4000f8e003f */
[----:B------:R-:W-:Y:S04]  /*4e90*/  UIMAD UR4, UR14, UR7, UR4 ;  /* 0x000000070e0472a4 */ /* 0x000fe8000f8e0204 */
[----:B------:R-:W-:Y:S01]  /*4ea0*/  UIADD3 UR4, UR19, UR4, URZ ;  /* 0x0000000413047290 */ /* 0x000fe2000fffe03f */
[----:B------:R-:W-:Y:S02]  /*4eb0*/  MOV R8, UR18 ;  /* 0x0000001200087c02 */ /* 0x000fe40008000f00 */
[----:B------:R-:W-:Y:S02]  /*4ec0*/  MOV R9, UR19 ;  /* 0x0000001300097c02 */ /* 0x000fe40008000f00 */
[----:B------:R-:W-:Y:S02]  /*4ed0*/  LEA R4, P0, R8, R242, 0x6 ;  /* 0x000000f208047211 */ /* 0x000fe400078030ff */
[----:B------:R-:W-:Y:S02]  /*4ee0*/  MOV R3, UR4 ;  /* 0x0000000400037c02 */ /* 0x000fe40008000f00 */
        /* <DEDUP_REMOVED lines=11> */
[----:B------:R-:W-:Y:S03]  /*4fa0*/  IADD3.X R11, R9, UR10, RZ, P1, !PT ;  /* 0x0000000a090b7c10 */ /* 0x000fe60008ffe4ff */
[----:B------:R1:W-:Y:S01]  /*4fb0*/  LDGSTS.E.BYPASS.LTC128B.128 [R241+0x12000], [R6.64+0x80] ;  /* 0x1200008006f17fae */ /* 0x0003e2000b901d50 */
[----:B------:R-:W-:Y:S02]  /*4fc0*/  IADD3.X R5, R11, UR10, RZ, P0, !PT ;  /* 0x0000000a0b057c10 */ /* 0x000fe400087fe4ff */
[----:B------:R-:W-:Y:S03]  /*4fd0*/  ISETP.LT.AND P0, PT, RZ, UR14, PT ;  /* 0x0000000eff007c0c */ /* 0x000fe6000bf01270 */
[----:B------:R1:W-:Y:S06]  /*4fe0*/  LDGSTS.E.BYPASS.LTC128B.128 [R241+0x14000], [R6.64+0x100] ;  /* 0x1400010006f17fae */ /* 0x0003ec000b901d50 */
[----:B------:R1:W-:Y:S06]  /*4ff0*/  LDGSTS.E.BYPASS.LTC128B.128 [R241+0x16000], [R6.64+0x180] ;  /* 0x1600018006f17fae */ /* 0x0003ec000b901d50 */
[----:B------:R2:W-:Y:S06]  /*5000*/  LDGSTS.E.BYPASS.LTC128B.128 [R241+0x10800], [R8.64] ;  /* 0x1080000008f17fae */ /* 0x0005ec000b901d50 */
[----:B------:R2:W-:Y:S06]  /*5010*/  LDGSTS.E.BYPASS.LTC128B.128 [R241+0x12800], [R8.64+0x80] ;  /* 0x1280008008f17fae */ /* 0x0005ec000b901d50 */
        /* <DEDUP_REMOVED lines=10> */
[----:B------:R-:W-:Y:S06]  /*50c0*/  LDSM.16.M88.4 R32, [R238] ;  /* 0x00000000ee20783b */ /* 0x000fec0000000200 */
[----:B--2---:R-:W1:Y:S06]  /*50d0*/  LDSM.16.M88.4 R8, [R237+0x8000] ;  /* 0x00800000ed08783b */ /* 0x004e6c0000000200 */
[----:B------:R-:W2:Y:S06]  /*50e0*/  LDSM.16.M88.4 R16, [R237+0x8800] ;  /* 0x00880000ed10783b */ /* 0x000eac0000000200 */
[----:B------:R-:W3:Y:S06]  /*50f0*/  LDSM.16.M88.4 R24, [R237+0x9000] ;  /* 0x00900000ed18783b */ /* 0x000eec0000000200 */
[----:B------:R-:W0:Y:S06]  /*5100*/  LDGDEPBAR ;  /* 0x00000000000079af */ /* 0x000e2c0000000000 */
[----:B------:R-:W4:Y:S06]  /*5110*/  LDSM.16.M88.4 R164, [R237+0x9800] ;  /* 0x00980000eda4783b */ /* 0x000f2c0000000200 */
[----:B------:R-:W-:Y:S06]  /*5120*/  LDSM.16.M88.4 R168, [R236] ;  /* 0x00000000eca8783b */ /* 0x000fec0000000200 */
[----:B------:R-:W5:Y:S01]  /*5130*/  LDSM.16.M88.4 R172, [R235] ;  /* 0x00000000ebac783b */ /* 0x000f620000000200 */
[C---:B-1----:R-:W-:Y:S05]  /*5140*/  HMMA.16816.F32 R4, R32.reuse, R8, RZ ;  /* 0x000000082004723c */ /* 0x042fea00000018ff */
[----:B------:R-:W1:Y:S03]  /*5150*/  LDSM.16.M88.4 R176, [R227] ;  /* 0x00000000e3b0783b */ /* 0x000e660000000200 */
[C---:B------:R-:W-:Y:S03]  /*5160*/  HMMA.16816.F32 R8, R32.reuse, R10, RZ ;  /* 0x0000000a2008723c */ /* 0x040fe600000018ff */
[----:B------:R-:W1:Y:S06]  /*5170*/  LDSM.16.M88.4 R180, [R226] ;  /* 0x00000000e2b4783b */ /* 0x000e6c0000000200 */
[----:B------:R-:W1:Y:S01]  /*5180*/  LDSM.16.M88.4 R184, [R225] ;  /* 0x00000000e1b8783b */ /* 0x000e620000000200 */
[C---:B--2---:R-:W-:Y:S05]  /*5190*/  HMMA.16816.F32 R12, R32.reuse, R16, RZ ;  /* 0x00000010200c723c */ /* 0x044fea00000018ff */
[----:B------:R-:W-:Y:S03]  /*51a0*/  LDSM.16.M88.4 R188, [R234] ;  /* 0x00000000eabc783b */ /* 0x000fe60000000200 */
[C---:B------:R-:W-:Y:S03]  /*51b0*/  HMMA.16816.F32 R16, R32.reuse, R18, RZ ;  /* 0x000000122010723c */ /* 0x040fe600000018ff */
[----:B------:R-:W2:Y:S05]  /*51c0*/  LDSM.16.M88.4 R192, [R231+0x8000] ;  /* 0x00800000e7c0783b */ /* 0x000eaa0000000200 */
[C---:B---3--:R-:W-:Y:S01]  /*51d0*/  HMMA.16816.F32 R20, R32.reuse, R24, RZ ;  /* 0x000000182014723c */ /* 0x048fe200000018ff */
[----:B------:R-:W-:Y:S06]  /*51e0*/  LDSM.16.M88.4 R196, [R231+0x9000] ;  /* 0x00900000e7c4783b */ /* 0x000fec0000000200 */
[----:B------:R-:W-:Y:S01]  /*51f0*/  LDSM.16.M88.4 R200, [R231+0x9800] ;  /* 0x00980000e7c8783b */ /* 0x000fe20000000200 */
[C---:B------:R-:W-:Y:S05]  /*5200*/  HMMA.16816.F32 R24, R32.reuse, R26, RZ ;  /* 0x0000001a2018723c */ /* 0x040fea00000018ff */
[----:B------:R-:W-:Y:S03]  /*5210*/  LDSM.16.M88.4 R204, [R233] ;  /* 0x00000000e9cc783b */ /* 0x000fe60000000200 */
[C---:B----4-:R-:W-:Y:S03]  /*5220*/  HMMA.16816.F32 R28, R32.reuse, R164, RZ ;  /* 0x000000a4201c723c */ /* 0x050fe600000018ff */
[----:B------:R-:W-:Y:S05]  /*5230*/  LDSM.16.M88.4 R208, [R224] ;  /* 0x00000000e0d0783b */ /* 0x000fea0000000200 */
[----:B------:R-:W-:Y:S01]  /*5240*/  HMMA.16816.F32 R32, R32, R166, RZ ;  /* 0x000000a62020723c */ /* 0x000fe200000018ff */
[----:B------:R-:W3:Y:S07]  /*5250*/  LDSM.16.M88.4 R164, [R231+0x8800] ;  /* 0x00880000e7a4783b */ /* 0x000eee0000000200 */
[C---:B-----5:R-:W-:Y:S08]  /*5260*/  HMMA.16816.F32 R4, R168.reuse, R172, R4 ;  /* 0x000000aca804723c */ /* 0x060ff00000001804 */
[C---:B------:R-:W-:Y:S01]  /*5270*/  HMMA.16816.F32 R8, R168.reuse, R174, R8 ;  /* 0x000000aea808723c */ /* 0x040fe20000001808 */
[----:B------:R-:W-:Y:S07]  /*5280*/  LDSM.16.M88.4 R172, [R224+0x1000] ;  /* 0x00100000e0ac783b */ /* 0x000fee0000000200 */
        /* <DEDUP_REMOVED lines=8> */
[----:B------:R-:W1:Y:S06]  /*5310*/  LDSM.16.M88.4 R168, [R224+0x800] ;  /* 0x00080000e0a8783b */ /* 0x000e6c0000000200 */
[----:B------:R-:W4:Y:S01]  /*5320*/  LDSM.16.M88.4 R184, [R237+0xa000] ;  /* 0x00a00000edb8783b */ /* 0x000f220000000200 */
[C---:B--2---:R-:W-:Y:S08]  /*5330*/  HMMA.16816.F32 R4, R188.reuse, R192, R4 ;  /* 0x000000c0bc04723c */ /* 0x044ff00000001804 */
[C---:B------:R-:W-:Y:S01]  /*5340*/  HMMA.16816.F32 R8, R188.reuse, R194, R8 ;  /* 0x000000c2bc08723c */ /* 0x040fe20000001808 */
[----:B------:R-:W-:Y:S07]  /*5350*/  LDSM.16.M88.4 R192, [R237+0xb800] ;  /* 0x00b80000edc0783b */ /* 0x000fee0000000200 */
[C---:B---3--:R-:W-:Y:S08]  /*5360*/  HMMA.16816.F32 R12, R188.reuse, R164, R12 ;  /* 0x000000a4bc0c723c */ /* 0x048ff0000000180c */
[C---:B------:R-:W-:Y:S01]  /*5370*/  HMMA.16816.F32 R16, R188.reuse, R166, R16 ;  /* 0x000000a6bc10723c */ /* 0x040fe20000001810 */
[----:B------:R-:W2:Y:S07]  /*5380*/  LDSM.16.M88.4 R164, [R237+0xa800] ;  /* 0x00a80000eda4783b */ /* 0x000eae0000000200 */
[C---:B------:R-:W-:Y:S08]  /*5390*/  HMMA.16816.F32 R20, R188.reuse, R196, R20 ;  /* 0x000000c4bc14723c */ /* 0x040ff00000001814 */
[C---:B------:R-:W-:Y:S01]  /*53a0*/  HMMA.16816.F32 R24, R188.reuse, R198, R24 ;  /* 0x000000c6bc18723c */ /* 0x040fe20000001818 */
[----:B------:R-:W-:Y:S07]  /*53b0*/  LDSM.16.M88.4 R196, [R236+0x2000] ;  /* 0x00200000ecc4783b */ /* 0x000fee0000000200 */
[C---:B------:R-:W-:Y:S08]  /*53c0*/  HMMA.16816.F32 R28, R188.reuse, R200, R28 ;  /* 0x000000c8bc1c723c */ /* 0x040ff0000000181c */
[----:B------:R-:W-:Y:S01]  /*53d0*/  HMMA.16816.F32 R32, R188, R202, R32 ;  /* 0x000000cabc20723c */ /* 0x000fe20000001820 */
[----:B------:R-:W3:Y:S06]  /*53e0*/  LDSM.16.M88.4 R188, [R237+0xb000] ;  /* 0x00b00000edbc783b */ /* 0x000eec0000000200 */
[----:B------:R-:W5:Y:S01]  /*53f0*/  LDSM.16.M88.4 R200, [R223] ;  /* 0x00000000dfc8783b */ /* 0x000f620000000200 */
[C---:B------:R-:W-:Y:S08]  /*5400*/  HMMA.16816.F32 R4, R204.reuse, R208, R4 ;  /* 0x000000d0cc04723c */ /* 0x040ff00000001804 */
[C---:B------:R-:W-:Y:S01]  /*5410*/  HMMA.16816.F32 R8, R204.reuse, R210, R8 ;  /* 0x000000d2cc08723c */ /* 0x040fe20000001808 */
[----:B------:R-:W-:Y:S07]  /*5420*/  LDSM.16.M88.4 R208, [R231+0xa000] ;  /* 0x00a00000e7d0783b */ /* 0x000fee0000000200 */
[C---:B-1----:R-:W-:Y:S08]  /*5430*/  HMMA.16816.F32 R12, R204.reuse, R168, R12 ;  /* 0x000000a8cc0c723c */ /* 0x042ff0000000180c */
[C---:B------:R-:W-:Y:S01]  /*5440*/  HMMA.16816.F32 R16, R204.reuse, R170, R16 ;  /* 0x000000aacc10723c */ /* 0x040fe20000001810 */
[----:B------:R-:W1:Y:S07]  /*5450*/  LDSM.16.M88.4 R168, [R222] ;  /* 0x00000000dea8783b */ /* 0x000e6e0000000200 */
[C---:B------:R-:W-:Y:S08]  /*5460*/  HMMA.16816.F32 R20, R204.reuse, R172, R20 ;  /* 0x000000accc14723c */ /* 0x040ff00000001814 */
[C---:B------:R-:W-:Y:S01]  /*5470*/  HMMA.16816.F32 R24, R204.reuse, R174, R24 ;  /* 0x000000aecc18723c */ /* 0x040fe20000001818 */
[----:B------:R-:W1:Y:S07]  /*5480*/  LDSM.16.M88.4 R172, [R221] ;  /* 0x00000000ddac783b */ /* 0x000e6e0000000200 */
[C---:B------:R-:W-:Y:S08]  /*5490*/  HMMA.16816.F32 R28, R204.reuse, R176, R28 ;  /* 0x000000b0cc1c723c */ /* 0x040ff0000000181c */
[----:B------:R-:W-:Y:S01]  /*54a0*/  HMMA.16816.F32 R32, R204, R178, R32 ;  /* 0x000000b2cc20723c */ /* 0x000fe20000001820 */
[----:B------:R-:W1:Y:S06]  /*54b0*/  LDSM.16.M88.4 R176, [R220] ;  /* 0x00000000dcb0783b */ /* 0x000e6c0000000200 */
[----:B------:R-:W1:Y:S01]  /*54c0*/  LDSM.16.M88.4 R204, [R234+0x2000] ;  /* 0x00200000eacc783b */ /* 0x000e620000000200 */
[C---:B----4-:R-:W-:Y:S08]  /*54d0*/  HMMA.16816.F32 R4, R180.reuse, R184, R4 ;  /* 0x000000b8b404723c */ /* 0x050ff00000001804 */
[C---:B------:R-:W-:Y:S01]  /*54e0*/  HMMA.16816.F32 R8, R180.reuse, R186, R8 ;  /* 0x000000bab408723c */ /* 0x040fe20000001808 */
[----:B------:R-:W-:Y:S07]  /*54f0*/  LDSM.16.M88.4 R184, [R231+0xb800] ;  /* 0x00b80000e7b8783b */ /* 0x000fee0000000200 */
[C---:B--2---:R-:W-:Y:S08]  /*5500*/  HMMA.16816.F32 R12, R180.reuse, R164, R12 ;  /* 0x000000a4b40c723c */ /* 0x044ff0000000180c */
[C---:B------:R-:W-:Y:S01]  /*5510*/  HMMA.16816.F32 R16, R180.reuse, R166, R16 ;  /* 0x000000a6b410723c */ /* 0x040fe20000001810 */
[----:B------:R-:W2:Y:S07]  /*5520*/  LDSM.16.M88.4 R164, [R231+0xa800] ;  /* 0x00a80000e7a4783b */ /* 0x000eae0000000200 */
[C---:B---3--:R-:W-:Y:S08]  /*5530*/  HMMA.16816.F32 R20, R180.reuse, R188, R20 ;  /* 0x000000bcb414723c */ /* 0x048ff00000001814 */
[C---:B------:R-:W-:Y:S01]  /*5540*/  HMMA.16816.F32 R24, R180.reuse, R190, R24 ;  /* 0x000000beb418723c */ /* 0x040fe20000001818 */
[----:B------:R-:W-:Y:S07]  /*5550*/  LDSM.16.M88.4 R188, [R233+0x2000] ;  /* 0x00200000e9bc783b */ /* 0x000fee0000000200 */
[C---:B------:R-:W-:Y:S08]  /*5560*/  HMMA.16816.F32 R28, R180.reuse, R192, R28 ;  /* 0x000000c0b41c723c */ /* 0x040ff0000000181c */
[----:B------:R-:W-:Y:S01]  /*5570*/  HMMA.16816.F32 R32, R180, R194, R32 ;  /* 0x000000c2b420723c */ /* 0x000fe20000001820 */
[----:B------:R-:W3:Y:S06]  /*5580*/  LDSM.16.M88.4 R180, [R231+0xb000] ;  /* 0x00b00000e7b4783b */ /* 0x000eec0000000200 */
[----:B------:R-:W4:Y:S01]  /*5590*/  LDSM.16.M88.4 R192, [R224+0x2000] ;  /* 0x00200000e0c0783b */ /* 0x000f220000000200 */
        /* <DEDUP_REMOVED lines=8> */
[----:B------:R-:W5:Y:S07]  /*5620*/  LDSM.16.M88.4 R172, [R224+0x3000] ;  /* 0x00300000e0ac783b */ /* 0x000f6e0000000200 */
[C---:B------:R-:W-:Y:S08]  /*5630*/  HMMA.16816.F32 R28, R196.reuse, R176, R28 ;  /* 0x000000b0c41c723c */ /* 0x040ff0000000181c */
[----:B------:R-:W-:Y:S01]  /*5640*/  HMMA.16816.F32 R32, R196, R178, R32 ;  /* 0x000000b2c420723c */ /* 0x000fe20000001820 */
[----:B------:R-:W1:Y:S06]  /*5650*/  LDSM.16.M88.4 R176, [R224+0x3800] ;  /* 0x00380000e0b0783b */ /* 0x000e6c0000000200 */
[----:B------:R-:W1:Y:S01]  /*5660*/  LDSM.16.M88.4 R196, [R238+0x4000] ;  /* 0x00400000eec4783b */ /* 0x000e620000000200 */
[C---:B------:R-:W-:Y:S08]  /*5670*/  HMMA.16816.F32 R4, R204.reuse, R208, R4 ;  /* 0x000000d0cc04723c */ /* 0x040ff00000001804 */
[C---:B------:R-:W-:Y:S01]  /*5680*/  HMMA.16816.F32 R8, R204.reuse, R210, R8 ;  /* 0x000000d2cc08723c */ /* 0x040fe20000001808 */
[----:B------:R-:W-:Y:S07]  /*5690*/  LDSM.16.M88.4 R208, [R219] ;  /* 0x00000000dbd0783b */ /* 0x000fee0000000200 */
        /* <DEDUP_REMOVED lines=8> */
[----:B------:R-:W2:Y:S06]  /*5720*/  LDSM.16.M88.4 R184, [R237+0xd800] ;  /* 0x00d80000edb8783b */ /* 0x000eac0000000200 */
[----:B------:R-:W2:Y:S01]  /*5730*/  LDSM.16.M88.4 R204, [R236+0x4000] ;  /* 0x00400000eccc783b */ /* 0x000ea20000000200 */
[C---:B----4-:R-:W-:Y:S08]  /*5740*/  HMMA.16816.F32 R4, R188.reuse, R192, R4 ;  /* 0x000000c0bc04723c */ /* 0x050ff00000001804 */
[C---:B------:R-:W-:Y:S01]  /*5750*/  HMMA.16816.F32 R8, R188.reuse, R194, R8 ;  /* 0x000000c2bc08723c */ /* 0x040fe20000001808 */
[----:B------:R-:W-:Y:S07]  /*5760*/  LDSM.16.M88.4 R192, [R231+0xc000] ;  /* 0x00c00000e7c0783b */ /* 0x000fee0000000200 */
[C---:B-1----:R-:W-:Y:S08]  /*5770*/  HMMA.16816.F32 R12, R188.reuse, R168, R12 ;  /* 0x000000a8bc0c723c */ /* 0x042ff0000000180c */
[C---:B------:R-:W-:Y:S01]  /*5780*/  HMMA.16816.F32 R16, R188.reuse, R170, R16 ;  /* 0x000000aabc10723c */ /* 0x040fe20000001810 */
[----:B------:R-:W1:Y:S07]  /*5790*/  LDSM.16.M88.4 R168, [R218] ;  /* 0x00000000daa8783b */ /* 0x000e6e0000000200 */
[C---:B-----5:R-:W-:Y:S08]  /*57a0*/  HMMA.16816.F32 R20, R188.reuse, R172, R20 ;  /* 0x000000acbc14723c */ /* 0x060ff00000001814 */
[C---:B------:R-:W-:Y:S01]  /*57b0*/  HMMA.16816.F32 R24, R188.reuse, R174, R24 ;  /* 0x000000aebc18723c */ /* 0x040fe20000001818 */
[----:B------:R-:W4:Y:S07]  /*57c0*/  LDSM.16.M88.4 R172, [R217] ;  /* 0x00000000d9ac783b */ /* 0x000f2e0000000200 */
[C---:B------:R-:W-:Y:S08]  /*57d0*/  HMMA.16816.F32 R28, R188.reuse, R176, R28 ;  /* 0x000000b0bc1c723c */ /* 0x040ff0000000181c */
[----:B------:R-:W-:Y:S01]  /*57e0*/  HMMA.16816.F32 R32, R188, R178, R32 ;  /* 0x000000b2bc20723c */ /* 0x000fe20000001820 */
[----:B------:R-:W5:Y:S06]  /*57f0*/  LDSM.16.M88.4 R176, [R216] ;  /* 0x00000000d8b0783b */ /* 0x000f6c0000000200 */
[----:B------:R-:W1:Y:S01]  /*5800*/  LDSM.16.M88.4 R188, [R234+0x4000] ;  /* 0x00400000eabc783b */ /* 0x000e620000000200 */
[C---:B------:R-:W-:Y:S08]  /*5810*/  HMMA.16816.F32 R4, R196.reuse, R200, R4 ;  /* 0x000000c8c404723c */ /* 0x040ff00000001804 */
[C---:B------:R-:W-:Y:S01]  /*5820*/  HMMA.16816.F32 R8, R196.reuse, R202, R8 ;  /* 0x000000cac408723c */ /* 0x040fe20000001808 */
[----:B------:R-:W-:Y:S07]  /*5830*/  LDSM.16.M88.4 R200, [R224+0x4000] ;  /* 0x00400000e0c8783b */ /* 0x000fee0000000200 */
        /* <DEDUP_REMOVED lines=18> */
[----:B------:R-:W4:Y:S07]  /*5960*/  LDSM.16.M88.4 R172, [R224+0x5000] ;  /* 0x00500000e0ac783b */ /* 0x000f2e0000000200 */
[C---:B-----5:R-:W-:Y:S08]  /*5970*/  HMMA.16816.F32 R28, R204.reuse, R176, R28 ;  /* 0x000000b0cc1c723c */ /* 0x060ff0000000181c */
[----:B------:R-:W-:Y:S01]  /*5980*/  HMMA.16816.F32 R32, R204, R178, R32 ;  /* 0x000000b2cc20723c */ /* 0x000fe20000001820 */
[----:B------:R-:W5:Y:S06]  /*5990*/  LDSM.16.M88.4 R176, [R224+0x5800] ;  /* 0x00580000e0b0783b */ /* 0x000f6c0000000200 */
        /* <DEDUP_REMOVED lines=19> */
[----:B------:R-:W1:Y:S07]  /*5ad0*/  LDSM.16.M88.4 R168, [R214] ;  /* 0x00000000d6a8783b */ /* 0x000e6e0000000200 */
[C---:B----4-:R-:W-:Y:S08]  /*5ae0*/  HMMA.16816.F32 R20, R196.reuse, R172, R20 ;  /* 0x000000acc414723c */ /* 0x050ff00000001814 */
[C---:B------:R-:W-:Y:S01]  /*5af0*/  HMMA.16816.F32 R24, R196.reuse, R174, R24 ;  /* 0x000000aec418723c */ /* 0x040fe20000001818 */
[----:B------:R-:W4:Y:S07]  /*5b00*/  LDSM.16.M88.4 R172, [R213] ;  /* 0x00000000d5ac783b */ /* 0x000f2e0000000200 */
[C---:B-----5:R-:W-:Y:S08]  /*5b10*/  HMMA.16816.F32 R28, R196.reuse, R176, R28 ;  /* 0x000000b0c41c723c */ /* 0x060ff0000000181c */
        /* <DEDUP_REMOVED lines=17> */
[C---:B------:R-:W-:Y:S08]  /*5c30*/  HMMA.16816.F32 R8, R188.reuse, R194, R8 ;  /* 0x000000c2bc08723c */ /* 0x040ff00000001808 */
[C---:B-1----:R-:W-:Y:S08]  /*5c40*/  HMMA.16816.F32 R12, R188.reuse, R168, R12 ;  /* 0x000000a8bc0c723c */ /* 0x042ff0000000180c */
[C---:B------:R-:W-:Y:S08]  /*5c50*/  HMMA.16816.F32 R16, R188.reuse, R170, R16 ;  /* 0x000000aabc10723c */ /* 0x040ff00000001810 */
[C---:B----4-:R-:W-:Y:S08]  /*5c60*/  HMMA.16816.F32 R20, R188.reuse, R172, R20 ;  /* 0x000000acbc14723c */ /* 0x050ff00000001814 */
[C---:B------:R-:W-:Y:S08]  /*5c70*/  HMMA.16816.F32 R24, R188.reuse, R174, R24 ;  /* 0x000000aebc18723c */ /* 0x040ff00000001818 */
[C---:B-----5:R-:W-:Y:S08]  /*5c80*/  HMMA.16816.F32 R28, R188.reuse, R176, R28 ;  /* 0x000000b0bc1c723c */ /* 0x060ff0000000181c */
[----:B------:R-:W-:Y:S08]  /*5c90*/  HMMA.16816.F32 R32, R188, R178, R32 ;  /* 0x000000b2bc20723c */ /* 0x000ff00000001820 */
[C---:B------:R-:W-:Y:S08]  /*5ca0*/  HMMA.16816.F32 R4, R196.reuse, R200, R4 ;  /* 0x000000c8c404723c */ /* 0x040ff00000001804 */
[C---:B------:R-:W-:Y:S08]  /*5cb0*/  HMMA.16816.F32 R8, R196.reuse, R202, R8 ;  /* 0x000000cac408723c */ /* 0x040ff00000001808 */
[C---:B--2---:R-:W-:Y:S08]  /*5cc0*/  HMMA.16816.F32 R12, R196.reuse, R164, R12 ;  /* 0x000000a4c40c723c */ /* 0x044ff0000000180c */
[C---:B------:R-:W-:Y:S01]  /*5cd0*/  HMMA.16816.F32 R16, R196.reuse, R166, R16 ;  /* 0x000000a6c410723c */ /* 0x040fe20000001810 */
[----:B------:R-:W1:Y:S07]  /*5ce0*/  LDSM.16.M88.4 R164, [R224+0x6800] ;  /* 0x00680000e0a4783b */ /* 0x000e6e0000000200 */
[C---:B---3--:R-:W-:Y:S08]  /*5cf0*/  HMMA.16816.F32 R20, R196.reuse, R180, R20 ;  /* 0x000000b4c414723c */ /* 0x048ff00000001814 */
[C---:B------:R-:W-:Y:S08]  /*5d00*/  HMMA.16816.F32 R24, R196.reuse, R182, R24 ;  /* 0x000000b6c418723c */ /* 0x040ff00000001818 */
[C---:B------:R-:W-:Y:S08]  /*5d10*/  HMMA.16816.F32 R28, R196.reuse, R184, R28 ;  /* 0x000000b8c41c723c */ /* 0x040ff0000000181c */
[----:B------:R-:W-:Y:S08]  /*5d20*/  HMMA.16816.F32 R32, R196, R186, R32 ;  /* 0x000000bac420723c */ /* 0x000ff00000001820 */
[C---:B------:R-:W-:Y:S08]  /*5d30*/  HMMA.16816.F32 R4, R204.reuse, R208, R4 ;  /* 0x000000d0cc04723c */ /* 0x040ff00000001804 */
[C---:B------:R-:W-:Y:S08]  /*5d40*/  HMMA.16816.F32 R8, R204.reuse, R210, R8 ;  /* 0x000000d2cc08723c */ /* 0x040ff00000001808 */
[C---:B-1----:R-:W-:Y:S08]  /*5d50*/  HMMA.16816.F32 R12, R204.reuse, R164, R12 ;  /* 0x000000a4cc0c723c */ /* 0x042ff0000000180c */
[----:B------:R-:W-:Y:S01]  /*5d60*/  FMUL.FTZ R4, R4, c[0x0][0x2ec] ;  /* 0x0000bb0004047a20 */ /* 0x000fe20000410000 */
[C---:B------:R-:W-:Y:S03]  /*5d70*/  HMMA.16816.F32 R16, R204.reuse, R166, R16 ;  /* 0x000000a6cc10723c */ /* 0x040fe60000001810 */
[----:B------:R-:W1:Y:S01]  /*5d80*/  MUFU.TANH R183, R4 ;  /* 0x0000000400b77308 */ /* 0x000e620000002400 */
[----:B------:R-:W-:Y:S02]  /*5d90*/  FMUL.FTZ R5, R5, c[0x0][0x2ec] ;  /* 0x0000bb0005057a20 */ /* 0x000fe40000410000 */
[----:B------:R-:W-:Y:S02]  /*5da0*/  FMUL.FTZ R6, R6, c[0x0][0x2ec] ;  /* 0x0000bb0006067a20 */ /* 0x000fe40000410000 */
[----:B------:R-:W-:Y:S04]  /*5db0*/  FMUL.FTZ R7, R7, c[0x0][0x2ec] ;  /* 0x0000bb0007077a20 */ /* 0x000fe80000410000 */
[----:B------:R-:W-:Y:S01]  /*5dc0*/  FMUL.FTZ R8, R8, c[0x0][0x2ec] ;  /* 0x0000bb0008087a20 */ /* 0x000fe20000410000 */
[----:B------:R-:W2:Y:S01]  /*5dd0*/  MUFU.TANH R177, R5 ;  /* 0x0000000500b17308 */ /* 0x000ea20000002400 */
[----:B------:R-:W-:Y:S02]  /*5de0*/  FMUL.FTZ R9, R9, c[0x0][0x2ec] ;  /* 0x0000bb0009097a20 */ /* 0x000fe40000410000 */
[----:B------:R-:W-:Y:S02]  /*5df0*/  FMUL.FTZ R10, R10, c[0x0][0x2ec] ;  /* 0x0000bb000a0a7a20 */ /* 0x000fe40000410000 */
[----:B------:R-:W-:Y:S02]  /*5e00*/  FMUL.FTZ R11, R11, c[0x0][0x2ec] ;  /* 0x0000bb000b0b7a20 */ /* 0x000fe40000410000 */
[----:B------:R-:W-:Y:S02]  /*5e10*/  FMUL.FTZ R12, R12, c[0x0][0x2ec] ;  /* 0x0000bb000c0c7a20 */ /* 0x000fe40000410000 */
[----:B------:R-:W-:Y:S01]  /*5e20*/  FMUL.FTZ R13, R13, c[0x0][0x2ec] ;  /* 0x0000bb000d0d7a20 */ /* 0x000fe20000410000 */
[----:B------:R-:W3:Y:S01]  /*5e30*/  MUFU.TANH R182, R6 ;  /* 0x0000000600b67308 */ /* 0x000ee20000002400 */
[----:B------:R-:W-:Y:S02]  /*5e40*/  FMUL.FTZ R14, R14, c[0x0][0x2ec] ;  /* 0x0000bb000e0e7a20 */ /* 0x000fe40000410000 */
[----:B------:R-:W-:Y:S02]  /*5e50*/  FMUL.FTZ R15, R15, c[0x0][0x2ec] ;  /* 0x0000bb000f0f7a20 */ /* 0x000fe40000410000 */
[----:B------:R-:W-:Y:S02]  /*5e60*/  FMUL.FTZ R16, R16, c[0x0][0x2ec] ;  /* 0x0000bb0010107a20 */ /* 0x000fe40000410000 */
[----:B------:R-:W-:Y:S02]  /*5e70*/  FMUL.FTZ R17, R17, c[0x0][0x2ec] ;  /* 0x0000bb0011117a20 */ /* 0x000fe40000410000 */
[----:B------:R-:W-:Y:S01]  /*5e80*/  FMUL.FTZ R18, R18, c[0x0][0x2ec] ;  /* 0x0000bb0012127a20 */ /* 0x000fe20000410000 */
[----:B------:R4:W1:Y:S01]  /*5e90*/  MUFU.TANH R181, R7 ;  /* 0x0000000700b57308 */ /* 0x0008620000002400 */
[----:B------:R-:W-:Y:S09]  /*5ea0*/  FMUL.FTZ R19, R19, c[0x0][0x2ec] ;  /* 0x0000bb0013137a20 */ /* 0x000ff20000410000 */
[----:B------:R-:W1:Y:S10]  /*5eb0*/  MUFU.TANH R180, R8 ;  /* 0x0000000800b47308 */ /* 0x000e740000002400 */
[----:B------:R-:W1:Y:S01]  /*5ec0*/  MUFU.TANH R193, R9 ;  /* 0x0000000900c17308 */ /* 0x000e620000002400 */
[----:B----4-:R-:W4:Y:S09]  /*5ed0*/  LDSM.16.M88.4 R4, [R224+0x7000] ;  /* 0x00700000e004783b */ /* 0x010f320000000200 */
[----:B------:R-:W1:Y:S10]  /*5ee0*/  MUFU.TANH R192, R10 ;  /* 0x0000000a00c07308 */ /* 0x000e740000002400 */
[----:B------:R5:W1:Y:S10]  /*5ef0*/  MUFU.TANH R191, R11 ;  /* 0x0000000b00bf7308 */ /* 0x000a740000002400 */
[----:B------:R1:W1:Y:S10]  /*5f00*/  MUFU.TANH R175, R12 ;  /* 0x0000000c00af7308 */ /* 0x0002740000002400 */
[----:B------:R1:W1:Y:S01]  /*5f10*/  MUFU.TANH R174, R13 ;  /* 0x0000000d00ae7308 */ /* 0x0002620000002400 */
[----:B-----5:R-:W5:Y:S01]  /*5f20*/  LDSM.16.M88.4 R8, [R224+0x7800] ;  /* 0x00780000e008783b */ /* 0x020f620000000200 */
[----:B------:R-:W-:Y:S04]  /*5f30*/  DEPBAR.LE SB0, 0x0 ;  /* 0x000080000000791a */ /* 0x000fe80000000000 */
[C---:B----4-:R-:W-:Y:S04]  /*5f40*/  HMMA.16816.F32 R20, R204.reuse, R4, R20 ;  /* 0x00000004cc14723c */ /* 0x050fe80000001814 */
[----:B------:R4:W1:Y:S01]  /*5f50*/  MUFU.TANH R173, R14 ;  /* 0x0000000e00ad7308 */ /* 0x0008620000002400 */
[----:B------:R-:W-:Y:S03]  /*5f60*/  BAR.SYNC.DEFER_BLOCKING 0x0 ;  /* 0x0000000000007b1d */ /* 0x000fe60000010000 */
[C---:B------:R-:W-:Y:S06]  /*5f70*/  HMMA.16816.F32 R24, R204.reuse, R6, R24 ;  /* 0x00000006cc18723c */ /* 0x040fec0000001818 */
[----:B------:R4:W1:Y:S10]  /*5f80*/  MUFU.TANH R172, R15 ;  /* 0x0000000f00ac7308 */ /* 0x0008740000002400 */
[----:B------:R4:W1:Y:S01]  /*5f90*/  MUFU.TANH R171, R16 ;  /* 0x0000001000ab7308 */ /* 0x0008620000002400 */
[----:B------:R-:W-:Y:S02]  /*5fa0*/  FMUL.FTZ R20, R20, c[0x0][0x2ec] ;  /* 0x0000bb0014147a20 */ /* 0x000fe40000410000 */
[----:B------:R-:W-:Y:S02]  /*5fb0*/  FMUL.FTZ R21, R21, c[0x0][0x2ec] ;  /* 0x0000bb0015157a20 */ /* 0x000fe40000410000 */
[----:B------:R-:W-:Y:S02]  /*5fc0*/  FMUL.FTZ R22, R22, c[0x0][0x2ec] ;  /* 0x0000bb0016167a20 */ /* 0x000fe40000410000 */
[----:B------:R-:W-:Y:S03]  /*5fd0*/  FMUL.FTZ R23, R23, c[0x0][0x2ec] ;  /* 0x0000bb0017177a20 */ /* 0x000fe60000410000 */
[----:B------:R4:W1:Y:S01]  /*5fe0*/  MUFU.TANH R170, R17 ;  /* 0x0000001100aa7308 */ /* 0x0008620000002400 */
[----:B------:R-:W-:Y:S02]  /*5ff0*/  FMUL.FTZ R24, R24, c[0x0][0x2ec] ;  /* 0x0000bb0018187a20 */ /* 0x000fe40000410000 */
[----:B------:R-:W-:Y:S01]  /*6000*/  FMUL.FTZ R25, R25, c[0x0][0x2ec] ;  /* 0x0000bb0019197a20 */ /* 0x000fe20000410000 */
[C---:B-----5:R-:W-:Y:S03]  /*6010*/  HMMA.16816.F32 R28, R204.reuse, R8, R28 ;  /* 0x00000008cc1c723c */ /* 0x060fe6000000181c */
[----:B------:R-:W-:Y:S02]  /*6020*/  FMUL.FTZ R26, R26, c[0x0][0x2ec] ;  /* 0x0000bb001a1a7a20 */ /* 0x000fe40000410000 */
[----:B------:R-:W-:Y:S01]  /*6030*/  FMUL.FTZ R27, R27, c[0x0][0x2ec] ;  /* 0x0000bb001b1b7a20 */ /* 0x000fe20000410000 */
[----:B------:R4:W1:Y:S02]  /*6040*/  MUFU.TANH R169, R18 ;  /* 0x0000001200a97308 */ /* 0x0008640000002400 */
[----:B------:R-:W-:Y:S08]  /*6050*/  HMMA.16816.F32 R32, R204, R10, R32 ;  /* 0x0000000acc20723c */ /* 0x000ff00000001820 */
[----:B------:R4:W1:Y:S08]  /*6060*/  MUFU.TANH R168, R19 ;  /* 0x0000001300a87308 */ /* 0x0008700000002400 */
[----:B------:R-:W-:Y:S02]  /*6070*/  FMUL.FTZ R28, R28, c[0x0][0x2ec] ;  /* 0x0000bb001c1c7a20 */ /* 0x000fe40000410000 */
[----:B------:R4:W1:Y:S01]  /*6080*/  MUFU.TANH R210, R20 ;  /* 0x0000001400d27308 */ /* 0x0008620000002400 */
[----:B------:R-:W-:Y:S02]  /*6090*/  FMUL.FTZ R29, R29, c[0x0][0x2ec] ;  /* 0x0000bb001d1d7a20 */ /* 0x000fe40000410000 */
[----:B------:R-:W-:Y:S02]  /*60a0*/  FMUL.FTZ R30, R30, c[0x0][0x2ec] ;  /* 0x0000bb001e1e7a20 */ /* 0x000fe40000410000 */
[----:B------:R-:W-:Y:S02]  /*60b0*/  FMUL.FTZ R31, R31, c[0x0][0x2ec] ;  /* 0x0000bb001f1f7a20 */ /* 0x000fe40000410000 */
[----:B------:R-:W-:Y:S02]  /*60c0*/  FMUL.FTZ R32, R32, c[0x0][0x2ec] ;  /* 0x0000bb0020207a20 */ /* 0x000fe40000410000 */
[----:B------:R-:W-:Y:S01]  /*60d0*/  FMUL.FTZ R33, R33, c[0x0][0x2ec] ;  /* 0x0000bb0021217a20 */ /* 0x000fe20000410000 */
[----:B------:R4:W1:Y:S01]  /*60e0*/  MUFU.TANH R209, R21 ;  /* 0x0000001500d17308 */ /* 0x0008620000002400 */
[----:B------:R-:W-:Y:S02]  /*60f0*/  FMUL.FTZ R34, R34, c[0x0][0x2ec] ;  /* 0x0000bb0022227a20 */ /* 0x000fe40000410000 */
[----:B------:R-:W-:Y:S07]  /*6100*/  FMUL.FTZ R35, R35, c[0x0][0x2ec] ;  /* 0x0000bb0023237a20 */ /* 0x000fee0000410000 */
[----:B------:R4:W1:Y:S10]  /*6110*/  MUFU.TANH R208, R22 ;  /* 0x0000001600d07308 */ /* 0x0008740000002400 */
        /* <DEDUP_REMOVED lines=12> */
[----:B------:R4:W1:Y:S02]  /*61e0*/  MUFU.TANH R165, R35 ;  /* 0x0000002300a57308 */ /* 0x0008640000002400 */
[----:B-1234-:R-:W-:-:S05]  /*61f0*/  @P0 BRA `(.L_x_673) ;  /* 0xffffe99000000947 */ /* 0x01efca000383ffff */
.L_x_672:
        /* <DEDUP_REMOVED lines=17> */
[----:B------:R-:W2:Y:S01]  /*6310*/  LDL.LU R211, [R1] ;  /* 0x0000000001d37983 */ /* 0x000ea20000300800 */
        /* <DEDUP_REMOVED lines=20> */
[----:B------:R-:W3:Y:S01]  /*6460*/  SHFL.BFLY PT, R4, R3, 0x2, 0x1f ;  /* 0x0c401f0003047f89 */ /* 0x000ee200000e0000 */
[----:B-1----:R-:W-:Y:S07]  /*6470*/  FMNMX.FTZ R5, R5, R6, !PT ;  /* 0x0000000605057209 */ /* 0x002fee0007810000 */
[----:B------:R-:W1:Y:S01]  /*6480*/  SHFL.BFLY PT, R164, R5, 0x1, 0x1f ;  /* 0x0c201f0005a47f89 */ /* 0x000e6200000e0000 */
[----:B---3--:R-:W-:Y:S07]  /*6490*/  FMNMX.FTZ R4, R3, R4, !PT ;  /* 0x0000000403047209 */ /* 0x008fee0007810000 */
[----:B------:R-:W3:Y:S01]  /*64a0*/  SHFL.BFLY PT, R3, R4, 0x1, 0x1f ;  /* 0x0c201f0004037f89 */ /* 0x000ee200000e0000 */
[----:B-1----:R-:W-:Y:S04]  /*64b0*/  FMNMX.FTZ R164, R5, R164, !PT ;  /* 0x000000a405a47209 */ /* 0x002fe80007810000 */
[C---:B------:R-:W-:Y:S01]  /*64c0*/  FSETP.NEU.FTZ.AND P1, PT, R164.reuse, -INF , PT ;  /* 0xff800000a400780b */ /* 0x040fe20003f3d000 */
[C---:B------:R-:W-:Y:S02]  /*64d0*/  FMUL.FTZ R187, R164.reuse, c[0x0][0x23c] ;  /* 0x00008f00a4bb7a20 */ /* 0x040fe40000410000 */
[----:B------:R-:W-:Y:S01]  /*64e0*/  FADD.FTZ R2, -R164, R2 ;  /* 0x00000002a4027221 */ /* 0x000fe20000010100 */
[----:B---3--:R-:W-:Y:S02]  /*64f0*/  FMNMX.FTZ R3, R4, R3, !PT ;  /* 0x0000000304037209 */ /* 0x008fe40007810000 */
[----:B------:R-:W-:Y:S01]  /*6500*/  FSEL R187, R187, RZ, P1 ;  /* 0x000000ffbbbb7208 */ /* 0x000fe20000800000 */
[----:B------:R-:W-:Y:S01]  /*6510*/  FMUL.FTZ R2, R2, c[0x0][0x23c] ;  /* 0x00008f0002027a20 */ /* 0x000fe20000410000 */
[C---:B------:R-:W-:Y:S01]  /*6520*/  FSETP.NEU.FTZ.AND P1, PT, R3.reuse, -INF , PT ;  /* 0xff8000000300780b */ /* 0x040fe20003f3d000 */
[----:B------:R-:W-:Y:S02]  /*6530*/  FMUL.FTZ R4, R3, c[0x0][0x23c] ;  /* 0x00008f0003047a20 */ /* 0x000fe40000410000 */
[--C-:B------:R-:W-:Y:S02]  /*6540*/  FFMA.FTZ R185, R177, c[0x0][0x23c], -R187.reuse ;  /* 0x00008f00b1b97a23 */ /* 0x100fe400000108bb */
[----:B------:R-:W-:Y:S01]  /*6550*/  FADD.FTZ R0, -R3, R0 ;  /* 0x0000000003007221 */ /* 0x000fe20000010100 */
[----:B------:R-:W-:Y:S01]  /*6560*/  FSEL R177, R4, RZ, P1 ;  /* 0x000000ff04b17208 */ /* 0x000fe20000800000 */
[--C-:B------:R-:W-:Y:S01]  /*6570*/  FFMA.FTZ R186, R183, c[0x0][0x23c], -R187.reuse ;  /* 0x00008f00b7ba7a23 */ /* 0x100fe200000108bb */
[----:B------:R-:W1:Y:S01]  /*6580*/  MUFU.EX2 R2, R2 ;  /* 0x0000000200027308 */ /* 0x000e620000000800 */
[----:B------:R-:W-:Y:S02]  /*6590*/  FFMA.FTZ R184, R180, c[0x0][0x23c], -R187 ;  /* 0x00008f00b4b87a23 */ /* 0x000fe400000108bb */
[--C-:B------:R-:W-:Y:S02]  /*65a0*/  FFMA.FTZ R182, R182, c[0x0][0x23c], -R177.reuse ;  /* 0x00008f00b6b67a23 */ /* 0x100fe400000108b1 */
[----:B------:R-:W-:Y:S02]  /*65b0*/  FFMA.FTZ R181, R181, c[0x0][0x23c], -R177 ;  /* 0x00008f00b5b57a23 */ /* 0x000fe400000108b1 */
[----:B------:R-:W-:Y:S02]  /*65c0*/  FFMA.FTZ R183, R193, c[0x0][0x23c], -R187 ;  /* 0x00008f00c1b77a23 */ /* 0x000fe400000108bb */
[--C-:B------:R-:W-:Y:S01]  /*65d0*/  FFMA.FTZ R180, R192, c[0x0][0x23c], -R177.reuse ;  /* 0x00008f00c0b47a23 */ /* 0x100fe200000108b1 */
[----:B------:R-:W-:Y:S01]  /*65e0*/  MUFU.EX2 R186, R186 ;  /* 0x000000ba00ba7308 */ /* 0x000fe20000000800 */
[----:B------:R-:W-:Y:S02]  /*65f0*/  FFMA.FTZ R167, R191, c[0x0][0x23c], -R177 ;  /* 0x00008f00bfa77a23 */ /* 0x000fe400000108b1 */
[----:B------:R-:W-:Y:S02]  /*6600*/  FMUL.FTZ R0, R0, c[0x0][0x23c] ;  /* 0x00008f0000007a20 */ /* 0x000fe40000410000 */
[--C-:B------:R-:W-:Y:S02]  /*6610*/  FFMA.FTZ R191, R175, c[0x0][0x23c], -R187.reuse ;  /* 0x00008f00afbf7a23 */ /* 0x100fe400000108bb */
[----:B------:R-:W-:Y:S02]  /*6620*/  FFMA.FTZ R192, R174, c[0x0][0x23c], -R187 ;  /* 0x00008f00aec07a23 */ /* 0x000fe400000108bb */
[--C-:B------:R-:W-:Y:S01]  /*6630*/  FFMA.FTZ R193, R173, c[0x0][0x23c], -R177.reuse ;  /* 0x00008f00adc17a23 */ /* 0x100fe200000108b1 */
[----:B------:R-:W3:Y:S01]  /*6640*/  MUFU.EX2 R0, R0 ;  /* 0x0000000000007308 */ /* 0x000ee20000000800 */
[----:B------:R-:W-:Y:S02]  /*6650*/  FFMA.FTZ R194, R172, c[0x0][0x23c], -R177 ;  /* 0x00008f00acc27a23 */ /* 0x000fe400000108b1 */
[----:B------:R-:W-:Y:S01]  /*6660*/  LDSM.16.MT88.4 R172, [R232+0x14800] ;  /* 0x01480000e8ac783b */ /* 0x000fe20000004200 */
[C---:B-1----:R-:W-:Y:S02]  /*6670*/  FMUL.FTZ R4, R2.reuse, R160 ;  /* 0x000000a002047220 */ /* 0x042fe40000410000 */
[C---:B------:R-:W-:Y:S02]  /*6680*/  FMUL.FTZ R5, R2.reuse, R161 ;  /* 0x000000a102057220 */ /* 0x040fe40000410000 */
[C---:B------:R-:W-:Y:S02]  /*6690*/  FMUL.FTZ R8, R2.reuse, R156 ;  /* 0x0000009c02087220 */ /* 0x040fe40000410000 */
[----:B------:R-:W1:Y:S01]  /*66a0*/  MUFU.EX2 R185, R185 ;  /* 0x000000b900b97308 */ /* 0x000e620000000800 */
[C---:B------:R-:W-:Y:S02]  /*66b0*/  FMUL.FTZ R9, R2.reuse, R157 ;  /* 0x0000009d02097220 */ /* 0x040fe40000410000 */
[C---:B------:R-:W-:Y:S02]  /*66c0*/  FMUL.FTZ R16, R2.reuse, R148 ;  /* 0x0000009402107220 */ /* 0x040fe40000410000 */
[C---:B------:R-:W-:Y:S02]  /*66d0*/  FMUL.FTZ R17, R2.reuse, R149 ;  /* 0x0000009502117220 */ /* 0x040fe40000410000 */
[C---:B------:R-:W-:Y:S02]  /*66e0*/  FMUL.FTZ R24, R2.reuse, R140 ;  /* 0x0000008c02187220 */ /* 0x040fe40000410000 */
[C---:B------:R-:W-:Y:S01]  /*66f0*/  FMUL.FTZ R25, R2.reuse, R141 ;  /* 0x0000008d02197220 */ /* 0x040fe20000410000 */
[----:B------:R-:W-:Y:S01]  /*6700*/  MUFU.EX2 R182, R182 ;  /* 0x000000b600b67308 */ /* 0x000fe20000000800 */
[C---:B------:R-:W-:Y:S02]  /*6710*/  FMUL.FTZ R32, R2.reuse, R132 ;  /* 0x0000008402207220 */ /* 0x040fe40000410000 */
[----:B------:R-:W-:Y:S02]  /*6720*/  FMUL.FTZ R33, R2, R133 ;  /* 0x0000008502217220 */ /* 0x000fe40000410000 */
[C---:B---3--:R-:W-:Y:S02]  /*6730*/  FMUL.FTZ R6, R0.reuse, R162 ;  /* 0x000000a200067220 */ /* 0x048fe40000410000 */
[C---:B------:R-:W-:Y:S02]  /*6740*/  FMUL.FTZ R7, R0.reuse, R163 ;  /* 0x000000a300077220 */ /* 0x040fe40000410000 */
[C---:B------:R-:W-:Y:S01]  /*6750*/  FMUL.FTZ R10, R0.reuse, R158 ;  /* 0x0000009e000a7220 */ /* 0x040fe20000410000 */
[----:B------:R-:W3:Y:S01]  /*6760*/  MUFU.EX2 R181, R181 ;  /* 0x000000b500b57308 */ /* 0x000ee20000000800 */
[C---:B------:R-:W-:Y:S02]  /*6770*/  FMUL.FTZ R11, R0.reuse, R159 ;  /* 0x0000009f000b7220 */ /* 0x040fe40000410000 */
[C---:B------:R-:W-:Y:S01]  /*6780*/  FMUL.FTZ R18, R0.reuse, R150 ;  /* 0x0000009600127220 */ /* 0x040fe20000410000 */
[----:B-1----:R-:W-:Y:S01]  /*6790*/  F2FP.PACK_AB R160, R185, R186 ;  /* 0x000000bab9a0723e */ /* 0x002fe200000000ff */
[C---:B------:R-:W-:Y:S01]  /*67a0*/  FMUL.FTZ R19, R0.reuse, R151 ;  /* 0x0000009700137220 */ /* 0x040fe20000410000 */
[----:B------:R-:W-:Y:S01]  /*67b0*/  LDSM.16.MT88.4 R156, [R230+0x12800] ;  /* 0x01280000e69c783b */ /* 0x000fe20000004200 */
[C---:B------:R-:W-:Y:S02]  /*67c0*/  FMUL.FTZ R26, R0.reuse, R142 ;  /* 0x0000008e001a7220 */ /* 0x040fe40000410000 */
[C---:B------:R-:W-:Y:S01]  /*67d0*/  FMUL.FTZ R27, R0.reuse, R143 ;  /* 0x0000008f001b7220 */ /* 0x040fe20000410000 */
[----:B------:R-:W-:Y:S01]  /*67e0*/  MUFU.EX2 R184, R184 ;  /* 0x000000b800b87308 */ /* 0x000fe20000000800 */
[C---:B------:R-:W-:Y:S02]  /*67f0*/  FMUL.FTZ R34, R0.reuse, R134 ;  /* 0x0000008600227220 */ /* 0x040fe40000410000 */
[----:B------:R-:W-:Y:S01]  /*6800*/  FMUL.FTZ R35, R0, R135 ;  /* 0x0000008700237220 */ /* 0x000fe20000410000 */
[----:B------:R-:W-:Y:S01]  /*6810*/  LDSM.16.MT88.4 R140, [R228+0x12000] ;  /* 0x01200000e48c783b */ /* 0x000fe20000004200 */
[--C-:B------:R-:W-:Y:S02]  /*6820*/  FFMA.FTZ R196, R171, c[0x0][0x23c], -R187.reuse ;  /* 0x00008f00abc47a23 */ /* 0x100fe400000108bb */
[----:B------:R-:W-:Y:S02]  /*6830*/  FFMA.FTZ R195, R170, c[0x0][0x23c], -R187 ;  /* 0x00008f00aac37a23 */ /* 0x000fe400000108bb */
[--C-:B------:R-:W-:Y:S01]  /*6840*/  FFMA.FTZ R197, R169, c[0x0][0x23c], -R177.reuse ;  /* 0x00008f00a9c57a23 */ /* 0x100fe200000108b1 */
[----:B------:R-:W1:Y:S01]  /*6850*/  MUFU.EX2 R183, R183 ;  /* 0x000000b700b77308 */ /* 0x000e620000000800 */
[--C-:B------:R-:W-:Y:S01]  /*6860*/  FFMA.FTZ R198, R168, c[0x0][0x23c], -R177.reuse ;  /* 0x00008f00a8c67a23 */ /* 0x100fe200000108b1 */
[----:B------:R-:W-:Y:S01]  /*6870*/  LDSM.16.MT88.4 R132, [R229+0x12000] ;  /* 0x01200000e584783b */ /* 0x000fe20000004200 */
[----:B------:R-:W-:Y:S01]  /*6880*/  FFMA.FTZ R207, R179, c[0x0][0x23c], -R177 ;  /* 0x00008f00b3cf7a23 */ /* 0x000fe200000108b1 */
[----:B---3--:R-:W-:Y:S01]  /*6890*/  F2FP.PACK_AB R161, R181, R182 ;  /* 0x000000b6b5a1723e */ /* 0x008fe200000000ff */
[C---:B------:R-:W-:Y:S02]  /*68a0*/  FMUL.FTZ R36, R2.reuse, R36 ;  /* 0x0000002402247220 */ /* 0x040fe40000410000 */
[----:B------:R-:W-:Y:S02]  /*68b0*/  FMUL.FTZ R37, R2, R37 ;  /* 0x0000002502257220 */ /* 0x000fe40000410000 */
[C---:B------:R-:W-:Y:S01]  /*68c0*/  FMUL.FTZ R38, R0.reuse, R38 ;  /* 0x0000002600267220 */ /* 0x040fe20000410000 */
[----:B------:R-:W-:Y:S01]  /*68d0*/  MUFU.EX2 R180, R180 ;  /* 0x000000b400b47308 */ /* 0x000fe20000000800 */
[----:B------:R-:W-:Y:S01]  /*68e0*/  LDSM.16.MT88.4 R148, [R228+0x10800] ;  /* 0x01080000e494783b */ /* 0x000fe20000004200 */
[----:B------:R-:W-:Y:S02]  /*68f0*/  FMUL.FTZ R39, R0, R39 ;  /* 0x0000002700277220 */ /* 0x000fe40000410000 */
[C---:B------:R-:W-:Y:S02]  /*6900*/  FMUL.FTZ R40, R2.reuse, R40 ;  /* 0x0000002802287220 */ /* 0x040fe40000410000 */
[----:B------:R-:W-:Y:S02]  /*6910*/  FMUL.FTZ R41, R2, R41 ;  /* 0x0000002902297220 */ /* 0x000fe40000410000 */
[C---:B------:R-:W-:Y:S01]  /*6920*/  FMUL.FTZ R42, R0.reuse, R42 ;  /* 0x0000002a002a7220 */ /* 0x040fe20000410000 */
[----:B------:R-:W-:Y:S01]  /*6930*/  LDSM.16.MT88.4 R168, [R228+0x12800] ;  /* 0x01280000e4a8783b */ /* 0x000fe20000004200 */
[----:B------:R-:W3:Y:S01]  /*6940*/  MUFU.EX2 R167, R167 ;  /* 0x000000a700a77308 */ /* 0x000ee20000000800 */
[----:B------:R-:W-:Y:S02]  /*6950*/  FMUL.FTZ R43, R0, R43 ;  /* 0x0000002b002b7220 */ /* 0x000fe40000410000 */
[C---:B------:R-:W-:Y:S01]  /*6960*/  FMUL.FTZ R44, R2.reuse, R44 ;  /* 0x0000002c022c7220 */ /* 0x040fe20000410000 */
[----:B-1----:R-:W-:Y:S01]  /*6970*/  F2FP.PACK_AB R162, R183, R184 ;  /* 0x000000b8b7a2723e */ /* 0x002fe200000000ff */
[----:B------:R-:W-:Y:S02]  /*6980*/  FMUL.FTZ R45, R2, R45 ;  /* 0x0000002d022d7220 */ /* 0x000fe40000410000 */
[C---:B------:R-:W-:Y:S02]  /*6990*/  FMUL.FTZ R46, R0.reuse, R46 ;  /* 0x0000002e002e7220 */ /* 0x040fe40000410000 */
[----:B------:R-:W-:Y:S01]  /*69a0*/  FMUL.FTZ R47, R0, R47 ;  /* 0x0000002f002f7220 */ /* 0x000fe20000410000 */
[----:B------:R-:W-:Y:S01]  /*69b0*/  MUFU.EX2 R191, R191 ;  /* 0x000000bf00bf7308 */ /* 0x000fe20000000800 */
[C---:B------:R-:W-:Y:S02]  /*69c0*/  FMUL.FTZ R48, R2.reuse, R48 ;  /* 0x0000003002307220 */ /* 0x040fe40000410000 */
[----:B------:R-:W-:Y:S02]  /*69d0*/  FMUL.FTZ R49, R2, R49 ;  /* 0x0000003102317220 */ /* 0x000fe40000410000 */
[C---:B------:R-:W-:Y:S02]  /*69e0*/  FMUL.FTZ R50, R0.reuse, R50 ;  /* 0x0000003200327220 */ /* 0x040fe40000410000 */
[----:B------:R-:W-:Y:S02]  /*69f0*/  FMUL.FTZ R51, R0, R51 ;  /* 0x0000003300337220 */ /* 0x000fe40000410000 */
[C---:B------:R-:W-:Y:S01]  /*6a00*/  FMUL.FTZ R52, R2.reuse, R52 ;  /* 0x0000003402347220 */ /* 0x040fe20000410000 */
[----:B------:R-:W1:Y:S01]  /*6a10*/  MUFU.EX2 R192, R192 ;  /* 0x000000c000c07308 */ /* 0x000e620000000800 */
[----:B------:R-:W-:Y:S02]  /*6a20*/  FMUL.FTZ R53, R2, R53 ;  /* 0x0000003502357220 */ /* 0x000fe40000410000 */
[C---:B------:R-:W-:Y:S01]  /*6a30*/  FMUL.FTZ R54, R0.reuse, R54 ;  /* 0x0000003600367220 */ /* 0x040fe20000410000 */
[----:B---3--:R-:W-:Y:S01]  /*6a40*/  F2FP.PACK_AB R163, R167, R180 ;  /* 0x000000b4a7a3723e */ /* 0x008fe200000000ff */
[----:B------:R-:W-:Y:S02]  /*6a50*/  FMUL.FTZ R55, R0, R55 ;  /* 0x0000003700377220 */ /* 0x000fe40000410000 */
[C---:B------:R-:W-:Y:S02]  /*6a60*/  FMUL.FTZ R56, R2.reuse, R56 ;  /* 0x0000003802387220 */ /* 0x040fe40000410000 */
[----:B------:R-:W-:Y:S01]  /*6a70*/  FMUL.FTZ R57, R2, R57 ;  /* 0x0000003902397220 */ /* 0x000fe20000410000 */
[----:B------:R-:W-:Y:S01]  /*6a80*/  MUFU.EX2 R193, R193 ;  /* 0x000000c100c17308 */ /* 0x000fe20000000800 */
[C---:B------:R-:W-:Y:S05]  /*6a90*/  HMMA.16816.F32 R4, R160.reuse, R12, R4 ;  /* 0x0000000ca004723c */ /* 0x040fea0000001804 */
[----:B------:R-:W-:Y:S02]  /*6aa0*/  FMUL.FTZ R58, R0, R58 ;  /* 0x0000003a003a7220 */ /* 0x000fe40000410000 */
[C---:B------:R-:W-:Y:S01]  /*6ab0*/  FMUL.FTZ R12, R2.reuse, R152 ;  /* 0x00000098020c7220 */ /* 0x040fe20000410000 */
[C---:B------:R-:W-:Y:S01]  /*6ac0*/  HMMA.16816.F32 R8, R160.reuse, R14, R8 ;  /* 0x0000000ea008723c */ /* 0x040fe20000001808 */
[----:B------:R-:W3:Y:S03]  /*6ad0*/  MUFU.EX2 R194, R194 ;  /* 0x000000c200c27308 */ /* 0x000ee60000000800 */
[----:B------:R-:W-:Y:S02]  /*6ae0*/  FMUL.FTZ R13, R2, R153 ;  /* 0x00000099020d7220 */ /* 0x000fe40000410000 */
[C---:B------:R-:W-:Y:S02]  /*6af0*/  FMUL.FTZ R59, R0.reuse, R59 ;  /* 0x0000003b003b7220 */ /* 0x040fe40000410000 */
[C---:B------:R-:W-:Y:S03]  /*6b00*/  FMUL.FTZ R14, R0.reuse, R154 ;  /* 0x0000009a000e7220 */ /* 0x040fe60000410000 */
[----:B------:R-:W-:Y:S01]  /*6b10*/  MUFU.EX2 R196, R196 ;  /* 0x000000c400c47308 */ /* 0x000fe20000000800 */
[----:B------:R-:W-:Y:S02]  /*6b20*/  FMUL.FTZ R15, R0, R155 ;  /* 0x0000009b000f7220 */ /* 0x000fe40000410000 */
[----:B------:R-:W4:Y:S01]  /*6b30*/  LDSM.16.MT88.4 R152, [R228+0x10000] ;  /* 0x01000000e498783b */ /* 0x000f220000004200 */
[C---:B------:R-:W-:Y:S02]  /*6b40*/  FMUL.FTZ R60, R2.reuse, R60 ;  /* 0x0000003c023c7220 */ /* 0x040fe40000410000 */
[----:B------:R-:W-:Y:S02]  /*6b50*/  FMUL.FTZ R61, R2, R61 ;  /* 0x0000003d023d7220 */ /* 0x000fe40000410000 */
[C---:B------:R-:W-:Y:S02]  /*6b60*/  HMMA.16816.F32 R12, R160.reuse, R20, R12 ;  /* 0x00000014a00c723c */ /* 0x040fe4000000180c */
[----:B------:R-:W5:Y:S01]  /*6b70*/  MUFU.EX2 R195, R195 ;  /* 0x000000c300c37308 */ /* 0x000f620000000800 */
[C---:B------:R-:W-:Y:S02]  /*6b80*/  FMUL.FTZ R62, R0.reuse, R62 ;  /* 0x0000003e003e7220 */ /* 0x040fe40000410000 */
[----:B------:R-:W-:Y:S02]  /*6b90*/  FMUL.FTZ R63, R0, R63 ;  /* 0x0000003f003f7220 */ /* 0x000fe40000410000 */
[C---:B------:R-:W-:Y:S01]  /*6ba0*/  FMUL.FTZ R20, R2.reuse, R144 ;  /* 0x0000009002147220 */ /* 0x040fe20000410000 */
[C---:B------:R-:W-:Y:S04]  /*6bb0*/  HMMA.16816.F32 R16, R160.reuse, R22, R16 ;  /* 0x00000016a010723c */ /* 0x040fe80000001810 */
[C---:B------:R-:W-:Y:S01]  /*6bc0*/  FMUL.FTZ R21, R2.reuse, R145 ;  /* 0x0000009102157220 */ /* 0x040fe20000410000 */
[----:B------:R-:W-:Y:S01]  /*6bd0*/  MUFU.EX2 R197, R197 ;  /* 0x000000c500c57308 */ /* 0x000fe20000000800 */
[----:B------:R-:W-:Y:S02]  /*6be0*/  FMUL.FTZ R64, R2, R64 ;  /* 0x0000004002407220 */ /* 0x000fe40000410000 */
[C---:B------:R-:W-:Y:S04]  /*6bf0*/  FMUL.FTZ R22, R0.reuse, R146 ;  /* 0x0000009200167220 */ /* 0x040fe80000410000 */
[----:B------:R-:W-:Y:S02]  /*6c00*/  FMUL.FTZ R23, R0, R147 ;  /* 0x0000009300177220 */ /* 0x000fe40000410000 */
[----:B------:R-:W1:Y:S01]  /*6c10*/  LDSM.16.MT88.4 R144, [R232+0x12000] ;  /* 0x01200000e890783b */ /* 0x000e620000004200 */
[----:B------:R-:W-:Y:S01]  /*6c20*/  FMUL.FTZ R65, R2, R65 ;  /* 0x0000004102417220 */ /* 0x000fe20000410000 */
[----:B------:R-:W1:Y:S01]  /*6c30*/  MUFU.EX2 R198, R198 ;  /* 0x000000c600c67308 */ /* 0x000e620000000800 */
[C---:B------:R-:W-:Y:S02]  /*6c40*/  FMUL.FTZ R66, R0.reuse, R66 ;  /* 0x0000004200427220 */ /* 0x040fe40000410000 */
[C---:B------:R-:W-:Y:S03]  /*6c50*/  HMMA.16816.F32 R20, R160.reuse, R28, R20 ;  /* 0x0000001ca014723c */ /* 0x040fe60000001814 */
[----:B------:R-:W-:Y:S02]  /*6c60*/  FMUL.FTZ R67, R0, R67 ;  /* 0x0000004300437220 */ /* 0x000fe40000410000 */
[C---:B------:R-:W-:Y:S02]  /*6c70*/  FMUL.FTZ R68, R2.reuse, R68 ;  /* 0x0000004402447220 */ /* 0x040fe40000410000 */
[C---:B------:R-:W-:Y:S01]  /*6c80*/  FMUL.FTZ R28, R2.reuse, R136 ;  /* 0x00000088021c7220 */ /* 0x040fe20000410000 */
[C---:B------:R-:W-:Y:S01]  /*6c90*/  HMMA.16816.F32 R24, R160.reuse, R30, R24 ;  /* 0x0000001ea018723c */ /* 0x040fe20000001818 */
[----:B------:R-:W-:Y:S03]  /*6ca0*/  MUFU.EX2 R207, R207 ;  /* 0x000000cf00cf7308 */ /* 0x000fe60000000800 */
[C---:B------:R-:W-:Y:S02]  /*6cb0*/  FMUL.FTZ R29, R2.reuse, R137 ;  /* 0x00000089021d7220 */ /* 0x040fe40000410000 */
[----:B------:R-:W-:Y:S02]  /*6cc0*/  FMUL.FTZ R69, R2, R69 ;  /* 0x0000004502457220 */ /* 0x000fe40000410000 */
[C---:B------:R-:W-:Y:S04]  /*6cd0*/  FMUL.FTZ R30, R0.reuse, R138 ;  /* 0x0000008a001e7220 */ /* 0x040fe80000410000 */
[C---:B------:R-:W-:Y:S02]  /*6ce0*/  FMUL.FTZ R31, R0.reuse, R139 ;  /* 0x0000008b001f7220 */ /* 0x040fe40000410000 */
[----:B------:R-:W2:Y:S01]  /*6cf0*/  LDSM.16.MT88.4 R136, [R230+0x12000] ;  /* 0x01200000e688783b */ /* 0x000ea20000004200 */
[C---:B------:R-:W-:Y:S02]  /*6d00*/  FMUL.FTZ R70, R0.reuse, R70 ;  /* 0x0000004600467220 */ /* 0x040fe40000410000 */
[----:B------:R-:W-:Y:S02]  /*6d10*/  FMUL.FTZ R71, R0, R71 ;  /* 0x0000004700477220 */ /* 0x000fe40000410000 */
[C---:B----4-:R-:W-:Y:S03]  /*6d20*/  HMMA.16816.F32 R28, R160.reuse, R152, R28 ;  /* 0x00000098a01c723c */ /* 0x050fe6000000181c */
[C---:B------:R-:W-:Y:S02]  /*6d30*/  FMUL.FTZ R72, R2.reuse, R72 ;  /* 0x0000004802487220 */ /* 0x040fe40000410000 */
[----:B------:R-:W-:Y:S02]  /*6d40*/  FMUL.FTZ R73, R2, R73 ;  /* 0x0000004902497220 */ /* 0x000fe40000410000 */
[C---:B------:R-:W-:Y:S01]  /*6d50*/  FMUL.FTZ R74, R0.reuse, R74 ;  /* 0x0000004a004a7220 */ /* 0x040fe20000410000 */
[C---:B------:R-:W-:Y:S01]  /*6d60*/  HMMA.16816.F32 R32, R160.reuse, R154, R32 ;  /* 0x0000009aa020723c */ /* 0x040fe20000001820 */
[----:B------:R-:W-:Y:S03]  /*6d70*/  LDSM.16.MT88.4 R152, [R232+0x12800] ;  /* 0x01280000e898783b */ /* 0x000fe60000004200 */
[----:B------:R-:W-:Y:S02]  /*6d80*/  FMUL.FTZ R75, R0, R75 ;  /* 0x0000004b004b7220 */ /* 0x000fe40000410000 */
[C---:B------:R-:W-:Y:S02]  /*6d90*/  FMUL.FTZ R76, R2.reuse, R76 ;  /* 0x0000004c024c7220 */ /* 0x040fe40000410000 */
[C---:B-1----:R-:W-:Y:S04]  /*6da0*/  HMMA.16816.F32 R36, R160.reuse, R144, R36 ;  /* 0x00000090a024723c */ /* 0x042fe80000001824 */
[----:B------:R-:W-:Y:S02]  /*6db0*/  FMUL.FTZ R77, R2, R77 ;  /* 0x0000004d024d7220 */ /* 0x000fe40000410000 */
[C---:B------:R-:W-:Y:S02]  /*6dc0*/  FMUL.FTZ R78, R0.reuse, R78 ;  /* 0x0000004e004e7220 */ /* 0x040fe40000410000 */
[C---:B------:R-:W-:Y:S01]  /*6dd0*/  HMMA.16816.F32 R40, R160.reuse, R146, R40 ;  /* 0x00000092a028723c */ /* 0x040fe20000001828 */
[----:B------:R-:W-:Y:S03]  /*6de0*/  LDSM.16.MT88.4 R144, [R229+0x10800] ;  /* 0x01080000e590783b */ /* 0x000fe60000004200 */
        /* <DEDUP_REMOVED lines=22> */
[----:B------:R-:W4:Y:S03]  /*6f50*/  LDSM.16.MT88.4 R140, [R229+0x14000] ;  /* 0x01400000e58c783b */ /* 0x000f260000004200 */
        /* <DEDUP_REMOVED lines=57> */
[----:B------:R-:W-:Y:S03]  /*72f0*/  FMUL.FTZ R129, R2, R129 ;  /* 0x0000008102817220 */ /* 0x000fe60000410000 */
[C---:B--2---:R-:W-:Y:S03]  /*7300*/  HMMA.16816.F32 R124, R160.reuse, R132, R124 ;  /* 0x00000084a07c723c */ /* 0x044fe6000000187c */
[C---:B------:R-:W-:Y:S02]  /*7310*/  FMUL.FTZ R130, R0.reuse, R130 ;  /* 0x0000008200827220 */ /* 0x040fe40000410000 */
[----:B------:R-:W-:Y:S02]  /*7320*/  FMUL.FTZ R131, R0, R131 ;  /* 0x0000008300837220 */ /* 0x000fe40000410000 */
[----:B------:R-:W-:Y:S01]  /*7330*/  F2FP.PACK_AB R132, R192, R191 ;  /* 0x000000bfc084723e */ /* 0x000fe200000000ff */
[--C-:B------:R-:W-:Y:S01]  /*7340*/  FFMA.FTZ R204, R210, c[0x0][0x23c], -R187.reuse ;  /* 0x00008f00d2cc7a23 */ /* 0x100fe200000108bb */
[----:B---3--:R-:W-:Y:S03]  /*7350*/  F2FP.PACK_AB R133, R194, R193 ;  /* 0x000000c1c285723e */ /* 0x008fe600000000ff */
[----:B------:R-:W-:Y:S01]  /*7360*/  HMMA.16816.F32 R128, R160, R134, R128 ;  /* 0x00000086a080723c */ /* 0x000fe20000001880 */
[----:B------:R-:W2:Y:S01]  /*7370*/  LDSM.16.MT88.4 R160, [R229+0x12800] ;  /* 0x01280000e5a0783b */ /* 0x000ea20000004200 */
[----:B------:R-:W-:Y:S01]  /*7380*/  MUFU.EX2 R204, R204 ;  /* 0x000000cc00cc7308 */ /* 0x000fe20000000800 */
[----:B------:R-:W-:Y:S02]  /*7390*/  FFMA.FTZ R205, R209, c[0x0][0x23c], -R187 ;  /* 0x00008f00d1cd7a23 */ /* 0x000fe400000108bb */
[----:B------:R-:W-:Y:S02]  /*73a0*/  FFMA.FTZ R206, R208, c[0x0][0x23c], -R177 ;  /* 0x00008f00d0ce7a23 */ /* 0x000fe400000108b1 */
[----:B-----5:R-:W-:Y:S01]  /*73b0*/  F2FP.PACK_AB R134, R195, R196 ;  /* 0x000000c4c386723e */ /* 0x020fe200000000ff */
[----:B------:R-:W-:Y:S01]  /*73c0*/  FFMA.FTZ R208, R178, c[0x0][0x23c], -R187 ;  /* 0x00008f00b2d07a23 */ /* 0x000fe200000108bb */
[----:B------:R-:W-:Y:S03]  /*73d0*/  F2FP.PACK_AB R135, R198, R197 ;  /* 0x000000c5c687723e */ /* 0x000fe600000000ff */
[----:B------:R-:W-:Y:S01]  /*73e0*/  FFMA.FTZ R203, R203, c[0x0][0x23c], -R177 ;  /* 0x00008f00cbcb7a23 */ /* 0x000fe200000108b1 */
[----:B------:R-:W-:Y:S01]  /*73f0*/  MUFU.EX2 R205, R205 ;  /* 0x000000cd00cd7308 */ /* 0x000fe20000000800 */
[--C-:B------:R-:W-:Y:S02]  /*7400*/  FFMA.FTZ R202, R202, c[0x0][0x23c], -R187.reuse ;  /* 0x00008f00caca7a23 */ /* 0x100fe400000108bb */
[C---:B----4-:R-:W-:Y:S05]  /*7410*/  HMMA.16816.F32 R4, R132.reuse, R140, R4 ;  /* 0x0000008c8404723c */ /* 0x050fea0000001804 */
[----:B------:R-:W-:Y:S02]  /*7420*/  FFMA.FTZ R201, R201, c[0x0][0x23c], -R187 ;  /* 0x00008f00c9c97a23 */ /* 0x000fe400000108bb */
[--C-:B------:R-:W-:Y:S01]  /*7430*/  FFMA.FTZ R200, R200, c[0x0][0x23c], -R177.reuse ;  /* 0x00008f00c8c87a23 */ /* 0x100fe200000108b1 */
[C---:B------:R-:W-:Y:S01]  /*7440*/  HMMA.16816.F32 R8, R132.reuse, R142, R8 ;  /* 0x0000008e8408723c */ /* 0x040fe20000001808 */
[----:B------:R-:W3:Y:S01]  /*7450*/  LDSM.16.MT88.4 R140, [R230+0x14800] ;  /* 0x01480000e68c783b */ /* 0x000ee20000004200 */
[----:B------:R-:W4:Y:S02]  /*7460*/  MUFU.EX2 R206, R206 ;  /* 0x000000ce00ce7308 */ /* 0x000f240000000800 */
[----:B------:R-:W-:Y:S02]  /*7470*/  FFMA.FTZ R199, R199, c[0x0][0x23c], -R177 ;  /* 0x00008f00c7c77a23 */ /* 0x000fe400000108b1 */
[--C-:B------:R-:W-:Y:S02]  /*7480*/  FFMA.FTZ R189, R189, c[0x0][0x23c], -R187.reuse ;  /* 0x00008f00bdbd7a23 */ /* 0x100fe400000108bb */
[C---:B-1----:R-:W-:Y:S04]  /*7490*/  HMMA.16816.F32 R12, R132.reuse, R136, R12 ;  /* 0x00000088840c723c */ /* 0x042fe8000000180c */
[--C-:B------:R-:W-:Y:S01]  /*74a0*/  FFMA.FTZ R190, R190, c[0x0][0x23c], -R187.reuse ;  /* 0x00008f00bebe7a23 */ /* 0x100fe200000108bb */
[----:B------:R-:W1:Y:S01]  /*74b0*/  MUFU.EX2 R203, R203 ;  /* 0x000000cb00cb7308 */ /* 0x000e620000000800 */
[----:B------:R-:W-:Y:S02]  /*74c0*/  FFMA.FTZ R187, R176, c[0x0][0x23c], -R187 ;  /* 0x00008f00b0bb7a23 */ /* 0x000fe400000108bb */
[C---:B------:R-:W-:Y:S01]  /*74d0*/  HMMA.16816.F32 R16, R132.reuse, R138, R16 ;  /* 0x0000008a8410723c */ /* 0x040fe20000001810 */
[----:B------:R-:W5:Y:S03]  /*74e0*/  LDSM.16.MT88.4 R136, [R229+0x14800] ;  /* 0x01480000e588783b */ /* 0x000f660000004200 */
[--C-:B------:R-:W-:Y:S02]  /*74f0*/  FFMA.FTZ R188, R188, c[0x0][0x23c], -R177.reuse ;  /* 0x00008f00bcbc7a23 */ /* 0x100fe400000108b1 */
[--C-:B------:R-:W-:Y:S01]  /*7500*/  FFMA.FTZ R166, R166, c[0x0][0x23c], -R177.reuse ;  /* 0x00008f00a6a67a23 */ /* 0x100fe200000108b1 */
[----:B------:R-:W-:Y:S01]  /*7510*/  MUFU.EX2 R187, R187 ;  /* 0x000000bb00bb7308 */ /* 0x000fe20000000800 */
[C---:B------:R-:W-:Y:S04]  /*7520*/  HMMA.16816.F32 R20, R132.reuse, R144, R20 ;  /* 0x000000908414723c */ /* 0x040fe80000001814 */
[----:B------:R-:W-:Y:S02]  /*7530*/  FFMA.FTZ R177, R165, c[0x0][0x23c], -R177 ;  /* 0x00008f00a5b17a23 */ /* 0x000fe400000108b1 */
[----:B------:R-:W-:Y:S02]  /*7540*/  FFMA.FTZ R182, R0, R252, R182 ;  /* 0x000000fc00b67223 */ /* 0x000fe400000100b6 */
[C---:B------:R-:W-:Y:S01]  /*7550*/  HMMA.16816.F32 R24, R132.reuse, R146, R24 ;  /* 0x000000928418723c */ /* 0x040fe20000001818 */
[----:B------:R-:W1:Y:S01]  /*7560*/  LDSM.16.MT88.4 R144, [R228+0x14800] ;  /* 0x01480000e490783b */ /* 0x000e620000004200 */
[----:B------:R2:W-:Y:S02]  /*7570*/  MUFU.EX2 R165, R177 ;  /* 0x000000b100a57308 */ /* 0x0005e40000000800 */
[----:B------:R-:W-:Y:S01]  /*7580*/  FFMA.FTZ R186, R2, R211, R186 ;  /* 0x000000d302ba7223 */ /* 0x000fe200000100ba */
[----:B------:R-:W-:Y:S01]  /*7590*/  MOV R2, R164 ;  /* 0x000000a400027202 */ /* 0x000fe20000000f00 */
[----:B------:R-:W-:Y:S02]  /*75a0*/  FADD.FTZ R182, R181, R182 ;  /* 0x000000b6b5b67221 */ /* 0x000fe40000010000 */
[C---:B------:R-:W-:Y:S04]  /*75b0*/  HMMA.16816.F32 R28, R132.reuse, R148, R28 ;  /* 0x00000094841c723c */ /* 0x040fe8000000181c */
[----:B------:R-:W-:Y:S01]  /*75c0*/  MUFU.EX2 R202, R202 ;  /* 0x000000ca00ca7308 */ /* 0x000fe20000000800 */
[----:B------:R-:W-:Y:S02]  /*75d0*/  FADD.FTZ R186, R185, R186 ;  /* 0x000000bab9ba7221 */ /* 0x000fe40000010000 */
[----:B------:R-:W-:Y:S01]  /*75e0*/  FADD.FTZ R182, R180, R182 ;  /* 0x000000b6b4b67221 */ /* 0x000fe20000010000 */
[C---:B------:R-:W-:Y:S01]  /*75f0*/  HMMA.16816.F32 R32, R132.reuse, R150, R32 ;  /* 0x000000968420723c */ /* 0x040fe20000001820 */
[----:B------:R-:W1:Y:S03]  /*7600*/  LDSM.16.MT88.4 R148, [R232+0x16800] ;  /* 0x01680000e894783b */ /* 0x000e660000004200 */
[----:B------:R-:W-:Y:S02]  /*7610*/  FADD.FTZ R186, R184, R186 ;  /* 0x000000bab8ba7221 */ /* 0x000fe40000010000 */
[----:B------:R-:W1:Y:S01]  /*7620*/  MUFU.EX2 R201, R201 ;  /* 0x000000c900c97308 */ /* 0x000e620000000800 */
[----:B------:R-:W-:Y:S01]  /*7630*/  FADD.FTZ R167, R167, R182 ;  /* 0x000000b6a7a77221 */ /* 0x000fe20000010000 */
[C---:B------:R-:W-:Y:S01]  /*7640*/  HMMA.16816.F32 R36, R132.reuse, R152, R36 ;  /* 0x000000988424723c */ /* 0x040fe20000001824 */
[----:B--2---:R-:W-:Y:S03]  /*7650*/  LDSM.16.MT88.4 R176, [R228+0x15800] ;  /* 0x01580000e4b0783b */ /* 0x004fe60000004200 */
[----:B------:R-:W-:Y:S02]  /*7660*/  FADD.FTZ R183, R183, R186 ;  /* 0x000000bab7b77221 */ /* 0x000fe40000010000 */
[----:B------:R-:W-:Y:S02]  /*7670*/  FADD.FTZ R167, R193, R167 ;  /* 0x000000a7c1a77221 */ /* 0x000fe40000010000 */
[C---:B------:R-:W-:Y:S01]  /*7680*/  HMMA.16816.F32 R40, R132.reuse, R154, R40 ;  /* 0x0000009a8428723c */ /* 0x040fe20000001828 */
[----:B------:R-:W-:Y:S01]  /*7690*/  MUFU.EX2 R200, R200 ;  /* 0x000000c800c87308 */ /* 0x000fe20000000800 */
[----:B------:R-:W-:Y:S02]  /*76a0*/  LDSM.16.MT88.4 R152, [R228+0x11000] ;  /* 0x01100000e498783b */ /* 0x000fe40000004200 */
[----:B------:R-:W-:Y:S02]  /*76b0*/  FADD.FTZ R183, R191, R183 ;  /* 0x000000b7bfb77221 */ /* 0x000fe40000010000 */
[----:B------:R-:W-:Y:S02]  /*76c0*/  FADD.FTZ R194, R194, R167 ;  /* 0x000000a7c2c27221 */ /* 0x000fe40000010000 */
[C---:B------:R-:W-:Y:S03]  /*76d0*/  HMMA.16816.F32 R44, R132.reuse, R156, R44 ;  /* 0x0000009c842c723c */ /* 0x040fe6000000182c */
[----:B------:R-:W2:Y:S01]  /*76e0*/  MUFU.EX2 R199, R199 ;  /* 0x000000c700c77308 */ /* 0x000ea20000000800 */
[----:B------:R-:W-:Y:S02]  /*76f0*/  FADD.FTZ R192, R192, R183 ;  /* 0x000000b7c0c07221 */ /* 0x000fe40000010000 */
[----:B------:R-:W-:Y:S02]  /*7700*/  FADD.FTZ R194, R197, R194 ;  /* 0x000000c2c5c27221 */ /* 0x000fe40000010000 */
[C---:B------:R-:W-:Y:S01]  /*7710*/  HMMA.16816.F32 R48, R132.reuse, R158, R48 ;  /* 0x0000009e8430723c */ /* 0x040fe20000001830 */
[----:B------:R-:W-:Y:S03]  /*7720*/  LDSM.16.MT88.4 R156, [R230+0x13000] ;  /* 0x01300000e69c783b */ /* 0x000fe60000004200 */
[----:B------:R-:W-:Y:S01]  /*7730*/  FADD.FTZ R192, R196, R192 ;  /* 0x000000c0c4c07221 */ /* 0x000fe20000010000 */
[----:B------:R-:W1:Y:S01]  /*7740*/  MUFU.EX2 R189, R189 ;  /* 0x000000bd00bd7308 */ /* 0x000e620000000800 */
[----:B------:R-:W-:Y:S02]  /*7750*/  FADD.FTZ R198, R198, R194 ;  /* 0x000000c2c6c67221 */ /* 0x000fe40000010000 */
[C---:B------:R-:W-:Y:S04]  /*7760*/  HMMA.16816.F32 R52, R132.reuse, R160, R52 ;  /* 0x000000a08434723c */ /* 0x040fe80000001834 */
[----:B------:R-:W-:Y:S02]  /*7770*/  FADD.FTZ R195, R195, R192 ;  /* 0x000000c0c3c37221 */ /* 0x000fe40000010000 */
[----:B----4-:R-:W-:Y:S01]  /*7780*/  FADD.FTZ R198, R206, R198 ;  /* 0x000000c6cec67221 */ /* 0x010fe20000010000 */
[----:B------:R-:W4:Y:S01]  /*7790*/  MUFU.EX2 R190, R190 ;  /* 0x000000be00be7308 */ /* 0x000f220000000800 */
[C---:B------:R-:W-:Y:S01]  /*77a0*/  HMMA.16816.F32 R56, R132.reuse, R162, R56 ;  /* 0x000000a28438723c */ /* 0x040fe20000001838 */
[----:B------:R-:W-:Y:S03]  /*77b0*/  LDSM.16.MT88.4 R160, [R229+0x13000] ;  /* 0x01300000e5a0783b */ /* 0x000fe60000004200 */
[----:B------:R-:W-:Y:S04]  /*77c0*/  FADD.FTZ R195, R204, R195 ;  /* 0x000000c3ccc37221 */ /* 0x000fe80000010000 */
[C---:B------:R-:W-:Y:S01]  /*77d0*/  HMMA.16816.F32 R60, R132.reuse, R168, R60 ;  /* 0x000000a8843c723c */ /* 0x040fe2000000183c */
[----:B------:R-:W-:Y:S07]  /*77e0*/  MUFU.EX2 R188, R188 ;  /* 0x000000bc00bc7308 */ /* 0x000fee0000000800 */
[C---:B------:R-:W-:Y:S01]  /*77f0*/  HMMA.16816.F32 R64, R132.reuse, R170, R64 ;  /* 0x000000aa8440723c */ /* 0x040fe20000001840 */
[----:B------:R-:W-:Y:S02]  /*7800*/  LDSM.16.MT88.4 R168, [R228+0x13000] ;  /* 0x01300000e4a8783b */ /* 0x000fe40000004200 */
[----:B------:R-:W1:Y:S05]  /*7810*/  MUFU.EX2 R208, R208 ;  /* 0x000000d000d07308 */ /* 0x000e6a0000000800 */
[C---:B------:R-:W-:Y:S05]  /*7820*/  HMMA.16816.F32 R68, R132.reuse, R172, R68 ;  /* 0x000000ac8444723c */ /* 0x040fea0000001844 */
[----:B------:R-:W1:Y:S03]  /*7830*/  MUFU.EX2 R166, R166 ;  /* 0x000000a600a67308 */ /* 0x000e660000000800 */
[C---:B------:R-:W-:Y:S01]  /*7840*/  HMMA.16816.F32 R72, R132.reuse, R174, R72 ;  /* 0x000000ae8448723c */ /* 0x040fe20000001848 */
[----:B------:R-:W-:Y:S07]  /*7850*/  LDSM.16.MT88.4 R172, [R232+0x15000] ;  /* 0x01500000e8ac783b */ /* 0x000fee0000004200 */
        /* <DEDUP_REMOVED lines=19> */
[----:B------:R-:W-:Y:S01]  /*7990*/  HMMA.16816.F32 R128, R132, R146, R128 ;  /* 0x000000928480723c */ /* 0x000fe20000001880 */
[----:B------:R-:W1:Y:S06]  /*79a0*/  LDSM.16.MT88.4 R144, [R232+0x13000] ;  /* 0x01300000e890783b */ /* 0x000e6c0000004200 */
[C---:B------:R-:W-:Y:S01]  /*79b0*/  F2FP.PACK_AB R132, R205.reuse, R204 ;  /* 0x000000cccd84723e */ /* 0x040fe200000000ff */
[----:B------:R-:W-:Y:S01]  /*79c0*/  FADD.FTZ R205, R205, R195 ;  /* 0x000000c3cdcd7221 */ /* 0x000fe20000010000 */
[----:B------:R-:W-:Y:S03]  /*79d0*/  F2FP.PACK_AB R133, R203, R206 ;  /* 0x000000cecb85723e */ /* 0x000fe600000000ff */
[----:B------:R-:W-:Y:S01]  /*79e0*/  F2FP.PACK_AB R134, R201, R202 ;  /* 0x000000cac986723e */ /* 0x000fe200000000ff */
[----:B------:R-:W-:Y:S01]  /*79f0*/  FADD.FTZ R205, R202, R205 ;  /* 0x000000cdcacd7221 */ /* 0x000fe20000010000 */
[----:B--2---:R-:W-:Y:S01]  /*7a00*/  F2FP.PACK_AB R135, R199, R200 ;  /* 0x000000c8c787723e */ /* 0x004fe200000000ff */
[----:B------:R-:W-:Y:S02]  /*7a10*/  FADD.FTZ R203, R203, R198 ;  /* 0x000000c6cbcb7221 */ /* 0x000fe40000010000 */
[----:B------:R-:W-:Y:S02]  /*7a20*/  FADD.FTZ R201, R201, R205 ;  /* 0x000000cdc9c97221 */ /* 0x000fe40000010000 */
[----:B------:R-:W-:Y:S02]  /*7a30*/  FADD.FTZ R203, R200, R203 ;  /* 0x000000cbc8cb7221 */ /* 0x000fe40000010000 */
[C---:B---3--:R-:W-:Y:S03]  /*7a40*/  HMMA.16816.F32 R4, R132.reuse, R140, R4 ;  /* 0x0000008c8404723c */ /* 0x048fe60000001804 */
[----:B------:R-:W-:Y:S02]  /*7a50*/  FADD.FTZ R201, R189, R201 ;  /* 0x000000c9bdc97221 */ /* 0x000fe40000010000 */
[----:B------:R-:W-:Y:S02]  /*7a60*/  FADD.FTZ R199, R199, R203 ;  /* 0x000000cbc7c77221 */ /* 0x000fe40000010000 */
[----:B----4-:R-:W-:Y:S01]  /*7a70*/  FADD.FTZ R201, R190, R201 ;  /* 0x000000c9bec97221 */ /* 0x010fe20000010000 */
[C---:B------:R-:W-:Y:S01]  /*7a80*/  HMMA.16816.F32 R8, R132.reuse, R142, R8 ;  /* 0x0000008e8408723c */ /* 0x040fe20000001808 */
[----:B------:R-:W2:Y:S03]  /*7a90*/  LDSM.16.MT88.4 R140, [R230+0x15000] ;  /* 0x01500000e68c783b */ /* 0x000ea60000004200 */
[----:B------:R-:W-:Y:S02]  /*7aa0*/  FADD.FTZ R201, R208, R201 ;  /* 0x000000c9d0c97221 */ /* 0x000fe40000010000 */
[----:B------:R-:W-:Y:S02]  /*7ab0*/  FADD.FTZ R199, R188, R199 ;  /* 0x000000c7bcc77221 */ /* 0x000fe40000010000 */
[C---:B-----5:R-:W-:Y:S04]  /*7ac0*/  HMMA.16816.F32 R12, R132.reuse, R136, R12 ;  /* 0x00000088840c723c */ /* 0x060fe8000000180c */
[----:B------:R-:W-:Y:S02]  /*7ad0*/  FADD.FTZ R0, R187, R201 ;  /* 0x000000c9bb007221 */ /* 0x000fe40000010000 */
[----:B------:R-:W-:Y:S02]  /*7ae0*/  FADD.FTZ R199, R207, R199 ;  /* 0x000000c7cfc77221 */ /* 0x000fe40000010000 */
[C---:B------:R-:W-:Y:S01]  /*7af0*/  HMMA.16816.F32 R16, R132.reuse, R138, R16 ;  /* 0x0000008a8410723c */ /* 0x040fe20000001810 */
[----:B------:R-:W3:Y:S03]  /*7b00*/  LDSM.16.MT88.4 R136, [R229+0x15000] ;  /* 0x01500000e588783b */ /* 0x000ee60000004200 */
[----:B------:R-:W-:Y:S04]  /*7b10*/  FADD.FTZ R199, R166, R199 ;  /* 0x000000c7a6c77221 */ /* 0x000fe80000010000 */
[C---:B------:R-:W-:Y:S01]  /*7b20*/  HMMA.16816.F32 R20, R132.reuse, R148, R20 ;  /* 0x000000948414723c */ /* 0x040fe20000001814 */
[----:B------:R4:W-:Y:S03]  /*7b30*/  STL [R1], R0 ;  /* 0x0000000001007387 */ /* 0x0009e60000100800 */
[----:B------:R-:W-:Y:S04]  /*7b40*/  FADD.FTZ R252, R165, R199 ;  /* 0x000000c7a5fc7221 */ /* 0x000fe80000010000 */
[C---:B------:R-:W-:Y:S01]  /*7b50*/  HMMA.16816.F32 R24, R132.reuse, R150, R24 ;  /* 0x000000968418723c */ /* 0x040fe20000001818 */
[----:B------:R-:W-:Y:S07]  /*7b60*/  LDSM.16.MT88.4 R148, [R232+0x17000] ;  /* 0x01700000e894783b */ /* 0x000fee0000004200 */
[C---:B------:R-:W-:Y:S08]  /*7b70*/  HMMA.16816.F32 R28, R132.reuse, R152, R28 ;  /* 0x00000098841c723c */ /* 0x040ff0000000181c */
[C---:B------:R-:W-:Y:S04]  /*7b80*/  HMMA.16816.F32 R32, R132.reuse, R154, R32 ;  /* 0x0000009a8420723c */ /* 0x040fe80000001820 */
[----:B----4-:R-:W-:Y:S04]  /*7b90*/  MOV R0, R3 ;  /* 0x0000000300007202 */ /* 0x010fe80000000f00 */
[C---:B-1----:R-:W-:Y:S08]  /*7ba0*/  HMMA.16816.F32 R36, R132.reuse, R144, R36 ;  /* 0x000000908424723c */ /* 0x042ff00000001824 */
[C---:B------:R-:W-:Y:S01]  /*7bb0*/  HMMA.16816.F32 R40, R132.reuse, R146, R40 ;  /* 0x000000928428723c */ /* 0x040fe20000001828 */
[----:B------:R-:W1:Y:S07]  /*7bc0*/  LDSM.16.MT88.4 R144, [R228+0x15000] ;  /* 0x01500000e490783b */ /* 0x000e6e0000004200 */
[C---:B------:R-:W-:Y:S08]  /*7bd0*/  HMMA.16816.F32 R44, R132.reuse, R156, R44 ;  /* 0x0000009c842c723c */ /* 0x040ff0000000182c */
[C---:B------:R-:W-:Y:S01]  /*7be0*/  HMMA.16816.F32 R48, R132.reuse, R158, R48 ;  /* 0x0000009e8430723c */ /* 0x040fe20000001830 */
[----:B------:R-:W-:Y:S07]  /*7bf0*/  LDSM.16.MT88.4 R156, [R232+0x11800] ;  /* 0x01180000e89c783b */ /* 0x000fee0000004200 */
[C---:B------:R-:W-:Y:S08]  /*7c00*/  HMMA.16816.F32 R52, R132.reuse, R160, R52 ;  /* 0x000000a08434723c */ /* 0x040ff00000001834 */
[C---:B------:R-:W-:Y:S08]  /*7c10*/  HMMA.16816.F32 R56, R132.reuse, R162, R56 ;  /* 0x000000a28438723c */ /* 0x040ff00000001838 */
[C---:B------:R-:W-:Y:S07]  /*7c20*/  HMMA.16816.F32 R60, R132.reuse, R168, R60 ;  /* 0x000000a8843c723c */ /* 0x040fee000000183c */
[----:B------:R-:W-:Y:S01]  /*7c30*/  F2FP.PACK_AB R168, R190, R189 ;  /* 0x000000bdbea8723e */ /* 0x000fe200000000ff */
[C---:B------:R-:W-:Y:S04]  /*7c40*/  HMMA.16816.F32 R64, R132.reuse, R170, R64 ;  /* 0x000000aa8440723c */ /* 0x040fe80000001840 */
[----:B------:R-:W-:Y:S03]  /*7c50*/  F2FP.PACK_AB R169, R207, R188 ;  /* 0x000000bccfa9723e */ /* 0x000fe600000000ff */
[----:B------:R-:W-:Y:S01]  /*7c60*/  F2FP.PACK_AB R170, R187, R208 ;  /* 0x000000d0bbaa723e */ /* 0x000fe200000000ff */
[C---:B------:R-:W-:Y:S04]  /*7c70*/  HMMA.16816.F32 R68, R132.reuse, R172, R68 ;  /* 0x000000ac8444723c */ /* 0x040fe80000001844 */
[----:B------:R-:W-:Y:S04]  /*7c80*/  F2FP.PACK_AB R171, R165, R166 ;  /* 0x000000a6a5ab723e */ /* 0x000fe800000000ff */
        /* <DEDUP_REMOVED lines=18> */
[C---:B------:R-:W-:Y:S08]  /*7db0*/  HMMA.16816.F32 R120, R132.reuse, R138, R120 ;  /* 0x0000008a8478723c */ /* 0x040ff00000001878 */
[C---:B-1----:R-:W-:Y:S08]  /*7dc0*/  HMMA.16816.F32 R124, R132.reuse, R144, R124 ;  /* 0x00000090847c723c */ /* 0x042ff0000000187c */
[----:B------:R-:W-:Y:S08]  /*7dd0*/  HMMA.16816.F32 R128, R132, R146, R128 ;  /* 0x000000928480723c */ /* 0x000ff00000001880 */
[C---:B------:R-:W-:Y:S01]  /*7de0*/  HMMA.16816.F32 R160, R168.reuse, R156, R4 ;  /* 0x0000009ca8a0723c */ /* 0x040fe20000001804 */
[----:B------:R-:W1:Y:S07]  /*7df0*/  LDSM.16.MT88.4 R4, [R232+0x13800] ;  /* 0x01380000e804783b */ /* 0x000e6e0000004200 */
[C---:B------:R-:W-:Y:S01]  /*7e00*/  HMMA.16816.F32 R156, R168.reuse, R158, R8 ;  /* 0x0000009ea89c723c */ /* 0x040fe20000001808 */
[----:B------:R-:W3:Y:S07]  /*7e10*/  LDSM.16.MT88.4 R8, [R230+0x13800] ;  /* 0x01380000e608783b */ /* 0x000eee0000004200 */
[C---:B----4-:R-:W-:Y:S01]  /*7e20*/  HMMA.16816.F32 R152, R168.reuse, R148, R12 ;  /* 0x00000094a898723c */ /* 0x050fe2000000180c */
[----:B------:R-:W4:Y:S07]  /*7e30*/  LDSM.16.MT88.4 R12, [R229+0x13800] ;  /* 0x01380000e50c783b */ /* 0x000f2e0000004200 */
[C---:B------:R-:W-:Y:S01]  /*7e40*/  HMMA.16816.F32 R148, R168.reuse, R150, R16 ;  /* 0x00000096a894723c */ /* 0x040fe20000001810 */
[----:B------:R-:W5:Y:S07]  /*7e50*/  LDSM.16.MT88.4 R16, [R228+0x13800] ;  /* 0x01380000e410783b */ /* 0x000f6e0000004200 */
[C---:B--2---:R-:W-:Y:S01]  /*7e60*/  HMMA.16816.F32 R144, R168.reuse, R140, R20 ;  /* 0x0000008ca890723c */ /* 0x044fe20000001814 */
[----:B------:R-:W2:Y:S07]  /*7e70*/  LDSM.16.MT88.4 R20, [R232+0x15800] ;  /* 0x01580000e814783b */ /* 0x000eae0000004200 */
[C---:B------:R-:W-:Y:S01]  /*7e80*/  HMMA.16816.F32 R140, R168.reuse, R142, R24 ;  /* 0x0000008ea88c723c */ /* 0x040fe20000001818 */
[----:B------:R-:W2:Y:S07]  /*7e90*/  LDSM.16.MT88.4 R24, [R230+0x15800] ;  /* 0x01580000e618783b */ /* 0x000eae0000004200 */
[C---:B------:R-:W-:Y:S01]  /*7ea0*/  HMMA.16816.F32 R136, R168.reuse, R172, R28 ;  /* 0x000000aca888723c */ /* 0x040fe2000000181c */
[----:B------:R-:W2:Y:S07]  /*7eb0*/  LDSM.16.MT88.4 R28, [R229+0x15800] ;  /* 0x01580000e51c783b */ /* 0x000eae0000004200 */
        /* <DEDUP_REMOVED lines=26> */
[C---:B------:R-:W-:Y:S08]  /*8060*/  HMMA.16816.F32 R120, R168.reuse, R10, R120 ;  /* 0x0000000aa878723c */ /* 0x040ff00000001878 */
[C---:B----4-:R-:W-:Y:S08]  /*8070*/  HMMA.16816.F32 R124, R168.reuse, R12, R124 ;  /* 0x0000000ca87c723c */ /* 0x050ff0000000187c */
[----:B------:R-:W-:Y:S01]  /*8080*/  HMMA.16816.F32 R128, R168, R14, R128 ;  /* 0x0000000ea880723c */ /* 0x000fe20000001880 */
[----:B------:R-:W-:-:S07]  /*8090*/  @P0 BRA `(.L_x_671) ;  /* 0xffffcda000000947 */ /* 0x000fce000383ffff */
.L_x_670:
[----:B------:R-:W2:Y:S01]  /*80a0*/  LDL.LU R5, [R1] ;  /* 0x0000000001057983 */ /* 0x000ea20000300800 */
[----:B------:R-:W1:Y:S01]  /*80b0*/  S2UR UR6, SR_CTAID.Y ;  /* 0x00000000000679c3 */ /* 0x000e620000002600 */
[----:B------:R-:W-:Y:S01]  /*80c0*/  UISETP.NE.AND UP0, UPT, UR9, -0x1, UPT ;  /* 0xffffffff0900788c */ /* 0x000fe2000bf05270 */
[----:B------:R-:W-:Y:S01]  /*80d0*/  BSSY B0, `(.L_x_674) ;  /* 0x000018f000007945 */ /* 0x000fe20003800000 */
[----:B------:R-:W3:Y:S01]  /*80e0*/  SHFL.BFLY PT, R0, R252, 0x2, 0x1f ;  /* 0x0c401f00fc007f89 */ /* 0x000ee200000e0000 */
[----:B------:R-:W-:-:S02]  /*80f0*/  ULDC.64 UR4, c[0x0][0x1e8] ;  /* 0x00007a0000047ab9 */ /* 0x000fc40000000a00 */
[----:B------:R-:W-:Y:S01]  /*8100*/  ULDC UR8, c[0x0][0x214] ;  /* 0x0000850000087ab9 */ /* 0x000fe20000000800 */
[----:B------:R-:W4:Y:S01]  /*8110*/  S2R R6, SR_TID.X ;  /* 0x0000000000067919 */ /* 0x000f220000002100 */
[----:B------:R-:W5:Y:S01]  /*8120*/  S2UR UR10, SR_CTAID.X ;  /* 0x00000000000a79c3 */ /* 0x000f620000002500 */
[----:B------:R-:W-:Y:S02]  /*8130*/  UMOV UR24, URZ ;  /* 0x0000003f00187c82 */ /* 0x000fe40008000000 */
[----:B------:R-:W-:Y:S02]  /*8140*/  UMOV UR25, URZ ;  /* 0x0000003f00197c82 */ /* 0x000fe40008000000 */
[----:B------:R-:W-:-:S03]  /*8150*/  @UP0 UIMAD.WIDE.U32 UR18, UR9, UR4, URZ ;  /* 0x00000004091202a5 */ /* 0x000fc6000f8e003f */
[----:B------:R-:W5:Y:S01]  /*8160*/  S2UR UR11, SR_CTAID.Z ;  /* 0x00000000000b79c3 */ /* 0x000f620000002700 */
[----:B------:R-:W-:-:S03]  /*8170*/  @UP0 UIMAD UR7, UR9, UR5, UR19 ;  /* 0x00000005090702a4 */ /* 0x000fc6000f8e0213 */
[----:B------:R-:W-:Y:S02]  /*8180*/  ULDC.64 UR4, c[0x0][0x1e0] ;  /* 0x0000780000047ab9 */ /* 0x000fe40000000a00 */
[----:B-1----:R-:W-:Y:S02]  /*8190*/  @!UP0 USHF.R.S32.HI UR13, URZ, 0x1f, UR6 ;  /* 0x0000001f3f0d8899 */ /* 0x002fe40008011406 */
[----:B------:R-:W-:Y:S01]  /*81a0*/  @!UP0 UIMAD.WIDE.U32 UR22, UR6, UR4, URZ ;  /* 0x00000004061682a5 */ /* 0x000fe2000f8e003f */
[----:B---3--:R-:W-:Y:S01]  /*81b0*/  FADD.FTZ R252, R0, R252 ;  /* 0x000000fc00fc7221 */ /* 0x008fe20000010000 */
[----:B------:R-:W-:Y:S01]  /*81c0*/  @!UP0 UIMAD UR13, UR13, UR4, URZ ;  /* 0x000000040d0d82a4 */ /* 0x000fe2000f8e023f */
[----:B----4-:R-:W-:-:S03]  /*81d0*/  SHF.R.S32.HI R7, RZ, 0x1f, R6 ;  /* 0x0000001fff077819 */ /* 0x010fc60000011406 */
[----:B------:R-:W1:Y:S01]  /*81e0*/  SHFL.BFLY PT, R0, R252, 0x1, 0x1f ;  /* 0x0c201f00fc007f89 */ /* 0x000e6200000e0000 */
[----:B------:R-:W-:Y:S01]  /*81f0*/  ULDC.U8 UR4, c[0x0][0x329] ;  /* 0x0000ca4000047ab9 */ /* 0x000fe20000000000 */
[CC--:B------:R-:W-:Y:S01]  /*8200*/  LEA.HI R8, R7.reuse, R6.reuse, RZ, 0x2 ;  /* 0x0000000607087211 */ /* 0x0c0fe200078f10ff */
[----:B------:R-:W-:Y:S01]  /*8210*/  UISETP.NE.AND UP1, UPT, UR4, URZ, UPT ;  /* 0x0000003f0400728c */ /* 0x000fe2000bf25270 */
[----:B------:R-:W-:Y:S01]  /*8220*/  LEA.HI R7, R7, R6, RZ, 0x5 ;  /* 0x0000000607077211 */ /* 0x000fe200078f28ff */
[----:B------:R-:W-:Y:S01]  /*8230*/  @!UP0 UIMAD UR13, UR6, UR5, UR13 ;  /* 0x00000005060d82a4 */ /* 0x000fe2000f8e020d */
[--C-:B------:R-:W-:Y:S01]  /*8240*/  SHF.R.S32.HI R10, RZ, 0x2, R8.reuse ;  /* 0x00000002ff0a7819 */ /* 0x100fe20000011408 */
[----:B------:R-:W-:Y:S01]  /*8250*/  @!UP0 UMOV UR18, UR22 ;  /* 0x0000001600128c82 */ /* 0x000fe20008000000 */
[----:B------:R-:W-:Y:S01]  /*8260*/  SHF.R.S32.HI R9, RZ, 0x1f, R8 ;  /* 0x0000001fff097819 */ /* 0x000fe20000011408 */
[----:B------:R-:W-:Y:S01]  /*8270*/  ULDC.U8 UR5, c[0x0][0x328] ;  /* 0x0000ca0000057ab9 */ /* 0x000fe20000000000 */
[----:B------:R-:W-:Y:S01]  /*8280*/  LOP3.LUT R8, R8, 0x3ffffffc, RZ, 0xc0, !PT ;  /* 0x3ffffffc08087812 */ /* 0x000fe200078ec0ff */
[----:B------:R-:W-:Y:S01]  /*8290*/  UISETP.NE.AND UP2, UPT, UR5, URZ, UPT ;  /* 0x0000003f0500728c */ /* 0x000fe2000bf45270 */
[----:B------:R-:W-:Y:S01]  /*82a0*/  LEA.HI R9, R9, R10, RZ, 0x3 ;  /* 0x0000000a09097211 */ /* 0x000fe200078f18ff */
[----:B------:R-:W-:Y:S01]  /*82b0*/  @!UP0 UIADD3 UR7, UR23, UR13, URZ ;  /* 0x0000000d17078290 */ /* 0x000fe2000fffe03f */
[----:B------:R-:W-:Y:S01]  /*82c0*/  IADD3 R8, -R8, R6, RZ ;  /* 0x0000000608087210 */ /* 0x000fe20007ffe1ff */
[----:B------:R-:W-:Y:S01]  /*82d0*/  UISETP.NE.OR UP3, UPT, UR4, URZ, !UP2 ;  /* 0x0000003f0400728c */ /* 0x000fe2000d765670 */
[----:B------:R-:W-:Y:S01]  /*82e0*/  LOP3.LUT R9, R9, 0xfffffff8, RZ, 0xc0, !PT ;  /* 0xfffffff809097812 */ /* 0x000fe200078ec0ff */
[----:B------:R-:W-:-:S02]  /*82f0*/  @UP1 ULDC UR14, c[0x0][0x210] ;  /* 0x00008400000e1ab9 */ /* 0x000fc40000000800 */
[----:B------:R-:W-:Y:S01]  /*8300*/  ULDC UR5, c[0x0][0x234] ;  /* 0x00008d0000057ab9 */ /* 0x000fe20000000800 */
[----:B------:R-:W-:Y:S01]  /*8310*/  IADD3 R9, R10, -R9, RZ ;  /* 0x800000090a097210 */ /* 0x000fe20007ffe0ff */
[----:B------:R-:W-:Y:S01]  /*8320*/  @UP1 UIMAD UR14, UR14, UR8, URZ ;  /* 0x000000080e0e12a4 */ /* 0x000fe2000f8e023f */
[----:B------:R-:W-:Y:S01]  /*8330*/  SHF.R.S32.HI R10, RZ, 0x5, R7 ;  /* 0x00000005ff0a7819 */ /* 0x000fe20000011407 */
[----:B-1----:R-:W-:Y:S01]  /*8340*/  FADD.FTZ R0, R252, R0 ;  /* 0x00000000fc007221 */ /* 0x002fe20000010000 */
[C---:B------:R-:W-:Y:S01]  /*8350*/  SHF.L.U32 R11, R9.reuse, 0x6, RZ ;  /* 0x00000006090b7819 */ /* 0x040fe200000006ff */
[----:B------:R-:W-:Y:S01]  /*8360*/  @!UP1 USEL UR14, UR8, UR5, !UP2 ;  /* 0x00000005080e9287 */ /* 0x000fe2000d000000 */
[----:B------:R-:W-:Y:S01]  /*8370*/  LOP3.LUT R12, R9, 0x1, RZ, 0xc0, !PT ;  /* 0x00000001090c7812 */ /* 0x000fe200078ec0ff */
[----:B------:R-:W-:Y:S01]  /*8380*/  ULDC UR4, c[0x0][0x1c0] ;  /* 0x0000700000047ab9 */ /* 0x000fe20000000800 */
[----:B------:R-:W-:Y:S01]  /*8390*/  FSETP.NE.FTZ.AND P3, PT, R0, RZ, PT ;  /* 0x000000ff0000720b */ /* 0x000fe20003f75000 */
[----:B------:R-:W-:Y:S01]  /*83a0*/  @UP1 UMOV UR19, 0x1 ;  /* 0x0000000100131882 */ /* 0x000fe20000000000 */
[----:B------:R-:W-:Y:S01]  /*83b0*/  LOP3.LUT R11, R11, 0x1c0, RZ, 0xc0, !PT ;  /* 0x000001c00b0b7812 */ /* 0x000fe200078ec0ff */
[----:B------:R-:W-:Y:S01]  /*83c0*/  @!UP1 UIMAD UR19, UR14, UR4, URZ ;  /* 0x000000040e1392a4 */ /* 0x000fe2000f8e023f */
[----:B------:R-:W-:Y:S01]  /*83d0*/  LEA R8, R10, R8, 0x9 ;  /* 0x000000080a087211 */ /* 0x000fe200078e48ff */
[----:B------:R-:W-:Y:S01]  /*83e0*/  @!UP3 UIMAD UR21, UR6, UR8, URZ ;  /* 0x000000080615b2a4 */ /* 0x000fe2000f8e023f */
[----:B------:R-:W-:Y:S01]  /*83f0*/  LEA.HI R11, R11, R11, RZ, 0x1d ;  /* 0x0000000b0b0b7211 */ /* 0x000fe200078fe8ff */
[----:B------:R-:W-:Y:S01]  /*8400*/  @UP1 ULDC UR20, c[0x0][0x210] ;  /* 0x0000840000141ab9 */ /* 0x000fe20000000800 */
[----:B------:R-:W-:Y:S01]  /*8410*/  ISETP.NE.U32.AND P0, PT, R12, 0x1, PT ;  /* 0x000000010c00780c */ /* 0x000fe20003f05070 */
[----:B------:R-:W-:Y:S01]  /*8420*/  UIMAD UR4, UR6, UR19, URZ ;  /* 0x00000013060472a4 */ /* 0x000fe2000f8e023f */
[----:B------:R-:W-:Y:S01]  /*8430*/  LEA R8, R8, R11, 0x1 ;  /* 0x0000000b08087211 */ /* 0x000fe200078e08ff */
[----:B------:R-:W-:Y:S01]  /*8440*/  @!UP1 UMOV UR20, 0x1 ;  /* 0x0000000100149882 */ /* 0x000fe20000000000 */
[----:B------:R-:W-:Y:S01]  /*8450*/  MOV R12, 0x40 ;  /* 0x00000040000c7802 */ /* 0x000fe20000000f00 */
[----:B------:R-:W-:Y:S01]  /*8460*/  @!UP3 USEL UR21, UR21, UR9, !UP0 ;  /* 0x000000091515b287 */ /* 0x000fe2000c000000 */
[----:B------:R-:W-:Y:S01]  /*8470*/  SHF.L.U32 R8, R8, 0x1, RZ ;  /* 0x0000000108087819 */ /* 0x000fe200000006ff */
[----:B-----5:R-:W-:Y:S01]  /*8480*/  UIMAD UR5, UR10, UR20, URZ ;  /* 0x000000140a0572a4 */ /* 0x020fe2000f8e023f */
[----:B------:R-:W-:Y:S01]  /*8490*/  LOP3.LUT R7, R7, 0xffffffe0, RZ, 0xc0, !PT ;  /* 0xffffffe007077812 */ /* 0x000fe200078ec0ff */
[----:B------:R-:W-:Y:S01]  /*84a0*/  USEL UR4, UR4, URZ, UP3 ;  /* 0x0000003f04047287 */ /* 0x000fe20009800000 */
[C---:B------:R-:W-:Y:S01]  /*84b0*/  IADD3 R11, R8.reuse, -0x10, RZ ;  /* 0xfffffff0080b7810 */ /* 0x040fe20007ffe0ff */
[----:B------:R-:W-:Y:S01]  /*84c0*/  USHF.L.U32 UR5, UR5, 0x6, URZ ;  /* 0x0000000605057899 */ /* 0x000fe2000800063f */
[----:B------:R-:W-:Y:S01]  /*84d0*/  IADD3 R7, -R7, R6, RZ ;  /* 0x0000000607077210 */ /* 0x000fe20007ffe1ff */
[----:B------:R-:W-:Y:S01]  /*84e0*/  UIMAD UR14, UR11, UR14, UR4 ;  /* 0x0000000e0b0e72a4 */ /* 0x000fe2000f8e0204 */
[----:B------:R-:W-:Y:S01]  /*84f0*/  @P0 IADD3 R11, R8, 0x10, RZ ;  /* 0x00000010080b0810 */ /* 0x000fe20007ffe0ff */
[----:B------:R-:W-:Y:S01]  /*8500*/  @!UP3 UMOV UR24, UR21 ;  /* 0x000000150018bc82 */ /* 0x000fe20008000000 */
[----:B------:R-:W-:Y:S01]  /*8510*/  MOV R6, 0x7f800000 ;  /* 0x7f80000000067802 */ /* 0x000fe20000000f00 */
[----:B------:R-:W-:-:S02]  /*8520*/  USHF.R.S32.HI UR4, URZ, 0x1f, UR5 ;  /* 0x0000001f3f047899 */ /* 0x000fc40008011405 */
[----:B------:R-:W-:Y:S02]  /*8530*/  @!UP3 USHF.R.S32.HI UR25, URZ, 0x1f, UR21 ;  /* 0x0000001f3f19b899 */ /* 0x000fe40008011415 */
[----:B------:R-:W-:Y:S02]  /*8540*/  USHF.R.S32.HI UR6, URZ, 0x1f, UR14 ;  /* 0x0000001f3f067899 */ /* 0x000fe4000801140e */
[----:B------:R-:W-:-:S04]  /*8550*/  UIADD3 UR5, UP2, UP1, UR5, UR24, UR14 ;  /* 0x0000001805057290 */ /* 0x000fc8000f95e00e */
[----:B------:R-:W-:Y:S01]  /*8560*/  UIADD3.X UR4, UR4, UR25, UR6, UP2, UP1 ;  /* 0x0000001904047290 */ /* 0x000fe200097e2406 */
[----:B--2---:R-:W1:Y:S02]  /*8570*/  SHFL.BFLY PT, R4, R5, 0x2, 0x1f ;  /* 0x0c401f0005047f89 */ /* 0x004e6400000e0000 */
[----:B-1----:R-:W-:Y:S01]  /*8580*/  FADD.FTZ R4, R4, R5 ;  /* 0x0000000504047221 */ /* 0x002fe20000010000 */
[----:B------:R-:W-:-:S04]  /*8590*/  MOV R5, 0x3f800000 ;  /* 0x3f80000000057802 */ /* 0x000fc80000000f00 */
[----:B------:R-:W1:Y:S02]  /*85a0*/  SHFL.BFLY PT, R2, R4, 0x1, 0x1f ;  /* 0x0c201f0004027f89 */ /* 0x000e6400000e0000 */
[----:B------:R-:W2:Y:S02]  /*85b0*/  @P3 MUFU.RCP R5, R0 ;  /* 0x0000000000053308 */ /* 0x000ea40000001000 */
[C---:B--2---:R-:W-:Y:S02]  /*85c0*/  FMUL.FTZ R163, R5.reuse, R163 ;  /* 0x000000a305a37220 */ /* 0x044fe40000410000 */
[C---:B------:R-:W-:Y:S02]  /*85d0*/  FMUL.FTZ R162, R5.reuse, R162 ;  /* 0x000000a205a27220 */ /* 0x040fe40000410000 */
[C---:B------:R-:W-:Y:S02]  /*85e0*/  FMUL.FTZ R159, R5.reuse, R159 ;  /* 0x0000009f059f7220 */ /* 0x040fe40000410000 */
[----:B-1----:R-:W-:Y:S01]  /*85f0*/  FADD.FTZ R2, R4, R2 ;  /* 0x0000000204027221 */ /* 0x002fe20000010000 */
[----:B------:R-:W-:Y:S01]  /*8600*/  MOV R4, 0x3f800000 ;  /* 0x3f80000000047802 */ /* 0x000fe20000000f00 */
[----:B------:R-:W-:Y:S01]  /*8610*/  FMUL.FTZ R158, R5, R158 ;  /* 0x0000009e059e7220 */ /* 0x000fe20000410000 */
[----:B------:R-:W-:Y:S01]  /*8620*/  F2FP.PACK_AB R162, R163, R162 ;  /* 0x000000a2a3a2723e */ /* 0x000fe200000000ff */
[C---:B------:R-:W-:Y:S01]  /*8630*/  FMUL.FTZ R155, R5.reuse, R155 ;  /* 0x0000009b059b7220 */ /* 0x040fe20000410000 */
[----:B------:R-:W-:Y:S01]  /*8640*/  FSETP.NE.FTZ.AND P4, PT, R2, RZ, PT ;  /* 0x000000ff0200720b */ /* 0x000fe20003f95000 */
[----:B------:R-:W-:Y:S01]  /*8650*/  FMUL.FTZ R154, R5, R154 ;  /* 0x0000009a059a7220 */ /* 0x000fe20000410000 */
[----:B------:R-:W-:Y:S01]  /*8660*/  F2FP.PACK_AB R158, R159, R158 ;  /* 0x0000009e9f9e723e */ /* 0x000fe200000000ff */
[----:B------:R-:W-:Y:S01]  /*8670*/  FMUL.FTZ R151, R5, R151 ;  /* 0x0000009705977220 */ /* 0x000fe20000410000 */
[----:B------:R-:W-:Y:S01]  /*8680*/  R2P PR, R9, 0x6 ;  /* 0x0000000609007804 */ /* 0x000fe20000000000 */
[C---:B------:R-:W-:Y:S01]  /*8690*/  FMUL.FTZ R150, R5.reuse, R150 ;  /* 0x0000009605967220 */ /* 0x040fe20000410000 */
[----:B------:R-:W-:Y:S01]  /*86a0*/  MOV R9, 0x20 ;  /* 0x0000002000097802 */ /* 0x000fe20000000f00 */
[----:B------:R-:W-:Y:S01]  /*86b0*/  FMUL.FTZ R147, R5, R147 ;  /* 0x0000009305937220 */ /* 0x000fe20000410000 */
[----:B------:R-:W-:Y:S01]  /*86c0*/  F2FP.PACK_AB R154, R155, R154 ;  /* 0x0000009a9b9a723e */ /* 0x000fe200000000ff */
[----:B------:R-:W-:Y:S01]  /*86d0*/  FMUL.FTZ R146, R5, R146 ;  /* 0x0000009205927220 */ /* 0x000fe20000410000 */
[----:B------:R-:W-:Y:S01]  /*86e0*/  SEL R9, R9, 0xffffffe0, !P1 ;  /* 0xffffffe009097807 */ /* 0x000fe20004800000 */
[C---:B------:R-:W-:Y:S01]  /*86f0*/  FMUL.FTZ R143, R5.reuse, R143 ;  /* 0x0000008f058f7220 */ /* 0x040fe20000410000 */
[----:B------:R-:W-:Y:S01]  /*8700*/  SEL R12, R12, 0xffffffc0, !P2 ;  /* 0xffffffc00c0c7807 */ /* 0x000fe20005000000 */
[----:B------:R-:W1:Y:S01]  /*8710*/  @P4 MUFU.RCP R4, R2 ;  /* 0x0000000200044308 */ /* 0x000e620000001000 */
[C---:B------:R-:W-:Y:S01]  /*8720*/  FMUL.FTZ R142, R5.reuse, R142 ;  /* 0x0000008e058e7220 */ /* 0x040fe20000410000 */
[C---:B------:R-:W-:Y:S01]  /*8730*/  IADD3 R13, R8.reuse, R9, RZ ;  /* 0x00000009080d7210 */ /* 0x040fe20007ffe0ff */
        /* <DEDUP_REMOVED lines=11> */
[----:B------:R-:W-:Y:S01]  /*87f0*/  STS [R8+0x400], R162 ;  /* 0x000400a208007388 */ /* 0x000fe20000000800 */
[----:B------:R-:W-:Y:S01]  /*8800*/  FMUL.FTZ R43, R5, R43 ;  /* 0x0000002b052b7220 */ /* 0x000fe20000410000 */
[----:B------:R-:W-:Y:S01]  /*8810*/  IADD3 R15, R12, R11, RZ ;  /* 0x0000000b0c0f7210 */ /* 0x000fe20007ffe0ff */
[C---:B-1----:R-:W-:Y:S01]  /*8820*/  FMUL.FTZ R160, R4.reuse, R160 ;  /* 0x000000a004a07220 */ /* 0x042fe20000410000 */
[----:B------:R-:W-:Y:S01]  /*8830*/  F2FP.PACK_AB R138, R139, R138 ;  /* 0x0000008a8b8a723e */ /* 0x000fe200000000ff */
[C---:B------:R-:W-:Y:S01]  /*8840*/  FMUL.FTZ R161, R4.reuse, R161 ;  /* 0x000000a104a17220 */ /* 0x040fe20000410000 */
[----:B------:R-:W-:Y:S01]  /*8850*/  IADD3 R16, R13, R12, RZ ;  /* 0x0000000c0d107210 */ /* 0x000fe20007ffe0ff */
[C---:B------:R-:W-:Y:S01]  /*8860*/  FMUL.FTZ R156, R4.reuse, R156 ;  /* 0x0000009c049c7220 */ /* 0x040fe20000410000 */
[----:B------:R-:W-:Y:S01]  /*8870*/  F2FP.PACK_AB R134, R135, R134 ;  /* 0x000000868786723e */ /* 0x000fe200000000ff */
[C---:B------:R-:W-:Y:S01]  /*8880*/  FMUL.FTZ R157, R4.reuse, R157 ;  /* 0x0000009d049d7220 */ /* 0x040fe20000410000 */
[----:B------:R-:W-:Y:S01]  /*8890*/  F2FP.PACK_AB R160, R161, R160 ;  /* 0x000000a0a1a0723e */ /* 0x000fe200000000ff */
[C---:B------:R-:W-:Y:S01]  /*88a0*/  FMUL.FTZ R152, R4.reuse, R152 ;  /* 0x0000009804987220 */ /* 0x040fe20000410000 */
[----:B------:R-:W-:Y:S01]  /*88b0*/  IADD3 R12, R9, R12, RZ ;  /* 0x0000000c090c7210 */ /* 0x000fe20007ffe0ff */
[C---:B------:R-:W-:Y:S01]  /*88c0*/  FMUL.FTZ R153, R4.reuse, R153 ;  /* 0x0000009904997220 */ /* 0x040fe20000410000 */
[----:B------:R-:W-:Y:S01]  /*88d0*/  F2FP.PACK_AB R156, R157, R156 ;  /* 0x0000009c9d9c723e */ /* 0x000fe200000000ff */
[C---:B------:R-:W-:Y:S01]  /*88e0*/  FMUL.FTZ R148, R4.reuse, R148 ;  /* 0x0000009404947220 */ /* 0x040fe20000410000 */
[----:B------:R-:W-:Y:S01]  /*88f0*/  STS [R8], R160 ;  /* 0x000000a008007388 */ /* 0x000fe20000000800 */
[C---:B------:R-:W-:Y:S01]  /*8900*/  FMUL.FTZ R149, R4.reuse, R149 ;  /* 0x0000009504957220 */ /* 0x040fe20000410000 */
[----:B------:R-:W-:Y:S01]  /*8910*/  F2FP.PACK_AB R152, R153, R152 ;  /* 0x000000989998723e */ /* 0x000fe200000000ff */
[C---:B------:R-:W-:Y:S01]  /*8920*/  FMUL.FTZ R144, R4.reuse, R144 ;  /* 0x0000009004907220 */ /* 0x040fe20000410000 */
[----:B------:R-:W-:Y:S01]  /*8930*/  STS [R11], R156 ;  /* 0x0000009c0b007388 */ /* 0x000fe20000000800 */
[C---:B------:R-:W-:Y:S01]  /*8940*/  FMUL.FTZ R145, R4.reuse, R145 ;  /* 0x0000009104917220 */ /* 0x040fe20000410000 */
[----:B------:R-:W-:Y:S01]  /*8950*/  F2FP.PACK_AB R148, R149, R148 ;  /* 0x000000949594723e */ /* 0x000fe200000000ff */
[C---:B------:R-:W-:Y:S01]  /*8960*/  FMUL.FTZ R140, R4.reuse, R140 ;  /* 0x0000008c048c7220 */ /* 0x040fe20000410000 */
[----:B------:R-:W-:Y:S01]  /*8970*/  STS [R11+0x400], R158 ;  /* 0x0004009e0b007388 */ /* 0x000fe20000000800 */
        /* <DEDUP_REMOVED lines=11> */
[----:B------:R-:W-:Y:S01]  /*8a30*/  F2FP.PACK_AB R38, R39, R38 ;  /* 0x000000262726723e */ /* 0x000fe200000000ff */
[C---:B------:R-:W-:Y:S01]  /*8a40*/  FMUL.FTZ R37, R4.reuse, R37 ;  /* 0x0000002504257220 */ /* 0x040fe20000410000 */
[----:B------:R-:W-:Y:S01]  /*8a50*/  F2FP.PACK_AB R132, R133, R132 ;  /* 0x000000848584723e */ /* 0x000fe200000000ff */
[C---:B------:R-:W-:Y:S01]  /*8a60*/  FMUL.FTZ R40, R4.reuse, R40 ;  /* 0x0000002804287220 */ /* 0x040fe20000410000 */
[----:B------:R-:W-:Y:S01]  /*8a70*/  STS [R9], R148 ;  /* 0x0000009409007388 */ /* 0x000fe20000000800 */
[C---:B------:R-:W-:Y:S01]  /*8a80*/  FMUL.FTZ R41, R4.reuse, R41 ;  /* 0x0000002904297220 */ /* 0x040fe20000410000 */
[----:B------:R-:W-:Y:S01]  /*8a90*/  F2FP.PACK_AB R36, R37, R36 ;  /* 0x000000242524723e */ /* 0x000fe200000000ff */
[----:B------:R-:W-:Y:S01]  /*8aa0*/  FMUL.FTZ R42, R5, R42 ;  /* 0x0000002a052a7220 */ /* 0x000fe20000410000 */
[----:B------:R-:W-:Y:S01]  /*8ab0*/  STS [R9+0x400], R150 ;  /* 0x0004009609007388 */ /* 0x000fe20000000800 */
[C---:B------:R-:W-:Y:S01]  /*8ac0*/  FMUL.FTZ R44, R4.reuse, R44 ;  /* 0x0000002c042c7220 */ /* 0x040fe20000410000 */
[----:B------:R-:W-:Y:S01]  /*8ad0*/  F2FP.PACK_AB R40, R41, R40 ;  /* 0x000000282928723e */ /* 0x000fe200000000ff */
        /* <DEDUP_REMOVED lines=169> */
[----:B------:R-:W1:Y:S01]  /*9570*/  @P4 MUFU.LG2 R2, R2 ;  /* 0x0000000200024308 */ /* 0x000e620000000c00 */
[----:B------:R-:W-:Y:S01]  /*9580*/  FMUL.FTZ R4, R4, R129 ;  /* 0x0000008104047220 */ /* 0x000fe20000410000 */
[----:B------:R-:W-:Y:S01]  /*9590*/  F2FP.PACK_AB R126, R127, R126 ;  /* 0x0000007e7f7e723e */ /* 0x000fe200000000ff */
[----:B------:R-:W-:Y:S01]  /*95a0*/  FMUL.FTZ R5, R5, R130 ;  /* 0x0000008205057220 */ /* 0x000fe20000410000 */
[----:B------:R-:W-:Y:S01]  /*95b0*/  STS [R11+0x6000], R104 ;  /* 0x006000680b007388 */ /* 0x000fe20000000800 */
[----:B------:R-:W-:-:S02]  /*95c0*/  LOP3.LUT P0, RZ, R7, 0x3, RZ, 0xc0, !PT ;  /* 0x0000000307ff7812 */ /* 0x000fc4000780c0ff */
[----:B------:R-:W-:Y:S01]  /*95d0*/  F2FP.PACK_AB R4, R4, R128 ;  /* 0x000000800404723e */ /* 0x000fe200000000ff */
[----:B------:R-:W-:Y:S01]  /*95e0*/  STS [R11+0x6400], R106 ;  /* 0x0064006a0b007388 */ /* 0x000fe20000000800 */
[----:B------:R-:W-:-:S03]  /*95f0*/  F2FP.PACK_AB R5, R131, R5 ;  /* 0x000000058305723e */ /* 0x000fc600000000ff */
[----:B------:R-:W-:Y:S04]  /*9600*/  STS [R13+0x6000], R108 ;  /* 0x0060006c0d007388 */ /* 0x000fe80000000800 */
[----:B------:R-:W-:Y:S01]  /*9610*/  STS [R13+0x6400], R110 ;  /* 0x0064006e0d007388 */ /* 0x000fe20000000800 */
[----:B-1----:R-:W-:-:S03]  /*9620*/  @P4 FMUL.FTZ R2, R2, 0.69314718246459960938 ;  /* 0x3f31721802024820 */ /* 0x002fc60000410000 */
        /* <DEDUP_REMOVED lines=57> */
.L_x_675:
[----:B--234-:R-:W-:Y:S05]  /*99c0*/  BSYNC B0 ;  /* 0x0000000000007941 */ /* 0x01cfea0003800000 */
.L_x_674:
[----:B------:R-:W2:Y:S01]  /*99d0*/  S2R R3, SR_TID.X ;  /* 0x0000000000037919 */ /* 0x000ea20000002100 */
[----:B------:R-:W-:Y:S01]  /*99e0*/  IADD3 R4, P0, R248, UR18, RZ ;  /* 0x00000012f8047c10 */ /* 0x000fe2000ff1e0ff */
[----:B------:R-:W-:Y:S01]  /*99f0*/  USHF.R.S32.HI UR6, URZ, 0x1f, UR11 ;  /* 0x0000001f3f067899 */ /* 0x000fe2000801140b */
[----:B------:R-:W-:Y:S01]  /*9a00*/  BSSY B0, `(.L_x_676) ;  /* 0x0000018000007945 */ /* 0x000fe20003800000 */
[----:B------:R-:W3:Y:S01]  /*9a10*/  S2R R0, SR_CTAID.Z ;  /* 0x0000000000007919 */ /* 0x000ee20000002700 */
[----:B------:R-:W-:Y:S01]  /*9a20*/  IADD3.X R5, R249, UR7, RZ, P0, !PT ;  /* 0x00000007f9057c10 */ /* 0x000fe200087fe4ff */
[----:B------:R-:W-:-:S02]  /*9a30*/  ULDC.64 UR4, c[0x0][0x1f0] ;  /* 0x00007c0000047ab9 */ /* 0x000fc40000000a00 */
[----:B------:R-:W-:-:S04]  /*9a40*/  UIMAD UR4, UR6, UR4, URZ ;  /* 0x00000004060472a4 */ /* 0x000fc8000f8e023f */
[----:B------:R-:W-:Y:S01]  /*9a50*/  UIMAD UR4, UR11, UR5, UR4 ;  /* 0x000000050b0472a4 */ /* 0x000fe2000f8e0204 */
[----:B--2---:R-:W-:-:S04]  /*9a60*/  SHF.R.S32.HI R2, RZ, 0x1f, R3 ;  /* 0x0000001fff027819 */ /* 0x004fc80000011403 */
[----:B------:R-:W-:Y:S01]  /*9a70*/  LEA.HI R2, R2, R3, RZ, 0x3 ;  /* 0x0000000302027211 */ /* 0x000fe200078f18ff */
[----:B---3--:R-:W-:-:S03]  /*9a80*/  IMAD.WIDE.U32 R4, R0, c[0x0][0x1f0], R4 ;  /* 0x00007c0000047a25 */ /* 0x008fc600078e0004 */
        /* <DEDUP_REMOVED lines=11> */
[----:B------:R2:W-:Y:S04]  /*9b40*/  STG.E.128 [R10.64], R68 ;  /* 0x000000440a007986 */ /* 0x0005e8000c101d10 */
[----:B-1----:R2:W-:Y:S04]  /*9b50*/  STG.E.128 [R10.64+0x80], R52 ;  /* 0x000080340a007986 */ /* 0x0025e8000c101d10 */
[----:B------:R2:W-:Y:S04]  /*9b60*/  STG.E.128 [R10.64+0x100], R36 ;  /* 0x000100240a007986 */ /* 0x0005e8000c101d10 */
[----:B------:R2:W-:Y:S02]  /*9b70*/  STG.E.128 [R10.64+0x180], R20 ;  /* 0x000180140a007986 */ /* 0x0005e4000c101d10 */
.L_x_677:
[----:B------:R-:W-:Y:S05]  /*9b80*/  BSYNC B0 ;  /* 0x0000000000007941 */ /* 0x000fea0003800000 */
.L_x_676:
[----:B------:R-:W-:Y:S01]  /*9b90*/  IADD3 R0, R2, 0x10, RZ ;  /* 0x0000001002007810 */ /* 0x000fe20007ffe0ff */
[----:B------:R-:W-:Y:S03]  /*9ba0*/  BSSY B0, `(.L_x_678) ;  /* 0x0000011000007945 */ /* 0x000fe60003800000 */
[----:B------:R-:W-:-:S13]  /*9bb0*/  ISETP.GE.AND P0, PT, R0, UR12, PT ;  /* 0x0000000c00007c0c */ /* 0x000fda000bf06270 */
[----:B------:R-:W-:Y:S05]  /*9bc0*/  @P0 BRA `(.L_x_679) ;  /* 0x000000e000000947 */ /* 0x000fea0003800000 */
[----:B------:R-:W-:Y:S01]  /*9bd0*/  IADD3 R3, P0, R250, 0x10, RZ ;  /* 0x00000010fa037810 */ /* 0x000fe20007f1e0ff */
[----:B------:R-:W-:Y:S01]  /*9be0*/  IMAD.MOV.U32 R8, RZ, RZ, R4 ;  /* 0x000000ffff087224 */ /* 0x000fe200078e0004 */
[----:B------:R-:W-:-:S03]  /*9bf0*/  MOV R9, R7 ;  /* 0x0000000700097202 */ /* 0x000fc60000000f00 */
[----:B------:R-:W-:Y:S02]  /*9c00*/  IMAD.X R0, RZ, RZ, R251, P0 ;  /* 0x000000ffff007224 */ /* 0x000fe400000e06fb */
[----:B------:R-:W-:-:S04]  /*9c10*/  IMAD.WIDE.U32 R8, R3, c[0x0][0x1e8], R8 ;  /* 0x00007a0003087a25 */ /* 0x000fc800078e0008 */
[----:B------:R-:W-:Y:S01]  /*9c20*/  IMAD R0, R0, c[0x0][0x1e8], RZ ;  /* 0x00007a0000007a24 */ /* 0x000fe200078e02ff */
[----:B--2---:R-:W-:-:S03]  /*9c30*/  LEA R10, P0, R8, c[0x0][0x1d0], 0x1 ;  /* 0x00007400080a7a11 */ /* 0x004fc600078008ff */
[----:B------:R-:W-:-:S05]  /*9c40*/  IMAD R0, R3, c[0x0][0x1ec], R0 ;  /* 0x00007b0003007a24 */ /* 0x000fca00078e0200 */
[----:B------:R-:W-:-:S04]  /*9c50*/  IADD3 R0, R9, R0, RZ ;  /* 0x0000000009007210 */ /* 0x000fc80007ffe0ff */
[----:B------:R-:W-:-:S05]  /*9c60*/  LEA.HI.X R11, R8, c[0x0][0x1d4], R0, 0x1, P0 ;  /* 0x00007500080b7a11 */ /* 0x000fca00000f0c00 */
[----:B------:R2:W-:Y:S04]  /*9c70*/  STG.E.128 [R10.64], R64 ;  /* 0x000000400a007986 */ /* 0x0005e8000c101d10 */
[----:B-1----:R2:W-:Y:S04]  /*9c80*/  STG.E.128 [R10.64+0x80], R48 ;  /* 0x000080300a007986 */ /* 0x0025e8000c101d10 */
[----:B------:R2:W-:Y:S04]  /*9c90*/  STG.E.128 [R10.64+0x100], R32 ;  /* 0x000100200a007986 */ /* 0x0005e8000c101d10 */
[----:B------:R2:W-:Y:S02]  /*9ca0*/  STG.E.128 [R10.64+0x180], R16 ;  /* 0x000180100a007986 */ /* 0x0005e4000c101d10 */
.L_x_679:
[----:B------:R-:W-:Y:S05]  /*9cb0*/  BSYNC B0 ;  /* 0x0000000000007941 */ /* 0x000fea0003800000 */
.L_x_678:
        /* <DEDUP_REMOVED lines=18> */
.L_x_681:
[----:B------:R-:W-:Y:S05]  /*9de0*/  BSYNC B0 ;  /* 0x0000000000007941 */ /* 0x000fea0003800000 */
.L_x_680:
[----:B------:R-:W-:-:S13]  /*9df0*/  ISETP.GE.AND P0, PT, R240, UR12, PT ;  /* 0x0000000cf0007c0c */ /* 0x000fda000bf06270 */
[----:B------:R-:W-:Y:S05]  /*9e00*/  @P0 EXIT ;  /* 0x000000000000094d */ /* 0x000fea0003800000 */
[----:B------:R-:W-:Y:S01]  /*9e10*/  IADD3 R0, P0, R250, 0x30, RZ ;  /* 0x00000030fa007810 */ /* 0x000fe20007f1e0ff */
[----:B---3--:R-:W-:Y:S01]  /*9e20*/  IMAD.MOV.U32 R2, RZ, RZ, R4 ;  /* 0x000000ffff027224 */ /* 0x008fe200078e0004 */
        /* <DEDUP_REMOVED lines=9> */
[----:B-1----:R-:W-:Y:S04]  /*9ec0*/  STG.E.128 [R4.64+0x80], R40 ;  /* 0x0000802804007986 */ /* 0x002fe8000c101d10 */
[----:B------:R-:W-:Y:S04]  /*9ed0*/  STG.E.128 [R4.64+0x100], R24 ;  /* 0x0001001804007986 */ /* 0x000fe8000c101d10 */
[----:B------:R-:W-:Y:S01]  /*9ee0*/  STG.E.128 [R4.64+0x180], R72 ;  /* 0x0001804804007986 */ /* 0x000fe2000c101d10 */
[----:B------:R-:W-:Y:S05]  /*9ef0*/  EXIT ;  /* 0x000000000000794d */ /* 0x000fea0003800000 */
.L_x_666:
        /* <DEDUP_REMOVED lines=73> */
.L_x_683:
[----:B------:R-:W-:Y:S05]  /*a390*/  BSYNC B0 ;  /* 0x0000000000007941 */ /* 0x000fea0003800000 */
.L_x_682:
[----:B-1----:R-:W-:Y:S01]  /*a3a0*/  IADD3 R5, R6, 0x10, RZ ;  /* 0x0000001006057810 */ /* 0x002fe20007ffe0ff */
        /* <DEDUP_REMOVED lines=17> */
.L_x_685:
[----:B------:R-:W-:Y:S05]  /*a4c0*/  BSYNC B0 ;  /* 0x0000000000007941 */ /* 0x000fea0003800000 */
.L_x_684:
        /* <DEDUP_REMOVED lines=18> */
.L_x_687:
[----:B------:R-:W-:Y:S05]  /*a5f0*/  BSYNC B0 ;  /* 0x0000000000007941 */ /* 0x000fea0003800000 */
.L_x_686:
        /* <DEDUP_REMOVED lines=17> */
.L_x_689:
[----:B------:R-:W-:Y:S05]  /*a710*/  BSYNC B0 ;  /* 0x0000000000007941 */ /* 0x000fea0003800000 */
.L_x_688:
        /* <DEDUP_REMOVED lines=35> */
.L_x_690:
        /* <DEDUP_REMOVED lines=11> */
.L_x_2037:


//--------------------- .text._ZN5flash16flash_fwd_kernelI23Flash_fwd_kernel_traitsILi256ELi64ELi64ELi4ELb0ELb0EN7cutlass6half_tE19Flash_kernel_traitsILi256ELi64ELi64ELi4ES3_EELb1ELb0ELb0ELb1ELb0ELb0ELb0ELb0EEEvNS_16Flash_fwd_paramsE --------------------------
	.section	.text._ZN5flash16flash_fwd_kernelI23Flash_fwd_kernel_traitsILi256ELi64ELi64ELi4ELb0ELb0EN7cutlass6half_tE19Flash_kernel_traitsILi256ELi64ELi64ELi4ES3_EELb1ELb0ELb0ELb1ELb0ELb0ELb0ELb0EEEvNS_16Flash_fwd_paramsE,"ax",@progbits
	.sectioninfo	@"SHI_REGISTERS=255"
	.align	128
        .global         _ZN5flash16flash_fwd_kernelI23Flash_fwd_kernel_traitsILi256ELi64ELi64ELi4ELb0ELb0EN7cutlass6half_tE19Flash_kernel_traitsILi256ELi64ELi64ELi4ES3_EELb1ELb0ELb0ELb1ELb0ELb0ELb0ELb0EEEvNS_16Flash_fwd_paramsE
        .type           _ZN5flash16flash_fwd_kernelI23Flash_fwd_kernel_traitsILi256ELi64ELi64ELi4ELb0ELb0EN7cutlass6half_tE19Flash_kernel_traitsILi256ELi64ELi64ELi4ES3_EELb1ELb0ELb0ELb1ELb0ELb0ELb0ELb0EEEvNS_16Flash_fwd_paramsE,@function
        .size           _ZN5flash16flash_fwd_kernelI23Flash_fwd_kernel_traitsILi256ELi64ELi64ELi4ELb0ELb0EN7cutlass6half_tE19Flash_kernel_traitsILi256ELi64ELi64ELi4ES3_EELb1ELb0ELb0ELb1ELb0ELb0ELb0ELb0EEEvNS_16Flash_fwd_paramsE,(.L_x_2038 - _ZN5flash16flash_fwd_kernelI23Flash_fwd_kernel_traitsILi256ELi64ELi64ELi4ELb0ELb0EN7cutlass6half_tE19Flash_kernel_traitsILi256ELi64ELi64ELi4ES3_EELb1ELb0ELb0ELb1ELb0ELb0ELb0ELb0EEEvNS_16Flash_fwd_paramsE)
        .other          _ZN5flash16flash_fwd_kernelI23Flash_fwd_kernel_traitsILi256ELi64ELi64ELi4ELb0ELb0EN7cutlass6half_tE19Flash_kernel_traitsILi256ELi64ELi64ELi4ES3_EELb1ELb0ELb0ELb1ELb0ELb0ELb0ELb0EEEvNS_16Flash_fwd_paramsE,@"STO_CUDA_ENTRY STV_DEFAULT"
_ZN5flash16flash_fwd_kernelI23Flash_fwd_kernel_traitsILi256ELi64ELi64ELi4ELb0ELb0EN7cutlass6half_tE19Flash_kernel_traitsILi256ELi64ELi64ELi4ES3_EELb1ELb0ELb0ELb1ELb0ELb0ELb0ELb0EEEvNS_16Flash_fwd_paramsE:
.text._ZN5flash16flash_fwd_kernelI23Flash_fwd_kernel_traitsILi256ELi64ELi64ELi4ELb0ELb0EN7cutlass6half_tE19Flash_kernel_traitsILi256ELi64ELi64ELi4ES3_EELb1ELb0ELb0ELb1ELb0ELb0ELb0ELb0EEEvNS_16Flash_fwd_paramsE:
        /* <DEDUP_REMOVED lines=18> */
[----:B------:R-:W1:Y:S01]  /*0120*/  S2UR UR19, SR_CTAID.Y ;  /* 0x00000000001379c3 */ /* 0x000e620000002600 */
        /* <DEDUP_REMOVED lines=11> */
[----:B------:R-:W-:Y:S02]  /*01e0*/  UISETP.EQ.OR.EX UP0, UPT, URZ, UR5, !UP3, UP0 ;  /* 0x000000053f00728c */ /* 0x000fe4000df02700 */
[----:B-1----:R-:W-:-:S06]  /*01f0*/  ULOP3.LUT UR8, UR18, UR13, UR19, 0xfe, !UPT ;  /* 0x0000000d12087292 */ /* 0x002fcc000f8efe13 */
[----:B--2---:R-:W-:Y:S01]  /*0200*/  LOP3.LUT P3, RZ, R103, UR8, RZ, 0xfc, !PT ;  /* 0x0000000867ff7c12 */ /* 0x004fe2000f86fcff */
[----:B------:R-:W-:Y:S02]  /*0210*/  ULDC.64 UR8, c[0x0][0x240] ;  /* 0x0000900000087ab9 */ /* 0x000fe40000000a00 */
[----:B------:R-:W-:Y:S02]  /*0220*/  UIMAD.WIDE UR8, UR19, UR25, UR8 ;  /* 0x00000019130872a5 */ /* 0x000fe4000f8e0208 */
[----:B------:R-:W-:-:S08]  /*0230*/  ULDC.64 UR4, c[0x0][0x248] ;  /* 0x0000920000047ab9 */ /* 0x000fd00000000a00 */
[----:B------:R-:W-:Y:S02]  /*0240*/  @!P3 IMAD.MOV.U32 R10, RZ, RZ, c[0x0][0x308] ;  /* 0x0000c200ff0ab624 */ /* 0x000fe400078e00ff */
[----:B------:R-:W-:Y:S01]  /*0250*/  @!P3 IMAD.MOV.U32 R11, RZ, RZ, c[0x0][0x30c] ;  /* 0x0000c300ff0bb624 */ /* 0x000fe200078e00ff */
[----:B------:R-:W-:Y:S02]  /*0260*/  UIMAD.WIDE UR4, UR19, UR25, UR4 ;  /* 0x00000019130472a5 */ /* 0x000fe4000f8e0204 */
        /* <DEDUP_REMOVED lines=55> */
.L_x_691:
[----:B------:R-:W-:Y:S02]  /*05e0*/  ULDC UR6, c[0x0][0x218] ;  /* 0x0000860000067ab9 */ /* 0x000fe40000000800 */
.L_x_692:
        /* <DEDUP_REMOVED lines=61> */
.L_x_694:
        /* <DEDUP_REMOVED lines=31> */
[----:B------:R-:W-:Y:S02]  /*0bb0*/  @UP0 UIMAD.WIDE.U32 UR30, UR24, UR4, URZ ;  /* 0x00000004181e02a5 */ /* 0x000fe4000f8e003f */
[----:B------:R-:W-:Y:S02]  /*0bc0*/  @!UP1 UIADD3 UR8, -UR8, URZ, URZ ;  /* 0x0000003f08089290 */ /* 0x000fe4000fffe13f */
[----:B------:R-:W-:Y:S02]  /*0bd0*/  @!UP2 ULOP3.LUT UR8, URZ, UR7, URZ, 0x33, !UPT ;  /* 0x000000073f08a292 */ /* 0x000fe4000f8e333f */
[----:B------:R-:W-:-:S02]  /*0be0*/  @UP0 UIMAD UR24, UR24, UR5, UR31 ;  /* 0x00000005181802a4 */ /* 0x000fc4000f8e021f */
[----:B------:R-:W-:Y:S02]  /*0bf0*/  USHF.R.S32.HI UR29, URZ, 0x1f, UR8 ;  /* 0x0000001f3f1d7899 */ /* 0x000fe40008011408 */
        /* <DEDUP_REMOVED lines=15> */
.L_x_695:
        /* <DEDUP_REMOVED lines=9> */
[----:B------:R-:W-:Y:S01]  /*0d80*/  IMAD.U32 R10, RZ, RZ, UR13 ;  /* 0x0000000dff0a7e24 */ /* 0x000fe2000f8e00ff */
[----:B------:R-:W-:Y:S01]  /*0d90*/  SHF.R.S32.HI R168, RZ, 0x3, R0 ;  /* 0x00000003ffa87819 */ /* 0x000fe20000011400 */
[----:B------:R-:W-:Y:S01]  /*0da0*/  IMAD.IADD R28, R103, 0x1, -R2 ;  /* 0x00000001671c7824 */ /* 0x000fe200078e0a02 */
[----:B------:R-:W-:Y:S01]  /*0db0*/  LOP3.LUT R2, R4, 0xfffffff0, RZ, 0xc0, !PT ;  /* 0xfffffff004027812 */ /* 0x000fe200078ec0ff */
[----:B------:R-:W-:Y:S01]  /*0dc0*/  BSSY B0, `(.L_x_696) ;  /* 0x0000072000007945 */ /* 0x000fe20003800000 */
        /* <DEDUP_REMOVED lines=10> */
[----:B------:R-:W-:Y:S01]  /*0e70*/  SHF.R.S32.HI R101, RZ, 0x5, R14 ;  /* 0x00000005ff657819 */ /* 0x000fe2000001140e */
[----:B------:R-:W-:Y:S01]  /*0e80*/  IMAD.SHL.U32 R8, R8, 0x8, RZ ;  /* 0x0000000808087824 */ /* 0x000fe200078e00ff */
[----:B------:R-:W-:Y:S01]  /*0e90*/  LOP3.LUT R2, R0, 0x38, R112, 0xf8, !PT ;  /* 0x0000003800027812 */ /* 0x000fe200078ef870 */
[----:B------:R-:W-:Y:S01]  /*0ea0*/  IMAD.WIDE R10, R10, 0x40, R168 ;  /* 0x000000400a0a7825 */ /* 0x000fe200078e02a8 */
[----:B------:R-:W-:-:S02]  /*0eb0*/  SHF.R.U32.HI R0, RZ, 0x3, R0 ;  /* 0x00000003ff007819 */ /* 0x000fc40000011600 */
[----:B------:R-:W-:Y:S02]  /*0ec0*/  LEA.HI R12, R3, R6, RZ, 0x3 ;  /* 0x00000006030c7211 */ /* 0x000fe400078f18ff */
[--C-:B------:R-:W-:Y:S02]  /*0ed0*/  SHF.R.S32.HI R113, RZ, 0x1f, R112.reuse ;  /* 0x0000001fff717819 */ /* 0x100fe40000011470 */
[----:B------:R-:W-:Y:S02]  /*0ee0*/  LOP3.LUT R9, R2, R0, RZ, 0x3c, !PT ;  /* 0x0000000002097212 */ /* 0x000fe400078e3cff */
        /* <DEDUP_REMOVED lines=16> */
[----:B------:R-:W-:Y:S01]  /*0ff0*/  UIMAD UR27, UR8, UR5, UR4 ;  /* 0x00000005081b72a4 */ /* 0x000fe2000f8e0204 */
[----:B------:R-:W-:Y:S01]  /*1000*/  IMAD R6, R169, c[0x0][0x1a0], RZ ;  /* 0x00006800a9067a24 */ /* 0x000fe200078e02ff */
[----:B------:R-:W-:Y:S01]  /*1010*/  UIMAD UR7, UR8, UR7, UR6 ;  /* 0x00000007080772a4 */ /* 0x000fe2000f8e0206 */
[----:B------:R-:W-:Y:S01]  /*1020*/  IMAD.WIDE.U32 R2, R168, c[0x0][0x1a0], R112 ;  /* 0x00006800a8027a25 */ /* 0x000fe200078e0070 */
[----:B------:R-:W-:Y:S01]  /*1030*/  LOP3.LUT R0, R0, 0x1c0, RZ, 0xc0, !PT ;  /* 0x000001c000007812 */ /* 0x000fe200078ec0ff */
[----:B------:R1:W-:Y:S01]  /*1040*/  STL.64 [R1], R112 ;  /* 0x0000007001007387 */ /* 0x0003e20000100a00 */
[----:B------:R-:W-:Y:S01]  /*1050*/  IADD3 R108, R112, 0x80, RZ ;  /* 0x00000080706c7810 */ /* 0x000fe20007ffe0ff */
[----:B------:R-:W-:Y:S01]  /*1060*/  IMAD R6, R168, c[0x0][0x1a4], R6 ;  /* 0x00006900a8067a24 */ /* 0x000fe200078e0206 */
[----:B------:R-:W-:Y:S01]  /*1070*/  LOP3.LUT R7, R0, 0x8, R7, 0xf8, !PT ;  /* 0x0000000800077812 */ /* 0x000fe200078ef807 */
[----:B------:R-:W-:Y:S01]  /*1080*/  UIADD3 UR6, -UR14, UR16, URZ ;  /* 0x000000100e067290 */ /* 0x000fe2000fffe13f */
[----:B------:R-:W-:Y:S01]  /*1090*/  IADD3 R2, P0, R2, UR26, RZ ;  /* 0x0000001a02027c10 */ /* 0x000fe2000ff1e0ff */
[----:B------:R-:W-:Y:S01]  /*10a0*/  ULDC.64 UR4, c[0x0][0x1a8] ;  /* 0x00006a0000047ab9 */ /* 0x000fe20000000a00 */
[----:B------:R-:W-:Y:S01]  /*10b0*/  SHF.R.U32.HI R0, RZ, 0x3, R0 ;  /* 0x00000003ff007819 */ /* 0x000fe20000011600 */
[----:B------:R-:W-:Y:S01]  /*10c0*/  UIMAD UR4, UR17, UR4, URZ ;  /* 0x00000004110472a4 */ /* 0x000fe2000f8e023f */
[----:B------:R-:W-:Y:S01]  /*10d0*/  IADD3.X R3, R3, UR24, R6, P0, !PT ;  /* 0x0000001803037c10 */ /* 0x000fe200087fe406 */
[----:B------:R-:W-:Y:S01]  /*10e0*/  IMAD.U32 R6, RZ, RZ, UR8 ;  /* 0x00000008ff067e24 */ /* 0x000fe2000f8e00ff */
[----:B------:R-:W-:Y:S01]  /*10f0*/  LOP3.LUT R7, R7, R0, RZ, 0x3c, !PT ;  /* 0x0000000007077212 */ /* 0x000fe200078e3cff */
[----:B------:R-:W-:Y:S01]  /*1100*/  IMAD.U32 R0, RZ, RZ, UR8 ;  /* 0x00000008ff007e24 */ /* 0x000fe2000f8e00ff */
[----:B------:R-:W-:Y:S01]  /*1110*/  IADD3 R107, R112, 0xc0, RZ ;  /* 0x000000c0706b7810 */ /* 0x000fe20007ffe0ff */
[----:B------:R-:W-:Y:S01]  /*1120*/  IMAD.WIDE.U32 R26, R6, c[0x0][0x1b8], R2 ;  /* 0x00006e00061a7a25 */ /* 0x000fe200078e0002 */
[----:B------:R-:W-:Y:S01]  /*1130*/  ISETP.GE.AND P0, PT, R168, UR6, PT ;  /* 0x00000006a8007c0c */ /* 0x000fe2000bf06270 */
[----:B------:R-:W-:Y:S01]  /*1140*/  UIMAD UR4, UR18, UR5, UR4 ;  /* 0x00000005120472a4 */ /* 0x000fe2000f8e0204 */
[----:B------:R-:W-:Y:S01]  /*1150*/  LOP3.LUT R8, R9, 0xfffffe00, R8, 0xf8, !PT ;  /* 0xfffffe0009087812 */ /* 0x000fe200078ef808 */
[----:B------:R-:W-:Y:S01]  /*1160*/  IMAD.WIDE.U32 R30, R0, c[0x0][0x1b0], R4 ;  /* 0x00006c00001e7a25 */ /* 0x000fe200078e0004 */
[----:B------:R-:W-:-:S02]  /*1170*/  IADD3 R24, R27, UR27, RZ ;  /* 0x0000001b1b187c10 */ /* 0x000fc4000fffe0ff */
[----:B------:R-:W-:Y:S01]  /*1180*/  SEL R3, R23, 0xfffffff0, !P1 ;  /* 0xfffffff017037807 */ /* 0x000fe20004800000 */
[----:B------:R-:W-:Y:S01]  /*1190*/  IMAD.SHL.U32 R4, R12, 0x40, RZ ;  /* 0x000000400c047824 */ /* 0x000fe200078e00ff */
[----:B------:R1:W-:Y:S01]  /*11a0*/  STL.64 [R1+0x28], R30 ;  /* 0x0000281e01007387 */ /* 0x0003e20000100a00 */
[----:B------:R-:W-:Y:S01]  /*11b0*/  IADD3 R33, R31, UR7, RZ ;  /* 0x000000071f217c10 */ /* 0x000fe2000fffe0ff */
[----:B------:R-:W-:Y:S01]  /*11c0*/  IMAD.MOV.U32 R0, RZ, RZ, 0x20 ;  /* 0x00000020ff007424 */ /* 0x000fe200078e00ff */
[----:B------:R-:W-:Y:S01]  /*11d0*/  IADD3 R9, R19, UR4, RZ ;  /* 0x0000000413097c10 */ /* 0x000fe2000fffe0ff */
[----:B------:R1:W-:Y:S01]  /*11e0*/  STL.64 [R1+0x20], R26 ;  /* 0x0000201a01007387 */ /* 0x0003e20000100a00 */
[----:B------:R-:W-:Y:S01]  /*11f0*/  LOP3.LUT R4, R7, 0xfffffe00, R4, 0xf8, !PT ;  /* 0xfffffe0007047812 */ /* 0x000fe200078ef804 */
[----:B------:R-:W-:Y:S01]  /*1200*/  IMAD.SHL.U32 R222, R8, 0x2, RZ ;  /* 0x0000000208de7824 */ /* 0x000fe200078e00ff */
[----:B------:R-:W-:Y:S01]  /*1210*/  SEL R0, R0, 0xffffffe0, !P2 ;  /* 0xffffffe000007807 */ /* 0x000fe20005000000 */
[----:B------:R1:W-:Y:S04]  /*1220*/  STL [R1+0x18], R109 ;  /* 0x0000186d01007387 */ /* 0x0003e80000100800 */
[----:B------:R1:W-:Y:S04]  /*1230*/  STL [R1+0xc], R108 ;  /* 0x00000c6c01007387 */ /* 0x0003e80000100800 */
        /* <DEDUP_REMOVED lines=42> */
.L_x_697:
[----:B------:R-:W-:Y:S05]  /*14e0*/  BSYNC B0 ;  /* 0x0000000000007941 */ /* 0x000fea0003800000 */
.L_x_696:
        /* <DEDUP_REMOVED lines=45> */
.L_x_699:
[----:B------:R-:W-:Y:S05]  /*17c0*/  BSYNC B0 ;  /* 0x0000000000007941 */ /* 0x000fea0003800000 */
.L_x_698:
        /* <DEDUP_REMOVED lines=45> */
.L_x_701:
[----:B------:R-:W-:Y:S05]  /*1aa0*/  BSYNC B0 ;  /* 0x0000000000007941 */ /* 0x000fea0003800000 */
.L_x_700:
[----:B--2---:R-:W-:Y:S01]  /*1ab0*/  IADD3 R16, R168, 0x30, RZ ;  /* 0x00000030a8107810 */ /* 0x004fe20007ffe0ff */
        /* <DEDUP_REMOVED lines=47> */
.L_x_703:
[----:B------:R-:W-:Y:S05]  /*1db0*/  BSYNC B0 ;  /* 0x0000000000007941 */ /* 0x000fea0003800000 */
.L_x_702:
        /* <DEDUP_REMOVED lines=48> */
.L_x_705:
[----:B------:R-:W-:Y:S05]  /*20c0*/  BSYNC B0 ;  /* 0x0000000000007941 */ /* 0x000fea0003800000 */
.L_x_704:
        /* <DEDUP_REMOVED lines=41> */
.L_x_707:
[----:B------:R-:W-:Y:S05]  /*2360*/  BSYNC B0 ;  /* 0x0000000000007941 */ /* 0x000fea0003800000 */
.L_x_706:
[----:B------:R-:W-:Y:S01]  /*2370*/  ISETP.GE.AND P0, PT, R20, UR28, PT ;  /* 0x0000001c14007c0c */ /* 0x000fe2000bf06270 */
[----:B------:R-:W-:-:S12]  /*2380*/  BSSY B0, `(.L_x_708) ;  /* 0x0000027000007945 */ /* 0x000fd80003800000 */
[----:B------:R-:W-:Y:S05]  /*2390*/  @P0 BRA `(.L_x_709) ;  /* 0x0000025000000947 */ /* 0x000fea0003800000 */
[----:B------:R-:W-:Y:S01]  /*23a0*/  ISETP.GE.AND P5, PT, R112, c[0x0][0x220], PT ;  /* 0x0000880070007a0c */ /* 0x000fe20003fa6270 */
[----:B------:R-:W-:Y:S01]  /*23b0*/  IMAD.MOV.U32 R5, RZ, RZ, c[0x0][0x198] ;  /* 0x00006600ff057624 */ /* 0x000fe200078e00ff */
[----:B------:R-:W-:Y:S01]  /*23c0*/  ISETP.GE.AND P4, PT, R109, c[0x0][0x220], PT ;  /* 0x000088006d007a0c */ /* 0x000fe20003f86270 */
[----:B--2-4-:R-:W-:Y:S01]  /*23d0*/  IMAD.MOV.U32 R10, RZ, RZ, c[0x0][0x19c] ;  /* 0x00006700ff0a7624 */ /* 0x014fe200078e00ff */
        /* <DEDUP_REMOVED lines=33> */
.L_x_709:
[----:B------:R-:W-:Y:S05]  /*25f0*/  BSYNC B0 ;  /* 0x0000000000007941 */ /* 0x000fea0003800000 */
.L_x_708:
[----:B------:R-:W-:Y:S01]  /*2600*/  ISETP.GE.AND P0, PT, R16, UR28, PT ;  /* 0x0000001c10007c0c */ /* 0x000fe2000bf06270 */
[----:B------:R-:W-:-:S12]  /*2610*/  BSSY B0, `(.L_x_710) ;  /* 0x0000029000007945 */ /* 0x000fd80003800000 */
[----:B------:R-:W-:Y:S05]  /*2620*/  @P0 BRA `(.L_x_711) ;  /* 0x0000027000000947 */ /* 0x000fea0003800000 */
[----:B------:R-:W-:Y:S01]  /*2630*/  ISETP.GE.AND P5, PT, R112, c[0x0][0x220], PT ;  /* 0x0000880070007a0c */ /* 0x000fe20003fa6270 */
[----:B--2-4-:R-:W-:Y:S01]  /*2640*/  IMAD.MOV.U32 R12, RZ, RZ, c[0x0][0x198] ;  /* 0x00006600ff0c7624 */ /* 0x014fe200078e00ff */
        /* <DEDUP_REMOVED lines=37> */
.L_x_711:
[----:B------:R-:W-:Y:S05]  /*28a0*/  BSYNC B0 ;  /* 0x0000000000007941 */ /* 0x000fea0003800000 */
.L_x_710:
        /* <DEDUP_REMOVED lines=17> */
[----:B------:R-:W2:Y:S01]  /*29c0*/  @P0 MUFU.RCP R5, c[0x0][0x238] ;  /* 0x00008e0000050b08 */ /* 0x000ea20000001000 */
[----:B------:R-:W-:Y:S01]  /*29d0*/  ISETP.GE.AND P1, PT, R168, UR28, PT ;  /* 0x0000001ca8007c0c */ /* 0x000fe2000bf26270 */
[----:B------:R-:W-:Y:S02]  /*29e0*/  ULDC.64 UR4, c[0x0][0x1a0] ;  /* 0x0000680000047ab9 */ /* 0x000fe40000000a00 */
[----:B------:R-:W-:-:S05]  /*29f0*/  IMAD.U32 R7, RZ, RZ, UR7 ;  /* 0x00000007ff077e24 */ /* 0x000fca000f8e00ff */
[----:B------:R-:W2:Y:S01]  /*2a00*/  @P0 LDG.E R2, [R6.64] ;  /* 0x0000001406020981 */ /* 0x000ea2000c1e1900 */
        /* <DEDUP_REMOVED lines=8> */
[----:B------:R1:W-:Y:S04]  /*2a90*/  @P1 STS.128 [R222+0x10000], RZ ;  /* 0x010000ffde001388 */ /* 0x0003e80000000c00 */
[----:B------:R1:W-:Y:S04]  /*2aa0*/  @P1 STS.128 [R222+0x12000], RZ ;  /* 0x012000ffde001388 */ /* 0x0003e80000000c00 */
[----:B------:R1:W-:Y:S04]  /*2ab0*/  @P1 STS.128 [R222+0x14000], RZ ;  /* 0x014000ffde001388 */ /* 0x0003e80000000c00 */
[----:B------:R1:W-:Y:S01]  /*2ac0*/  @P1 STS.128 [R222+0x16000], RZ ;  /* 0x016000ffde001388 */ /* 0x0003e20000000c00 */
[----:B--2---:R-:W-:-:S04]  /*2ad0*/  @P0 FMUL.FTZ R2, R2, R5 ;  /* 0x0000000502020220 */ /* 0x004fc80000410000 */
[----:B------:R2:W5:Y:S01]  /*2ae0*/  @P0 R2UR UR6, R2 ;  /* 0x00000000020603c2 */ /* 0x00056200000e0000 */
[C---:B------:R-:W-:Y:S02]  /*2af0*/  LEA R6, P0, R8.reuse, R26, 0x6 ;  /* 0x0000001a08067211 */ /* 0x040fe400078030ff */
[----:B--2---:R-:W-:Y:S01]  /*2b00*/  MOV R2, UR4 ;  /* 0x0000000400027c02 */ /* 0x004fe20008000f00 */
[----:B------:R-:W-:Y:S02]  /*2b10*/  UMOV UR4, URZ ;  /* 0x0000003f00047c82 */ /* 0x000fe40008000000 */
[----:B-----5:R-:W-:Y:S01]  /*2b20*/  @UP1 UMOV UR4, UR6 ;  /* 0x0000000600041c82 */ /* 0x020fe20008000000 */
[----:B------:R-:W-:Y:S01]  /*2b30*/  LEA.HI.X R7, R8, R24, R2, 0x6, P0 ;  /* 0x0000001808077211 */ /* 0x000fe200000f3402 */
[----:B------:R-:W-:Y:S05]  /*2b40*/  @P1 BRA `(.L_x_713) ;  /* 0x0000021000001947 */ /* 0x000fea0003800000 */
[----:B-1----:R-:W-:Y:S02]  /*2b50*/  ISETP.GE.AND P5, PT, R112, c[0x0][0x220], PT ;  /* 0x0000880070007a0c */ /* 0x002fe40003fa6270 */
[----:B------:R-:W-:-:S02]  /*2b60*/  ISETP.GE.AND P4, PT, R109, c[0x0][0x220], PT ;  /* 0x000088006d007a0c */ /* 0x000fc40003f86270 */
[----:B------:R-:W-:Y:S02]  /*2b70*/  ISETP.GE.AND P2, PT, R108, c[0x0][0x220], PT ;  /* 0x000088006c007a0c */ /* 0x000fe40003f46270 */
[----:B------:R-:W-:-:S07]  /*2b80*/  ISETP.GE.AND P0, PT, R107, c[0x0][0x220], PT ;  /* 0x000088006b007a0c */ /* 0x000fce0003f06270 */
[C---:B----4-:R-:W-:Y:S01]  /*2b90*/  @!P5 LEA R12, P6, R6.reuse, c[0x0][0x170], 0x1 ;  /* 0x00005c00060cda11 */ /* 0x050fe200078c08ff */
        /* <DEDUP_REMOVED lines=28> */
.L_x_713:
[----:B-1----:R-:W-:Y:S05]  /*2d60*/  BSYNC B0 ;  /* 0x0000000000007941 */ /* 0x002fea0003800000 */
.L_x_712:
        /* <DEDUP_REMOVED lines=16> */
[C---:B----4-:R-:W-:Y:S02]  /*2e70*/  @!P5 LEA R12, P6, R2.reuse, c[0x0][0x170], 0x1 ;  /* 0x00005c00020cda11 */ /* 0x050fe400078c08ff */
        /* <DEDUP_REMOVED lines=27> */
.L_x_715:
[----:B------:R-:W-:Y:S05]  /*3030*/  BSYNC B0 ;  /* 0x0000000000007941 */ /* 0x000fea0003800000 */
.L_x_714:
        /* <DEDUP_REMOVED lines=44> */
.L_x_717:
[----:B------:R-:W-:Y:S05]  /*3300*/  BSYNC B0 ;  /* 0x0000000000007941 */ /* 0x000fea0003800000 */
.L_x_716:
        /* <DEDUP_REMOVED lines=9> */
[----:B--2-4-:R-:W-:Y:S01]  /*33a0*/  IMAD.MOV.U32 R12, RZ, RZ, c[0x0][0x1a0] ;  /* 0x00006800ff0c7624 */ /* 0x014fe200078e00ff */
        /* <DEDUP_REMOVED lines=36> */
.L_x_719:
[----:B-1----:R-:W-:Y:S05]  /*35f0*/  BSYNC B0 ;  /* 0x0000000000007941 */ /* 0x002fea0003800000 */
.L_x_718:
[C---:B------:R-:W-:Y:S01]  /*3600*/  IMAD.SHL.U32 R2, R28.reuse, 0x40, RZ ;  /* 0x000000401c027824 */ /* 0x040fe200078e00ff */
[----:B------:R-:W-:Y:S01]  /*3610*/  R2P PR, R28, 0x6 ;  /* 0x000000061c007804 */ /* 0x000fe20000000000 */
[----:B------:R-:W-:Y:S01]  /*3620*/  IMAD.SHL.U32 R5, R168, 0x8, RZ ;  /* 0x00000008a8057824 */ /* 0x000fe200078e00ff */
[----:B------:R-:W0:Y:S01]  /*3630*/  LDGDEPBAR ;  /* 0x00000000000079af */ /* 0x000e220000000000 */
[----:B------:R-:W-:Y:S01]  /*3640*/  IMAD.SHL.U32 R7, R103, 0x2, RZ ;  /* 0x0000000267077824 */ /* 0x000fe200078e00ff */
[----:B------:R-:W-:Y:S01]  /*3650*/  LOP3.LUT R2, R2, 0x1c0, RZ, 0xc0, !PT ;  /* 0x000001c002027812 */ /* 0x000fe200078ec0ff */
[----:B------:R-:W-:Y:S01]  /*3660*/  IMAD.U32 R6, RZ, RZ, UR15 ;  /* 0x0000000fff067e24 */ /* 0x000fe2000f8e00ff */
[----:B------:R-:W-:Y:S02]  /*3670*/  UISETP.GE.AND UP0, UPT, UR15, 0x41, UPT ;  /* 0x000000410f00788c */ /* 0x000fe4000bf06270 */
[----:B------:R-:W-:Y:S02]  /*3680*/  LOP3.LUT R5, R2, 0x8, R5, 0xf8, !PT ;  /* 0x0000000802057812 */ /* 0x000fe400078ef805 */
[----:B------:R-:W-:-:S02]  /*3690*/  SHF.R.U32.HI R2, RZ, 0x3, R2 ;  /* 0x00000003ff027819 */ /* 0x000fc40000011602 */
[----:B------:R-:W-:Y:S02]  /*36a0*/  LOP3.LUT R7, R7, 0x6, RZ, 0xc0, !PT ;  /* 0x0000000607077812 */ /* 0x000fe400078ec0ff */
[----:B------:R-:W-:Y:S01]  /*36b0*/  LOP3.LUT R2, R5, R2, RZ, 0x3c, !PT ;  /* 0x0000000205027212 */ /* 0x000fe200078e3cff */
[----:B------:R-:W-:-:S04]  /*36c0*/  IMAD R5, R101, 0x400, R4 ;  /* 0x0000040065057824 */ /* 0x000fc800078e0204 */
[----:B------:R-:W-:Y:S02]  /*36d0*/  IMAD R2, R22, 0x200, R2 ;  /* 0x0000020016027824 */ /* 0x000fe400078e0202 */
[----:B------:R-:W-:Y:S02]  /*36e0*/  IMAD.SHL.U32 R202, R5, 0x2, RZ ;  /* 0x0000000205ca7824 */ /* 0x000fe400078e00ff */
[----:B------:R-:W-:Y:S02]  /*36f0*/  IMAD.SHL.U32 R151, R2, 0x2, RZ ;  /* 0x0000000202977824 */ /* 0x000fe400078e00ff */
[--C-:B------:R-:W-:Y:S01]  /*3700*/  IMAD R203, R3, 0x2, R202.reuse ;  /* 0x0000000203cb7824 */ /* 0x100fe200078e02ca */
[----:B--2-4-:R-:W-:Y:S01]  /*3710*/  LDSM.16.M88.4 R8, [R202] ;  /* 0x00000000ca08783b */ /* 0x014fe20000000200 */
[C---:B------:R-:W-:Y:S01]  /*3720*/  IMAD R205, R0.reuse, 0x2, R202 ;  /* 0x0000000200cd7824 */ /* 0x040fe200078e02ca */
[C---:B------:R-:W-:Y:S01]  /*3730*/  IADD3 R2, R151.reuse, 0x8000, RZ ;  /* 0x0000800097027810 */ /* 0x040fe20007ffe0ff */
        /* <DEDUP_REMOVED lines=8> */
[----:B------:R-:W-:Y:S02]  /*37c0*/  IADD3 R220, R206, 0x1000, RZ ;  /* 0x00001000cedc7810 */ /* 0x000fe40007ffe0ff */
[----:B------:R-:W-:Y:S01]  /*37d0*/  SEL R2, R2, 0xffffffc0, !P2 ;  /* 0xffffffc002027807 */ /* 0x000fe20005000000 */
[----:B------:R-:W5:Y:S01]  /*37e0*/  LDSM.16.M88.4 R32, [R151+0x9800] ;  /* 0x009800009720783b */ /* 0x000f620000000200 */
[----:B------:R-:W-:-:S02]  /*37f0*/  IADD3 R219, R206, 0x1800, RZ ;  /* 0x00001800cedb7810 */ /* 0x000fc40007ffe0ff */
[C---:B------:R-:W-:Y:S01]  /*3800*/  IADD3 R218, R206.reuse, 0x2000, RZ ;  /* 0x00002000ceda7810 */ /* 0x040fe20007ffe0ff */
[----:B------:R-:W-:Y:S01]  /*3810*/  LDSM.16.M88.4 R12, [R203] ;  /* 0x00000000cb0c783b */ /* 0x000fe20000000200 */
[----:B------:R-:W-:Y:S01]  /*3820*/  IMAD.IADD R201, R151, 0x1, R2 ;  /* 0x0000000197c97824 */ /* 0x000fe200078e0202 */
[----:B------:R-:W-:Y:S01]  /*3830*/  IADD3 R217, R206, 0x2800, RZ ;  /* 0x00002800ced97810 */ /* 0x000fe20007ffe0ff */
[----:B------:R-:W-:Y:S01]  /*3840*/  IMAD.IADD R200, R2, 0x1, R206 ;  /* 0x0000000102c87824 */ /* 0x000fe200078e02ce */
[----:B------:R-:W3:Y:S01]  /*3850*/  LDSM.16.M88.4 R40, [R206] ;  /* 0x00000000ce28783b */ /* 0x000ee20000000200 */
[----:B------:R-:W-:Y:S02]  /*3860*/  SHF.R.S32.HI R2, RZ, 0x1f, R100 ;  /* 0x0000001fff027819 */ /* 0x000fe40000011464 */
[----:B------:R-:W-:Y:S01]  /*3870*/  IADD3 R216, R206, 0x3000, RZ ;  /* 0x00003000ced87810 */ /* 0x000fe20007ffe0ff */
[----:B------:R-:W-:Y:S01]  /*3880*/  LDSM.16.M88.4 R48, [R206+0x1000] ;  /* 0x00100000ce30783b */ /* 0x000fe20000000200 */
[----:B------:R-:W-:-:S02]  /*3890*/  LEA.HI R2, R2, R100, RZ, 0x2 ;  /* 0x0000006402027211 */ /* 0x000fc400078f10ff */
[C---:B------:R-:W-:Y:S01]  /*38a0*/  IADD3 R215, R206.reuse, 0x3800, RZ ;  /* 0x00003800ced77810 */ /* 0x040fe20007ffe0ff */
[----:B------:R-:W-:Y:S01]  /*38b0*/  LDSM.16.M88.4 R72, [R206+0x1800] ;  /* 0x00180000ce48783b */ /* 0x000fe20000000200 */
        /* <DEDUP_REMOVED lines=9> */
[----:B-1----:R-:W-:Y:S01]  /*3950*/  HMMA.16816.F32 R44, R8, R16, RZ ;  /* 0x00000010082c723c */ /* 0x002fe200000018ff */
[----:B------:R-:W-:Y:S01]  /*3960*/  LDSM.16.M88.4 R84, [R201+0x9000] ;  /* 0x00900000c954783b */ /* 0x000fe20000000200 */
[----:B------:R-:W-:Y:S01]  /*3970*/  IADD3 R114, R5, UR14, RZ ;  /* 0x0000000e05727c10 */ /* 0x000fe2000fffe0ff */
[----:B------:R-:W-:Y:S01]  /*3980*/  IMAD R2, R2, 0x40, R7 ;  /* 0x0000004002027824 */ /* 0x000fe200078e0207 */
[----:B------:R-:W-:Y:S01]  /*3990*/  IADD3 R210, R206, 0x6000, RZ ;  /* 0x00006000ced27810 */ /* 0x000fe20007ffe0ff */
[----:B------:R-:W-:Y:S01]  /*39a0*/  LDSM.16.M88.4 R88, [R201+0x9800] ;  /* 0x00980000c958783b */ /* 0x000fe20000000200 */
[----:B------:R-:W-:-:S02]  /*39b0*/  IADD3 R5, R6, -UR16, R114 ;  /* 0x8000001006057c10 */ /* 0x000fc4000fffe072 */
[C---:B------:R-:W-:Y:S01]  /*39c0*/  HMMA.16816.F32 R52, R8.reuse, R18, RZ ;  /* 0x000000120834723c */ /* 0x040fe200000018ff */
[----:B------:R-:W1:Y:S01]  /*39d0*/  LDSM.16.M88.4 R16, [R206+0x800] ;  /* 0x00080000ce10783b */ /* 0x000e620000000200 */
[----:B------:R-:W-:Y:S01]  /*39e0*/  ISETP.GE.AND P2, PT, R2, UR15, PT ;  /* 0x0000000f02007c0c */ /* 0x000fe2000bf46270 */
[----:B------:R-:W-:Y:S01]  /*39f0*/  IMAD.IADD R6, R5, 0x1, -R2 ;  /* 0x0000000105067824 */ /* 0x000fe200078e0a02 */
[C---:B------:R-:W-:Y:S01]  /*3a00*/  IADD3 R209, R206.reuse, 0x6800, RZ ;  /* 0x00006800ced17810 */ /* 0x040fe20007ffe0ff */
[----:B------:R-:W-:Y:S01]  /*3a10*/  LDSM.16.M88.4 R80, [R200+0x800] ;  /* 0x00080000c850783b */ /* 0x000fe20000000200 */
[----:B------:R-:W-:Y:S02]  /*3a20*/  IADD3 R208, R206, 0x7000, RZ ;  /* 0x00007000ced07810 */ /* 0x000fe40007ffe0ff */
[----:B--2---:R-:W-:Y:S01]  /*3a30*/  HMMA.16816.F32 R28, R8, R24, RZ ;  /* 0x00000018081c723c */ /* 0x004fe200000018ff */
[----:B------:R-:W-:Y:S01]  /*3a40*/  LDSM.16.M88.4 R92, [R200+0x1000] ;  /* 0x00100000c85c783b */ /* 0x000fe20000000200 */
[----:B------:R-:W-:-:S02]  /*3a50*/  IABS R6, R6 ;  /* 0x0000000600067213 */ /* 0x000fc40000000000 */
[----:B------:R-:W-:Y:S01]  /*3a60*/  IADD3 R207, R206, 0x7800, RZ ;  /* 0x00007800cecf7810 */ /* 0x000fe20007ffe0ff */
[----:B------:R-:W-:Y:S03]  /*3a70*/  LDSM.16.M88.4 R96, [R200+0x1800] ;  /* 0x00180000c860783b */ /* 0x000fe60000000200 */
[C---:B------:R-:W-:Y:S01]  /*3a80*/  HMMA.16816.F32 R24, R8.reuse, R26, RZ ;  /* 0x0000001a0818723c */ /* 0x040fe200000018ff */
[----:B------:R-:W-:Y:S07]  /*3a90*/  STL [R1+0x44], R114 ;  /* 0x0000447201007387 */ /* 0x000fee0000100800 */
[C---:B----4-:R-:W-:Y:S08]  /*3aa0*/  HMMA.16816.F32 R36, R8.reuse, R20, RZ ;  /* 0x000000140824723c */ /* 0x050ff000000018ff */
[C---:B------:R-:W-:Y:S08]  /*3ab0*/  HMMA.16816.F32 R20, R8.reuse, R22, RZ ;  /* 0x000000160814723c */ /* 0x040ff000000018ff */
[C---:B-----5:R-:W-:Y:S08]  /*3ac0*/  HMMA.16816.F32 R60, R8.reuse, R32, RZ ;  /* 0x00000020083c723c */ /* 0x060ff000000018ff */
[----:B------:R-:W-:Y:S01]  /*3ad0*/  HMMA.16816.F32 R68, R8, R34, RZ ;  /* 0x000000220844723c */ /* 0x000fe200000018ff */
[----:B------:R-:W2:Y:S07]  /*3ae0*/  LDSM.16.M88.4 R8, [R205] ;  /* 0x00000000cd08783b */ /* 0x000eae0000000200 */
[C---:B---3--:R-:W-:Y:S08]  /*3af0*/  HMMA.16816.F32 R56, R12.reuse, R40, R28 ;  /* 0x000000280c38723c */ /* 0x048ff0000000181c */
[C---:B------:R-:W-:Y:S08]  /*3b00*/  HMMA.16816.F32 R28, R12.reuse, R42, R24 ;  /* 0x0000002a0c1c723c */ /* 0x040ff00000001818 */
[C---:B-1----:R-:W-:Y:S08]  /*3b10*/  HMMA.16816.F32 R24, R12.reuse, R16, R36 ;  /* 0x000000100c18723c */ /* 0x042ff00000001824 */
[C---:B------:R-:W-:Y:S01]  /*3b20*/  HMMA.16816.F32 R20, R12.reuse, R18, R20 ;  /* 0x000000120c14723c */ /* 0x040fe20000001814 */
[----:B------:R-:W-:Y:S07]  /*3b30*/  LDSM.16.M88.4 R16, [R204] ;  /* 0x00000000cc10783b */ /* 0x000fee0000000200 */
[C---:B------:R-:W-:Y:S08]  /*3b40*/  HMMA.16816.F32 R32, R12.reuse, R48, R44 ;  /* 0x000000300c20723c */ /* 0x040ff0000000182c */
[C---:B------:R-:W-:Y:S01]  /*3b50*/  HMMA.16816.F32 R36, R12.reuse, R50, R52 ;  /* 0x000000320c24723c */ /* 0x040fe20000001834 */
[----:B------:R-:W1:Y:S07]  /*3b60*/  LDSM.16.M88.4 R48, [R200] ;  /* 0x00000000c830783b */ /* 0x000e6e0000000200 */
[C---:B------:R-:W-:Y:S01]  /*3b70*/  HMMA.16816.F32 R40, R12.reuse, R72, R60 ;  /* 0x000000480c28723c */ /* 0x040fe2000000183c */
[----:B------:R-:W-:Y:S07]  /*3b80*/  LDSM.16.M88.4 R60, [R151+0xa000] ;  /* 0x00a00000973c783b */ /* 0x000fee0000000200 */
[----:B------:R-:W-:Y:S01]  /*3b90*/  HMMA.16816.F32 R52, R12, R74, R68 ;  /* 0x0000004a0c34723c */ /* 0x000fe20000001844 */
[----:B------:R-:W3:Y:S04]  /*3ba0*/  LDSM.16.M88.4 R12, [R202+0x2000] ;  /* 0x00200000ca0c783b */ /* 0x000ee80000000200 */
[----:B------:R-:W4:Y:S03]  /*3bb0*/  LDSM.16.M88.4 R68, [R151+0xa800] ;  /* 0x00a800009744783b */ /* 0x000f260000000200 */
[C---:B--2---:R-:W-:Y:S01]  /*3bc0*/  HMMA.16816.F32 R56, R8.reuse, R64, R56 ;  /* 0x000000400838723c */ /* 0x044fe20000001838 */
[----:B------:R-:W2:Y:S07]  /*3bd0*/  LDSM.16.M88.4 R72, [R151+0xb000] ;  /* 0x00b000009748783b */ /* 0x000eae0000000200 */
[C---:B------:R-:W-:Y:S01]  /*3be0*/  HMMA.16816.F32 R44, R8.reuse, R66, R28 ;  /* 0x00000042082c723c */ /* 0x040fe2000000181c */
[----:B------:R-:W-:Y:S07]  /*3bf0*/  LDSM.16.M88.4 R64, [R206+0x2000] ;  /* 0x00200000ce40783b */ /* 0x000fee0000000200 */
[C---:B------:R-:W-:Y:S08]  /*3c00*/  HMMA.16816.F32 R28, R8.reuse, R76, R24 ;  /* 0x0000004c081c723c */ /* 0x040ff00000001818 */
[C---:B------:R-:W-:Y:S01]  /*3c10*/  HMMA.16816.F32 R24, R8.reuse, R78, R20 ;  /* 0x0000004e0818723c */ /* 0x040fe20000001814 */
[----:B------:R-:W-:Y:S07]  /*3c20*/  LDSM.16.M88.4 R76, [R206+0x2800] ;  /* 0x00280000ce4c783b */ /* 0x000fee0000000200 */
[C---:B------:R-:W-:Y:S08]  /*3c30*/  HMMA.16816.F32 R20, R8.reuse, R84, R32 ;  /* 0x000000540814723c */ /* 0x040ff00000001820 */
[C---:B------:R-:W-:Y:S01]  /*3c40*/  HMMA.16816.F32 R36, R8.reuse, R86, R36 ;  /* 0x000000560824723c */ /* 0x040fe20000001824 */
[----:B------:R-:W5:Y:S07]  /*3c50*/  LDSM.16.M88.4 R84, [R151+0xb800] ;  /* 0x00b800009754783b */ /* 0x000f6e0000000200 */
[C---:B------:R-:W-:Y:S08]  /*3c60*/  HMMA.16816.F32 R40, R8.reuse, R88, R40 ;  /* 0x000000580828723c */ /* 0x040ff00000001828 */
[----:B------:R-:W-:Y:S01]  /*3c70*/  HMMA.16816.F32 R52, R8, R90, R52 ;  /* 0x0000005a0834723c */ /* 0x000fe20000001834 */
[----:B------:R-:W2:Y:S04]  /*3c80*/  LDSM.16.M88.4 R8, [R203+0x2000] ;  /* 0x00200000cb08783b */ /* 0x000ea80000000200 */
[----:B------:R-:W-:Y:S03]  /*3c90*/  LDSM.16.M88.4 R88, [R151+0xd000] ;  /* 0x00d000009758783b */ /* 0x000fe60000000200 */
[C---:B-1----:R-:W-:Y:S08]  /*3ca0*/  HMMA.16816.F32 R56, R16.reuse, R48, R56 ;  /* 0x000000301038723c */ /* 0x042ff00000001838 */
[C---:B------:R-:W-:Y:S08]  /*3cb0*/  HMMA.16816.F32 R48, R16.reuse, R50, R44 ;  /* 0x000000321030723c */ /* 0x040ff0000000182c */
[C---:B------:R-:W-:Y:S08]  /*3cc0*/  HMMA.16816.F32 R44, R16.reuse, R80, R28 ;  /* 0x00000050102c723c */ /* 0x040ff0000000181c */
[C---:B------:R-:W-:Y:S01]  /*3cd0*/  HMMA.16816.F32 R32, R16.reuse, R82, R24 ;  /* 0x000000521020723c */ /* 0x040fe20000001818 */
[----:B------:R-:W-:Y:S07]  /*3ce0*/  LDSM.16.M88.4 R80, [R201+0xb800] ;  /* 0x00b80000c950783b */ /* 0x000fee0000000200 */
[C---:B------:R-:W-:Y:S08]  /*3cf0*/  HMMA.16816.F32 R28, R16.reuse, R92, R20 ;  /* 0x0000005c101c723c */ /* 0x040ff00000001814 */
[C---:B------:R-:W-:Y:S01]  /*3d00*/  HMMA.16816.F32 R24, R16.reuse, R94, R36 ;  /* 0x0000005e1018723c */ /* 0x040fe20000001824 */
[----:B------:R-:W1:Y:S04]  /*3d10*/  LDSM.16.M88.4 R36, [R206+0x3000] ;  /* 0x00300000ce24783b */ /* 0x000e680000000200 */
[----:B------:R-:W-:Y:S03]  /*3d20*/  LDSM.16.M88.4 R92, [R151+0xc000] ;  /* 0x00c00000975c783b */ /* 0x000fe60000000200 */
[C---:B------:R-:W-:Y:S08]  /*3d30*/  HMMA.16816.F32 R20, R16.reuse, R96, R40 ;  /* 0x000000601014723c */ /* 0x040ff00000001828 */
[----:B------:R-:W-:Y:S01]  /*3d40*/  HMMA.16816.F32 R16, R16, R98, R52 ;  /* 0x000000621010723c */ /* 0x000fe20000001834 */
[----:B------:R-:W-:Y:S07]  /*3d50*/  LDSM.16.M88.4 R96, [R206+0x4000] ;  /* 0x00400000ce60783b */ /* 0x000fee0000000200 */
[C---:B---3--:R-:W-:Y:S08]  /*3d60*/  HMMA.16816.F32 R56, R12.reuse, R60, R56 ;  /* 0x0000003c0c38723c */ /* 0x048ff00000001838 */
[C---:B------:R-:W-:Y:S08]  /*3d70*/  HMMA.16816.F32 R60, R12.reuse, R62, R48 ;  /* 0x0000003e0c3c723c */ /* 0x040ff00000001830 */
[C---:B----4-:R-:W-:Y:S08]  /*3d80*/  HMMA.16816.F32 R48, R12.reuse, R68, R44 ;  /* 0x000000440c30723c */ /* 0x050ff0000000182c */
[C---:B------:R-:W-:Y:S01]  /*3d90*/  HMMA.16816.F32 R44, R12.reuse, R70, R32 ;  /* 0x000000460c2c723c */ /* 0x040fe20000001820 */
[----:B------:R-:W-:Y:S07]  /*3da0*/  LDSM.16.M88.4 R68, [R201+0xa800] ;  /* 0x00a80000c944783b */ /* 0x000fee0000000200 */
[C---:B--2---:R-:W-:Y:S08]  /*3db0*/  HMMA.16816.F32 R32, R12.reuse, R74, R24 ;  /* 0x0000004a0c20723c */ /* 0x044ff00000001818 */
[C---:B-----5:R-:W-:Y:S08]  /*3dc0*/  HMMA.16816.F32 R24, R12.reuse, R84, R20 ;  /* 0x000000540c18723c */ /* 0x060ff00000001814 */
[C---:B------:R-:W-:Y:S01]  /*3dd0*/  HMMA.16816.F32 R40, R12.reuse, R72, R28 ;  /* 0x000000480c28723c */ /* 0x040fe2000000181c */
[----:B------:R-:W-:Y:S04]  /*3de0*/  LDSM.16.M88.4 R72, [R201+0xa000] ;  /* 0x00a00000c948783b */ /* 0x000fe80000000200 */
[----:B------:R-:W-:Y:S03]  /*3df0*/  LDSM.16.M88.4 R28, [R206+0x3800] ;  /* 0x00380000ce1c783b */ /* 0x000fe60000000200 */
[----:B------:R-:W-:Y:S01]  /*3e00*/  HMMA.16816.F32 R20, R12, R86, R16 ;  /* 0x000000560c14723c */ /* 0x000fe20000001810 */
[----:B------:R-:W2:Y:S04]  /*3e10*/  LDSM.16.M88.4 R16, [R205+0x2000] ;  /* 0x00200000cd10783b */ /* 0x000ea80000000200 */
[----:B------:R-:W3:Y:S03]  /*3e20*/  LDSM.16.M88.4 R84, [R201+0xb000] ;  /* 0x00b00000c954783b */ /* 0x000ee60000000200 */
[C---:B------:R-:W-:Y:S08]  /*3e30*/  HMMA.16816.F32 R12, R8.reuse, R64, R56 ;  /* 0x00000040080c723c */ /* 0x040ff00000001838 */
[C---:B------:R-:W-:Y:S08]  /*3e40*/  HMMA.16816.F32 R56, R8.reuse, R76, R48 ;  /* 0x0000004c0838723c */ /* 0x040ff00000001830 */
[C---:B------:R-:W-:Y:S08]  /*3e50*/  HMMA.16816.F32 R52, R8.reuse, R78, R44 ;  /* 0x0000004e0834723c */ /* 0x040ff0000000182c */
[C---:B------:R-:W-:Y:S08]  /*3e60*/  HMMA.16816.F32 R60, R8.reuse, R66, R60 ;  /* 0x00000042083c723c */ /* 0x040ff0000000183c */
[C---:B-1----:R-:W-:Y:S08]  /*3e70*/  HMMA.16816.F32 R76, R8.reuse, R38, R32 ;  /* 0x00000026084c723c */ /* 0x042ff00000001820 */
[----:B------:R-:W-:Y:S01]  /*3e80*/  HMMA.16816.F32 R64, R8, R36, R40 ;  /* 0x000000240840723c */ /* 0x000fe20000001828 */
[----:B------:R-:W-:Y:S04]  /*3e90*/  LDSM.16.M88.4 R40, [R200+0x2000] ;  /* 0x00200000c828783b */ /* 0x000fe80000000200 */
[----:B------:R-:W-:Y:S03]  /*3ea0*/  LDSM.16.M88.4 R36, [R200+0x2800] ;  /* 0x00280000c824783b */ /* 0x000fe60000000200 */
[----:B--2---:R-:W-:Y:S01]  /*3eb0*/  HMMA.16816.F32 R32, R16, R72, R12 ;  /* 0x000000481020723c */ /* 0x004fe2000000180c */
[----:B------:R-:W1:Y:S07]  /*3ec0*/  LDSM.16.M88.4 R12, [R204+0x2000] ;  /* 0x00200000cc0c783b */ /* 0x000e6e0000000200 */
[C---:B------:R-:W-:Y:S08]  /*3ed0*/  HMMA.16816.F32 R48, R8.reuse, R28, R24 ;  /* 0x0000001c0830723c */ /* 0x040ff00000001818 */
[----:B------:R-:W-:Y:S01]  /*3ee0*/  HMMA.16816.F32 R44, R8, R30, R20 ;  /* 0x0000001e082c723c */ /* 0x000fe20000001814 */
[----:B------:R-:W-:Y:S07]  /*3ef0*/  LDSM.16.M88.4 R8, [R202+0x4000] ;  /* 0x00400000ca08783b */ /* 0x000fee0000000200 */
[C---:B------:R-:W-:Y:S08]  /*3f00*/  HMMA.16816.F32 R24, R16.reuse, R68, R56 ;  /* 0x000000441018723c */ /* 0x040ff00000001838 */
[C---:B------:R-:W-:Y:S08]  /*3f10*/  HMMA.16816.F32 R20, R16.reuse, R70, R52 ;  /* 0x000000461014723c */ /* 0x040ff00000001834 */
[C---:B------:R-:W-:Y:S01]  /*3f20*/  HMMA.16816.F32 R28, R16.reuse, R74, R60 ;  /* 0x0000004a101c723c */ /* 0x040fe2000000183c */
[----:B------:R-:W2:Y:S04]  /*3f30*/  LDSM.16.M88.4 R60, [R200+0x3000] ;  /* 0x00300000c83c783b */ /* 0x000ea80000000200 */
[----:B------:R-:W-:Y:S03]  /*3f40*/  LDSM.16.M88.4 R72, [R151+0xc800] ;  /* 0x00c800009748783b */ /* 0x000fe60000000200 */
[C---:B---3--:R-:W-:Y:S01]  /*3f50*/  HMMA.16816.F32 R68, R16.reuse, R86, R76 ;  /* 0x000000561044723c */ /* 0x048fe2000000184c */
[----:B------:R-:W3:Y:S07]  /*3f60*/  LDSM.16.M88.4 R76, [R200+0x3800] ;  /* 0x00380000c84c783b */ /* 0x000eee0000000200 */
[C---:B------:R-:W-:Y:S01]  /*3f70*/  HMMA.16816.F32 R56, R16.reuse, R84, R64 ;  /* 0x000000541038723c */ /* 0x040fe20000001840 */
[----:B------:R-:W-:Y:S07]  /*3f80*/  LDSM.16.M88.4 R84, [R206+0x4800] ;  /* 0x00480000ce54783b */ /* 0x000fee0000000200 */
[C---:B------:R-:W-:Y:S08]  /*3f90*/  HMMA.16816.F32 R64, R16.reuse, R80, R48 ;  /* 0x000000501040723c */ /* 0x040ff00000001830 */
[----:B------:R-:W-:Y:S01]  /*3fa0*/  HMMA.16816.F32 R52, R16, R82, R44 ;  /* 0x000000521034723c */ /* 0x000fe2000000182c */
[----:B------:R-:W4:Y:S04]  /*3fb0*/  LDSM.16.M88.4 R80, [R151+0xd800] ;  /* 0x00d800009750783b */ /* 0x000f280000000200 */
[----:B------:R-:W5:Y:S03]  /*3fc0*/  LDSM.16.M88.4 R16, [R203+0x4000] ;  /* 0x00400000cb10783b */ /* 0x000f660000000200 */
[C---:B-1----:R-:W-:Y:S08]  /*3fd0*/  HMMA.16816.F32 R48, R12.reuse, R40, R32 ;  /* 0x000000280c30723c */ /* 0x042ff00000001820 */
[C---:B------:R-:W-:Y:S08]  /*3fe0*/  HMMA.16816.F32 R44, R12.reuse, R42, R28 ;  /* 0x0000002a0c2c723c */ /* 0x040ff0000000181c */
[C---:B------:R-:W-:Y:S08]  /*3ff0*/  HMMA.16816.F32 R40, R12.reuse, R36, R24 ;  /* 0x000000240c28723c */ /* 0x040ff00000001818 */
[C---:B------:R-:W-:Y:S08]  /*4000*/  HMMA.16816.F32 R36, R12.reuse, R38, R20 ;  /* 0x000000260c24723c */ /* 0x040ff00000001814 */
[C---:B--2---:R-:W-:Y:S08]  /*4010*/  HMMA.16816.F32 R32, R12.reuse, R60, R56 ;  /* 0x0000003c0c20723c */ /* 0x044ff00000001838 */
[C---:B------:R-:W-:Y:S08]  /*4020*/  HMMA.16816.F32 R28, R12.reuse, R62, R68 ;  /* 0x0000003e0c1c723c */ /* 0x040ff00000001844 */
[C---:B---3--:R-:W-:Y:S08]  /*4030*/  HMMA.16816.F32 R24, R12.reuse, R76, R64 ;  /* 0x0000004c0c18723c */ /* 0x048ff00000001840 */
[----:B------:R-:W-:Y:S08]  /*4040*/  HMMA.16816.F32 R20, R12, R78, R52 ;  /* 0x0000004e0c14723c */ /* 0x000ff00000001834 */
[C---:B------:R-:W-:Y:S01]  /*4050*/  HMMA.16816.F32 R12, R8.reuse, R92, R48 ;  /* 0x0000005c080c723c */ /* 0x040fe20000001830 */
[----:B------:R1:W2:Y:S07]  /*4060*/  I2F R92, R6 ;  /* 0x00000006005c7306 */ /* 0x0002ae0000201400 */
[C---:B------:R-:W-:Y:S01]  /*4070*/  HMMA.16816.F32 R60, R8.reuse, R94, R44 ;  /* 0x0000005e083c723c */ /* 0x040fe2000000182c */
[----:B------:R-:W-:Y:S07]  /*4080*/  LDSM.16.M88.4 R44, [R206+0x5800] ;  /* 0x00580000ce2c783b */ /* 0x000fee0000000200 */
[C---:B------:R-:W-:Y:S01]  /*4090*/  HMMA.16816.F32 R56, R8.reuse, R72, R40 ;  /* 0x000000480838723c */ /* 0x040fe20000001828 */
[----:B------:R-:W-:Y:S07]  /*40a0*/  LDSM.16.M88.4 R40, [R201+0xc000] ;  /* 0x00c00000c928783b */ /* 0x000fee0000000200 */
[C---:B------:R-:W-:Y:S01]  /*40b0*/  HMMA.16816.F32 R68, R8.reuse, R74, R36 ;  /* 0x0000004a0844723c */ /* 0x040fe20000001824 */
[----:B------:R-:W3:Y:S04]  /*40c0*/  LDSM.16.M88.4 R72, [R206+0x5000] ;  /* 0x00500000ce48783b */ /* 0x000ee80000000200 */
[----:B------:R-:W-:Y:S03]  /*40d0*/  LDSM.16.M88.4 R36, [R201+0xc800] ;  /* 0x00c80000c924783b */ /* 0x000fe60000000200 */
[C---:B------:R-:W-:Y:S08]  /*40e0*/  HMMA.16816.F32 R64, R8.reuse, R88, R32 ;  /* 0x000000580840723c */ /* 0x040ff00000001820 */
[C---:B------:R-:W-:Y:S08]  /*40f0*/  HMMA.16816.F32 R52, R8.reuse, R90, R28 ;  /* 0x0000005a0834723c */ /* 0x040ff0000000181c */
[C---:B----4-:R-:W-:Y:S08]  /*4100*/  HMMA.16816.F32 R76, R8.reuse, R80, R24 ;  /* 0x00000050084c723c */ /* 0x050ff00000001818 */
[----:B------:R-:W-:Y:S01]  /*4110*/  HMMA.16816.F32 R48, R8, R82, R20 ;  /* 0x000000520830723c */ /* 0x000fe20000001814 */
[----:B------:R-:W4:Y:S04]  /*4120*/  LDSM.16.M88.4 R8, [R205+0x4000] ;  /* 0x00400000cd08783b */ /* 0x000f280000000200 */
[----:B------:R-:W-:Y:S03]  /*4130*/  LDSM.16.M88.4 R80, [R200+0x4000] ;  /* 0x00400000c850783b */ /* 0x000fe60000000200 */
[C---:B-----5:R-:W-:Y:S01]  /*4140*/  HMMA.16816.F32 R32, R16.reuse, R96, R12 ;  /* 0x000000601020723c */ /* 0x060fe2000000180c */
[----:B------:R-:W-:Y:S07]  /*4150*/  LDSM.16.M88.4 R12, [R204+0x4000] ;  /* 0x00400000cc0c783b */ /* 0x000fee0000000200 */
[C---:B------:R-:W-:Y:S01]  /*4160*/  HMMA.16816.F32 R28, R16.reuse, R98, R60 ;  /* 0x00000062101c723c */ /* 0x040fe2000000183c */
[----:B------:R-:W-:Y:S07]  /*4170*/  LDSM.16.M88.4 R60, [R201+0xd800] ;  /* 0x00d80000c93c783b */ /* 0x000fee0000000200 */
[C---:B------:R-:W-:Y:S08]  /*4180*/  HMMA.16816.F32 R24, R16.reuse, R84, R56 ;  /* 0x000000541018723c */ /* 0x040ff00000001838 */
[C---:B------:R-:W-:Y:S01]  /*4190*/  HMMA.16816.F32 R20, R16.reuse, R86, R68 ;  /* 0x000000561014723c */ /* 0x040fe20000001844 */
[----:B------:R-:W5:Y:S07]  /*41a0*/  LDSM.16.M88.4 R68, [R201+0xd000] ;  /* 0x00d00000c944783b */ /* 0x000f6e0000000200 */
[C---:B---3--:R-:W-:Y:S08]  /*41b0*/  HMMA.16816.F32 R64, R16.reuse, R72, R64 ;  /* 0x000000481040723c */ /* 0x048ff00000001840 */
[C---:B------:R-:W-:Y:S01]  /*41c0*/  HMMA.16816.F32 R52, R16.reuse, R74, R52 ;  /* 0x0000004a1034723c */ /* 0x040fe20000001834 */
[----:B------:R-:W-:Y:S07]  /*41d0*/  LDSM.16.M88.4 R72, [R200+0x5800] ;  /* 0x00580000c848783b */ /* 0x000fee0000000200 */
[C---:B------:R-:W-:Y:S01]  /*41e0*/  HMMA.16816.F32 R56, R16.reuse, R44, R76 ;  /* 0x0000002c1038723c */ /* 0x040fe2000000184c */
[----:B------:R-:W3:Y:S07]  /*41f0*/  LDSM.16.M88.4 R76, [R200+0x4800] ;  /* 0x00480000c84c783b */ /* 0x000eee0000000200 */
[----:B------:R-:W-:Y:S08]  /*4200*/  HMMA.16816.F32 R16, R16, R46, R48 ;  /* 0x0000002e1010723c */ /* 0x000ff00000001830 */
[C---:B----4-:R-:W-:Y:S08]  /*4210*/  HMMA.16816.F32 R48, R8.reuse, R40, R32 ;  /* 0x000000280830723c */ /* 0x050ff00000001820 */
[C---:B------:R-:W-:Y:S08]  /*4220*/  HMMA.16816.F32 R44, R8.reuse, R42, R28 ;  /* 0x0000002a082c723c */ /* 0x040ff0000000181c */
[C---:B------:R-:W-:Y:S08]  /*4230*/  HMMA.16816.F32 R40, R8.reuse, R36, R24 ;  /* 0x000000240828723c */ /* 0x040ff00000001818 */
[C---:B------:R-:W-:Y:S01]  /*4240*/  HMMA.16816.F32 R32, R8.reuse, R38, R20 ;  /* 0x000000260820723c */ /* 0x040fe20000001814 */
[----:B------:R-:W4:Y:S07]  /*4250*/  LDSM.16.M88.4 R36, [R200+0x5000] ;  /* 0x00500000c824783b */ /* 0x000f2e0000000200 */
[C---:B-----5:R-:W-:Y:S01]  /*4260*/  HMMA.16816.F32 R28, R8.reuse, R68, R64 ;  /* 0x00000044081c723c */ /* 0x060fe20000001840 */
[----:B------:R-:W-:Y:S07]  /*4270*/  LDSM.16.M88.4 R64, [R151+0xe800] ;  /* 0x00e800009740783b */ /* 0x000fee0000000200 */
[C---:B------:R-:W-:Y:S01]  /*4280*/  HMMA.16816.F32 R24, R8.reuse, R70, R52 ;  /* 0x000000460818723c */ /* 0x040fe20000001834 */
[----:B------:R-:W-:Y:S07]  /*4290*/  LDSM.16.M88.4 R68, [R151+0xf000] ;  /* 0x00f000009744783b */ /* 0x000fee0000000200 */
[C---:B------:R-:W-:Y:S08]  /*42a0*/  HMMA.16816.F32 R20, R8.reuse, R60, R56 ;  /* 0x0000003c0814723c */ /* 0x040ff00000001838 */
[----:B------:R-:W-:Y:S01]  /*42b0*/  HMMA.16816.F32 R16, R8, R62, R16 ;  /* 0x0000003e0810723c */ /* 0x000fe20000001810 */
[----:B------:R-:W-:Y:S04]  /*42c0*/  LDSM.16.M88.4 R8, [R202+0x6000] ;  /* 0x00600000ca08783b */ /* 0x000fe80000000200 */
[----:B------:R-:W5:Y:S03]  /*42d0*/  LDSM.16.M88.4 R60, [R151+0xe000] ;  /* 0x00e00000973c783b */ /* 0x000f660000000200 */
[C---:B------:R-:W-:Y:S08]  /*42e0*/  HMMA.16816.F32 R56, R12.reuse, R80, R48 ;  /* 0x000000500c38723c */ /* 0x040ff00000001830 */
[C---:B------:R-:W-:Y:S01]  /*42f0*/  HMMA.16816.F32 R48, R12.reuse, R82, R44 ;  /* 0x000000520c30723c */ /* 0x040fe2000000182c */
[----:B------:R-:W-:Y:S07]  /*4300*/  LDSM.16.M88.4 R80, [R151+0xf800] ;  /* 0x00f800009750783b */ /* 0x000fee0000000200 */
[C---:B---3--:R-:W-:Y:S08]  /*4310*/  HMMA.16816.F32 R52, R12.reuse, R76, R40 ;  /* 0x0000004c0c34723c */ /* 0x048ff00000001828 */
[C---:B------:R-:W-:Y:S08]  /*4320*/  HMMA.16816.F32 R44, R12.reuse, R78, R32 ;  /* 0x0000004e0c2c723c */ /* 0x040ff00000001820 */
[C---:B----4-:R-:W-:Y:S08]  /*4330*/  HMMA.16816.F32 R40, R12.reuse, R36, R28 ;  /* 0x000000240c28723c */ /* 0x050ff0000000181c */
[C---:B------:R-:W-:Y:S01]  /*4340*/  HMMA.16816.F32 R36, R12.reuse, R38, R24 ;  /* 0x000000260c24723c */ /* 0x040fe20000001818 */
[----:B------:R-:W-:Y:S07]  /*4350*/  LDSM.16.M88.4 R24, [R206+0x6000] ;  /* 0x00600000ce18783b */ /* 0x000fee0000000200 */
[C---:B------:R-:W-:Y:S08]  /*4360*/  HMMA.16816.F32 R28, R12.reuse, R72, R20 ;  /* 0x000000480c1c723c */ /* 0x040ff00000001814 */
[----:B------:R-:W-:Y:S01]  /*4370*/  HMMA.16816.F32 R16, R12, R74, R16 ;  /* 0x0000004a0c10723c */ /* 0x000fe20000001810 */
[----:B------:R-:W3:Y:S07]  /*4380*/  LDSM.16.M88.4 R12, [R203+0x6000] ;  /* 0x00600000cb0c783b */ /* 0x000eee0000000200 */
[C---:B-----5:R-:W-:Y:S01]  /*4390*/  HMMA.16816.F32 R32, R8.reuse, R62, R48 ;  /* 0x0000003e0820723c */ /* 0x060fe20000001830 */
[----:B------:R-:W-:Y:S07]  /*43a0*/  LDSM.16.M88.4 R48, [R206+0x7800] ;  /* 0x00780000ce30783b */ /* 0x000fee0000000200 */
[C---:B------:R-:W-:Y:S08]  /*43b0*/  HMMA.16816.F32 R52, R8.reuse, R64, R52 ;  /* 0x000000400834723c */ /* 0x040ff00000001834 */
[C---:B------:R-:W-:Y:S07]  /*43c0*/  HMMA.16816.F32 R76, R8.reuse, R66, R44 ;  /* 0x00000042084c723c */ /* 0x040fee000000182c */
[----:B------:R-:W-:Y:S01]  /*43d0*/  IADD3 R44, R2, 0x1, RZ ;  /* 0x00000001022c7810 */ /* 0x000fe20007ffe0ff */
[----:B------:R-:W-:Y:S01]  /*43e0*/  HMMA.16816.F32 R64, R8, R68, R40 ;  /* 0x000000440840723c */ /* 0x000fe20000001828 */
[----:B------:R-:W4:Y:S02]  /*43f0*/  LDSM.16.M88.4 R40, [R206+0x6800] ;  /* 0x00680000ce28783b */ /* 0x000f240000000200 */
[----:B------:R-:W-:Y:S01]  /*4400*/  ISETP.GE.AND P1, PT, R44, UR15, PT ;  /* 0x0000000f2c007c0c */ /* 0x000fe2000bf26270 */
[----:B------:R-:W-:-:S04]  /*4410*/  IMAD.IADD R7, R5, 0x1, -R44 ;  /* 0x0000000105077824 */ /* 0x000fc800078e0a2c */
[----:B------:R-:W-:Y:S01]  /*4420*/  HMMA.16816.F32 R20, R8, R60, R56 ;  /* 0x0000003c0814723c */ /* 0x000fe20000001838 */
[----:B------:R-:W-:-:S04]  /*4430*/  IABS R7, R7 ;  /* 0x0000000700077213 */ /* 0x000fc80000000000 */
[----:B------:R5:W-:Y:S03]  /*4440*/  I2F R91, R7 ;  /* 0x00000007005b7306 */ /* 0x000be60000201400 */
[----:B------:R-:W-:Y:S01]  /*4450*/  HMMA.16816.F32 R72, R8, R70, R36 ;  /* 0x000000460848723c */ /* 0x000fe20000001824 */
[----:B------:R-:W2:Y:S07]  /*4460*/  LDSM.16.M88.4 R36, [R206+0x7000] ;  /* 0x00700000ce24783b */ /* 0x000eae0000000200 */
[----:B---3--:R-:W-:Y:S07]  /*4470*/  HMMA.16816.F32 R32, R12, R26, R32 ;  /* 0x0000001a0c20723c */ /* 0x008fee0000001820 */
[----:B------:R-:W-:Y:S01]  /*4480*/  IADD3 R26, R2, 0x8, RZ ;  /* 0x00000008021a7810 */ /* 0x000fe20007ffe0ff */
[----:B------:R-:W-:Y:S01]  /*4490*/  HMMA.16816.F32 R68, R8, R80, R28 ;  /* 0x000000500844723c */ /* 0x000fe2000000181c */
[----:B------:R-:W-:Y:S02]  /*44a0*/  LDSM.16.M88.4 R28, [R201+0xe000] ;  /* 0x00e00000c91c783b */ /* 0x000fe40000000200 */
[----:B------:R-:W-:Y:S01]  /*44b0*/  ISETP.GE.AND P0, PT, R26, UR15, PT ;  /* 0x0000000f1a007c0c */ /* 0x000fe2000bf06270 */
[----:B-1----:R-:W-:-:S04]  /*44c0*/  IMAD.IADD R6, R5, 0x1, -R26 ;  /* 0x0000000105067824 */ /* 0x002fc800078e0a1a */
[----:B------:R-:W-:Y:S01]  /*44d0*/  HMMA.16816.F32 R60, R8, R82, R16 ;  /* 0x00000052083c723c */ /* 0x000fe20000001810 */
[----:B------:R-:W1:Y:S01]  /*44e0*/  LDSM.16.M88.4 R16, [R205+0x6000] ;  /* 0x00600000cd10783b */ /* 0x000e620000000200 */
[----:B------:R-:W-:-:S05]  /*44f0*/  IABS R6, R6 ;  /* 0x0000000600067213 */ /* 0x000fca0000000000 */
[----:B-----5:R-:W-:Y:S01]  /*4500*/  IMAD.MOV.U32 R7, RZ, RZ, R6 ;  /* 0x000000ffff077224 */ /* 0x020fe200078e0006 */
[C---:B------:R-:W-:Y:S03]  /*4510*/  HMMA.16816.F32 R56, R12.reuse, R24, R20 ;  /* 0x000000180c38723c */ /* 0x040fe60000001814 */
[----:B------:R3:W5:Y:S04]  /*4520*/  I2F R89, R7 ;  /* 0x0000000700597306 */ /* 0x0007680000201400 */
[C---:B------:R-:W-:Y:S01]  /*4530*/  IADD3 R25, R2.reuse, 0x9, RZ ;  /* 0x0000000902197810 */ /* 0x040fe20007ffe0ff */
[----:B----4-:R-:W-:Y:S01]  /*4540*/  HMMA.16816.F32 R52, R12, R40, R52 ;  /* 0x000000280c34723c */ /* 0x010fe20000001834 */
[----:B------:R-:W-:-:S02]  /*4550*/  IADD3 R24, R2, 0x10, RZ ;  /* 0x0000001002187810 */ /* 0x000fc40007ffe0ff */
[C---:B------:R-:W-:Y:S01]  /*4560*/  IADD3 R22, R2.reuse, 0x11, RZ ;  /* 0x0000001102167810 */ /* 0x040fe20007ffe0ff */
[C---:B------:R-:W-:Y:S01]  /*4570*/  IMAD.IADD R8, R5.reuse, 0x1, -R25 ;  /* 0x0000000105087824 */ /* 0x040fe200078e0a19 */
[C---:B------:R-:W-:Y:S02]  /*4580*/  IADD3 R20, R2.reuse, 0x18, RZ ;  /* 0x0000001802147810 */ /* 0x040fe40007ffe0ff */
[C---:B------:R-:W-:Y:S01]  /*4590*/  IADD3 R23, R2.reuse, 0x19, RZ ;  /* 0x0000001902177810 */ /* 0x040fe20007ffe0ff */
[C---:B------:R-:W-:Y:S01]  /*45a0*/  HMMA.16816.F32 R76, R12.reuse, R42, R76 ;  /* 0x0000002a0c4c723c */ /* 0x040fe2000000184c */
[----:B------:R-:W-:Y:S01]  /*45b0*/  IABS R6, R8 ;  /* 0x0000000800067213 */ /* 0x000fe20000000000 */
[C---:B------:R-:W-:Y:S01]  /*45c0*/  IMAD.IADD R8, R5.reuse, 0x1, -R24 ;  /* 0x0000000105087824 */ /* 0x040fe200078e0a18 */
[----:B------:R-:W4:Y:S01]  /*45d0*/  LDSM.16.M88.4 R40, [R201+0xe800] ;  /* 0x00e80000c928783b */ /* 0x000f220000000200 */
[----:B------:R-:W-:Y:S02]  /*45e0*/  IADD3 R21, R2, 0x21, RZ ;  /* 0x0000002102157810 */ /* 0x000fe40007ffe0ff */
[----:B---3--:R-:W-:Y:S01]  /*45f0*/  IMAD.MOV.U32 R7, RZ, RZ, R6 ;  /* 0x000000ffff077224 */ /* 0x008fe200078e0006 */
[----:B------:R-:W-:Y:S01]  /*4600*/  IABS R6, R8 ;  /* 0x0000000800067213 */ /* 0x000fe20000000000 */
[----:B------:R-:W-:Y:S01]  /*4610*/  IMAD.IADD R8, R5, 0x1, -R22 ;  /* 0x0000000105087824 */ /* 0x000fe200078e0a16 */
[----:B--2---:R-:W-:Y:S01]  /*4620*/  HMMA.16816.F32 R84, R12, R36, R64 ;  /* 0x000000240c54723c */ /* 0x004fe20000001840 */
[----:B------:R2:W3:Y:S01]  /*4630*/  I2F R94, R7 ;  /* 0x00000007005e7306 */ /* 0x0004e20000201400 */
[----:B------:R-:W-:-:S02]  /*4640*/  ISETP.GE.AND P6, PT, R25, UR15, PT ;  /* 0x0000000f19007c0c */ /* 0x000fc4000bfc6270 */
[----:B------:R-:W-:Y:S02]  /*4650*/  ISETP.GE.AND P5, PT, R24, UR15, PT ;  /* 0x0000000f18007c0c */ /* 0x000fe4000bfa6270 */
[----:B------:R-:W-:Y:S02]  /*4660*/  ISETP.GE.AND P3, PT, R20, UR15, PT ;  /* 0x0000000f14007c0c */ /* 0x000fe4000bf66270 */
[----:B------:R-:W-:Y:S01]  /*4670*/  HMMA.16816.F32 R72, R12, R38, R72 ;  /* 0x000000260c48723c */ /* 0x000fe20000001848 */
[----:B------:R-:W-:Y:S01]  /*4680*/  LDSM.16.M88.4 R36, [R200+0x6000] ;  /* 0x00600000c824783b */ /* 0x000fe20000000200 */
[----:B------:R-:W-:-:S06]  /*4690*/  ISETP.GE.AND P4, PT, R22, UR15, PT ;  /* 0x0000000f16007c0c */ /* 0x000fcc000bf86270 */
[----:B------:R-:W-:Y:S01]  /*46a0*/  HMMA.16816.F32 R80, R12, R48, R68 ;  /* 0x000000300c50723c */ /* 0x000fe20000001844 */
[----:B--2---:R-:W-:Y:S01]  /*46b0*/  IMAD.MOV.U32 R7, RZ, RZ, R6 ;  /* 0x000000ffff077224 */ /* 0x004fe200078e0006 */
[----:B------:R-:W-:-:S03]  /*46c0*/  IABS R6, R8 ;  /* 0x0000000800067213 */ /* 0x000fc60000000000 */
[----:B------:R2:W-:Y:S03]  /*46d0*/  I2F R99, R7 ;  /* 0x0000000700637306 */ /* 0x0005e60000201400 */
[----:B------:R-:W-:Y:S01]  /*46e0*/  HMMA.16816.F32 R64, R12, R50, R60 ;  /* 0x000000320c40723c */ /* 0x000fe2000000183c */
[----:B------:R-:W3:Y:S04]  /*46f0*/  LDSM.16.M88.4 R48, [R201+0xf000] ;  /* 0x00f00000c930783b */ /* 0x000ee80000000200 */
[----:B------:R4:W-:Y:S02]  /*4700*/  I2F R96, R6 ;  /* 0x0000000600607306 */ /* 0x0009e40000201400 */
[----:B------:R-:W-:Y:S01]  /*4710*/  IADD3 R15, R2, 0x20, RZ ;  /* 0x00000020020f7810 */ /* 0x000fe20007ffe0ff */
[----:B-1----:R-:W-:Y:S04]  /*4720*/  HMMA.16816.F32 R60, R16, R28, R56 ;  /* 0x0000001c103c723c */ /* 0x002fe80000001838 */
[----:B------:R-:W-:-:S02]  /*4730*/  IMAD.IADD R8, R5, 0x1, -R15 ;  /* 0x0000000105087824 */ /* 0x000fc400078e0a0f */
[C---:B--2---:R-:W-:Y:S01]  /*4740*/  IMAD.IADD R7, R5.reuse, 0x1, -R20 ;  /* 0x0000000105077824 */ /* 0x044fe200078e0a14 */
[----:B------:R-:W-:Y:S01]  /*4750*/  IADD3 R28, R2, 0x28, RZ ;  /* 0x00000028021c7810 */ /* 0x000fe20007ffe0ff */
[----:B------:R-:W-:Y:S01]  /*4760*/  HMMA.16816.F32 R56, R16, R30, R32 ;  /* 0x0000001e1038723c */ /* 0x000fe20000001820 */
[----:B------:R-:W1:Y:S02]  /*4770*/  LDSM.16.M88.4 R32, [R201+0xf800] ;  /* 0x00f80000c920783b */ /* 0x000e640000000200 */
[----:B------:R-:W-:Y:S01]  /*4780*/  IABS R7, R7 ;  /* 0x0000000700077213 */ /* 0x000fe20000000000 */
[----:B----4-:R-:W-:-:S03]  /*4790*/  IMAD.IADD R6, R5, 0x1, -R23 ;  /* 0x0000000105067824 */ /* 0x010fc600078e0a17 */
[----:B------:R2:W-:Y:S01]  /*47a0*/  I2F R97, R7 ;  /* 0x0000000700617306 */ /* 0x0005e20000201400 */
[C---:B------:R-:W-:Y:S01]  /*47b0*/  IADD3 R31, R2.reuse, 0x29, RZ ;  /* 0x00000029021f7810 */ /* 0x040fe20007ffe0ff */
[----:B------:R-:W-:Y:S01]  /*47c0*/  HMMA.16816.F32 R52, R16, R40, R52 ;  /* 0x000000281034723c */ /* 0x000fe20000001834 */
[----:B------:R-:W-:Y:S02]  /*47d0*/  IABS R6, R6 ;  /* 0x0000000600067213 */ /* 0x000fe40000000000 */
[----:B------:R-:W-:-:S04]  /*47e0*/  IADD3 R30, R2, 0x30, RZ ;  /* 0x00000030021e7810 */ /* 0x000fc80007ffe0ff */
[C---:B------:R-:W-:Y:S01]  /*47f0*/  IADD3 R40, R2.reuse, 0x31, RZ ;  /* 0x0000003102287810 */ /* 0x040fe20007ffe0ff */
[----:B------:R-:W-:Y:S01]  /*4800*/  HMMA.16816.F32 R68, R16, R42, R76 ;  /* 0x0000002a1044723c */ /* 0x000fe2000000184c */
[----:B------:R-:W-:-:S03]  /*4810*/  IADD3 R41, R2, 0x39, RZ ;  /* 0x0000003902297810 */ /* 0x000fc60007ffe0ff */
[C---:B------:R-:W-:Y:S02]  /*4820*/  IMAD.IADD R12, R5.reuse, 0x1, -R40 ;  /* 0x00000001050c7824 */ /* 0x040fe400078e0a28 */
[----:B--2---:R-:W-:Y:S01]  /*4830*/  IMAD.MOV.U32 R7, RZ, RZ, R6 ;  /* 0x000000ffff077224 */ /* 0x004fe200078e0006 */
[----:B------:R-:W-:Y:S01]  /*4840*/  IABS R6, R8 ;  /* 0x0000000800067213 */ /* 0x000fe20000000000 */
[C---:B------:R-:W-:Y:S01]  /*4850*/  IMAD.IADD R8, R5.reuse, 0x1, -R21 ;  /* 0x0000000105087824 */ /* 0x040fe200078e0a15 */
[----:B------:R-:W-:Y:S01]  /*4860*/  IADD3 R43, R2, 0x38, RZ ;  /* 0x00000038022b7810 */ /* 0x000fe20007ffe0ff */
[----:B------:R2:W-:Y:S01]  /*4870*/  I2F R98, R7 ;  /* 0x0000000700627306 */ /* 0x0005e20000201400 */
[C---:B---3--:R-:W-:Y:S08]  /*4880*/  HMMA.16816.F32 R84, R16.reuse, R48, R84 ;  /* 0x000000301054723c */ /* 0x048ff00000001854 */
[----:B------:R-:W-:Y:S01]  /*4890*/  HMMA.16816.F32 R72, R16, R50, R72 ;  /* 0x000000321048723c */ /* 0x000fe20000001848 */
[----:B------:R-:W-:Y:S01]  /*48a0*/  LDSM.16.M88.4 R48, [R200+0x6800] ;  /* 0x00680000c830783b */ /* 0x000fe20000000200 */
[----:B--2---:R-:W-:Y:S01]  /*48b0*/  IMAD.MOV.U32 R7, RZ, RZ, R6 ;  /* 0x000000ffff077224 */ /* 0x004fe200078e0006 */
[----:B------:R-:W-:Y:S01]  /*48c0*/  IABS R6, R8 ;  /* 0x0000000800067213 */ /* 0x000fe20000000000 */
[----:B------:R-:W-:-:S04]  /*48d0*/  IMAD.IADD R8, R5, 0x1, -R28 ;  /* 0x0000000105087824 */ /* 0x000fc800078e0a1c */
[C---:B-1----:R-:W-:Y:S01]  /*48e0*/  HMMA.16816.F32 R80, R16.reuse, R32, R80 ;  /* 0x000000201050723c */ /* 0x042fe20000001850 */
[----:B------:R1:W-:Y:S07]  /*48f0*/  I2F R93, R7 ;  /* 0x00000007005d7306 */ /* 0x0003ee0000201400 */
[----:B------:R-:W-:Y:S01]  /*4900*/  HMMA.16816.F32 R64, R16, R34, R64 ;  /* 0x000000221040723c */ /* 0x000fe20000001840 */
[----:B-1----:R-:W-:Y:S01]  /*4910*/  IMAD.MOV.U32 R7, RZ, RZ, R6 ;  /* 0x000000ffff077224 */ /* 0x002fe200078e0006 */
[----:B------:R-:W-:-:S02]  /*4920*/  IABS R6, R8 ;  /* 0x0000000800067213 */ /* 0x000fc40000000000 */
        /* <DEDUP_REMOVED lines=13> */
[----:B------:R-:W-:Y:S01]  /*4a00*/  HMMA.16816.F32 R32, R8, R38, R56 ;  /* 0x000000260820723c */ /* 0x000fe20000001838 */
[----:B------:R-:W2:Y:S01]  /*4a10*/  LDSM.16.M88.4 R36, [R200+0x7000] ;  /* 0x00700000c824783b */ /* 0x000ea20000000200 */
[----:B-1----:R-:W-:Y:S01]  /*4a20*/  IMAD.MOV.U32 R7, RZ, RZ, R6 ;  /* 0x000000ffff077224 */ /* 0x002fe200078e0006 */
[----:B------:R-:W-:Y:S01]  /*4a30*/  IABS R6, R12 ;  /* 0x0000000c00067213 */ /* 0x000fe20000000000 */
[C---:B------:R-:W-:Y:S01]  /*4a40*/  IMAD.IADD R12, R5.reuse, 0x1, -R41 ;  /* 0x00000001050c7824 */ /* 0x040fe200078e0a29 */
[----:B------:R-:W-:-:S02]  /*4a50*/  IADD3 R5, R5, 0x8, RZ ;  /* 0x0000000805057810 */ /* 0x000fc40007ffe0ff */
[----:B------:R1:W-:Y:S08]  /*4a60*/  I2F R78, R7 ;  /* 0x00000007004e7306 */ /* 0x0003f00000201400 */
[----:B------:R-:W-:-:S05]  /*4a70*/  FFMA.FTZ R13, R92, -UR4, R16 ;  /* 0x800000045c0d7c23 */ /* 0x000fca0008010010 */
[----:B------:R-:W-:-:S04]  /*4a80*/  FSEL R58, R13, -INF , !P2 ;  /* 0xff8000000d3a7808 */ /* 0x000fc80005000000 */
[----:B-----5:R-:W-:-:S05]  /*4a90*/  FFMA.FTZ R13, R89, -UR4, R32 ;  /* 0x80000004590d7c23 */ /* 0x020fca0008010020 */
[----:B------:R-:W-:Y:S01]  /*4aa0*/  FSEL R59, R13, -INF , !P0 ;  /* 0xff8000000d3b7808 */ /* 0x000fe20004000000 */
[----:B------:R-:W-:Y:S02]  /*4ab0*/  FFMA.FTZ R13, R94, -UR4, R33 ;  /* 0x800000045e0d7c23 */ /* 0x000fe40008010021 */
[----:B-1----:R-:W-:Y:S01]  /*4ac0*/  IMAD.MOV.U32 R7, RZ, RZ, R6 ;  /* 0x000000ffff077224 */ /* 0x002fe200078e0006 */
[----:B------:R-:W-:Y:S01]  /*4ad0*/  IABS R6, R12 ;  /* 0x0000000c00067213 */ /* 0x000fe20000000000 */
[----:B------:R-:W-:Y:S01]  /*4ae0*/  IMAD.IADD R12, R5, 0x1, -R26 ;  /* 0x00000001050c7824 */ /* 0x000fe200078e0a1a */
[----:B------:R-:W-:Y:S01]  /*4af0*/  FSEL R56, R13, -INF , !P6 ;  /* 0xff8000000d387808 */ /* 0x000fe20007000000 */
[----:B------:R1:W-:Y:S08]  /*4b00*/  I2F R77, R7 ;  /* 0x00000007004d7306 */ /* 0x0003f00000201400 */
[----:B------:R3:W-:Y:S01]  /*4b10*/  I2F R76, R6 ;  /* 0x00000006004c7306 */ /* 0x0007e20000201400 */
[----:B-1----:R-:W-:-:S05]  /*4b20*/  IMAD.IADD R7, R5, 0x1, -R2 ;  /* 0x0000000105077824 */ /* 0x002fca00078e0a02 */
[----:B------:R-:W-:Y:S01]  /*4b30*/  IABS R7, R7 ;  /* 0x0000000700077213 */ /* 0x000fe20000000000 */
[----:B---3--:R-:W-:-:S03]  /*4b40*/  IMAD.IADD R6, R5, 0x1, -R44 ;  /* 0x0000000105067824 */ /* 0x008fc600078e0a2c */
[----:B------:R1:W3:Y:S01]  /*4b50*/  I2F R14, R7 ;  /* 0x00000007000e7306 */ /* 0x0002e20000201400 */
[----:B------:R-:W-:Y:S01]  /*4b60*/  HMMA.16816.F32 R44, R8, R48, R52 ;  /* 0x00000030082c723c */ /* 0x000fe20000001834 */
[----:B------:R-:W-:-:S07]  /*4b70*/  IABS R6, R6 ;  /* 0x0000000600067213 */ /* 0x000fce0000000000 */
[----:B------:R-:W-:Y:S01]  /*4b80*/  HMMA.16816.F32 R48, R8, R50, R68 ;  /* 0x000000320830723c */ /* 0x000fe20000001844 */
[----:B-1----:R-:W-:Y:S01]  /*4b90*/  IMAD.MOV.U32 R7, RZ, RZ, R6 ;  /* 0x000000ffff077224 */ /* 0x002fe200078e0006 */
[----:B------:R-:W-:Y:S01]  /*4ba0*/  IABS R6, R12 ;  /* 0x0000000c00067213 */ /* 0x000fe20000000000 */
[----:B---3--:R-:W-:Y:S02]  /*4bb0*/  FFMA.FTZ R12, R14, -UR4, R18 ;  /* 0x800000040e0c7c23 */ /* 0x008fe40008010012 */
[----:B------:R1:W3:Y:S01]  /*4bc0*/  I2F R27, R7 ;  /* 0x00000007001b7306 */ /* 0x0002e20000201400 */
[----:B------:R-:W-:Y:S02]  /*4bd0*/  FFMA.FTZ R14, R91, -UR4, R17 ;  /* 0x800000045b0e7c23 */ /* 0x000fe40008010011 */
[----:B------:R-:W-:Y:S02]  /*4be0*/  FSEL R62, R12, -INF , !P2 ;  /* 0xff8000000c3e7808 */ /* 0x000fe40005000000 */
[----:B------:R-:W-:-:S02]  /*4bf0*/  ISETP.GE.AND P2, PT, R23, UR15, PT ;  /* 0x0000000f17007c0c */ /* 0x000fc4000bf46270 */
[----:B------:R-:W-:Y:S01]  /*4c00*/  FSEL R57, R14, -INF , !P1 ;  /* 0xff8000000e397808 */ /* 0x000fe20004800000 */
[----:B------:R-:W4:Y:S03]  /*4c10*/  I2F R29, R6 ;  /* 0x00000006001d7306 */ /* 0x000f260000201400 */
[----:B------:R-:W-:-:S05]  /*4c20*/  FFMA.FTZ R14, R96, -UR4, R45 ;  /* 0x80000004600e7c23 */ /* 0x000fca000801002d */
[----:B------:R-:W-:Y:S01]  /*4c30*/  FSEL R140, R14, -INF , !P4 ;  /* 0xff8000000e8c7808 */ /* 0x000fe20006000000 */
[----:B-1----:R-:W-:Y:S02]  /*4c40*/  IMAD.IADD R7, R5, 0x1, -R25 ;  /* 0x0000000105077824 */ /* 0x002fe400078e0a19 */
[----:B---3--:R-:W-:Y:S02]  /*4c50*/  FFMA.FTZ R12, R27, -UR4, R19 ;  /* 0x800000041b0c7c23 */ /* 0x008fe40008010013 */
[----:B------:R-:W1:Y:S01]  /*4c60*/  LDSM.16.M88.4 R16, [R200+0x7800] ;  /* 0x00780000c810783b */ /* 0x000e620000000200 */
[----:B------:R-:W-:Y:S01]  /*4c70*/  IABS R2, R7 ;  /* 0x0000000700027213 */ /* 0x000fe20000000000 */
[----:B------:R-:W-:Y:S01]  /*4c80*/  IMAD.IADD R7, R5, 0x1, -R24 ;  /* 0x0000000105077824 */ /* 0x000fe200078e0a18 */
[----:B------:R-:W-:Y:S01]  /*4c90*/  FSEL R68, R12, -INF , !P1 ;  /* 0xff8000000c447808 */ /* 0x000fe20004800000 */
[----:B----4-:R-:W-:Y:S01]  /*4ca0*/  FFMA.FTZ R12, R29, -UR4, R34 ;  /* 0x800000041d0c7c23 */ /* 0x010fe20008010022 */
[----:B------:R-:W-:Y:S01]  /*4cb0*/  ISETP.GE.AND P1, PT, R15, UR15, PT ;  /* 0x0000000f0f007c0c */ /* 0x000fe2000bf26270 */
[----:B------:R-:W-:Y:S01]  /*4cc0*/  IMAD.MOV.U32 R6, RZ, RZ, R2 ;  /* 0x000000ffff067224 */ /* 0x000fe200078e0002 */
[----:B------:R-:W-:Y:S01]  /*4cd0*/  IABS R2, R7 ;  /* 0x0000000700027213 */ /* 0x000fe20000000000 */
[----:B------:R-:W-:Y:S01]  /*4ce0*/  IMAD.IADD R7, R5, 0x1, -R22 ;  /* 0x0000000105077824 */ /* 0x000fe200078e0a16 */
[----:B------:R-:W-:Y:S01]  /*4cf0*/  FSEL R61, R12, -INF , !P0 ;  /* 0xff8000000c3d7808 */ /* 0x000fe20004000000 */
[----:B------:R3:W4:Y:S01]  /*4d00*/  I2F R25, R6 ;  /* 0x0000000600197306 */ /* 0x0007220000201400 */
[----:B------:R-:W-:Y:S01]  /*4d10*/  ISETP.GE.AND P0, PT, R21, UR15, PT ;  /* 0x0000000f15007c0c */ /* 0x000fe2000bf06270 */
[----:B------:R-:W-:-:S04]  /*4d20*/  DEPBAR.LE SB0, 0x0 ;  /* 0x000080000000791a */ /* 0x000fc80000000000 */
[----:B---3--:R-:W-:Y:S01]  /*4d30*/  IMAD.MOV.U32 R6, RZ, RZ, R2 ;  /* 0x000000ffff067224 */ /* 0x008fe200078e0002 */
[----:B------:R-:W-:Y:S01]  /*4d40*/  IABS R2, R7 ;  /* 0x0000000700027213 */ /* 0x000fe20000000000 */
[----:B------:R-:W-:Y:S02]  /*4d50*/  IMAD.IADD R7, R5, 0x1, -R20 ;  /* 0x0000000105077824 */ /* 0x000fe400078e0a14 */
[----:B------:R3:W5:Y:S01]  /*4d60*/  I2F R24, R6 ;  /* 0x0000000600187306 */ /* 0x0007620000201400 */
[----:B----4-:R-:W-:Y:S02]  /*4d70*/  FFMA.FTZ R12, R25, -UR4, R35 ;  /* 0x80000004190c7c23 */ /* 0x010fe40008010023 */
[----:B--2---:R-:W-:Y:S03]  /*4d80*/  HMMA.16816.F32 R32, R8, R36, R84 ;  /* 0x000000240820723c */ /* 0x004fe60000001854 */
[----:B------:R-:W-:Y:S01]  /*4d90*/  FSEL R60, R12, -INF , !P6 ;  /* 0xff8000000c3c7808 */ /* 0x000fe20007000000 */
[----:B------:R-:W-:Y:S01]  /*4da0*/  BAR.SYNC.DEFER_BLOCKING 0x0 ;  /* 0x0000000000007b1d */ /* 0x000fe20000010000 */
[----:B------:R-:W-:-:S03]  /*4db0*/  ISETP.GE.AND P6, PT, R28, UR15, PT ;  /* 0x0000000f1c007c0c */ /* 0x000fc6000bfc6270 */
[C---:B------:R-:W-:Y:S01]  /*4dc0*/  HMMA.16816.F32 R36, R8.reuse, R38, R72 ;  /* 0x000000260824723c */ /* 0x040fe20000001848 */
[----:B---3--:R-:W-:Y:S01]  /*4dd0*/  IMAD.MOV.U32 R6, RZ, RZ, R2 ;  /* 0x000000ffff067224 */ /* 0x008fe200078e0002 */
[----:B------:R-:W-:Y:S01]  /*4de0*/  IABS R2, R7 ;  /* 0x0000000700027213 */ /* 0x000fe20000000000 */
[----:B------:R-:W-:Y:S02]  /*4df0*/  IMAD.IADD R7, R5, 0x1, -R23 ;  /* 0x0000000105077824 */ /* 0x000fe400078e0a17 */
[----:B------:R2:W3:Y:S01]  /*4e00*/  I2F R20, R6 ;  /* 0x0000000600147306 */ /* 0x0004e20000201400 */
[----:B-----5:R-:W-:Y:S02]  /*4e10*/  FFMA.FTZ R13, R24, -UR4, R46 ;  /* 0x80000004180d7c23 */ /* 0x020fe4000801002e */
[----:B-1----:R-:W-:Y:S03]  /*4e20*/  HMMA.16816.F32 R24, R8, R16, R80 ;  /* 0x000000100818723c */ /* 0x002fe60000001850 */
[----:B------:R-:W-:Y:S01]  /*4e30*/  FSEL R149, R13, -INF , !P5 ;  /* 0xff8000000d957808 */ /* 0x000fe20006800000 */
[----:B------:R-:W-:-:S04]  /*4e40*/  FFMA.FTZ R13, R97, -UR4, R48 ;  /* 0x80000004610d7c23 */ /* 0x000fc80008010030 */
[----:B------:R-:W-:Y:S01]  /*4e50*/  HMMA.16816.F32 R16, R8, R18, R64 ;  /* 0x000000120810723c */ /* 0x000fe20000001840 */
[----:B------:R-:W-:-:S07]  /*4e60*/  FSEL R146, R13, -INF , !P3 ;  /* 0xff8000000d927808 */ /* 0x000fce0005800000 */
[----:B------:R-:W-:Y:S02]  /*4e70*/  FFMA.FTZ R14, R88, -UR4, R37 ;  /* 0x80000004580e7c23 */ /* 0x000fe40008010025 */
[----:B--2---:R-:W-:Y:S01]  /*4e80*/  IMAD.MOV.U32 R6, RZ, RZ, R2 ;  /* 0x000000ffff067224 */ /* 0x004fe200078e0002 */
[----:B------:R-:W-:Y:S01]  /*4e90*/  IABS R2, R7 ;  /* 0x0000000700027213 */ /* 0x000fe20000000000 */
[----:B------:R-:W-:Y:S02]  /*4ea0*/  IMAD.IADD R7, R5, 0x1, -R15 ;  /* 0x0000000105077824 */ /* 0x000fe400078e0a0f */
[----:B------:R1:W2:Y:S01]  /*4eb0*/  I2F R42, R6 ;  /* 0x00000006002a7306 */ /* 0x0002a20000201400 */
[----:B---3--:R-:W-:Y:S02]  /*4ec0*/  FFMA.FTZ R12, R20, -UR4, R47 ;  /* 0x80000004140c7c23 */ /* 0x008fe4000801002f */
[----:B------:R-:W-:Y:S02]  /*4ed0*/  FFMA.FTZ R10, R98, -UR4, R49 ;  /* 0x80000004620a7c23 */ /* 0x000fe40008010031 */
[----:B------:R-:W-:Y:S01]  /*4ee0*/  FFMA.FTZ R15, R99, -UR4, R44 ;  /* 0x80000004630f7c23 */ /* 0x000fe2000801002c */
[----:B------:R-:W-:Y:S01]  /*4ef0*/  FSEL R150, R12, -INF , !P4 ;  /* 0xff8000000c967808 */ /* 0x000fe20006000000 */
[----:B------:R-:W-:Y:S01]  /*4f00*/  FFMA.FTZ R13, R79, -UR4, R24 ;  /* 0x800000044f0d7c23 */ /* 0x000fe20008010018 */
[----:B------:R-:W-:Y:S01]  /*4f10*/  ISETP.GE.AND P4, PT, R30, UR15, PT ;  /* 0x0000000f1e007c0c */ /* 0x000fe2000bf86270 */
[----:B------:R-:W-:Y:S01]  /*4f20*/  FFMA.FTZ R11, R93, -UR4, R32 ;  /* 0x800000045d0b7c23 */ /* 0x000fe20008010020 */
[----:B------:R-:W-:-:S02]  /*4f30*/  FSEL R66, R10, -INF , !P2 ;  /* 0xff8000000a427808 */ /* 0x000fc40005000000 */
[----:B------:R-:W-:Y:S02]  /*4f40*/  FSEL R100, R13, -INF , !P4 ;  /* 0xff8000000d647808 */ /* 0x000fe40006000000 */
[----:B------:R-:W-:Y:S01]  /*4f50*/  FSEL R132, R15, -INF , !P5 ;  /* 0xff8000000f847808 */ /* 0x000fe20006800000 */
[----:B------:R-:W-:Y:S01]  /*4f60*/  FFMA.FTZ R15, R90, -UR4, R36 ;  /* 0x800000045a0f7c23 */ /* 0x000fe20008010024 */
[----:B------:R-:W-:Y:S01]  /*4f70*/  FSEL R244, R11, -INF , !P1 ;  /* 0xff8000000bf47808 */ /* 0x000fe20004800000 */
[----:B-1----:R-:W-:Y:S01]  /*4f80*/  IMAD.MOV.U32 R6, RZ, RZ, R2 ;  /* 0x000000ffff067224 */ /* 0x002fe200078e0002 */
[----:B------:R-:W-:Y:S01]  /*4f90*/  IABS R2, R7 ;  /* 0x0000000700027213 */ /* 0x000fe20000000000 */
[----:B------:R-:W-:Y:S01]  /*4fa0*/  IMAD.IADD R7, R5, 0x1, -R21 ;  /* 0x0000000105077824 */ /* 0x000fe200078e0a15 */
[----:B------:R-:W-:Y:S01]  /*4fb0*/  ISETP.GE.AND P5, PT, R31, UR15, PT ;  /* 0x0000000f1f007c0c */ /* 0x000fe2000bfa6270 */
[----:B------:R1:W-:Y:S01]  /*4fc0*/  I2F R29, R6 ;  /* 0x00000006001d7306 */ /* 0x0003e20000201400 */
[----:B--2---:R-:W-:Y:S01]  /*4fd0*/  FFMA.FTZ R12, R42, -UR4, R50 ;  /* 0x800000042a0c7c23 */ /* 0x004fe20008010032 */
[----:B------:R-:W-:Y:S01]  /*4fe0*/  FSEL R171, R15, -INF , !P6 ;  /* 0xff8000000fab7808 */ /* 0x000fe20007000000 */
[----:B------:R-:W-:Y:S01]  /*4ff0*/  FFMA.FTZ R11, R78, -UR4, R25 ;  /* 0x800000044e0b7c23 */ /* 0x000fe20008010019 */
[----:B------:R-:W-:Y:S01]  /*5000*/  FSEL R223, R14, -INF , !P5 ;  /* 0xff8000000edf7808 */ /* 0x000fe20006800000 */
[----:B------:R-:W-:Y:S01]  /*5010*/  FFMA.FTZ R16, R77, -UR4, R16 ;  /* 0x800000044d107c23 */ /* 0x000fe20008010010 */
[----:B------:R-:W-:Y:S01]  /*5020*/  FSEL R147, R12, -INF , !P3 ;  /* 0xff8000000c937808 */ /* 0x000fe20005800000 */
[----:B------:R-:W-:Y:S01]  /*5030*/  FFMA.FTZ R17, R76, -UR4, R17 ;  /* 0x800000044c117c23 */ /* 0x000fe20008010011 */
[----:B------:R-:W-:-:S04]  /*5040*/  ISETP.GE.AND P3, PT, R40, UR15, PT ;  /* 0x0000000f28007c0c */ /* 0x000fc8000bf66270 */
[----:B------:R-:W-:Y:S01]  /*5050*/  FSEL R173, R11, -INF , !P3 ;  /* 0xff8000000bad7808 */ /* 0x000fe20005800000 */
[----:B-1----:R-:W-:Y:S01]  /*5060*/  IMAD.MOV.U32 R6, RZ, RZ, R2 ;  /* 0x000000ffff067224 */ /* 0x002fe200078e0002 */
[----:B------:R-:W-:Y:S01]  /*5070*/  IABS R2, R7 ;  /* 0x0000000700027213 */ /* 0x000fe20000000000 */
[C---:B------:R-:W-:Y:S02]  /*5080*/  IMAD.IADD R7, R5.reuse, 0x1, -R28 ;  /* 0x0000000105077824 */ /* 0x040fe400078e0a1c */
[----:B------:R1:W2:Y:S02]  /*5090*/  I2F R22, R6 ;  /* 0x0000000600167306 */ /* 0x0002a40000201400 */
[----:B-1----:R-:W-:Y:S01]  /*50a0*/  IMAD.MOV.U32 R6, RZ, RZ, R2 ;  /* 0x000000ffff067224 */ /* 0x002fe200078e0002 */
[----:B------:R-:W-:Y:S01]  /*50b0*/  IABS R2, R7 ;  /* 0x0000000700027213 */ /* 0x000fe20000000000 */
[----:B------:R-:W-:-:S04]  /*50c0*/  IMAD.IADD R7, R5, 0x1, -R31 ;  /* 0x0000000105077824 */ /* 0x000fc800078e0a1f */
[----:B------:R1:W-:Y:S01]  /*50d0*/  I2F R28, R6 ;  /* 0x00000006001c7306 */ /* 0x0003e20000201400 */
[----:B--2---:R-:W-:-:S05]  /*50e0*/  FFMA.FTZ R8, R22, -UR4, R34 ;  /* 0x8000000416087c23 */ /* 0x004fca0008010022 */
[----:B------:R-:W-:Y:S02]  /*50f0*/  FSEL R252, R8, -INF , !P1 ;  /* 0xff80000008fc7808 */ /* 0x000fe40004800000 */
        /* <DEDUP_REMOVED lines=14> */
[----:B------:R-:W-:Y:S02]  /*51e0*/  IMAD.IADD R7, R5, 0x1, -R43 ;  /* 0x0000000105077824 */ /* 0x000fe400078e0a2b */
[----:B------:R1:W2:Y:S01]  /*51f0*/  I2F R20, R6 ;  /* 0x0000000600147306 */ /* 0x0002a20000201400 */
[----:B---3--:R-:W-:-:S05]  /*5200*/  FFMA.FTZ R8, R21, -UR4, R39 ;  /* 0x8000000415087c23 */ /* 0x008fca0008010027 */
[----:B------:R-:W-:Y:S01]  /*5210*/  FSEL R247, R8, -INF , !P5 ;  /* 0xff80000008f77808 */ /* 0x000fe20006800000 */
[----:B-1----:R-:W-:Y:S01]  /*5220*/  IMAD.MOV.U32 R6, RZ, RZ, R2 ;  /* 0x000000ffff067224 */ /* 0x002fe200078e0002 */
[----:B------:R-:W-:Y:S01]  /*5230*/  IABS R2, R7 ;  /* 0x0000000700027213 */ /* 0x000fe20000000000 */
[----:B------:R-:W-:Y:S02]  /*5240*/  FFMA.FTZ R7, R29, -UR4, R51 ;  /* 0x800000041d077c23 */ /* 0x000fe40008010033 */
[----:B------:R1:W3:Y:S03]  /*5250*/  I2F R12, R6 ;  /* 0x00000006000c7306 */ /* 0x0002e60000201400 */
[----:B------:R-:W-:Y:S01]  /*5260*/  FSEL R67, R7, -INF , !P2 ;  /* 0xff80000007437808 */ /* 0x000fe20005000000 */
[----:B--2---:R-:W-:Y:S01]  /*5270*/  FFMA.FTZ R7, R20, -UR4, R26 ;  /* 0x8000000414077c23 */ /* 0x004fe2000801001a */
[----:B------:R-:W-:-:S04]  /*5280*/  ISETP.GE.AND P2, PT, R43, UR15, PT ;  /* 0x0000000f2b007c0c */ /* 0x000fc8000bf46270 */
[----:B------:R-:W-:Y:S01]  /*5290*/  FSEL R183, R16, -INF , !P2 ;  /* 0xff80000010b77808 */ /* 0x000fe20005000000 */
[----:B-1----:R-:W-:Y:S02]  /*52a0*/  IMAD.IADD R6, R5, 0x1, -R41 ;  /* 0x0000000105067824 */ /* 0x002fe400078e0a29 */
[----:B------:R-:W-:Y:S02]  /*52b0*/  IMAD.MOV.U32 R5, RZ, RZ, R2 ;  /* 0x000000ffff057224 */ /* 0x000fe400078e0002 */
[----:B---3--:R-:W-:Y:S01]  /*52c0*/  FFMA.FTZ R12, R12, -UR4, R27 ;  /* 0x800000040c0c7c23 */ /* 0x008fe2000801001b */
[----:B------:R-:W-:Y:S01]  /*52d0*/  IABS R2, R6 ;  /* 0x0000000600027213 */ /* 0x000fe20000000000 */
[----:B------:R1:W2:Y:S01]  /*52e0*/  I2F R9, R5 ;  /* 0x0000000500097306 */ /* 0x0002a20000201400 */
[----:B------:R-:W-:Y:S02]  /*52f0*/  FFMA.FTZ R6, R95, -UR4, R33 ;  /* 0x800000045f067c23 */ /* 0x000fe40008010021 */
[----:B------:R-:W-:-:S03]  /*5300*/  FSEL R177, R12, -INF , !P3 ;  /* 0xff8000000cb17808 */ /* 0x000fc60005800000 */
[----:B------:R-:W-:Y:S02]  /*5310*/  FSEL R170, R6, -INF , !P0 ;  /* 0xff80000006aa7808 */ /* 0x000fe40004000000 */
[----:B------:R-:W3:Y:S01]  /*5320*/  I2F R2, R2 ;  /* 0x0000000200027306 */ /* 0x000ee20000201400 */
[----:B-1----:R-:W-:Y:S02]  /*5330*/  FFMA.FTZ R5, R28, -UR4, R35 ;  /* 0x800000041c057c23 */ /* 0x002fe40008010023 */
[----:B--2---:R-:W-:-:S03]  /*5340*/  FFMA.FTZ R9, R9, -UR4, R18 ;  /* 0x8000000409097c23 */ /* 0x004fc60008010012 */
[----:B------:R-:W-:Y:S02]  /*5350*/  FSEL R245, R5, -INF , !P0 ;  /* 0xff80000005f57808 */ /* 0x000fe40004000000 */
[----:B------:R-:W-:Y:S01]  /*5360*/  FSEL R5, R7, -INF , !P4 ;  /* 0xff80000007057808 */ /* 0x000fe20006000000 */
[----:B---3--:R-:W-:Y:S01]  /*5370*/  FFMA.FTZ R2, R2, -UR4, R19 ;  /* 0x8000000402027c23 */ /* 0x008fe20008010013 */
[----:B------:R-:W-:-:S03]  /*5380*/  PLOP3.LUT P0, PT, PT, PT, UP0, 0x80, 0x0 ;  /* 0x000000000000781c */ /* 0x000fc60003f0f008 */
[----:B------:R1:W-:Y:S01]  /*5390*/  STL [R1+0x34], R5 ;  /* 0x0000340501007387 */ /* 0x0003e20000100800 */
[----:B------:R-:W-:-:S03]  /*53a0*/  FSEL R178, R2, -INF , !P1 ;  /* 0xff80000002b27808 */ /* 0x000fc60004800000 */
[----:B------:R2:W-:Y:S01]  /*53b0*/  STL [R1+0x8], R100 ;  /* 0x0000086401007387 */ /* 0x0005e20000100800 */
[----:B-1----:R-:W-:-:S05]  /*53c0*/  FSEL R5, R9, -INF , !P2 ;  /* 0xff80000009057808 */ /* 0x002fca0005000000 */
[----:B------:R2:W-:Y:S01]  /*53d0*/  STL [R1+0x38], R5 ;  /* 0x0000380501007387 */ /* 0x0005e20000100800 */
        /* <DEDUP_REMOVED lines=25> */
[C---:B--2---:R-:W-:Y:S02]  /*5570*/  IADD3 R5, P2, R6.reuse, UR27, RZ ;  /* 0x0000001b06057c10 */ /* 0x044fe4000ff5e0ff */
        /* <DEDUP_REMOVED lines=16> */
[----:B---3--:R-:W-:-:S03]  /*5680*/  @!P6 LEA R10, P1, R5, c[0x0][0x168], 0x1 ;  /* 0x00005a00050aea11 */ /* 0x008fc600078208ff */
[----:B------:R1:W-:Y:S01]  /*5690*/  @P6 STS.128 [R222+0x8800], RZ ;  /* 0x008800ffde006388 */ /* 0x0003e20000000c00 */
[C---:B------:R-:W-:Y:S02]  /*56a0*/  @!P6 LEA.HI.X R11, R5.reuse, c[0x0][0x16c], R6, 0x1, P1 ;  /* 0x00005b00050bea11 */ /* 0x040fe400008f0c06 */
[----:B--2---:R-:W-:-:S03]  /*56b0*/  @!P5 LEA R8, P2, R5, c[0x0][0x168], 0x1 ;  /* 0x00005a000508da11 */ /* 0x004fc600078408ff */
        /* <DEDUP_REMOVED lines=85> */
.L_x_722:
[----:B------:R-:W-:Y:S05]  /*5c10*/  BSYNC B0 ;  /* 0x0000000000007941 */ /* 0x000fea0003800000 */
.L_x_721:
[----:B------:R-:W0:Y:S02]  /*5c20*/  LDGDEPBAR ;  /* 0x00000000000079af */ /* 0x000e240000000000 */
.L_x_720:
        /* <DEDUP_REMOVED lines=10> */
[----:B------:R3:W-:Y:S04]  /*5cd0*/  STL [R1+0x58], R200 ;  /* 0x000058c801007387 */ /* 0x0007e80000100800 */
[----:B---3--:R-:W3:Y:S04]  /*5ce0*/  LDL.LU R200, [R1+0x34] ;  /* 0x0000340001c87983 */ /* 0x008ee80000300800 */
[----:B------:R-:W-:Y:S04]  /*5cf0*/  STL [R1+0x54], R169 ;  /* 0x000054a901007387 */ /* 0x000fe80000100800 */
[----:B------:R4:W-:Y:S04]  /*5d00*/  STL [R1+0x50], R168 ;  /* 0x000050a801007387 */ /* 0x0009e80000100800 */
[----:B----4-:R-:W4:Y:S01]  /*5d10*/  LDL.LU R168, [R1+0x38] ;  /* 0x0000380001a87983 */ /* 0x010f220000300800 */
[----:B------:R-:W-:Y:S01]  /*5d20*/  FMNMX.FTZ R2, R58, R57, !PT ;  /* 0x000000393a027209 */ /* 0x000fe20007810000 */
[----:B------:R-:W-:Y:S01]  /*5d30*/  IMAD.U32 R6, RZ, RZ, UR13 ;  /* 0x0000000dff067e24 */ /* 0x000fe2000f8e00ff */
[----:B------:R-:W-:Y:S01]  /*5d40*/  USHF.L.U32 UR18, UR29, 0x1, URZ ;  /* 0x000000011d127899 */ /* 0x000fe2000800063f */
[----:B------:R-:W-:Y:S01]  /*5d50*/  STL [R1+0x4c], R151 ;  /* 0x00004c9701007387 */ /* 0x000fe20000100800 */
[----:B------:R-:W-:Y:S01]  /*5d60*/  FMNMX.FTZ R2, R59, R2, !PT ;  /* 0x000000023b027209 */ /* 0x000fe20007810000 */
[----:B------:R-:W-:Y:S01]  /*5d70*/  IMAD R7, R6, 0x4, R101 ;  /* 0x0000000406077824 */ /* 0x000fe200078e0265 */
[----:B------:R-:W-:Y:S01]  /*5d80*/  UIADD3 UR33, UR23, -0x4498517b, URZ ;  /* 0xbb67ae8517217890 */ /* 0x000fe2000fffe03f */
[----:B------:R-:W-:Y:S01]  /*5d90*/  IMAD.WIDE.U32 R144, R106, -0x2daee0ad, RZ ;  /* 0xd2511f536a907825 */ /* 0x000fe200078e00ff */
[----:B------:R-:W-:Y:S01]  /*5da0*/  FMNMX.FTZ R2, R56, R2, !PT ;  /* 0x0000000238027209 */ /* 0x000fe20007810000 */
[----:B------:R-:W-:Y:S01]  /*5db0*/  UIADD3 UR6, UR22, -0x61c88647, URZ ;  /* 0x9e3779b916067890 */ /* 0x000fe2000fffe03f */
[----:B------:R-:W-:Y:S01]  /*5dc0*/  STL [R1+0x3c], R7 ;  /* 0x00003c0701007387 */ /* 0x000fe20000100800 */
[----:B------:R-:W-:Y:S01]  /*5dd0*/  IMAD.WIDE.U32 R54, R7, -0x326172a9, RZ ;  /* 0xcd9e8d5707367825 */ /* 0x000fe200078e00ff */
[----:B------:R-:W-:Y:S01]  /*5de0*/  FMNMX.FTZ R2, R132, R2, !PT ;  /* 0x0000000284027209 */ /* 0x000fe20007810000 */
[----:B------:R-:W-:-:S02]  /*5df0*/  UIADD3 UR32, UR22, 0x3c6ef372, URZ ;  /* 0x3c6ef37216207890 */ /* 0x000fc4000fffe03f */
[----:B------:R-:W-:Y:S01]  /*5e00*/  UIADD3 UR31, UR23, 0x76cf5d0a, URZ ;  /* 0x76cf5d0a171f7890 */ /* 0x000fe2000fffe03f */
[----:B------:R-:W-:Y:S01]  /*5e10*/  FMNMX.FTZ R2, R140, R2, !PT ;  /* 0x000000028c027209 */ /* 0x000fe20007810000 */
[----:B------:R-:W-:Y:S01]  /*5e20*/  UIADD3 UR29, UR23, 0x32370b8f, URZ ;  /* 0x32370b8f171d7890 */ /* 0x000fe2000fffe03f */
[----:B------:R-:W-:Y:S01]  /*5e30*/  IMAD.SHL.U32 R196, R4, 0x2, RZ ;  /* 0x0000000204c47824 */ /* 0x000fe200078e00ff */
[----:B------:R-:W-:Y:S01]  /*5e40*/  UIADD3 UR30, UR22, -0x255992d5, URZ ;  /* 0xdaa66d2b161e7890 */ /* 0x000fe2000fffe03f */
[----:B------:R-:W-:Y:S01]  /*5e50*/  FMNMX.FTZ R2, R146, R2, !PT ;  /* 0x0000000292027209 */ /* 0x000fe20007810000 */
[----:B------:R-:W-:Y:S01]  /*5e60*/  UIADD3 UR28, UR22, 0x78dde6e4, URZ ;  /* 0x78dde6e4161c7890 */ /* 0x000fe2000fffe03f */
[----:B------:R-:W-:Y:S01]  /*5e70*/  IMAD R197, R3, 0x2, R196 ;  /* 0x0000000203c57824 */ /* 0x000fe200078e02c4 */
[----:B------:R-:W-:Y:S01]  /*5e80*/  UIADD3 UR5, UR23, -0x56f99767, URZ ;  /* 0xa906689917057890 */ /* 0x000fe2000fffe03f */
[----:B------:R-:W-:Y:S01]  /*5e90*/  FMNMX.FTZ R2, R66, R2, !PT ;  /* 0x0000000242027209 */ /* 0x000fe20007810000 */
[----:B------:R-:W-:Y:S01]  /*5ea0*/  UIADD3 UR17, UR23, -0x126145ec, URZ ;  /* 0xed9eba1417117890 */ /* 0x000fe2000fffe03f */
[----:B------:R-:W-:Y:S01]  /*5eb0*/  LDSM.16.MT88.4 R28, [R196+0x10000] ;  /* 0x01000000c41c783b */ /* 0x000fe20000004200 */
[----:B------:R-:W-:Y:S01]  /*5ec0*/  UIADD3 UR9, UR22, -0x4ab325aa, URZ ;  /* 0xb54cda5616097890 */ /* 0x000fe2000fffe03f */
[----:B--2---:R-:W-:Y:S01]  /*5ed0*/  FMNMX.FTZ R5, R244, R2, !PT ;  /* 0x00000002f4057209 */ /* 0x004fe20007810000 */
[----:B------:R-:W-:Y:S01]  /*5ee0*/  IMAD R198, R0, 0x2, R197 ;  /* 0x0000000200c67824 */ /* 0x000fe200078e02c5 */
[----:B------:R-:W-:Y:S01]  /*5ef0*/  FMNMX.FTZ R2, R62, R68, !PT ;  /* 0x000000443e027209 */ /* 0x000fe20007810000 */
[----:B------:R-:W-:Y:S01]  /*5f00*/  LDSM.16.MT88.4 R40, [R196+0x12000] ;  /* 0x01200000c428783b */ /* 0x000fe20000004200 */
[----:B------:R-:W-:Y:S01]  /*5f10*/  FMNMX.FTZ R5, R170, R5, !PT ;  /* 0x00000005aa057209 */ /* 0x000fe20007810000 */
[----:B------:R-:W-:Y:S01]  /*5f20*/  IMAD R172, R102, 0x10000, R102 ;  /* 0x0001000066ac7824 */ /* 0x000fe200078e0266 */
[----:B------:R-:W-:Y:S01]  /*5f30*/  FMNMX.FTZ R2, R61, R2, !PT ;  /* 0x000000023d027209 */ /* 0x000fe20007810000 */
[----:B-1----:R-:W-:Y:S01]  /*5f40*/  LDSM.16.MT88.4 R16, [R196+0x14000] ;  /* 0x01400000c410783b */ /* 0x002fe20000004200 */
        /* <DEDUP_REMOVED lines=17> */
[----:B------:R-:W-:Y:S01]  /*6060*/  LEA R199, R0, R196, 0x1 ;  /* 0x000000c400c77211 */ /* 0x000fe200078e08ff */
[----:B------:R-:W1:Y:S01]  /*6070*/  SHFL.BFLY PT, R5, R148, 0x2, 0x1f ;  /* 0x0c401f0094057f89 */ /* 0x000e6200000e0000 */
[----:B------:R-:W-:-:S03]  /*6080*/  FMNMX.FTZ R2, R245, R2, !PT ;  /* 0x00000002f5027209 */ /* 0x000fc60007810000 */
[----:B------:R-:W-:Y:S01]  /*6090*/  LDSM.16.MT88.4 R32, [R199+0x12000] ;  /* 0x01200000c720783b */ /* 0x000fe20000004200 */
[----:B------:R-:W-:-:S03]  /*60a0*/  FMNMX.FTZ R2, R246, R2, !PT ;  /* 0x00000002f6027209 */ /* 0x000fc60007810000 */
[----:B------:R-:W-:Y:S01]  /*60b0*/  LDSM.16.MT88.4 R24, [R199+0x14000] ;  /* 0x01400000c718783b */ /* 0x000fe20000004200 */
[----:B------:R-:W-:Y:S02]  /*60c0*/  FMNMX.FTZ R2, R247, R2, !PT ;  /* 0x00000002f7027209 */ /* 0x000fe40007810000 */
        /* <DEDUP_REMOVED lines=8> */
[----:B-1----:R-:W-:-:S04]  /*6150*/  FMNMX.FTZ R148, R148, R9, !PT ;  /* 0x0000000994947209 */ /* 0x002fc80007810000 */
[C---:B------:R-:W-:Y:S01]  /*6160*/  FSETP.NEU.FTZ.AND P1, PT, R148.reuse, -INF , PT ;  /* 0xff8000009400780b */ /* 0x040fe20003f3d000 */
[----:B------:R-:W-:Y:S01]  /*6170*/  FMUL.FTZ R13, R148, c[0x0][0x23c] ;  /* 0x00008f00940d7a20 */ /* 0x000fe20000410000 */
[----:B--2---:R-:W-:Y:S01]  /*6180*/  MOV R5, UR18 ;  /* 0x0000001200057c02 */ /* 0x004fe20008000f00 */
[----:B------:R-:W-:-:S03]  /*6190*/  UIADD3 UR18, UR18, 0x1, URZ ;  /* 0x0000000112127890 */ /* 0x000fc6000fffe03f */
[----:B------:R-:W-:Y:S02]  /*61a0*/  LOP3.LUT R5, R145, UR23, R5, 0x96, !PT ;  /* 0x0000001791057c12 */ /* 0x000fe4000f8e9605 */
[----:B------:R-:W-:-:S03]  /*61b0*/  FSEL R13, R13, RZ, P1 ;  /* 0x000000ff0d0d7208 */ /* 0x000fc60000800000 */
[----:B------:R-:W-:-:S05]  /*61c0*/  IMAD.WIDE.U32 R6, R5, -0x326172a9, RZ ;  /* 0xcd9e8d5705067825 */ /* 0x000fca00078e00ff */
[----:B------:R-:W-:Y:S02]  /*61d0*/  LOP3.LUT R7, R7, UR6, R54, 0x96, !PT ;  /* 0x0000000607077c12 */ /* 0x000fe4000f8e9636 */
[----:B------:R-:W-:-:S03]  /*61e0*/  LOP3.LUT R8, R53, UR32, R6, 0x96, !PT ;  /* 0x0000002035087c12 */ /* 0x000fc6000f8e9606 */
[----:B------:R-:W-:-:S04]  /*61f0*/  IMAD.WIDE.U32 R6, R7, -0x2daee0ad, RZ ;  /* 0xd2511f5307067825 */ /* 0x000fc800078e00ff */
        /* <DEDUP_REMOVED lines=17> */
[--C-:B-1----:R-:W-:Y:S01]  /*6310*/  FFMA.FTZ R9, R57, c[0x0][0x23c], -R13.reuse ;  /* 0x00008f0039097a23 */ /* 0x102fe2000001080d */
[----:B------:R-:W-:Y:S02]  /*6320*/  LOP3.LUT R4, R7, UR9, R14, 0x96, !PT ;  /* 0x0000000907047c12 */ /* 0x000fe4000f8e960e */
[--C-:B------:R-:W-:Y:S01]  /*6330*/  SHF.R.U32.HI R11, RZ, 0x18, R6.reuse ;  /* 0x00000018ff0b7819 */ /* 0x100fe20000011606 */
[----:B------:R1:W1:Y:S01]  /*6340*/  MUFU.EX2 R151, R9 ;  /* 0x0000000900977308 */ /* 0x0002620000000800 */
[----:B--2---:R-:W-:Y:S02]  /*6350*/  FFMA.FTZ R5, R56, c[0x0][0x23c], -R13 ;  /* 0x00008f0038057a23 */ /* 0x004fe4000001080d */
[----:B------:R-:W-:Y:S05]  /*6360*/  LDSM.16.MT88.4 R56, [R197+0x10000] ;  /* 0x01000000c538783b */ /* 0x000fea0000004200 */
[----:B------:R2:W-:Y:S01]  /*6370*/  MUFU.EX2 R201, R5 ;  /* 0x0000000500c97308 */ /* 0x0005e20000000800 */
[----:B-1----:R-:W-:-:S02]  /*6380*/  SHF.R.U32.HI R9, RZ, 0x10, R6 ;  /* 0x00000010ff097819 */ /* 0x002fc40000011606 */
[----:B--2---:R-:W-:-:S04]  /*6390*/  LOP3.LUT R5, R6, 0xffff, RZ, 0xc0, !PT ;  /* 0x0000ffff06057812 */ /* 0x004fc800078ec0ff */
[----:B------:R-:W-:Y:S02]  /*63a0*/  SHF.R.U32.HI R5, RZ, 0x8, R5 ;  /* 0x00000008ff057819 */ /* 0x000fe40000011605 */
[----:B---3--:R-:W-:-:S04]  /*63b0*/  FMNMX.FTZ R2, R200, R2, !PT ;  /* 0x00000002c8027209 */ /* 0x008fc80007810000 */
[----:B------:R-:W-:-:S04]  /*63c0*/  FMNMX.FTZ R2, R177, R2, !PT ;  /* 0x00000002b1027209 */ /* 0x000fc80007810000 */
[----:B----4-:R-:W-:-:S04]  /*63d0*/  FMNMX.FTZ R2, R168, R2, !PT ;  /* 0x00000002a8027209 */ /* 0x010fc80007810000 */
[----:B------:R-:W-:-:S05]  /*63e0*/  FMNMX.FTZ R2, R178, R2, !PT ;  /* 0x00000002b2027209 */ /* 0x000fca0007810000 */
        /* <DEDUP_REMOVED lines=10> */
[--C-:B------:R-:W-:Y:S02]  /*6490*/  FFMA.FTZ R3, R60, c[0x0][0x23c], -R12.reuse ;  /* 0x00008f003c037a23 */ /* 0x100fe4000001080c */
[----:B------:R-:W2:Y:S05]  /*64a0*/  LDSM.16.MT88.4 R60, [R199+0x10000] ;  /* 0x01000000c73c783b */ /* 0x000eaa0000004200 */
[----:B------:R3:W-:Y:S01]  /*64b0*/  MUFU.EX2 R174, R7 ;  /* 0x0000000700ae7308 */ /* 0x0007e20000000800 */
[----:B-1----:R-:W-:Y:S01]  /*64c0*/  LOP3.LUT R8, R6, 0xff, RZ, 0xc0, !PT ;  /* 0x000000ff06087812 */ /* 0x002fe200078ec0ff */
[----:B------:R-:W-:-:S06]  /*64d0*/  FFMA.FTZ R6, R68, c[0x0][0x23c], -R12 ;  /* 0x00008f0044067a23 */ /* 0x000fcc000001080c */
[----:B------:R1:W4:Y:S01]  /*64e0*/  MUFU.EX2 R202, R3 ;  /* 0x0000000300ca7308 */ /* 0x0003220000000800 */
[----:B------:R-:W-:Y:S02]  /*64f0*/  PRMT R10, R8, 0x5410, R5 ;  /* 0x00005410080a7816 */ /* 0x000fe40000000005 */
[C---:B------:R-:W-:Y:S02]  /*6500*/  LOP3.LUT R5, R4.reuse, 0xffff, RZ, 0xc0, !PT ;  /* 0x0000ffff04057812 */ /* 0x040fe400078ec0ff */
[----:B---3--:R-:W-:Y:S01]  /*6510*/  LOP3.LUT R7, R9, 0xff, RZ, 0xc0, !PT ;  /* 0x000000ff09077812 */ /* 0x008fe200078ec0ff */
[----:B------:R-:W-:Y:S02]  /*6520*/  HSET2.LE.AND R0, R10, R172, PT ;  /* 0x000000ac0a007233 */ /* 0x000fe40003803000 */
[----:B------:R-:W3:Y:S01]  /*6530*/  MUFU.EX2 R175, R6 ;  /* 0x0000000600af7308 */ /* 0x000ee20000000800 */
[----:B------:R-:W-:Y:S02]  /*6540*/  LOP3.LUT R8, R4, 0xff, RZ, 0xc0, !PT ;  /* 0x000000ff04087812 */ /* 0x000fe400078ec0ff */
[----:B------:R-:W-:-:S02]  /*6550*/  SHF.R.U32.HI R5, RZ, 0x8, R5 ;  /* 0x00000008ff057819 */ /* 0x000fc40000011605 */
[----:B------:R-:W-:Y:S02]  /*6560*/  PRMT R7, R7, 0x5410, R11 ;  /* 0x0000541007077816 */ /* 0x000fe4000000000b */
[----:B------:R-:W-:Y:S02]  /*6570*/  PRMT R5, R8, 0x5410, R5 ;  /* 0x0000541008057816 */ /* 0x000fe40000000005 */
[--C-:B-1----:R-:W-:Y:S01]  /*6580*/  SHF.R.U32.HI R3, RZ, 0x10, R4.reuse ;  /* 0x00000010ff037819 */ /* 0x102fe20000011604 */
[--C-:B------:R-:W-:Y:S01]  /*6590*/  HSET2.LE.AND R7, R7, R172.reuse, PT ;  /* 0x000000ac07077233 */ /* 0x100fe20003803000 */
[----:B------:R-:W-:Y:S01]  /*65a0*/  SHF.R.U32.HI R4, RZ, 0x18, R4 ;  /* 0x00000018ff047819 */ /* 0x000fe20000011604 */
[----:B------:R-:W-:Y:S01]  /*65b0*/  HSET2.LE.AND R5, R5, R172, PT ;  /* 0x000000ac05057233 */ /* 0x000fe20003803000 */
[----:B------:R-:W-:Y:S02]  /*65c0*/  LOP3.LUT R3, R3, 0xff, RZ, 0xc0, !PT ;  /* 0x000000ff03037812 */ /* 0x000fe400078ec0ff */
[----:B------:R-:W-:-:S02]  /*65d0*/  F2FP.PACK_AB R8, R151, R192 ;  /* 0x000000c09708723e */ /* 0x000fc400000000ff */
[----:B------:R-:W-:Y:S02]  /*65e0*/  PRMT R3, R3, 0x5410, R4 ;  /* 0x0000541003037816 */ /* 0x000fe40000000004 */
[----:B----4-:R-:W-:Y:S02]  /*65f0*/  F2FP.PACK_AB R4, R202, R174 ;  /* 0x000000aeca04723e */ /* 0x010fe400000000ff */
[----:B---3--:R-:W-:Y:S01]  /*6600*/  F2FP.PACK_AB R10, R175, R180 ;  /* 0x000000b4af0a723e */ /* 0x008fe200000000ff */
[----:B------:R-:W-:Y:S01]  /*6610*/  HSET2.LE.AND R9, R3, R172, PT ;  /* 0x000000ac03097233 */ /* 0x000fe20003803000 */
[----:B------:R-:W-:Y:S02]  /*6620*/  F2FP.PACK_AB R3, R201, R176 ;  /* 0x000000b0c903723e */ /* 0x000fe400000000ff */
[----:B------:R-:W-:Y:S02]  /*6630*/  LOP3.LUT R7, R7, R4, RZ, 0xc0, !PT ;  /* 0x0000000407077212 */ /* 0x000fe400078ec0ff */
[----:B------:R-:W-:-:S02]  /*6640*/  LOP3.LUT R4, R5, R8, RZ, 0xc0, !PT ;  /* 0x0000000805047212 */ /* 0x000fc400078ec0ff */
[----:B------:R-:W-:Y:S01]  /*6650*/  LOP3.LUT R6, R0, R3, RZ, 0xc0, !PT ;  /* 0x0000000300067212 */ /* 0x000fe200078ec0ff */
[--C-:B------:R-:W-:Y:S01]  /*6660*/  FFMA.FTZ R0, R132, c[0x0][0x23c], -R13.reuse ;  /* 0x00008f0084007a23 */ /* 0x100fe2000001080d */
[----:B------:R-:W-:Y:S01]  /*6670*/  LOP3.LUT R5, R9, R10, RZ, 0xc0, !PT ;  /* 0x0000000a09057212 */ /* 0x000fe200078ec0ff */
[----:B------:R-:W-:Y:S01]  /*6680*/  FFMA.FTZ R3, R66, c[0x0][0x23c], -R13 ;  /* 0x00008f0042037a23 */ /* 0x000fe2000001080d */
[----:B------:R-:W1:Y:S01]  /*6690*/  LDSM.16.MT88.4 R8, [R197+0x14000] ;  /* 0x01400000c508783b */ /* 0x000e620000004200 */
[----:B------:R3:W-:Y:S01]  /*66a0*/  MUFU.EX2 R203, R0 ;  /* 0x0000000000cb7308 */ /* 0x0007e20000000800 */
[----:B------:R-:W-:-:S03]  /*66b0*/  IMAD.MOV.U32 R66, RZ, RZ, R192 ;  /* 0x000000ffff427224 */ /* 0x000fc600078e00c0 */
[C---:B------:R-:W-:Y:S04]  /*66c0*/  HMMA.16816.F32 R76, R4.reuse, R28, RZ ;  /* 0x0000001c044c723c */ /* 0x040fe800000018ff */
[----:B------:R4:W-:Y:S04]  /*66d0*/  MUFU.EX2 R209, R3 ;  /* 0x0000000300d17308 */ /* 0x0009e80000000800 */
[----:B------:R-:W-:Y:S01]  /*66e0*/  HMMA.16816.F32 R128, R4, R30, RZ ;  /* 0x0000001e0480723c */ /* 0x000fe200000018ff */
[----:B------:R-:W1:Y:S01]  /*66f0*/  LDSM.16.MT88.4 R28, [R198+0x14000] ;  /* 0x01400000c61c783b */ /* 0x000e620000004200 */
[----:B---3--:R-:W-:-:S06]  /*6700*/  FFMA.FTZ R0, R140, c[0x0][0x23c], -R13 ;  /* 0x00008f008c007a23 */ /* 0x008fcc000001080d */
[----:B------:R-:W-:Y:S01]  /*6710*/  HMMA.16816.F32 R68, R4, R40, RZ ;  /* 0x000000280444723c */ /* 0x000fe200000018ff */
[----:B------:R3:W-:Y:S01]  /*6720*/  MUFU.EX2 R179, R0 ;  /* 0x0000000000b37308 */ /* 0x0007e20000000800 */
[----:B----4-:R-:W-:Y:S02]  /*6730*/  FFMA.FTZ R3, R149, c[0x0][0x23c], -R12 ;  /* 0x00008f0095037a23 */ /* 0x010fe4000001080c */
[----:B------:R-:W-:-:S04]  /*6740*/  IMAD.MOV.U32 R149, RZ, RZ, R173 ;  /* 0x000000ffff957224 */ /* 0x000fc800078e00ad */
[C---:B------:R-:W-:Y:S01]  /*6750*/  HMMA.16816.F32 R104, R4.reuse, R42, RZ ;  /* 0x0000002a0468723c */ /* 0x040fe200000018ff */
[----:B------:R-:W-:Y:S07]  /*6760*/  MUFU.EX2 R204, R3 ;  /* 0x0000000300cc7308 */ /* 0x000fee0000000800 */
[----:B------:R-:W-:Y:S01]  /*6770*/  HMMA.16816.F32 R136, R4, R56, RZ ;  /* 0x000000380488723c */ /* 0x000fe200000018ff */
[----:B---3--:R-:W-:Y:S01]  /*6780*/  FFMA.FTZ R0, R146, c[0x0][0x23c], -R13 ;  /* 0x00008f0092007a23 */ /* 0x008fe2000001080d */
[----:B------:R-:W-:-:S03]  /*6790*/  MOV R146, R175 ;  /* 0x000000af00927202 */ /* 0x000fc60000000f00 */
[----:B------:R3:W4:Y:S03]  /*67a0*/  MUFU.EX2 R164, R0 ;  /* 0x0000000000a47308 */ /* 0x0007260000000800 */
[C---:B------:R-:W-:Y:S08]  /*67b0*/  HMMA.16816.F32 R124, R4.reuse, R58, RZ ;  /* 0x0000003a047c723c */ /* 0x040ff000000018ff */
[----:B------:R-:W-:Y:S01]  /*67c0*/  HMMA.16816.F32 R40, R4, R16, RZ ;  /* 0x000000100428723c */ /* 0x000fe200000018ff */
[----:B---3--:R-:W-:-:S07]  /*67d0*/  LOP3.LUT R0, R15, UR14, R48, 0x96, !PT ;  /* 0x0000000e0f007c12 */ /* 0x008fce000f8e9630 */
[C---:B------:R-:W-:Y:S01]  /*67e0*/  HMMA.16816.F32 R88, R4.reuse, R18, RZ ;  /* 0x000000120458723c */ /* 0x040fe200000018ff */
[----:B------:R-:W3:Y:S07]  /*67f0*/  LDSM.16.MT88.4 R16, [R197+0x16000] ;  /* 0x01600000c510783b */ /* 0x000eee0000004200 */
        /* <DEDUP_REMOVED lines=8> */
[----:B------:R-:W3:Y:S07]  /*6880*/  LDSM.16.MT88.4 R24, [R198+0x16000] ;  /* 0x01600000c618783b */ /* 0x000eee0000004200 */
[C---:B--2---:R-:W-:Y:S08]  /*6890*/  HMMA.16816.F32 R120, R4.reuse, R60, RZ ;  /* 0x0000003c0478723c */ /* 0x044ff000000018ff */
[C---:B------:R-:W-:Y:S08]  /*68a0*/  HMMA.16816.F32 R108, R4.reuse, R62, RZ ;  /* 0x0000003e046c723c */ /* 0x040ff000000018ff */
[C---:B------:R-:W-:Y:S08]  /*68b0*/  HMMA.16816.F32 R60, R4.reuse, R36, RZ ;  /* 0x00000024043c723c */ /* 0x040ff000000018ff */
[C---:B------:R-:W-:Y:S08]  /*68c0*/  HMMA.16816.F32 R100, R4.reuse, R38, RZ ;  /* 0x000000260464723c */ /* 0x040ff000000018ff */
[C---:B-1----:R-:W-:Y:S07]  /*68d0*/  HMMA.16816.F32 R36, R4.reuse, R8, RZ ;  /* 0x000000080424723c */ /* 0x042fee00000018ff */
[----:B------:R-:W-:Y:S01]  /*68e0*/  IMAD.WIDE.U32 R8, R0, -0x2daee0ad, RZ ;  /* 0xd2511f5300087825 */ /* 0x000fe200078e00ff */
[----:B------:R-:W-:Y:S04]  /*68f0*/  HMMA.16816.F32 R132, R4, R28, RZ ;  /* 0x0000001c0484723c */ /* 0x000fe800000018ff */
[----:B------:R-:W-:-:S02]  /*6900*/  LOP3.LUT R3, R8, 0xffff, RZ, 0xc0, !PT ;  /* 0x0000ffff08037812 */ /* 0x000fc400078ec0ff */
[----:B------:R-:W-:Y:S02]  /*6910*/  LOP3.LUT R0, R9, UR7, R50, 0x96, !PT ;  /* 0x0000000709007c12 */ /* 0x000fe4000f8e9632 */
[C---:B------:R-:W-:Y:S01]  /*6920*/  HMMA.16816.F32 R140, R4.reuse, R30, RZ ;  /* 0x0000001e048c723c */ /* 0x040fe200000018ff */
[----:B------:R-:W1:Y:S01]  /*6930*/  LDSM.16.MT88.4 R28, [R196+0x10800] ;  /* 0x01080000c41c783b */ /* 0x000e620000004200 */
[----:B------:R-:W-:Y:S02]  /*6940*/  SHF.R.U32.HI R9, RZ, 0x8, R3 ;  /* 0x00000008ff097819 */ /* 0x000fe40000011603 */
[----:B------:R-:W-:Y:S02]  /*6950*/  SHF.R.U32.HI R3, RZ, 0x10, R8 ;  /* 0x00000010ff037819 */ /* 0x000fe40000011608 */
[----:B------:R-:W-:Y:S02]  /*6960*/  SHF.R.U32.HI R15, RZ, 0x18, R0 ;  /* 0x00000018ff0f7819 */ /* 0x000fe40000011600 */
[----:B------:R-:W-:Y:S01]  /*6970*/  HMMA.16816.F32 R84, R4, R10, RZ ;  /* 0x0000000a0454723c */ /* 0x000fe200000018ff */
[----:B------:R-:W-:-:S02]  /*6980*/  LOP3.LUT R14, R3, 0xff, RZ, 0xc0, !PT ;  /* 0x000000ff030e7812 */ /* 0x000fc400078ec0ff */
[----:B------:R-:W-:-:S04]  /*6990*/  LOP3.LUT R3, R0, 0xffff, RZ, 0xc0, !PT ;  /* 0x0000ffff00037812 */ /* 0x000fc800078ec0ff */
[----:B------:R-:W-:Y:S01]  /*69a0*/  FFMA.FTZ R10, R147, c[0x0][0x23c], -R12 ;  /* 0x00008f00930a7a23 */ /* 0x000fe2000001080c */
[----:B------:R-:W-:Y:S01]  /*69b0*/  LOP3.LUT R11, R8, 0xff, RZ, 0xc0, !PT ;  /* 0x000000ff080b7812 */ /* 0x000fe200078ec0ff */
[C---:B---3--:R-:W-:Y:S01]  /*69c0*/  HMMA.16816.F32 R156, R4.reuse, R16, RZ ;  /* 0x00000010049c723c */ /* 0x048fe200000018ff */
[----:B------:R-:W-:Y:S01]  /*69d0*/  IMAD.MOV.U32 R147, RZ, RZ, R176 ;  /* 0x000000ffff937224 */ /* 0x000fe200078e00b0 */
[----:B------:R2:W-:Y:S01]  /*69e0*/  MUFU.EX2 R169, R10 ;  /* 0x0000000a00a97308 */ /* 0x0005e20000000800 */
[----:B------:R-:W-:Y:S01]  /*69f0*/  PRMT R11, R11, 0x5410, R9 ;  /* 0x000054100b0b7816 */ /* 0x000fe20000000009 */
[----:B------:R-:W-:Y:S01]  /*6a00*/  FFMA.FTZ R9, R150, c[0x0][0x23c], -R12 ;  /* 0x00008f0096097a23 */ /* 0x000fe2000001080c */
[----:B----4-:R-:W-:Y:S02]  /*6a10*/  MOV R150, R164 ;  /* 0x000000a400967202 */ /* 0x010fe40000000f00 */
[----:B------:R-:W-:Y:S01]  /*6a20*/  SHF.R.U32.HI R17, RZ, 0x18, R8 ;  /* 0x00000018ff117819 */ /* 0x000fe20000011608 */
[----:B------:R-:W-:Y:S01]  /*6a30*/  HMMA.16816.F32 R72, R4, R44, RZ ;  /* 0x0000002c0448723c */ /* 0x000fe200000018ff */
[----:B------:R-:W-:Y:S01]  /*6a40*/  SHF.R.U32.HI R8, RZ, 0x10, R0 ;  /* 0x00000010ff087819 */ /* 0x000fe20000011600 */
[----:B------:R3:W4:Y:S01]  /*6a50*/  MUFU.EX2 R210, R9 ;  /* 0x0000000900d27308 */ /* 0x0007220000000800 */
[----:B------:R-:W-:Y:S01]  /*6a60*/  LOP3.LUT R16, R0, 0xff, RZ, 0xc0, !PT ;  /* 0x000000ff00107812 */ /* 0x000fe200078ec0ff */
[----:B------:R-:W-:Y:S01]  /*6a70*/  HSET2.LE.AND R0, R11, R172, PT ;  /* 0x000000ac0b007233 */ /* 0x000fe20003803000 */
[----:B------:R-:W-:-:S03]  /*6a80*/  LOP3.LUT R8, R8, 0xff, RZ, 0xc0, !PT ;  /* 0x000000ff08087812 */ /* 0x000fc600078ec0ff */
[----:B------:R-:W-:Y:S01]  /*6a90*/  HMMA.16816.F32 R152, R4, R32, RZ ;  /* 0x000000200498723c */ /* 0x000fe200000018ff */
[----:B--2---:R-:W-:Y:S01]  /*6aa0*/  FFMA.FTZ R10, R67, c[0x0][0x23c], -R12 ;  /* 0x00008f00430a7a23 */ /* 0x004fe2000001080c */
[----:B------:R-:W-:-:S03]  /*6ab0*/  MOV R67, R183 ;  /* 0x000000b700437202 */ /* 0x000fc60000000f00 */
[----:B------:R2:W1:Y:S03]  /*6ac0*/  MUFU.EX2 R181, R10 ;  /* 0x0000000a00b57308 */ /* 0x0004660000000800 */
[----:B------:R-:W-:Y:S01]  /*6ad0*/  HMMA.16816.F32 R160, R4, R20, RZ ;  /* 0x0000001404a0723c */ /* 0x000fe200000018ff */
[----:B---3--:R-:W-:Y:S02]  /*6ae0*/  PRMT R9, R14, 0x5410, R17 ;  /* 0x000054100e097816 */ /* 0x008fe40000000011 */
[----:B------:R-:W-:Y:S02]  /*6af0*/  PRMT R14, R8, 0x5410, R15 ;  /* 0x00005410080e7816 */ /* 0x000fe4000000000f */
[----:B----4-:R-:W-:-:S03]  /*6b00*/  F2FP.PACK_AB R15, R210, R204 ;  /* 0x000000ccd20f723e */ /* 0x010fc600000000ff */
[----:B------:R-:W-:Y:S01]  /*6b10*/  HMMA.16816.F32 R164, R4, R22, RZ ;  /* 0x0000001604a4723c */ /* 0x000fe200000018ff */
[----:B------:R-:W3:Y:S01]  /*6b20*/  LDSM.16.MT88.4 R20, [R197+0x10800] ;  /* 0x01080000c514783b */ /* 0x000ee20000004200 */
[----:B------:R-:W-:Y:S01]  /*6b30*/  HSET2.LE.AND R14, R14, R172, PT ;  /* 0x000000ac0e0e7233 */ /* 0x000fe20003803000 */
[----:B--2---:R-:W-:-:S05]  /*6b40*/  SHF.R.U32.HI R10, RZ, 0x8, R3 ;  /* 0x00000008ff0a7819 */ /* 0x004fca0000011603 */
[C---:B------:R-:W-:Y:S01]  /*6b50*/  HMMA.16816.F32 R44, R4.reuse, R46, RZ ;  /* 0x0000002e042c723c */ /* 0x040fe200000018ff */
[----:B------:R-:W-:Y:S02]  /*6b60*/  F2FP.PACK_AB R3, R209, R150 ;  /* 0x00000096d103723e */ /* 0x000fe400000000ff */
[----:B------:R-:W-:Y:S02]  /*6b70*/  PRMT R11, R16, 0x5410, R10 ;  /* 0x00005410100b7816 */ /* 0x000fe4000000000a */
[----:B------:R-:W-:Y:S01]  /*6b80*/  LOP3.LUT R10, R0, R3, RZ, 0xc0, !PT ;  /* 0x00000003000a7212 */ /* 0x000fe200078ec0ff */
[--C-:B------:R-:W-:Y:S01]  /*6b90*/  HSET2.LE.AND R0, R9, R172.reuse, PT ;  /* 0x000000ac09007233 */ /* 0x100fe20003803000 */
[----:B------:R-:W-:Y:S01]  /*6ba0*/  F2FP.PACK_AB R9, R179, R203 ;  /* 0x000000cbb309723e */ /* 0x000fe200000000ff */
[----:B------:R-:W-:Y:S01]  /*6bb0*/  HMMA.16816.F32 R32, R4, R34, RZ ;  /* 0x000000220420723c */ /* 0x000fe200000018ff */
[----:B------:R-:W-:Y:S01]  /*6bc0*/  HSET2.LE.AND R8, R11, R172, PT ;  /* 0x000000ac0b087233 */ /* 0x000fe20003803000 */
[----:B-1----:R-:W-:-:S04]  /*6bd0*/  F2FP.PACK_AB R3, R181, R169 ;  /* 0x000000a9b503723e */ /* 0x002fc800000000ff */
[----:B------:R-:W-:Y:S02]  /*6be0*/  LOP3.LUT R8, R8, R9, RZ, 0xc0, !PT ;  /* 0x0000000908087212 */ /* 0x000fe400078ec0ff */
[C---:B------:R-:W-:Y:S01]  /*6bf0*/  HMMA.16816.F32 R48, R4.reuse, R18, RZ ;  /* 0x000000120430723c */ /* 0x040fe200000018ff */
[----:B------:R-:W1:Y:S01]  /*6c00*/  LDSM.16.MT88.4 R16, [R199+0x10800] ;  /* 0x01080000c710783b */ /* 0x000e620000004200 */
[----:B------:R-:W-:Y:S02]  /*6c10*/  LOP3.LUT R11, R0, R3, RZ, 0xc0, !PT ;  /* 0x00000003000b7212 */ /* 0x000fe400078ec0ff */
[----:B------:R-:W-:Y:S01]  /*6c20*/  LOP3.LUT R9, R14, R15, RZ, 0xc0, !PT ;  /* 0x0000000f0e097212 */ /* 0x000fe200078ec0ff */
[----:B------:R-:W-:Y:S02]  /*6c30*/  IMAD.MOV.U32 R15, RZ, RZ, R182 ;  /* 0x000000ffff0f7224 */ /* 0x000fe400078e00b6 */
[----:B------:R-:W-:Y:S01]  /*6c40*/  IMAD.MOV.U32 R14, RZ, RZ, R181 ;  /* 0x000000ffff0e7224 */ /* 0x000fe200078e00b5 */
[C---:B------:R-:W-:Y:S08]  /*6c50*/  HMMA.16816.F32 R184, R4.reuse, R24, RZ ;  /* 0x0000001804b8723c */ /* 0x040ff000000018ff */
[----:B------:R-:W-:Y:S01]  /*6c60*/  HMMA.16816.F32 R188, R4, R26, RZ ;  /* 0x0000001a04bc723c */ /* 0x000fe200000018ff */
[----:B------:R-:W2:Y:S04]  /*6c70*/  LDSM.16.MT88.4 R4, [R198+0x10800] ;  /* 0x01080000c604783b */ /* 0x000ea80000004200 */
[----:B------:R-:W4:Y:S03]  /*6c80*/  LDSM.16.MT88.4 R24, [R196+0x12800] ;  /* 0x01280000c418783b */ /* 0x000f260000004200 */
[C---:B------:R-:W-:Y:S08]  /*6c90*/  HMMA.16816.F32 R76, R8.reuse, R28, R76 ;  /* 0x0000001c084c723c */ /* 0x040ff0000000184c */
[C---:B------:R-:W-:Y:S01]  /*6ca0*/  HMMA.16816.F32 R240, R8.reuse, R30, R128 ;  /* 0x0000001e08f0723c */ /* 0x040fe20000001880 */
[----:B------:R-:W4:Y:S07]  /*6cb0*/  LDSM.16.MT88.4 R28, [R197+0x12800] ;  /* 0x01280000c51c783b */ /* 0x000f2e0000004200 */
[C---:B---3--:R-:W-:Y:S08]  /*6cc0*/  HMMA.16816.F32 R136, R8.reuse, R20, R136 ;  /* 0x000000140888723c */ /* 0x048ff00000001888 */
[C---:B------:R-:W-:Y:S08]  /*6cd0*/  HMMA.16816.F32 R236, R8.reuse, R22, R124 ;  /* 0x0000001608ec723c */ /* 0x040ff0000000187c */
[C---:B-1----:R-:W-:Y:S08]  /*6ce0*/  HMMA.16816.F32 R120, R8.reuse, R16, R120 ;  /* 0x000000100878723c */ /* 0x042ff00000001878 */
[----:B--2---:R-:W-:Y:S01]  /*6cf0*/  HMMA.16816.F32 R20, R8, R4, R72 ;  /* 0x000000040814723c */ /* 0x004fe20000001848 */
[----:B------:R-:W-:Y:S01]  /*6d00*/  IMAD.MOV.U32 R208, RZ, RZ, R136 ;  /* 0x000000ffffd07224 */ /* 0x000fe200078e0088 */
[----:B------:R-:W-:Y:S01]  /*6d10*/  MOV R206, R138 ;  /* 0x0000008a00ce7202 */ /* 0x000fe20000000f00 */
[----:B------:R-:W-:-:S02]  /*6d20*/  IMAD.MOV.U32 R207, RZ, RZ, R137 ;  /* 0x000000ffffcf7224 */ /* 0x000fc400078e0089 */
[----:B------:R-:W-:-:S03]  /*6d30*/  IMAD.MOV.U32 R205, RZ, RZ, R139 ;  /* 0x000000ffffcd7224 */ /* 0x000fc600078e008b */
[C---:B------:R-:W-:Y:S01]  /*6d40*/  HMMA.16816.F32 R228, R8.reuse, R6, R44 ;  /* 0x0000000608e4723c */ /* 0x040fe2000000182c */
[----:B------:R-:W1:Y:S06]  /*6d50*/  LDSM.16.MT88.4 R4, [R199+0x12800] ;  /* 0x01280000c704783b */ /* 0x000e6c0000004200 */
[----:B------:R-:W-:Y:S01]  /*6d60*/  MOV R46, R179 ;  /* 0x000000b3002e7202 */ /* 0x000fe20000000f00 */
[----:B------:R-:W-:Y:S01]  /*6d70*/  HMMA.16816.F32 R232, R8, R18, R108 ;  /* 0x0000001208e8723c */ /* 0x000fe2000000186c */
[----:B------:R-:W2:Y:S01]  /*6d80*/  LDSM.16.MT88.4 R16, [R198+0x12800] ;  /* 0x01280000c610783b */ /* 0x000ea20000004200 */
[----:B------:R-:W-:Y:S01]  /*6d90*/  MOV R131, R122 ;  /* 0x0000007a00837202 */ /* 0x000fe20000000f00 */
[----:B------:R-:W-:Y:S01]  /*6da0*/  IMAD.MOV.U32 R130, RZ, RZ, R123 ;  /* 0x000000ffff827224 */ /* 0x000fe200078e007b */
[----:B------:R-:W-:Y:S01]  /*6db0*/  MOV R128, R121 ;  /* 0x0000007900807202 */ /* 0x000fe20000000f00 */
[----:B------:R-:W-:-:S02]  /*6dc0*/  IMAD.MOV.U32 R129, RZ, RZ, R120 ;  /* 0x000000ffff817224 */ /* 0x000fc400078e0078 */
[----:B------:R-:W-:Y:S01]  /*6dd0*/  IMAD.MOV.U32 R45, RZ, RZ, R178 ;  /* 0x000000ffff2d7224 */ /* 0x000fe200078e00b2 */
[----:B------:R-:W-:Y:S01]  /*6de0*/  MOV R3, R20 ;  /* 0x0000001400037202 */ /* 0x000fe20000000f00 */
[----:B------:R-:W-:Y:S01]  /*6df0*/  IMAD.MOV.U32 R73, RZ, RZ, R22 ;  /* 0x000000ffff497224 */ /* 0x000fe200078e0016 */
[C---:B----4-:R-:W-:Y:S01]  /*6e00*/  HMMA.16816.F32 R120, R8.reuse, R26, R104 ;  /* 0x0000001a0878723c */ /* 0x050fe20000001868 */
[----:B------:R-:W-:Y:S02]  /*6e10*/  IMAD.MOV.U32 R72, RZ, RZ, R23 ;  /* 0x000000ffff487224 */ /* 0x000fe400078e0017 */
[----:B------:R-:W-:Y:S02]  /*6e20*/  IMAD.MOV.U32 R0, RZ, RZ, R21 ;  /* 0x000000ffff007224 */ /* 0x000fe400078e0015 */
[----:B------:R-:W-:Y:S02]  /*6e30*/  IMAD.MOV.U32 R44, RZ, RZ, R177 ;  /* 0x000000ffff2c7224 */ /* 0x000fe400078e00b1 */
[----:B------:R-:W-:Y:S01]  /*6e40*/  IMAD.MOV.U32 R105, RZ, RZ, R130 ;  /* 0x000000ffff697224 */ /* 0x000fe200078e0082 */
[----:B------:R-:W-:Y:S01]  /*6e50*/  HMMA.16816.F32 R20, R8, R28, R60 ;  /* 0x0000001c0814723c */ /* 0x000fe2000000183c */
[----:B------:R-:W-:Y:S01]  /*6e60*/  MOV R106, R129 ;  /* 0x00000081006a7202 */ /* 0x000fe20000000f00 */
[----:B------:R-:W-:-:S02]  /*6e70*/  IMAD.MOV.U32 R107, RZ, RZ, R174 ;  /* 0x000000ffff6b7224 */ /* 0x000fc400078e00ae */
[----:B------:R-:W-:-:S03]  /*6e80*/  IMAD.MOV.U32 R47, RZ, RZ, R180 ;  /* 0x000000ffff2f7224 */ /* 0x000fc600078e00b4 */
[----:B------:R-:W-:Y:S01]  /*6e90*/  IMAD.MOV.U32 R63, RZ, RZ, R131 ;  /* 0x000000ffff3f7224 */ /* 0x000fe200078e0083 */
[----:B------:R-:W-:Y:S01]  /*6ea0*/  HMMA.16816.F32 R108, R8, R24, R68 ;  /* 0x00000018086c723c */ /* 0x000fe20000001844 */
[----:B------:R-:W3:Y:S01]  /*6eb0*/  LDSM.16.MT88.4 R24, [R197+0x14800] ;  /* 0x01480000c518783b */ /* 0x000ee20000004200 */
[----:B------:R-:W-:Y:S02]  /*6ec0*/  IMAD.MOV.U32 R62, RZ, RZ, R128 ;  /* 0x000000ffff3e7224 */ /* 0x000fe400078e0080 */
[----:B------:R-:W-:-:S04]  /*6ed0*/  IMAD.MOV.U32 R61, RZ, RZ, R3 ;  /* 0x000000ffff3d7224 */ /* 0x000fc800078e0003 */
[C---:B-1----:R-:W-:Y:S08]  /*6ee0*/  HMMA.16816.F32 R116, R8.reuse, R4, R116 ;  /* 0x000000040874723c */ /* 0x042ff00000001874 */
[----:B------:R-:W-:Y:S01]  /*6ef0*/  HMMA.16816.F32 R224, R8, R6, R96 ;  /* 0x0000000608e0723c */ /* 0x000fe20000001860 */
[----:B------:R-:W1:Y:S01]  /*6f00*/  LDSM.16.MT88.4 R4, [R199+0x14800] ;  /* 0x01480000c704783b */ /* 0x000e620000004200 */
[----:B------:R-:W-:Y:S01]  /*6f10*/  MOV R60, R23 ;  /* 0x00000017003c7202 */ /* 0x000fe20000000f00 */
[----:B------:R-:W-:Y:S01]  /*6f20*/  IMAD.MOV.U32 R29, RZ, RZ, R20 ;  /* 0x000000ffff1d7224 */ /* 0x000fe200078e0014 */
[----:B------:R-:W-:Y:S01]  /*6f30*/  MOV R104, R21 ;  /* 0x0000001500687202 */ /* 0x000fe20000000f00 */
[----:B------:R-:W-:-:S02]  /*6f40*/  IMAD.MOV.U32 R28, RZ, RZ, R22 ;  /* 0x000000ffff1c7224 */ /* 0x000fc400078e0016 */
[----:B------:R-:W4:Y:S01]  /*6f50*/  LDSM.16.MT88.4 R20, [R196+0x14800] ;  /* 0x01480000c414783b */ /* 0x000f220000004200 */
[----:B--2---:R-:W-:Y:S01]  /*6f60*/  HMMA.16816.F32 R248, R8, R16, R56 ;  /* 0x0000001008f8723c */ /* 0x004fe20000001838 */
[----:B------:R-:W-:Y:S01]  /*6f70*/  MOV R98, R45 ;  /* 0x0000002d00627202 */ /* 0x000fe20000000f00 */
[----:B------:R-:W-:Y:S02]  /*6f80*/  IMAD.MOV.U32 R97, RZ, RZ, R44 ;  /* 0x000000ffff617224 */ /* 0x000fe400078e002c */
[----:B------:R-:W-:-:S04]  /*6f90*/  IMAD.MOV.U32 R99, RZ, RZ, R46 ;  /* 0x000000ffff637224 */ /* 0x000fc800078e002e */
        /* <DEDUP_REMOVED lines=14> */
[----:B------:R-:W-:Y:S01]  /*7080*/  MOV R93, R69 ;  /* 0x00000045005d7202 */ /* 0x000fe20000000f00 */
[----:B------:R-:W-:Y:S01]  /*7090*/  IMAD.MOV.U32 R102, RZ, RZ, R0 ;  /* 0x000000ffff667224 */ /* 0x000fe200078e0000 */
[----:B------:R-:W-:Y:S01]  /*70a0*/  MOV R0, UR18 ;  /* 0x0000001200007c02 */ /* 0x000fe20008000f00 */
[----:B------:R-:W-:Y:S01]  /*70b0*/  IMAD.MOV.U32 R100, RZ, RZ, R60 ;  /* 0x000000ffff647224 */ /* 0x000fe200078e003c */
[----:B------:R-:W-:Y:S01]  /*70c0*/  MOV R101, R29 ;  /* 0x0000001d00657202 */ /* 0x000fe20000000f00 */
[----:B------:R-:W-:Y:S01]  /*70d0*/  IMAD.MOV.U32 R103, RZ, RZ, R73 ;  /* 0x000000ffff677224 */ /* 0x000fe200078e0049 */
[----:B------:R-:W-:Y:S01]  /*70e0*/  LOP3.LUT R0, R145, UR23, R0, 0x96, !PT ;  /* 0x0000001791007c12 */ /* 0x000fe2000f8e9600 */
[----:B---3--:R-:W-:Y:S01]  /*70f0*/  HMMA.16816.F32 R172, R8, R24, R36 ;  /* 0x0000001808ac723c */ /* 0x008fe20000001824 */
[----:B------:R-:W-:Y:S01]  /*7100*/  MOV R60, R72 ;  /* 0x00000048003c7202 */ /* 0x000fe20000000f00 */
[----:B------:R-:W-:Y:S01]  /*7110*/  IMAD.MOV.U32 R145, RZ, RZ, R101 ;  /* 0x000000ffff917224 */ /* 0x000fe200078e0065 */
[----:B------:R-:W3:Y:S01]  /*7120*/  LDSM.16.MT88.4 R28, [R199+0x16800] ;  /* 0x01680000c71c783b */ /* 0x000ee20000004200 */
[----:B------:R-:W-:-:S02]  /*7130*/  IMAD.MOV.U32 R96, RZ, RZ, R70 ;  /* 0x000000ffff607224 */ /* 0x000fc400078e0046 */
[----:B------:R-:W-:Y:S02]  /*7140*/  IMAD.MOV.U32 R116, RZ, RZ, R47 ;  /* 0x000000ffff747224 */ /* 0x000fe400078e002f */
[C---:B-1----:R-:W-:Y:S01]  /*7150*/  HMMA.16816.F32 R128, R8.reuse, R4, R80 ;  /* 0x000000040880723c */ /* 0x042fe20000001850 */
[----:B------:R-:W-:Y:S02]  /*7160*/  IMAD.MOV.U32 R38, RZ, RZ, R94 ;  /* 0x000000ffff267224 */ /* 0x000fe400078e005e */
[----:B------:R-:W-:Y:S02]  /*7170*/  IMAD.MOV.U32 R39, RZ, RZ, R95 ;  /* 0x000000ffff277224 */ /* 0x000fe400078e005f */
[----:B------:R-:W-:Y:S02]  /*7180*/  IMAD.MOV.U32 R95, RZ, RZ, R105 ;  /* 0x000000ffff5f7224 */ /* 0x000fe400078e0069 */
[----:B------:R-:W-:Y:S01]  /*7190*/  IMAD.WIDE.U32 R4, R0, -0x326172a9, RZ ;  /* 0xcd9e8d5700047825 */ /* 0x000fe200078e00ff */
[C---:B----4-:R-:W-:Y:S03]  /*71a0*/  HMMA.16816.F32 R176, R8.reuse, R22, R88 ;  /* 0x0000001608b0723c */ /* 0x050fe60000001858 */
[----:B------:R-:W-:Y:S01]  /*71b0*/  IMAD.MOV.U32 R105, RZ, RZ, R210 ;  /* 0x000000ffff697224 */ /* 0x000fe200078e00d2 */
[----:B------:R-:W-:Y:S01]  /*71c0*/  LOP3.LUT R3, R5, UR6, R54, 0x96, !PT ;  /* 0x0000000605037c12 */ /* 0x000fe2000f8e9636 */
[----:B------:R1:W5:Y:S01]  /*71d0*/  LDL.LU R210, [R1+0x80] ;  /* 0x0000800001d27983 */ /* 0x0003620000300800 */
[----:B------:R-:W-:Y:S01]  /*71e0*/  LOP3.LUT R0, R53, UR32, R4, 0x96, !PT ;  /* 0x0000002035007c12 */ /* 0x000fe2000f8e9604 */
[----:B------:R-:W-:Y:S01]  /*71f0*/  IMAD.MOV.U32 R91, RZ, RZ, R68 ;  /* 0x000000ffff5b7224 */ /* 0x000fe200078e0044 */
[----:B--2---:R-:W-:Y:S01]  /*7200*/  HMMA.16816.F32 R72, R8, R18, R140 ;  /* 0x000000120848723c */ /* 0x004fe2000000188c */
[----:B------:R-:W-:Y:S01]  /*7210*/  IMAD.WIDE.U32 R4, R3, -0x2daee0ad, RZ ;  /* 0xd2511f5303047825 */ /* 0x000fe200078e00ff */
[----:B------:R-:W-:-:S02]  /*7220*/  MOV R89, R93 ;  /* 0x0000005d00597202 */ /* 0x000fc40000000f00 */
[----:B------:R-:W-:Y:S01]  /*7230*/  MOV R88, R100 ;  /* 0x0000006400587202 */ /* 0x000fe20000000f00 */
[----:B------:R-:W-:Y:S01]  /*7240*/  IMAD.MOV.U32 R90, RZ, RZ, R91 ;  /* 0x000000ffff5a7224 */ /* 0x000fe200078e005b */
[----:B------:R-:W-:Y:S01]  /*7250*/  LOP3.LUT R3, R5, UR31, R64, 0x96, !PT ;  /* 0x0000001f05037c12 */ /* 0x000fe2000f8e9640 */
[----:B------:R-:W-:Y:S01]  /*7260*/  IMAD.MOV.U32 R142, RZ, RZ, R118 ;  /* 0x000000ffff8e7224 */ /* 0x000fe200078e0076 */
[C---:B------:R-:W-:Y:S01]  /*7270*/  HMMA.16816.F32 R136, R8.reuse, R26, R84 ;  /* 0x0000001a0888723c */ /* 0x040fe20000001854 */
        /* <DEDUP_REMOVED lines=10> */
[C---:B------:R-:W-:Y:S01]  /*7320*/  HMMA.16816.F32 R180, R8.reuse, R20, R40 ;  /* 0x0000001408b4723c */ /* 0x040fe20000001828 */
[----:B------:R-:W-:Y:S01]  /*7330*/  IMAD.MOV.U32 R85, RZ, RZ, R207 ;  /* 0x000000ffff557224 */ /* 0x000fe200078e00cf */
        /* <DEDUP_REMOVED lines=13> */
[----:B------:R-:W-:Y:S01]  /*7410*/  IMAD.MOV.U32 R144, RZ, RZ, R96 ;  /* 0x000000ffff907224 */ /* 0x000fe200078e0060 */
[----:B------:R-:W-:Y:S01]  /*7420*/  MOV R96, R116 ;  /* 0x0000007400607202 */ /* 0x000fe20000000f00 */
[----:B------:R-:W-:Y:S01]  /*7430*/  IMAD.MOV.U32 R117, RZ, RZ, R204 ;  /* 0x000000ffff757224 */ /* 0x000fe200078e00cc */
[----:B------:R-:W2:Y:S01]  /*7440*/  LDSM.16.MT88.4 R20, [R196+0x16800] ;  /* 0x01680000c414783b */ /* 0x000ea20000004200 */
[----:B------:R-:W-:Y:S01]  /*7450*/  FFMA.FTZ R5, R244, c[0x0][0x23c], -R13 ;  /* 0x00008f00f4057a23 */ /* 0x000fe2000001080d */
        /* <DEDUP_REMOVED lines=12> */
[----:B------:R-:W4:Y:S01]  /*7520*/  MUFU.EX2 R16, R5 ;  /* 0x0000000500107308 */ /* 0x000f220000000800 */
[----:B------:R-:W-:Y:S01]  /*7530*/  IMAD.WIDE.U32 R6, R0, -0x2daee0ad, RZ ;  /* 0xd2511f5300067825 */ /* 0x000fe200078e00ff */
[----:B------:R1:W5:Y:S02]  /*7540*/  LDL.LU R201, [R1+0x5c] ;  /* 0x00005c0001c97983 */ /* 0x0003640000300800 */
[C---:B---3--:R-:W-:Y:S01]  /*7550*/  HMMA.16816.F32 R44, R8.reuse, R30, R164 ;  /* 0x0000001e082c723c */ /* 0x048fe200000018a4 */
[----:B------:R-:W-:Y:S01]  /*7560*/  IMAD.MOV.U32 R101, RZ, RZ, R102 ;  /* 0x000000ffff657224 */ /* 0x000fe200078e0066 */
[----:B------:R-:W3:Y:S01]  /*7570*/  LDL.LU R105, [R1+0x8] ;  /* 0x0000080001697983 */ /* 0x000ee20000300800 */
[----:B------:R-:W-:Y:S01]  /*7580*/  LOP3.LUT R0, R7, UR29, R4, 0x96, !PT ;  /* 0x0000001d07007c12 */ /* 0x000fe2000f8e9604 */
[----:B------:R-:W-:Y:S01]  /*7590*/  IMAD.MOV.U32 R100, RZ, RZ, R61 ;  /* 0x000000ffff647224 */ /* 0x000fe200078e003d */
[----:B------:R-:W-:Y:S01]  /*75a0*/  MOV R102, R103 ;  /* 0x0000006700667202 */ /* 0x000fe20000000f00 */
[----:B------:R-:W1:Y:S01]  /*75b0*/  LDSM.16.MT88.4 R24, [R197+0x16800] ;  /* 0x01680000c518783b */ /* 0x000e620000004200 */
[----:B------:R-:W-:Y:S01]  /*75c0*/  IMAD.MOV.U32 R103, RZ, RZ, R60 ;  /* 0x000000ffff677224 */ /* 0x000fe200078e003c */
[----:B------:R-:W-:Y:S01]  /*75d0*/  HMMA.16816.F32 R40, R8, R28, R160 ;  /* 0x0000001c0828723c */ /* 0x000fe200000018a0 */
[----:B------:R-:W-:Y:S01]  /*75e0*/  IMAD.WIDE.U32 R36, R0, -0x326172a9, RZ ;  /* 0xcd9e8d5700247825 */ /* 0x000fe200078e00ff */
[----:B----4-:R-:W-:-:S03]  /*75f0*/  MOV R166, R16 ;  /* 0x0000001000a67202 */ /* 0x010fc60000000f00 */
[----:B------:R-:W-:-:S04]  /*7600*/  IMAD.WIDE.U32 R4, R3, -0x326172a9, RZ ;  /* 0xcd9e8d5703047825 */ /* 0x000fc800078e00ff */
[----:B------:R-:W-:Y:S01]  /*7610*/  FFMA.FTZ R0, R170, c[0x0][0x23c], -R13 ;  /* 0x00008f00aa007a23 */ /* 0x000fe2000001080d */
[----:B------:R-:W-:Y:S01]  /*7620*/  LOP3.LUT R3, R5, UR30, R52, 0x96, !PT ;  /* 0x0000001e05037c12 */ /* 0x000fe2000f8e9634 */
[----:B------:R-:W-:Y:S02]  /*7630*/  IMAD.MOV.U32 R94, RZ, RZ, R63 ;  /* 0x000000ffff5e7224 */ /* 0x000fe400078e003f */
[----:B------:R4:W1:Y:S01]  /*7640*/  MUFU.EX2 R17, R0 ;  /* 0x0000000000117308 */ /* 0x0008620000000800 */
[C---:B--2---:R-:W-:Y:S08]  /*7650*/  HMMA.16816.F32 R64, R8.reuse, R22, R32 ;  /* 0x000000160840723c */ /* 0x044ff00000001820 */
[----:B------:R-:W-:Y:S01]  /*7660*/  HMMA.16816.F32 R68, R8, R20, R152 ;  /* 0x000000140844723c */ /* 0x000fe20000001898 */
[----:B------:R-:W2:Y:S01]  /*7670*/  LDSM.16.MT88.4 R20, [R198+0x16800] ;  /* 0x01680000c614783b */ /* 0x000ea20000004200 */
[----:B----4-:R-:W-:Y:S01]  /*7680*/  LOP3.LUT R0, R37, UR28, R4, 0x96, !PT ;  /* 0x0000001c25007c12 */ /* 0x010fe2000f8e9604 */
[----:B------:R-:W-:-:S04]  /*7690*/  IMAD.WIDE.U32 R4, R3, -0x2daee0ad, RZ ;  /* 0xd2511f5303047825 */ /* 0x000fc800078e00ff */
[----:B------:R-:W-:Y:S02]  /*76a0*/  FFMA.FTZ R3, R171, c[0x0][0x23c], -R13 ;  /* 0x00008f00ab037a23 */ /* 0x000fe4000001080d */
[----:B------:R-:W-:Y:S02]  /*76b0*/  IMAD.WIDE.U32 R34, R0, -0x2daee0ad, RZ ;  /* 0xd2511f5300227825 */ /* 0x000fe400078e00ff */
[----:B------:R4:W4:Y:S01]  /*76c0*/  MUFU.EX2 R18, R3 ;  /* 0x0000000300127308 */ /* 0x0009220000000800 */
[----:B-1----:R-:W-:Y:S01]  /*76d0*/  HMMA.16816.F32 R56, R8, R24, R156 ;  /* 0x000000180838723c */ /* 0x002fe2000000189c */
[----:B------:R-:W-:Y:S01]  /*76e0*/  IMAD.MOV.U32 R165, RZ, RZ, R17 ;  /* 0x000000ffffa57224 */ /* 0x000fe200078e0011 */
[----:B------:R-:W-:-:S06]  /*76f0*/  LOP3.LUT R0, R35, UR5, R4, 0x96, !PT ;  /* 0x0000000523007c12 */ /* 0x000fcc000f8e9604 */
[----:B------:R-:W-:Y:S01]  /*7700*/  HMMA.16816.F32 R48, R8, R26, R48 ;  /* 0x0000001a0830723c */ /* 0x000fe20000001830 */
[----:B------:R-:W-:Y:S01]  /*7710*/  LDSM.16.MT88.4 R24, [R197+0x11000] ;  /* 0x01100000c518783b */ /* 0x000fe20000004200 */
[----:B----4-:R-:W-:Y:S01]  /*7720*/  LOP3.LUT R3, R5, UR17, R6, 0x96, !PT ;  /* 0x0000001105037c12 */ /* 0x010fe2000f8e9606 */
[----:B------:R-:W-:Y:S02]  /*7730*/  FFMA.FTZ R5, R223, c[0x0][0x23c], -R13 ;  /* 0x00008f00df057a23 */ /* 0x000fe4000001080d */
[----:B------:R-:W-:Y:S02]  /*7740*/  IMAD.MOV.U32 R164, RZ, RZ, R18 ;  /* 0x000000ffffa47224 */ /* 0x000fe400078e0012 */
[----:B------:R1:W4:Y:S01]  /*7750*/  MUFU.EX2 R158, R5 ;  /* 0x00000005009e7308 */ /* 0x0003220000000800 */
[----:B------:R-:W-:Y:S01]  /*7760*/  IMAD.WIDE.U32 R32, R3, -0x326172a9, RZ ;  /* 0xcd9e8d5703207825 */ /* 0x000fe200078e00ff */
[----:B------:R-:W2:Y:S03]  /*7770*/  LDSM.16.MT88.4 R16, [R196+0x11000] ;  /* 0x01100000c410783b */ /* 0x000ea60000004200 */
[----:B------:R-:W-:-:S02]  /*7780*/  FFMA.FTZ R6, R246, c[0x0][0x23c], -R12 ;  /* 0x00008f00f6067a23 */ /* 0x000fc4000001080c */
[----:B-1----:R-:W-:-:S04]  /*7790*/  IMAD.WIDE.U32 R4, R0, -0x326172a9, RZ ;  /* 0xcd9e8d5700047825 */ /* 0x002fc800078e00ff */
[----:B------:R-:W-:Y:S01]  /*77a0*/  FFMA.FTZ R0, R252, c[0x0][0x23c], -R12 ;  /* 0x00008f00fc007a23 */ /* 0x000fe2000001080c */
[C---:B------:R-:W-:Y:S02]  /*77b0*/  LOP3.LUT R3, R4.reuse, 0xffff, RZ, 0xc0, !PT ;  /* 0x0000ffff04037812 */ /* 0x040fe400078ec0ff */
[----:B------:R-:W-:Y:S01]  /*77c0*/  LOP3.LUT R15, R4, 0xff, RZ, 0xc0, !PT ;  /* 0x000000ff040f7812 */ /* 0x000fe200078ec0ff */
[----:B------:R1:W-:Y:S01]  /*77d0*/  MUFU.EX2 R252, R0 ;  /* 0x0000000000fc7308 */ /* 0x0003e20000000800 */
[--C-:B------:R-:W-:Y:S02]  /*77e0*/  SHF.R.U32.HI R7, RZ, 0x10, R4.reuse ;  /* 0x00000010ff077819 */ /* 0x100fe40000011604 */
[----:B------:R-:W-:Y:S01]  /*77f0*/  MOV R159, R38 ;  /* 0x00000026009f7202 */ /* 0x000fe20000000f00 */
[----:B------:R-:W-:Y:S01]  /*7800*/  IMAD.MOV.U32 R38, RZ, RZ, R117 ;  /* 0x000000ffff267224 */ /* 0x000fe200078e0075 */
[----:B------:R-:W-:Y:S01]  /*7810*/  MOV R162, R140 ;  /* 0x0000008c00a27202 */ /* 0x000fe20000000f00 */
[----:B------:R-:W-:Y:S01]  /*7820*/  IMAD.MOV.U32 R157, RZ, RZ, R145 ;  /* 0x000000ffff9d7224 */ /* 0x000fe200078e0091 */
[----:B------:R-:W-:-:S02]  /*7830*/  SHF.R.U32.HI R14, RZ, 0x18, R4 ;  /* 0x00000018ff0e7819 */ /* 0x000fc40000011604 */
[----:B-1----:R-:W-:Y:S01]  /*7840*/  LOP3.LUT R0, R5, UR9, R32, 0x96, !PT ;  /* 0x0000000905007c12 */ /* 0x002fe2000f8e9620 */
[----:B------:R-:W-:-:S04]  /*7850*/  FFMA.FTZ R5, R245, c[0x0][0x23c], -R12 ;  /* 0x00008f00f5057a23 */ /* 0x000fc8000001080c */
[----:B------:R1:W1:Y:S01]  /*7860*/  MUFU.EX2 R223, R5 ;  /* 0x0000000500df7308 */ /* 0x0002620000000800 */
[----:B------:R-:W-:Y:S01]  /*7870*/  MOV R145, R116 ;  /* 0x0000007400917202 */ /* 0x000fe20000000f00 */
[----:B------:R-:W-:Y:S01]  /*7880*/  IMAD.MOV.U32 R117, RZ, RZ, R104 ;  /* 0x000000ffff757224 */ /* 0x000fe200078e0068 */
[----:B------:R-:W-:Y:S01]  /*7890*/  LOP3.LUT R4, R7, 0xff, RZ, 0xc0, !PT ;  /* 0x000000ff07047812 */ /* 0x000fe200078ec0ff */
[----:B------:R-:W-:Y:S01]  /*78a0*/  IMAD.MOV.U32 R104, RZ, RZ, R150 ;  /* 0x000000ffff687224 */ /* 0x000fe200078e0096 */
[----:B------:R-:W-:-:S03]  /*78b0*/  MOV R116, R119 ;  /* 0x0000007700747202 */ /* 0x000fc60000000f00 */
[----:B------:R2:W-:Y:S01]  /*78c0*/  MUFU.EX2 R171, R6 ;  /* 0x0000000600ab7308 */ /* 0x0005e20000000800 */
[----:B------:R-:W-:Y:S02]  /*78d0*/  MOV R119, R106 ;  /* 0x0000006a00777202 */ /* 0x000fe40000000f00 */
[----:B-1----:R-:W-:Y:S02]  /*78e0*/  SHF.R.U32.HI R5, RZ, 0x8, R3 ;  /* 0x00000008ff057819 */ /* 0x002fe40000011603 */
[C---:B------:R-:W-:Y:S01]  /*78f0*/  LOP3.LUT R3, R0.reuse, 0xffff, RZ, 0xc0, !PT ;  /* 0x0000ffff00037812 */ /* 0x040fe200078ec0ff */
[----:B------:R-:W-:Y:S01]  /*7900*/  IMAD.MOV.U32 R150, RZ, RZ, R200 ;  /* 0x000000ffff967224 */ /* 0x000fe200078e00c8 */
[----:B------:R-:W-:Y:S01]  /*7910*/  MOV R106, R169 ;  /* 0x000000a9006a7202 */ /* 0x000fe20000000f00 */
[----:B------:R-:W-:Y:S01]  /*7920*/  IMAD.MOV.U32 R161, RZ, RZ, R38 ;  /* 0x000000ffffa17224 */ /* 0x000fe200078e0026 */
[----:B------:R1:W5:Y:S01]  /*7930*/  LDL.LU R200, [R1+0x58] ;  /* 0x0000580001c87983 */ /* 0x0003620000300800 */
[----:B--2---:R-:W-:Y:S01]  /*7940*/  PRMT R6, R15, 0x5410, R5 ;  /* 0x000054100f067816 */ /* 0x004fe20000000005 */
[----:B------:R-:W-:Y:S01]  /*7950*/  FFMA.FTZ R5, R247, c[0x0][0x23c], -R12 ;  /* 0x00008f00f7057a23 */ /* 0x000fe2000001080c */
[----:B------:R-:W-:Y:S01]  /*7960*/  LOP3.LUT R7, R0, 0xff, RZ, 0xc0, !PT ;  /* 0x000000ff00077812 */ /* 0x000fe200078ec0ff */
[----:B------:R-:W-:Y:S01]  /*7970*/  IMAD.MOV.U32 R28, RZ, RZ, R162 ;  /* 0x000000ffff1c7224 */ /* 0x000fe200078e00a2 */
[----:B------:R-:W-:Y:S01]  /*7980*/  SHF.R.U32.HI R3, RZ, 0x8, R3 ;  /* 0x00000008ff037819 */ /* 0x000fe20000011603 */
[----:B------:R-:W-:Y:S01]  /*7990*/  IMAD.MOV.U32 R38, RZ, RZ, R149 ;  /* 0x000000ffff267224 */ /* 0x000fe200078e0095 */
[----:B------:R2:W1:Y:S01]  /*79a0*/  MUFU.EX2 R170, R5 ;  /* 0x0000000500aa7308 */ /* 0x0004620000000800 */
[----:B------:R1:W5:Y:S01]  /*79b0*/  LDL.LU R169, [R1+0x54] ;  /* 0x0000540001a97983 */ /* 0x0003620000300800 */
[----:B------:R-:W-:Y:S01]  /*79c0*/  IMAD.MOV.U32 R162, RZ, RZ, R39 ;  /* 0x000000ffffa27224 */ /* 0x000fe200078e0027 */
[----:B------:R-:W-:Y:S01]  /*79d0*/  MOV R149, R168 ;  /* 0x000000a800957202 */ /* 0x000fe20000000f00 */
[----:B------:R-:W-:Y:S01]  /*79e0*/  IMAD.MOV.U32 R39, RZ, RZ, R151 ;  /* 0x000000ffff277224 */ /* 0x000fe200078e0097 */
[----:B------:R-:W-:Y:S01]  /*79f0*/  PRMT R14, R4, 0x5410, R14 ;  /* 0x00005410040e7816 */ /* 0x000fe2000000000e */
[----:B------:R1:W5:Y:S01]  /*7a00*/  LDL.LU R168, [R1+0x50] ;  /* 0x0000500001a87983 */ /* 0x0003620000300800 */
[----:B------:R-:W-:-:S03]  /*7a10*/  SHF.R.U32.HI R4, RZ, 0x10, R0 ;  /* 0x00000010ff047819 */ /* 0x000fc60000011600 */
[----:B------:R1:W5:Y:S01]  /*7a20*/  LDL.LU R151, [R1+0x4c] ;  /* 0x00004c0001977983 */ /* 0x0003620000300800 */
[----:B------:R-:W-:Y:S02]  /*7a30*/  PRMT R3, R7, 0x5410, R3 ;  /* 0x0000541007037816 */ /* 0x000fe40000000003 */
[----:B------:R-:W-:Y:S02]  /*7a40*/  LOP3.LUT R4, R4, 0xff, RZ, 0xc0, !PT ;  /* 0x000000ff04047812 */ /* 0x000fe400078ec0ff */
[----:B--2---:R-:W-:Y:S01]  /*7a50*/  SHF.R.U32.HI R5, RZ, 0x18, R0 ;  /* 0x00000018ff057819 */ /* 0x004fe20000011600 */
[--C-:B------:R-:W-:Y:S01]  /*7a60*/  HSET2.LE.AND R0, R3, R142.reuse, PT ;  /* 0x0000008e03007233 */ /* 0x100fe20003803000 */
[----:B------:R-:W-:Y:S02]  /*7a70*/  F2FP.PACK_AB R3, R165, R166 ;  /* 0x000000a6a503723e */ /* 0x000fe400000000ff */
[----:B------:R-:W-:Y:S01]  /*7a80*/  PRMT R5, R4, 0x5410, R5 ;  /* 0x0000541004057816 */ /* 0x000fe20000000005 */
[----:B------:R-:W-:Y:S01]  /*7a90*/  HMMA.16816.F32 R60, R8, R20, R184 ;  /* 0x00000014083c723c */ /* 0x000fe200000018b8 */
[----:B------:R-:W-:Y:S01]  /*7aa0*/  LOP3.LUT R4, R0, R3, RZ, 0xc0, !PT ;  /* 0x0000000300047212 */ /* 0x000fe200078ec0ff */
[--C-:B------:R-:W-:Y:S01]  /*7ab0*/  HSET2.LE.AND R6, R6, R142.reuse, PT ;  /* 0x0000008e06067233 */ /* 0x100fe20003803000 */
[----:B----4-:R-:W-:Y:S01]  /*7ac0*/  F2FP.PACK_AB R7, R158, R164 ;  /* 0x000000a49e07723e */ /* 0x010fe200000000ff */
[----:B------:R-:W-:Y:S01]  /*7ad0*/  HSET2.LE.AND R0, R5, R142, PT ;  /* 0x0000008e05007233 */ /* 0x000fe20003803000 */
[----:B------:R-:W-:-:S03]  /*7ae0*/  F2FP.PACK_AB R3, R223, R252 ;  /* 0x000000fcdf03723e */ /* 0x000fc600000000ff */
[----:B------:R-:W-:Y:S01]  /*7af0*/  HMMA.16816.F32 R52, R8, R22, R188 ;  /* 0x000000160834723c */ /* 0x000fe200000018bc */
[----:B------:R-:W-:Y:S01]  /*7b00*/  LOP3.LUT R6, R6, R7, RZ, 0xc0, !PT ;  /* 0x0000000706067212 */ /* 0x000fe200078ec0ff */
[----:B------:R-:W-:Y:S01]  /*7b10*/  IMAD.MOV.U32 R132, RZ, RZ, R88 ;  /* 0x000000ffff847224 */ /* 0x000fe200078e0058 */
[----:B------:R-:W-:Y:S01]  /*7b20*/  LOP3.LUT R5, R0, R3, RZ, 0xc0, !PT ;  /* 0x0000000300057212 */ /* 0x000fe200078ec0ff */
[----:B------:R-:W-:Y:S01]  /*7b30*/  IMAD.MOV.U32 R133, RZ, RZ, R89 ;  /* 0x000000ffff857224 */ /* 0x000fe200078e0059 */
[----:B------:R-:W-:Y:S01]  /*7b40*/  MOV R134, R90 ;  /* 0x0000005a00867202 */ /* 0x000fe20000000f00 */
[----:B------:R-:W-:Y:S01]  /*7b50*/  IMAD.MOV.U32 R135, RZ, RZ, R91 ;  /* 0x000000ffff877224 */ /* 0x000fe200078e005b */
[----:B------:R-:W-:Y:S01]  /*7b60*/  HSET2.LE.AND R8, R14, R142, PT ;  /* 0x0000008e0e087233 */ /* 0x000fe20003803000 */
[----:B-1----:R-:W-:Y:S01]  /*7b70*/  F2FP.PACK_AB R9, R170, R171 ;  /* 0x000000abaa09723e */ /* 0x002fe200000000ff */
[----:B------:R-:W-:Y:S03]  /*7b80*/  LDSM.16.MT88.4 R20, [R199+0x11000] ;  /* 0x01100000c714783b */ /* 0x000fe60000004200 */
[----:B------:R-:W-:-:S02]  /*7b90*/  LOP3.LUT R7, R8, R9, RZ, 0xc0, !PT ;  /* 0x0000000908077212 */ /* 0x000fc400078ec0ff */
[----:B------:R-:W1:Y:S05]  /*7ba0*/  LDSM.16.MT88.4 R8, [R198+0x11000] ;  /* 0x01100000c608783b */ /* 0x000e6a0000004200 */
[C---:B------:R-:W-:Y:S08]  /*7bb0*/  HMMA.16816.F32 R152, R4.reuse, R16, R76 ;  /* 0x000000100498723c */ /* 0x040ff0000000184c */
[C---:B------:R-:W-:Y:S01]  /*7bc0*/  HMMA.16816.F32 R76, R4.reuse, R18, R240 ;  /* 0x00000012044c723c */ /* 0x040fe200000018f0 */
[----:B------:R-:W2:Y:S07]  /*7bd0*/  LDSM.16.MT88.4 R16, [R196+0x13000] ;  /* 0x01300000c410783b */ /* 0x000eae0000004200 */
[C---:B------:R-:W-:Y:S08]  /*7be0*/  HMMA.16816.F32 R84, R4.reuse, R24, R84 ;  /* 0x000000180454723c */ /* 0x040ff00000001854 */
[----:B------:R-:W-:Y:S01]  /*7bf0*/  HMMA.16816.F32 R88, R4, R26, R236 ;  /* 0x0000001a0458723c */ /* 0x000fe200000018ec */
[----:B------:R-:W4:Y:S01]  /*7c00*/  LDSM.16.MT88.4 R24, [R197+0x13000] ;  /* 0x01300000c518783b */ /* 0x000f220000004200 */
[----:B------:R-:W-:Y:S01]  /*7c10*/  MOV R156, R132 ;  /* 0x00000084009c7202 */ /* 0x000fe20000000f00 */
[----:B------:R-:W-:-:S02]  /*7c20*/  IMAD.MOV.U32 R132, RZ, RZ, R133 ;  /* 0x000000ffff847224 */ /* 0x000fc400078e0085 */
[----:B------:R-:W-:Y:S01]  /*7c30*/  IMAD.MOV.U32 R133, RZ, RZ, R134 ;  /* 0x000000ffff857224 */ /* 0x000fe200078e0086 */
[----:B------:R-:W-:Y:S01]  /*7c40*/  MOV R134, R135 ;  /* 0x0000008700867202 */ /* 0x000fe20000000f00 */
[----:B------:R-:W-:Y:S02]  /*7c50*/  IMAD.MOV.U32 R35, RZ, RZ, R143 ;  /* 0x000000ffff237224 */ /* 0x000fe400078e008f */
[----:B------:R-:W-:Y:S01]  /*7c60*/  IMAD.MOV.U32 R163, RZ, RZ, R141 ;  /* 0x000000ffffa37224 */ /* 0x000fe200078e008d */
[----:B------:R-:W-:Y:S01]  /*7c70*/  MOV R141, R97 ;  /* 0x00000061008d7202 */ /* 0x000fe20000000f00 */
[----:B------:R-:W-:Y:S02]  /*7c80*/  IMAD.MOV.U32 R135, RZ, RZ, R144 ;  /* 0x000000ffff877224 */ /* 0x000fe400078e0090 */
[----:B------:R-:W-:Y:S02]  /*7c90*/  IMAD.MOV.U32 R140, RZ, RZ, R96 ;  /* 0x000000ffff8c7224 */ /* 0x000fe400078e0060 */
        /* <DEDUP_REMOVED lines=13> */
[----:B------:R-:W-:-:S02]  /*7d70*/  IMAD.MOV.U32 R141, RZ, RZ, R104 ;  /* 0x000000ffff8d7224 */ /* 0x000fc400078e0068 */
[----:B------:R-:W-:Y:S01]  /*7d80*/  IMAD.MOV.U32 R145, RZ, RZ, R107 ;  /* 0x000000ffff917224 */ /* 0x000fe200078e006b */
[----:B------:R-:W-:Y:S01]  /*7d90*/  MOV R163, R116 ;  /* 0x0000007400a37202 */ /* 0x000fe20000000f00 */
[----:B------:R-:W-:Y:S02]  /*7da0*/  IMAD.MOV.U32 R15, RZ, RZ, R157 ;  /* 0x000000ffff0f7224 */ /* 0x000fe400078e009d */
[----:B------:R-:W-:Y:S01]  /*7db0*/  IMAD.MOV.U32 R167, RZ, RZ, R244 ;  /* 0x000000ffffa77224 */ /* 0x000fe200078e00f4 */
[----:B------:R-:W-:Y:S01]  /*7dc0*/  MOV R244, R119 ;  /* 0x0000007700f47202 */ /* 0x000fe20000000f00 */
[----:B------:R-:W-:Y:S01]  /*7dd0*/  IMAD.MOV.U32 R156, RZ, RZ, R117 ;  /* 0x000000ffff9c7224 */ /* 0x000fe200078e0075 */
[----:B------:R-:W-:Y:S01]  /*7de0*/  HMMA.16816.F32 R92, R4, R20, R92 ;  /* 0x00000014045c723c */ /* 0x000fe2000000185c */
[----:B------:R-:W-:-:S07]  /*7df0*/  IMAD.MOV.U32 R157, RZ, RZ, R118 ;  /* 0x000000ffff9d7224 */ /* 0x000fce00078e0076 */
[C---:B------:R-:W-:Y:S01]  /*7e00*/  HMMA.16816.F32 R96, R4.reuse, R22, R232 ;  /* 0x000000160460723c */ /* 0x040fe200000018e8 */
[----:B------:R-:W-:Y:S07]  /*7e10*/  LDSM.16.MT88.4 R20, [R199+0x13000] ;  /* 0x01300000c714783b */ /* 0x000fee0000004200 */
[C---:B--2---:R-:W-:Y:S08]  /*7e20*/  HMMA.16816.F32 R116, R4.reuse, R18, R120 ;  /* 0x000000120474723c */ /* 0x044ff00000001878 */
[C---:B----4-:R-:W-:Y:S01]  /*7e30*/  HMMA.16816.F32 R120, R4.reuse, R24, R28 ;  /* 0x000000180478723c */ /* 0x050fe2000000181c */
[----:B------:R-:W-:Y:S07]  /*7e40*/  LDSM.16.MT88.4 R28, [R197+0x15000] ;  /* 0x01500000c51c783b */ /* 0x000fee0000004200 */
[----:B------:R-:W-:Y:S01]  /*7e50*/  HMMA.16816.F32 R124, R4, R26, R124 ;  /* 0x0000001a047c723c */ /* 0x000fe2000000187c */
[----:B------:R-:W-:Y:S01]  /*7e60*/  LDSM.16.MT88.4 R24, [R199+0x15000] ;  /* 0x01500000c718783b */ /* 0x000fe20000004200 */
[----:B---3--:R-:W-:-:S06]  /*7e70*/  IMAD.MOV.U32 R143, RZ, RZ, R105 ;  /* 0x000000ffff8f7224 */ /* 0x008fcc00078e0069 */
[C---:B------:R-:W-:Y:S01]  /*7e80*/  HMMA.16816.F32 R104, R4.reuse, R10, R228 ;  /* 0x0000000a0468723c */ /* 0x040fe200000018e4 */
[----:B------:R-:W1:Y:S07]  /*7e90*/  LDSM.16.MT88.4 R8, [R198+0x13000] ;  /* 0x01300000c608783b */ /* 0x000e6e0000004200 */
[----:B------:R-:W-:Y:S01]  /*7ea0*/  HMMA.16816.F32 R108, R4, R16, R108 ;  /* 0x00000010046c723c */ /* 0x000fe2000000186c */
[----:B------:R-:W2:Y:S01]  /*7eb0*/  LDSM.16.MT88.4 R16, [R196+0x15000] ;  /* 0x01500000c410783b */ /* 0x000ea20000004200 */
[----:B------:R-:W-:Y:S01]  /*7ec0*/  MOV R187, R160 ;  /* 0x000000a000bb7202 */ /* 0x000fe20000000f00 */
[----:B------:R-:W-:Y:S01]  /*7ed0*/  IMAD.MOV.U32 R160, RZ, RZ, R161 ;  /* 0x000000ffffa07224 */ /* 0x000fe200078e00a1 */
[----:B------:R-:W-:Y:S01]  /*7ee0*/  MOV R184, R246 ;  /* 0x000000f600b87202 */ /* 0x000fe20000000f00 */
[----:B------:R-:W-:Y:S01]  /*7ef0*/  IMAD.MOV.U32 R191, RZ, RZ, R15 ;  /* 0x000000ffffbf7224 */ /* 0x000fe200078e000f */
[----:B------:R-:W-:Y:S01]  /*7f00*/  MOV R161, R244 ;  /* 0x000000f400a17202 */ /* 0x000fe20000000f00 */
[----:B------:R-:W-:-:S02]  /*7f10*/  IMAD.MOV.U32 R186, RZ, RZ, R245 ;  /* 0x000000ffffba7224 */ /* 0x000fc400078e00f5 */
[----:B------:R-:W-:Y:S02]  /*7f20*/  IMAD.MOV.U32 R15, RZ, RZ, R162 ;  /* 0x000000ffff0f7224 */ /* 0x000fe400078e00a2 */
[----:B------:R-:W-:Y:S02]  /*7f30*/  IMAD.MOV.U32 R185, RZ, RZ, R167 ;  /* 0x000000ffffb97224 */ /* 0x000fe400078e00a7 */
[----:B------:R-:W-:Y:S01]  /*7f40*/  IMAD.MOV.U32 R162, RZ, RZ, R141 ;  /* 0x000000ffffa27224 */ /* 0x000fe200078e008d */
        /* <DEDUP_REMOVED lines=8> */
[----:B------:R-:W-:Y:S02]  /*7fd0*/  IMAD.MOV.U32 R39, RZ, RZ, R147 ;  /* 0x000000ffff277224 */ /* 0x000fe400078e0093 */
[----:B------:R-:W-:Y:S01]  /*7fe0*/  IMAD.MOV.U32 R38, RZ, RZ, R146 ;  /* 0x000000ffff267224 */ /* 0x000fe200078e0092 */
[C---:B-1----:R-:W-:Y:S08]  /*7ff0*/  HMMA.16816.F32 R244, R4.reuse, R8, R248 ;  /* 0x0000000804f4723c */ /* 0x042ff000000018f8 */
[C---:B------:R-:W-:Y:S01]  /*8000*/  HMMA.16816.F32 R248, R4.reuse, R10, R192 ;  /* 0x0000000a04f8723c */ /* 0x040fe200000018c0 */
[----:B------:R-:W1:Y:S07]  /*8010*/  LDSM.16.MT88.4 R8, [R198+0x15000] ;  /* 0x01500000c608783b */ /* 0x000e6e0000004200 */
[C---:B------:R-:W-:Y:S08]  /*8020*/  HMMA.16816.F32 R144, R4.reuse, R22, R224 ;  /* 0x000000160490723c */ /* 0x040ff000000018e0 */
[C---:B------:R-:W-:Y:S08]  /*8030*/  HMMA.16816.F32 R224, R4.reuse, R24, R128 ;  /* 0x0000001804e0723c */ /* 0x040ff00000001880 */
[C---:B------:R-:W-:Y:S01]  /*8040*/  HMMA.16816.F32 R192, R4.reuse, R26, R112 ;  /* 0x0000001a04c0723c */ /* 0x040fe20000001870 */
[----:B------:R-:W-:Y:S07]  /*8050*/  LDSM.16.MT88.4 R24, [R199+0x17000] ;  /* 0x01700000c718783b */ /* 0x000fee0000004200 */
[C---:B--2---:R-:W-:Y:S08]  /*8060*/  HMMA.16816.F32 R240, R4.reuse, R16, R180 ;  /* 0x0000001004f0723c */ /* 0x044ff000000018b4 */
[----:B------:R-:W-:Y:S01]  /*8070*/  HMMA.16816.F32 R232, R4, R18, R176 ;  /* 0x0000001204e8723c */ /* 0x000fe200000018b0 */
[----:B------:R-:W2:Y:S01]  /*8080*/  LDSM.16.MT88.4 R16, [R196+0x17000] ;  /* 0x01700000c410783b */ /* 0x000ea20000004200 */
[----:B------:R-:W-:-:S02]  /*8090*/  FFMA.FTZ R0, R141, c[0x0][0x23c], -R13 ;  /* 0x00008f008d007a23 */ /* 0x000fc4000001080d */
[----:B------:R-:W-:Y:S02]  /*80a0*/  IMAD.MOV.U32 R141, RZ, RZ, R150 ;  /* 0x000000ffff8d7224 */ /* 0x000fe400078e0096 */
[----:B------:R3:W-:Y:S01]  /*80b0*/  MUFU.EX2 R150, R0 ;  /* 0x0000000000967308 */ /* 0x0007e20000000800 */
[----:B------:R-:W-:Y:S01]  /*80c0*/  MOV R179, R186 ;  /* 0x000000ba00b37202 */ /* 0x000fe20000000f00 */
[----:B------:R-:W-:Y:S01]  /*80d0*/  HMMA.16816.F32 R236, R4, R28, R172 ;  /* 0x0000001c04ec723c */ /* 0x000fe200000018ac */
[----:B------:R-:W-:-:S06]  /*80e0*/  MOV R176, R191 ;  /* 0x000000bf00b07202 */ /* 0x000fcc0000000f00 */
[----:B------:R-:W-:Y:S01]  /*80f0*/  IMAD.MOV.U32 R29, RZ, RZ, R187 ;  /* 0x000000ffff1d7224 */ /* 0x000fe200078e00bb */
[----:B------:R-:W-:Y:S01]  /*8100*/  HMMA.16816.F32 R228, R4, R30, R136 ;  /* 0x0000001e04e4723c */ /* 0x000fe20000001888 */
[----:B---3--:R-:W-:Y:S01]  /*8110*/  FFMA.FTZ R0, R143, c[0x0][0x23c], -R13 ;  /* 0x00008f008f007a23 */ /* 0x008fe2000001080d */
[----:B------:R-:W-:-:S05]  /*8120*/  MOV R143, R149 ;  /* 0x00000095008f7202 */ /* 0x000fca0000000f00 */
[----:B------:R-:W-:Y:S01]  /*8130*/  IMAD.MOV.U32 R137, RZ, RZ, R3 ;  /* 0x000000ffff897224 */ /* 0x000fe200078e0003 */
[----:B------:R-:W-:Y:S01]  /*8140*/  LOP3.LUT R3, R33, UR14, R36, 0x96, !PT ;  /* 0x0000000e21037c12 */ /* 0x000fe2000f8e9624 */
[----:B------:R3:W-:Y:S01]  /*8150*/  MUFU.EX2 R149, R0 ;  /* 0x0000000000957308 */ /* 0x0007e20000000800 */
        /* <DEDUP_REMOVED lines=8> */
[----:B------:R-:W-:Y:S01]  /*81e0*/  IMAD.WIDE.U32 R8, R3, -0x2daee0ad, RZ ;  /* 0xd2511f5303087825 */ /* 0x000fe200078e00ff */
[C---:B------:R-:W-:Y:S01]  /*81f0*/  HMMA.16816.F32 R132, R4.reuse, R20, R132 ;  /* 0x000000140484723c */ /* 0x040fe20000001884 */
[----:B------:R-:W1:Y:S02]  /*8200*/  LDSM.16.MT88.4 R20, [R197+0x17000] ;  /* 0x01700000c514783b */ /* 0x000e640000004200 */
[----:B---3--:R-:W-:Y:S01]  /*8210*/  FFMA.FTZ R0, R29, c[0x0][0x23c], -R13 ;  /* 0x00008f001d007a23 */ /* 0x008fe2000001080d */
[----:B------:R-:W-:Y:S01]  /*8220*/  MOV R83, R143 ;  /* 0x0000008f00537202 */ /* 0x000fe20000000f00 */
[----:B------:R-:W3:Y:S01]  /*8230*/  LDSM.16.MT88.4 R28, [R198+0x17000] ;  /* 0x01700000c61c783b */ /* 0x000ee20000004200 */
[----:B------:R-:W-:Y:S01]  /*8240*/  FFMA.FTZ R3, R141, c[0x0][0x23c], -R12 ;  /* 0x00008f008d037a23 */ /* 0x000fe2000001080c */
[----:B------:R4:W-:Y:S01]  /*8250*/  MUFU.EX2 R35, R0 ;  /* 0x0000000000237308 */ /* 0x0009e20000000800 */
[----:B------:R-:W-:Y:S02]  /*8260*/  IMAD.MOV.U32 R178, RZ, RZ, R185 ;  /* 0x000000ffffb27224 */ /* 0x000fe400078e00b9 */
[----:B------:R-:W-:Y:S01]  /*8270*/  IMAD.MOV.U32 R129, RZ, RZ, R176 ;  /* 0x000000ffff817224 */ /* 0x000fe200078e00b0 */
[----:B------:R-:W-:Y:S01]  /*8280*/  HMMA.16816.F32 R184, R4, R10, R72 ;  /* 0x0000000a04b8723c */ /* 0x000fe20000001848 */
[----:B------:R-:W-:-:S02]  /*8290*/  IMAD.MOV.U32 R112, RZ, RZ, R142 ;  /* 0x000000ffff707224 */ /* 0x000fc400078e008e */
[----:B------:R-:W-:Y:S01]  /*82a0*/  IMAD.MOV.U32 R136, RZ, RZ, R137 ;  /* 0x000000ffff887224 */ /* 0x000fe200078e0089 */
[----:B------:R2:W-:Y:S01]  /*82b0*/  MUFU.EX2 R32, R3 ;  /* 0x0000000300207308 */ /* 0x0005e20000000800 */
[----:B------:R-:W-:Y:S01]  /*82c0*/  IMAD.MOV.U32 R137, RZ, RZ, R138 ;  /* 0x000000ffff897224 */ /* 0x000fe200078e008a */
[----:B------:R-:W-:Y:S01]  /*82d0*/  MOV R138, R139 ;  /* 0x0000008b008a7202 */ /* 0x000fe20000000f00 */
[----:B------:R-:W-:Y:S01]  /*82e0*/  IMAD.MOV.U32 R130, RZ, RZ, R177 ;  /* 0x000000ffff827224 */ /* 0x000fe200078e00b1 */
[C---:B------:R-:W-:Y:S01]  /*82f0*/  LOP3.LUT R10, R8.reuse, 0xffff, RZ, 0xc0, !PT ;  /* 0x0000ffff080a7812 */ /* 0x040fe200078ec0ff */
[----:B----4-:R-:W-:Y:S01]  /*8300*/  FFMA.FTZ R0, R159, c[0x0][0x23c], -R13 ;  /* 0x00008f009f007a23 */ /* 0x010fe2000001080d */
[----:B------:R-:W-:Y:S01]  /*8310*/  LOP3.LUT R15, R8, 0xff, RZ, 0xc0, !PT ;  /* 0x000000ff080f7812 */ /* 0x000fe200078ec0ff */
[----:B------:R-:W-:Y:S01]  /*8320*/  IMAD.MOV.U32 R159, RZ, RZ, R140 ;  /* 0x000000ffff9f7224 */ /* 0x000fe200078e008c */
[----:B--2---:R-:W-:Y:S01]  /*8330*/  HMMA.16816.F32 R172, R4, R18, R64 ;  /* 0x0000001204ac723c */ /* 0x004fe20000001840 */
[----:B------:R2:W-:Y:S01]  /*8340*/  MUFU.EX2 R33, R0 ;  /* 0x0000000000217308 */ /* 0x0005e20000000800 */
[----:B------:R-:W-:Y:S01]  /*8350*/  IMAD.MOV.U32 R139, RZ, RZ, R14 ;  /* 0x000000ffff8b7224 */ /* 0x000fe200078e000e */
[----:B------:R-:W-:Y:S01]  /*8360*/  SHF.R.U32.HI R13, RZ, 0x10, R8 ;  /* 0x00000010ff0d7819 */ /* 0x000fe20000011608 */
[----:B------:R-:W-:Y:S01]  /*8370*/  LDSM.16.MT88.4 R72, [R197+0x13800] ;  /* 0x01380000c548783b */ /* 0x000fe20000004200 */
[----:B------:R-:W-:-:S03]  /*8380*/  FFMA.FTZ R3, R129, c[0x0][0x23c], -R12 ;  /* 0x00008f0081037a23 */ /* 0x000fc6000001080c */
[C---:B------:R-:W-:Y:S01]  /*8390*/  HMMA.16816.F32 R140, R4.reuse, R24, R40 ;  /* 0x00000018048c723c */ /* 0x040fe20000001828 */
[----:B------:R-:W4:Y:S01]  /*83a0*/  LDSM.16.MT88.4 R40, [R197+0x11800] ;  /* 0x01180000c528783b */ /* 0x000f220000004200 */
[----:B------:R-:W-:Y:S01]  /*83b0*/  SHF.R.U32.HI R14, RZ, 0x18, R8 ;  /* 0x00000018ff0e7819 */ /* 0x000fe20000011608 */
[----:B------:R-:W-:Y:S01]  /*83c0*/  IMAD.MOV.U32 R113, RZ, RZ, R130 ;  /* 0x000000ffff717224 */ /* 0x000fe200078e0082 */
[----:B------:R-:W-:Y:S01]  /*83d0*/  SHF.R.U32.HI R8, RZ, 0x8, R10 ;  /* 0x00000008ff087819 */ /* 0x000fe2000001160a */
[----:B------:R1:W1:Y:S03]  /*83e0*/  MUFU.EX2 R19, R3 ;  /* 0x0000000300137308 */ /* 0x0002660000000800 */
[----:B------:R-:W-:Y:S01]  /*83f0*/  HMMA.16816.F32 R180, R4, R16, R68 ;  /* 0x0000001004b4723c */ /* 0x000fe20000001844 */
[----:B--2---:R-:W-:Y:S01]  /*8400*/  LOP3.LUT R0, R9, UR7, R34, 0x96, !PT ;  /* 0x0000000709007c12 */ /* 0x004fe2000f8e9622 */
[----:B------:R-:W-:Y:S01]  /*8410*/  LDSM.16.MT88.4 R64, [R196+0x13800] ;  /* 0x01380000c440783b */ /* 0x000fe20000004200 */
[----:B------:R-:W-:Y:S01]  /*8420*/  LOP3.LUT R10, R13, 0xff, RZ, 0xc0, !PT ;  /* 0x000000ff0d0a7812 */ /* 0x000fe200078ec0ff */
[----:B------:R-:W-:Y:S01]  /*8430*/  FFMA.FTZ R9, R83, c[0x0][0x23c], -R12 ;  /* 0x00008f0053097a23 */ /* 0x000fe2000001080c */
[----:B------:R-:W-:-:S02]  /*8440*/  SHF.R.U32.HI R11, RZ, 0x10, R0 ;  /* 0x00000010ff0b7819 */ /* 0x000fc40000011600 */
[----:B------:R-:W-:Y:S01]  /*8450*/  PRMT R13, R15, 0x5410, R8 ;  /* 0x000054100f0d7816 */ /* 0x000fe20000000008 */
[----:B------:R-:W-:Y:S01]  /*8460*/  FFMA.FTZ R8, R113, c[0x0][0x23c], -R12 ;  /* 0x00008f0071087a23 */ /* 0x000fe2000001080c */
[C---:B------:R-:W-:Y:S02]  /*8470*/  LOP3.LUT R17, R0.reuse, 0xff, RZ, 0xc0, !PT ;  /* 0x000000ff00117812 */ /* 0x040fe400078ec0ff */
[----:B-1----:R-:W-:Y:S02]  /*8480*/  LOP3.LUT R3, R0, 0xffff, RZ, 0xc0, !PT ;  /* 0x0000ffff00037812 */ /* 0x002fe400078ec0ff */
[----:B------:R-:W-:Y:S02]  /*8490*/  SHF.R.U32.HI R16, RZ, 0x18, R0 ;  /* 0x00000018ff107819 */ /* 0x000fe40000011600 */
[----:B------:R-:W-:Y:S01]  /*84a0*/  SHF.R.U32.HI R0, RZ, 0x8, R3 ;  /* 0x00000008ff007819 */ /* 0x000fe20000011603 */
[----:B------:R1:W-:Y:S01]  /*84b0*/  MUFU.EX2 R18, R9 ;  /* 0x0000000900127308 */ /* 0x0003e20000000800 */
[----:B------:R-:W-:Y:S01]  /*84c0*/  LOP3.LUT R3, R11, 0xff, RZ, 0xc0, !PT ;  /* 0x000000ff0b037812 */ /* 0x000fe200078ec0ff */
[----:B------:R-:W-:Y:S01]  /*84d0*/  IMAD.MOV.U32 R129, RZ, RZ, R160 ;  /* 0x000000ffff817224 */ /* 0x000fe200078e00a0 */
[----:B------:R-:W-:Y:S01]  /*84e0*/  MOV R81, R112 ;  /* 0x0000007000517202 */ /* 0x000fe20000000f00 */
[----:B------:R-:W-:Y:S01]  /*84f0*/  IMAD.MOV.U32 R160, RZ, RZ, R159 ;  /* 0x000000ffffa07224 */ /* 0x000fe200078e009f */
[----:B------:R-:W-:-:S03]  /*8500*/  PRMT R0, R17, 0x5410, R0 ;  /* 0x0000541011007816 */ /* 0x000fc60000000000 */
[----:B------:R2:W2:Y:S01]  /*8510*/  MUFU.EX2 R12, R8 ;  /* 0x00000008000c7308 */ /* 0x0004a20000000800 */
[----:B------:R-:W-:Y:S01]  /*8520*/  PRMT R3, R3, 0x5410, R16 ;  /* 0x0000541003037816 */ /* 0x000fe20000000010 */
[--C-:B------:R-:W-:Y:S01]  /*8530*/  HSET2.LE.AND R0, R0, R81.reuse, PT ;  /* 0x0000005100007233 */ /* 0x100fe20003803000 */
[----:B------:R-:W-:Y:S01]  /*8540*/  MOV R83, R164 ;  /* 0x000000a400537202 */ /* 0x000fe20000000f00 */
[----:B------:R-:W-:Y:S01]  /*8550*/  IMAD.MOV.U32 R164, RZ, RZ, R160 ;  /* 0x000000ffffa47224 */ /* 0x000fe200078e00a0 */
[----:B------:R-:W-:Y:S01]  /*8560*/  PRMT R11, R10, 0x5410, R14 ;  /* 0x000054100a0b7816 */ /* 0x000fe2000000000e */
[----:B------:R-:W-:Y:S01]  /*8570*/  IMAD.MOV.U32 R112, RZ, RZ, R165 ;  /* 0x000000ffff707224 */ /* 0x000fe200078e00a5 */
[----:B------:R-:W-:Y:S01]  /*8580*/  MOV R113, R166 ;  /* 0x000000a600717202 */ /* 0x000fe20000000f00 */
[----:B------:R-:W-:Y:S01]  /*8590*/  IMAD.MOV.U32 R166, RZ, RZ, R162 ;  /* 0x000000ffffa67224 */ /* 0x000fe200078e00a2 */
[----:B------:R-:W-:Y:S01]  /*85a0*/  MOV R165, R161 ;  /* 0x000000a100a57202 */ /* 0x000fe20000000f00 */
[----:B------:R-:W-:Y:S01]  /*85b0*/  IMAD.MOV.U32 R16, RZ, RZ, R164 ;  /* 0x000000ffff107224 */ /* 0x000fe200078e00a4 */
[----:B-1----:R-:W-:Y:S01]  /*85c0*/  F2FP.PACK_AB R9, R19, R32 ;  /* 0x000000201309723e */ /* 0x002fe200000000ff */
[--C-:B--2---:R-:W-:Y:S01]  /*85d0*/  HSET2.LE.AND R8, R3, R81.reuse, PT ;  /* 0x0000005103087233 */ /* 0x104fe20003803000 */
[----:B------:R-:W-:Y:S01]  /*85e0*/  F2FP.PACK_AB R3, R149, R150 ;  /* 0x000000969503723e */ /* 0x000fe200000000ff */
[----:B------:R-:W-:Y:S01]  /*85f0*/  HSET2.LE.AND R10, R13, R81, PT ;  /* 0x000000510d0a7233 */ /* 0x000fe20003803000 */
[----:B------:R-:W-:-:S02]  /*8600*/  MOV R13, R165 ;  /* 0x000000a5000d7202 */ /* 0x000fc40000000f00 */
[----:B------:R-:W-:Y:S01]  /*8610*/  LOP3.LUT R164, R0, R3, RZ, 0xc0, !PT ;  /* 0x0000000300a47212 */ /* 0x000fe200078ec0ff */
[----:B------:R-:W-:Y:S01]  /*8620*/  HSET2.LE.AND R11, R11, R81, PT ;  /* 0x000000510b0b7233 */ /* 0x000fe20003803000 */
[----:B------:R-:W-:Y:S02]  /*8630*/  F2FP.PACK_AB R0, R33, R35 ;  /* 0x000000232100723e */ /* 0x000fe400000000ff */
[----:B------:R-:W-:Y:S02]  /*8640*/  LOP3.LUT R165, R8, R9, RZ, 0xc0, !PT ;  /* 0x0000000908a57212 */ /* 0x000fe400078ec0ff */
[----:B------:R-:W-:Y:S02]  /*8650*/  F2FP.PACK_AB R3, R12, R18 ;  /* 0x000000120c03723e */ /* 0x000fe400000000ff */
[----:B------:R-:W-:Y:S02]  /*8660*/  MOV R114, R158 ;  /* 0x0000009e00727202 */ /* 0x000fe40000000f00 */
[----:B------:R-:W-:-:S02]  /*8670*/  MOV R8, R166 ;  /* 0x000000a600087202 */ /* 0x000fc40000000f00 */
[----:B------:R-:W-:Y:S01]  /*8680*/  LOP3.LUT R166, R10, R0, RZ, 0xc0, !PT ;  /* 0x000000000aa67212 */ /* 0x000fe200078ec0ff */
[----:B------:R-:W-:Y:S01]  /*8690*/  IMAD.MOV.U32 R10, RZ, RZ, R167 ;  /* 0x000000ffff0a7224 */ /* 0x000fe200078e00a7 */
[----:B------:R-:W-:Y:S01]  /*86a0*/  LOP3.LUT R167, R11, R3, RZ, 0xc0, !PT ;  /* 0x000000030ba77212 */ /* 0x000fe200078ec0ff */
[----:B------:R-:W-:Y:S01]  /*86b0*/  IMAD.MOV.U32 R82, RZ, RZ, R114 ;  /* 0x000000ffff527224 */ /* 0x000fe200078e0072 */
[----:B------:R-:W-:Y:S02]  /*86c0*/  MOV R131, R178 ;  /* 0x000000b200837202 */ /* 0x000fe40000000f00 */
[----:B------:R-:W-:Y:S01]  /*86d0*/  MOV R114, R163 ;  /* 0x000000a300727202 */ /* 0x000fe20000000f00 */
[C---:B------:R-:W-:Y:S08]  /*86e0*/  HMMA.16816.F32 R176, R4.reuse, R20, R56 ;  /* 0x0000001404b0723c */ /* 0x040ff00000001838 */
[----:B------:R-:W-:Y:S01]  /*86f0*/  HMMA.16816.F32 R24, R4, R26, R44 ;  /* 0x0000001a0418723c */ /* 0x000fe2000000182c */
[----:B------:R-:W-:Y:S01]  /*8700*/  IMAD.MOV.U32 R115, RZ, RZ, R131 ;  /* 0x000000ffff737224 */ /* 0x000fe200078e0083 */
[----:B------:R-:W-:-:S06]  /*8710*/  MOV R130, R156 ;  /* 0x0000009c00827202 */ /* 0x000fcc0000000f00 */
[----:B---3--:R-:W-:Y:S01]  /*8720*/  HMMA.16816.F32 R160, R4, R28, R60 ;  /* 0x0000001c04a0723c */ /* 0x008fe2000000183c */
[----:B------:R-:W-:Y:S01]  /*8730*/  IMAD.MOV.U32 R34, RZ, RZ, R82 ;  /* 0x000000ffff227224 */ /* 0x000fe200078e0052 */
[----:B------:R-:W-:-:S06]  /*8740*/  MOV R15, R83 ;  /* 0x00000053000f7202 */ /* 0x000fcc0000000f00 */
[C---:B------:R-:W-:Y:S01]  /*8750*/  HMMA.16816.F32 R20, R4.reuse, R22, R48 ;  /* 0x000000160414723c */ /* 0x040fe20000001830 */
[----:B------:R-:W-:Y:S01]  /*8760*/  IMAD.MOV.U32 R131, RZ, RZ, R157 ;  /* 0x000000ffff837224 */ /* 0x000fe200078e009d */
[----:B------:R-:W1:Y:S04]  /*8770*/  LDSM.16.MT88.4 R48, [R199+0x11800] ;  /* 0x01180000c730783b */ /* 0x000e680000004200 */
[----:B------:R-:W2:Y:S02]  /*8780*/  LDSM.16.MT88.4 R156, [R196+0x11800] ;  /* 0x01180000c49c783b */ /* 0x000ea40000004200 */
[----:B------:R-:W-:Y:S02]  /*8790*/  HMMA.16816.F32 R28, R4, R30, R52 ;  /* 0x0000001e041c723c */ /* 0x000fe40000001834 */
[----:B------:R-:W-:Y:S04]  /*87a0*/  LDSM.16.MT88.4 R56, [R198+0x11800] ;  /* 0x01180000c638783b */ /* 0x000fe80000004200 */
[----:B------:R-:W-:Y:S01]  /*87b0*/  LDSM.16.MT88.4 R80, [R199+0x13800] ;  /* 0x01380000c750783b */ /* 0x000fe20000004200 */
[----:B------:R-:W-:Y:S01]  /*87c0*/  IMAD.MOV.U32 R5, RZ, RZ, R38 ;  /* 0x000000ffff057224 */ /* 0x000fe200078e0026 */
[----:B------:R-:W-:-:S02]  /*87d0*/  MOV R6, R39 ;  /* 0x0000002700067202 */ /* 0x000fc40000000f00 */
[C---:B----4-:R-:W-:Y:S08]  /*87e0*/  HMMA.16816.F32 R36, R164.reuse, R40, R84 ;  /* 0x00000028a424723c */ /* 0x050ff00000001854 */
[C---:B------:R-:W-:Y:S01]  /*87f0*/  HMMA.16816.F32 R40, R164.reuse, R42, R88 ;  /* 0x0000002aa428723c */ /* 0x040fe20000001858 */
        /* <DEDUP_REMOVED lines=10> */
[----:B------:R-:W-:Y:S04]  /*88a0*/  LDSM.16.MT88.4 R112, [R199+0x15800] ;  /* 0x01580000c770783b */ /* 0x000fe80000004200 */
[----:B------:R-:W-:Y:S03]  /*88b0*/  LDSM.16.MT88.4 R120, [R198+0x15800] ;  /* 0x01580000c678783b */ /* 0x000fe60000004200 */
[C---:B-1----:R-:W-:Y:S01]  /*88c0*/  HMMA.16816.F32 R44, R164.reuse, R48, R92 ;  /* 0x00000030a42c723c */ /* 0x042fe2000000185c */
[----:B------:R-:W-:Y:S07]  /*88d0*/  LDSM.16.MT88.4 R128, [R196+0x17800] ;  /* 0x01780000c480783b */ /* 0x000fee0000004200 */
[C---:B--2---:R-:W-:Y:S08]  /*88e0*/  HMMA.16816.F32 R152, R164.reuse, R156, R152 ;  /* 0x0000009ca498723c */ /* 0x044ff00000001898 */
[C---:B---3--:R-:W-:Y:S08]  /*88f0*/  HMMA.16816.F32 R84, R164.reuse, R88, R244 ;  /* 0x00000058a454723c */ /* 0x048ff000000018f4 */
[----:B------:R-:W-:Y:S07]  /*8900*/  HMMA.16816.F32 R88, R164, R90, R248 ;  /* 0x0000005aa458723c */ /* 0x000fee00000018f8 */
[----:B------:R-:W-:Y:S01]  /*8910*/  MOV R249, R5 ;  /* 0x0000000500f97202 */ /* 0x000fe20000000f00 */
[----:B------:R-:W-:Y:S01]  /*8920*/  IMAD.MOV.U32 R248, RZ, RZ, R4 ;  /* 0x000000fffff87224 */ /* 0x000fe200078e0004 */
[----:B------:R-:W-:Y:S01]  /*8930*/  MOV R251, R7 ;  /* 0x0000000700fb7202 */ /* 0x000fe20000000f00 */
[----:B------:R-:W-:-:S02]  /*8940*/  IMAD.MOV.U32 R250, RZ, RZ, R6 ;  /* 0x000000fffffa7224 */ /* 0x000fc400078e0006 */
[----:B------:R-:W-:Y:S01]  /*8950*/  FADD.FTZ R3, R3, R248 ;  /* 0x000000f803037221 */ /* 0x000fe20000010000 */
[----:B------:R-:W-:Y:S01]  /*8960*/  MOV R245, R137 ;  /* 0x0000008900f57202 */ /* 0x000fe20000000f00 */
[----:B------:R-:W-:Y:S02]  /*8970*/  FADD.FTZ R0, R0, R249 ;  /* 0x000000f900007221 */ /* 0x000fe40000010000 */
[----:B------:R-:W-:Y:S01]  /*8980*/  IMAD.MOV.U32 R244, RZ, RZ, R136 ;  /* 0x000000fffff47224 */ /* 0x000fe200078e0088 */
[----:B------:R-:W-:Y:S01]  /*8990*/  MOV R247, R139 ;  /* 0x0000008b00f77202 */ /* 0x000fe20000000f00 */
[----:B------:R-:W-:Y:S01]  /*89a0*/  FADD.FTZ R3, R250, R3 ;  /* 0x00000003fa037221 */ /* 0x000fe20000010000 */
[----:B------:R-:W-:Y:S01]  /*89b0*/  HMMA.16816.F32 R156, R164, R158, R76 ;  /* 0x0000009ea49c723c */ /* 0x000fe2000000184c */
[----:B------:R-:W-:Y:S01]  /*89c0*/  FADD.FTZ R0, R251, R0 ;  /* 0x00000000fb007221 */ /* 0x000fe20000010000 */
[----:B------:R-:W-:Y:S01]  /*89d0*/  LDSM.16.MT88.4 R4, [R198+0x17800] ;  /* 0x01780000c604783b */ /* 0x000fe20000004200 */
[----:B------:R-:W-:-:S02]  /*89e0*/  IMAD.MOV.U32 R246, RZ, RZ, R138 ;  /* 0x000000fffff67224 */ /* 0x000fc400078e008a */
[----:B------:R-:W-:Y:S01]  /*89f0*/  FADD.FTZ R3, R244, R3 ;  /* 0x00000003f4037221 */ /* 0x000fe20000010000 */
[----:B------:R-:W-:Y:S01]  /*8a00*/  LDSM.16.MT88.4 R136, [R197+0x17800] ;  /* 0x01780000c588783b */ /* 0x000fe20000004200 */
[----:B------:R-:W-:Y:S01]  /*8a10*/  FADD.FTZ R0, R245, R0 ;  /* 0x00000000f5007221 */ /* 0x000fe20000010000 */
[----:B------:R-:W-:Y:S01]  /*8a20*/  HMMA.16816.F32 R52, R164, R56, R100 ;  /* 0x00000038a434723c */ /* 0x000fe20000001864 */
[----:B------:R-:W-:Y:S02]  /*8a30*/  FADD.FTZ R3, R246, R3 ;  /* 0x00000003f6037221 */ /* 0x000fe40000010000 */
[----:B------:R-:W-:-:S05]  /*8a40*/  FADD.FTZ R0, R247, R0 ;  /* 0x00000000f7007221 */ /* 0x000fca0000010000 */
[----:B------:R-:W-:Y:S01]  /*8a50*/  HMMA.16816.F32 R76, R164, R80, R132 ;  /* 0x00000050a44c723c */ /* 0x000fe20000001884 */
[----:B------:R-:W-:-:S07]  /*8a60*/  FADD.FTZ R3, R11, R3 ;  /* 0x000000030b037221 */ /* 0x000fce0000010000 */
[----:B------:R-:W-:Y:S01]  /*8a70*/  HMMA.16816.F32 R48, R164, R50, R96 ;  /* 0x00000032a430723c */ /* 0x000fe20000001860 */
[----:B------:R-:W1:Y:S01]  /*8a80*/  LDSM.16.MT88.4 R96, [R196+0x15800] ;  /* 0x01580000c460783b */ /* 0x000e620000004200 */
[----:B------:R-:W-:-:S06]  /*8a90*/  FADD.FTZ R0, R10, R0 ;  /* 0x000000000a007221 */ /* 0x000fcc0000010000 */
[C---:B------:R-:W-:Y:S01]  /*8aa0*/  HMMA.16816.F32 R56, R164.reuse, R58, R104 ;  /* 0x0000003aa438723c */ /* 0x040fe20000001868 */
[----:B------:R-:W2:Y:S07]  /*8ab0*/  LDSM.16.MT88.4 R104, [R197+0x15800] ;  /* 0x01580000c568783b */ /* 0x000eae0000004200 */
[----:B------:R-:W-:Y:S01]  /*8ac0*/  HMMA.16816.F32 R80, R164, R82, R144 ;  /* 0x00000052a450723c */ /* 0x000fe20000001890 */
[----:B------:R-:W3:Y:S01]  /*8ad0*/  LDSM.16.MT88.4 R144, [R199+0x17800] ;  /* 0x01780000c790783b */ /* 0x000ee20000004200 */
        /* <DEDUP_REMOVED lines=13> */
[----:B------:R-:W-:Y:S01]  /*8bb0*/  FADD.FTZ R0, R32, R0 ;  /* 0x0000000020007221 */ /* 0x000fe20000010000 */
[----:B------:R-:W-:Y:S01]  /*8bc0*/  HMMA.16816.F32 R60, R164, R64, R108 ;  /* 0x00000040a43c723c */ /* 0x000fe2000000186c */
[----:B------:R-:W-:Y:S02]  /*8bd0*/  FADD.FTZ R248, R149, R3 ;  /* 0x0000000395f87221 */ /* 0x000fe40000010000 */
[----:B------:R-:W-:Y:S02]  /*8be0*/  FADD.FTZ R0, R19, R0 ;  /* 0x0000000013007221 */ /* 0x000fe40000010000 */
[----:B------:R-:W-:-:S03]  /*8bf0*/  FADD.FTZ R248, R35, R248 ;  /* 0x000000f823f87221 */ /* 0x000fc60000010000 */
[----:B------:R-:W-:Y:S01]  /*8c00*/  HMMA.16816.F32 R64, R164, R66, R116 ;  /* 0x00000042a440723c */ /* 0x000fe20000001874 */
[----:B------:R-:W-:-:S07]  /*8c10*/  FADD.FTZ R0, R18, R0 ;  /* 0x0000000012007221 */ /* 0x000fce0000010000 */
[----:B------:R-:W-:Y:S01]  /*8c20*/  HMMA.16816.F32 R72, R164, R74, R124 ;  /* 0x0000004aa448723c */ /* 0x000fe2000000187c */
[----:B------:R-:W-:Y:S02]  /*8c30*/  FADD.FTZ R248, R33, R248 ;  /* 0x000000f821f87221 */ /* 0x000fe40000010000 */
[----:B------:R-:W-:-:S05]  /*8c40*/  FADD.FTZ R249, R12, R0 ;  /* 0x000000000cf97221 */ /* 0x000fca0000010000 */
[C---:B-1----:R-:W-:Y:S08]  /*8c50*/  HMMA.16816.F32 R92, R164.reuse, R96, R240 ;  /* 0x00000060a45c723c */ /* 0x042ff000000018f0 */
[C---:B--2---:R-:W-:Y:S08]  /*8c60*/  HMMA.16816.F32 R100, R164.reuse, R104, R236 ;  /* 0x00000068a464723c */ /* 0x044ff000000018ec */
[C---:B------:R-:W-:Y:S08]  /*8c70*/  HMMA.16816.F32 R108, R164.reuse, R112, R224 ;  /* 0x00000070a46c723c */ /* 0x040ff000000018e0 */
[C---:B------:R-:W-:Y:S08]  /*8c80*/  HMMA.16816.F32 R116, R164.reuse, R120, R188 ;  /* 0x00000078a474723c */ /* 0x040ff000000018bc */
        /* <DEDUP_REMOVED lines=13> */
[----:B------:R-:W2:Y:S04]  /*8d60*/  LDL.LU R34, [R1+0x44] ;  /* 0x0000440001227983 */ /* 0x000ea80000300800 */
[----:B------:R-:W1:Y:S01]  /*8d70*/  S2R R3, SR_TID.X ;  /* 0x0000000000037919 */ /* 0x000e620000002100 */
[----:B------:R-:W-:-:S02]  /*8d80*/  USHF.R.S32.HI UR9, URZ, 0x1f, UR8 ;  /* 0x0000001f3f097899 */ /* 0x000fc40008011408 */
[----:B------:R-:W-:Y:S01]  /*8d90*/  ULDC.64 UR18, c[0x0][0x1b0] ;  /* 0x00006c0000127ab9 */ /* 0x000fe20000000a00 */
[----:B------:R-:W3:Y:S01]  /*8da0*/  LDL.64 R10, [R1] ;  /* 0x00000000010a7983 */ /* 0x000ee20000100a00 */
[----:B------:R-:W-:Y:S01]  /*8db0*/  UIMAD UR18, UR9, UR18, URZ ;  /* 0x00000012091272a4 */ /* 0x000fe2000f8e023f */
[----:B------:R-:W-:Y:S01]  /*8dc0*/  IMAD.U32 R6, RZ, RZ, UR8 ;  /* 0x00000008ff067e24 */ /* 0x000fe2000f8e00ff */
[----:B------:R-:W-:Y:S01]  /*8dd0*/  ULDC.64 UR6, c[0x0][0x1b8] ;  /* 0x00006e0000067ab9 */ /* 0x000fe20000000a00 */
[----:B------:R-:W-:Y:S01]  /*8de0*/  IMAD.U32 R0, RZ, RZ, UR8 ;  /* 0x00000008ff007e24 */ /* 0x000fe2000f8e00ff */
[----:B------:R-:W-:Y:S01]  /*8df0*/  UIMAD UR19, UR8, UR19, UR18 ;  /* 0x00000013081372a4 */ /* 0x000fe2000f8e0212 */
[----:B------:R-:W-:Y:S01]  /*8e00*/  IMAD.MOV.U32 R149, RZ, RZ, R2 ;  /* 0x000000ffff957224 */ /* 0x000fe200078e0002 */
[----:B------:R-:W-:Y:S01]  /*8e10*/  UIMAD UR9, UR9, UR6, URZ ;  /* 0x00000006090972a4 */ /* 0x000fe2000f8e023f */
[----:B------:R-:W4:Y:S01]  /*8e20*/  LDC.U8 R252, c[0x0][0x2d8] ;  /* 0x0000b600fffc7b82 */ /* 0x000f220000000000 */
[----:B------:R-:W-:-:S02]  /*8e30*/  UIADD3 UR18, UR15, 0x3f, URZ ;  /* 0x0000003f0f127890 */ /* 0x000fc4000fffe03f */
[----:B------:R-:W-:Y:S01]  /*8e40*/  UIMAD UR9, UR8, UR7, UR9 ;  /* 0x00000007080972a4 */ /* 0x000fe2000f8e0209 */
[--C-:B-----5:R-:W-:Y:S01]  /*8e50*/  SHF.R.S32.HI R233, RZ, 0x1f, R168.reuse ;  /* 0x0000001fffe97819 */ /* 0x120fe200000114a8 */
[----:B------:R-:W-:Y:S01]  /*8e60*/  USHF.R.S32.HI UR8, URZ, 0x1f, UR18 ;  /* 0x0000001f3f087899 */ /* 0x000fe20008011412 */
[----:B------:R-:W-:Y:S01]  /*8e70*/  IADD3 R238, P2, R168, 0x10, RZ ;  /* 0x00000010a8ee7810 */ /* 0x000fe20007f5e0ff */
[----:B------:R-:W-:Y:S01]  /*8e80*/  IMAD.MOV.U32 R232, RZ, RZ, R168 ;  /* 0x000000ffffe87224 */ /* 0x000fe200078e00a8 */
[----:B------:R-:W-:Y:S01]  /*8e90*/  ULDC.64 UR6, c[0x0][0x1a0] ;  /* 0x0000680000067ab9 */ /* 0x000fe20000000a00 */
[----:B------:R-:W-:Y:S01]  /*8ea0*/  IMAD.U32 R8, RZ, RZ, UR9 ;  /* 0x00000009ff087e24 */ /* 0x000fe2000f8e00ff */
[----:B------:R-:W-:Y:S01]  /*8eb0*/  ULEA.HI UR8, UR8, UR18, URZ, 0x6 ;  /* 0x0000001208087291 */ /* 0x000fe2000f8f303f */
[----:B-1----:R-:W-:Y:S01]  /*8ec0*/  LOP3.LUT R3, R3, 0x3, RZ, 0xc0, !PT ;  /* 0x0000000303037812 */ /* 0x002fe200078ec0ff */
[----:B------:R-:W-:Y:S01]  /*8ed0*/  UMOV UR34, URZ ;  /* 0x0000003f00227c82 */ /* 0x000fe20008000000 */
[--C-:B---3--:R-:W-:Y:S01]  /*8ee0*/  SHF.R.S32.HI R5, RZ, 0x1f, R10.reuse ;  /* 0x0000001fff057819 */ /* 0x108fe2000001140a */
[----:B------:R-:W-:Y:S01]  /*8ef0*/  IMAD.MOV.U32 R4, RZ, RZ, R10 ;  /* 0x000000ffff047224 */ /* 0x000fe200078e000a */
[----:B------:R-:W-:Y:S01]  /*8f00*/  ISETP.GE.AND P6, PT, R10, c[0x0][0x220], PT ;  /* 0x000088000a007a0c */ /* 0x000fe20003fc6270 */
[----:B--2---:R-:W-:Y:S01]  /*8f10*/  IMAD R3, R3, -0x2, R34 ;  /* 0xfffffffe03037824 */ /* 0x004fe200078e0222 */
[----:B----4-:R-:W-:Y:S01]  /*8f20*/  PRMT R252, R252, 0x7054, R252 ;  /* 0x00007054fcfc7816 */ /* 0x010fe200000000fc */
[----:B------:R-:W-:Y:S01]  /*8f30*/  IMAD.WIDE.U32 R6, R6, c[0x0][0x1b0], R4 ;  /* 0x00006c0006067a25 */ /* 0x000fe200078e0004 */
[----:B------:R-:W-:-:S03]  /*8f40*/  ULEA.HI.SX32 UR18, UR8, 0xfffffffd, 0x1a ;  /* 0xfffffffd08127891 */ /* 0x000fc6000f8fd23f */
[----:B------:R-:W-:Y:S01]  /*8f50*/  IMAD.WIDE.U32 R4, R0, c[0x0][0x1b8], R4 ;  /* 0x00006e0000047a25 */ /* 0x000fe200078e0004 */
[----:B------:R-:W-:Y:S01]  /*8f60*/  IADD3 R242, P1, R6, UR12, RZ ;  /* 0x0000000c06f27c10 */ /* 0x000fe2000ff3e0ff */
[----:B------:R-:W-:Y:S02]  /*8f70*/  USHF.L.U64.HI UR12, UR6, 0x4, UR7 ;  /* 0x00000004060c7899 */ /* 0x000fe40008010207 */
[----:B------:R-:W-:Y:S01]  /*8f80*/  IMAD.U32 R0, RZ, RZ, UR19 ;  /* 0x00000013ff007e24 */ /* 0x000fe2000f8e00ff */
[----:B------:R-:W-:-:S04]  /*8f90*/  IADD3 R240, P0, R4, UR26, RZ ;  /* 0x0000001a04f07c10 */ /* 0x000fc8000ff1e0ff */
[----:B------:R-:W-:Y:S01]  /*8fa0*/  IADD3.X R6, R0, UR10, R7, P1, !PT ;  /* 0x0000000a00067c10 */ /* 0x000fe20008ffe407 */
[----:B------:R-:W-:Y:S01]  /*8fb0*/  IMAD.U32 R0, RZ, RZ, UR15 ;  /* 0x0000000fff007e24 */ /* 0x000fe2000f8e00ff */
[----:B------:R-:W-:Y:S01]  /*8fc0*/  IADD3.X R4, R8, UR24, R5, P0, !PT ;  /* 0x0000001808047c10 */ /* 0x000fe200087fe405 */
[----:B------:R-:W-:Y:S01]  /*8fd0*/  IMAD.X R239, RZ, RZ, R233, P2 ;  /* 0x000000ffffef7224 */ /* 0x000fe200010e06e9 */
[----:B------:R-:W-:Y:S01]  /*8fe0*/  LEA R243, P1, R242, c[0x0][0x168], 0x1 ;  /* 0x00005a00f2f37a11 */ /* 0x000fe200078208ff */
[----:B------:R-:W-:Y:S01]  /*8ff0*/  USHF.L.U32 UR10, UR6, 0x4, URZ ;  /* 0x00000004060a7899 */ /* 0x000fe2000800063f */
[----:B------:R-:W-:Y:S01]  /*9000*/  IADD3 R0, R0, -UR16, R3 ;  /* 0x8000001000007c10 */ /* 0x000fe2000fffe003 */
[----:B------:R-:W-:Y:S01]  /*9010*/  IMAD.MOV.U32 R3, RZ, RZ, R148 ;  /* 0x000000ffff037224 */ /* 0x000fe200078e0094 */
[----:B------:R-:W-:Y:S01]  /*9020*/  LEA R241, P0, R240, c[0x0][0x170], 0x1 ;  /* 0x00005c00f0f17a11 */ /* 0x000fe200078008ff */
[----:B------:R-:W-:Y:S01]  /*9030*/  ULEA.HI.SX32 UR15, UR8, 0xfffffffe, 0x1a ;  /* 0xfffffffe080f7891 */ /* 0x000fe2000f8fd23f */
[----:B------:R-:W-:Y:S01]  /*9040*/  LEA.HI.X R242, R242, c[0x0][0x16c], R6, 0x1, P1 ;  /* 0x00005b00f2f27a11 */ /* 0x000fe200008f0c06 */
[----:B------:R1:W-:Y:S01]  /*9050*/  STL [R1+0x8], R0 ;  /* 0x0000080001007387 */ /* 0x0003e20000100800 */
[----:B------:R-:W-:-:S03]  /*9060*/  LEA.HI.X R240, R240, c[0x0][0x174], R4, 0x1, P0 ;  /* 0x00005d00f0f07a11 */ /* 0x000fc600000f0c04 */
[----:B------:R-:W2:Y:S04]  /*9070*/  LDL R13, [R1+0x18] ;  /* 0x00001800010d7983 */ /* 0x000ea80000100800 */
[----:B------:R-:W3:Y:S04]  /*9080*/  LDL R16, [R1+0xc] ;  /* 0x00000c0001107983 */ /* 0x000ee80000100800 */
[----:B------:R-:W4:Y:S04]  /*9090*/  LDL R17, [R1+0x1c] ;  /* 0x00001c0001117983 */ /* 0x000f280000100800 */
[----:B------:R-:W4:Y:S04]  /*90a0*/  LDL.LU R14, [R1+0x3c] ;  /* 0x00003c00010e7983 */ /* 0x000f280000300800 */
[----:B------:R-:W4:Y:S04]  /*90b0*/  LDL.LU R15, [R1+0x48] ;  /* 0x00004800010f7983 */ /* 0x000f280000300800 */
[----:B------:R-:W4:Y:S01]  /*90c0*/  LDL.LU R34, [R1+0x40] ;  /* 0x0000400001227983 */ /* 0x000f220000300800 */
[----:B------:R-:W-:-:S02]  /*90d0*/  IADD3 R236, P1, R168, 0x20, RZ ;  /* 0x00000020a8ec7810 */ /* 0x000fc40007f3e0ff */
[----:B------:R-:W-:-:S03]  /*90e0*/  IADD3 R234, P0, R168, 0x30, RZ ;  /* 0x00000030a8ea7810 */ /* 0x000fc60007f1e0ff */
[--C-:B------:R-:W-:Y:S02]  /*90f0*/  IMAD.X R237, RZ, RZ, R233.reuse, P1 ;  /* 0x000000ffffed7224 */ /* 0x100fe400008e06e9 */
[----:B------:R-:W-:Y:S01]  /*9100*/  IMAD.X R235, RZ, RZ, R233, P0 ;  /* 0x000000ffffeb7224 */ /* 0x000fe200000e06e9 */
[----:B--2---:R-:W-:Y:S02]  /*9110*/  ISETP.GE.AND P5, PT, R13, c[0x0][0x220], PT ;  /* 0x000088000d007a0c */ /* 0x004fe40003fa6270 */
[----:B---3--:R-:W-:Y:S02]  /*9120*/  ISETP.GE.AND P4, PT, R16, c[0x0][0x220], PT ;  /* 0x0000880010007a0c */ /* 0x008fe40003f86270 */
[----:B----4-:R-:W-:Y:S01]  /*9130*/  ISETP.GE.AND P3, PT, R17, c[0x0][0x220], PT ;  /* 0x0000880011007a0c */ /* 0x010fe20003f66270 */
[----:B------:R-:W-:-:S04]  /*9140*/  IMAD.WIDE.U32 R250, R14, -0x326172a9, RZ ;  /* 0xcd9e8d570efa7825 */ /* 0x000fc800078e00ff */
[----:B------:R-:W-:Y:S01]  /*9150*/  IMAD.WIDE.U32 R246, R15, -0x2daee0ad, RZ ;  /* 0xd2511f530ff67825 */ /* 0x000fe200078e00ff */
[----:B------:R-:W-:-:S05]  /*9160*/  LOP3.LUT R244, R251, R34, RZ, 0x3c, !PT ;  /* 0x00000022fbf47212 */ /* 0x000fca00078e3cff */
[----:B------:R-:W-:Y:S01]  /*9170*/  IMAD.WIDE.U32 R244, R244, -0x2daee0ad, RZ ;  /* 0xd2511f53f4f47825 */ /* 0x000fe200078e00ff */
[----:B-1----:R-:W-:Y:S05]  /*9180*/  BRA `(.L_x_724) ;  /* 0x000006e000007947 */ /* 0x002fea0003800000 */
.L_x_726:
        /* <DEDUP_REMOVED lines=27> */
[----:B------:R-:W-:Y:S02]  /*9340*/  @!P6 LEA R178, P2, R0, c[0x0][0x168], 0x1 ;  /* 0x00005a0000b2ea11 */ /* 0x000fe400078408ff */
[----:B------:R-:W-:Y:S01]  /*9350*/  IADD3.X R177, R150, UR25, RZ, P1, !PT ;  /* 0x0000001996b17c10 */ /* 0x000fe20008ffe4ff */
[----:B------:R-:W-:Y:S01]  /*9360*/  @!PT LDS RZ, [RZ] ;  /* 0x00000000fffff984 */ /* 0x000fe20000000800 */
[----:B------:R-:W-:Y:S01]  /*9370*/  @!PT LDS RZ, [RZ] ;  /* 0x00000000fffff984 */ /* 0x000fe20000000800 */
[----:B------:R-:W-:Y:S01]  /*9380*/  @!PT LDS RZ, [RZ] ;  /* 0x00000000fffff984 */ /* 0x000fe20000000800 */
[----:B------:R1:W-:Y:S01]  /*9390*/  @!P5 LDGSTS.E.BYPASS.LTC128B.128 [R222+0xa000], [R174.64+0x80] ;  /* 0x0a000080aededfae */ /* 0x0003e2000b901d54 */
[C---:B------:R-:W-:Y:S02]  /*93a0*/  IADD3 R148, P1, R0.reuse, UR27, RZ ;  /* 0x0000001b00947c10 */ /* 0x040fe4000ff3e0ff */
[----:B------:R-:W-:Y:S01]  /*93b0*/  @!P6 LEA.HI.X R179, R0, c[0x0][0x16c], R177, 0x1, P2 ;  /* 0x00005b0000b3ea11 */ /* 0x000fe200010f0cb1 */
[----:B------:R1:W-:Y:S01]  /*93c0*/  @P4 STS.128 [R222+0xc000], RZ ;  /* 0x00c000ffde004388 */ /* 0x0003e20000000c00 */
[----:B------:R-:W-:Y:S02]  /*93d0*/  IADD3.X R2, R177, UR25, RZ, P1, !PT ;  /* 0x00000019b1027c10 */ /* 0x000fe40008ffe4ff */
[C---:B------:R-:W-:Y:S01]  /*93e0*/  @!P6 LEA R176, P1, R148.reuse, c[0x0][0x168], 0x1 ;  /* 0x00005a0094b0ea11 */ /* 0x040fe200078208ff */
[----:B------:R-:W-:Y:S01]  /*93f0*/  @!PT LDS RZ, [RZ] ;  /* 0x00000000fffff984 */ /* 0x000fe20000000800 */
[----:B------:R-:W-:Y:S01]  /*9400*/  @!PT LDS RZ, [RZ] ;  /* 0x00000000fffff984 */ /* 0x000fe20000000800 */
[----:B------:R-:W-:Y:S01]  /*9410*/  @!PT LDS RZ, [RZ] ;  /* 0x00000000fffff984 */ /* 0x000fe20000000800 */
[----:B------:R1:W-:Y:S03]  /*9420*/  @!P4 LDGSTS.E.BYPASS.LTC128B.128 [R222+0xc000], [R174.64+0x100] ;  /* 0x0c000100aedecfae */ /* 0x0003e6000b901d54 */
        /* <DEDUP_REMOVED lines=68> */
.L_x_724:
[----:B------:R-:W2:Y:S01]  /*9870*/  LDL.64 R14, [R1+0x20] ;  /* 0x00002000010e7983 */ /* 0x000ea20000100a00 */
[----:B------:R-:W-:Y:S01]  /*9880*/  UIADD3 UR26, UR15, -UR34, URZ ;  /* 0x800000220f1a7290 */ /* 0x000fe2000fffe03f */
[----:B------:R-:W-:Y:S04]  /*9890*/  DEPBAR.LE SB0, 0x0 ;  /* 0x000080000000791a */ /* 0x000fe80000000000 */
[----:B------:R-:W3:Y:S01]  /*98a0*/  LDL R17, [R1+0x30] ;  /* 0x0000300001117983 */ /* 0x000ee20000100800 */
[----:B------:R-:W-:Y:S01]  /*98b0*/  IMAD.U32 R10, RZ, RZ, UR26 ;  /* 0x0000001aff0a7e24 */ /* 0x000fe2000f8e00ff */
[----:B------:R-:W-:Y:S01]  /*98c0*/  USHF.R.S32.HI UR8, URZ, 0x1f, UR26 ;  /* 0x0000001f3f087899 */ /* 0x000fe2000801141a */
[----:B------:R-:W-:Y:S01]  /*98d0*/  IMAD.U32 R2, RZ, RZ, UR26 ;  /* 0x0000001aff027e24 */ /* 0x000fe2000f8e00ff */
[----:B------:R-:W-:Y:S01]  /*98e0*/  BAR.SYNC.DEFER_BLOCKING 0x0 ;  /* 0x0000000000007b1d */ /* 0x000fe20000010000 */
[----:B------:R-:W-:Y:S01]  /*98f0*/  IMAD.U32 R8, RZ, RZ, UR26 ;  /* 0x0000001aff087e24 */ /* 0x000fe2000f8e00ff */
[----:B------:R-:W-:Y:S01]  /*9900*/  UIMAD UR8, UR8, UR6, URZ ;  /* 0x00000006080872a4 */ /* 0x000fe2000f8e023f */
[----:B------:R-:W-:Y:S01]  /*9910*/  LEA R10, P2, R10, R232, 0x6 ;  /* 0x000000e80a0a7211 */ /* 0x000fe200078430ff */
[----:B------:R-:W-:Y:S01]  /*9920*/  UIMAD.WIDE.U32 UR36, UR26, UR6, URZ ;  /* 0x000000061a2472a5 */ /* 0x000fe2000f8e003f */
[----:B------:R-:W-:Y:S01]  /*9930*/  IMAD.U32 R0, RZ, RZ, UR26 ;  /* 0x0000001aff007e24 */ /* 0x000fe2000f8e00ff */
[----:B------:R-:W-:Y:S01]  /*9940*/  UIMAD UR8, UR26, UR7, UR8 ;  /* 0x000000071a0872a4 */ /* 0x000fe2000f8e0208 */
[----:B------:R-:W-:Y:S01]  /*9950*/  LEA.HI.X.SX32 R11, R2, R233, 0x6, P2 ;  /* 0x000000e9020b7211 */ /* 0x000fe200010f36ff */
[----:B------:R-:W-:Y:S01]  /*9960*/  IMAD.WIDE.U32 R18, R10, c[0x0][0x1a0], RZ ;  /* 0x000068000a127a25 */ /* 0x000fe200078e00ff */
[----:B------:R-:W-:Y:S01]  /*9970*/  LEA R8, P1, R8, R238, 0x6 ;  /* 0x000000ee08087211 */ /* 0x000fe200078230ff */
[----:B------:R-:W-:Y:S02]  /*9980*/  UIADD3 UR8, UR37, UR8, URZ ;  /* 0x0000000825087290 */ /* 0x000fe4000fffe03f */
[----:B------:R-:W-:Y:S01]  /*9990*/  IMAD.U32 R12, RZ, RZ, UR36 ;  /* 0x00000024ff0c7e24 */ /* 0x000fe2000f8e00ff */
[----:B------:R-:W-:Y:S01]  /*99a0*/  LEA.HI.X.SX32 R9, R0, R239, 0x6, P1 ;  /* 0x000000ef00097211 */ /* 0x000fe200008f36ff */
[----:B------:R-:W-:Y:S02]  /*99b0*/  IMAD R0, R11, c[0x0][0x1a0], RZ ;  /* 0x000068000b007a24 */ /* 0x000fe400078e02ff */
[----:B------:R-:W-:Y:S02]  /*99c0*/  IMAD.U32 R6, RZ, RZ, UR26 ;  /* 0x0000001aff067e24 */ /* 0x000fe4000f8e00ff */
[----:B------:R-:W-:Y:S02]  /*99d0*/  IMAD R0, R10, c[0x0][0x1a4], R0 ;  /* 0x000069000a007a24 */ /* 0x000fe400078e0200 */
[----:B------:R-:W-:Y:S01]  /*99e0*/  IMAD.U32 R4, RZ, RZ, UR26 ;  /* 0x0000001aff047e24 */ /* 0x000fe2000f8e00ff */
[----:B------:R-:W-:Y:S01]  /*99f0*/  LEA R6, P0, R6, R236, 0x6 ;  /* 0x000000ec06067211 */ /* 0x000fe200078030ff */
[----:B------:R-:W-:Y:S01]  /*9a00*/  IMAD.IADD R0, R19, 0x1, R0 ;  /* 0x0000000113007824 */ /* 0x000fe200078e0200 */
[----:B------:R-:W-:Y:S01]  /*9a10*/  @P6 STS.128 [R222+0x10000], RZ ;  /* 0x010000ffde006388 */ /* 0x000fe20000000c00 */
[----:B------:R-:W-:Y:S01]  /*9a20*/  IMAD.U32 R5, RZ, RZ, UR26 ;  /* 0x0000001aff057e24 */ /* 0x000fe2000f8e00ff */
[----:B------:R-:W-:Y:S01]  /*9a30*/  LEA R4, P1, R4, R234, 0x6 ;  /* 0x000000ea04047211 */ /* 0x000fe200078230ff */
[----:B------:R-:W-:Y:S02]  /*9a40*/  IMAD.U32 R16, RZ, RZ, UR26 ;  /* 0x0000001aff107e24 */ /* 0x000fe4000f8e00ff */
[----:B------:R-:W-:Y:S01]  /*9a50*/  IMAD R2, R9, c[0x0][0x1a0], RZ ;  /* 0x0000680009027a24 */ /* 0x000fe200078e02ff */
[----:B------:R-:W-:Y:S01]  /*9a60*/  LEA.HI.X.SX32 R7, R5, R237, 0x6, P0 ;  /* 0x000000ed05077211 */ /* 0x000fe200000f36ff */
[----:B------:R-:W-:Y:S01]  /*9a70*/  IMAD.U32 R13, RZ, RZ, UR37 ;  /* 0x00000025ff0d7e24 */ /* 0x000fe2000f8e00ff */
[----:B------:R-:W-:Y:S01]  /*9a80*/  LEA.HI.X.SX32 R5, R16, R235, 0x6, P1 ;  /* 0x000000eb10057211 */ /* 0x000fe200008f36ff */
[----:B------:R-:W-:Y:S02]  /*9a90*/  IMAD R2, R8, c[0x0][0x1a4], R2 ;  /* 0x0000690008027a24 */ /* 0x000fe400078e0202 */
[----:B------:R-:W-:Y:S02]  /*9aa0*/  IMAD R7, R7, c[0x0][0x1a0], RZ ;  /* 0x0000680007077a24 */ /* 0x000fe400078e02ff */
[----:B------:R-:W-:Y:S02]  /*9ab0*/  IMAD R5, R5, c[0x0][0x1a0], RZ ;  /* 0x0000680005057a24 */ /* 0x000fe400078e02ff */
[----:B------:R-:W-:Y:S02]  /*9ac0*/  IMAD R7, R6, c[0x0][0x1a4], R7 ;  /* 0x0000690006077a24 */ /* 0x000fe400078e0207 */
[C---:B------:R-:W-:Y:S04]  /*9ad0*/  IMAD.WIDE.U32 R20, R4.reuse, c[0x0][0x1a0], RZ ;  /* 0x0000680004147a25 */ /* 0x040fe800078e00ff */
[----:B------:R-:W-:Y:S04]  /*9ae0*/  IMAD R4, R4, c[0x0][0x1a4], R5 ;  /* 0x0000690004047a24 */ /* 0x000fe800078e0205 */
[----:B------:R-:W-:Y:S02]  /*9af0*/  IMAD.IADD R4, R21, 0x1, R4 ;  /* 0x0000000115047824 */ /* 0x000fe400078e0204 */
[----:B--2---:R-:W-:Y:S01]  /*9b00*/  IMAD.U32 R15, RZ, RZ, UR8 ;  /* 0x00000008ff0f7e24 */ /* 0x004fe2000f8e00ff */
[C---:B------:R-:W-:Y:S01]  /*9b10*/  LEA R14, P2, R12.reuse, R14, 0x6 ;  /* 0x0000000e0c0e7211 */ /* 0x040fe200078430ff */
[----:B------:R-:W-:Y:S03]  /*9b20*/  UIADD3 UR8, UR18, -UR34, URZ ;  /* 0x8000002212087290 */ /* 0x000fe6000fffe03f */
[----:B---3--:R-:W-:Y:S01]  /*9b30*/  LEA.HI.X R15, R12, R17, R15, 0x6, P2 ;  /* 0x000000110c0f7211 */ /* 0x008fe200010f340f */
[----:B------:R-:W-:Y:S01]  /*9b40*/  IMAD.WIDE.U32 R16, R8, c[0x0][0x1a0], RZ ;  /* 0x0000680008107a25 */ /* 0x000fe200078e00ff */
[-C--:B------:R-:W-:Y:S03]  /*9b50*/  LEA R10, P2, R18, R241.reuse, 0x1 ;  /* 0x000000f1120a7211 */ /* 0x080fe600078408ff */
[----:B------:R-:W-:Y:S01]  /*9b60*/  IMAD.WIDE.U32 R12, R6, c[0x0][0x1a0], RZ ;  /* 0x00006800060c7a25 */ /* 0x000fe200078e00ff */
[-C--:B------:R-:W-:Y:S02]  /*9b70*/  LEA.HI.X R11, R18, R240.reuse, R0, 0x1, P2 ;  /* 0x000000f0120b7211 */ /* 0x080fe400010f0c00 */
[----:B------:R-:W-:Y:S01]  /*9b80*/  @!P6 LEA R18, P2, R14, c[0x0][0x170], 0x1 ;  /* 0x00005c000e12ea11 */ /* 0x000fe200078408ff */
[----:B------:R-:W-:Y:S01]  /*9b90*/  IMAD.IADD R2, R17, 0x1, R2 ;  /* 0x0000000111027824 */ /* 0x000fe200078e0202 */
[-C--:B------:R-:W-:Y:S01]  /*9ba0*/  LEA R8, P1, R16, R241.reuse, 0x1 ;  /* 0x000000f110087211 */ /* 0x080fe200078208ff */
[----:B------:R-:W-:Y:S01]  /*9bb0*/  IMAD.IADD R7, R13, 0x1, R7 ;  /* 0x000000010d077824 */ /* 0x000fe200078e0207 */
[----:B------:R-:W-:Y:S02]  /*9bc0*/  @!P6 LEA.HI.X R19, R14, c[0x0][0x174], R15, 0x1, P2 ;  /* 0x00005d000e13ea11 */ /* 0x000fe400010f0c0f */
[-C--:B------:R-:W-:Y:S02]  /*9bd0*/  LEA R6, P0, R12, R241.reuse, 0x1 ;  /* 0x000000f10c067211 */ /* 0x080fe400078008ff */
[-C--:B------:R-:W-:Y:S01]  /*9be0*/  LEA.HI.X R9, R16, R240.reuse, R2, 0x1, P1 ;  /* 0x000000f010097211 */ /* 0x080fe200008f0c02 */
[----:B------:R-:W-:Y:S01]  /*9bf0*/  @!PT LDS RZ, [RZ] ;  /* 0x00000000fffff984 */ /* 0x000fe20000000800 */
[----:B------:R-:W-:Y:S01]  /*9c00*/  @!PT LDS RZ, [RZ] ;  /* 0x00000000fffff984 */ /* 0x000fe20000000800 */
[----:B------:R-:W-:Y:S01]  /*9c10*/  @!PT LDS RZ, [RZ] ;  /* 0x00000000fffff984 */ /* 0x000fe20000000800 */
[----:B------:R1:W-:Y:S01]  /*9c20*/  @!P6 LDGSTS.E.BYPASS.LTC128B.128 [R222+0x10000], [R18.64] ;  /* 0x1000000012deefae */ /* 0x0003e2000b901d54 */
[-C--:B------:R-:W-:Y:S02]  /*9c30*/  LEA.HI.X R7, R12, R240.reuse, R7, 0x1, P0 ;  /* 0x000000f00c077211 */ /* 0x080fe400000f0c07 */
[----:B------:R-:W-:Y:S01]  /*9c40*/  LEA R12, P0, R20, R241, 0x1 ;  /* 0x000000f1140c7211 */ /* 0x000fe200078008ff */
[----:B------:R-:W-:Y:S01]  /*9c50*/  @P5 STS.128 [R222+0x12000], RZ ;  /* 0x012000ffde005388 */ /* 0x000fe20000000c00 */
[----:B------:R-:W-:Y:S02]  /*9c60*/  IADD3 R2, P1, R14, UR10, RZ ;  /* 0x0000000a0e027c10 */ /* 0x000fe4000ff3e0ff */
[----:B------:R-:W-:Y:S01]  /*9c70*/  LEA.HI.X R13, R20, R240, R4, 0x1, P0 ;  /* 0x000000f0140d7211 */ /* 0x000fe200000f0c04 */
[----:B------:R-:W-:Y:S01]  /*9c80*/  @!PT LDS RZ, [RZ] ;  /* 0x00000000fffff984 */ /* 0x000fe20000000800 */
[----:B------:R-:W-:Y:S01]  /*9c90*/  @!PT LDS RZ, [RZ] ;  /* 0x00000000fffff984 */ /* 0x000fe20000000800 */
[----:B------:R-:W-:Y:S01]  /*9ca0*/  @!PT LDS RZ, [RZ] ;  /* 0x00000000fffff984 */ /* 0x000fe20000000800 */
[----:B------:R2:W-:Y:S01]  /*9cb0*/  @!P5 LDGSTS.E.BYPASS.LTC128B.128 [R222+0x12000], [R10.64+0x80] ;  /* 0x120000800adedfae */ /* 0x0005e2000b901d54 */
[C---:B------:R-:W-:Y:S02]  /*9cc0*/  @!P6 LEA R16, P2, R2.reuse, c[0x0][0x170], 0x1 ;  /* 0x00005c000210ea11 */ /* 0x040fe400078408ff */
[----:B------:R-:W-:Y:S01]  /*9cd0*/  IADD3.X R4, R15, UR12, RZ, P1, !PT ;  /* 0x0000000c0f047c10 */ /* 0x000fe20008ffe4ff */
[----:B------:R-:W-:Y:S01]  /*9ce0*/  @P4 STS.128 [R222+0x14000], RZ ;  /* 0x014000ffde004388 */ /* 0x000fe20000000c00 */
        /* <DEDUP_REMOVED lines=15> */
[C---:B------:R-:W-:Y:S01]  /*9de0*/  @!P6 LEA R4, P0, R5.reuse, c[0x0][0x170], 0x1 ;  /* 0x00005c000504ea11 */ /* 0x040fe200078008ff */
[----:B------:R-:W-:Y:S01]  /*9df0*/  IMAD.U32 R0, RZ, RZ, UR8 ;  /* 0x00000008ff007e24 */ /* 0x000fe2000f8e00ff */
[----:B------:R-:W-:Y:S01]  /*9e00*/  IADD3.X R20, R2, UR12, RZ, P1, !PT ;  /* 0x0000000c02147c10 */ /* 0x000fe20008ffe4ff */
[----:B------:R-:W-:Y:S03]  /*9e10*/  @P6 STS.128 [R222+0x10800], RZ ;  /* 0x010800ffde006388 */ /* 0x000fe60000000c00 */
[----:B------:R-:W-:Y:S01]  /*9e20*/  @!P6 LEA.HI.X R5, R5, c[0x0][0x174], R20, 0x1, P0 ;  /* 0x00005d000505ea11 */ /* 0x000fe200000f0c14 */
        /* <DEDUP_REMOVED lines=64> */
[----:B------:R-:W2:Y:S04]  /*a230*/  LDSM.16.M88.4 R168, [R151+0x9800] ;  /* 0x0098000097a8783b */ /* 0x000ea80000000200 */
[----:B------:R-:W-:Y:S04]  /*a240*/  LDSM.16.M88.4 R172, [R203] ;  /* 0x00000000cbac783b */ /* 0x000fe80000000200 */
[----:B------:R-:W5:Y:S04]  /*a250*/  LDSM.16.M88.4 R176, [R206] ;  /* 0x00000000ceb0783b */ /* 0x000f680000000200 */
[----:B------:R-:W1:Y:S04]  /*a260*/  LDSM.16.M88.4 R180, [R221] ;  /* 0x00000000ddb4783b */ /* 0x000e680000000200 */
[----:B------:R-:W1:Y:S04]  /*a270*/  LDSM.16.M88.4 R184, [R220] ;  /* 0x00000000dcb8783b */ /* 0x000e680000000200 */
        /* <DEDUP_REMOVED lines=36> */
[----:B------:R-:W4:Y:S03]  /*a4c0*/  LDSM.16.M88.4 R184, [R151+0xa000] ;  /* 0x00a0000097b8783b */ /* 0x000f260000000200 */
[C---:B-----5:R-:W-:Y:S08]  /*a4d0*/  HMMA.16816.F32 R4, R172.reuse, R188, R4 ;  /* 0x000000bcac04723c */ /* 0x060ff00000001804 */
[C---:B------:R-:W-:Y:S01]  /*a4e0*/  HMMA.16816.F32 R8, R172.reuse, R190, R8 ;  /* 0x000000beac08723c */ /* 0x040fe20000001808 */
[----:B------:R-:W5:Y:S07]  /*a4f0*/  LDSM.16.M88.4 R188, [R151+0xa800] ;  /* 0x00a8000097bc783b */ /* 0x000f6e0000000200 */
        /* <DEDUP_REMOVED lines=9> */
[----:B------:R-:W3:Y:S03]  /*a590*/  LDSM.16.M88.4 R180, [R218] ;  /* 0x00000000dab4783b */ /* 0x000ee60000000200 */
[C---:B----4-:R-:W-:Y:S08]  /*a5a0*/  HMMA.16816.F32 R4, R168.reuse, R184, R4 ;  /* 0x000000b8a804723c */ /* 0x050ff00000001804 */
[C---:B------:R-:W-:Y:S01]  /*a5b0*/  HMMA.16816.F32 R8, R168.reuse, R186, R8 ;  /* 0x000000baa808723c */ /* 0x040fe20000001808 */
[----:B------:R-:W4:Y:S07]  /*a5c0*/  LDSM.16.M88.4 R184, [R217] ;  /* 0x00000000d9b8783b */ /* 0x000f2e0000000200 */
[C---:B-----5:R-:W-:Y:S08]  /*a5d0*/  HMMA.16816.F32 R12, R168.reuse, R188, R12 ;  /* 0x000000bca80c723c */ /* 0x060ff0000000180c */
[C---:B------:R-:W-:Y:S01]  /*a5e0*/  HMMA.16816.F32 R16, R168.reuse, R190, R16 ;  /* 0x000000bea810723c */ /* 0x040fe20000001810 */
[----:B------:R-:W5:Y:S07]  /*a5f0*/  LDSM.16.M88.4 R188, [R216] ;  /* 0x00000000d8bc783b */ /* 0x000f6e0000000200 */
        /* <DEDUP_REMOVED lines=10> */
[C---:B----4-:R-:W-:Y:S08]  /*a6a0*/  HMMA.16816.F32 R12, R172.reuse, R184, R12 ;  /* 0x000000b8ac0c723c */ /* 0x050ff0000000180c */
[C---:B------:R-:W-:Y:S01]  /*a6b0*/  HMMA.16816.F32 R16, R172.reuse, R186, R16 ;  /* 0x000000baac10723c */ /* 0x040fe20000001810 */
[----:B------:R-:W4:Y:S07]  /*a6c0*/  LDSM.16.M88.4 R184, [R201+0xb000] ;  /* 0x00b00000c9b8783b */ /* 0x000f2e0000000200 */
[C---:B-----5:R-:W-:Y:S08]  /*a6d0*/  HMMA.16816.F32 R20, R172.reuse, R188, R20 ;  /* 0x000000bcac14723c */ /* 0x060ff00000001814 */
[C---:B------:R-:W-:Y:S01]  /*a6e0*/  HMMA.16816.F32 R24, R172.reuse, R190, R24 ;  /* 0x000000beac18723c */ /* 0x040fe20000001818 */
[----:B------:R-:W5:Y:S07]  /*a6f0*/  LDSM.16.M88.4 R188, [R201+0xb800] ;  /* 0x00b80000c9bc783b */ /* 0x000f6e0000000200 */
[C---:B-1----:R-:W-:Y:S08]  /*a700*/  HMMA.16816.F32 R28, R172.reuse, R192, R28 ;  /* 0x000000c0ac1c723c */ /* 0x042ff0000000181c */
[----:B------:R-:W-:Y:S01]  /*a710*/  HMMA.16816.F32 R32, R172, R194, R32 ;  /* 0x000000c2ac20723c */ /* 0x000fe20000001820 */
[----:B------:R-:W-:Y:S04]  /*a720*/  LDSM.16.M88.4 R172, [R204+0x2000] ;  /* 0x00200000ccac783b */ /* 0x000fe80000000200 */
[----:B------:R-:W-:Y:S03]  /*a730*/  LDSM.16.M88.4 R192, [R200+0x2800] ;  /* 0x00280000c8c0783b */ /* 0x000fe60000000200 */
[C---:B--2---:R-:W-:Y:S08]  /*a740*/  HMMA.16816.F32 R4, R168.reuse, R176, R4 ;  /* 0x000000b0a804723c */ /* 0x044ff00000001804 */
        /* <DEDUP_REMOVED lines=8> */
[C---:B-----5:R-:W-:Y:S08]  /*a7d0*/  HMMA.16816.F32 R28, R168.reuse, R188, R28 ;  /* 0x000000bca81c723c */ /* 0x060ff0000000181c */
        /* <DEDUP_REMOVED lines=11> */
[----:B------:R-:W-:Y:S07]  /*a890*/  LDSM.16.M88.4 R180, [R203+0x4000] ;  /* 0x00400000cbb4783b */ /* 0x000fee0000000200 */
[C---:B---3--:R-:W-:Y:S08]  /*a8a0*/  HMMA.16816.F32 R28, R172.reuse, R184, R28 ;  /* 0x000000b8ac1c723c */ /* 0x048ff0000000181c */
[----:B------:R-:W-:Y:S01]  /*a8b0*/  HMMA.16816.F32 R32, R172, R186, R32 ;  /* 0x000000baac20723c */ /* 0x000fe20000001820 */
[----:B------:R-:W2:Y:S04]  /*a8c0*/  LDSM.16.M88.4 R172, [R151+0xd800] ;  /* 0x00d8000097ac783b */ /* 0x000ea80000000200 */
[----:B------:R-:W3:Y:S03]  /*a8d0*/  LDSM.16.M88.4 R184, [R214] ;  /* 0x00000000d6b8783b */ /* 0x000ee60000000200 */
[C---:B----4-:R-:W-:Y:S08]  /*a8e0*/  HMMA.16816.F32 R4, R168.reuse, R188, R4 ;  /* 0x000000bca804723c */ /* 0x050ff00000001804 */
[C---:B------:R-:W-:Y:S01]  /*a8f0*/  HMMA.16816.F32 R8, R168.reuse, R190, R8 ;  /* 0x000000bea808723c */ /* 0x040fe20000001808 */
[----:B------:R-:W4:Y:S07]  /*a900*/  LDSM.16.M88.4 R188, [R213] ;  /* 0x00000000d5bc783b */ /* 0x000f2e0000000200 */
[C---:B-1----:R-:W-:Y:S08]  /*a910*/  HMMA.16816.F32 R12, R168.reuse, R176, R12 ;  /* 0x000000b0a80c723c */ /* 0x042ff0000000180c */
[C---:B------:R-:W-:Y:S01]  /*a920*/  HMMA.16816.F32 R16, R168.reuse, R178, R16 ;  /* 0x000000b2a810723c */ /* 0x040fe20000001810 */
[----:B------:R-:W1:Y:S07]  /*a930*/  LDSM.16.M88.4 R176, [R212] ;  /* 0x00000000d4b0783b */ /* 0x000e6e0000000200 */
[C---:B-----5:R-:W-:Y:S08]  /*a940*/  HMMA.16816.F32 R20, R168.reuse, R192, R20 ;  /* 0x000000c0a814723c */ /* 0x060ff00000001814 */
[C---:B------:R-:W-:Y:S01]  /*a950*/  HMMA.16816.F32 R24, R168.reuse, R194, R24 ;  /* 0x000000c2a818723c */ /* 0x040fe20000001818 */
[----:B------:R-:W-:Y:S07]  /*a960*/  LDSM.16.M88.4 R192, [R201+0xc800] ;  /* 0x00c80000c9c0783b */ /* 0x000fee0000000200 */
[C---:B--2---:R-:W-:Y:S08]  /*a970*/  HMMA.16816.F32 R28, R168.reuse, R172, R28 ;  /* 0x000000aca81c723c */ /* 0x044ff0000000181c */
[----:B------:R-:W-:Y:S01]  /*a980*/  HMMA.16816.F32 R32, R168, R174, R32 ;  /* 0x000000aea820723c */ /* 0x000fe20000001820 */
[----:B------:R-:W2:Y:S04]  /*a990*/  LDSM.16.M88.4 R168, [R211] ;  /* 0x00000000d3a8783b */ /* 0x000ea80000000200 */
[----:B------:R-:W-:Y:S03]  /*a9a0*/  LDSM.16.M88.4 R172, [R205+0x4000] ;  /* 0x00400000cdac783b */ /* 0x000fe60000000200 */
        /* <DEDUP_REMOVED lines=38> */
[----:B------:R-:W-:Y:S03]  /*ac10*/  LDSM.16.M88.4 R188, [R209] ;  /* 0x00000000d1bc783b */ /* 0x000fe60000000200 */
[C---:B-1----:R-:W-:Y:S08]  /*ac20*/  HMMA.16816.F32 R4, R172.reuse, R176, R4 ;  /* 0x000000b0ac04723c */ /* 0x042ff00000001804 */
[C---:B------:R-:W-:Y:S01]  /*ac30*/  HMMA.16816.F32 R8, R172.reuse, R178, R8 ;  /* 0x000000b2ac08723c */ /* 0x040fe20000001808 */
[----:B------:R-:W1:Y:S07]  /*ac40*/  LDSM.16.M88.4 R176, [R210] ;  /* 0x00000000d2b0783b */ /* 0x000e6e0000000200 */
[C---:B--2---:R-:W-:Y:S08]  /*ac50*/  HMMA.16816.F32 R12, R172.reuse, R180, R12 ;  /* 0x000000b4ac0c723c */ /* 0x044ff0000000180c */
[C---:B------:R-:W-:Y:S01]  /*ac60*/  HMMA.16816.F32 R16, R172.reuse, R182, R16 ;  /* 0x000000b6ac10723c */ /* 0x040fe20000001810 */
[----:B------:R-:W2:Y:S07]  /*ac70*/  LDSM.16.M88.4 R180, [R208] ;  /* 0x00000000d0b4783b */ /* 0x000eae0000000200 */
[C---:B---3--:R-:W-:Y:S08]  /*ac80*/  HMMA.16816.F32 R20, R172.reuse, R184, R20 ;  /* 0x000000b8ac14723c */ /* 0x048ff00000001814 */
[C---:B------:R-:W-:Y:S01]  /*ac90*/  HMMA.16816.F32 R24, R172.reuse, R186, R24 ;  /* 0x000000baac18723c */ /* 0x040fe20000001818 */
[----:B------:R-:W3:Y:S07]  /*aca0*/  LDSM.16.M88.4 R184, [R207] ;  /* 0x00000000cfb8783b */ /* 0x000eee0000000200 */
[C---:B-----5:R-:W-:Y:S08]  /*acb0*/  HMMA.16816.F32 R28, R172.reuse, R192, R28 ;  /* 0x000000c0ac1c723c */ /* 0x060ff0000000181c */
        /* <DEDUP_REMOVED lines=21> */
[----:B------:R-:W3:Y:S07]  /*ae10*/  LDSM.16.M88.4 R188, [R200+0x7000] ;  /* 0x00700000c8bc783b */ /* 0x000eee0000000200 */
[C---:B------:R-:W-:Y:S08]  /*ae20*/  HMMA.16816.F32 R20, R172.reuse, R192, R20 ;  /* 0x000000c0ac14723c */ /* 0x040ff00000001814 */
[C---:B------:R-:W-:Y:S01]  /*ae30*/  HMMA.16816.F32 R24, R172.reuse, R194, R24 ;  /* 0x000000c2ac18723c */ /* 0x040fe20000001818 */
[----:B------:R-:W4:Y:S01]  /*ae40*/  LDSM.16.M88.4 R192, [R200+0x7800] ;  /* 0x00780000c8c0783b */ /* 0x000f220000000200 */
[----:B------:R-:W-:Y:S04]  /*ae50*/  DEPBAR.LE SB0, 0x0 ;  /* 0x000080000000791a */ /* 0x000fe80000000000 */
[----:B------:R-:W-:Y:S02]  /*ae60*/  BAR.SYNC.DEFER_BLOCKING 0x0 ;  /* 0x0000000000007b1d */ /* 0x000fe40000010000 */
[C---:B--2---:R-:W-:Y:S08]  /*ae70*/  HMMA.16816.F32 R28, R172.reuse, R180, R28 ;  /* 0x000000b4ac1c723c */ /* 0x044ff0000000181c */
[----:B------:R-:W-:Y:S07]  /*ae80*/  HMMA.16816.F32 R32, R172, R182, R32 ;  /* 0x000000b6ac20723c */ /* 0x000fee0000001820 */
[C---:B------:R-:W-:Y:S01]  /*ae90*/  LEA R174, P2, R0.reuse, R238, 0x6 ;  /* 0x000000ee00ae7211 */ /* 0x040fe200078430ff */
[C---:B-1----:R-:W-:Y:S05]  /*aea0*/  HMMA.16816.F32 R4, R168.reuse, R176, R4 ;  /* 0x000000b0a804723c */ /* 0x042fea0000001804 */
[C---:B------:R-:W-:Y:S02]  /*aeb0*/  LEA.HI.X.SX32 R175, R0.reuse, R239, 0x6, P2 ;  /* 0x000000ef00af7211 */ /* 0x040fe400010f36ff */
[C---:B------:R-:W-:Y:S01]  /*aec0*/  LEA R172, P1, R0.reuse, R236, 0x6 ;  /* 0x000000ec00ac7211 */ /* 0x040fe200078230ff */
[C---:B------:R-:W-:Y:S04]  /*aed0*/  HMMA.16816.F32 R8, R168.reuse, R178, R8 ;  /* 0x000000b2a808723c */ /* 0x040fe80000001808 */
[C---:B------:R-:W-:Y:S01]  /*aee0*/  LEA.HI.X.SX32 R173, R0.reuse, R237, 0x6, P1 ;  /* 0x000000ed00ad7211 */ /* 0x040fe200008f36ff */
[----:B------:R-:W-:Y:S02]  /*aef0*/  IMAD R2, R175, c[0x0][0x198], RZ ;  /* 0x00006600af027a24 */ /* 0x000fe400078e02ff */
[----:B------:R-:W-:Y:S01]  /*af00*/  LEA R178, P0, R0, R232, 0x6 ;  /* 0x000000e800b27211 */ /* 0x000fe200078030ff */
[C---:B------:R-:W-:Y:S04]  /*af10*/  HMMA.16816.F32 R12, R168.reuse, R184, R12 ;  /* 0x000000b8a80c723c */ /* 0x040fe8000000180c */
[----:B------:R-:W-:Y:S01]  /*af20*/  IMAD R2, R174, c[0x0][0x19c], R2 ;  /* 0x00006700ae027a24 */ /* 0x000fe200078e0202 */
        /* <DEDUP_REMOVED lines=9> */
[----:B------:R-:W-:Y:S02]  /*afc0*/  IMAD R148, R177, c[0x0][0x198], RZ ;  /* 0x00006600b1947a24 */ /* 0x000fe400078e02ff */
[C---:B------:R-:W-:Y:S04]  /*afd0*/  HMMA.16816.F32 R24, R168.reuse, R190, R24 ;  /* 0x000000bea818723c */ /* 0x040fe80000001818 */
[----:B------:R-:W-:Y:S02]  /*afe0*/  IMAD R0, R178, c[0x0][0x19c], R0 ;  /* 0x00006700b2007a24 */ /* 0x000fe400078e0200 */
[----:B------:R-:W-:Y:S02]  /*aff0*/  IMAD R148, R176, c[0x0][0x19c], R148 ;  /* 0x00006700b0947a24 */ /* 0x000fe400078e0294 */
[----:B------:R-:W-:Y:S01]  /*b000*/  IMAD.IADD R150, R181, 0x1, R150 ;  /* 0x00000001b5967824 */ /* 0x000fe200078e0296 */
[C---:B----4-:R-:W-:Y:S08]  /*b010*/  HMMA.16816.F32 R28, R168.reuse, R192, R28 ;  /* 0x000000c0a81c723c */ /* 0x050ff0000000181c */
[----:B------:R-:W-:Y:S07]  /*b020*/  HMMA.16816.F32 R32, R168, R194, R32 ;  /* 0x000000c2a820723c */ /* 0x000fee0000001820 */
[----:B------:R-:W-:Y:S05]  /*b030*/  IMAD.WIDE.U32 R168, R174, c[0x0][0x198], RZ ;  /* 0x00006600aea87a25 */ /* 0x000fea00078e00ff */
[-C--:B------:R-:W-:Y:S01]  /*b040*/  LEA R172, P0, R168, R243.reuse, 0x1 ;  /* 0x000000f3a8ac7211 */ /* 0x080fe200078008ff */
[----:B------:R-:W-:Y:S02]  /*b050*/  IMAD.IADD R2, R169, 0x1, R2 ;  /* 0x00000001a9027824 */ /* 0x000fe400078e0202 */
[----:B------:R-:W-:Y:S03]  /*b060*/  IMAD.WIDE.U32 R170, R178, c[0x0][0x198], RZ ;  /* 0x00006600b2aa7a25 */ /* 0x000fe600078e00ff */
[-C--:B------:R-:W-:Y:S01]  /*b070*/  LEA.HI.X R173, R168, R242.reuse, R2, 0x1, P0 ;  /* 0x000000f2a8ad7211 */ /* 0x080fe200000f0c02 */
[----:B------:R-:W-:Y:S01]  /*b080*/  IMAD.IADD R0, R171, 0x1, R0 ;  /* 0x00000001ab007824 */ /* 0x000fe200078e0200 */
[----:B------:R-:W-:Y:S01]  /*b090*/  ISETP.LT.AND P0, PT, RZ, UR26, PT ;  /* 0x0000001aff007c0c */ /* 0x000fe2000bf01270 */
[----:B------:R-:W-:Y:S01]  /*b0a0*/  IMAD.WIDE.U32 R178, R176, c[0x0][0x198], RZ ;  /* 0x00006600b0b27a25 */ /* 0x000fe200078e00ff */
[CC--:B------:R-:W-:Y:S03]  /*b0b0*/  LEA R174, P1, R170.reuse, R243.reuse, 0x1 ;  /* 0x000000f3aaae7211 */ /* 0x0c0fe600078208ff */
[----:B------:R-:W-:Y:S01]  /*b0c0*/  IMAD.IADD R148, R179, 0x1, R148 ;  /* 0x00000001b3947824 */ /* 0x000fe200078e0294 */
[-C--:B------:R-:W-:Y:S02]  /*b0d0*/  LEA.HI.X R175, R170, R242.reuse, R0, 0x1, P1 ;  /* 0x000000f2aaaf7211 */ /* 0x080fe400008f0c00 */
[-C--:B------:R-:W-:Y:S02]  /*b0e0*/  LEA R170, P2, R180, R243.reuse, 0x1 ;  /* 0x000000f3b4aa7211 */ /* 0x080fe400078408ff */
[----:B------:R-:W-:Y:S02]  /*b0f0*/  LEA R168, P1, R178, R243, 0x1 ;  /* 0x000000f3b2a87211 */ /* 0x000fe400078208ff */
[-C--:B------:R-:W-:Y:S02]  /*b100*/  LEA.HI.X R171, R180, R242.reuse, R150, 0x1, P2 ;  /* 0x000000f2b4ab7211 */ /* 0x080fe400010f0c96 */
[----:B------:R-:W-:Y:S01]  /*b110*/  LEA.HI.X R169, R178, R242, R148, 0x1, P1 ;  /* 0x000000f2b2a97211 */ /* 0x000fe200008f0c94 */
[----:B------:R-:W-:-:S05]  /*b120*/  @P0 BRA `(.L_x_726) ;  /* 0xffffe06000000947 */ /* 0x000fca000383ffff */
.L_x_725:
[----:B------:R-:W2:Y:S01]  /*b130*/  LDL R0, [R1+0x8] ;  /* 0x0000080001007983 */ /* 0x000ea20000100800 */
[----:B------:R-:W-:Y:S01]  /*b140*/  MOV R2, UR26 ;  /* 0x0000001a00027c02 */ /* 0x000fe20008000f00 */
[----:B------:R-:W-:Y:S02]  /*b150*/  USHF.L.U32 UR24, UR26, 0x1, URZ ;  /* 0x000000011a187899 */ /* 0x000fe4000800063f */
[----:B------:R-:W-:Y:S02]  /*b160*/  UIADD3 UR19, UR22, -0x61c88647, URZ ;  /* 0x9e3779b916137890 */ /* 0x000fe4000fffe03f */
[----:B------:R-:W-:Y:S02]  /*b170*/  UIADD3 UR9, UR22, -0x4ab325aa, URZ ;  /* 0xb54cda5616097890 */ /* 0x000fe4000fffe03f */
[----:B------:R-:W-:Y:S02]  /*b180*/  UIADD3 UR8, UR23, 0x646e171e, URZ ;  /* 0x646e171e17087890 */ /* 0x000fe4000fffe03f */
[----:B------:R-:W-:Y:S01]  /*b190*/  UIADD3 UR34, UR34, 0x1, URZ ;  /* 0x0000000122227890 */ /* 0x000fe2000fffe03f */
[----:B--2---:R-:W-:Y:S05]  /*b1a0*/  IMAD R2, R2, -0x40, R0 ;  /* 0xffffffc002027824 */ /* 0x004fea00078e0200 */
[C---:B------:R-:W-:Y:S02]  /*b1b0*/  IADD3 R0, R2.reuse, -0x1, RZ ;  /* 0xffffffff02007810 */ /* 0x040fe40007ffe0ff */
[----:B-1----:R-:W-:Y:S02]  /*b1c0*/  IADD3 R168, R2, -0x9, RZ ;  /* 0xfffffff702a87810 */ /* 0x002fe40007ffe0ff */
[----:B------:R-:W-:Y:S02]  /*b1d0*/  ISETP.GE.AND P1, PT, R0, RZ, PT ;  /* 0x000000ff0000720c */ /* 0x000fe40003f26270 */
[----:B------:R-:W-:Y:S02]  /*b1e0*/  IABS R148, R2 ;  /* 0x0000000200947213 */ /* 0x000fe40000000000 */
[----:B------:R-:W-:Y:S02]  /*b1f0*/  IADD3 R150, R2, -0x8, RZ ;  /* 0xfffffff802967810 */ /* 0x000fe40007ffe0ff */
[----:B------:R1:W2:Y:S02]  /*b200*/  I2F R180, R148 ;  /* 0x0000009400b47306 */ /* 0x0002a40000201400 */
[----:B------:R-:W-:Y:S05]  /*b210*/  ISETP.GE.AND P2, PT, R150, RZ, PT ;  /* 0x000000ff9600720c */ /* 0x000fea0003f46270 */
[----:B------:R-:W-:Y:S02]  /*b220*/  @!P1 IADD3 R0, -R2, 0x1, RZ ;  /* 0x0000000102009810 */ /* 0x000fe40007ffe1ff */
[----:B------:R-:W-:Y:S02]  /*b230*/  ISETP.GE.AND P1, PT, R168, RZ, PT ;  /* 0x000000ffa800720c */ /* 0x000fe40003f26270 */
[----:B------:R3:W4:Y:S04]  /*b240*/  I2F R179, R0 ;  /* 0x0000000000b37306 */ /* 0x0007280000201400 */
[C---:B------:R-:W-:Y:S06]  /*b250*/  @!P2 IADD3 R150, -R2.reuse, 0x8, RZ ;  /* 0x000000080296a810 */ /* 0x040fec0007ffe1ff */
[----:B------:R5:W5:Y:S01]  /*b260*/  I2F R178, R150 ;  /* 0x0000009600b27306 */ /* 0x000b620000201400 */
[C---:B------:R-:W-:Y:S02]  /*b270*/  @!P1 IADD3 R168, -R2.reuse, 0x9, RZ ;  /* 0x0000000902a89810 */ /* 0x040fe40007ffe1ff */
[----:B-1----:R-:W-:Y:S01]  /*b280*/  IADD3 R148, R2, -0x10, RZ ;  /* 0xfffffff002947810 */ /* 0x002fe20007ffe0ff */
[C---:B--2---:R-:W-:Y:S02]  /*b290*/  FFMA.FTZ R4, R180.reuse, -UR4, R4 ;  /* 0x80000004b4047c23 */ /* 0x044fe40008010004 */
[----:B------:R-:W-:Y:S01]  /*b2a0*/  FFMA.FTZ R10, R180, -UR4, R10 ;  /* 0x80000004b40a7c23 */ /* 0x000fe2000801000a */
[----:B------:R-:W-:Y:S03]  /*b2b0*/  ISETP.GE.AND P2, PT, R148, RZ, PT ;  /* 0x000000ff9400720c */ /* 0x000fe60003f46270 */
[----:B------:R-:W1:Y:S01]  /*b2c0*/  I2F R177, R168 ;  /* 0x000000a800b17306 */ /* 0x000e620000201400 */
[----:B---3--:R-:W-:Y:S01]  /*b2d0*/  IADD3 R0, R2, -0x11, RZ ;  /* 0xffffffef02007810 */ /* 0x008fe20007ffe0ff */
[C---:B----4-:R-:W-:Y:S02]  /*b2e0*/  FFMA.FTZ R5, R179.reuse, -UR4, R5 ;  /* 0x80000004b3057c23 */ /* 0x050fe40008010005 */
[----:B------:R-:W-:Y:S01]  /*b2f0*/  FFMA.FTZ R11, R179, -UR4, R11 ;  /* 0x80000004b30b7c23 */ /* 0x000fe2000801000b */
[----:B------:R-:W-:Y:S05]  /*b300*/  ISETP.GE.AND P1, PT, R0, RZ, PT ;  /* 0x000000ff0000720c */ /* 0x000fea0003f26270 */
[C---:B------:R-:W-:Y:S02]  /*b310*/  @!P2 IADD3 R148, -R2.reuse, 0x10, RZ ;  /* 0x000000100294a810 */ /* 0x040fe40007ffe1ff */
[----:B-----5:R-:W-:Y:S02]  /*b320*/  IADD3 R150, R2, -0x19, RZ ;  /* 0xffffffe702967810 */ /* 0x020fe40007ffe0ff */
[----:B------:R2:W3:Y:S01]  /*b330*/  I2F R176, R148 ;  /* 0x0000009400b07306 */ /* 0x0004e20000201400 */
[C---:B------:R-:W-:Y:S02]  /*b340*/  FFMA.FTZ R8, R178.reuse, -UR4, R8 ;  /* 0x80000004b2087c23 */ /* 0x040fe40008010008 */
[----:B------:R-:W-:Y:S01]  /*b350*/  FFMA.FTZ R14, R178, -UR4, R14 ;  /* 0x80000004b20e7c23 */ /* 0x000fe2000801000e */
[----:B------:R-:W-:Y:S02]  /*b360*/  @!P1 IADD3 R0, -R2, 0x11, RZ ;  /* 0x0000001102009810 */ /* 0x000fe40007ffe1ff */
[----:B------:R-:W-:Y:S01]  /*b370*/  ISETP.GE.AND P1, PT, R150, RZ, PT ;  /* 0x000000ff9600720c */ /* 0x000fe20003f26270 */
[C---:B-1----:R-:W-:Y:S03]  /*b380*/  FFMA.FTZ R9, R177.reuse, -UR4, R9 ;  /* 0x80000004b1097c23 */ /* 0x042fe60008010009 */
[----:B------:R1:W4:Y:S01]  /*b390*/  I2F R175, R0 ;  /* 0x0000000000af7306 */ /* 0x0003220000201400 */
[----:B------:R-:W-:Y:S01]  /*b3a0*/  IADD3 R168, R2, -0x18, RZ ;  /* 0xffffffe802a87810 */ /* 0x000fe20007ffe0ff */
[----:B------:R-:W-:Y:S03]  /*b3b0*/  FFMA.FTZ R15, R177, -UR4, R15 ;  /* 0x80000004b10f7c23 */ /* 0x000fe6000801000f */
[----:B------:R-:W-:Y:S04]  /*b3c0*/  ISETP.GE.AND P2, PT, R168, RZ, PT ;  /* 0x000000ffa800720c */ /* 0x000fe80003f46270 */
[C---:B------:R-:W-:Y:S02]  /*b3d0*/  @!P1 IADD3 R150, -R2.reuse, 0x19, RZ ;  /* 0x0000001902969810 */ /* 0x040fe40007ffe1ff */
[----:B--2---:R-:W-:Y:S02]  /*b3e0*/  IADD3 R148, R2, 0x8, RZ ;  /* 0x0000000802947810 */ /* 0x004fe40007ffe0ff */
[----:B------:R2:W5:Y:S01]  /*b3f0*/  I2F R173, R150 ;  /* 0x0000009600ad7306 */ /* 0x0005620000201400 */
[----:B---3--:R-:W-:Y:S04]  /*b400*/  FFMA.FTZ R12, R176, -UR4, R12 ;  /* 0x80000004b00c7c23 */ /* 0x008fe8000801000c */
[----:B------:R-:W-:Y:S01]  /*b410*/  @!P2 IADD3 R168, -R2, 0x18, RZ ;  /* 0x0000001802a8a810 */ /* 0x000fe20007ffe1ff */
[----:B------:R-:W-:Y:S01]  /*b420*/  FFMA.FTZ R18, R176, -UR4, R18 ;  /* 0x80000004b0127c23 */ /* 0x000fe20008010012 */
[----:B------:R-:W-:Y:S01]  /*b430*/  ISETP.GE.AND P1, PT, R148, RZ, PT ;  /* 0x000000ff9400720c */ /* 0x000fe20003f26270 */
[----:B------:R-:W-:Y:S01]  /*b440*/  LDSM.16.MT88.4 R176, [R197+0x10000] ;  /* 0x01000000c5b0783b */ /* 0x000fe20000004200 */
[----:B-1----:R-:W-:Y:S01]  /*b450*/  IADD3 R0, R2, -0x20, RZ ;  /* 0xffffffe002007810 */ /* 0x002fe20007ffe0ff */
[----:B------:R-:W1:Y:S01]  /*b460*/  I2F R174, R168 ;  /* 0x000000a800ae7306 */ /* 0x000e620000201400 */
[C---:B----4-:R-:W-:Y:S02]  /*b470*/  FFMA.FTZ R13, R175.reuse, -UR4, R13 ;  /* 0x80000004af0d7c23 */ /* 0x050fe4000801000d */
[----:B------:R-:W-:Y:S01]  /*b480*/  ISETP.GE.AND P2, PT, R0, RZ, PT ;  /* 0x000000ff0000720c */ /* 0x000fe20003f46270 */
[----:B------:R-:W-:Y:S06]  /*b490*/  FFMA.FTZ R19, R175, -UR4, R19 ;  /* 0x80000004af137c23 */ /* 0x000fec0008010013 */
[C---:B------:R-:W-:Y:S04]  /*b4a0*/  @!P1 IADD3 R148, -R2.reuse, -0x8, RZ ;  /* 0xfffffff802949810 */ /* 0x040fe80007ffe1ff */
[----:B------:R3:W4:Y:S01]  /*b4b0*/  I2F R183, R148 ;  /* 0x0000009400b77306 */ /* 0x0007220000201400 */
[C---:B--2---:R-:W-:Y:S01]  /*b4c0*/  IADD3 R150, R2.reuse, -0x21, RZ ;  /* 0xffffffdf02967810 */ /* 0x044fe20007ffe0ff */
[C---:B-----5:R-:W-:Y:S01]  /*b4d0*/  FFMA.FTZ R17, R173.reuse, -UR4, R17 ;  /* 0x80000004ad117c23 */ /* 0x060fe20008010011 */
[----:B------:R-:W-:Y:S01]  /*b4e0*/  @!P2 IADD3 R0, -R2, 0x20, RZ ;  /* 0x000000200200a810 */ /* 0x000fe20007ffe1ff */
[----:B------:R-:W-:Y:S01]  /*b4f0*/  FFMA.FTZ R23, R173, -UR4, R23 ;  /* 0x80000004ad177c23 */ /* 0x000fe20008010017 */
[----:B------:R-:W-:Y:S05]  /*b500*/  ISETP.GE.AND P2, PT, R150, RZ, PT ;  /* 0x000000ff9600720c */ /* 0x000fea0003f46270 */
[----:B------:R2:W5:Y:S01]  /*b510*/  I2F R172, R0 ;  /* 0x0000000000ac7306 */ /* 0x0005620000201400 */
[C---:B-1----:R-:W-:Y:S02]  /*b520*/  FFMA.FTZ R16, R174.reuse, -UR4, R16 ;  /* 0x80000004ae107c23 */ /* 0x042fe40008010010 */
[----:B------:R-:W-:Y:S05]  /*b530*/  FFMA.FTZ R22, R174, -UR4, R22 ;  /* 0x80000004ae167c23 */ /* 0x000fea0008010016 */
[C---:B------:R-:W-:Y:S04]  /*b540*/  @!P2 IADD3 R150, -R2.reuse, 0x21, RZ ;  /* 0x000000210296a810 */ /* 0x040fe80007ffe1ff */
[----:B------:R1:W1:Y:S01]  /*b550*/  I2F R171, R150 ;  /* 0x0000009600ab7306 */ /* 0x0002620000201400 */
[----:B---3--:R-:W-:Y:S01]  /*b560*/  IADD3 R148, R2, -0x28, RZ ;  /* 0xffffffd802947810 */ /* 0x008fe20007ffe0ff */
[----:B----4-:R-:W-:Y:S03]  /*b570*/  FFMA.FTZ R6, R183, -UR4, R6 ;  /* 0x80000004b7067c23 */ /* 0x010fe60008010006 */
[----:B------:R-:W-:Y:S02]  /*b580*/  ISETP.GE.AND P2, PT, R148, RZ, PT ;  /* 0x000000ff9400720c */ /* 0x000fe40003f46270 */
[----:B--2---:R-:W-:Y:S01]  /*b590*/  IADD3 R0, R2, 0x7, RZ ;  /* 0x0000000702007810 */ /* 0x004fe20007ffe0ff */
[C---:B-----5:R-:W-:Y:S02]  /*b5a0*/  FFMA.FTZ R20, R172.reuse, -UR4, R20 ;  /* 0x80000004ac147c23 */ /* 0x060fe40008010014 */
[----:B------:R-:W-:Y:S01]  /*b5b0*/  FFMA.FTZ R26, R172, -UR4, R26 ;  /* 0x80000004ac1a7c23 */ /* 0x000fe2000801001a */
[----:B------:R-:W-:Y:S01]  /*b5c0*/  ISETP.GE.AND P1, PT, R0, RZ, PT ;  /* 0x000000ff0000720c */ /* 0x000fe20003f26270 */
[----:B------:R-:W-:Y:S06]  /*b5d0*/  LDSM.16.MT88.4 R172, [R196+0x10000] ;  /* 0x01000000c4ac783b */ /* 0x000fec0000004200 */
[C---:B------:R-:W-:Y:S04]  /*b5e0*/  @!P2 IADD3 R148, -R2.reuse, 0x28, RZ ;  /* 0x000000280294a810 */ /* 0x040fe80007ffe1ff */
[----:B------:R2:W3:Y:S01]  /*b5f0*/  I2F R170, R148 ;  /* 0x0000009400aa7306 */ /* 0x0004e20000201400 */
[C---:B-1----:R-:W-:Y:S01]  /*b600*/  IADD3 R150, R2.reuse, -0x29, RZ ;  /* 0xffffffd702967810 */ /* 0x042fe20007ffe0ff */
[C---:B------:R-:W-:Y:S02]  /*b610*/  FFMA.FTZ R21, R171.reuse, -UR4, R21 ;  /* 0x80000004ab157c23 */ /* 0x040fe40008010015 */
[----:B------:R-:W-:Y:S01]  /*b620*/  FFMA.FTZ R27, R171, -UR4, R27 ;  /* 0x80000004ab1b7c23 */ /* 0x000fe2000801001b */
[----:B------:R-:W-:Y:S02]  /*b630*/  @!P1 IADD3 R0, -R2, -0x7, RZ ;  /* 0xfffffff902009810 */ /* 0x000fe40007ffe1ff */
[----:B------:R-:W-:Y:S03]  /*b640*/  ISETP.GE.AND P1, PT, R150, RZ, PT ;  /* 0x000000ff9600720c */ /* 0x000fe60003f26270 */
[----:B------:R1:W4:Y:S10]  /*b650*/  I2F R184, R0 ;  /* 0x0000000000b87306 */ /* 0x0003340000201400 */
[C---:B------:R-:W-:Y:S02]  /*b660*/  @!P1 IADD3 R150, -R2.reuse, 0x29, RZ ;  /* 0x0000002902969810 */ /* 0x040fe40007ffe1ff */
[----:B--2---:R-:W-:Y:S02]  /*b670*/  IADD3 R148, R2, -0x31, RZ ;  /* 0xffffffcf02947810 */ /* 0x004fe40007ffe0ff */
[----:B------:R2:W5:Y:S01]  /*b680*/  I2F R169, R150 ;  /* 0x0000009600a97306 */ /* 0x0005620000201400 */
[----:B---3--:R-:W-:Y:S01]  /*b690*/  FFMA.FTZ R24, R170, -UR4, R24 ;  /* 0x80000004aa187c23 */ /* 0x008fe20008010018 */
[----:B------:R-:W-:Y:S01]  /*b6a0*/  ISETP.GE.AND P1, PT, R148, RZ, PT ;  /* 0x000000ff9400720c */ /* 0x000fe20003f26270 */
[----:B------:R-:W-:Y:S01]  /*b6b0*/  FFMA.FTZ R30, R170, -UR4, R30 ;  /* 0x80000004aa1e7c23 */ /* 0x000fe2000801001e */
[----:B-1----:R-:W-:Y:S01]  /*b6c0*/  IADD3 R0, R2, -0x30, RZ ;  /* 0xffffffd002007810 */ /* 0x002fe20007ffe0ff */
[----:B----4-:R-:W-:Y:S03]  /*b6d0*/  FFMA.FTZ R7, R184, -UR4, R7 ;  /* 0x80000004b8077c23 */ /* 0x010fe60008010007 */
[----:B------:R-:W-:Y:S07]  /*b6e0*/  ISETP.GE.AND P2, PT, R0, RZ, PT ;  /* 0x000000ff0000720c */ /* 0x000fee0003f46270 */
[C---:B------:R-:W-:Y:S02]  /*b6f0*/  @!P1 IADD3 R148, -R2.reuse, 0x31, RZ ;  /* 0x0000003102949810 */ /* 0x040fe40007ffe1ff */
[C---:B--2---:R-:W-:Y:S01]  /*b700*/  IADD3 R150, R2.reuse, -0x38, RZ ;  /* 0xffffffc802967810 */ /* 0x044fe20007ffe0ff */
[C---:B-----5:R-:W-:Y:S03]  /*b710*/  FFMA.FTZ R25, R169.reuse, -UR4, R25 ;  /* 0x80000004a9197c23 */ /* 0x060fe60008010019 */
[----:B------:R-:W-:Y:S01]  /*b720*/  @!P2 IADD3 R0, -R2, 0x30, RZ ;  /* 0x000000300200a810 */ /* 0x000fe20007ffe1ff */
[----:B------:R-:W-:Y:S01]  /*b730*/  FFMA.FTZ R31, R169, -UR4, R31 ;  /* 0x80000004a91f7c23 */ /* 0x000fe2000801001f */
[----:B------:R-:W-:Y:S02]  /*b740*/  ISETP.GE.AND P2, PT, R150, RZ, PT ;  /* 0x000000ff9600720c */ /* 0x000fe40003f46270 */
[----:B------:R1:W2:Y:S11]  /*b750*/  I2F R168, R0 ;  /* 0x0000000000a87306 */ /* 0x0002b60000201400 */
[----:B------:R-:W-:Y:S04]  /*b760*/  @!P2 IADD3 R150, -R2, 0x38, RZ ;  /* 0x000000380296a810 */ /* 0x000fe80007ffe1ff */
[----:B------:R-:W3:Y:S01]  /*b770*/  I2F R182, R150 ;  /* 0x0000009600b67306 */ /* 0x000ee20000201400 */
[----:B-1----:R-:W-:Y:S01]  /*b780*/  FMNMX.FTZ R0, R4, R3, !PT ;  /* 0x0000000304007209 */ /* 0x002fe20007810000 */
[C---:B--2---:R-:W-:Y:S02]  /*b790*/  FFMA.FTZ R28, R168.reuse, -UR4, R28 ;  /* 0x80000004a81c7c23 */ /* 0x044fe4000801001c */
[----:B------:R-:W-:Y:S01]  /*b7a0*/  FFMA.FTZ R34, R168, -UR4, R34 ;  /* 0x80000004a8227c23 */ /* 0x000fe20008010022 */
[----:B------:R-:W-:Y:S05]  /*b7b0*/  FMNMX.FTZ R181, R5, R0, !PT ;  /* 0x0000000005b57209 */ /* 0x000fea0007810000 */
[----:B------:R1:W2:Y:S01]  /*b7c0*/  I2F R0, R148 ;  /* 0x0000009400007306 */ /* 0x0002a20000201400 */
[----:B------:R-:W-:Y:S02]  /*b7d0*/  MOV R168, UR23 ;  /* 0x0000001700a87c02 */ /* 0x000fe40008000f00 */
[----:B------:R-:W-:Y:S02]  /*b7e0*/  FMNMX.FTZ R181, R8, R181, !PT ;  /* 0x000000b508b57209 */ /* 0x000fe40007810000 */
[----:B------:R-:W-:Y:S01]  /*b7f0*/  LOP3.LUT R168, R247, UR24, R168, 0x96, !PT ;  /* 0x00000018f7a87c12 */ /* 0x000fe2000f8e96a8 */
[----:B------:R-:W-:Y:S01]  /*b800*/  UIADD3 UR24, UR24, 0x1, URZ ;  /* 0x0000000118187890 */ /* 0x000fe2000fffe03f */
[----:B------:R-:W-:Y:S01]  /*b810*/  FMNMX.FTZ R181, R9, R181, !PT ;  /* 0x000000b509b57209 */ /* 0x000fe20007810000 */
[----:B---3--:R-:W-:Y:S03]  /*b820*/  FFMA.FTZ R32, R182, -UR4, R32 ;  /* 0x80000004b6207c23 */ /* 0x008fe60008010020 */
[----:B------:R-:W-:Y:S04]  /*b830*/  FMNMX.FTZ R181, R12, R181, !PT ;  /* 0x000000b50cb57209 */ /* 0x000fe80007810000 */
[----:B------:R-:W-:Y:S04]  /*b840*/  FMNMX.FTZ R150, R13, R181, !PT ;  /* 0x000000b50d967209 */ /* 0x000fe80007810000 */
[----:B------:R-:W-:Y:S02]  /*b850*/  FMNMX.FTZ R150, R16, R150, !PT ;  /* 0x0000009610967209 */ /* 0x000fe40007810000 */
[----:B-1----:R-:W-:Y:S01]  /*b860*/  IADD3 R148, R2, -0x39, RZ ;  /* 0xffffffc702947810 */ /* 0x002fe20007ffe0ff */
[C---:B--2---:R-:W-:Y:S02]  /*b870*/  FFMA.FTZ R29, R0.reuse, -UR4, R29 ;  /* 0x80000004001d7c23 */ /* 0x044fe4000801001d */
[----:B------:R-:W-:Y:S01]  /*b880*/  FFMA.FTZ R35, R0, -UR4, R35 ;  /* 0x8000000400237c23 */ /* 0x000fe20008010023 */
[----:B------:R-:W-:Y:S11]  /*b890*/  ISETP.GE.AND P1, PT, R148, RZ, PT ;  /* 0x000000ff9400720c */ /* 0x000ff60003f26270 */
[----:B------:R-:W-:Y:S02]  /*b8a0*/  @!UPT UIADD3 URZ, URZ, URZ, URZ ;  /* 0x0000003f3f3ff290 */ /* 0x000fe4000fffe03f */
[----:B------:R-:W-:Y:S02]  /*b8b0*/  @!P1 IADD3 R148, -R2, 0x39, RZ ;  /* 0x0000003902949810 */ /* 0x000fe40007ffe1ff */
[----:B------:R-:W-:Y:S02]  /*b8c0*/  FMNMX.FTZ R2, R17, R150, !PT ;  /* 0x0000009611027209 */ /* 0x000fe40007810000 */
[----:B------:R1:W2:Y:S02]  /*b8d0*/  I2F R150, R148 ;  /* 0x0000009400967306 */ /* 0x0002a40000201400 */
[----:B-1----:R-:W-:Y:S01]  /*b8e0*/  FMNMX.FTZ R148, R20, R2, !PT ;  /* 0x0000000214947209 */ /* 0x002fe20007810000 */
[----:B--2---:R-:W-:Y:S01]  /*b8f0*/  FFMA.FTZ R33, R150, -UR4, R33 ;  /* 0x8000000496217c23 */ /* 0x004fe20008010021 */
        /* <DEDUP_REMOVED lines=15> */
[----:B------:R-:W1:Y:S01]  /*b9f0*/  SHFL.BFLY PT, R150, R148, 0x2, 0x1f ;  /* 0x0c401f0094967f89 */ /* 0x000e6200000e0000 */
[----:B------:R-:W-:Y:S04]  /*ba00*/  FMNMX.FTZ R2, R22, R2, !PT ;  /* 0x0000000216027209 */ /* 0x000fe80007810000 */
[----:B------:R-:W-:Y:S04]  /*ba10*/  FMNMX.FTZ R2, R23, R2, !PT ;  /* 0x0000000217027209 */ /* 0x000fe80007810000 */
[----:B------:R-:W-:Y:S04]  /*ba20*/  FMNMX.FTZ R2, R26, R2, !PT ;  /* 0x000000021a027209 */ /* 0x000fe80007810000 */
[----:B------:R-:W-:Y:S04]  /*ba30*/  FMNMX.FTZ R2, R27, R2, !PT ;  /* 0x000000021b027209 */ /* 0x000fe80007810000 */
[----:B------:R-:W-:Y:S04]  /*ba40*/  FMNMX.FTZ R2, R30, R2, !PT ;  /* 0x000000021e027209 */ /* 0x000fe80007810000 */
[----:B------:R-:W-:Y:S02]  /*ba50*/  FMNMX.FTZ R2, R31, R2, !PT ;  /* 0x000000021f027209 */ /* 0x000fe40007810000 */
[----:B-1----:R-:W-:Y:S02]  /*ba60*/  FMNMX.FTZ R148, R148, R150, !PT ;  /* 0x0000009694947209 */ /* 0x002fe40007810000 */
[----:B------:R-:W-:Y:S03]  /*ba70*/  FMNMX.FTZ R0, R34, R2, !PT ;  /* 0x0000000222007209 */ /* 0x000fe60007810000 */
[----:B------:R-:W1:Y:S01]  /*ba80*/  SHFL.BFLY PT, R150, R148, 0x1, 0x1f ;  /* 0x0c201f0094967f89 */ /* 0x000e6200000e0000 */
[----:B------:R-:W-:Y:S07]  /*ba90*/  FMNMX.FTZ R0, R35, R0, !PT ;  /* 0x0000000023007209 */ /* 0x000fee0007810000 */
[----:B------:R-:W2:Y:S01]  /*baa0*/  SHFL.BFLY PT, R2, R0, 0x2, 0x1f ;  /* 0x0c401f0000027f89 */ /* 0x000ea200000e0000 */
[----:B-1----:R-:W-:Y:S04]  /*bab0*/  FMNMX.FTZ R148, R148, R150, !PT ;  /* 0x0000009694947209 */ /* 0x002fe80007810000 */
[C---:B------:R-:W-:Y:S01]  /*bac0*/  FSETP.NEU.FTZ.AND P1, PT, R148.reuse, -INF , PT ;  /* 0xff8000009400780b */ /* 0x040fe20003f3d000 */
[C---:B------:R-:W-:Y:S02]  /*bad0*/  FMUL.FTZ R150, R148.reuse, c[0x0][0x23c] ;  /* 0x00008f0094967a20 */ /* 0x040fe40000410000 */
[----:B------:R-:W-:Y:S01]  /*bae0*/  FADD.FTZ R3, -R148, R3 ;  /* 0x0000000394037221 */ /* 0x000fe20000010100 */
[----:B--2---:R-:W-:Y:S02]  /*baf0*/  FMNMX.FTZ R0, R0, R2, !PT ;  /* 0x0000000200007209 */ /* 0x004fe40007810000 */
[----:B------:R-:W-:Y:S01]  /*bb00*/  FSEL R150, R150, RZ, P1 ;  /* 0x000000ff96967208 */ /* 0x000fe20000800000 */
[----:B------:R-:W-:Y:S02]  /*bb10*/  FMUL.FTZ R3, R3, c[0x0][0x23c] ;  /* 0x00008f0003037a20 */ /* 0x000fe40000410000 */
[----:B------:R-:W1:Y:S02]  /*bb20*/  SHFL.BFLY PT, R2, R0, 0x1, 0x1f ;  /* 0x0c201f0000027f89 */ /* 0x000e6400000e0000 */
[----:B------:R-:W-:Y:S01]  /*bb30*/  FFMA.FTZ R169, R8, c[0x0][0x23c], -R150 ;  /* 0x00008f0008a97a23 */ /* 0x000fe20000010896 */
[----:B------:R-:W-:Y:S01]  /*bb40*/  LOP3.LUT R8, R245, UR33, R246, 0x96, !PT ;  /* 0x00000021f5087c12 */ /* 0x000fe2000f8e96f6 */
[--C-:B------:R-:W-:Y:S01]  /*bb50*/  FFMA.FTZ R9, R9, c[0x0][0x23c], -R150.reuse ;  /* 0x00008f0009097a23 */ /* 0x100fe20000010896 */
[----:B------:R-:W2:Y:S01]  /*bb60*/  MUFU.EX2 R3, R3 ;  /* 0x0000000300037308 */ /* 0x000ea20000000800 */
[--C-:B------:R-:W-:Y:S02]  /*bb70*/  FFMA.FTZ R4, R4, c[0x0][0x23c], -R150.reuse ;  /* 0x00008f0004047a23 */ /* 0x100fe40000010896 */
[----:B------:R-:W-:Y:S04]  /*bb80*/  IMAD.WIDE.U32 R182, R8, -0x326172a9, RZ ;  /* 0xcd9e8d5708b67825 */ /* 0x000fe800078e00ff */
[--C-:B------:R-:W-:Y:S02]  /*bb90*/  FFMA.FTZ R16, R16, c[0x0][0x23c], -R150.reuse ;  /* 0x00008f0010107a23 */ /* 0x100fe40000010896 */
[--C-:B------:R-:W-:Y:S01]  /*bba0*/  FFMA.FTZ R17, R17, c[0x0][0x23c], -R150.reuse ;  /* 0x00008f0011117a23 */ /* 0x100fe20000010896 */
[----:B------:R3:W-:Y:S01]  /*bbb0*/  MUFU.EX2 R231, R169 ;  /* 0x000000a900e77308 */ /* 0x0007e20000000800 */
[--C-:B------:R-:W-:Y:S02]  /*bbc0*/  FFMA.FTZ R20, R20, c[0x0][0x23c], -R150.reuse ;  /* 0x00008f0014147a23 */ /* 0x100fe40000010896 */
[--C-:B------:R-:W-:Y:S02]  /*bbd0*/  FFMA.FTZ R28, R28, c[0x0][0x23c], -R150.reuse ;  /* 0x00008f001c1c7a23 */ /* 0x100fe40000010896 */
[--C-:B------:R-:W-:Y:S02]  /*bbe0*/  FFMA.FTZ R29, R29, c[0x0][0x23c], -R150.reuse ;  /* 0x00008f001d1d7a23 */ /* 0x100fe40000010896 */
[--C-:B------:R-:W-:Y:S01]  /*bbf0*/  FFMA.FTZ R32, R32, c[0x0][0x23c], -R150.reuse ;  /* 0x00008f0020207a23 */ /* 0x100fe20000010896 */
[----:B-1----:R-:W-:Y:S02]  /*bc00*/  FMNMX.FTZ R2, R0, R2, !PT ;  /* 0x0000000200027209 */ /* 0x002fe40007810000 */
[----:B------:R1:W4:Y:S01]  /*bc10*/  MUFU.EX2 R230, R9 ;  /* 0x0000000900e67308 */ /* 0x0003220000000800 */
[----:B------:R-:W-:Y:S01]  /*bc20*/  FFMA.FTZ R0, R5, c[0x0][0x23c], -R150 ;  /* 0x00008f0005007a23 */ /* 0x000fe20000010896 */
[C---:B------:R-:W-:Y:S01]  /*bc30*/  FSETP.NEU.FTZ.AND P1, PT, R2.reuse, -INF , PT ;  /* 0xff8000000200780b */ /* 0x040fe20003f3d000 */
[----:B------:R-:W-:Y:S02]  /*bc40*/  FMUL.FTZ R180, R2, c[0x0][0x23c] ;  /* 0x00008f0002b47a20 */ /* 0x000fe40000410000 */
[C---:B--2---:R-:W-:Y:S02]  /*bc50*/  FMUL.FTZ R36, R3.reuse, R36 ;  /* 0x0000002403247220 */ /* 0x044fe40000410000 */
[C---:B------:R-:W-:Y:S01]  /*bc60*/  FMUL.FTZ R37, R3.reuse, R37 ;  /* 0x0000002503257220 */ /* 0x040fe20000410000 */
[----:B------:R-:W-:Y:S02]  /*bc70*/  FSEL R180, R180, RZ, P1 ;  /* 0x000000ffb4b47208 */ /* 0x000fe40000800000 */
[----:B------:R2:W-:Y:S01]  /*bc80*/  MUFU.EX2 R224, R4 ;  /* 0x0000000400e07308 */ /* 0x0005e20000000800 */
[C---:B------:R-:W-:Y:S02]  /*bc90*/  FMUL.FTZ R40, R3.reuse, R40 ;  /* 0x0000002803287220 */ /* 0x040fe40000410000 */
[----:B------:R-:W-:Y:S02]  /*bca0*/  FMUL.FTZ R41, R3, R41 ;  /* 0x0000002903297220 */ /* 0x000fe40000410000 */
[----:B---3--:R-:W-:Y:S04]  /*bcb0*/  IMAD.WIDE.U32 R168, R168, -0x326172a9, RZ ;  /* 0xcd9e8d57a8a87825 */ /* 0x008fe800078e00ff */
[----:B------:R-:W-:Y:S01]  /*bcc0*/  FFMA.FTZ R6, R6, c[0x0][0x23c], -R180 ;  /* 0x00008f0006067a23 */ /* 0x000fe200000108b4 */
[----:B------:R-:W-:Y:S01]  /*bcd0*/  LOP3.LUT R168, R183, UR32, R168, 0x96, !PT ;  /* 0x00000020b7a87c12 */ /* 0x000fe2000f8e96a8 */
[----:B------:R3:W-:Y:S01]  /*bce0*/  MUFU.EX2 R229, R0 ;  /* 0x0000000000e57308 */ /* 0x0007e20000000800 */
[----:B------:R-:W-:Y:S01]  /*bcf0*/  LOP3.LUT R8, R169, UR19, R250, 0x96, !PT ;  /* 0x00000013a9087c12 */ /* 0x000fe2000f8e96fa */
[--C-:B------:R-:W-:Y:S02]  /*bd00*/  FFMA.FTZ R10, R10, c[0x0][0x23c], -R180.reuse ;  /* 0x00008f000a0a7a23 */ /* 0x100fe400000108b4 */
[----:B------:R-:W-:Y:S04]  /*bd10*/  IMAD.WIDE.U32 R168, R168, -0x2daee0ad, RZ ;  /* 0xd2511f53a8a87825 */ /* 0x000fe800078e00ff */
[----:B-1----:R-:W-:Y:S02]  /*bd20*/  IMAD.WIDE.U32 R8, R8, -0x2daee0ad, RZ ;  /* 0xd2511f5308087825 */ /* 0x002fe400078e00ff */
[----:B------:R1:W-:Y:S02]  /*bd30*/  MUFU.EX2 R226, R6 ;  /* 0x0000000600e27308 */ /* 0x0003e40000000800 */
[----:B------:R-:W-:Y:S01]  /*bd40*/  FFMA.FTZ R11, R11, c[0x0][0x23c], -R180 ;  /* 0x00008f000b0b7a23 */ /* 0x000fe200000108b4 */
[----:B------:R-:W-:Y:S01]  /*bd50*/  LOP3.LUT R8, R169, UR29, R8, 0x96, !PT ;  /* 0x0000001da9087c12 */ /* 0x000fe2000f8e9608 */
[----:B------:R-:W-:Y:S01]  /*bd60*/  FFMA.FTZ R7, R7, c[0x0][0x23c], -R180 ;  /* 0x00008f0007077a23 */ /* 0x000fe200000108b4 */
[----:B--2---:R-:W-:Y:S01]  /*bd70*/  LOP3.LUT R4, R9, UR31, R244, 0x96, !PT ;  /* 0x0000001f09047c12 */ /* 0x004fe2000f8e96f4 */
[C---:B------:R-:W-:Y:S02]  /*bd80*/  FMUL.FTZ R44, R3.reuse, R44 ;  /* 0x0000002c032c7220 */ /* 0x040fe40000410000 */
[----:B------:R-:W-:Y:S02]  /*bd90*/  IMAD.WIDE.U32 R186, R8, -0x326172a9, RZ ;  /* 0xcd9e8d5708ba7825 */ /* 0x000fe400078e00ff */
[----:B------:R-:W-:Y:S02]  /*bda0*/  MUFU.EX2 R228, R10 ;  /* 0x0000000a00e47308 */ /* 0x000fe40000000800 */
[----:B------:R-:W-:Y:S04]  /*bdb0*/  IMAD.WIDE.U32 R4, R4, -0x326172a9, RZ ;  /* 0xcd9e8d5704047825 */ /* 0x000fe800078e00ff */
[----:B------:R-:W-:Y:S01]  /*bdc0*/  FMUL.FTZ R45, R3, R45 ;  /* 0x0000002d032d7220 */ /* 0x000fe20000410000 */
[----:B------:R-:W-:Y:S01]  /*bdd0*/  LOP3.LUT R8, R5, UR30, R182, 0x96, !PT ;  /* 0x0000001e05087c12 */ /* 0x000fe2000f8e96b6 */
[----:B------:R-:W-:Y:S01]  /*bde0*/  FMUL.FTZ R48, R3, R48 ;  /* 0x0000003003307220 */ /* 0x000fe20000410000 */
[----:B------:R-:W-:Y:S01]  /*bdf0*/  LOP3.LUT R4, R187, UR28, R4, 0x96, !PT ;  /* 0x0000001cbb047c12 */ /* 0x000fe2000f8e9604 */
[----:B------:R2:W-:Y:S01]  /*be00*/  MUFU.EX2 R227, R11 ;  /* 0x0000000b00e37308 */ /* 0x0005e20000000800 */
[C---:B------:R-:W-:Y:S02]  /*be10*/  FMUL.FTZ R49, R3.reuse, R49 ;  /* 0x0000003103317220 */ /* 0x040fe40000410000 */
[----:B------:R-:W-:Y:S04]  /*be20*/  IMAD.WIDE.U32 R8, R8, -0x2daee0ad, RZ ;  /* 0xd2511f5308087825 */ /* 0x000fe800078e00ff */
[----:B------:R-:W-:Y:S03]  /*be30*/  IMAD.WIDE.U32 R188, R4, -0x2daee0ad, RZ ;  /* 0xd2511f5304bc7825 */ /* 0x000fe600078e00ff */
[----:B------:R5:W4:Y:S01]  /*be40*/  MUFU.EX2 R225, R7 ;  /* 0x0000000700e17308 */ /* 0x000b220000000800 */
[----:B------:R-:W-:Y:S01]  /*be50*/  FMUL.FTZ R52, R3, R52 ;  /* 0x0000003403347220 */ /* 0x000fe20000410000 */
[----:B------:R-:W-:Y:S01]  /*be60*/  LOP3.LUT R4, R189, UR5, R8, 0x96, !PT ;  /* 0x00000005bd047c12 */ /* 0x000fe2000f8e9608 */
[----:B------:R-:W-:Y:S01]  /*be70*/  FMUL.FTZ R53, R3, R53 ;  /* 0x0000003503357220 */ /* 0x000fe20000410000 */
[----:B------:R-:W-:Y:S01]  /*be80*/  LOP3.LUT R8, R9, UR17, R168, 0x96, !PT ;  /* 0x0000001109087c12 */ /* 0x000fe2000f8e96a8 */
[C---:B------:R-:W-:Y:S02]  /*be90*/  FMUL.FTZ R56, R3.reuse, R56 ;  /* 0x0000003803387220 */ /* 0x040fe40000410000 */
[----:B------:R-:W-:Y:S03]  /*bea0*/  IMAD.WIDE.U32 R4, R4, -0x326172a9, RZ ;  /* 0xcd9e8d5704047825 */ /* 0x000fe600078e00ff */
[----:B------:R-:W-:Y:S01]  /*beb0*/  MUFU.EX2 R223, R16 ;  /* 0x0000001000df7308 */ /* 0x000fe20000000800 */
[----:B------:R-:W-:Y:S01]  /*bec0*/  IMAD.WIDE.U32 R184, R8, -0x326172a9, RZ ;  /* 0xcd9e8d5708b87825 */ /* 0x000fe200078e00ff */
[----:B---3--:R-:W-:Y:S02]  /*bed0*/  LOP3.LUT R0, R4, 0xffff, RZ, 0xc0, !PT ;  /* 0x0000ffff04007812 */ /* 0x008fe400078ec0ff */
[----:B-1----:R-:W-:Y:S01]  /*bee0*/  SHF.R.U32.HI R6, RZ, 0x10, R4 ;  /* 0x00000010ff067819 */ /* 0x002fe20000011604 */
[----:B------:R-:W-:Y:S01]  /*bef0*/  FMUL.FTZ R57, R3, R57 ;  /* 0x0000003903397220 */ /* 0x000fe20000410000 */
[----:B------:R-:W-:Y:S01]  /*bf00*/  SHF.R.U32.HI R8, RZ, 0x8, R0 ;  /* 0x00000008ff087819 */ /* 0x000fe20000011600 */
[----:B------:R-:W-:Y:S01]  /*bf10*/  FADD.FTZ R0, -R2, R149 ;  /* 0x0000009502007221 */ /* 0x000fe20000010100 */
[----:B------:R-:W-:Y:S01]  /*bf20*/  LOP3.LUT R5, R5, UR9, R184, 0x96, !PT ;  /* 0x0000000905057c12 */ /* 0x000fe2000f8e96b8 */
[C---:B------:R-:W-:Y:S01]  /*bf30*/  FMUL.FTZ R60, R3.reuse, R60 ;  /* 0x0000003c033c7220 */ /* 0x040fe20000410000 */
[----:B--2---:R-:W-:Y:S01]  /*bf40*/  SHF.R.U32.HI R11, RZ, 0x18, R4 ;  /* 0x00000018ff0b7819 */ /* 0x004fe20000011604 */
[----:B------:R-:W-:Y:S01]  /*bf50*/  FMUL.FTZ R0, R0, c[0x0][0x23c] ;  /* 0x00008f0000007a20 */ /* 0x000fe20000410000 */
[----:B------:R-:W-:Y:S01]  /*bf60*/  LOP3.LUT R9, R4, 0xff, RZ, 0xc0, !PT ;  /* 0x000000ff04097812 */ /* 0x000fe200078ec0ff */
[C---:B------:R-:W-:Y:S01]  /*bf70*/  FMUL.FTZ R61, R3.reuse, R61 ;  /* 0x0000003d033d7220 */ /* 0x040fe20000410000 */
[----:B------:R-:W-:Y:S01]  /*bf80*/  LOP3.LUT R10, R6, 0xff, RZ, 0xc0, !PT ;  /* 0x000000ff060a7812 */ /* 0x000fe200078ec0ff */
[----:B------:R-:W-:Y:S01]  /*bf90*/  FMUL.FTZ R64, R3, R64 ;  /* 0x0000004003407220 */ /* 0x000fe20000410000 */
[----:B------:R-:W-:Y:S01]  /*bfa0*/  LOP3.LUT R4, R5, 0xffff, RZ, 0xc0, !PT ;  /* 0x0000ffff05047812 */ /* 0x000fe200078ec0ff */
[----:B------:R-:W1:Y:S01]  /*bfb0*/  MUFU.EX2 R0, R0 ;  /* 0x0000000000007308 */ /* 0x000e620000000800 */
[--C-:B------:R-:W-:Y:S01]  /*bfc0*/  SHF.R.U32.HI R6, RZ, 0x10, R5.reuse ;  /* 0x00000010ff067819 */ /* 0x100fe20000011605 */
[----:B------:R-:W-:Y:S01]  /*bfd0*/  FMUL.FTZ R65, R3, R65 ;  /* 0x0000004103417220 */ /* 0x000fe20000410000 */
[----:B------:R-:W-:Y:S01]  /*bfe0*/  PRMT R170, R9, 0x5410, R8 ;  /* 0x0000541009aa7816 */ /* 0x000fe20000000008 */
[----:B------:R-:W-:Y:S01]  /*bff0*/  FMUL.FTZ R68, R3, R68 ;  /* 0x0000004403447220 */ /* 0x000fe20000410000 */
[----:B------:R-:W-:Y:S01]  /*c000*/  LOP3.LUT R9, R5, 0xff, RZ, 0xc0, !PT ;  /* 0x000000ff05097812 */ /* 0x000fe200078ec0ff */
[C---:B------:R-:W-:Y:S01]  /*c010*/  FMUL.FTZ R69, R3.reuse, R69 ;  /* 0x0000004503457220 */ /* 0x040fe20000410000 */
[----:B------:R-:W-:Y:S01]  /*c020*/  SHF.R.U32.HI R8, RZ, 0x18, R5 ;  /* 0x00000018ff087819 */ /* 0x000fe20000011605 */
[--C-:B------:R-:W-:Y:S01]  /*c030*/  HSET2.LE.AND R170, R170, R252.reuse, PT ;  /* 0x000000fcaaaa7233 */ /* 0x100fe20003803000 */
[----:B-----5:R-:W-:Y:S01]  /*c040*/  SHF.R.U32.HI R7, RZ, 0x8, R4 ;  /* 0x00000008ff077819 */ /* 0x020fe20000011604 */
[C---:B------:R-:W-:Y:S01]  /*c050*/  FMUL.FTZ R72, R3.reuse, R72 ;  /* 0x0000004803487220 */ /* 0x040fe20000410000 */
[----:B------:R-:W-:Y:S01]  /*c060*/  LOP3.LUT R5, R6, 0xff, RZ, 0xc0, !PT ;  /* 0x000000ff06057812 */ /* 0x000fe200078ec0ff */
[C---:B------:R-:W-:Y:S01]  /*c070*/  FMUL.FTZ R73, R3.reuse, R73 ;  /* 0x0000004903497220 */ /* 0x040fe20000410000 */
[----:B------:R-:W-:Y:S01]  /*c080*/  PRMT R10, R10, 0x5410, R11 ;  /* 0x000054100a0a7816 */ /* 0x000fe2000000000b */
[----:B------:R-:W-:Y:S01]  /*c090*/  FMUL.FTZ R76, R3, R76 ;  /* 0x0000004c034c7220 */ /* 0x000fe20000410000 */
[----:B------:R-:W-:Y:S01]  /*c0a0*/  PRMT R7, R9, 0x5410, R7 ;  /* 0x0000541009077816 */ /* 0x000fe20000000007 */
[----:B------:R-:W-:Y:S01]  /*c0b0*/  FMUL.FTZ R9, R3, R157 ;  /* 0x0000009d03097220 */ /* 0x000fe20000410000 */
[----:B------:R-:W-:Y:S01]  /*c0c0*/  PRMT R5, R5, 0x5410, R8 ;  /* 0x0000541005057816 */ /* 0x000fe20000000008 */
[--C-:B------:R-:W-:Y:S01]  /*c0d0*/  HSET2.LE.AND R171, R10, R252.reuse, PT ;  /* 0x000000fc0aab7233 */ /* 0x100fe20003803000 */
[----:B----4-:R-:W-:Y:S01]  /*c0e0*/  F2FP.PACK_AB R4, R230, R231 ;  /* 0x000000e7e604723e */ /* 0x010fe200000000ff */
[--C-:B------:R-:W-:Y:S01]  /*c0f0*/  HSET2.LE.AND R168, R7, R252.reuse, PT ;  /* 0x000000fc07a87233 */ /* 0x100fe20003803000 */
[----:B------:R-:W-:Y:S01]  /*c100*/  F2FP.PACK_AB R6, R225, R226 ;  /* 0x000000e2e106723e */ /* 0x000fe200000000ff */
[--C-:B------:R-:W-:Y:S01]  /*c110*/  HSET2.LE.AND R169, R5, R252.reuse, PT ;  /* 0x000000fc05a97233 */ /* 0x100fe20003803000 */
[----:B------:R-:W-:Y:S01]  /*c120*/  LOP3.LUT R170, R170, R4, RZ, 0xc0, !PT ;  /* 0x00000004aaaa7212 */ /* 0x000fe200078ec0ff */
[C---:B-1----:R-:W-:Y:S01]  /*c130*/  FMUL.FTZ R7, R0.reuse, R155 ;  /* 0x0000009b00077220 */ /* 0x042fe20000410000 */
[----:B------:R-:W-:Y:S01]  /*c140*/  F2FP.PACK_AB R4, R229, R224 ;  /* 0x000000e0e504723e */ /* 0x000fe200000000ff */
[----:B------:R-:W-:Y:S01]  /*c150*/  FMUL.FTZ R8, R3, R156 ;  /* 0x0000009c03087220 */ /* 0x000fe20000410000 */
[----:B------:R-:W-:Y:S01]  /*c160*/  F2FP.PACK_AB R5, R227, R228 ;  /* 0x000000e4e305723e */ /* 0x000fe200000000ff */
[----:B------:R-:W-:Y:S01]  /*c170*/  FMUL.FTZ R10, R0, R158 ;  /* 0x0000009e000a7220 */ /* 0x000fe20000410000 */
[----:B------:R-:W-:Y:S01]  /*c180*/  LOP3.LUT R168, R168, R4, RZ, 0xc0, !PT ;  /* 0x00000004a8a87212 */ /* 0x000fe200078ec0ff */
[----:B------:R-:W-:Y:S01]  /*c190*/  FMUL.FTZ R4, R3, R152 ;  /* 0x0000009803047220 */ /* 0x000fe20000410000 */
[----:B------:R-:W-:Y:S01]  /*c1a0*/  LOP3.LUT R171, R171, R5, RZ, 0xc0, !PT ;  /* 0x00000005abab7212 */ /* 0x000fe200078ec0ff */
[----:B------:R-:W-:Y:S01]  /*c1b0*/  FMUL.FTZ R5, R3, R153 ;  /* 0x0000009903057220 */ /* 0x000fe20000410000 */
[----:B------:R-:W-:Y:S01]  /*c1c0*/  LOP3.LUT R169, R169, R6, RZ, 0xc0, !PT ;  /* 0x00000006a9a97212 */ /* 0x000fe200078ec0ff */
[C---:B------:R-:W-:Y:S01]  /*c1d0*/  FMUL.FTZ R6, R0.reuse, R154 ;  /* 0x0000009a00067220 */ /* 0x040fe20000410000 */
[----:B------:R1:W2:Y:S01]  /*c1e0*/  MUFU.EX2 R195, R17 ;  /* 0x0000001100c37308 */ /* 0x0002a20000000800 */
[----:B------:R-:W3:Y:S01]  /*c1f0*/  LDSM.16.MT88.4 R152, [R199+0x10000] ;  /* 0x01000000c798783b */ /* 0x000ee20000004200 */
[----:B------:R-:W-:Y:S02]  /*c200*/  FMUL.FTZ R11, R0, R159 ;  /* 0x0000009f000b7220 */ /* 0x000fe40000410000 */
[----:B------:R-:W-:Y:S02]  /*c210*/  FMUL.FTZ R16, R3, R160 ;  /* 0x000000a003107220 */ /* 0x000fe40000410000 */
[C---:B------:R-:W-:Y:S03]  /*c220*/  HMMA.16816.F32 R4, R168.reuse, R172, R4 ;  /* 0x000000aca804723c */ /* 0x040fe60000001804 */
[----:B------:R-:W4:Y:S02]  /*c230*/  LDSM.16.MT88.4 R156, [R198+0x10000] ;  /* 0x01000000c69c783b */ /* 0x000f240000004200 */
[--C-:B------:R-:W-:Y:S02]  /*c240*/  FFMA.FTZ R26, R26, c[0x0][0x23c], -R180.reuse ;  /* 0x00008f001a1a7a23 */ /* 0x100fe400000108b4 */
[--C-:B------:R-:W-:Y:S01]  /*c250*/  FFMA.FTZ R27, R27, c[0x0][0x23c], -R180.reuse ;  /* 0x00008f001b1b7a23 */ /* 0x100fe200000108b4 */
[C---:B------:R-:W-:Y:S01]  /*c260*/  HMMA.16816.F32 R8, R168.reuse, R174, R8 ;  /* 0x000000aea808723c */ /* 0x040fe20000001808 */
[----:B------:R-:W-:Y:S02]  /*c270*/  MUFU.EX2 R184, R26 ;  /* 0x0000001a00b87308 */ /* 0x000fe40000000800 */
[----:B------:R-:W5:Y:S01]  /*c280*/  LDSM.16.MT88.4 R172, [R196+0x12000] ;  /* 0x01200000c4ac783b */ /* 0x000f620000004200 */
[C---:B------:R-:W-:Y:S02]  /*c290*/  FMUL.FTZ R38, R0.reuse, R38 ;  /* 0x0000002600267220 */ /* 0x040fe40000410000 */
[----:B------:R-:W-:Y:S02]  /*c2a0*/  FMUL.FTZ R39, R0, R39 ;  /* 0x0000002700277220 */ /* 0x000fe40000410000 */
[--C-:B------:R-:W-:Y:S04]  /*c2b0*/  FFMA.FTZ R30, R30, c[0x0][0x23c], -R180.reuse ;  /* 0x00008f001e1e7a23 */ /* 0x100fe800000108b4 */
[----:B-1----:R-:W-:Y:S01]  /*c2c0*/  FMUL.FTZ R17, R3, R161 ;  /* 0x000000a103117220 */ /* 0x002fe20000410000 */
[C---:B------:R-:W-:Y:S03]  /*c2d0*/  HMMA.16816.F32 R36, R168.reuse, R176, R36 ;  /* 0x000000b0a824723c */ /* 0x040fe60000001824 */
[C---:B------:R-:W-:Y:S02]  /*c2e0*/  FMUL.FTZ R42, R0.reuse, R42 ;  /* 0x0000002a002a7220 */ /* 0x040fe40000410000 */
[C---:B------:R-:W-:Y:S02]  /*c2f0*/  FMUL.FTZ R43, R0.reuse, R43 ;  /* 0x0000002b002b7220 */ /* 0x040fe40000410000 */
[--C-:B------:R-:W-:Y:S02]  /*c300*/  FFMA.FTZ R31, R31, c[0x0][0x23c], -R180.reuse ;  /* 0x00008f001f1f7a23 */ /* 0x100fe400000108b4 */
[C---:B------:R-:W-:Y:S03]  /*c310*/  FMUL.FTZ R46, R0.reuse, R46 ;  /* 0x0000002e002e7220 */ /* 0x040fe60000410000 */
[C---:B------:R-:W-:Y:S01]  /*c320*/  HMMA.16816.F32 R40, R168.reuse, R178, R40 ;  /* 0x000000b2a828723c */ /* 0x040fe20000001828 */
[----:B------:R-:W-:Y:S02]  /*c330*/  MUFU.EX2 R178, R28 ;  /* 0x0000001c00b27308 */ /* 0x000fe40000000800 */
[C---:B------:R-:W-:Y:S02]  /*c340*/  FMUL.FTZ R47, R0.reuse, R47 ;  /* 0x0000002f002f7220 */ /* 0x040fe40000410000 */
[C---:B------:R-:W-:Y:S02]  /*c350*/  FMUL.FTZ R50, R0.reuse, R50 ;  /* 0x0000003200327220 */ /* 0x040fe40000410000 */
[C---:B------:R-:W-:Y:S02]  /*c360*/  FMUL.FTZ R51, R0.reuse, R51 ;  /* 0x0000003300337220 */ /* 0x040fe40000410000 */
[C---:B------:R-:W-:Y:S01]  /*c370*/  FMUL.FTZ R54, R0.reuse, R54 ;  /* 0x0000003600367220 */ /* 0x040fe20000410000 */
[C---:B---3--:R-:W-:Y:S03]  /*c380*/  HMMA.16816.F32 R44, R168.reuse, R152, R44 ;  /* 0x00000098a82c723c */ /* 0x048fe6000000182c */
[C---:B------:R-:W-:Y:S02]  /*c390*/  FMUL.FTZ R55, R0.reuse, R55 ;  /* 0x0000003700377220 */ /* 0x040fe40000410000 */
[C---:B------:R-:W-:Y:S02]  /*c3a0*/  FMUL.FTZ R58, R0.reuse, R58 ;  /* 0x0000003a003a7220 */ /* 0x040fe40000410000 */
[C---:B------:R-:W-:Y:S01]  /*c3b0*/  FMUL.FTZ R59, R0.reuse, R59 ;  /* 0x0000003b003b7220 */ /* 0x040fe20000410000 */
[C---:B------:R-:W-:Y:S01]  /*c3c0*/  HMMA.16816.F32 R48, R168.reuse, R154, R48 ;  /* 0x0000009aa830723c */ /* 0x040fe20000001830 */
[----:B------:R-:W1:Y:S03]  /*c3d0*/  LDSM.16.MT88.4 R152, [R197+0x12000] ;  /* 0x01200000c598783b */ /* 0x000e660000004200 */
[C---:B------:R-:W-:Y:S02]  /*c3e0*/  FMUL.FTZ R62, R0.reuse, R62 ;  /* 0x0000003e003e7220 */ /* 0x040fe40000410000 */
[C---:B------:R-:W-:Y:S02]  /*c3f0*/  FMUL.FTZ R63, R0.reuse, R63 ;  /* 0x0000003f003f7220 */ /* 0x040fe40000410000 */
[C---:B----4-:R-:W-:Y:S04]  /*c400*/  HMMA.16816.F32 R52, R168.reuse, R156, R52 ;  /* 0x0000009ca834723c */ /* 0x050fe80000001834 */
[C---:B------:R-:W-:Y:S02]  /*c410*/  FMUL.FTZ R66, R0.reuse, R66 ;  /* 0x0000004200427220 */ /* 0x040fe40000410000 */
[C---:B------:R-:W-:Y:S02]  /*c420*/  FMUL.FTZ R67, R0.reuse, R67 ;  /* 0x0000004300437220 */ /* 0x040fe40000410000 */
[C---:B------:R-:W-:Y:S01]  /*c430*/  HMMA.16816.F32 R56, R168.reuse, R158, R56 ;  /* 0x0000009ea838723c */ /* 0x040fe20000001838 */
[----:B------:R-:W3:Y:S03]  /*c440*/  LDSM.16.MT88.4 R156, [R199+0x12000] ;  /* 0x01200000c79c783b */ /* 0x000ee60000004200 */
[C---:B------:R-:W-:Y:S02]  /*c450*/  FMUL.FTZ R70, R0.reuse, R70 ;  /* 0x0000004600467220 */ /* 0x040fe40000410000 */
[C---:B------:R-:W-:Y:S02]  /*c460*/  FMUL.FTZ R71, R0.reuse, R71 ;  /* 0x0000004700477220 */ /* 0x040fe40000410000 */
[C---:B-----5:R-:W-:Y:S04]  /*c470*/  HMMA.16816.F32 R60, R168.reuse, R172, R60 ;  /* 0x000000aca83c723c */ /* 0x060fe8000000183c */
[C---:B------:R-:W-:Y:S02]  /*c480*/  FMUL.FTZ R74, R0.reuse, R74 ;  /* 0x0000004a004a7220 */ /* 0x040fe40000410000 */
[C---:B------:R-:W-:Y:S02]  /*c490*/  FMUL.FTZ R75, R0.reuse, R75 ;  /* 0x0000004b004b7220 */ /* 0x040fe40000410000 */
[C---:B------:R-:W-:Y:S01]  /*c4a0*/  HMMA.16816.F32 R64, R168.reuse, R174, R64 ;  /* 0x000000aea840723c */ /* 0x040fe20000001840 */
[----:B------:R-:W4:Y:S03]  /*c4b0*/  LDSM.16.MT88.4 R172, [R198+0x12000] ;  /* 0x01200000c6ac783b */ /* 0x000f260000004200 */
        /* <DEDUP_REMOVED lines=11> */
[C---:B---3--:R-:W-:Y:S04]  /*c570*/  HMMA.16816.F32 R76, R168.reuse, R156, R76 ;  /* 0x0000009ca84c723c */ /* 0x048fe8000000184c */
[C---:B------:R-:W-:Y:S02]  /*c580*/  FMUL.FTZ R85, R3.reuse, R85 ;  /* 0x0000005503557220 */ /* 0x040fe40000410000 */
[C---:B------:R-:W-:Y:S02]  /*c590*/  FMUL.FTZ R86, R0.reuse, R86 ;  /* 0x0000005600567220 */ /* 0x040fe40000410000 */
[C---:B------:R-:W-:Y:S01]  /*c5a0*/  HMMA.16816.F32 R80, R168.reuse, R158, R80 ;  /* 0x0000009ea850723c */ /* 0x040fe20000001850 */
[----:B------:R-:W3:Y:S03]  /*c5b0*/  LDSM.16.MT88.4 R156, [R197+0x14000] ;  /* 0x01400000c59c783b */ /* 0x000ee60000004200 */
        /* <DEDUP_REMOVED lines=24> */
[C---:B------:R-:W-:Y:S03]  /*c740*/  FMUL.FTZ R105, R3.reuse, R105 ;  /* 0x0000006903697220 */ /* 0x040fe60000410000 */
        /* <DEDUP_REMOVED lines=50> */
[----:B------:R-:W-:Y:S02]  /*ca70*/  LDSM.16.MT88.4 R172, [R197+0x10800] ;  /* 0x01080000c5ac783b */ /* 0x000fe40000004200 */
[C---:B------:R-:W-:Y:S02]  /*ca80*/  FMUL.FTZ R142, R0.reuse, R142 ;  /* 0x0000008e008e7220 */ /* 0x040fe40000410000 */
[C---:B------:R-:W-:Y:S02]  /*ca90*/  FMUL.FTZ R143, R0.reuse, R143 ;  /* 0x0000008f008f7220 */ /* 0x040fe40000410000 */
[C---:B------:R-:W-:Y:S02]  /*caa0*/  FMUL.FTZ R144, R3.reuse, R144 ;  /* 0x0000009003907220 */ /* 0x040fe40000410000 */
[----:B------:R-:W-:Y:S03]  /*cab0*/  FMUL.FTZ R145, R3, R145 ;  /* 0x0000009103917220 */ /* 0x000fe60000410000 */
[C---:B-1----:R-:W-:Y:S03]  /*cac0*/  HMMA.16816.F32 R140, R168.reuse, R152, R140 ;  /* 0x00000098a88c723c */ /* 0x042fe6000000188c */
[C---:B------:R-:W-:Y:S02]  /*cad0*/  FMUL.FTZ R146, R0.reuse, R146 ;  /* 0x0000009200927220 */ /* 0x040fe40000410000 */
[----:B------:R-:W-:Y:S02]  /*cae0*/  FMUL.FTZ R147, R0, R147 ;  /* 0x0000009300937220 */ /* 0x000fe40000410000 */
[--C-:B------:R-:W-:Y:S02]  /*caf0*/  FFMA.FTZ R18, R18, c[0x0][0x23c], -R180.reuse ;  /* 0x00008f0012127a23 */ /* 0x100fe400000108b4 */
[----:B------:R-:W-:Y:S02]  /*cb00*/  FFMA.FTZ R14, R14, c[0x0][0x23c], -R180 ;  /* 0x00008f000e0e7a23 */ /* 0x000fe400000108b4 */
[----:B------:R1:W-:Y:S01]  /*cb10*/  MUFU.EX2 R192, R18 ;  /* 0x0000001200c07308 */ /* 0x0003e20000000800 */
[C---:B------:R-:W-:Y:S03]  /*cb20*/  HMMA.16816.F32 R144, R168.reuse, R154, R144 ;  /* 0x0000009aa890723c */ /* 0x040fe60000001890 */
[--C-:B------:R-:W-:Y:S02]  /*cb30*/  FFMA.FTZ R12, R12, c[0x0][0x23c], -R150.reuse ;  /* 0x00008f000c0c7a23 */ /* 0x100fe40000010896 */
[----:B------:R-:W-:Y:S02]  /*cb40*/  FFMA.FTZ R13, R13, c[0x0][0x23c], -R150 ;  /* 0x00008f000d0d7a23 */ /* 0x000fe40000010896 */
[--C-:B------:R-:W-:Y:S02]  /*cb50*/  FFMA.FTZ R154, R19, c[0x0][0x23c], -R180.reuse ;  /* 0x00008f00139a7a23 */ /* 0x100fe400000108b4 */
[----:B------:R4:W-:Y:S03]  /*cb60*/  MUFU.EX2 R194, R12 ;  /* 0x0000000c00c27308 */ /* 0x0009e60000000800 */
[----:B------:R-:W-:Y:S02]  /*cb70*/  FMUL.FTZ R19, R0, R163 ;  /* 0x000000a300137220 */ /* 0x000fe40000410000 */
[----:B------:R-:W-:Y:S02]  /*cb80*/  FFMA.FTZ R34, R34, c[0x0][0x23c], -R180 ;  /* 0x00008f0022227a23 */ /* 0x000fe400000108b4 */
[--C-:B------:R-:W-:Y:S02]  /*cb90*/  FFMA.FTZ R24, R24, c[0x0][0x23c], -R150.reuse ;  /* 0x00008f0018187a23 */ /* 0x100fe40000010896 */
[--C-:B------:R-:W-:Y:S01]  /*cba0*/  FFMA.FTZ R25, R25, c[0x0][0x23c], -R150.reuse ;  /* 0x00008f0019197a23 */ /* 0x100fe20000010896 */
[----:B------:R5:W-:Y:S01]  /*cbb0*/  MUFU.EX2 R191, R154 ;  /* 0x0000009a00bf7308 */ /* 0x000be20000000800 */
[--C-:B------:R-:W-:Y:S02]  /*cbc0*/  FFMA.FTZ R21, R21, c[0x0][0x23c], -R150.reuse ;  /* 0x00008f0015157a23 */ /* 0x100fe40000010896 */
[----:B------:R-:W-:Y:S02]  /*cbd0*/  FFMA.FTZ R150, R33, c[0x0][0x23c], -R150 ;  /* 0x00008f0021967a23 */ /* 0x000fe40000010896 */
[----:B-1----:R-:W-:Y:S02]  /*cbe0*/  FMUL.FTZ R18, R0, R162 ;  /* 0x000000a200127220 */ /* 0x002fe40000410000 */
[----:B------:R-:W1:Y:S01]  /*cbf0*/  LDSM.16.MT88.4 R160, [R196+0x10800] ;  /* 0x01080000c4a0783b */ /* 0x000e620000004200 */
[--C-:B------:R-:W-:Y:S02]  /*cc00*/  FFMA.FTZ R22, R22, c[0x0][0x23c], -R180.reuse ;  /* 0x00008f0016167a23 */ /* 0x100fe400000108b4 */
[----:B------:R2:W1:Y:S01]  /*cc10*/  MUFU.EX2 R193, R13 ;  /* 0x0000000d00c17308 */ /* 0x0004620000000800 */
[----:B------:R-:W-:Y:S01]  /*cc20*/  FFMA.FTZ R23, R23, c[0x0][0x23c], -R180 ;  /* 0x00008f0017177a23 */ /* 0x000fe200000108b4 */
[C---:B---3--:R-:W-:Y:S03]  /*cc30*/  HMMA.16816.F32 R16, R168.reuse, R156, R16 ;  /* 0x0000009ca810723c */ /* 0x048fe60000001810 */
[----:B----4-:R-:W-:Y:S01]  /*cc40*/  LOP3.LUT R12, R185, UR14, R186, 0x96, !PT ;  /* 0x0000000eb90c7c12 */ /* 0x010fe2000f8e96ba */
[----:B------:R-:W-:Y:S04]  /*cc50*/  FFMA.FTZ R179, R3, R248, R224 ;  /* 0x000000f803b37223 */ /* 0x000fe800000100e0 */
[----:B------:R3:W4:Y:S01]  /*cc60*/  MUFU.EX2 R190, R14 ;  /* 0x0000000e00be7308 */ /* 0x0007220000000800 */
[--C-:B-----5:R-:W-:Y:S03]  /*cc70*/  FFMA.FTZ R154, R15, c[0x0][0x23c], -R180.reuse ;  /* 0x00008f000f9a7a23 */ /* 0x120fe600000108b4 */
[----:B------:R-:W-:Y:S02]  /*cc80*/  FMUL.FTZ R15, R0, R167 ;  /* 0x000000a7000f7220 */ /* 0x000fe40000410000 */
[----:B------:R-:W-:Y:S04]  /*cc90*/  FFMA.FTZ R180, R35, c[0x0][0x23c], -R180 ;  /* 0x00008f0023b47a23 */ /* 0x000fe800000108b4 */
[----:B------:R5:W1:Y:S01]  /*cca0*/  MUFU.EX2 R189, R154 ;  /* 0x0000009a00bd7308 */ /* 0x000a620000000800 */
[----:B--2---:R-:W-:Y:S05]  /*ccb0*/  IMAD.WIDE.U32 R12, R12, -0x2daee0ad, RZ ;  /* 0xd2511f530c0c7825 */ /* 0x004fea00078e00ff */
[----:B------:R-:W-:Y:S04]  /*ccc0*/  LOP3.LUT R152, R12, 0xffff, RZ, 0xc0, !PT ;  /* 0x0000ffff0c987812 */ /* 0x000fe800078ec0ff */
[----:B------:R-:W-:Y:S01]  /*ccd0*/  MUFU.EX2 R186, R20 ;  /* 0x0000001400ba7308 */ /* 0x000fe20000000800 */
[----:B------:R-:W-:Y:S02]  /*cce0*/  LOP3.LUT R149, R13, UR8, R188, 0x96, !PT ;  /* 0x000000080d957c12 */ /* 0x000fe4000f8e96bc */
[----:B------:R-:W-:Y:S01]  /*ccf0*/  SHF.R.U32.HI R13, RZ, 0x10, R12 ;  /* 0x00000010ff0d7819 */ /* 0x000fe2000001160c */
[----:B---3--:R-:W-:Y:S01]  /*cd00*/  FMUL.FTZ R14, R0, R166 ;  /* 0x000000a6000e7220 */ /* 0x008fe20000410000 */
[----:B------:R-:W-:Y:S01]  /*cd10*/  LOP3.LUT R153, R12, 0xff, RZ, 0xc0, !PT ;  /* 0x000000ff0c997812 */ /* 0x000fe200078ec0ff */
[----:B------:R-:W-:Y:S01]  /*cd20*/  FFMA.FTZ R0, R0, R249, R226 ;  /* 0x000000f900007223 */ /* 0x000fe200000100e2 */
[----:B------:R-:W-:Y:S02]  /*cd30*/  SHF.R.U32.HI R152, RZ, 0x8, R152 ;  /* 0x00000008ff987819 */ /* 0x000fe40000011698 */
[----:B------:R-:W-:Y:S01]  /*cd40*/  SHF.R.U32.HI R176, RZ, 0x18, R12 ;  /* 0x00000018ffb07819 */ /* 0x000fe2000001160c */
[----:B------:R-:W-:Y:S01]  /*cd50*/  MUFU.EX2 R188, R24 ;  /* 0x0000001800bc7308 */ /* 0x000fe20000000800 */
[----:B------:R-:W-:Y:S01]  /*cd60*/  LOP3.LUT R12, R149, 0xffff, RZ, 0xc0, !PT ;  /* 0x0000ffff950c7812 */ /* 0x000fe200078ec0ff */
[----:B------:R-:W-:Y:S01]  /*cd70*/  FADD.FTZ R0, R225, R0 ;  /* 0x00000000e1007221 */ /* 0x000fe20000010000 */
[----:B------:R-:W-:Y:S02]  /*cd80*/  PRMT R177, R153, 0x5410, R152 ;  /* 0x0000541099b17816 */ /* 0x000fe40000000098 */
[----:B------:R-:W-:Y:S01]  /*cd90*/  LOP3.LUT R152, R13, 0xff, RZ, 0xc0, !PT ;  /* 0x000000ff0d987812 */ /* 0x000fe200078ec0ff */
[----:B------:R-:W-:Y:S01]  /*cda0*/  FMUL.FTZ R13, R3, R165 ;  /* 0x000000a5030d7220 */ /* 0x000fe20000410000 */
[----:B------:R-:W-:Y:S01]  /*cdb0*/  SHF.R.U32.HI R153, RZ, 0x8, R12 ;  /* 0x00000008ff997819 */ /* 0x000fe2000001160c */
[--C-:B-----5:R-:W-:Y:S01]  /*cdc0*/  HSET2.LE.AND R154, R177, R252.reuse, PT ;  /* 0x000000fcb19a7233 */ /* 0x120fe20003803000 */
[----:B------:R-:W-:Y:S01]  /*cdd0*/  LOP3.LUT R155, R149, 0xff, RZ, 0xc0, !PT ;  /* 0x000000ff959b7812 */ /* 0x000fe200078ec0ff */
[----:B------:R-:W-:Y:S01]  /*cde0*/  FMUL.FTZ R12, R3, R164 ;  /* 0x000000a4030c7220 */ /* 0x000fe20000410000 */
[----:B------:R-:W-:Y:S01]  /*cdf0*/  PRMT R176, R152, 0x5410, R176 ;  /* 0x0000541098b07816 */ /* 0x000fe200000000b0 */
[----:B------:R-:W-:Y:S01]  /*ce00*/  LDSM.16.MT88.4 R164, [R198+0x10800] ;  /* 0x01080000c6a4783b */ /* 0x000fe20000004200 */
[----:B------:R-:W-:Y:S01]  /*ce10*/  SHF.R.U32.HI R152, RZ, 0x10, R149 ;  /* 0x00000010ff987819 */ /* 0x000fe20000011695 */
[----:B------:R-:W-:Y:S01]  /*ce20*/  MUFU.EX2 R177, R32 ;  /* 0x0000002000b17308 */ /* 0x000fe20000000800 */
[----:B------:R-:W-:Y:S01]  /*ce30*/  PRMT R155, R155, 0x5410, R153 ;  /* 0x000054109b9b7816 */ /* 0x000fe20000000099 */
[----:B------:R-:W-:Y:S01]  /*ce40*/  FADD.FTZ R0, R228, R0 ;  /* 0x00000000e4007221 */ /* 0x000fe20000010000 */
[----:B------:R-:W-:Y:S03]  /*ce50*/  HMMA.16816.F32 R12, R168, R158, R12 ;  /* 0x0000009ea80c723c */ /* 0x000fe6000000180c */
[----:B------:R-:W-:Y:S01]  /*ce60*/  SHF.R.U32.HI R153, RZ, 0x18, R149 ;  /* 0x00000018ff997819 */ /* 0x000fe20000011695 */
[----:B------:R-:W2:Y:S01]  /*ce70*/  LDSM.16.MT88.4 R156, [R199+0x10800] ;  /* 0x01080000c79c783b */ /* 0x000ea20000004200 */
[----:B------:R-:W-:Y:S01]  /*ce80*/  LOP3.LUT R152, R152, 0xff, RZ, 0xc0, !PT ;  /* 0x000000ff98987812 */ /* 0x000fe200078ec0ff */
[----:B------:R-:W-:Y:S01]  /*ce90*/  FADD.FTZ R0, R227, R0 ;  /* 0x00000000e3007221 */ /* 0x000fe20000010000 */
[----:B------:R-:W-:Y:S01]  /*cea0*/  F2FP.PACK_AB R149, R195, R223 ;  /* 0x000000dfc395723e */ /* 0x000fe200000000ff */
[----:B------:R-:W-:Y:S01]  /*ceb0*/  MUFU.EX2 R187, R25 ;  /* 0x0000001900bb7308 */ /* 0x000fe20000000800 */
[----:B------:R-:W-:Y:S03]  /*cec0*/  PRMT R153, R152, 0x5410, R153 ;  /* 0x0000541098997816 */ /* 0x000fe60000000099 */
[--C-:B------:R-:W-:Y:S01]  /*ced0*/  HSET2.LE.AND R152, R155, R252.reuse, PT ;  /* 0x000000fc9b987233 */ /* 0x100fe20003803000 */
[----:B------:R-:W-:Y:S01]  /*cee0*/  LOP3.LUT R154, R154, R149, RZ, 0xc0, !PT ;  /* 0x000000959a9a7212 */ /* 0x000fe200078ec0ff */
[--C-:B------:R-:W-:Y:S01]  /*cef0*/  HSET2.LE.AND R155, R176, R252.reuse, PT ;  /* 0x000000fcb09b7233 */ /* 0x100fe20003803000 */
[----:B-1----:R-:W-:Y:S01]  /*cf00*/  F2FP.PACK_AB R149, R193, R194 ;  /* 0x000000c2c195723e */ /* 0x002fe200000000ff */
[--C-:B------:R-:W-:Y:S01]  /*cf10*/  HSET2.LE.AND R153, R153, R252.reuse, PT ;  /* 0x000000fc99997233 */ /* 0x100fe20003803000 */
[----:B------:R-:W-:Y:S01]  /*cf20*/  LDSM.16.MT88.4 R168, [R199+0x12800] ;  /* 0x01280000c7a8783b */ /* 0x000fe20000004200 */
[----:B------:R-:W1:Y:S01]  /*cf30*/  MUFU.EX2 R176, R29 ;  /* 0x0000001d00b07308 */ /* 0x000e620000000800 */
[----:B------:R-:W-:Y:S01]  /*cf40*/  LOP3.LUT R152, R152, R149, RZ, 0xc0, !PT ;  /* 0x0000009598987212 */ /* 0x000fe200078ec0ff */
[----:B----4-:R-:W-:Y:S01]  /*cf50*/  FADD.FTZ R0, R190, R0 ;  /* 0x00000000be007221 */ /* 0x010fe20000010000 */
[----:B------:R-:W-:Y:S03]  /*cf60*/  F2FP.PACK_AB R149, R191, R192 ;  /* 0x000000c0bf95723e */ /* 0x000fe600000000ff */
[----:B------:R-:W-:Y:S01]  /*cf70*/  FADD.FTZ R0, R189, R0 ;  /* 0x00000000bd007221 */ /* 0x000fe20000010000 */
[----:B------:R-:W-:Y:S02]  /*cf80*/  LOP3.LUT R155, R155, R149, RZ, 0xc0, !PT ;  /* 0x000000959b9b7212 */ /* 0x000fe400078ec0ff */
[----:B------:R-:W-:Y:S01]  /*cf90*/  F2FP.PACK_AB R149, R189, R190 ;  /* 0x000000bebd95723e */ /* 0x000fe200000000ff */
[----:B------:R3:W-:Y:S01]  /*cfa0*/  MUFU.EX2 R185, R21 ;  /* 0x0000001500b97308 */ /* 0x0007e20000000800 */
[----:B------:R-:W-:Y:S02]  /*cfb0*/  FADD.FTZ R0, R192, R0 ;  /* 0x00000000c0007221 */ /* 0x000fe40000010000 */
[----:B------:R-:W-:Y:S02]  /*cfc0*/  LOP3.LUT R153, R153, R149, RZ, 0xc0, !PT ;  /* 0x0000009599997212 */ /* 0x000fe400078ec0ff */
[----:B------:R-:W-:Y:S01]  /*cfd0*/  MOV R149, UR24 ;  /* 0x0000001800957c02 */ /* 0x000fe20008000f00 */
[----:B------:R-:W-:Y:S03]  /*cfe0*/  FADD.FTZ R0, R191, R0 ;  /* 0x00000000bf007221 */ /* 0x000fe60000010000 */
[----:B------:R-:W-:Y:S01]  /*cff0*/  LOP3.LUT R149, R247, UR23, R149, 0x96, !PT ;  /* 0x00000017f7957c12 */ /* 0x000fe2000f8e9695 */
[C---:B------:R-:W-:Y:S01]  /*d000*/  HMMA.16816.F32 R4, R152.reuse, R160, R4 ;  /* 0x000000a09804723c */ /* 0x040fe20000001804 */
[----:B------:R-:W-:Y:S04]  /*d010*/  MUFU.EX2 R181, R23 ;  /* 0x0000001700b57308 */ /* 0x000fe80000000800 */
[----:B-1----:R-:W-:Y:S03]  /*d020*/  F2FP.PACK_AB R3, R176, R178 ;  /* 0x000000b2b003723e */ /* 0x002fe600000000ff */
[C---:B------:R-:W-:Y:S01]  /*d030*/  HMMA.16816.F32 R8, R152.reuse, R162, R8 ;  /* 0x000000a29808723c */ /* 0x040fe20000001808 */
[----:B------:R-:W1:Y:S02]  /*d040*/  LDSM.16.MT88.4 R160, [R196+0x12800] ;  /* 0x01280000c4a0783b */ /* 0x000e640000004200 */
[----:B------:R-:W-:Y:S05]  /*d050*/  MUFU.EX2 R180, R180 ;  /* 0x000000b400b47308 */ /* 0x000fea0000000800 */
[C---:B------:R-:W-:Y:S08]  /*d060*/  HMMA.16816.F32 R36, R152.reuse, R172, R36 ;  /* 0x000000ac9824723c */ /* 0x040ff00000001824 */
[C---:B------:R-:W-:Y:S01]  /*d070*/  HMMA.16816.F32 R40, R152.reuse, R174, R40 ;  /* 0x000000ae9828723c */ /* 0x040fe20000001828 */
[----:B------:R-:W-:Y:S07]  /*d080*/  MUFU.EX2 R174, R30 ;  /* 0x0000001e00ae7308 */ /* 0x000fee0000000800 */
[C---:B--2---:R-:W-:Y:S03]  /*d090*/  HMMA.16816.F32 R44, R152.reuse, R156, R44 ;  /* 0x0000009c982c723c */ /* 0x044fe6000000182c */
[----:B------:R-:W-:Y:S05]  /*d0a0*/  MUFU.EX2 R175, R150 ;  /* 0x0000009600af7308 */ /* 0x000fea0000000800 */
        /* <DEDUP_REMOVED lines=23> */
[C---:B-----5:R-:W-:Y:S07]  /*d220*/  HMMA.16816.F32 R108, R152.reuse, R168, R108 ;  /* 0x000000a8986c723c */ /* 0x060fee000000186c */
[----:B------:R-:W-:Y:S01]  /*d230*/  IMAD.WIDE.U32 R168, R149, -0x326172a9, RZ ;  /* 0xcd9e8d5795a87825 */ /* 0x000fe200078e00ff */
[C---:B------:R-:W-:Y:S04]  /*d240*/  HMMA.16816.F32 R112, R152.reuse, R170, R112 ;  /* 0x000000aa9870723c */ /* 0x040fe80000001870 */
[----:B------:R-:W-:Y:S02]  /*d250*/  LOP3.LUT R168, R183, UR32, R168, 0x96, !PT ;  /* 0x00000020b7a87c12 */ /* 0x000fe4000f8e96a8 */
[----:B------:R5:W-:Y:S01]  /*d260*/  MUFU.EX2 R183, R27 ;  /* 0x0000001b00b77308 */ /* 0x000be20000000800 */
[----:B------:R-:W-:Y:S01]  /*d270*/  LOP3.LUT R24, R169, UR19, R250, 0x96, !PT ;  /* 0x00000013a9187c12 */ /* 0x000fe2000f8e96fa */
[C---:B----4-:R-:W-:Y:S04]  /*d280*/  HMMA.16816.F32 R116, R152.reuse, R164, R116 ;  /* 0x000000a49874723c */ /* 0x050fe80000001874 */
[----:B------:R-:W-:Y:S04]  /*d290*/  IMAD.WIDE.U32 R24, R24, -0x2daee0ad, RZ ;  /* 0xd2511f5318187825 */ /* 0x000fe800078e00ff */
[C---:B------:R-:W-:Y:S01]  /*d2a0*/  HMMA.16816.F32 R120, R152.reuse, R166, R120 ;  /* 0x000000a69878723c */ /* 0x040fe20000001878 */
[----:B------:R-:W4:Y:S03]  /*d2b0*/  LDSM.16.MT88.4 R164, [R199+0x16800] ;  /* 0x01680000c7a4783b */ /* 0x000f260000004200 */
[----:B------:R-:W-:Y:S01]  /*d2c0*/  IMAD.WIDE.U32 R168, R168, -0x2daee0ad, RZ ;  /* 0xd2511f53a8a87825 */ /* 0x000fe200078e00ff */
[----:B------:R-:W-:Y:S03]  /*d2d0*/  LOP3.LUT R25, R25, UR31, R244, 0x96, !PT ;  /* 0x0000001f19197c12 */ /* 0x000fe6000f8e96f4 */
[C---:B-1----:R-:W-:Y:S04]  /*d2e0*/  HMMA.16816.F32 R124, R152.reuse, R160, R124 ;  /* 0x000000a0987c723c */ /* 0x042fe8000000187c */
[----:B------:R-:W-:Y:S01]  /*d2f0*/  LOP3.LUT R149, R169, UR29, R24, 0x96, !PT ;  /* 0x0000001da9957c12 */ /* 0x000fe2000f8e9618 */
[----:B------:R-:W-:Y:S03]  /*d300*/  IMAD.WIDE.U32 R24, R25, -0x326172a9, RZ ;  /* 0xcd9e8d5719187825 */ /* 0x000fe600078e00ff */
[C---:B------:R-:W-:Y:S01]  /*d310*/  HMMA.16816.F32 R128, R152.reuse, R162, R128 ;  /* 0x000000a29880723c */ /* 0x040fe20000001880 */
[----:B------:R-:W1:Y:S03]  /*d320*/  LDSM.16.MT88.4 R160, [R198+0x16800] ;  /* 0x01680000c6a0783b */ /* 0x000e660000004200 */
[----:B------:R-:W-:Y:S01]  /*d330*/  IMAD.WIDE.U32 R170, R149, -0x326172a9, RZ ;  /* 0xcd9e8d5795aa7825 */ /* 0x000fe200078e00ff */
[----:B------:R-:W-:Y:S02]  /*d340*/  LOP3.LUT R20, R25, UR30, R182, 0x96, !PT ;  /* 0x0000001e19147c12 */ /* 0x000fe4000f8e96b6 */
[----:B------:R-:W1:Y:S01]  /*d350*/  MUFU.EX2 R182, R22 ;  /* 0x0000001600b67308 */ /* 0x000e620000000800 */
[C---:B--2---:R-:W-:Y:S04]  /*d360*/  HMMA.16816.F32 R132, R152.reuse, R156, R132 ;  /* 0x0000009c9884723c */ /* 0x044fe80000001884 */
[----:B------:R-:W-:Y:S01]  /*d370*/  LOP3.LUT R24, R171, UR28, R24, 0x96, !PT ;  /* 0x0000001cab187c12 */ /* 0x000fe2000f8e9618 */
[----:B---3--:R-:W-:Y:S03]  /*d380*/  IMAD.WIDE.U32 R20, R20, -0x2daee0ad, RZ ;  /* 0xd2511f5314147825 */ /* 0x008fe600078e00ff */
[C---:B------:R-:W-:Y:S04]  /*d390*/  HMMA.16816.F32 R136, R152.reuse, R158, R136 ;  /* 0x0000009e9888723c */ /* 0x040fe80000001888 */
[----:B------:R-:W-:Y:S01]  /*d3a0*/  IMAD.WIDE.U32 R172, R24, -0x2daee0ad, RZ ;  /* 0xd2511f5318ac7825 */ /* 0x000fe200078e00ff */
[----:B------:R-:W-:Y:S01]  /*d3b0*/  LOP3.LUT R168, R21, UR17, R168, 0x96, !PT ;  /* 0x0000001115a87c12 */ /* 0x000fe2000f8e96a8 */
[----:B-----5:R-:W2:Y:S02]  /*d3c0*/  LDSM.16.MT88.4 R24, [R196+0x11000] ;  /* 0x01100000c418783b */ /* 0x020ea40000004200 */
[C---:B----4-:R-:W-:Y:S04]  /*d3d0*/  HMMA.16816.F32 R140, R152.reuse, R164, R140 ;  /* 0x000000a4988c723c */ /* 0x050fe8000000188c */
[----:B------:R-:W-:Y:S01]  /*d3e0*/  LOP3.LUT R20, R173, UR5, R20, 0x96, !PT ;  /* 0x00000005ad147c12 */ /* 0x000fe2000f8e9614 */
[----:B------:R-:W-:Y:S01]  /*d3f0*/  IMAD.WIDE.U32 R168, R168, -0x326172a9, RZ ;  /* 0xcd9e8d57a8a87825 */ /* 0x000fe200078e00ff */
[----:B------:R-:W3:Y:S02]  /*d400*/  MUFU.EX2 R173, R31 ;  /* 0x0000001f00ad7308 */ /* 0x000ee40000000800 */
[C---:B------:R-:W-:Y:S04]  /*d410*/  HMMA.16816.F32 R144, R152.reuse, R166, R144 ;  /* 0x000000a69890723c */ /* 0x040fe80000001890 */
[----:B------:R-:W-:Y:S01]  /*d420*/  IMAD.WIDE.U32 R20, R20, -0x326172a9, RZ ;  /* 0xcd9e8d5714147825 */ /* 0x000fe200078e00ff */
[----:B------:R-:W-:Y:S03]  /*d430*/  LOP3.LUT R28, R169, UR14, R170, 0x96, !PT ;  /* 0x0000000ea91c7c12 */ /* 0x000fe6000f8e96aa */
[C---:B-1----:R-:W-:Y:S04]  /*d440*/  HMMA.16816.F32 R16, R152.reuse, R160, R16 ;  /* 0x000000a09810723c */ /* 0x042fe80000001810 */
[----:B------:R-:W-:Y:S01]  /*d450*/  LOP3.LUT R149, R21, UR9, R168, 0x96, !PT ;  /* 0x0000000915957c12 */ /* 0x000fe2000f8e96a8 */
[----:B------:R-:W-:Y:S01]  /*d460*/  IMAD.WIDE.U32 R28, R28, -0x2daee0ad, RZ ;  /* 0xd2511f531c1c7825 */ /* 0x000fe200078e00ff */
[--C-:B------:R-:W-:Y:S01]  /*d470*/  SHF.R.U32.HI R158, RZ, 0x18, R20.reuse ;  /* 0x00000018ff9e7819 */ /* 0x100fe20000011614 */
[----:B------:R-:W-:Y:S01]  /*d480*/  LDSM.16.MT88.4 R168, [R198+0x11800] ;  /* 0x01180000c6a8783b */ /* 0x000fe20000004200 */
[----:B------:R-:W-:Y:S04]  /*d490*/  HMMA.16816.F32 R12, R152, R162, R12 ;  /* 0x000000a2980c723c */ /* 0x000fe8000000180c */
[----:B------:R-:W-:Y:S01]  /*d4a0*/  SHF.R.U32.HI R157, RZ, 0x10, R20 ;  /* 0x00000010ff9d7819 */ /* 0x000fe20000011614 */
[----:B------:R-:W-:Y:S01]  /*d4b0*/  FADD.FTZ R0, R182, R0 ;  /* 0x00000000b6007221 */ /* 0x000fe20000010000 */
[C---:B------:R-:W-:Y:S01]  /*d4c0*/  LOP3.LUT R156, R20.reuse, 0xff, RZ, 0xc0, !PT ;  /* 0x000000ff149c7812 */ /* 0x040fe200078ec0ff */
[----:B------:R-:W1:Y:S01]  /*d4d0*/  LDSM.16.MT88.4 R152, [R197+0x11000] ;  /* 0x01100000c598783b */ /* 0x000e620000004200 */
[----:B------:R-:W-:Y:S01]  /*d4e0*/  LOP3.LUT R21, R20, 0xffff, RZ, 0xc0, !PT ;  /* 0x0000ffff14157812 */ /* 0x000fe200078ec0ff */
[----:B------:R-:W-:Y:S03]  /*d4f0*/  FADD.FTZ R0, R181, R0 ;  /* 0x00000000b5007221 */ /* 0x000fe60000010000 */
[C---:B------:R-:W-:Y:S01]  /*d500*/  LOP3.LUT R20, R149.reuse, 0xffff, RZ, 0xc0, !PT ;  /* 0x0000ffff95147812 */ /* 0x040fe200078ec0ff */
[----:B------:R-:W-:Y:S01]  /*d510*/  FADD.FTZ R0, R184, R0 ;  /* 0x00000000b8007221 */ /* 0x000fe20000010000 */
[----:B------:R-:W-:Y:S01]  /*d520*/  LOP3.LUT R22, R149, 0xff, RZ, 0xc0, !PT ;  /* 0x000000ff95167812 */ /* 0x000fe200078ec0ff */
[----:B------:R-:W-:Y:S01]  /*d530*/  LDSM.16.MT88.4 R160, [R199+0x11800] ;  /* 0x01180000c7a0783b */ /* 0x000fe20000004200 */
[----:B------:R-:W-:Y:S01]  /*d540*/  SHF.R.U32.HI R21, RZ, 0x8, R21 ;  /* 0x00000008ff157819 */ /* 0x000fe20000011615 */
[----:B------:R-:W-:Y:S01]  /*d550*/  FADD.FTZ R0, R183, R0 ;  /* 0x00000000b7007221 */ /* 0x000fe20000010000 */
[----:B------:R-:W-:Y:S02]  /*d560*/  SHF.R.U32.HI R20, RZ, 0x8, R20 ;  /* 0x00000008ff147819 */ /* 0x000fe40000011614 */
[----:B------:R-:W-:Y:S01]  /*d570*/  PRMT R23, R156, 0x5410, R21 ;  /* 0x000054109c177816 */ /* 0x000fe20000000015 */
[----:B------:R-:W-:Y:S01]  /*d580*/  FADD.FTZ R0, R174, R0 ;  /* 0x00000000ae007221 */ /* 0x000fe20000010000 */
[----:B------:R-:W-:Y:S02]  /*d590*/  PRMT R21, R22, 0x5410, R20 ;  /* 0x0000541016157816 */ /* 0x000fe40000000014 */
[----:B------:R-:W-:Y:S01]  /*d5a0*/  LOP3.LUT R156, R157, 0xff, RZ, 0xc0, !PT ;  /* 0x000000ff9d9c7812 */ /* 0x000fe200078ec0ff */
[--C-:B------:R-:W-:Y:S01]  /*d5b0*/  HSET2.LE.AND R22, R23, R252.reuse, PT ;  /* 0x000000fc17167233 */ /* 0x100fe20003803000 */
[--C-:B------:R-:W-:Y:S01]  /*d5c0*/  SHF.R.U32.HI R20, RZ, 0x10, R149.reuse ;  /* 0x00000010ff147819 */ /* 0x100fe20000011695 */
[--C-:B------:R-:W-:Y:S01]  /*d5d0*/  HSET2.LE.AND R21, R21, R252.reuse, PT ;  /* 0x000000fc15157233 */ /* 0x100fe20003803000 */
[----:B------:R-:W-:Y:S01]  /*d5e0*/  PRMT R156, R156, 0x5410, R158 ;  /* 0x000054109c9c7816 */ /* 0x000fe2000000009e */
[----:B---3--:R-:W-:Y:S01]  /*d5f0*/  FADD.FTZ R0, R173, R0 ;  /* 0x00000000ad007221 */ /* 0x008fe20000010000 */
[----:B------:R-:W-:Y:S02]  /*d600*/  SHF.R.U32.HI R157, RZ, 0x18, R149 ;  /* 0x00000018ff9d7819 */ /* 0x000fe40000011695 */
[----:B------:R-:W-:Y:S02]  /*d610*/  LOP3.LUT R149, R20, 0xff, RZ, 0xc0, !PT ;  /* 0x000000ff14957812 */ /* 0x000fe400078ec0ff */
[----:B------:R-:W-:Y:S02]  /*d620*/  F2FP.PACK_AB R20, R187, R188 ;  /* 0x000000bcbb14723e */ /* 0x000fe400000000ff */
[----:B------:R-:W-:Y:S02]  /*d630*/  F2FP.PACK_AB R23, R185, R186 ;  /* 0x000000bab917723e */ /* 0x000fe400000000ff */
[----:B------:R-:W-:Y:S02]  /*d640*/  PRMT R149, R149, 0x5410, R157 ;  /* 0x0000541095957816 */ /* 0x000fe4000000009d */
[----:B------:R-:W-:Y:S02]  /*d650*/  LOP3.LUT R22, R22, R20, RZ, 0xc0, !PT ;  /* 0x0000001416167212 */ /* 0x000fe400078ec0ff */
[----:B------:R-:W-:Y:S01]  /*d660*/  LOP3.LUT R20, R21, R23, RZ, 0xc0, !PT ;  /* 0x0000001715147212 */ /* 0x000fe200078ec0ff */
[--C-:B------:R-:W-:Y:S01]  /*d670*/  HSET2.LE.AND R23, R156, R252.reuse, PT ;  /* 0x000000fc9c177233 */ /* 0x100fe20003803000 */
[----:B------:R-:W-:Y:S01]  /*d680*/  F2FP.PACK_AB R21, R183, R184 ;  /* 0x000000b8b715723e */ /* 0x000fe200000000ff */
[----:B------:R-:W3:Y:S01]  /*d690*/  LDSM.16.MT88.4 R156, [R199+0x11000] ;  /* 0x01100000c79c783b */ /* 0x000ee20000004200 */
[----:B------:R-:W-:Y:S02]  /*d6a0*/  LOP3.LUT R32, R29, UR8, R172, 0x96, !PT ;  /* 0x000000081d207c12 */ /* 0x000fe4000f8e96ac */
[----:B------:R-:W-:Y:S01]  /*d6b0*/  LOP3.LUT R23, R23, R21, RZ, 0xc0, !PT ;  /* 0x0000001517177212 */ /* 0x000fe200078ec0ff */
[--C-:B------:R-:W-:Y:S01]  /*d6c0*/  HSET2.LE.AND R21, R149, R252.reuse, PT ;  /* 0x000000fc95157233 */ /* 0x100fe20003803000 */
[----:B------:R-:W-:Y:S01]  /*d6d0*/  F2FP.PACK_AB R149, R181, R182 ;  /* 0x000000b6b595723e */ /* 0x000fe200000000ff */
[----:B------:R4:W5:Y:S01]  /*d6e0*/  MUFU.EX2 R172, R34 ;  /* 0x0000002200ac7308 */ /* 0x0009620000000800 */
[C---:B------:R-:W-:Y:S02]  /*d6f0*/  LOP3.LUT R33, R28.reuse, 0xffff, RZ, 0xc0, !PT ;  /* 0x0000ffff1c217812 */ /* 0x040fe400078ec0ff */
[----:B------:R-:W-:Y:S02]  /*d700*/  LOP3.LUT R21, R21, R149, RZ, 0xc0, !PT ;  /* 0x0000009515157212 */ /* 0x000fe400078ec0ff */
[----:B------:R-:W-:Y:S02]  /*d710*/  SHF.R.U32.HI R149, RZ, 0x10, R28 ;  /* 0x00000010ff957819 */ /* 0x000fe4000001161c */
[----:B------:R-:W-:Y:S02]  /*d720*/  LOP3.LUT R166, R28, 0xff, RZ, 0xc0, !PT ;  /* 0x000000ff1ca67812 */ /* 0x000fe400078ec0ff */
[----:B------:R-:W-:Y:S01]  /*d730*/  SHF.R.U32.HI R35, RZ, 0x8, R33 ;  /* 0x00000008ff237819 */ /* 0x000fe20000011621 */
[C---:B--2---:R-:W-:Y:S05]  /*d740*/  HMMA.16816.F32 R4, R20.reuse, R24, R4 ;  /* 0x000000181404723c */ /* 0x044fea0000001804 */
[----:B------:R-:W-:Y:S02]  /*d750*/  LOP3.LUT R33, R32, 0xffff, RZ, 0xc0, !PT ;  /* 0x0000ffff20217812 */ /* 0x000fe400078ec0ff */
[----:B------:R-:W-:Y:S01]  /*d760*/  PRMT R166, R166, 0x5410, R35 ;  /* 0x00005410a6a67816 */ /* 0x000fe20000000023 */
[C---:B------:R-:W-:Y:S01]  /*d770*/  HMMA.16816.F32 R8, R20.reuse, R26, R8 ;  /* 0x0000001a1408723c */ /* 0x040fe20000001808 */
[----:B------:R-:W2:Y:S03]  /*d780*/  LDSM.16.MT88.4 R24, [R198+0x11000] ;  /* 0x01100000c618783b */ /* 0x000ea60000004200 */
[----:B------:R-:W-:Y:S01]  /*d790*/  SHF.R.U32.HI R150, RZ, 0x8, R33 ;  /* 0x00000008ff967819 */ /* 0x000fe20000011621 */
[--C-:B------:R-:W-:Y:S01]  /*d7a0*/  HSET2.LE.AND R166, R166, R252.reuse, PT ;  /* 0x000000fca6a67233 */ /* 0x100fe20003803000 */
[----:B----4-:R-:W-:Y:S01]  /*d7b0*/  LOP3.LUT R34, R149, 0xff, RZ, 0xc0, !PT ;  /* 0x000000ff95227812 */ /* 0x010fe200078ec0ff */
[----:B-----5:R-:W-:Y:S01]  /*d7c0*/  FADD.FTZ R0, R172, R0 ;  /* 0x00000000ac007221 */ /* 0x020fe20000010000 */
[C---:B-1----:R-:W-:Y:S04]  /*d7d0*/  HMMA.16816.F32 R36, R20.reuse, R152, R36 ;  /* 0x000000981424723c */ /* 0x042fe80000001824 */
[----:B------:R-:W-:Y:S01]  /*d7e0*/  SHF.R.U32.HI R149, RZ, 0x10, R32 ;  /* 0x00000010ff957819 */ /* 0x000fe20000011620 */
[----:B------:R-:W-:Y:S03]  /*d7f0*/  FADD.FTZ R249, R180, R0 ;  /* 0x00000000b4f97221 */ /* 0x000fe60000010000 */
[C---:B------:R-:W-:Y:S01]  /*d800*/  HMMA.16816.F32 R40, R20.reuse, R154, R40 ;  /* 0x0000009a1428723c */ /* 0x040fe20000001828 */
[----:B------:R-:W1:Y:S03]  /*d810*/  LDSM.16.MT88.4 R152, [R196+0x13000] ;  /* 0x01300000c498783b */ /* 0x000e660000004200 */
[----:B------:R-:W-:Y:S04]  /*d820*/  LOP3.LUT R149, R149, 0xff, RZ, 0xc0, !PT ;  /* 0x000000ff95957812 */ /* 0x000fe800078ec0ff */
        /* <DEDUP_REMOVED lines=33> */
[C---:B-1----:R-:W-:Y:S07]  /*da40*/  HMMA.16816.F32 R132, R20.reuse, R152, R132 ;  /* 0x000000981484723c */ /* 0x042fee0000001884 */
[----:B------:R-:W-:Y:S01]  /*da50*/  LOP3.LUT R153, R32, 0xff, RZ, 0xc0, !PT ;  /* 0x000000ff20997812 */ /* 0x000fe200078ec0ff */
[C---:B------:R-:W-:Y:S04]  /*da60*/  HMMA.16816.F32 R136, R20.reuse, R154, R136 ;  /* 0x0000009a1488723c */ /* 0x040fe80000001888 */
[----:B------:R-:W-:Y:S02]  /*da70*/  SHF.R.U32.HI R152, RZ, 0x18, R32 ;  /* 0x00000018ff987819 */ /* 0x000fe40000011620 */
[----:B------:R-:W-:Y:S02]  /*da80*/  PRMT R150, R153, 0x5410, R150 ;  /* 0x0000541099967816 */ /* 0x000fe40000000096 */
[C---:B---3--:R-:W-:Y:S04]  /*da90*/  HMMA.16816.F32 R140, R20.reuse, R156, R140 ;  /* 0x0000009c148c723c */ /* 0x048fe8000000188c */
[----:B------:R-:W-:Y:S01]  /*daa0*/  SHF.R.U32.HI R154, RZ, 0x18, R28 ;  /* 0x00000018ff9a7819 */ /* 0x000fe2000001161c */
[--C-:B------:R-:W-:Y:S01]  /*dab0*/  HSET2.LE.AND R164, R150, R252.reuse, PT ;  /* 0x000000fc96a47233 */ /* 0x100fe20003803000 */
[----:B------:R-:W1:Y:S01]  /*dac0*/  LDSM.16.MT88.4 R28, [R196+0x11800] ;  /* 0x01180000c41c783b */ /* 0x000e620000004200 */
[----:B------:R-:W-:Y:S01]  /*dad0*/  PRMT R149, R149, 0x5410, R152 ;  /* 0x0000541095957816 */ /* 0x000fe20000000098 */
[C---:B------:R-:W-:Y:S04]  /*dae0*/  HMMA.16816.F32 R144, R20.reuse, R158, R144 ;  /* 0x0000009e1490723c */ /* 0x040fe80000001890 */
[----:B------:R-:W-:Y:S01]  /*daf0*/  PRMT R154, R34, 0x5410, R154 ;  /* 0x00005410229a7816 */ /* 0x000fe2000000009a */
[--C-:B------:R-:W-:Y:S01]  /*db00*/  HSET2.LE.AND R165, R149, R252.reuse, PT ;  /* 0x000000fc95a57233 */ /* 0x100fe20003803000 */
[----:B------:R-:W3:Y:S01]  /*db10*/  LDSM.16.MT88.4 R32, [R197+0x11800] ;  /* 0x01180000c520783b */ /* 0x000ee20000004200 */
[----:B------:R-:W-:Y:S01]  /*db20*/  LOP3.LUT R164, R164, R3, RZ, 0xc0, !PT ;  /* 0x00000003a4a47212 */ /* 0x000fe200078ec0ff */
[C---:B--2---:R-:W-:Y:S04]  /*db30*/  HMMA.16816.F32 R16, R20.reuse, R24, R16 ;  /* 0x000000181410723c */ /* 0x044fe80000001810 */
[----:B------:R-:W-:Y:S01]  /*db40*/  HSET2.LE.AND R167, R154, R252, PT ;  /* 0x000000fc9aa77233 */ /* 0x000fe20003803000 */
[----:B------:R-:W-:Y:S02]  /*db50*/  F2FP.PACK_AB R149, R175, R177 ;  /* 0x000000b1af95723e */ /* 0x000fe400000000ff */
[----:B------:R-:W-:Y:S01]  /*db60*/  F2FP.PACK_AB R150, R173, R174 ;  /* 0x000000aead96723e */ /* 0x000fe200000000ff */
[----:B------:R-:W-:Y:S01]  /*db70*/  HMMA.16816.F32 R12, R20, R26, R12 ;  /* 0x0000001a140c723c */ /* 0x000fe2000000180c */
[----:B------:R-:W-:Y:S03]  /*db80*/  LDSM.16.MT88.4 R20, [R199+0x13800] ;  /* 0x01380000c714783b */ /* 0x000fe60000004200 */
[----:B------:R-:W-:Y:S02]  /*db90*/  F2FP.PACK_AB R3, R180, R172 ;  /* 0x000000acb403723e */ /* 0x000fe400000000ff */
[----:B------:R-:W-:Y:S02]  /*dba0*/  LOP3.LUT R166, R166, R149, RZ, 0xc0, !PT ;  /* 0x00000095a6a67212 */ /* 0x000fe400078ec0ff */
[----:B------:R-:W-:Y:S01]  /*dbb0*/  LOP3.LUT R165, R165, R150, RZ, 0xc0, !PT ;  /* 0x00000096a5a57212 */ /* 0x000fe200078ec0ff */
[----:B------:R-:W-:Y:S03]  /*dbc0*/  LDSM.16.MT88.4 R24, [R198+0x13800] ;  /* 0x01380000c618783b */ /* 0x000fe60000004200 */
[----:B------:R-:W-:Y:S01]  /*dbd0*/  LOP3.LUT R167, R167, R3, RZ, 0xc0, !PT ;  /* 0x00000003a7a77212 */ /* 0x000fe200078ec0ff */
[----:B------:R-:W-:Y:S01]  /*dbe0*/  FADD.FTZ R3, R229, R179 ;  /* 0x000000b3e5037221 */ /* 0x000fe20000010000 */
[----:B------:R-:W-:Y:S03]  /*dbf0*/  MOV R149, R2 ;  /* 0x0000000200957202 */ /* 0x000fe60000000f00 */
[----:B------:R-:W-:Y:S02]  /*dc00*/  FADD.FTZ R3, R231, R3 ;  /* 0x00000003e7037221 */ /* 0x000fe40000010000 */
[C---:B-1----:R-:W-:Y:S01]  /*dc10*/  HMMA.16816.F32 R152, R164.reuse, R28, R4 ;  /* 0x0000001ca498723c */ /* 0x042fe20000001804 */
[----:B------:R-:W1:Y:S04]  /*dc20*/  LDSM.16.MT88.4 R4, [R196+0x13800] ;  /* 0x01380000c404783b */ /* 0x000e680000004200 */
[----:B------:R-:W-:Y:S03]  /*dc30*/  FADD.FTZ R3, R230, R3 ;  /* 0x00000003e6037221 */ /* 0x000fe60000010000 */
[C---:B------:R-:W-:Y:S01]  /*dc40*/  HMMA.16816.F32 R156, R164.reuse, R30, R8 ;  /* 0x0000001ea49c723c */ /* 0x040fe20000001808 */
[----:B------:R-:W2:Y:S03]  /*dc50*/  LDSM.16.MT88.4 R8, [R197+0x13800] ;  /* 0x01380000c508783b */ /* 0x000ea60000004200 */
[----:B------:R-:W-:Y:S04]  /*dc60*/  FADD.FTZ R3, R194, R3 ;  /* 0x00000003c2037221 */ /* 0x000fe80000010000 */
[C---:B---3--:R-:W-:Y:S01]  /*dc70*/  HMMA.16816.F32 R36, R164.reuse, R32, R36 ;  /* 0x00000020a424723c */ /* 0x048fe20000001824 */
[----:B------:R-:W3:Y:S03]  /*dc80*/  LDSM.16.MT88.4 R28, [R196+0x15800] ;  /* 0x01580000c41c783b */ /* 0x000ee60000004200 */
[----:B------:R-:W-:Y:S04]  /*dc90*/  FADD.FTZ R3, R193, R3 ;  /* 0x00000003c1037221 */ /* 0x000fe80000010000 */
[C---:B------:R-:W-:Y:S01]  /*dca0*/  HMMA.16816.F32 R40, R164.reuse, R34, R40 ;  /* 0x00000022a428723c */ /* 0x040fe20000001828 */
[----:B------:R-:W-:Y:S03]  /*dcb0*/  LDSM.16.MT88.4 R32, [R196+0x17800] ;  /* 0x01780000c420783b */ /* 0x000fe60000004200 */
[----:B------:R-:W-:Y:S04]  /*dcc0*/  FADD.FTZ R3, R223, R3 ;  /* 0x00000003df037221 */ /* 0x000fe80000010000 */
        /* <DEDUP_REMOVED lines=8> */
[C---:B-1----:R-:W-:Y:S04]  /*dd50*/  HMMA.16816.F32 R60, R164.reuse, R4, R60 ;  /* 0x00000004a43c723c */ /* 0x042fe8000000183c */
[----:B------:R-:W-:Y:S04]  /*dd60*/  FADD.FTZ R3, R187, R3 ;  /* 0x00000003bb037221 */ /* 0x000fe80000010000 */
[C---:B------:R-:W-:Y:S01]  /*dd70*/  HMMA.16816.F32 R64, R164.reuse, R6, R64 ;  /* 0x00000006a440723c */ /* 0x040fe20000001840 */
[----:B------:R-:W1:Y:S03]  /*dd80*/  LDSM.16.MT88.4 R4, [R197+0x15800] ;  /* 0x01580000c504783b */ /* 0x000e660000004200 */
[----:B------:R-:W-:Y:S04]  /*dd90*/  FADD.FTZ R3, R178, R3 ;  /* 0x00000003b2037221 */ /* 0x000fe80000010000 */
[C---:B--2---:R-:W-:Y:S04]  /*dda0*/  HMMA.16816.F32 R68, R164.reuse, R8, R68 ;  /* 0x00000008a444723c */ /* 0x044fe80000001844 */
[----:B------:R-:W-:Y:S04]  /*ddb0*/  FADD.FTZ R3, R176, R3 ;  /* 0x00000003b0037221 */ /* 0x000fe80000010000 */
[C---:B------:R-:W-:Y:S01]  /*ddc0*/  HMMA.16816.F32 R72, R164.reuse, R10, R72 ;  /* 0x0000000aa448723c */ /* 0x040fe20000001848 */
[----:B------:R-:W2:Y:S03]  /*ddd0*/  LDSM.16.MT88.4 R8, [R199+0x15800] ;  /* 0x01580000c708783b */ /* 0x000ea60000004200 */
[----:B------:R-:W-:Y:S04]  /*dde0*/  FADD.FTZ R3, R177, R3 ;  /* 0x00000003b1037221 */ /* 0x000fe80000010000 */
[C---:B------:R-:W-:Y:S04]  /*ddf0*/  HMMA.16816.F32 R76, R164.reuse, R20, R76 ;  /* 0x00000014a44c723c */ /* 0x040fe8000000184c */
[----:B------:R-:W-:Y:S01]  /*de00*/  FADD.FTZ R248, R175, R3 ;  /* 0x00000003aff87221 */ /* 0x000fe20000010000 */
[----:B------:R-:W-:Y:S03]  /*de10*/  MOV R3, R148 ;  /* 0x0000009400037202 */ /* 0x000fe60000000f00 */
        /* <DEDUP_REMOVED lines=12> */
[C---:B------:R-:W-:Y:S08]  /*dee0*/  HMMA.16816.F32 R112, R164.reuse, R10, R112 ;  /* 0x0000000aa470723c */ /* 0x040ff00000001870 */
[C---:B----4-:R-:W-:Y:S08]  /*def0*/  HMMA.16816.F32 R116, R164.reuse, R20, R116 ;  /* 0x00000014a474723c */ /* 0x050ff00000001874 */
[C---:B------:R-:W-:Y:S08]  /*df00*/  HMMA.16816.F32 R120, R164.reuse, R22, R120 ;  /* 0x00000016a478723c */ /* 0x040ff00000001878 */
[C---:B------:R-:W-:Y:S08]  /*df10*/  HMMA.16816.F32 R124, R164.reuse, R32, R124 ;  /* 0x00000020a47c723c */ /* 0x040ff0000000187c */
        /* <DEDUP_REMOVED lines=8> */
.L_x_723:
        /* <DEDUP_REMOVED lines=65> */
[C---:B------:R-:W-:Y:S01]  /*e3b0*/  FMUL.FTZ R5, R3.reuse, R153 ;  /* 0x0000009903057220 */ /* 0x040fe20000410000 */
[----:B------:R-:W-:Y:S01]  /*e3c0*/  USHF.R.S32.HI UR4, URZ, 0x1f, UR5 ;  /* 0x0000001f3f047899 */ /* 0x000fe20008011405 */
[----:B--2---:R-:W-:Y:S01]  /*e3d0*/  FMUL.FTZ R0, R0, c[0x0][0x2dc] ;  /* 0x0000b70000007a20 */ /* 0x004fe20000410000 */
[----:B------:R-:W-:Y:S01]  /*e3e0*/  @UP3 USHF.R.S32.HI UR25, URZ, 0x1f, UR19 ;  /* 0x0000001f3f193899 */ /* 0x000fe20008011413 */
[----:B------:R-:W-:Y:S01]  /*e3f0*/  FMUL.FTZ R170, R3, R156 ;  /* 0x0000009c03aa7220 */ /* 0x000fe20000410000 */
[----:B------:R-:W-:Y:S01]  /*e400*/  F2FP.PACK_AB R5, R5, R171 ;  /* 0x000000ab0505723e */ /* 0x000fe200000000ff */
[C---:B------:R-:W-:Y:S01]  /*e410*/  FMUL.FTZ R7, R3.reuse, R157 ;  /* 0x0000009d03077220 */ /* 0x040fe20000410000 */
[----:B------:R-:W-:Y:S01]  /*e420*/  USHF.R.S32.HI UR6, URZ, 0x1f, UR12 ;  /* 0x0000001f3f067899 */ /* 0x000fe2000801140c */
[C---:B-----5:R-:W-:Y:S01]  /*e430*/  FMUL.FTZ R169, R3.reuse, R36 ;  /* 0x0000002403a97220 */ /* 0x060fe20000410000 */
[----:B------:R-:W-:Y:S01]  /*e440*/  UIADD3 UR5, UP2, UP1, UR5, UR24, UR12 ;  /* 0x0000001805057290 */ /* 0x000fe2000f95e00c */
[----:B------:R-:W-:Y:S01]  /*e450*/  FMUL.FTZ R168, R3, R40 ;  /* 0x0000002803a87220 */ /* 0x000fe20000410000 */
        /* <DEDUP_REMOVED lines=94> */
[----:B------:R-:W-:Y:S01]  /*ea40*/  SHF.L.U32 R3, R17, 0x6, RZ ;  /* 0x0000000611037819 */ /* 0x000fe200000006ff */
[----:B------:R-:W-:Y:S01]  /*ea50*/  FMUL.FTZ R59, R0, R71 ;  /* 0x00000047003b7220 */ /* 0x000fe20000410000 */
[----:B------:R-:W-:Y:S01]  /*ea60*/  LEA.HI R71, R174, R173, RZ, 0x5 ;  /* 0x000000adae477211 */ /* 0x000fe200078f28ff */
[C---:B------:R-:W-:Y:S01]  /*ea70*/  FMUL.FTZ R154, R0.reuse, R154 ;  /* 0x0000009a009a7220 */ /* 0x040fe20000410000 */
[----:B------:R-:W-:Y:S01]  /*ea80*/  LOP3.LUT R3, R3, 0x1c0, RZ, 0xc0, !PT ;  /* 0x000001c003037812 */ /* 0x000fe200078ec0ff */
[C---:B------:R-:W-:Y:S01]  /*ea90*/  FMUL.FTZ R4, R0.reuse, R155 ;  /* 0x0000009b00047220 */ /* 0x040fe20000410000 */
[----:B------:R-:W-:Y:S01]  /*eaa0*/  F2FP.PACK_AB R59, R59, R6 ;  /* 0x000000063b3b723e */ /* 0x000fe200000000ff */
[C---:B------:R-:W-:Y:S01]  /*eab0*/  FMUL.FTZ R158, R0.reuse, R158 ;  /* 0x0000009e009e7220 */ /* 0x040fe20000410000 */
[----:B------:R-:W-:Y:S01]  /*eac0*/  SHF.R.S32.HI R16, RZ, 0x5, R71 ;  /* 0x00000005ff107819 */ /* 0x000fe20000011447 */
[C---:B------:R-:W-:Y:S01]  /*ead0*/  FMUL.FTZ R9, R0.reuse, R159 ;  /* 0x0000009f00097220 */ /* 0x040fe20000410000 */
[----:B------:R-:W-:Y:S01]  /*eae0*/  LOP3.LUT R6, R17, 0x1, RZ, 0xc0, !PT ;  /* 0x0000000111067812 */ /* 0x000fe200078ec0ff */
[C---:B------:R-:W-:Y:S01]  /*eaf0*/  FMUL.FTZ R38, R0.reuse, R38 ;  /* 0x0000002600267220 */ /* 0x040fe20000410000 */
        /* <DEDUP_REMOVED lines=108> */
[-C--:B------:R-:W-:Y:S02]  /*f1c0*/  IADD3 R6, R4, R10.reuse, RZ ;  /* 0x0000000a04067210 */ /* 0x080fe40007ffe0ff */
[----:B----4-:R-:W-:Y:S01]  /*f1d0*/  IADD3 R9, R10, R3, RZ ;  /* 0x000000030a097210 */ /* 0x010fe20007ffe0ff */
[----:B------:R-:W-:Y:S04]  /*f1e0*/  STS [R4], R12 ;  /* 0x0000000c04007388 */ /* 0x000fe80000000800 */
[----:B------:R-:W-:Y:S01]  /*f1f0*/  STS [R4+0x400], R11 ;  /* 0x0004000b04007388 */ /* 0x000fe20000000800 */
[----:B-1----:R-:W-:-:S03]  /*f200*/  IADD3 R8, R0, R10, RZ ;  /* 0x0000000a00087210 */ /* 0x002fc60007ffe0ff */
[----:B------:R-:W1:Y:S04]  /*f210*/  S2R R10, SR_TID.X ;  /* 0x00000000000a7919 */ /* 0x000e680000002100 */
        /* <DEDUP_REMOVED lines=48> */
[----:B--2---:R-:W-:-:S03]  /*f520*/  LOP3.LUT R0, R71, 0xffffffe0, RZ, 0xc0, !PT ;  /* 0xffffffe047007812 */ /* 0x004fc600078ec0ff */
[----:B------:R-:W-:Y:S01]  /*f530*/  STS [R8+0x6000], R24 ;  /* 0x0060001808007388 */ /* 0x000fe20000000800 */
[----:B------:R-:W-:-:S03]  /*f540*/  IADD3 R0, -R0, R173, RZ ;  /* 0x000000ad00007210 */ /* 0x000fc60007ffe1ff */
[----:B------:R2:W-:Y:S01]  /*f550*/  STS [R8+0x6400], R23 ;  /* 0x0064001708007388 */ /* 0x0005e20000000800 */
[----:B------:R-:W-:-:S03]  /*f560*/  LOP3.LUT P0, RZ, R0, 0x3, RZ, 0xc0, !PT ;  /* 0x0000000300ff7812 */ /* 0x000fc6000780c0ff */
[----:B------:R-:W-:Y:S04]  /*f570*/  STS [R9+0x6000], R22 ;  /* 0x0060001609007388 */ /* 0x000fe80000000800 */
[----:B------:R1:W-:Y:S01]  /*f580*/  STS [R9+0x6400], R21 ;  /* 0x0064001509007388 */ /* 0x0003e20000000800 */
[----:B---3--:R-:W3:Y:S03]  /*f590*/  @P4 MUFU.LG2 R5, R149 ;  /* 0x0000009500054308 */ /* 0x008ee60000000c00 */
[----:B------:R-:W-:Y:S04]  /*f5a0*/  STS [R7+0x6000], R20 ;  /* 0x0060001407007388 */ /* 0x000fe80000000800 */
[----:B------:R-:W-:Y:S01]  /*f5b0*/  STS [R7+0x6400], R19 ;  /* 0x0064001307007388 */ /* 0x000fe20000000800 */
[----:B----4-:R-:W4:Y:S03]  /*f5c0*/  @P3 MUFU.LG2 R4, R150 ;  /* 0x0000009600043308 */ /* 0x010f260000000c00 */
[----:B------:R-:W-:Y:S04]  /*f5d0*/  STS [R6+0x6000], R18 ;  /* 0x0060001206007388 */ /* 0x000fe80000000800 */
[----:B------:R4:W-:Y:S01]  /*f5e0*/  STS [R6+0x6400], R17 ;  /* 0x0064001106007388 */ /* 0x0009e20000000800 */
[----:B---3--:R-:W-:Y:S01]  /*f5f0*/  @P4 FMUL.FTZ R5, R5, 0.69314718246459960938 ;  /* 0x3f31721805054820 */ /* 0x008fe20000410000 */
[----:B--2---:R-:W-:-:S02]  /*f600*/  MOV R8, 0x7f800000 ;  /* 0x7f80000000087802 */ /* 0x004fc40000000f00 */
[----:B------:R-:W-:Y:S01]  /*f610*/  BAR.SYNC.DEFER_BLOCKING 0x0 ;  /* 0x0000000000007b1d */ /* 0x000fe20000010000 */
[----:B-1----:R-:W-:Y:S01]  /*f620*/  SHF.R.S32.HI R9, RZ, 0x1f, R10 ;  /* 0x0000001fff097819 */ /* 0x002fe2000001140a */
[----:B----4-:R-:W-:-:S03]  /*f630*/  @P3 FMUL.FTZ R4, R4, 0.69314718246459960938 ;  /* 0x3f31721804043820 */ /* 0x010fc60000410000 */
[----:B------:R-:W-:Y:S01]  /*f640*/  LEA.HI R3, R9, R10, RZ, 0x5 ;  /* 0x0000000a09037211 */ /* 0x000fe200078f28ff */
[----:B------:R-:W-:-:S03]  /*f650*/  @P3 FFMA.FTZ R8, R2, c[0x0][0x238], R4 ;  /* 0x00008e0002083a23 */ /* 0x000fc60000010004 */
[----:B------:R-:W-:Y:S02]  /*f660*/  LOP3.LUT R0, R3, 0xffffffe0, RZ, 0xc0, !PT ;  /* 0xffffffe003007812 */ /* 0x000fe400078ec0ff */
[----:B------:R-:W-:Y:S02]  /*f670*/  SHF.R.S32.HI R3, RZ, 0x1f, R16 ;  /* 0x0000001fff037819 */ /* 0x000fe40000011410 */
[----:B------:R-:W-:Y:S02]  /*f680*/  IADD3 R0, -R0, R10, RZ ;  /* 0x0000000a00007210 */ /* 0x000fe40007ffe1ff */
[----:B------:R-:W-:Y:S02]  /*f690*/  LEA.HI R3, R3, R16, RZ, 0x2 ;  /* 0x0000001003037211 */ /* 0x000fe400078f10ff */
[----:B------:R-:W-:Y:S02]  /*f6a0*/  SHF.R.S32.HI R6, RZ, 0x1f, R0 ;  /* 0x0000001fff067819 */ /* 0x000fe40000011400 */
[----:B------:R-:W-:Y:S01]  /*f6b0*/  LOP3.LUT R3, R3, 0xffffffc, RZ, 0xc0, !PT ;  /* 0x0ffffffc03037812 */ /* 0x000fe200078ec0ff */
[----:B------:R1:W2:Y:S01]  /*f6c0*/  LDS.128 R32, [R222] ;  /* 0x00000000de207984 */ /* 0x0002a20000000c00 */
[----:B------:R-:W-:-:S02]  /*f6d0*/  LEA.HI R0, R6, R0, RZ, 0x2 ;  /* 0x0000000006007211 */ /* 0x000fc400078f10ff */
[----:B------:R-:W-:Y:S01]  /*f6e0*/  IADD3 R3, R16, -R3, RZ ;  /* 0x8000000310037210 */ /* 0x000fe20007ffe0ff */
[----:B------:R1:W3:Y:S01]  /*f6f0*/  LDS.128 R48, [R222+0x800] ;  /* 0x00080000de307984 */ /* 0x0002e20000000c00 */
[----:B------:R-:W-:Y:S02]  /*f700*/  SHF.R.S32.HI R0, RZ, 0x2, R0 ;  /* 0x00000002ff007819 */ /* 0x000fe40000011400 */
[----:B------:R-:W-:Y:S01]  /*f710*/  MOV R7, 0x7f800000 ;  /* 0x7f80000000077802 */ /* 0x000fe20000000f00 */
[----:B------:R1:W4:Y:S01]  /*f720*/  LDS.128 R64, [R222+0x1000] ;  /* 0x00100000de407984 */ /* 0x0003220000000c00 */
[----:B------:R-:W-:Y:S01]  /*f730*/  @P4 FFMA.FTZ R7, R148, c[0x0][0x238], R5 ;  /* 0x00008e0094074a23 */ /* 0x000fe20000010005 */
[----:B------:R-:W-:Y:S02]  /*f740*/  LEA R0, R3, R0, 0x4 ;  /* 0x0000000003007211 */ /* 0x000fe400078e20ff */
        /* <DEDUP_REMOVED lines=30> */
.L_x_728:
[----:B--234-:R-:W-:Y:S05]  /*f930*/  BSYNC B0 ;  /* 0x0000000000007941 */ /* 0x01cfea0003800000 */
.L_x_727:
[----:B------:R-:W2:Y:S04]  /*f940*/  LDL.64 R18, [R1] ;  /* 0x0000000001127983 */ /* 0x000ea80000100a00 */
[----:B------:R3:W5:Y:S04]  /*f950*/  LDL R16, [R1+0x18] ;  /* 0x0000180001107983 */ /* 0x0007680000100800 */
[----:B------:R3:W5:Y:S04]  /*f960*/  LDL R15, [R1+0xc] ;  /* 0x00000c00010f7983 */ /* 0x0007680000100800 */
[----:B------:R3:W5:Y:S01]  /*f970*/  LDL R14, [R1+0x1c] ;  /* 0x00001c00010e7983 */ /* 0x0007620000100800 */
[----:B------:R-:W-:Y:S01]  /*f980*/  LEA.HI R13, R174, R173, RZ, 0x3 ;  /* 0x000000adae0d7211 */ /* 0x000fe200078f18ff */
[----:B------:R-:W-:Y:S01]  /*f990*/  UIMAD UR9, UR9, -0x40, UR16 ;  /* 0xffffffc0090978a4 */ /* 0x000fe2000f8e0210 */
[----:B------:R-:W-:Y:S01]  /*f9a0*/  LEA.HI R2, R9, R10, RZ, 0x3 ;  /* 0x0000000a09027211 */ /* 0x000fe200078f18ff */
[----:B------:R-:W4:Y:S01]  /*f9b0*/  S2R R11, SR_CTAID.Z ;  /* 0x00000000000b7919 */ /* 0x000f220000002700 */
[----:B------:R-:W-:Y:S01]  /*f9c0*/  SHF.R.S32.HI R3, RZ, 0x3, R13 ;  /* 0x00000003ff037819 */ /* 0x000fe2000001140d */
[----:B------:R-:W-:Y:S01]  /*f9d0*/  USHF.R.S32.HI UR6, URZ, 0x1f, UR10 ;  /* 0x0000001f3f067899 */ /* 0x000fe2000801140a */
[----:B------:R-:W-:Y:S01]  /*f9e0*/  SHF.R.S32.HI R2, RZ, 0x3, R2 ;  /* 0x00000003ff027819 */ /* 0x000fe20000011402 */
[----:B------:R-:W-:Y:S01]  /*f9f0*/  ULDC.64 UR4, c[0x0][0x1f0] ;  /* 0x00007c0000047ab9 */ /* 0x000fe20000000a00 */
[----:B------:R-:W-:Y:S01]  /*fa00*/  BSSY B0, `(.L_x_729) ;  /* 0x000001c000007945 */ /* 0x000fe20003800000 */
[----:B------:R-:W-:-:S04]  /*fa10*/  UIMAD UR4, UR6, UR4, URZ ;  /* 0x00000004060472a4 */ /* 0x000fc8000f8e023f */
[----:B------:R-:W-:Y:S01]  /*fa20*/  UIMAD UR4, UR10, UR5, UR4 ;  /* 0x000000050a0472a4 */ /* 0x000fe2000f8e0204 */
[----:B--2---:R-:W-:Y:S02]  /*fa30*/  SHF.R.S32.HI R0, RZ, 0x1f, R18 ;  /* 0x0000001fff007819 */ /* 0x004fe40000011412 */
[----:B------:R-:W-:-:S04]  /*fa40*/  IADD3 R4, P0, R18, UR18, RZ ;  /* 0x0000001212047c10 */ /* 0x000fc8000ff1e0ff */
[----:B------:R-:W-:Y:S01]  /*fa50*/  IADD3.X R5, R0, UR7, RZ, P0, !PT ;  /* 0x0000000700057c10 */ /* 0x000fe200087fe4ff */
[----:B------:R-:W-:Y:S01]  /*fa60*/  IMAD.U32 R0, RZ, RZ, UR13 ;  /* 0x0000000dff007e24 */ /* 0x000fe2000f8e00ff */
[----:B------:R-:W-:Y:S02]  /*fa70*/  ISETP.GE.AND P0, PT, R3, UR9, PT ;  /* 0x0000000903007c0c */ /* 0x000fe4000bf06270 */
[----:B------:R-:W-:Y:S01]  /*fa80*/  SHF.R.S32.HI R3, RZ, 0x1f, R2 ;  /* 0x0000001fff037819 */ /* 0x000fe20000011402 */
[----:B----4-:R-:W-:-:S04]  /*fa90*/  IMAD.WIDE.U32 R10, R11, c[0x0][0x1f0], R4 ;  /* 0x00007c000b0a7a25 */ /* 0x010fc800078e0004 */
[----:B------:R-:W-:Y:S01]  /*faa0*/  IMAD.WIDE R4, R0, 0x40, R2 ;  /* 0x0000004000047825 */ /* 0x000fe200078e0202 */
[----:B------:R-:W-:-:S05]  /*fab0*/  IADD3 R9, R11, UR4, RZ ;  /* 0x000000040b097c10 */ /* 0x000fca000fffe0ff */
[----:B------:R-:W-:Y:S05]  /*fac0*/  @P0 BRA `(.L_x_730) ;  /* 0x000000f000000947 */ /* 0x000fea0003800000 */
[----:B---3--:R-:W-:Y:S01]  /*fad0*/  IMAD R0, R5, c[0x0][0x1e8], RZ ;  /* 0x00007a0005007a24 */ /* 0x008fe200078e02ff */
        /* <DEDUP_REMOVED lines=14> */
.L_x_730:
[----:B---3--:R-:W-:Y:S05]  /*fbc0*/  BSYNC B0 ;  /* 0x0000000000007941 */ /* 0x008fea0003800000 */
.L_x_729:
        /* <DEDUP_REMOVED lines=22> */
.L_x_732:
[----:B------:R-:W-:Y:S05]  /*fd30*/  BSYNC B0 ;  /* 0x0000000000007941 */ /* 0x000fea0003800000 */
.L_x_731:
        /* <DEDUP_REMOVED lines=22> */
.L_x_734:
[----:B------:R-:W-:Y:S05]  /*fea0*/  BSYNC B0 ;  /* 0x0000000000007941 */ /* 0x000fea0003800000 */
.L_x_733:
[----:B------:R-:W-:-:S04]  /*feb0*/  LEA.HI.SX32 R0, R13, 0x30, 0x1d ;  /* 0x000000300d007811 */ /* 0x000fc800078feaff */
[----:B------:R-:W-:-:S13]  /*fec0*/  ISETP.GE.AND P0, PT, R0, UR9, PT ;  /* 0x0000000900007c0c */ /* 0x000fda000bf06270 */
[----:B------:R-:W-:Y:S05]  /*fed0*/  @P0 EXIT ;  /* 0x000000000000094d */ /* 0x000fea0003800000 */
[----:B------:R-:W-:Y:S01]  /*fee0*/  IADD3 R6, P0, R4, 0x30, RZ ;  /* 0x0000003004067810 */ /* 0x000fe20007f1e0ff */
[----:B--2---:R-:W-:Y:S01]  /*fef0*/  IMAD.MOV.U32 R2, RZ, RZ, R10 ;  /* 0x000000ffff027224 */ /* 0x004fe200078e000a */
        /* <DEDUP_REMOVED lines=18> */
.L_x_693:
        /* <DEDUP_REMOVED lines=16> */
[----:B-1----:R-:W-:Y:S01]  /*10120*/  LEA.HI R6, R13, R15, RZ, 0x3 ;  /* 0x0000000f0d067211 */ /* 0x002fe200078f18ff */
[----:B------:R-:W-:Y:S02]  /*10130*/  UISETP.NE.AND UP2, UPT, UR17, URZ, UPT ;  /* 0x0000003f1100728c */ /* 0x000fe4000bf45270 */
[----:B------:R-:W-:Y:S01]  /*10140*/  ULDC.64 UR4, c[0x0][0x1f0] ;  /* 0x00007c0000047ab9 */ /* 0x000fe20000000a00 */
[----:B------:R-:W-:Y:S01]  /*10150*/  LOP3.LUT R0, R6, 0xfffffff8, RZ, 0xc0, !PT ;  /* 0xfffffff806007812 */ /* 0x000fe200078ec0ff */
[----:B------:R-:W-:Y:S01]  /*10160*/  UIMAD UR4, UR12, UR4, URZ ;  /* 0x000000040c0472a4 */ /* 0x000fe2000f8e023f */
[----:B------:R-:W-:Y:S01]  /*10170*/  SHF.R.S32.HI R6, RZ, 0x3, R6 ;  /* 0x00000003ff067819 */ /* 0x000fe20000011406 */
[----:B------:R-:W-:-:S02]  /*10180*/  @!UP3 UISETP.NE.AND UP1, UPT, UR17, URZ, UPT ;  /* 0x0000003f1100b28c */ /* 0x000fc4000bf25270 */
[----:B------:R-:W-:Y:S01]  /*10190*/  @UP4 UMOV UR12, UR8 ;  /* 0x00000008000c4c82 */ /* 0x000fe20008000000 */
[----:B------:R-:W-:Y:S01]  /*101a0*/  IMAD.IADD R15, R15, 0x1, -R0 ;  /* 0x000000010f0f7824 */ /* 0x000fe200078e0a00 */
[----:B------:R-:W-:Y:S01]  /*101b0*/  @UP4 UIMAD UR7, UR11, UR7, UR9 ;  /* 0x000000070b0742a4 */ /* 0x000fe2000f8e0209 */
[--C-:B------:R-:W-:Y:S01]  /*101c0*/  SHF.R.S32.HI R7, RZ, 0x1f, R6.reuse ;  /* 0x0000001fff077819 */ /* 0x100fe20000011406 */
[----:B------:R-:W-:Y:S01]  /*101d0*/  ULDC UR10, c[0x0][0x214] ;  /* 0x00008500000a7ab9 */ /* 0x000fe20000000800 */
[----:B------:R-:W-:Y:S01]  /*101e0*/  IMAD.SHL.U32 R0, R15, 0x8, RZ ;  /* 0x000000080f007824 */ /* 0x000fe200078e00ff */
[----:B------:R-:W-:Y:S02]  /*101f0*/  @UP3 ULDC UR8, c[0x0][0x210] ;  /* 0x0000840000083ab9 */ /* 0x000fe40000000800 */
[----:B------:R-:W-:Y:S01]  /*10200*/  UISETP.EQ.AND UP2, UPT, UR15, URZ, UP2 ;  /* 0x0000003f0f00728c */ /* 0x000fe20009742270 */
[----:B------:R-:W-:Y:S01]  /*10210*/  IMAD.WIDE R4, R4, 0x40, R6 ;  /* 0x0000004004047825 */ /* 0x000fe200078e0206 */
[----:B------:R-:W-:Y:S01]  /*10220*/  ULDC UR9, c[0x0][0x234] ;  /* 0x00008d0000097ab9 */ /* 0x000fe20000000800 */
[C---:B------:R-:W-:Y:S01]  /*10230*/  IADD3 R19, R0.reuse, 0x40, RZ ;  /* 0x0000004000137810 */ /* 0x040fe20007ffe0ff */
[----:B------:R-:W-:Y:S01]  /*10240*/  @UP3 UIMAD UR8, UR8, UR10, URZ ;  /* 0x0000000a080832a4 */ /* 0x000fe2000f8e023f */
[C---:B------:R-:W-:Y:S01]  /*10250*/  IADD3 R18, R0.reuse, 0x80, RZ ;  /* 0x0000008000127810 */ /* 0x040fe20007ffe0ff */
[----:B------:R-:W-:Y:S01]  /*10260*/  @!UP3 USEL UR8, UR10, UR9, !UP1 ;  /* 0x000000090a08b287 */ /* 0x000fe2000c800000 */
[----:B------:R-:W-:Y:S01]  /*10270*/  IADD3 R17, R0, 0xc0, RZ ;  /* 0x000000c000117810 */ /* 0x000fe20007ffe0ff */
[----:B------:R-:W-:-:S02]  /*10280*/  UISETP.NE.OR UP0, UPT, UR11, -0x1, !UP2 ;  /* 0xffffffff0b00788c */ /* 0x000fc4000d705670 */
        /* <DEDUP_REMOVED lines=10> */
[----:B------:R-:W-:Y:S01]  /*10330*/  USEL UR23, UR23, URZ, !UP2 ;  /* 0x0000003f17177287 */ /* 0x000fe2000d000000 */
[----:B------:R-:W-:Y:S01]  /*10340*/  ISETP.GE.AND P0, PT, R6, UR16, PT ;  /* 0x0000001006007c0c */ /* 0x000fe2000bf06270 */
[----:B------:R-:W-:Y:S02]  /*10350*/  @UP3 ULDC UR26, c[0x0][0x210] ;  /* 0x00008400001a3ab9 */ /* 0x000fe40000000800 */
[----:B------:R-:W-:Y:S01]  /*10360*/  @!UP3 UMOV UR26, 0x1 ;  /* 0x00000001001ab882 */ /* 0x000fe20000000000 */
[----:B--2---:R-:W-:Y:S01]  /*10370*/  IMAD.WIDE.U32 R12, R12, c[0x0][0x1f0], R2 ;  /* 0x00007c000c0c7a25 */ /* 0x004fe200078e0002 */
[----:B------:R-:W-:-:S02]  /*10380*/  UIMAD UR8, UR18, UR8, UR23 ;  /* 0x00000008120872a4 */ /* 0x000fc4000f8e0217 */
[----:B------:R-:W-:Y:S02]  /*10390*/  UIMAD UR14, UR14, UR26, URZ ;  /* 0x0000001a0e0e72a4 */ /* 0x000fe4000f8e023f */
[----:B------:R-:W-:Y:S02]  /*103a0*/  @!UP2 UMOV UR28, URZ ;  /* 0x0000003f001cac82 */ /* 0x000fe40008000000 */
[----:B------:R-:W-:Y:S02]  /*103b0*/  @UP2 UMOV UR28, UR11 ;  /* 0x0000000b001c2c82 */ /* 0x000fe40008000000 */
[----:B------:R-:W-:Y:S02]  /*103c0*/  UIMAD UR4, UR18, UR5, UR4 ;  /* 0x00000005120472a4 */ /* 0x000fe4000f8e0204 */
[----:B------:R-:W-:Y:S02]  /*103d0*/  @!UP2 UMOV UR29, URZ ;  /* 0x0000003f001dac82 */ /* 0x000fe40008000000 */
[----:B------:R-:W-:-:S02]  /*103e0*/  USHF.R.S32.HI UR7, URZ, 0x1f, UR8 ;  /* 0x0000001f3f077899 */ /* 0x000fc40008011408 */
        /* <DEDUP_REMOVED lines=21> */
.L_x_736:
[----:B------:R-:W-:Y:S05]  /*10540*/  BSYNC B0 ;  /* 0x0000000000007941 */ /* 0x000fea0003800000 */
.L_x_735:
        /* <DEDUP_REMOVED lines=22> */
.L_x_738:
[----:B------:R-:W-:Y:S05]  /*106b0*/  BSYNC B0 ;  /* 0x0000000000007941 */ /* 0x000fea0003800000 */
.L_x_737:
        /* <DEDUP_REMOVED lines=22> */
.L_x_740:
[----:B------:R-:W-:Y:S05]  /*10820*/  BSYNC B0 ;  /* 0x0000000000007941 */ /* 0x000fea0003800000 */
.L_x_739:
        /* <DEDUP_REMOVED lines=21> */
.L_x_742:
[----:B------:R-:W-:Y:S05]  /*10980*/  BSYNC B0 ;  /* 0x0000000000007941 */ /* 0x000fea0003800000 */
.L_x_741:
        /* <DEDUP_REMOVED lines=35> */
.L_x_743:
        /* <DEDUP_REMOVED lines=12> */
.L_x_2038:


//--------------------- .text._ZN5flash16flash_fwd_kernelI23Flash_fwd_kernel_traitsILi256ELi64ELi64ELi4ELb0ELb0EN7cutlass6half_tE19Flash_kernel_traitsILi256ELi64ELi64ELi4ES3_EELb1ELb0ELb0ELb0ELb0ELb0ELb0ELb1EEEvNS_16Flash_fwd_paramsE --------------------------
	.section	.text._ZN5flash16flash_fwd_kernelI23Flash_fwd_kernel_traitsILi256ELi64ELi64ELi4ELb0ELb0EN7cutlass6half_tE19Flash_kernel_traitsILi256ELi64ELi64ELi4ES3_EELb1ELb0ELb0ELb0ELb0ELb0ELb0ELb1EEEvNS_16Flash_fwd_paramsE,"ax",@progbits
	.sectioninfo	@"SHI_REGISTERS=255"
	.align	128
        .global         _ZN5flash16flash_fwd_kernelI23Flash_fwd_kernel_traitsILi256ELi64ELi64ELi4ELb0ELb0EN7cutlass6half_tE19Flash_kernel_traitsILi256ELi64ELi64ELi4ES3_EELb1ELb0ELb0ELb0ELb0ELb0ELb0ELb1EEEvNS_16Flash_fwd_paramsE
        .type           _ZN5flash16flash_fwd_kernelI23Flash_fwd_kernel_traitsILi256ELi64ELi64ELi4ELb0ELb0EN7cutlass6half_tE19Flash_kernel_traitsILi256ELi64ELi64ELi4ES3_EELb1ELb0ELb0ELb0ELb0ELb0ELb0ELb1EEEvNS_16Flash_fwd_paramsE,@function
        .size           _ZN5flash16flash_fwd_kernelI23Flash_fwd_kernel_traitsILi256ELi64ELi64ELi4ELb0ELb0EN7cutlass6half_tE19Flash_kernel_traitsILi256ELi64ELi64ELi4ES3_EELb1ELb0ELb0ELb0ELb0ELb0ELb0ELb1EEEvNS_16Flash_fwd_paramsE,(.L_x_2039 - _ZN5flash16flash_fwd_kernelI23Flash_fwd_kernel_traitsILi256ELi64ELi64ELi4ELb0ELb0EN7cutlass6half_tE19Flash_kernel_traitsILi256ELi64ELi64ELi4ES3_EELb1ELb0ELb0ELb0ELb0ELb0ELb0ELb1EEEvNS_16Flash_fwd_paramsE)
        .other          _ZN5flash16flash_fwd_kernelI23Flash_fwd_kernel_traitsILi256ELi64ELi64ELi4ELb0ELb0EN7cutlass6half_tE19Flash_kernel_traitsILi256ELi64ELi64ELi4ES3_EELb1ELb0ELb0ELb0ELb0ELb0ELb0ELb1EEEvNS_16Flash_fwd_paramsE,@"STO_CUDA_ENTRY STV_DEFAULT"
_ZN5flash16flash_fwd_kernelI23Flash_fwd_kernel_traitsILi256ELi64ELi64ELi4ELb0ELb0EN7cutlass6half_tE19Flash_kernel_traitsILi256ELi64ELi64ELi4ES3_EELb1ELb0ELb0ELb0ELb0ELb0ELb0ELb1EEEvNS_16Flash_fwd_paramsE:
.text._ZN5flash16flash_fwd_kernelI23Flash_fwd_kernel_traitsILi256ELi64ELi64ELi4ELb0ELb0EN7cutlass6half_tE19Flash_kernel_traitsILi256ELi64ELi64ELi4ES3_EELb1ELb0ELb0ELb0ELb0ELb0ELb0ELb1EEEvNS_16Flash_fwd_paramsE:
        /* <DEDUP_REMOVED lines=12> */
[----:B------:R-:W-:-:S03]  /*00c0*/  ULDC.64 UR4, c[0x0][0x240] ;  /* 0x0000900000047ab9 */ /* 0x000fc60000000a00 */
[----:B------:R-:W3:Y:S04]  /*00d0*/  @P2 LDG.E.64 R4, [R4.64] ;  /* 0x0000001004042981 */ /* 0x000ee8000c1e1b00 */
[----:B------:R-:W4:Y:S01]  /*00e0*/  @P2 LDG.E.64 R6, [R2.64] ;  /* 0x0000001002062981 */ /* 0x000f22000c1e1b00 */
[----:B------:R-:W5:Y:S01]  /*00f0*/  S2UR UR22, SR_CTAID.Y ;  /* 0x00000000001679c3 */ /* 0x000f620000002600 */
[----:B------:R-:W-:Y:S02]  /*0100*/  UISETP.NE.U32.AND UP2, UPT, URZ, UR4, UPT ;  /* 0x000000043f00728c */ /* 0x000fe4000bf45070 */
[----:B------:R-:W-:Y:S02]  /*0110*/  UMOV UR9, 0x4 ;  /* 0x0000000400097882 */ /* 0x000fe40000000000 */
[----:B------:R-:W-:-:S02]  /*0120*/  UISETP.NE.AND.EX UP2, UPT, URZ, UR5, UPT, UP2 ;  /* 0x000000053f00728c */ /* 0x000fc4000bf45320 */
[----:B------:R-:W-:Y:S01]  /*0130*/  ULDC.64 UR14, c[0x0][0x240] ;  /* 0x00009000000e7ab9 */ /* 0x000fe20000000a00 */
[----:B------:R-:W1:Y:S01]  /*0140*/  S2UR UR11, SR_CTAID.Z ;  /* 0x00000000000b79c3 */ /* 0x000e620000002700 */
[----:B------:R-:W-:Y:S02]  /*0150*/  ULDC.64 UR4, c[0x0][0x250] ;  /* 0x0000940000047ab9 */ /* 0x000fe40000000a00 */
[----:B------:R-:W-:Y:S01]  /*0160*/  PLOP3.LUT P0, PT, PT, PT, UP2, 0x80, 0x0 ;  /* 0x000000000000781c */ /* 0x000fe20003f0f028 */
[----:B------:R-:W-:Y:S02]  /*0170*/  UISETP.NE.U32.AND UP0, UPT, URZ, UR4, UPT ;  /* 0x000000043f00728c */ /* 0x000fe4000bf05070 */
[----:B------:R-:W-:Y:S02]  /*0180*/  ULDC.U8 UR8, c[0x0][0x312] ;  /* 0x0000c48000087ab9 */ /* 0x000fe40000000000 */
[----:B------:R-:W-:Y:S02]  /*0190*/  UISETP.NE.AND UP3, UPT, UR8, URZ, UPT ;  /* 0x0000003f0800728c */ /* 0x000fe4000bf65270 */
[----:B------:R-:W-:-:S03]  /*01a0*/  UISETP.NE.AND.EX UP0, UPT, URZ, UR5, UPT, UP0 ;  /* 0x000000053f00728c */ /* 0x000fc6000bf05300 */
[----:B------:R-:W-:Y:S02]  /*01b0*/  ULDC.64 UR4, c[0x0][0x250] ;  /* 0x0000940000047ab9 */ /* 0x000fe40000000a00 */
[----:B-----5:R-:W-:-:S06]  /*01c0*/  UIMAD.WIDE UR14, UR22, UR9, UR14 ;  /* 0x00000009160e72a5 */ /* 0x020fcc000f8e020e */
[----:B------:R-:W-:Y:S01]  /*01d0*/  MOV R12, UR14 ;  /* 0x0000000e000c7c02 */ /* 0x000fe20008000f00 */
[----:B------:R-:W-:Y:S01]  /*01e0*/  IMAD.U32 R13, RZ, RZ, UR15 ;  /* 0x0000000fff0d7e24 */ /* 0x000fe2000f8e00ff */
[----:B-1----:R-:W-:-:S06]  /*01f0*/  ULOP3.LUT UR6, UR11, UR12, UR22, 0xfe, !UPT ;  /* 0x0000000c0b067292 */ /* 0x002fcc000f8efe16 */
[----:B--2---:R-:W-:Y:S01]  /*0200*/  LOP3.LUT P3, RZ, R21, UR6, RZ, 0xfc, !PT ;  /* 0x0000000615ff7c12 */ /* 0x004fe2000f86fcff */
[----:B------:R-:W-:Y:S02]  /*0210*/  ULDC.64 UR6, c[0x0][0x248] ;  /* 0x0000920000067ab9 */ /* 0x000fe40000000a00 */
[----:B------:R-:W-:-:S04]  /*0220*/  UISETP.EQ.U32.AND UP1, UPT, URZ, UR6, UPT ;  /* 0x000000063f00728c */ /* 0x000fc8000bf22070 */
[----:B------:R-:W-:-:S03]  /*0230*/  UISETP.EQ.OR.EX UP1, UPT, URZ, UR7, !UP3, UP1 ;  /* 0x000000073f00728c */ /* 0x000fc6000df22710 */
[----:B------:R-:W-:-:S03]  /*0240*/  ULDC.64 UR6, c[0x0][0x248] ;  /* 0x0000920000067ab9 */ /* 0x000fc60000000a00 */
[----:B------:R-:W-:Y:S01]  /*0250*/  @!P3 IMAD.MOV.U32 R14, RZ, RZ, c[0x0][0x308] ;  /* 0x0000c200ff0eb624 */ /* 0x000fe200078e00ff */
[----:B------:R-:W-:Y:S01]  /*0260*/  @!P3 MOV R15, c[0x0][0x30c] ;  /* 0x0000c300000fba02 */ /* 0x000fe20000000f00 */
[----:B------:R-:W-:Y:S02]  /*0270*/  @UP0 UIMAD.WIDE UR4, UR22, UR9, UR4 ;  /* 0x00000009160402a5 */ /* 0x000fe4000f8e0204 */
[----:B------:R-:W-:-:S04]  /*0280*/  UIMAD.WIDE UR6, UR22, UR9, UR6 ;  /* 0x00000009160672a5 */ /* 0x000fc8000f8e0206 */
[----:B------:R-:W-:Y:S02]  /*0290*/  IMAD.U32 R10, RZ, RZ, UR4 ;  /* 0x00000004ff0a7e24 */ /* 0x000fe4000f8e00ff */
[----:B------:R-:W-:Y:S01]  /*02a0*/  IMAD.U32 R11, RZ, RZ, UR5 ;  /* 0x00000005ff0b7e24 */ /* 0x000fe2000f8e00ff */
[----:B---3--:R-:W1:Y:S01]  /*02b0*/  @P2 R2UR UR18, R4 ;  /* 0x00000000041223c2 */ /* 0x008e6200000e0000 */
[----:B----4-:R-:W-:-:S07]  /*02c0*/  @P2 IADD3 R2, P1, R6, c[0x0][0x300], RZ ;  /* 0x0000c00006022a10 */ /* 0x010fce0007f3e0ff */
[----:B------:R-:W2:Y:S01]  /*02d0*/  @P2 R2UR UR19, R5 ;  /* 0x00000000051323c2 */ /* 0x000ea200000e0000 */
[----:B------:R-:W-:-:S05]  /*02e0*/  @P2 IMAD.X R3, RZ, RZ, R7, P1 ;  /* 0x000000ffff032224 */ /* 0x000fca00008e0607 */
[----:B------:R-:W-:Y:S01]  /*02f0*/  @!P3 STG.E.64 [R14.64+0x8], R2 ;  /* 0x000008020e00b986 */ /* 0x000fe2000c101b10 */
[----:B-1----:R-:W-:Y:S02]  /*0300*/  IMAD.U32 R4, RZ, RZ, UR18 ;  /* 0x00000012ff047e24 */ /* 0x002fe4000f8e00ff */
[----:B--2---:R-:W-:-:S05]  /*0310*/  IMAD.U32 R5, RZ, RZ, UR19 ;  /* 0x00000013ff057e24 */ /* 0x004fca000f8e00ff */
[----:B------:R1:W-:Y:S04]  /*0320*/  @!P3 STG.E.64 [R14.64], R4 ;  /* 0x000000040e00b986 */ /* 0x0003e8000c101b10 */
[----:B------:R2:W3:Y:S04]  /*0330*/  @P0 LDG.E R9, [R12.64] ;  /* 0x000000100c090981 */ /* 0x0004e8000c1e1900 */
[----:B------:R2:W4:Y:S01]  /*0340*/  @P0 LDG.E R0, [R12.64+0x4] ;  /* 0x000004100c000981 */ /* 0x000522000c1e1900 */
[----:B------:R-:W-:Y:S02]  /*0350*/  PLOP3.LUT P1, PT, PT, PT, UP0, 0x80, 0x0 ;  /* 0x000000000000781c */ /* 0x000fe40003f2f008 */
[----:B------:R-:W-:-:S11]  /*0360*/  PLOP3.LUT P2, PT, PT, PT, UP1, 0x80, 0x0 ;  /* 0x000000000000781c */ /* 0x000fd60003f4f018 */
[----:B------:R-:W5:Y:S01]  /*0370*/  @P1 LDG.E R6, [R10.64] ;  /* 0x000000100a061981 */ /* 0x000f62000c1e1900 */
[----:B-1----:R-:W-:Y:S01]  /*0380*/  MOV R4, UR6 ;  /* 0x0000000600047c02 */ /* 0x002fe20008000f00 */
[----:B------:R-:W-:-:S05]  /*0390*/  IMAD.U32 R5, RZ, RZ, UR7 ;  /* 0x00000007ff057e24 */ /* 0x000fca000f8e00ff */
[----:B------:R-:W5:Y:S01]  /*03a0*/  @!P2 LDG.E R7, [R4.64] ;  /* 0x000000100407a981 */ /* 0x000f62000c1e1900 */
[----:B------:R-:W-:Y:S01]  /*03b0*/  UMOV UR10, 0xffffffff ;  /* 0xffffffff000a7882 */ /* 0x000fe20000000000 */
[----:B------:R-:W1:Y:S01]  /*03c0*/  LDC.U8 R20, c[0x0][0x2d8] ;  /* 0x0000b600ff147b82 */ /* 0x000e620000000000 */
[----:B------:R-:W-:Y:S02]  /*03d0*/  UMOV UR25, URZ ;  /* 0x0000003f00197c82 */ /* 0x000fe40008000000 */
[----:B------:R-:W-:Y:S01]  /*03e0*/  UMOV UR23, 0xffffffff ;  /* 0xffffffff00177882 */ /* 0x000fe20000000000 */
[----:B------:R-:W-:-:S04]  /*03f0*/  SHF.R.S32.HI R8, RZ, 0x1f, R21 ;  /* 0x0000001fff087819 */ /* 0x000fc80000011415 */
[----:B--2---:R-:W-:Y:S01]  /*0400*/  LEA.HI R12, R8, R21, RZ, 0x5 ;  /* 0x00000015080c7211 */ /* 0x004fe200078f28ff */
[----:B---3--:R-:W2:Y:S08]  /*0410*/  @P0 R2UR UR10, R9 ;  /* 0x00000000090a03c2 */ /* 0x008eb000000e0000 */
[----:B----4-:R-:W2:Y:S01]  /*0420*/  @P0 R2UR UR15, R0 ;  /* 0x00000000000f03c2 */ /* 0x010ea200000e0000 */
[----:B------:R-:W-:-:S04]  /*0430*/  ISETP.NE.U32.AND P0, PT, RZ, c[0x0][0x248], PT ;  /* 0x00009200ff007a0c */ /* 0x000fc80003f05070 */
[----:B------:R-:W-:-:S03]  /*0440*/  ISETP.NE.AND.EX P0, PT, RZ, c[0x0][0x24c], PT, P0 ;  /* 0x00009300ff007a0c */ /* 0x000fc60003f05300 */
[----:B-----5:R3:W4:Y:S01]  /*0450*/  @P1 R2UR UR25, R6 ;  /* 0x00000000061913c2 */ /* 0x02072200000e0000 */
[----:B--2---:R-:W-:-:S07]  /*0460*/  @UP2 UIADD3 UR15, UR15, -UR10, URZ ;  /* 0x8000000a0f0f2290 */ /* 0x004fce000fffe03f */
[----:B------:R3:W2:Y:S01]  /*0470*/  @!P2 R2UR UR23, R7 ;  /* 0x000000000717a3c2 */ /* 0x0006a200000e0000 */
[----:B------:R-:W-:Y:S01]  /*0480*/  @!UP2 ULDC UR15, c[0x0][0x214] ;  /* 0x00008500000faab9 */ /* 0x000fe20000000800 */
        /* <DEDUP_REMOVED lines=8> */
.L_x_744:
[----:B-1----:R-:W-:Y:S02]  /*0510*/  ULDC UR6, c[0x0][0x218] ;  /* 0x0000860000067ab9 */ /* 0x002fe40000000800 */
.L_x_745:
        /* <DEDUP_REMOVED lines=28> */
[----:B------:R-:W-:Y:S01]  /*06e0*/  LOP3.LUT R10, R12, 0xffffffe0, RZ, 0xc0, !PT ;  /* 0xffffffe00c0a7812 */ /* 0x000fe200078ec0ff */
[----:B------:R-:W-:Y:S02]  /*06f0*/  UISETP.NE.AND UP0, UPT, UR23, -0x1, UPT ;  /* 0xffffffff1700788c */ /* 0x000fe4000bf05270 */
[----:B------:R-:W-:Y:S02]  /*0700*/  ULDC.64 UR4, c[0x0][0x190] ;  /* 0x0000640000047ab9 */ /* 0x000fe40000000a00 */
[----:B------:R-:W-:Y:S01]  /*0710*/  ULDC.64 UR6, c[0x0][0x178] ;  /* 0x00005e0000067ab9 */ /* 0x000fe20000000a00 */
[----:B------:R-:W-:Y:S01]  /*0720*/  IMAD.IADD R10, R21, 0x1, -R10 ;  /* 0x00000001150a7824 */ /* 0x000fe200078e0a0a */
[----:B------:R-:W-:Y:S01]  /*0730*/  PLOP3.LUT P0, PT, PT, PT, UP0, 0x80, 0x0 ;  /* 0x000000000000781c */ /* 0x000fe20003f0f008 */
[----:B------:R-:W-:Y:S02]  /*0740*/  USHF.R.S32.HI UR8, URZ, 0x6, UR8 ;  /* 0x000000063f087899 */ /* 0x000fe40008011408 */
[----:B------:R-:W-:-:S02]  /*0750*/  @UP1 UIMAD.WIDE.U32 UR26, UR10, UR4, URZ ;  /* 0x000000040a1a12a5 */ /* 0x000fc4000f8e003f */
[----:B------:R-:W-:Y:S02]  /*0760*/  @UP0 UIADD3 UR24, UR25, UR23, URZ ;  /* 0x0000001719180290 */ /* 0x000fe4000fffe03f */
[----:B------:R-:W-:Y:S02]  /*0770*/  @UP1 UIMAD UR21, UR10, UR5, UR27 ;  /* 0x000000050a1512a4 */ /* 0x000fe4000f8e021b */
[----:B------:R-:W-:Y:S02]  /*0780*/  @!UP1 USHF.R.S32.HI UR13, URZ, 0x1f, UR22 ;  /* 0x0000001f3f0d9899 */ /* 0x000fe40008011416 */
[----:B------:R-:W-:Y:S02]  /*0790*/  ULDC.64 UR4, c[0x0][0x198] ;  /* 0x0000660000047ab9 */ /* 0x000fe40000000a00 */
[----:B------:R-:W-:Y:S02]  /*07a0*/  @UP0 UIMAD.WIDE.U32 UR28, UR24, UR4, URZ ;  /* 0x00000004181c02a5 */ /* 0x000fe4000f8e003f */
[----:B------:R-:W-:-:S02]  /*07b0*/  @!UP1 UIMAD UR13, UR13, UR6, URZ ;  /* 0x000000060d0d92a4 */ /* 0x000fc4000f8e023f */
[----:B------:R-:W-:Y:S02]  /*07c0*/  @UP0 UIMAD UR24, UR24, UR5, UR29 ;  /* 0x00000005181802a4 */ /* 0x000fe4000f8e021d */
[----:B------:R-:W-:Y:S02]  /*07d0*/  ULDC UR4, c[0x0][0x224] ;  /* 0x0000890000047ab9 */ /* 0x000fe40000000800 */
[----:B------:R-:W-:Y:S02]  /*07e0*/  ULDC UR5, c[0x0][0x1c0] ;  /* 0x0000700000057ab9 */ /* 0x000fe40000000800 */
[----:B------:R-:W-:Y:S02]  /*07f0*/  UIMAD UR5, UR22, UR5, UR11 ;  /* 0x00000005160572a4 */ /* 0x000fe4000f8e020b */
[----:B------:R-:W-:Y:S02]  /*0800*/  @!UP1 UIMAD UR7, UR22, UR7, UR13 ;  /* 0x00000007160792a4 */ /* 0x000fe4000f8e020d */
[----:B------:R-:W-:-:S02]  /*0810*/  UIMAD UR4, UR5, UR4, UR20 ;  /* 0x00000004050472a4 */ /* 0x000fc4000f8e0214 */
[----:B------:R-:W-:Y:S02]  /*0820*/  USHF.L.U32 UR5, UR5, 0x5, URZ ;  /* 0x0000000505057899 */ /* 0x000fe4000800063f */
[----:B------:R-:W-:Y:S02]  /*0830*/  ULDC UR13, c[0x0][0x228] ;  /* 0x00008a00000d7ab9 */ /* 0x000fe40000000800 */
[----:B------:R-:W-:Y:S02]  /*0840*/  @!UP1 UIMAD.WIDE.U32 UR30, UR22, UR6, URZ ;  /* 0x00000006161e92a5 */ /* 0x000fe4000f8e003f */
[----:B------:R-:W-:Y:S01]  /*0850*/  UIMAD UR13, UR4, UR13, URZ ;  /* 0x0000000d040d72a4 */ /* 0x000fe2000f8e023f */
[--C-:B------:R-:W-:Y:S01]  /*0860*/  IADD3 R25, P2, P1, R2, UR5, R10.reuse ;  /* 0x0000000502197c10 */ /* 0x100fe2000f95e00a */
[----:B------:R-:W-:Y:S01]  /*0870*/  USHF.R.S32.HI UR4, URZ, 0x1f, UR5 ;  /* 0x0000001f3f047899 */ /* 0x000fe20008011405 */
[----:B------:R-:W-:Y:S01]  /*0880*/  SHF.R.S32.HI R2, RZ, 0x1f, R10 ;  /* 0x0000001fff027819 */ /* 0x000fe2000001140a */
[----:B------:R-:W-:-:S02]  /*0890*/  @UP1 UMOV UR6, UR26 ;  /* 0x0000001a00061c82 */ /* 0x000fc40008000000 */
[----:B------:R-:W-:Y:S02]  /*08a0*/  @!UP1 UIADD3 UR21, UR31, UR7, URZ ;  /* 0x000000071f159290 */ /* 0x000fe4000fffe03f */
[----:B------:R-:W-:Y:S01]  /*08b0*/  IADD3.X R2, R3, UR4, R2, P2, P1 ;  /* 0x0000000403027c10 */ /* 0x000fe200097e2402 */
[----:B------:R-:W-:Y:S02]  /*08c0*/  @!UP1 UMOV UR6, UR30 ;  /* 0x0000001e00069c82 */ /* 0x000fe40008000000 */
[----:B------:R-:W-:Y:S01]  /*08d0*/  @UP0 UMOV UR26, UR28 ;  /* 0x0000001c001a0c82 */ /* 0x000fe20008000000 */
[----:B------:R-:W-:Y:S05]  /*08e0*/  @P0 BRA `(.L_x_747) ;  /* 0x000000c000000947 */ /* 0x000fea0003800000 */
[----:B------:R-:W-:Y:S02]  /*08f0*/  USHF.R.S32.HI UR24, URZ, 0x1f, UR25 ;  /* 0x0000001f3f187899 */ /* 0x000fe40008011419 */
[----:B------:R-:W-:Y:S02]  /*0900*/  ULDC.64 UR4, c[0x0][0x198] ;  /* 0x0000660000047ab9 */ /* 0x000fe40000000a00 */
[----:B------:R-:W-:-:S02]  /*0910*/  UIMAD UR24, UR24, UR4, URZ ;  /* 0x00000004181872a4 */ /* 0x000fc4000f8e023f */
[----:B------:R-:W-:Y:S02]  /*0920*/  UIMAD.WIDE.U32 UR26, UR25, UR4, URZ ;  /* 0x00000004191a72a5 */ /* 0x000fe4000f8e003f */
[----:B------:R-:W-:Y:S02]  /*0930*/  UIMAD UR24, UR25, UR5, UR24 ;  /* 0x00000005191872a4 */ /* 0x000fe4000f8e0218 */
[----:B------:R-:W-:Y:S02]  /*0940*/  USHF.R.S32.HI UR7, URZ, 0x1f, UR22 ;  /* 0x0000001f3f077899 */ /* 0x000fe40008011416 */
[----:B------:R-:W-:Y:S02]  /*0950*/  ULDC.64 UR4, c[0x0][0x180] ;  /* 0x0000600000047ab9 */ /* 0x000fe40000000a00 */
[----:B------:R-:W-:Y:S02]  /*0960*/  UIADD3 UR27, UR27, UR24, URZ ;  /* 0x000000181b1b7290 */ /* 0x000fe4000fffe03f */
[----:B------:R-:W-:-:S02]  /*0970*/  UIMAD UR7, UR7, UR4, URZ ;  /* 0x00000004070772a4 */ /* 0x000fc4000f8e023f */
[----:B------:R-:W-:Y:S02]  /*0980*/  UIMAD.WIDE.U32 UR26, UR22, UR4, UR26 ;  /* 0x00000004161a72a5 */ /* 0x000fe4000f8e001a */
[----:B------:R-:W-:-:S04]  /*0990*/  UIMAD UR5, UR22, UR5, UR7 ;  /* 0x00000005160572a4 */ /* 0x000fc8000f8e0207 */
[----:B------:R-:W-:Y:S02]  /*09a0*/  UIADD3 UR24, UR27, UR5, URZ ;  /* 0x000000051b187290 */ /* 0x000fe4000fffe03f */
.L_x_747:
        /* <DEDUP_REMOVED lines=15> */
[----:B--2---:R-:W-:-:S07]  /*0aa0*/  UIMAD.WIDE.U32 UR28, UR5, UR4, URZ ;  /* 0x00000004051c72a5 */ /* 0x004fce000f8e003f */
[----:B------:R-:W-:Y:S02]  /*0ab0*/  UMOV UR5, UR29 ;  /* 0x0000001d00057c82 */ /* 0x000fe40008000000 */
[----:B------:R-:W-:Y:S02]  /*0ac0*/  UIADD3 UR27, -UR5, URZ, URZ ;  /* 0x0000003f051b7290 */ /* 0x000fe4000fffe13f */
[----:B------:R-:W-:Y:S02]  /*0ad0*/  @UP0 UIADD3 UR29, UR25, UR23, URZ ;  /* 0x00000017191d0290 */ /* 0x000fe4000fffe03f */
[----:B------:R-:W-:Y:S02]  /*0ae0*/  UIMAD UR4, UR7, UR27, UR4 ;  /* 0x0000001b070472a4 */ /* 0x000fe4000f8e0204 */
[----:B------:R-:W-:Y:S02]  /*0af0*/  USHF.R.S32.HI UR27, URZ, 0x1f, UR11 ;  /* 0x0000001f3f1b7899 */ /* 0x000fe4000801140b */
        /* <DEDUP_REMOVED lines=29> */
.L_x_748:
[CC--:B------:R-:W-:Y:S01]  /*0cd0*/  LEA.HI R4, R8.reuse, R21.reuse, RZ, 0x4 ;  /* 0x0000001508047211 */ /* 0x0c0fe200078f20ff */
[----:B------:R-:W-:Y:S01]  /*0ce0*/  ULDC.64 UR4, c[0x0][0x1b0] ;  /* 0x00006c0000047ab9 */ /* 0x000fe20000000a00 */
[--C-:B------:R-:W-:Y:S01]  /*0cf0*/  SHF.R.S32.HI R7, RZ, 0x5, R12.reuse ;  /* 0x00000005ff077819 */ /* 0x100fe2000001140c */
[----:B------:R-:W-:Y:S01]  /*0d00*/  UIMAD UR4, UR28, UR4, URZ ;  /* 0x000000041c0472a4 */ /* 0x000fe2000f8e023f */
[----:B------:R-:W-:Y:S01]  /*0d10*/  SHF.R.S32.HI R12, RZ, 0x1f, R12 ;  /* 0x0000001fff0c7819 */ /* 0x000fe2000001140c */
[----:B------:R-:W-:Y:S01]  /*0d20*/  UIADD3 UR20, -UR20, UR15, URZ ;  /* 0x0000000f14147290 */ /* 0x000fe2000fffe13f */
[----:B------:R-:W-:Y:S01]  /*0d30*/  LEA.HI R0, R8, R21, RZ, 0x3 ;  /* 0x0000001508007211 */ /* 0x000fe200078f18ff */
[----:B------:R-:W-:Y:S01]  /*0d40*/  IMAD.U32 R17, RZ, RZ, UR12 ;  /* 0x0000000cff117e24 */ /* 0x000fe2000f8e00ff */
[----:B------:R-:W-:Y:S01]  /*0d50*/  SHF.R.S32.HI R5, RZ, 0x4, R4 ;  /* 0x00000004ff057819 */ /* 0x000fe20000011404 */
[----:B------:R-:W-:Y:S01]  /*0d60*/  BSSY B0, `(.L_x_749) ;  /* 0x000007a000007945 */ /* 0x000fe20003800000 */
[----:B------:R-:W-:-:S02]  /*0d70*/  SHF.R.S32.HI R11, RZ, 0x1f, R10 ;  /* 0x0000001fff0b7819 */ /* 0x000fc4000001140a */
[----:B------:R-:W-:Y:S02]  /*0d80*/  LEA.HI R12, R12, R7, RZ, 0x2 ;  /* 0x000000070c0c7211 */ /* 0x000fe400078f10ff */
[----:B------:R-:W-:Y:S02]  /*0d90*/  SHF.R.S32.HI R28, RZ, 0x3, R0 ;  /* 0x00000003ff1c7819 */ /* 0x000fe40000011400 */
[----:B------:R-:W-:Y:S02]  /*0da0*/  LOP3.LUT R0, R0, 0xfffffff8, RZ, 0xc0, !PT ;  /* 0xfffffff800007812 */ /* 0x000fe400078ec0ff */
[----:B------:R-:W-:Y:S01]  /*0db0*/  LEA.HI R213, R4, R5, RZ, 0x1 ;  /* 0x0000000504d57211 */ /* 0x000fe200078f08ff */
[----:B------:R-:W-:Y:S01]  /*0dc0*/  IMAD.SHL.U32 R248, R28, 0x40, RZ ;  /* 0x000000401cf87824 */ /* 0x000fe200078e00ff */
[----:B------:R-:W-:Y:S01]  /*0dd0*/  LEA.HI R11, R11, R10, RZ, 0x2 ;  /* 0x0000000a0b0b7211 */ /* 0x000fe200078f10ff */
[----:B------:R-:W-:Y:S01]  /*0de0*/  IMAD.IADD R0, R21, 0x1, -R0 ;  /* 0x0000000115007824 */ /* 0x000fe200078e0a00 */
[----:B------:R-:W-:-:S02]  /*0df0*/  LOP3.LUT R12, R12, 0xffffffc, RZ, 0xc0, !PT ;  /* 0x0ffffffc0c0c7812 */ /* 0x000fc400078ec0ff */
[----:B------:R-:W-:Y:S01]  /*0e00*/  LOP3.LUT R4, R4, 0xfffffff0, RZ, 0xc0, !PT ;  /* 0xfffffff004047812 */ /* 0x000fe200078ec0ff */
[----:B------:R-:W-:Y:S01]  /*0e10*/  IMAD.SHL.U32 R98, R0, 0x8, RZ ;  /* 0x0000000800627824 */ /* 0x000fe200078e00ff */
[----:B------:R-:W-:Y:S01]  /*0e20*/  SHF.R.S32.HI R6, RZ, 0x2, R11 ;  /* 0x00000002ff067819 */ /* 0x000fe2000001140b */
[----:B------:R-:W-:Y:S01]  /*0e30*/  IMAD.IADD R3, R7, 0x1, -R12 ;  /* 0x0000000107037824 */ /* 0x000fe200078e0a0c */
[----:B------:R-:W-:Y:S01]  /*0e40*/  LOP3.LUT R213, R213, 0xfffffffe, RZ, 0xc0, !PT ;  /* 0xfffffffed5d57812 */ /* 0x000fe200078ec0ff */
[----:B------:R-:W-:Y:S01]  /*0e50*/  IMAD.IADD R4, R21, 0x1, -R4 ;  /* 0x0000000115047824 */ /* 0x000fe200078e0a04 */
[----:B------:R-:W1:Y:S01]  /*0e60*/  S2R R12, SR_CTAID.Z ;  /* 0x00000000000c7919 */ /* 0x000e620000002700 */
[----:B------:R-:W-:Y:S01]  /*0e70*/  LOP3.LUT R248, R248, 0x1c0, RZ, 0xc0, !PT ;  /* 0x000001c0f8f87812 */ /* 0x000fe200078ec0ff */
[----:B------:R-:W-:Y:S01]  /*0e80*/  IMAD R6, R3, 0x10, R6 ;  /* 0x0000001003067824 */ /* 0x000fe200078e0206 */
[----:B------:R-:W-:Y:S01]  /*0e90*/  SHF.R.S32.HI R29, RZ, 0x1f, R28 ;  /* 0x0000001fff1d7819 */ /* 0x000fe2000001141c */
[----:B------:R-:W-:Y:S01]  /*0ea0*/  IMAD.IADD R213, R5, 0x1, -R213 ;  /* 0x0000000105d57824 */ /* 0x000fe200078e0ad5 */
[----:B------:R-:W-:-:S02]  /*0eb0*/  SHF.R.S32.HI R3, RZ, 0x1f, R4 ;  /* 0x0000001fff037819 */ /* 0x000fc40000011404 */
[----:B------:R-:W-:Y:S01]  /*0ec0*/  LOP3.LUT R5, R248, 0x38, R98, 0xf8, !PT ;  /* 0x00000038f8057812 */ /* 0x000fe200078ef862 */
[----:B------:R-:W-:Y:S01]  /*0ed0*/  IMAD R13, R29, c[0x0][0x198], RZ ;  /* 0x000066001d0d7a24 */ /* 0x000fe200078e02ff */
[----:B------:R-:W-:Y:S01]  /*0ee0*/  SHF.R.U32.HI R248, RZ, 0x3, R248 ;  /* 0x00000003fff87819 */ /* 0x000fe200000116f8 */
[----:B------:R-:W-:Y:S01]  /*0ef0*/  IMAD.WIDE R16, R17, 0x40, R28 ;  /* 0x0000004011107825 */ /* 0x000fe200078e021c */
[----:B------:R-:W-:Y:S02]  /*0f00*/  LEA.HI R3, R3, R4, RZ, 0x3 ;  /* 0x0000000403037211 */ /* 0x000fe400078f18ff */
[----:B------:R-:W-:Y:S02]  /*0f10*/  LOP3.LUT R248, R5, R248, RZ, 0x3c, !PT ;  /* 0x000000f805f87212 */ /* 0x000fe400078e3cff */
[C---:B------:R-:W-:Y:S01]  /*0f20*/  LOP3.LUT R5, R3.reuse, 0xfffffff8, RZ, 0xc0, !PT ;  /* 0xfffffff803057812 */ /* 0x040fe200078ec0ff */
[----:B------:R-:W-:Y:S01]  /*0f30*/  IMAD.SHL.U32 R3, R3, 0x40, RZ ;  /* 0x0000004003037824 */ /* 0x000fe200078e00ff */
[----:B------:R-:W-:-:S02]  /*0f40*/  SHF.R.S32.HI R99, RZ, 0x1f, R98 ;  /* 0x0000001fff637819 */ /* 0x000fc40000011462 */
[----:B------:R-:W-:Y:S01]  /*0f50*/  LEA.HI R9, R8, R21, RZ, 0x6 ;  /* 0x0000001508097211 */ /* 0x000fe200078f30ff */
[----:B------:R-:W-:Y:S01]  /*0f60*/  IMAD.IADD R5, R4, 0x1, -R5 ;  /* 0x0000000104057824 */ /* 0x000fe200078e0a05 */
[----:B------:R-:W-:Y:S01]  /*0f70*/  IADD3 R14, P0, R98, UR6, RZ ;  /* 0x00000006620e7c10 */ /* 0x000fe2000ff1e0ff */
[C---:B------:R-:W-:Y:S01]  /*0f80*/  IMAD.WIDE.U32 R18, R28.reuse, c[0x0][0x198], R98 ;  /* 0x000066001c127a25 */ /* 0x040fe200078e0062 */
[----:B------:R2:W-:Y:S01]  /*0f90*/  STL.64 [R1+0x18], R98 ;  /* 0x0000186201007387 */ /* 0x0005e20000100a00 */
[----:B------:R-:W-:Y:S01]  /*0fa0*/  ULDC.64 UR6, c[0x0][0x1b8] ;  /* 0x00006e0000067ab9 */ /* 0x000fe20000000a00 */
[----:B------:R-:W-:Y:S01]  /*0fb0*/  IADD3.X R15, R99, UR21, RZ, P0, !PT ;  /* 0x00000015630f7c10 */ /* 0x000fe200087fe4ff */
[----:B------:R-:W-:Y:S01]  /*0fc0*/  IMAD.SHL.U32 R9, R9, 0x8, RZ ;  /* 0x0000000809097824 */ /* 0x000fe200078e00ff */
[C---:B------:R-:W-:Y:S01]  /*0fd0*/  LOP3.LUT P2, RZ, R5.reuse, 0x4, RZ, 0xc0, !PT ;  /* 0x0000000405ff7812 */ /* 0x040fe2000784c0ff */
[----:B------:R-:W-:Y:S01]  /*0fe0*/  IMAD R4, R28, c[0x0][0x19c], R13 ;  /* 0x000067001c047a24 */ /* 0x000fe200078e020d */
[C---:B------:R-:W-:Y:S01]  /*0ff0*/  LOP3.LUT P1, RZ, R5.reuse, 0x2, RZ, 0xc0, !PT ;  /* 0x0000000205ff7812 */ /* 0x040fe2000782c0ff */
[----:B------:R-:W-:Y:S01]  /*1000*/  IMAD.SHL.U32 R5, R5, 0x40, RZ ;  /* 0x0000004005057824 */ /* 0x000fe200078e00ff */
[----:B------:R-:W-:Y:S01]  /*1010*/  IADD3 R18, P0, R18, UR26, RZ ;  /* 0x0000001a12127c10 */ /* 0x000fe2000ff1e0ff */
[----:B-1----:R-:W-:Y:S01]  /*1020*/  IMAD.WIDE.U32 R12, R12, c[0x0][0x1a8], R14 ;  /* 0x00006a000c0c7a25 */ /* 0x002fe200078e000e */
[----:B------:R-:W-:Y:S01]  /*1030*/  LOP3.LUT R248, R248, 0xfffffe00, R9, 0xf8, !PT ;  /* 0xfffffe00f8f87812 */ /* 0x000fe200078ef809 */
[----:B------:R-:W-:Y:S01]  /*1040*/  UIMAD UR21, UR23, UR5, UR4 ;  /* 0x00000005171572a4 */ /* 0x000fe2000f8e0204 */
[----:B------:R-:W-:Y:S01]  /*1050*/  LOP3.LUT R5, R5, 0x1c0, RZ, 0xc0, !PT ;  /* 0x000001c005057812 */ /* 0x000fe200078ec0ff */
[----:B------:R-:W-:Y:S01]  /*1060*/  IMAD R9, R29, c[0x0][0x1a0], RZ ;  /* 0x000068001d097a24 */ /* 0x000fe200078e02ff */
[----:B------:R-:W-:Y:S01]  /*1070*/  IADD3.X R19, R19, UR24, R4, P0, !PT ;  /* 0x0000001813137c10 */ /* 0x000fe200087fe404 */
[----:B------:R-:W-:Y:S01]  /*1080*/  IMAD.WIDE.U32 R14, R28, c[0x0][0x1a0], R98 ;  /* 0x000068001c0e7a25 */ /* 0x000fe200078e0062 */
[----:B------:R-:W-:Y:S01]  /*1090*/  ULDC.64 UR4, c[0x0][0x1a8] ;  /* 0x00006a0000047ab9 */ /* 0x000fe20000000a00 */
[----:B------:R-:W-:Y:S01]  /*10a0*/  IADD3 R251, R98, 0x40, RZ ;  /* 0x0000004062fb7810 */ /* 0x000fe20007ffe0ff */
[----:B------:R-:W-:Y:S01]  /*10b0*/  UIMAD UR6, UR28, UR6, URZ ;  /* 0x000000061c0672a4 */ /* 0x000fe2000f8e023f */
[----:B------:R-:W-:Y:S01]  /*10c0*/  IMAD.SHL.U32 R8, R213, 0x8, RZ ;  /* 0x00000008d5087824 */ /* 0x000fe200078e00ff */
[----:B------:R-:W-:Y:S01]  /*10d0*/  IADD3 R14, P0, R14, UR30, RZ ;  /* 0x0000001e0e0e7c10 */ /* 0x000fe2000ff1e0ff */
[----:B------:R-:W-:Y:S01]  /*10e0*/  IMAD R4, R28, c[0x0][0x1a4], R9 ;  /* 0x000069001c047a24 */ /* 0x000fe200078e0209 */
[----:B------:R-:W-:Y:S01]  /*10f0*/  UIMAD UR4, UR27, UR4, URZ ;  /* 0x000000041b0472a4 */ /* 0x000fe2000f8e023f */
[----:B------:R-:W-:Y:S01]  /*1100*/  IADD3 R250, R98, 0x80, RZ ;  /* 0x0000008062fa7810 */ /* 0x000fe20007ffe0ff */
[----:B------:R-:W-:Y:S01]  /*1110*/  UIMAD UR6, UR23, UR7, UR6 ;  /* 0x00000007170672a4 */ /* 0x000fe2000f8e0206 */
[----:B------:R-:W-:Y:S01]  /*1120*/  LOP3.LUT R8, R5, 0x8, R8, 0xf8, !PT ;  /* 0x0000000805087812 */ /* 0x000fe200078ef808 */
[----:B------:R-:W-:Y:S01]  /*1130*/  UIMAD UR4, UR11, UR5, UR4 ;  /* 0x000000050b0472a4 */ /* 0x000fe2000f8e0204 */
[----:B------:R-:W-:Y:S01]  /*1140*/  SHF.R.U32.HI R5, RZ, 0x3, R5 ;  /* 0x00000003ff057819 */ /* 0x000fe20000011605 */
[----:B------:R-:W-:Y:S01]  /*1150*/  IMAD.SHL.U32 R248, R248, 0x2, RZ ;  /* 0x00000002f8f87824 */ /* 0x000fe200078e00ff */
[----:B------:R-:W-:-:S02]  /*1160*/  IADD3.X R15, R15, UR29, R4, P0, !PT ;  /* 0x0000001d0f0f7c10 */ /* 0x000fc400087fe404 */
[----:B------:R-:W-:Y:S01]  /*1170*/  LOP3.LUT R4, R8, R5, RZ, 0x3c, !PT ;  /* 0x0000000508047212 */ /* 0x000fe200078e3cff */
[----:B------:R-:W-:Y:S01]  /*1180*/  IMAD.U32 R8, RZ, RZ, UR23 ;  /* 0x00000017ff087e24 */ /* 0x000fe2000f8e00ff */
[----:B------:R-:W-:Y:S01]  /*1190*/  ISETP.GE.AND P0, PT, R28, UR20, PT ;  /* 0x000000141c007c0c */ /* 0x000fe2000bf06270 */
[----:B------:R-:W-:Y:S01]  /*11a0*/  IMAD.U32 R5, RZ, RZ, UR23 ;  /* 0x00000017ff057e24 */ /* 0x000fe2000f8e00ff */
[----:B------:R-:W-:Y:S01]  /*11b0*/  LOP3.LUT R4, R4, 0xfffffe00, R3, 0xf8, !PT ;  /* 0xfffffe0004047812 */ /* 0x000fe200078ef803 */
[----:B------:R-:W-:Y:S01]  /*11c0*/  IMAD.WIDE.U32 R36, R8, c[0x0][0x1b0], R18 ;  /* 0x00006c0008247a25 */ /* 0x000fe200078e0012 */
[----:B------:R-:W-:-:S03]  /*11d0*/  IADD3 R249, R98, 0xc0, RZ ;  /* 0x000000c062f97810 */ /* 0x000fc60007ffe0ff */
[----:B------:R-:W-:Y:S01]  /*11e0*/  IMAD.WIDE.U32 R34, R5, c[0x0][0x1b8], R14 ;  /* 0x00006e0005227a25 */ /* 0x000fe200078e000e */
[----:B------:R-:W-:Y:S01]  /*11f0*/  IADD3 R39, R37, UR21, RZ ;  /* 0x0000001525277c10 */ /* 0x000fe2000fffe0ff */
[----:B------:R2:W-:Y:S01]  /*1200*/  STL.64 [R1+0x8], R36 ;  /* 0x0000082401007387 */ /* 0x0005e20000100a00 */
[----:B------:R-:W-:Y:S01]  /*1210*/  IADD3 R15, R13, UR4, RZ ;  /* 0x000000040d0f7c10 */ /* 0x000fe2000fffe0ff */
[----:B------:R-:W-:Y:S01]  /*1220*/  IMAD.MOV.U32 R3, RZ, RZ, 0x20 ;  /* 0x00000020ff037424 */ /* 0x000fe200078e00ff */
[----:B------:R-:W-:Y:S01]  /*1230*/  IADD3 R247, R35, UR6, RZ ;  /* 0x0000000623f77c10 */ /* 0x000fe2000fffe0ff */
[----:B------:R2:W-:Y:S01]  /*1240*/  STL.64 [R1], R34 ;  /* 0x0000002201007387 */ /* 0x0005e20000100a00 */
[----:B------:R-:W-:Y:S02]  /*1250*/  IMAD.MOV.U32 R8, RZ, RZ, 0x10 ;  /* 0x00000010ff087424 */ /* 0x000fe400078e00ff */
[----:B------:R-:W-:Y:S01]  /*1260*/  SEL R3, R3, 0xffffffe0, !P2 ;  /* 0xffffffe003037807 */ /* 0x000fe20005000000 */
[----:B------:R2:W-:Y:S02]  /*1270*/  STL [R1+0x14], R39 ;  /* 0x0000142701007387 */ /* 0x0005e40000100800 */
        /* <DEDUP_REMOVED lines=40> */
.L_x_750:
[----:B------:R-:W-:Y:S05]  /*1500*/  BSYNC B0 ;  /* 0x0000000000007941 */ /* 0x000fea0003800000 */
.L_x_749:
[----:B------:R-:W-:Y:S01]  /*1510*/  LOP3.LUT R11, R11, 0x7ffffffc, RZ, 0xc0, !PT ;  /* 0x7ffffffc0b0b7812 */ /* 0x000fe200078ec0ff */
[----:B------:R-:W-:Y:S01]  /*1520*/  ULEA UR4, UR8, UR13, 0x6 ;  /* 0x0000000d08047291 */ /* 0x000fe2000f8e303f */
[----:B------:R-:W-:Y:S03]  /*1530*/  BSSY B0, `(.L_x_751) ;  /* 0x0000035000007945 */ /* 0x000fe60003800000 */
[----:B------:R-:W-:Y:S01]  /*1540*/  IMAD.IADD R9, R10, 0x1, -R11 ;  /* 0x000000010a097824 */ /* 0x000fe200078e0a0b */
[----:B------:R-:W-:Y:S01]  /*1550*/  IADD3 R11, R28, 0x10, RZ ;  /* 0x000000101c0b7810 */ /* 0x000fe20007ffe0ff */
[----:B------:R-:W-:Y:S02]  /*1560*/  UIADD3 UR4, UR4, -0x40, URZ ;  /* 0xffffffc004047890 */ /* 0x000fe4000fffe03f */
[----:B------:R-:W-:Y:S01]  /*1570*/  IMAD.SHL.U32 R9, R9, 0x2, RZ ;  /* 0x0000000209097824 */ /* 0x000fe200078e00ff */
[----:B------:R-:W-:-:S03]  /*1580*/  ISETP.GE.AND P1, PT, R11, UR20, PT ;  /* 0x000000140b007c0c */ /* 0x000fc6000bf26270 */
[----:B------:R-:W-:Y:S02]  /*1590*/  IMAD R6, R6, c[0x0][0x228], R9 ;  /* 0x00008a0006067a24 */ /* 0x000fe400078e0209 */
[----:B-1----:R-:W-:-:S03]  /*15a0*/  IMAD.U32 R30, RZ, RZ, UR4 ;  /* 0x00000004ff1e7e24 */ /* 0x002fc6000f8e00ff */
[----:B------:R-:W-:Y:S02]  /*15b0*/  IADD3 R31, P0, R6, UR4, RZ ;  /* 0x00000004061f7c10 */ /* 0x000fe4000ff1e0ff */
[----:B------:R-:W-:-:S04]  /*15c0*/  SHF.R.S32.HI R9, RZ, 0x1f, R6 ;  /* 0x0000001fff097819 */ /* 0x000fc80000011406 */
[----:B------:R-:W-:Y:S01]  /*15d0*/  LEA.HI.X.SX32 R30, R30, R9, 0x1, P0 ;  /* 0x000000091e1e7211 */ /* 0x000fe200000f0eff */
        /* <DEDUP_REMOVED lines=42> */
.L_x_752:
[----:B------:R-:W-:Y:S05]  /*1880*/  BSYNC B0 ;  /* 0x0000000000007941 */ /* 0x000fea0003800000 */
.L_x_751:
[----:B------:R-:W-:Y:S01]  /*1890*/  IADD3 R10, R28, 0x20, RZ ;  /* 0x000000201c0a7810 */ /* 0x000fe20007ffe0ff */
        /* <DEDUP_REMOVED lines=14> */
[C---:B-1----:R-:W-:Y:S01]  /*1980*/  @!P5 LEA R22, P6, R18.reuse, c[0x0][0x160], 0x1 ;  /* 0x000058001216da11 */ /* 0x042fe200078c08ff */
        /* <DEDUP_REMOVED lines=29> */
.L_x_754:
[----:B------:R-:W-:Y:S05]  /*1b60*/  BSYNC B0 ;  /* 0x0000000000007941 */ /* 0x000fea0003800000 */
.L_x_753:
        /* <DEDUP_REMOVED lines=48> */
.L_x_756:
[----:B------:R-:W-:Y:S05]  /*1e70*/  BSYNC B0 ;  /* 0x0000000000007941 */ /* 0x000fea0003800000 */
.L_x_755:
        /* <DEDUP_REMOVED lines=11> */
[----:B---3--:R-:W-:Y:S01]  /*1f30*/  IMAD.WIDE.U32 R16, R6, UR20, R96 ;  /* 0x0000001406107c25 */ /* 0x008fe2000f8e0060 */
        /* <DEDUP_REMOVED lines=36> */
.L_x_758:
[----:B------:R-:W-:Y:S05]  /*2180*/  BSYNC B0 ;  /* 0x0000000000007941 */ /* 0x000fea0003800000 */
.L_x_757:
        /* <DEDUP_REMOVED lines=41> */
.L_x_760:
[----:B------:R-:W-:Y:S05]  /*2420*/  BSYNC B0 ;  /* 0x0000000000007941 */ /* 0x000fea0003800000 */
.L_x_759:
[----:B------:R-:W-:Y:S01]  /*2430*/  ISETP.GE.AND P0, PT, R10, UR7, PT ;  /* 0x000000070a007c0c */ /* 0x000fe2000bf06270 */
[----:B------:R-:W-:-:S12]  /*2440*/  BSSY B0, `(.L_x_761) ;  /* 0x0000027000007945 */ /* 0x000fd80003800000 */
[----:B------:R-:W-:Y:S05]  /*2450*/  @P0 BRA `(.L_x_762) ;  /* 0x0000025000000947 */ /* 0x000fea0003800000 */
[----:B------:R-:W-:Y:S01]  /*2460*/  ISETP.GE.AND P5, PT, R98, c[0x0][0x220], PT ;  /* 0x0000880062007a0c */ /* 0x000fe20003fa6270 */
[----:B-1----:R-:W-:Y:S01]  /*2470*/  IMAD.MOV.U32 R12, RZ, RZ, c[0x0][0x198] ;  /* 0x00006600ff0c7624 */ /* 0x002fe200078e00ff */
        /* <DEDUP_REMOVED lines=35> */
.L_x_762:
[----:B------:R-:W-:Y:S05]  /*26b0*/  BSYNC B0 ;  /* 0x0000000000007941 */ /* 0x000fea0003800000 */
.L_x_761:
[----:B------:R-:W-:Y:S01]  /*26c0*/  ISETP.GE.AND P0, PT, R9, UR7, PT ;  /* 0x0000000709007c0c */ /* 0x000fe2000bf06270 */
[----:B------:R-:W-:-:S12]  /*26d0*/  BSSY B0, `(.L_x_763) ;  /* 0x0000029000007945 */ /* 0x000fd80003800000 */
[----:B------:R-:W-:Y:S05]  /*26e0*/  @P0 BRA `(.L_x_764) ;  /* 0x0000027000000947 */ /* 0x000fea0003800000 */
[----:B------:R-:W-:Y:S01]  /*26f0*/  ISETP.GE.AND P5, PT, R98, c[0x0][0x220], PT ;  /* 0x0000880062007a0c */ /* 0x000fe20003fa6270 */
[----:B-1----:R-:W-:Y:S01]  /*2700*/  IMAD.MOV.U32 R12, RZ, RZ, c[0x0][0x198] ;  /* 0x00006600ff0c7624 */ /* 0x002fe200078e00ff */
        /* <DEDUP_REMOVED lines=37> */
.L_x_764:
[----:B------:R-:W-:Y:S05]  /*2960*/  BSYNC B0 ;  /* 0x0000000000007941 */ /* 0x000fea0003800000 */
.L_x_763:
[----:B------:R-:W0:Y:S01]  /*2970*/  LDGDEPBAR ;  /* 0x00000000000079af */ /* 0x000e220000000000 */
[----:B------:R-:W-:Y:S01]  /*2980*/  ISETP.GE.AND P1, PT, R28, UR7, PT ;  /* 0x000000071c007c0c */ /* 0x000fe2000bf26270 */
[----:B------:R-:W-:Y:S01]  /*2990*/  ULDC.64 UR4, c[0x0][0x1a0] ;  /* 0x0000680000047ab9 */ /* 0x000fe20000000a00 */
[----:B------:R-:W-:Y:S01]  /*29a0*/  BSSY B0, `(.L_x_765) ;  /* 0x0000032000007945 */ /* 0x000fe20003800000 */
[----:B------:R-:W-:Y:S02]  /*29b0*/  UIMAD.WIDE.U32 UR32, UR20, UR4, URZ ;  /* 0x00000004142072a5 */ /* 0x000fe4000f8e003f */
[----:B------:R-:W-:-:S04]  /*29c0*/  UIMAD UR4, UR13, UR4, URZ ;  /* 0x000000040d0472a4 */ /* 0x000fc8000f8e023f */
[----:B------:R-:W-:Y:S01]  /*29d0*/  UIMAD UR4, UR20, UR5, UR4 ;  /* 0x00000005140472a4 */ /* 0x000fe2000f8e0204 */
[----:B-1----:R-:W-:Y:S02]  /*29e0*/  IMAD.U32 R16, RZ, RZ, UR32 ;  /* 0x00000020ff107e24 */ /* 0x002fe4000f8e00ff */
        /* <DEDUP_REMOVED lines=45> */
.L_x_766:
[----:B------:R-:W-:Y:S05]  /*2cc0*/  BSYNC B0 ;  /* 0x0000000000007941 */ /* 0x000fea0003800000 */
.L_x_765:
        /* <DEDUP_REMOVED lines=44> */
.L_x_768:
[----:B------:R-:W-:Y:S05]  /*2f90*/  BSYNC B0 ;  /* 0x0000000000007941 */ /* 0x000fea0003800000 */
.L_x_767:
        /* <DEDUP_REMOVED lines=10> */
[----:B------:R-:W-:Y:S01]  /*3040*/  IMAD.MOV.U32 R10, RZ, RZ, c[0x0][0x1a4] ;  /* 0x00006900ff0a7624 */ /* 0x000fe200078e00ff */
[----:B------:R-:W-:-:S02]  /*3050*/  ISETP.GE.AND P2, PT, R250, c[0x0][0x220], PT ;  /* 0x00008800fa007a0c */ /* 0x000fc40003f46270 */
[----:B------:R-:W-:-:S04]  /*3060*/  LEA R8, P0, R11, R14, 0x5 ;  /* 0x0000000e0b087211 */ /* 0x000fc800078028ff */
[----:B------:R-:W-:Y:S02]  /*3070*/  LEA.HI.X R11, R11, R15, R10, 0x5, P0 ;  /* 0x0000000f0b0b7211 */ /* 0x000fe400000f2c0a */
[----:B------:R-:W-:Y:S01]  /*3080*/  ISETP.GE.AND P0, PT, R249, c[0x0][0x220], PT ;  /* 0x00008800f9007a0c */ /* 0x000fe20003f06270 */
[----:B------:R1:W-:Y:S01]  /*3090*/  @P5 STS.128 [R248+0x11000], RZ ;  /* 0x011000fff8005388 */ /* 0x0003e20000000c00 */
[C---:B---3--:R-:W-:Y:S02]  /*30a0*/  @!P5 LEA R18, P6, R8.reuse, c[0x0][0x170], 0x1 ;  /* 0x00005c000812da11 */ /* 0x048fe400078c08ff */
        /* <DEDUP_REMOVED lines=27> */
.L_x_770:
[----:B------:R-:W-:Y:S05]  /*3260*/  BSYNC B0 ;  /* 0x0000000000007941 */ /* 0x000fea0003800000 */
.L_x_769:
        /* <DEDUP_REMOVED lines=16> */
[C---:B-1-3--:R-:W-:Y:S01]  /*3370*/  @!P5 LEA R16, P6, R14.reuse, c[0x0][0x170], 0x1 ;  /* 0x00005c000e10da11 */ /* 0x04afe200078c08ff */
        /* <DEDUP_REMOVED lines=28> */
.L_x_772:
[----:B------:R-:W-:Y:S05]  /*3540*/  BSYNC B0 ;  /* 0x0000000000007941 */ /* 0x000fea0003800000 */
.L_x_771:
[C---:B------:R-:W-:Y:S01]  /*3550*/  IMAD.SHL.U32 R8, R0.reuse, 0x40, RZ ;  /* 0x0000004000087824 */ /* 0x040fe200078e00ff */
[----:B------:R-:W-:Y:S01]  /*3560*/  R2P PR, R0, 0x6 ;  /* 0x0000000600007804 */ /* 0x000fe20000000000 */
[----:B------:R-:W-:Y:S01]  /*3570*/  IMAD.SHL.U32 R9, R28, 0x8, RZ ;  /* 0x000000081c097824 */ /* 0x000fe200078e00ff */
        /* <DEDUP_REMOVED lines=18> */
[----:B------:R-:W5:Y:S01]  /*36a0*/  LDSM.16.M88.4 R60, [R213+0x8000] ;  /* 0x00800000d53c783b */ /* 0x000f620000000200 */
[C---:B------:R-:W-:Y:S02]  /*36b0*/  IADD3 R0, R213.reuse, 0x8000, RZ ;  /* 0x00008000d5007810 */ /* 0x040fe40007ffe0ff */
[----:B------:R-:W-:Y:S01]  /*36c0*/  IADD3 R211, R213, 0x8020, RZ ;  /* 0x00008020d5d37810 */ /* 0x000fe20007ffe0ff */
[----:B------:R-:W1:Y:S01]  /*36d0*/  LDSM.16.M88.4 R52, [R213+0x8800] ;  /* 0x00880000d534783b */ /* 0x000e620000000200 */
[----:B------:R-:W-:Y:S01]  /*36e0*/  @P1 IADD3 R211, R0, -0x20, RZ ;  /* 0xffffffe000d31810 */ /* 0x000fe20007ffe0ff */
[----:B------:R-:W-:Y:S02]  /*36f0*/  IMAD.MOV.U32 R0, RZ, RZ, 0x40 ;  /* 0x00000040ff007424 */ /* 0x000fe400078e00ff */
[----:B-1-3--:R-:W1:Y:S01]  /*3700*/  LDSM.16.M88.4 R12, [R213+0x9000] ;  /* 0x00900000d50c783b */ /* 0x00ae620000000200 */
[C---:B------:R-:W-:Y:S02]  /*3710*/  IADD3 R203, R211.reuse, 0x800, RZ ;  /* 0x00000800d3cb7810 */ /* 0x040fe40007ffe0ff */
[----:B------:R-:W-:Y:S01]  /*3720*/  SEL R0, R0, 0xffffffc0, !P2 ;  /* 0xffffffc000007807 */ /* 0x000fe20005000000 */
[----:B--2---:R-:W2:Y:S01]  /*3730*/  LDSM.16.M88.4 R32, [R213+0x9800] ;  /* 0x00980000d520783b */ /* 0x004ea20000000200 */
[----:B------:R-:W-:-:S02]  /*3740*/  IADD3 R202, R211, 0x1000, RZ ;  /* 0x00001000d3ca7810 */ /* 0x000fc40007ffe0ff */
[----:B------:R-:W-:Y:S01]  /*3750*/  IADD3 R201, R211, 0x1800, RZ ;  /* 0x00001800d3c97810 */ /* 0x000fe20007ffe0ff */
[----:B------:R-:W3:Y:S01]  /*3760*/  LDSM.16.M88.4 R36, [R211] ;  /* 0x00000000d324783b */ /* 0x000ee20000000200 */
[----:B------:R-:W-:Y:S01]  /*3770*/  IMAD.IADD R207, R213, 0x1, R0 ;  /* 0x00000001d5cf7824 */ /* 0x000fe200078e0200 */
[C---:B------:R-:W-:Y:S01]  /*3780*/  IADD3 R199, R211.reuse, 0x2000, RZ ;  /* 0x00002000d3c77810 */ /* 0x040fe20007ffe0ff */
[----:B------:R-:W-:Y:S01]  /*3790*/  IMAD.IADD R200, R0, 0x1, R211 ;  /* 0x0000000100c87824 */ /* 0x000fe200078e02d3 */
[----:B------:R-:W4:Y:S01]  /*37a0*/  LDSM.16.M88.4 R40, [R211+0x800] ;  /* 0x00080000d328783b */ /* 0x000f220000000200 */
[----:B------:R-:W-:Y:S01]  /*37b0*/  IMAD.U32 R0, RZ, RZ, UR20 ;  /* 0x00000014ff007e24 */ /* 0x000fe2000f8e00ff */
[C---:B------:R-:W-:Y:S02]  /*37c0*/  IADD3 R198, R211.reuse, 0x2800, RZ ;  /* 0x00002800d3c67810 */ /* 0x040fe40007ffe0ff */
[----:B------:R-:W1:Y:S01]  /*37d0*/  LDSM.16.M88.4 R68, [R211+0x1800] ;  /* 0x00180000d344783b */ /* 0x000e620000000200 */
[----:B------:R-:W-:Y:S01]  /*37e0*/  IMAD R0, R0, 0x40, R21 ;  /* 0x0000004000007824 */ /* 0x000fe200078e0215 */
[----:B------:R-:W-:-:S02]  /*37f0*/  IADD3 R197, R211, 0x3000, RZ ;  /* 0x00003000d3c57810 */ /* 0x000fc40007ffe0ff */
[----:B------:R-:W-:Y:S01]  /*3800*/  LDSM.16.M88.4 R44, [R207+0x8000] ;  /* 0x00800000cf2c783b */ /* 0x000fe20000000200 */
[----:B------:R-:W-:Y:S02]  /*3810*/  IADD3 R196, R211, 0x3800, RZ ;  /* 0x00003800d3c47810 */ /* 0x000fe40007ffe0ff */
[C---:B------:R-:W-:Y:S01]  /*3820*/  IADD3 R24, R0.reuse, 0x1, RZ ;  /* 0x0000000100187810 */ /* 0x040fe20007ffe0ff */
[----:B------:R-:W-:Y:S01]  /*3830*/  LDSM.16.M88.4 R92, [R207+0x9800] ;  /* 0x00980000cf5c783b */ /* 0x000fe20000000200 */
[----:B------:R-:W-:Y:S02]  /*3840*/  IADD3 R23, R0, 0x8, RZ ;  /* 0x0000000800177810 */ /* 0x000fe40007ffe0ff */
[----:B------:R-:W-:Y:S01]  /*3850*/  ISETP.GE.AND P0, PT, R24, UR14, PT ;  /* 0x0000000e18007c0c */ /* 0x000fe2000bf06270 */
[----:B------:R-:W-:Y:S01]  /*3860*/  LDSM.16.M88.4 R80, [R200] ;  /* 0x00000000c850783b */ /* 0x000fe20000000200 */
[C---:B------:R-:W-:Y:S02]  /*3870*/  IADD3 R22, R0.reuse, 0x9, RZ ;  /* 0x0000000900167810 */ /* 0x040fe40007ffe0ff */
[----:B------:R-:W-:Y:S01]  /*3880*/  IADD3 R21, R0, 0x10, RZ ;  /* 0x0000001000157810 */ /* 0x000fe20007ffe0ff */
[----:B-----5:R-:W-:Y:S01]  /*3890*/  HMMA.16816.F32 R64, R88, R60, RZ ;  /* 0x0000003c5840723c */ /* 0x020fe200000018ff */
[----:B------:R-:W-:Y:S01]  /*38a0*/  LDSM.16.M88.4 R76, [R200+0x800] ;  /* 0x00080000c84c783b */ /* 0x000fe20000000200 */
[----:B------:R-:W-:-:S02]  /*38b0*/  ISETP.GE.AND P6, PT, R23, UR14, PT ;  /* 0x0000000e17007c0c */ /* 0x000fc4000bfc6270 */
[----:B------:R-:W-:Y:S01]  /*38c0*/  ISETP.GE.AND P5, PT, R22, UR14, PT ;  /* 0x0000000e16007c0c */ /* 0x000fe2000bfa6270 */
[----:B------:R-:W-:Y:S01]  /*38d0*/  LDSM.16.M88.4 R72, [R200+0x1000] ;  /* 0x00100000c848783b */ /* 0x000fe20000000200 */
[----:B------:R-:W-:Y:S02]  /*38e0*/  ISETP.GE.AND P4, PT, R21, UR14, PT ;  /* 0x0000000e15007c0c */ /* 0x000fe4000bf86270 */
[C---:B------:R-:W-:Y:S01]  /*38f0*/  HMMA.16816.F32 R60, R88.reuse, R62, RZ ;  /* 0x0000003e583c723c */ /* 0x040fe200000018ff */
[C---:B------:R-:W-:Y:S02]  /*3900*/  IADD3 R21, R0.reuse, 0x11, RZ ;  /* 0x0000001100157810 */ /* 0x040fe40007ffe0ff */
[----:B------:R-:W-:Y:S02]  /*3910*/  IADD3 R22, R0, 0x18, RZ ;  /* 0x0000001800167810 */ /* 0x000fe40007ffe0ff */
[----:B------:R-:W-:Y:S02]  /*3920*/  ISETP.GE.AND P3, PT, R21, UR14, PT ;  /* 0x0000000e15007c0c */ /* 0x000fe4000bf66270 */
[----:B------:R-:W-:Y:S01]  /*3930*/  ISETP.GE.AND P2, PT, R22, UR14, PT ;  /* 0x0000000e16007c0c */ /* 0x000fe2000bf46270 */
[----:B------:R-:W-:Y:S01]  /*3940*/  HMMA.16816.F32 R56, R88, R52, RZ ;  /* 0x000000345838723c */ /* 0x000fe200000018ff */
[----:B------:R-:W-:-:S02]  /*3950*/  ISETP.GE.AND P1, PT, R0, UR14, PT ;  /* 0x0000000e00007c0c */ /* 0x000fc4000bf26270 */
[----:B------:R-:W-:Y:S02]  /*3960*/  IADD3 R21, R0, 0x19, RZ ;  /* 0x0000001900157810 */ /* 0x000fe40007ffe0ff */
[C---:B------:R-:W-:Y:S02]  /*3970*/  IADD3 R195, R211.reuse, 0x4000, RZ ;  /* 0x00004000d3c37810 */ /* 0x040fe40007ffe0ff */
[C---:B------:R-:W-:Y:S01]  /*3980*/  IADD3 R194, R211.reuse, 0x4800, RZ ;  /* 0x00004800d3c27810 */ /* 0x040fe20007ffe0ff */
[----:B-1----:R-:W-:Y:S01]  /*3990*/  HMMA.16816.F32 R16, R88, R12, RZ ;  /* 0x0000000c5810723c */ /* 0x002fe200000018ff */
[C---:B------:R-:W-:Y:S02]  /*39a0*/  IADD3 R193, R211.reuse, 0x5000, RZ ;  /* 0x00005000d3c17810 */ /* 0x040fe40007ffe0ff */
[C---:B------:R-:W-:Y:S02]  /*39b0*/  IADD3 R192, R211.reuse, 0x5800, RZ ;  /* 0x00005800d3c07810 */ /* 0x040fe40007ffe0ff */
[----:B------:R-:W-:-:S02]  /*39c0*/  IADD3 R191, R211, 0x6000, RZ ;  /* 0x00006000d3bf7810 */ /* 0x000fc40007ffe0ff */
[C---:B------:R-:W-:Y:S01]  /*39d0*/  IADD3 R190, R211.reuse, 0x6800, RZ ;  /* 0x00006800d3be7810 */ /* 0x040fe20007ffe0ff */
[----:B------:R-:W-:Y:S01]  /*39e0*/  HMMA.16816.F32 R52, R88, R54, RZ ;  /* 0x000000365834723c */ /* 0x000fe200000018ff */
[C---:B------:R-:W-:Y:S02]  /*39f0*/  IADD3 R189, R211.reuse, 0x7000, RZ ;  /* 0x00007000d3bd7810 */ /* 0x040fe40007ffe0ff */
[----:B------:R-:W-:-:S05]  /*3a00*/  IADD3 R188, R211, 0x7800, RZ ;  /* 0x00007800d3bc7810 */ /* 0x000fca0007ffe0ff */
[C---:B------:R-:W-:Y:S08]  /*3a10*/  HMMA.16816.F32 R12, R88.reuse, R14, RZ ;  /* 0x0000000e580c723c */ /* 0x040ff000000018ff */
[C---:B--2---:R-:W-:Y:S08]  /*3a20*/  HMMA.16816.F32 R8, R88.reuse, R32, RZ ;  /* 0x000000205808723c */ /* 0x044ff000000018ff */
[----:B------:R-:W-:Y:S01]  /*3a30*/  HMMA.16816.F32 R88, R88, R34, RZ ;  /* 0x000000225858723c */ /* 0x000fe200000018ff */
[----:B------:R-:W1:Y:S07]  /*3a40*/  LDSM.16.M88.4 R32, [R211+0x1000] ;  /* 0x00100000d320783b */ /* 0x000e6e0000000200 */
[C---:B---3--:R-:W-:Y:S08]  /*3a50*/  HMMA.16816.F32 R64, R48.reuse, R36, R64 ;  /* 0x000000243040723c */ /* 0x048ff00000001840 */
[C---:B------:R-:W-:Y:S01]  /*3a60*/  HMMA.16816.F32 R60, R48.reuse, R38, R60 ;  /* 0x00000026303c723c */ /* 0x040fe2000000183c */
[----:B------:R-:W2:Y:S07]  /*3a70*/  LDSM.16.M88.4 R36, [R210] ;  /* 0x00000000d224783b */ /* 0x000eae0000000200 */
[C---:B----4-:R-:W-:Y:S08]  /*3a80*/  HMMA.16816.F32 R56, R48.reuse, R40, R56 ;  /* 0x000000283038723c */ /* 0x050ff00000001838 */
        /* <DEDUP_REMOVED lines=136> */
[----:B------:R-:W2:Y:S04]  /*4310*/  LDSM.16.M88.4 R44, [R211+0x6000] ;  /* 0x00600000d32c783b */ /* 0x000ea80000000200 */
        /* <DEDUP_REMOVED lines=8> */
[C---:B---3--:R-:W-:Y:S08]  /*43a0*/  HMMA.16816.F32 R84, R80.reuse, R36, R84 ;  /* 0x000000245054723c */ /* 0x048ff00000001854 */
[C---:B------:R-:W-:Y:S01]  /*43b0*/  HMMA.16816.F32 R88, R80.reuse, R38, R88 ;  /* 0x000000265058723c */ /* 0x040fe20000001858 */
[----:B------:R-:W-:Y:S07]  /*43c0*/  LDSM.16.M88.4 R36, [R207+0xe800] ;  /* 0x00e80000cf24783b */ /* 0x000fee0000000200 */
        /* <DEDUP_REMOVED lines=9> */
[C---:B----4-:R-:W-:Y:S08]  /*4460*/  HMMA.16816.F32 R84, R52.reuse, R40, R84 ;  /* 0x000000283454723c */ /* 0x050ff00000001854 */
[C---:B------:R-:W-:Y:S01]  /*4470*/  HMMA.16816.F32 R88, R52.reuse, R42, R88 ;  /* 0x0000002a3458723c */ /* 0x040fe20000001858 */
[----:B------:R-:W-:Y:S07]  /*4480*/  LDSM.16.M88.4 R40, [R200+0x6800] ;  /* 0x00680000c828783b */ /* 0x000fee0000000200 */
[----:B------:R-:W-:Y:S01]  /*4490*/  HMMA.16816.F32 R60, R52, R46, R60 ;  /* 0x0000002e343c723c */ /* 0x000fe2000000183c */
[----:B------:R-:W2:Y:S07]  /*44a0*/  LDSM.16.M88.4 R44, [R200+0x6000] ;  /* 0x00600000c82c783b */ /* 0x000eae0000000200 */
[C---:B-----5:R-:W-:Y:S08]  /*44b0*/  HMMA.16816.F32 R64, R68.reuse, R48, R64 ;  /* 0x000000304440723c */ /* 0x060ff00000001840 */
        /* <DEDUP_REMOVED lines=9> */
[----:B------:R-:W-:Y:S08]  /*4550*/  HMMA.16816.F32 R76, R68, R38, R76 ;  /* 0x00000026444c723c */ /* 0x000ff0000000184c */
[C---:B--2---:R-:W-:Y:S08]  /*4560*/  HMMA.16816.F32 R64, R72.reuse, R44, R64 ;  /* 0x0000002c4840723c */ /* 0x044ff00000001840 */
        /* <DEDUP_REMOVED lines=10> */
[----:B------:R-:W-:-:S02]  /*4610*/  FSEL R63, R63, -INF , !P5 ;  /* 0xff8000003f3f7808 */ /* 0x000fc40006800000 */
[C---:B------:R-:W-:Y:S01]  /*4620*/  IADD3 R9, R0.reuse, 0x20, RZ ;  /* 0x0000002000097810 */ /* 0x040fe20007ffe0ff */
[C---:B---3--:R-:W-:Y:S01]  /*4630*/  HMMA.16816.F32 R88, R72.reuse, R34, R88 ;  /* 0x000000224858723c */ /* 0x048fe20000001858 */
[C---:B------:R-:W-:Y:S02]  /*4640*/  IADD3 R8, R0.reuse, 0x21, RZ ;  /* 0x0000002100087810 */ /* 0x040fe40007ffe0ff */
[----:B------:R-:W-:Y:S02]  /*4650*/  ISETP.GE.AND P0, PT, R9, UR14, PT ;  /* 0x0000000e09007c0c */ /* 0x000fe4000bf06270 */
[----:B------:R-:W-:Y:S02]  /*4660*/  IADD3 R9, R0, 0x28, RZ ;  /* 0x0000002800097810 */ /* 0x000fe40007ffe0ff */
[----:B------:R-:W-:Y:S01]  /*4670*/  ISETP.GE.AND P6, PT, R8, UR14, PT ;  /* 0x0000000e08007c0c */ /* 0x000fe2000bfc6270 */
[----:B------:R-:W-:Y:S01]  /*4680*/  HMMA.16816.F32 R12, R72, R10, R12 ;  /* 0x0000000a480c723c */ /* 0x000fe2000000180c */
[----:B------:R-:W-:-:S02]  /*4690*/  IADD3 R8, R0, 0x29, RZ ;  /* 0x0000002900087810 */ /* 0x000fc40007ffe0ff */
[----:B------:R-:W-:Y:S02]  /*46a0*/  FSEL R61, R61, -INF , !P5 ;  /* 0xff8000003d3d7808 */ /* 0x000fe40006800000 */
[----:B------:R-:W-:Y:S02]  /*46b0*/  ISETP.GE.AND P5, PT, R9, UR14, PT ;  /* 0x0000000e09007c0c */ /* 0x000fe4000bfa6270 */
[----:B------:R-:W-:Y:S01]  /*46c0*/  FSEL R41, R58, -INF , !P4 ;  /* 0xff8000003a297808 */ /* 0x000fe20006000000 */
[----:B------:R-:W-:Y:S01]  /*46d0*/  HMMA.16816.F32 R84, R72, R32, R84 ;  /* 0x000000204854723c */ /* 0x000fe20000001854 */
[----:B------:R-:W-:Y:S02]  /*46e0*/  FSEL R11, R56, -INF , !P4 ;  /* 0xff800000380b7808 */ /* 0x000fe40006000000 */
[----:B------:R-:W-:Y:S02]  /*46f0*/  IADD3 R9, R0, 0x30, RZ ;  /* 0x0000003000097810 */ /* 0x000fe40007ffe0ff */
[----:B------:R-:W-:-:S02]  /*4700*/  ISETP.GE.AND P4, PT, R8, UR14, PT ;  /* 0x0000000e08007c0c */ /* 0x000fc4000bf86270 */
[----:B------:R-:W-:Y:S02]  /*4710*/  IADD3 R8, R0, 0x31, RZ ;  /* 0x0000003100087810 */ /* 0x000fe40007ffe0ff */
[----:B------:R-:W-:Y:S02]  /*4720*/  FSEL R59, R59, -INF , !P3 ;  /* 0xff8000003b3b7808 */ /* 0x000fe40005800000 */
[----:B------:R-:W-:Y:S02]  /*4730*/  FSEL R57, R57, -INF , !P3 ;  /* 0xff80000039397808 */ /* 0x000fe40005800000 */
[----:B------:R-:W-:Y:S02]  /*4740*/  ISETP.GE.AND P3, PT, R9, UR14, PT ;  /* 0x0000000e09007c0c */ /* 0x000fe4000bf66270 */
[----:B------:R-:W-:Y:S02]  /*4750*/  FSEL R37, R78, -INF , !P2 ;  /* 0xff8000004e257808 */ /* 0x000fe40005000000 */
[----:B------:R-:W-:-:S02]  /*4760*/  FSEL R9, R76, -INF , !P2 ;  /* 0xff8000004c097808 */ /* 0x000fc40005000000 */
[----:B------:R-:W-:Y:S02]  /*4770*/  ISETP.GE.AND P2, PT, R8, UR14, PT ;  /* 0x0000000e08007c0c */ /* 0x000fe4000bf46270 */
[C---:B------:R-:W-:Y:S02]  /*4780*/  IADD3 R8, R0.reuse, 0x38, RZ ;  /* 0x0000003800087810 */ /* 0x040fe40007ffe0ff */
[----:B------:R-:W-:Y:S02]  /*4790*/  IADD3 R0, R0, 0x39, RZ ;  /* 0x0000003900007810 */ /* 0x000fe40007ffe0ff */
[----:B------:R-:W-:Y:S02]  /*47a0*/  FSEL R119, R18, -INF , !P0 ;  /* 0xff80000012777808 */ /* 0x000fe40004000000 */
[----:B------:R-:W-:Y:S02]  /*47b0*/  FSEL R123, R16, -INF , !P0 ;  /* 0xff800000107b7808 */ /* 0x000fe40004000000 */
[----:B------:R-:W-:-:S02]  /*47c0*/  ISETP.GE.AND P0, PT, R0, UR14, PT ;  /* 0x0000000e00007c0c */ /* 0x000fc4000bf06270 */
[----:B------:R-:W-:Y:S02]  /*47d0*/  ISETP.GE.AND P1, PT, R21, UR14, PT ;  /* 0x0000000e15007c0c */ /* 0x000fe4000bf26270 */
[----:B------:R-:W-:Y:S02]  /*47e0*/  FSEL R243, R91, -INF , !P0 ;  /* 0xff8000005bf37808 */ /* 0x000fe40004000000 */
[----:B------:R-:W-:Y:S02]  /*47f0*/  FSEL R21, R89, -INF , !P0 ;  /* 0xff80000059157808 */ /* 0x000fe40004000000 */
[----:B------:R-:W-:Y:S02]  /*4800*/  PLOP3.LUT P0, PT, PT, PT, UP0, 0x80, 0x0 ;  /* 0x000000000000781c */ /* 0x000fe40003f0f008 */
        /* <DEDUP_REMOVED lines=15> */
[----:B------:R-:W-:Y:S06]  /*4900*/  BAR.SYNC.DEFER_BLOCKING 0x0 ;  /* 0x0000000000007b1d */ /* 0x000fec0000010000 */
        /* <DEDUP_REMOVED lines=131> */
.L_x_775:
[----:B------:R-:W-:Y:S05]  /*5140*/  BSYNC B0 ;  /* 0x0000000000007941 */ /* 0x000fea0003800000 */
.L_x_774:
[----:B------:R-:W0:Y:S02]  /*5150*/  LDGDEPBAR ;  /* 0x00000000000079af */ /* 0x000e240000000000 */
.L_x_773:
[----:B------:R-:W-:Y:S01]  /*5160*/  FMNMX.FTZ R0, R45, R67, !PT ;  /* 0x000000432d007209 */ /* 0x000fe20007810000 */
[----:B------:R-:W-:Y:S01]  /*5170*/  IMAD.U32 R8, RZ, RZ, UR12 ;  /* 0x0000000cff087e24 */ /* 0x000fe2000f8e00ff */
[----:B------:R-:W-:Y:S01]  /*5180*/  FMNMX.FTZ R6, R39, R65, !PT ;  /* 0x0000004127067209 */ /* 0x000fe20007810000 */
[----:B------:R-:W-:Y:S01]  /*5190*/  USHF.L.U32 UR4, UR20, 0x1, URZ ;  /* 0x0000000114047899 */ /* 0x000fe2000800063f */
[----:B------:R-:W-:Y:S01]  /*51a0*/  FMNMX.FTZ R0, R47, R0, !PT ;  /* 0x000000002f007209 */ /* 0x000fe20007810000 */
[----:B----4-:R-:W-:Y:S01]  /*51b0*/  IMAD R27, R8, 0x4, R7 ;  /* 0x00000004081b7824 */ /* 0x010fe200078e0207 */
[----:B------:R-:W-:Y:S01]  /*51c0*/  FMNMX.FTZ R6, R43, R6, !PT ;  /* 0x000000062b067209 */ /* 0x000fe20007810000 */
[----:B------:R-:W-:Y:S01]  /*51d0*/  ULOP3.LUT UR5, UR4, UR19, URZ, 0x3c, !UPT ;  /* 0x0000001304057292 */ /* 0x000fe2000f8e3c3f */
[----:B------:R-:W-:Y:S01]  /*51e0*/  FMNMX.FTZ R0, R63, R0, !PT ;  /* 0x000000003f007209 */ /* 0x000fe20007810000 */
[----:B------:R-:W-:Y:S01]  /*51f0*/  IMAD.WIDE.U32 R222, R27, -0x326172a9, RZ ;  /* 0xcd9e8d571bde7825 */ /* 0x000fe200078e00ff */
[----:B------:R-:W-:Y:S01]  /*5200*/  FMNMX.FTZ R6, R61, R6, !PT ;  /* 0x000000063d067209 */ /* 0x000fe20007810000 */
[----:B------:R-:W-:Y:S01]  /*5210*/  UIADD3 UR28, UR18, -0x61c88647, URZ ;  /* 0x9e3779b9121c7890 */ /* 0x000fe2000fffe03f */
[----:B------:R-:W-:Y:S01]  /*5220*/  FMNMX.FTZ R0, R41, R0, !PT ;  /* 0x0000000029007209 */ /* 0x000fe20007810000 */
[----:B------:R-:W-:Y:S01]  /*5230*/  IMAD.WIDE.U32 R224, R25, -0x2daee0ad, RZ ;  /* 0xd2511f5319e07825 */ /* 0x000fe200078e00ff */
        /* <DEDUP_REMOVED lines=17> */
[----:B------:R-:W-:Y:S01]  /*5350*/  IMAD.SHL.U32 R208, R4, 0x2, RZ ;  /* 0x0000000204d07824 */ /* 0x000fe200078e00ff */
[----:B------:R-:W-:Y:S01]  /*5360*/  FMNMX.FTZ R0, R117, R0, !PT ;  /* 0x0000000075007209 */ /* 0x000fe20007810000 */
[----:B------:R-:W-:Y:S01]  /*5370*/  IMAD R235, R20, 0x10000, R20 ;  /* 0x0001000014eb7824 */ /* 0x000fe200078e0214 */
[----:B------:R-:W-:Y:S01]  /*5380*/  FMNMX.FTZ R6, R121, R6, !PT ;  /* 0x0000000679067209 */ /* 0x000fe20007810000 */
[----:B------:R-:W-:Y:S01]  /*5390*/  IMAD R206, R5, 0x2, R208 ;  /* 0x0000000205ce7824 */ /* 0x000fe200078e02d0 */
[----:B------:R-:W-:Y:S01]  /*53a0*/  FMNMX.FTZ R0, R111, R0, !PT ;  /* 0x000000006f007209 */ /* 0x000fe20007810000 */
[----:B------:R-:W-:Y:S01]  /*53b0*/  UIADD3 UR13, UR19, 0x646e171e, URZ ;  /* 0x646e171e130d7890 */ /* 0x000fe2000fffe03f */
[----:B------:R-:W-:Y:S01]  /*53c0*/  FMNMX.FTZ R6, R115, R6, !PT ;  /* 0x0000000673067209 */ /* 0x000fe20007810000 */
[----:B------:R-:W-:Y:S01]  /*53d0*/  LDSM.16.MT88.4 R136, [R208+0x10000] ;  /* 0x01000000d088783b */ /* 0x000fe20000004200 */
[----:B------:R-:W-:Y:S01]  /*53e0*/  FMNMX.FTZ R0, R109, R0, !PT ;  /* 0x000000006d007209 */ /* 0x000fe20007810000 */
[----:B------:R-:W-:Y:S01]  /*53f0*/  IMAD R204, R3, 0x2, R206 ;  /* 0x0000000203cc7824 */ /* 0x000fe200078e02ce */
[----:B------:R-:W-:Y:S01]  /*5400*/  FMNMX.FTZ R6, R113, R6, !PT ;  /* 0x0000000671067209 */ /* 0x000fe20007810000 */
[----:B------:R-:W-:Y:S01]  /*5410*/  LDSM.16.MT88.4 R144, [R206+0x10000] ;  /* 0x01000000ce90783b */ /* 0x000fe20000004200 */
        /* <DEDUP_REMOVED lines=9> */
[----:B------:R-:W-:Y:S01]  /*54b0*/  ULOP3.LUT UR4, UR4, UR19, URZ, 0x3c, !UPT ;  /* 0x0000001304047292 */ /* 0x000fe2000f8e3c3f */
[----:B------:R-:W-:Y:S01]  /*54c0*/  FMNMX.FTZ R6, R23, R6, !PT ;  /* 0x0000000617067209 */ /* 0x000fe20007810000 */
[----:B------:R-:W-:Y:S01]  /*54d0*/  LDSM.16.MT88.4 R80, [R206+0x14000] ;  /* 0x01400000ce50783b */ /* 0x000fe20000004200 */
[----:B-1----:R-:W-:-:S02]  /*54e0*/  FMNMX.FTZ R13, R243, R0, !PT ;  /* 0x00000000f30d7209 */ /* 0x002fc40007810000 */
[----:B------:R-:W-:Y:S01]  /*54f0*/  FMNMX.FTZ R15, R21, R6, !PT ;  /* 0x00000006150f7209 */ /* 0x000fe20007810000 */
[----:B------:R-:W-:Y:S01]  /*5500*/  LDSM.16.MT88.4 R68, [R204+0x12000] ;  /* 0x01200000cc44783b */ /* 0x000fe20000004200 */
[----:B------:R-:W-:Y:S02]  /*5510*/  LOP3.LUT R26, R2, UR18, RZ, 0x3c, !PT ;  /* 0x00000012021a7c12 */ /* 0x000fe4000f8e3cff */
[----:B------:R-:W-:Y:S01]  /*5520*/  LOP3.LUT R16, R225, UR5, RZ, 0x3c, !PT ;  /* 0x00000005e1107c12 */ /* 0x000fe2000f8e3cff */
[----:B------:R-:W1:Y:S01]  /*5530*/  SHFL.BFLY PT, R0, R13, 0x2, 0x1f ;  /* 0x0c401f000d007f89 */ /* 0x000e6200000e0000 */
[----:B------:R-:W-:Y:S01]  /*5540*/  LOP3.LUT R220, R223, R26, RZ, 0x3c, !PT ;  /* 0x0000001adfdc7212 */ /* 0x000fe200078e3cff */
[----:B------:R-:W-:Y:S02]  /*5550*/  UIADD3 UR5, UR19, -0x4498517b, URZ ;  /* 0xbb67ae8513057890 */ /* 0x000fe4000fffe03f */
[----:B------:R-:W2:Y:S01]  /*5560*/  SHFL.BFLY PT, R6, R15, 0x2, 0x1f ;  /* 0x0c401f000f067f89 */ /* 0x000ea200000e0000 */
[----:B------:R-:W-:-:S03]  /*5570*/  IMAD.WIDE.U32 R16, R16, -0x326172a9, RZ ;  /* 0xcd9e8d5710107825 */ /* 0x000fc600078e00ff */
[----:B------:R-:W-:Y:S01]  /*5580*/  LDSM.16.MT88.4 R152, [R205+0x10000] ;  /* 0x01000000cd98783b */ /* 0x000fe20000004200 */
[----:B------:R-:W-:Y:S01]  /*5590*/  IMAD.WIDE.U32 R220, R220, -0x2daee0ad, RZ ;  /* 0xd2511f53dcdc7825 */ /* 0x000fe200078e00ff */
[----:B------:R-:W-:Y:S02]  /*55a0*/  LOP3.LUT R184, R17, UR28, R222, 0x96, !PT ;  /* 0x0000001c11b87c12 */ /* 0x000fe4000f8e96de */
[----:B------:R-:W-:Y:S02]  /*55b0*/  LDSM.16.MT88.4 R84, [R204+0x12800] ;  /* 0x01280000cc54783b */ /* 0x000fe40000004200 */
[----:B------:R-:W-:Y:S01]  /*55c0*/  LOP3.LUT R218, R221, UR5, R224, 0x96, !PT ;  /* 0x00000005ddda7c12 */ /* 0x000fe2000f8e96e0 */
[----:B------:R-:W-:Y:S01]  /*55d0*/  IMAD.WIDE.U32 R184, R184, -0x2daee0ad, RZ ;  /* 0xd2511f53b8b87825 */ /* 0x000fe200078e00ff */
[----:B------:R-:W-:Y:S01]  /*55e0*/  UIADD3 UR5, UR19, -0x56f99767, URZ ;  /* 0xa906689913057890 */ /* 0x000fe2000fffe03f */
[----:B------:R-:W-:Y:S01]  /*55f0*/  LDSM.16.MT88.4 R88, [R205+0x14000] ;  /* 0x01400000cd58783b */ /* 0x000fe20000004200 */
[----:B------:R-:W-:Y:S01]  /*5600*/  LOP3.LUT R224, R225, UR4, RZ, 0x3c, !PT ;  /* 0x00000004e1e07c12 */ /* 0x000fe2000f8e3cff */
[----:B------:R-:W-:Y:S01]  /*5610*/  IMAD.WIDE.U32 R218, R218, -0x326172a9, RZ ;  /* 0xcd9e8d57dada7825 */ /* 0x000fe200078e00ff */
[----:B------:R-:W-:Y:S01]  /*5620*/  LOP3.LUT R216, R185, UR25, R220, 0x96, !PT ;  /* 0x00000019b9d87c12 */ /* 0x000fe2000f8e96dc */
[----:B------:R-:W-:Y:S02]  /*5630*/  LDSM.16.MT88.4 R96, [R204+0x14000] ;  /* 0x01400000cc60783b */ /* 0x000fe40000004200 */
[----:B------:R-:W-:Y:S01]  /*5640*/  IMAD.WIDE.U32 R224, R224, -0x326172a9, RZ ;  /* 0xcd9e8d57e0e07825 */ /* 0x000fe200078e00ff */
[----:B-1----:R-:W-:Y:S01]  /*5650*/  FMNMX.FTZ R0, R13, R0, !PT ;  /* 0x000000000d007209 */ /* 0x002fe20007810000 */
[----:B------:R-:W-:Y:S02]  /*5660*/  LDSM.16.MT88.4 R72, [R208+0x14000] ;  /* 0x01400000d048783b */ /* 0x000fe40000004200 */
[----:B------:R-:W-:Y:S01]  /*5670*/  IMAD.WIDE.U32 R216, R216, -0x326172a9, RZ ;  /* 0xcd9e8d57d8d87825 */ /* 0x000fe200078e00ff */
[----:B--2---:R-:W-:Y:S01]  /*5680*/  FMNMX.FTZ R7, R15, R6, !PT ;  /* 0x000000060f077209 */ /* 0x004fe20007810000 */
[----:B------:R-:W1:Y:S01]  /*5690*/  SHFL.BFLY PT, R13, R0, 0x1, 0x1f ;  /* 0x0c201f00000d7f89 */ /* 0x000e6200000e0000 */
[----:B------:R-:W-:-:S02]  /*56a0*/  LOP3.LUT R6, R219, UR27, R16, 0x96, !PT ;  /* 0x0000001bdb067c12 */ /* 0x000fc4000f8e9610 */
[----:B------:R-:W-:Y:S01]  /*56b0*/  LOP3.LUT R182, R217, UR22, R218, 0x96, !PT ;  /* 0x00000016d9b67c12 */ /* 0x000fe2000f8e96da */
[----:B------:R-:W2:Y:S01]  /*56c0*/  SHFL.BFLY PT, R2, R7, 0x1, 0x1f ;  /* 0x0c201f0007027f89 */ /* 0x000ea200000e0000 */
[----:B------:R-:W-:Y:S01]  /*56d0*/  LOP3.LUT R222, R225, UR28, R222, 0x96, !PT ;  /* 0x0000001ce1de7c12 */ /* 0x000fe2000f8e96de */
[----:B------:R-:W-:Y:S02]  /*56e0*/  IMAD.WIDE.U32 R186, R6, -0x2daee0ad, RZ ;  /* 0xd2511f5306ba7825 */ /* 0x000fe400078e00ff */
[----:B------:R-:W-:Y:S02]  /*56f0*/  LDSM.16.MT88.4 R16, [R205+0x10800] ;  /* 0x01080000cd10783b */ /* 0x000fe40000004200 */
[----:B------:R-:W-:Y:S01]  /*5700*/  IMAD.WIDE.U32 R182, R182, -0x2daee0ad, RZ ;  /* 0xd2511f53b6b67825 */ /* 0x000fe200078e00ff */
[----:B------:R-:W-:Y:S01]  /*5710*/  LOP3.LUT R184, R187, UR21, R184, 0x96, !PT ;  /* 0x00000015bbb87c12 */ /* 0x000fe2000f8e96b8 */
[----:B------:R-:W-:Y:S02]  /*5720*/  STL.64 [R1+0x78], R28 ;  /* 0x0000781c01007387 */ /* 0x000fe40000100a00 */
[----:B------:R-:W-:Y:S01]  /*5730*/  IMAD.WIDE.U32 R222, R222, -0x2daee0ad, RZ ;  /* 0xd2511f53dede7825 */ /* 0x000fe200078e00ff */
[----:B------:R-:W-:-:S03]  /*5740*/  LOP3.LUT R186, R183, UR7, R186, 0x96, !PT ;  /* 0x00000007b7ba7c12 */ /* 0x000fc6000f8e96ba */
[----:B------:R-:W-:Y:S01]  /*5750*/  IMAD.WIDE.U32 R184, R184, -0x326172a9, RZ ;  /* 0xcd9e8d57b8b87825 */ /* 0x000fe200078e00ff */
[----:B------:R-:W-:-:S03]  /*5760*/  LOP3.LUT R220, R223, UR25, R220, 0x96, !PT ;  /* 0x00000019dfdc7c12 */ /* 0x000fc6000f8e96dc */
[----:B------:R-:W-:Y:S01]  /*5770*/  IMAD.WIDE.U32 R186, R186, -0x326172a9, RZ ;  /* 0xcd9e8d57baba7825 */ /* 0x000fe200078e00ff */
[----:B------:R-:W-:Y:S02]  /*5780*/  LOP3.LUT R216, R185, UR20, R216, 0x96, !PT ;  /* 0x00000014b9d87c12 */ /* 0x000fe4000f8e96d8 */
[----:B-1----:R-:W-:Y:S01]  /*5790*/  FMNMX.FTZ R0, R0, R13, !PT ;  /* 0x0000000d00007209 */ /* 0x002fe20007810000 */
[----:B------:R-:W-:Y:S01]  /*57a0*/  IMAD.WIDE.U32 R220, R220, -0x326172a9, RZ ;  /* 0xcd9e8d57dcdc7825 */ /* 0x000fe200078e00ff */
[----:B------:R-:W-:Y:S02]  /*57b0*/  LOP3.LUT R184, R187, UR6, R184, 0x96, !PT ;  /* 0x00000006bbb87c12 */ /* 0x000fe4000f8e96b8 */
[----:B--2---:R-:W-:Y:S01]  /*57c0*/  FMNMX.FTZ R2, R7, R2, !PT ;  /* 0x0000000207027209 */ /* 0x004fe20007810000 */
[C---:B------:R-:W-:Y:S01]  /*57d0*/  FMUL.FTZ R238, R0.reuse, c[0x0][0x23c] ;  /* 0x00008f0000ee7a20 */ /* 0x040fe20000410000 */
[----:B------:R-:W-:Y:S01]  /*57e0*/  FSETP.NEU.FTZ.AND P1, PT, R0, -INF , PT ;  /* 0xff8000000000780b */ /* 0x000fe20003f3d000 */
[----:B------:R-:W-:-:S03]  /*57f0*/  IMAD.WIDE.U32 R216, R216, -0x2daee0ad, RZ ;  /* 0xd2511f53d8d87825 */ /* 0x000fc600078e00ff */
[----:B------:R-:W-:Y:S01]  /*5800*/  FSEL R238, R238, RZ, P1 ;  /* 0x000000ffeeee7208 */ /* 0x000fe20000800000 */
[C---:B------:R-:W-:Y:S01]  /*5810*/  FMUL.FTZ R234, R2.reuse, c[0x0][0x23c] ;  /* 0x00008f0002ea7a20 */ /* 0x040fe20000410000 */
[----:B------:R-:W-:Y:S01]  /*5820*/  FSETP.NEU.FTZ.AND P1, PT, R2, -INF , PT ;  /* 0xff8000000200780b */ /* 0x000fe20003f3d000 */
[----:B------:R-:W-:Y:S01]  /*5830*/  IMAD.WIDE.U32 R184, R184, -0x2daee0ad, RZ ;  /* 0xd2511f53b8b87825 */ /* 0x000fe200078e00ff */
[----:B------:R-:W-:Y:S02]  /*5840*/  LOP3.LUT R182, R217, UR5, R182, 0x96, !PT ;  /* 0x00000005d9b67c12 */ /* 0x000fe4000f8e96b6 */
[----:B------:R-:W-:Y:S01]  /*5850*/  FSEL R234, R234, RZ, P1 ;  /* 0x000000ffeaea7208 */ /* 0x000fe20000800000 */
[----:B------:R-:W-:Y:S01]  /*5860*/  FFMA.FTZ R244, R45, c[0x0][0x23c], -R238 ;  /* 0x00008f002df47a23 */ /* 0x000fe200000108ee */
[----:B------:R-:W-:Y:S01]  /*5870*/  LOP3.LUT R13, R184, 0xffff, RZ, 0xc0, !PT ;  /* 0x0000ffffb80d7812 */ /* 0x000fe200078ec0ff */
[----:B------:R-:W-:Y:S01]  /*5880*/  IMAD.WIDE.U32 R182, R182, -0x326172a9, RZ ;  /* 0xcd9e8d57b6b67825 */ /* 0x000fe200078e00ff */
[----:B------:R-:W-:-:S02]  /*5890*/  LOP3.LUT R10, R184, 0xff, RZ, 0xc0, !PT ;  /* 0x000000ffb80a7812 */ /* 0x000fc400078ec0ff */
[----:B------:R-:W-:Y:S01]  /*58a0*/  SHF.R.U32.HI R13, RZ, 0x8, R13 ;  /* 0x00000008ff0d7819 */ /* 0x000fe2000001160d */
[--C-:B------:R-:W-:Y:S01]  /*58b0*/  FFMA.FTZ R242, R39, c[0x0][0x23c], -R234.reuse ;  /* 0x00008f0027f27a23 */ /* 0x100fe200000108ea */
[C---:B------:R-:W-:Y:S01]  /*58c0*/  LOP3.LUT R7, R182.reuse, 0xffff, RZ, 0xc0, !PT ;  /* 0x0000ffffb6077812 */ /* 0x040fe200078ec0ff */
[--C-:B------:R-:W-:Y:S01]  /*58d0*/  FFMA.FTZ R239, R65, c[0x0][0x23c], -R234.reuse ;  /* 0x00008f0041ef7a23 */ /* 0x100fe200000108ea */
[----:B------:R-:W-:Y:S01]  /*58e0*/  LOP3.LUT R8, R182, 0xff, RZ, 0xc0, !PT ;  /* 0x000000ffb6087812 */ /* 0x000fe200078ec0ff */
[--C-:B------:R-:W-:Y:S01]  /*58f0*/  FFMA.FTZ R240, R43, c[0x0][0x23c], -R234.reuse ;  /* 0x00008f002bf07a23 */ /* 0x100fe200000108ea */
[----:B------:R-:W-:Y:S01]  /*5900*/  SHF.R.U32.HI R7, RZ, 0x8, R7 ;  /* 0x00000008ff077819 */ /* 0x000fe20000011607 */
[----:B------:R-:W-:Y:S01]  /*5910*/  FFMA.FTZ R233, R61, c[0x0][0x23c], -R234 ;  /* 0x00008f003de97a23 */ /* 0x000fe200000108ea */
[----:B------:R-:W-:Y:S01]  /*5920*/  MUFU.EX2 R242, R242 ;  /* 0x000000f200f27308 */ /* 0x000fe20000000800 */
[--C-:B------:R-:W-:Y:S01]  /*5930*/  FFMA.FTZ R241, R67, c[0x0][0x23c], -R238.reuse ;  /* 0x00008f0043f17a23 */ /* 0x100fe200000108ee */
[----:B------:R-:W-:Y:S01]  /*5940*/  PRMT R8, R8, 0x5410, R7 ;  /* 0x0000541008087816 */ /* 0x000fe20000000007 */
[----:B------:R-:W-:Y:S01]  /*5950*/  FFMA.FTZ R236, R47, c[0x0][0x23c], -R238 ;  /* 0x00008f002fec7a23 */ /* 0x000fe200000108ee */
[----:B------:R-:W-:Y:S01]  /*5960*/  LOP3.LUT R7, R183, UR14, R186, 0x96, !PT ;  /* 0x0000000eb7077c12 */ /* 0x000fe2000f8e96ba */
[----:B------:R-:W-:Y:S01]  /*5970*/  FFMA.FTZ R127, R63, c[0x0][0x23c], -R238 ;  /* 0x00008f003f7f7a23 */ /* 0x000fe200000108ee */
[----:B------:R-:W-:Y:S01]  /*5980*/  PRMT R10, R10, 0x5410, R13 ;  /* 0x000054100a0a7816 */ /* 0x000fe2000000000d */
[--C-:B------:R-:W-:Y:S01]  /*5990*/  HSET2.LE.AND R8, R8, R235.reuse, PT ;  /* 0x000000eb08087233 */ /* 0x100fe20003803000 */
[----:B------:R-:W1:Y:S01]  /*59a0*/  MUFU.EX2 R239, R239 ;  /* 0x000000ef00ef7308 */ /* 0x000e620000000800 */
[----:B------:R-:W-:Y:S01]  /*59b0*/  LOP3.LUT R13, R7, 0xffff, RZ, 0xc0, !PT ;  /* 0x0000ffff070d7812 */ /* 0x000fe200078ec0ff */
[--C-:B------:R-:W-:Y:S01]  /*59c0*/  FFMA.FTZ R237, R11, c[0x0][0x23c], -R234.reuse ;  /* 0x00008f000bed7a23 */ /* 0x100fe200000108ea */
[----:B------:R-:W-:Y:S01]  /*59d0*/  LOP3.LUT R14, R7, 0xff, RZ, 0xc0, !PT ;  /* 0x000000ff070e7812 */ /* 0x000fe200078ec0ff */
[--C-:B------:R-:W-:Y:S01]  /*59e0*/  FFMA.FTZ R180, R57, c[0x0][0x23c], -R234.reuse ;  /* 0x00008f0039b47a23 */ /* 0x100fe200000108ea */
[----:B------:R-:W-:Y:S01]  /*59f0*/  SHF.R.U32.HI R13, RZ, 0x8, R13 ;  /* 0x00000008ff0d7819 */ /* 0x000fe2000001160d */
[----:B------:R-:W-:Y:S01]  /*5a00*/  FFMA.FTZ R181, R9, c[0x0][0x23c], -R234 ;  /* 0x00008f0009b57a23 */ /* 0x000fe200000108ea */
[----:B------:R-:W-:Y:S01]  /*5a10*/  SHF.R.U32.HI R12, RZ, 0x10, R7 ;  /* 0x00000010ff0c7819 */ /* 0x000fe20000011607 */
[----:B------:R-:W-:Y:S01]  /*5a20*/  MUFU.EX2 R240, R240 ;  /* 0x000000f000f07308 */ /* 0x000fe20000000800 */
[----:B------:R-:W-:Y:S01]  /*5a30*/  PRMT R14, R14, 0x5410, R13 ;  /* 0x000054100e0e7816 */ /* 0x000fe2000000000d */
[--C-:B------:R-:W-:Y:S01]  /*5a40*/  FFMA.FTZ R126, R41, c[0x0][0x23c], -R238.reuse ;  /* 0x00008f00297e7a23 */ /* 0x100fe200000108ee */
[----:B------:R-:W-:Y:S01]  /*5a50*/  SHF.R.U32.HI R7, RZ, 0x18, R7 ;  /* 0x00000018ff077819 */ /* 0x000fe20000011607 */
[----:B------:R-:W-:Y:S01]  /*5a60*/  FFMA.FTZ R177, R59, c[0x0][0x23c], -R238 ;  /* 0x00008f003bb17a23 */ /* 0x000fe200000108ee */
[----:B------:R-:W-:Y:S01]  /*5a70*/  LOP3.LUT R12, R12, 0xff, RZ, 0xc0, !PT ;  /* 0x000000ff0c0c7812 */ /* 0x000fe200078ec0ff */
[--C-:B------:R-:W-:Y:S01]  /*5a80*/  HSET2.LE.AND R14, R14, R235.reuse, PT ;  /* 0x000000eb0e0e7233 */ /* 0x100fe20003803000 */
[----:B------:R-:W-:Y:S01]  /*5a90*/  SHF.R.U32.HI R6, RZ, 0x10, R182 ;  /* 0x00000010ff067819 */ /* 0x000fe200000116b6 */
[----:B------:R-:W2:Y:S01]  /*5aa0*/  MUFU.EX2 R233, R233 ;  /* 0x000000e900e97308 */ /* 0x000ea20000000800 */
[----:B-1----:R-:W-:Y:S01]  /*5ab0*/  F2FP.PACK_AB R171, R239, R242 ;  /* 0x000000f2efab723e */ /* 0x002fe200000000ff */
[----:B------:R-:W-:Y:S01]  /*5ac0*/  FFMA.FTZ R178, R77, c[0x0][0x23c], -R234 ;  /* 0x00008f004db27a23 */ /* 0x000fe200000108ea */
[----:B------:R-:W-:Y:S01]  /*5ad0*/  PRMT R12, R12, 0x5410, R7 ;  /* 0x000054100c0c7816 */ /* 0x000fe20000000007 */
[----:B------:R-:W-:Y:S01]  /*5ae0*/  FFMA.FTZ R176, R37, c[0x0][0x23c], -R238 ;  /* 0x00008f0025b07a23 */ /* 0x000fe200000108ee */
[----:B------:R-:W-:Y:S01]  /*5af0*/  PRMT R170, R171, 0x7632, R170 ;  /* 0x00007632abaa7816 */ /* 0x000fe200000000aa */
[----:B------:R-:W-:Y:S01]  /*5b00*/  FFMA.FTZ R179, R79, c[0x0][0x23c], -R238 ;  /* 0x00008f004fb37a23 */ /* 0x000fe200000108ee */
[----:B------:R-:W-:Y:S01]  /*5b10*/  SHF.R.U32.HI R15, RZ, 0x18, R182 ;  /* 0x00000018ff0f7819 */ /* 0x000fe200000116b6 */
[----:B------:R-:W-:Y:S01]  /*5b20*/  MUFU.EX2 R244, R244 ;  /* 0x000000f400f47308 */ /* 0x000fe20000000800 */
[----:B------:R-:W-:Y:S01]  /*5b30*/  PRMT R5, R171, 0x5410, R170 ;  /* 0x00005410ab057816 */ /* 0x000fe200000000aa */
[--C-:B------:R-:W-:Y:S01]  /*5b40*/  HSET2.LE.AND R12, R12, R235.reuse, PT ;  /* 0x000000eb0c0c7233 */ /* 0x100fe20003803000 */
[----:B------:R-:W-:Y:S01]  /*5b50*/  LOP3.LUT R6, R6, 0xff, RZ, 0xc0, !PT ;  /* 0x000000ff06067812 */ /* 0x000fe200078ec0ff */
[----:B------:R-:W-:Y:S01]  /*5b60*/  LDSM.16.MT88.4 R36, [R208+0x10800] ;  /* 0x01080000d024783b */ /* 0x000fe20000004200 */
[----:B------:R-:W-:Y:S01]  /*5b70*/  LOP3.LUT R128, R14, R5, RZ, 0xc0, !PT ;  /* 0x000000050e807212 */ /* 0x000fe200078ec0ff */
[--C-:B------:R-:W-:Y:S01]  /*5b80*/  HSET2.LE.AND R10, R10, R235.reuse, PT ;  /* 0x000000eb0a0a7233 */ /* 0x100fe20003803000 */
[----:B------:R-:W-:Y:S01]  /*5b90*/  PRMT R6, R6, 0x5410, R15 ;  /* 0x0000541006067816 */ /* 0x000fe2000000000f */
[----:B------:R-:W1:Y:S01]  /*5ba0*/  MUFU.EX2 R241, R241 ;  /* 0x000000f100f17308 */ /* 0x000e620000000800 */
[----:B--2---:R-:W-:Y:S01]  /*5bb0*/  F2FP.PACK_AB R173, R233, R240 ;  /* 0x000000f0e9ad723e */ /* 0x004fe200000000ff */
[----:B------:R-:W-:Y:S01]  /*5bc0*/  LDSM.16.MT88.4 R40, [R208+0x12000] ;  /* 0x01200000d028783b */ /* 0x000fe20000004200 */
[----:B------:R-:W-:Y:S01]  /*5bd0*/  SHF.R.U32.HI R7, RZ, 0x18, R184 ;  /* 0x00000018ff077819 */ /* 0x000fe200000116b8 */
[----:B------:R-:W-:Y:S01]  /*5be0*/  HSET2.LE.AND R6, R6, R235, PT ;  /* 0x000000eb06067233 */ /* 0x000fe20003803000 */
[C---:B------:R-:W-:Y:S01]  /*5bf0*/  PRMT R172, R173.reuse, 0x7632, R172 ;  /* 0x00007632adac7816 */ /* 0x040fe200000000ac */
[----:B------:R-:W2:Y:S01]  /*5c00*/  LDSM.16.MT88.4 R56, [R205+0x12000] ;  /* 0x01200000cd38783b */ /* 0x000ea20000004200 */
[----:B------:R-:W-:Y:S01]  /*5c10*/  LOP3.LUT R246, R184, 0xffff, RZ, 0xc0, !PT ;  /* 0x0000ffffb8f67812 */ /* 0x000fe200078ec0ff */
[----:B------:R-:W-:Y:S01]  /*5c20*/  MUFU.EX2 R236, R236 ;  /* 0x000000ec00ec7308 */ /* 0x000fe20000000800 */
[----:B------:R-:W-:Y:S01]  /*5c30*/  PRMT R5, R173, 0x5410, R172 ;  /* 0x00005410ad057816 */ /* 0x000fe200000000ac */
[----:B------:R-:W-:Y:S01]  /*5c40*/  LDSM.16.MT88.4 R64, [R206+0x12800] ;  /* 0x01280000ce40783b */ /* 0x000fe20000004200 */
[----:B------:R-:W-:Y:S01]  /*5c50*/  SHF.R.U32.HI R252, RZ, 0x10, R184 ;  /* 0x00000010fffc7819 */ /* 0x000fe200000116b8 */
[--C-:B------:R-:W-:Y:S01]  /*5c60*/  FFMA.FTZ R232, R123, c[0x0][0x23c], -R234.reuse ;  /* 0x00008f007be87a23 */ /* 0x100fe200000108ea */
[----:B------:R-:W-:Y:S01]  /*5c70*/  LOP3.LUT R130, R8, R5, RZ, 0xc0, !PT ;  /* 0x0000000508827212 */ /* 0x000fe200078ec0ff */
[----:B------:R-:W-:Y:S01]  /*5c80*/  FFMA.FTZ R231, R121, c[0x0][0x23c], -R234 ;  /* 0x00008f0079e77a23 */ /* 0x000fe200000108ea */
[----:B------:R-:W-:Y:S01]  /*5c90*/  LOP3.LUT R5, R185, UR13, R216, 0x96, !PT ;  /* 0x0000000db9057c12 */ /* 0x000fe2000f8e96d8 */
[----:B------:R-:W3:Y:S01]  /*5ca0*/  MUFU.EX2 R127, R127 ;  /* 0x0000007f007f7308 */ /* 0x000ee20000000800 */
[----:B-1----:R-:W-:Y:S01]  /*5cb0*/  F2FP.PACK_AB R175, R241, R244 ;  /* 0x000000f4f1af723e */ /* 0x002fe200000000ff */
[--C-:B------:R-:W-:Y:S01]  /*5cc0*/  FFMA.FTZ R226, R119, c[0x0][0x23c], -R238.reuse ;  /* 0x00008f0077e27a23 */ /* 0x100fe200000108ee */
[----:B------:R-:W-:Y:S01]  /*5cd0*/  SHF.R.U32.HI R8, RZ, 0x10, R5 ;  /* 0x00000010ff087819 */ /* 0x000fe20000011605 */
[----:B------:R-:W-:Y:S01]  /*5ce0*/  FFMA.FTZ R225, R117, c[0x0][0x23c], -R238 ;  /* 0x00008f0075e17a23 */ /* 0x000fe200000108ee */
[----:B------:R-:W-:Y:S01]  /*5cf0*/  PRMT R174, R175, 0x7632, R174 ;  /* 0x00007632afae7816 */ /* 0x000fe200000000ae */
[----:B------:R-:W-:Y:S01]  /*5d00*/  FFMA.FTZ R230, R115, c[0x0][0x23c], -R234 ;  /* 0x00008f0073e67a23 */ /* 0x000fe200000108ea */
[----:B------:R-:W-:Y:S01]  /*5d10*/  LOP3.LUT R9, R5, 0xffff, RZ, 0xc0, !PT ;  /* 0x0000ffff05097812 */ /* 0x000fe200078ec0ff */
[----:B------:R-:W-:Y:S01]  /*5d20*/  MUFU.EX2 R237, R237 ;  /* 0x000000ed00ed7308 */ /* 0x000fe20000000800 */
[----:B------:R-:W-:Y:S01]  /*5d30*/  PRMT R129, R175, 0x5410, R174 ;  /* 0x00005410af817816 */ /* 0x000fe200000000ae */
[----:B------:R-:W-:Y:S01]  /*5d40*/  FFMA.FTZ R229, R113, c[0x0][0x23c], -R234 ;  /* 0x00008f0071e57a23 */ /* 0x000fe200000108ea */
[----:B------:R-:W-:-:S02]  /*5d50*/  LOP3.LUT R14, R5, 0xff, RZ, 0xc0, !PT ;  /* 0x000000ff050e7812 */ /* 0x000fc400078ec0ff */
[----:B------:R-:W-:Y:S02]  /*5d60*/  LOP3.LUT R129, R12, R129, RZ, 0xc0, !PT ;  /* 0x000000810c817212 */ /* 0x000fe400078ec0ff */
[----:B------:R-:W-:Y:S01]  /*5d70*/  SHF.R.U32.HI R12, RZ, 0x10, R184 ;  /* 0x00000010ff0c7819 */ /* 0x000fe200000116b8 */
[----:B------:R-:W1:Y:S01]  /*5d80*/  MUFU.EX2 R180, R180 ;  /* 0x000000b400b47308 */ /* 0x000e620000000800 */
[----:B---3--:R-:W-:Y:S02]  /*5d90*/  F2FP.PACK_AB R33, R127, R236 ;  /* 0x000000ec7f21723e */ /* 0x008fe400000000ff */
[----:B------:R-:W-:Y:S02]  /*5da0*/  SHF.R.U32.HI R5, RZ, 0x18, R5 ;  /* 0x00000018ff057819 */ /* 0x000fe40000011605 */
[C---:B------:R-:W-:Y:S02]  /*5db0*/  PRMT R32, R33.reuse, 0x7632, R32 ;  /* 0x0000763221207816 */ /* 0x040fe40000000020 */
[----:B------:R-:W-:Y:S01]  /*5dc0*/  LOP3.LUT R12, R12, 0xff, RZ, 0xc0, !PT ;  /* 0x000000ff0c0c7812 */ /* 0x000fe200078ec0ff */
[----:B------:R-:W-:Y:S01]  /*5dd0*/  MUFU.EX2 R126, R126 ;  /* 0x0000007e007e7308 */ /* 0x000fe20000000800 */
[----:B------:R-:W-:-:S02]  /*5de0*/  PRMT R131, R33, 0x5410, R32 ;  /* 0x0000541021837816 */ /* 0x000fc40000000020 */
[----:B------:R-:W-:Y:S02]  /*5df0*/  LOP3.LUT R8, R8, 0xff, RZ, 0xc0, !PT ;  /* 0x000000ff08087812 */ /* 0x000fe400078ec0ff */
[----:B------:R-:W-:Y:S02]  /*5e00*/  LOP3.LUT R131, R6, R131, RZ, 0xc0, !PT ;  /* 0x0000008306837212 */ /* 0x000fe400078ec0ff */
[----:B------:R-:W-:Y:S01]  /*5e10*/  PRMT R12, R12, 0x5410, R7 ;  /* 0x000054100c0c7816 */ /* 0x000fe20000000007 */
[----:B------:R-:W3:Y:S01]  /*5e20*/  MUFU.EX2 R177, R177 ;  /* 0x000000b100b17308 */ /* 0x000ee20000000800 */
[----:B------:R-:W-:Y:S02]  /*5e30*/  PRMT R8, R8, 0x5410, R5 ;  /* 0x0000541008087816 */ /* 0x000fe40000000005 */
[----:B------:R-:W4:Y:S01]  /*5e40*/  LDSM.16.MT88.4 R4, [R206+0x10800] ;  /* 0x01080000ce04783b */ /* 0x000f220000004200 */
[----:B------:R-:W-:Y:S01]  /*5e50*/  SHF.R.U32.HI R9, RZ, 0x8, R9 ;  /* 0x00000008ff097819 */ /* 0x000fe20000011609 */
[----:B------:R-:W-:Y:S01]  /*5e60*/  HMMA.16816.F32 R140, R128, R144, RZ ;  /* 0x00000090808c723c */ /* 0x000fe200000018ff */
[----:B-1----:R-:W-:-:S02]  /*5e70*/  F2FP.PACK_AB R167, R180, R237 ;  /* 0x000000edb4a7723e */ /* 0x002fc400000000ff */
[----:B------:R-:W-:Y:S01]  /*5e80*/  MUFU.EX2 R181, R181 ;  /* 0x000000b500b57308 */ /* 0x000fe20000000800 */
[----:B------:R-:W-:Y:S01]  /*5e90*/  PRMT R14, R14, 0x5410, R9 ;  /* 0x000054100e0e7816 */ /* 0x000fe20000000009 */
[--C-:B------:R-:W-:Y:S01]  /*5ea0*/  HSET2.LE.AND R9, R8, R235.reuse, PT ;  /* 0x000000eb08097233 */ /* 0x100fe20003803000 */
[C---:B------:R-:W-:Y:S02]  /*5eb0*/  PRMT R166, R167.reuse, 0x7632, R166 ;  /* 0x00007632a7a67816 */ /* 0x040fe400000000a6 */
[C---:B------:R-:W-:Y:S01]  /*5ec0*/  HMMA.16816.F32 R144, R128.reuse, R146, RZ ;  /* 0x000000928090723c */ /* 0x040fe200000018ff */
[--C-:B------:R-:W-:Y:S01]  /*5ed0*/  HSET2.LE.AND R14, R14, R235.reuse, PT ;  /* 0x000000eb0e0e7233 */ /* 0x100fe20003803000 */
[----:B------:R-:W-:Y:S01]  /*5ee0*/  PRMT R11, R167, 0x5410, R166 ;  /* 0x00005410a70b7816 */ /* 0x000fe200000000a6 */
[----:B------:R-:W1:Y:S01]  /*5ef0*/  MUFU.EX2 R178, R178 ;  /* 0x000000b200b27308 */ /* 0x000e620000000800 */
[----:B---3--:R-:W-:Y:S02]  /*5f00*/  F2FP.PACK_AB R169, R177, R126 ;  /* 0x0000007eb1a9723e */ /* 0x008fe400000000ff */
[----:B------:R-:W-:Y:S01]  /*5f10*/  LOP3.LUT R8, R14, R11, RZ, 0xc0, !PT ;  /* 0x0000000b0e087212 */ /* 0x000fe200078ec0ff */
[----:B------:R-:W-:Y:S01]  /*5f20*/  HSET2.LE.AND R11, R12, R235, PT ;  /* 0x000000eb0c0b7233 */ /* 0x000fe20003803000 */
[C---:B------:R-:W-:Y:S01]  /*5f30*/  PRMT R168, R169.reuse, 0x7632, R168 ;  /* 0x00007632a9a87816 */ /* 0x040fe200000000a8 */
[----:B------:R-:W-:Y:S01]  /*5f40*/  HMMA.16816.F32 R132, R128, R136, RZ ;  /* 0x000000888084723c */ /* 0x000fe200000018ff */
[----:B------:R-:W-:Y:S01]  /*5f50*/  LOP3.LUT R228, R182, 0xffff, RZ, 0xc0, !PT ;  /* 0x0000ffffb6e47812 */ /* 0x000fe200078ec0ff */
[----:B------:R-:W-:Y:S01]  /*5f60*/  MUFU.EX2 R176, R176 ;  /* 0x000000b000b07308 */ /* 0x000fe20000000800 */
[----:B------:R-:W-:-:S02]  /*5f70*/  PRMT R14, R169, 0x5410, R168 ;  /* 0x00005410a90e7816 */ /* 0x000fc400000000a8 */
[----:B------:R-:W-:Y:S02]  /*5f80*/  SHF.R.U32.HI R227, RZ, 0x10, R182 ;  /* 0x00000010ffe37819 */ /* 0x000fe400000116b6 */
[----:B------:R-:W-:Y:S01]  /*5f90*/  LOP3.LUT R9, R9, R14, RZ, 0xc0, !PT ;  /* 0x0000000e09097212 */ /* 0x000fe200078ec0ff */
[----:B------:R-:W-:Y:S02]  /*5fa0*/  HMMA.16816.F32 R136, R128, R138, RZ ;  /* 0x0000008a8088723c */ /* 0x000fe400000018ff */
[----:B------:R-:W3:Y:S01]  /*5fb0*/  MUFU.EX2 R179, R179 ;  /* 0x000000b300b37308 */ /* 0x000ee20000000800 */
[----:B-1----:R-:W-:-:S04]  /*5fc0*/  F2FP.PACK_AB R35, R178, R181 ;  /* 0x000000b5b223723e */ /* 0x002fc800000000ff */
[C---:B------:R-:W-:Y:S01]  /*5fd0*/  PRMT R34, R35.reuse, 0x7632, R34 ;  /* 0x0000763223227816 */ /* 0x040fe20000000022 */
[----:B------:R-:W-:Y:S02]  /*5fe0*/  HMMA.16816.F32 R156, R128, R160, RZ ;  /* 0x000000a0809c723c */ /* 0x000fe400000018ff */
[----:B------:R-:W-:Y:S01]  /*5ff0*/  MUFU.EX2 R232, R232 ;  /* 0x000000e800e87308 */ /* 0x000fe20000000800 */
[----:B------:R-:W-:-:S04]  /*6000*/  PRMT R13, R35, 0x5410, R34 ;  /* 0x00005410230d7816 */ /* 0x000fc80000000022 */
[----:B------:R-:W-:Y:S01]  /*6010*/  LOP3.LUT R10, R10, R13, RZ, 0xc0, !PT ;  /* 0x0000000d0a0a7212 */ /* 0x000fe200078ec0ff */
[C---:B------:R-:W-:Y:S01]  /*6020*/  HMMA.16816.F32 R160, R128.reuse, R162, RZ ;  /* 0x000000a280a0723c */ /* 0x040fe200000018ff */
[----:B------:R-:W1:Y:S01]  /*6030*/  LDSM.16.MT88.4 R12, [R204+0x10800] ;  /* 0x01080000cc0c783b */ /* 0x000e620000004200 */
[----:B---3--:R-:W-:Y:S01]  /*6040*/  F2FP.PACK_AB R165, R179, R176 ;  /* 0x000000b0b3a5723e */ /* 0x008fe200000000ff */
[----:B------:R-:W3:Y:S03]  /*6050*/  MUFU.EX2 R231, R231 ;  /* 0x000000e700e77308 */ /* 0x000ee60000000800 */
[C---:B------:R-:W-:Y:S02]  /*6060*/  PRMT R164, R165.reuse, 0x7632, R164 ;  /* 0x00007632a5a47816 */ /* 0x040fe400000000a4 */
[----:B--2---:R-:W-:Y:S02]  /*6070*/  HMMA.16816.F32 R52, R128, R56, RZ ;  /* 0x000000388034723c */ /* 0x004fe400000018ff */
[----:B------:R-:W-:Y:S01]  /*6080*/  PRMT R44, R165, 0x5410, R164 ;  /* 0x00005410a52c7816 */ /* 0x000fe200000000a4 */
[----:B------:R-:W-:Y:S03]  /*6090*/  MUFU.EX2 R226, R226 ;  /* 0x000000e200e27308 */ /* 0x000fe60000000800 */
[----:B------:R-:W-:-:S02]  /*60a0*/  LOP3.LUT R11, R11, R44, RZ, 0xc0, !PT ;  /* 0x0000002c0b0b7212 */ /* 0x000fc400078ec0ff */
[----:B------:R-:W-:Y:S03]  /*60b0*/  HMMA.16816.F32 R44, R128, R48, RZ ;  /* 0x00000030802c723c */ /* 0x000fe600000018ff */
[----:B------:R-:W2:Y:S05]  /*60c0*/  MUFU.EX2 R225, R225 ;  /* 0x000000e100e17308 */ /* 0x000eaa0000000800 */
[C---:B----4-:R-:W-:Y:S03]  /*60d0*/  HMMA.16816.F32 R140, R8.reuse, R4, R140 ;  /* 0x00000004088c723c */ /* 0x050fe6000000188c */
[----:B------:R-:W-:Y:S05]  /*60e0*/  MUFU.EX2 R230, R230 ;  /* 0x000000e600e67308 */ /* 0x000fea0000000800 */
[C---:B------:R-:W-:Y:S01]  /*60f0*/  HMMA.16816.F32 R144, R8.reuse, R6, R144 ;  /* 0x000000060890723c */ /* 0x040fe20000001890 */
[----:B------:R-:W4:Y:S02]  /*6100*/  LDSM.16.MT88.4 R4, [R208+0x12800] ;  /* 0x01280000d004783b */ /* 0x000f240000004200 */
[----:B------:R-:W1:Y:S05]  /*6110*/  MUFU.EX2 R229, R229 ;  /* 0x000000e500e57308 */ /* 0x000e6a0000000800 */
[C---:B------:R-:W-:Y:S08]  /*6120*/  HMMA.16816.F32 R132, R8.reuse, R36, R132 ;  /* 0x000000240884723c */ /* 0x040ff00000001884 */
[----:B------:R-:W-:Y:S08]  /*6130*/  HMMA.16816.F32 R136, R8, R38, R136 ;  /* 0x000000260888723c */ /* 0x000ff00000001888 */
[C---:B------:R-:W-:Y:S08]  /*6140*/  HMMA.16816.F32 R36, R128.reuse, R40, RZ ;  /* 0x000000288024723c */ /* 0x040ff000000018ff */
[----:B------:R-:W-:Y:S08]  /*6150*/  HMMA.16816.F32 R40, R128, R42, RZ ;  /* 0x0000002a8028723c */ /* 0x000ff000000018ff */
[C---:B-1----:R-:W-:Y:S08]  /*6160*/  HMMA.16816.F32 R156, R8.reuse, R12, R156 ;  /* 0x0000000c089c723c */ /* 0x042ff0000000189c */
[----:B------:R-:W-:Y:S01]  /*6170*/  HMMA.16816.F32 R160, R8, R14, R160 ;  /* 0x0000000e08a0723c */ /* 0x000fe200000018a0 */
[----:B------:R-:W1:Y:S07]  /*6180*/  LDSM.16.MT88.4 R12, [R205+0x12800] ;  /* 0x01280000cd0c783b */ /* 0x000e6e0000004200 */
[----:B------:R-:W-:Y:S08]  /*6190*/  HMMA.16816.F32 R48, R128, R50, RZ ;  /* 0x000000328030723c */ /* 0x000ff000000018ff */
[C---:B----4-:R-:W-:Y:S08]  /*61a0*/  HMMA.16816.F32 R36, R8.reuse, R4, R36 ;  /* 0x000000040824723c */ /* 0x050ff00000001824 */
[----:B------:R-:W-:Y:S01]  /*61b0*/  HMMA.16816.F32 R40, R8, R6, R40 ;  /* 0x000000060828723c */ /* 0x000fe20000001828 */
[----:B------:R-:W4:Y:S07]  /*61c0*/  LDSM.16.MT88.4 R4, [R206+0x14800] ;  /* 0x01480000ce04783b */ /* 0x000f2e0000004200 */
[C---:B------:R-:W-:Y:S08]  /*61d0*/  HMMA.16816.F32 R56, R128.reuse, R58, RZ ;  /* 0x0000003a8038723c */ /* 0x040ff000000018ff */
[C---:B------:R-:W-:Y:S08]  /*61e0*/  HMMA.16816.F32 R76, R128.reuse, R80, RZ ;  /* 0x00000050804c723c */ /* 0x040ff000000018ff */
[----:B------:R-:W-:Y:S08]  /*61f0*/  HMMA.16816.F32 R80, R128, R82, RZ ;  /* 0x000000528050723c */ /* 0x000ff000000018ff */
[C---:B------:R-:W-:Y:S08]  /*6200*/  HMMA.16816.F32 R44, R8.reuse, R64, R44 ;  /* 0x00000040082c723c */ /* 0x040ff0000000182c */
[----:B------:R-:W-:Y:S08]  /*6210*/  HMMA.16816.F32 R48, R8, R66, R48 ;  /* 0x000000420830723c */ /* 0x000ff00000001830 */
[C---:B------:R-:W-:Y:S08]  /*6220*/  HMMA.16816.F32 R60, R128.reuse, R68, RZ ;  /* 0x00000044803c723c */ /* 0x040ff000000018ff */
[C---:B------:R-:W-:Y:S08]  /*6230*/  HMMA.16816.F32 R64, R128.reuse, R70, RZ ;  /* 0x000000468040723c */ /* 0x040ff000000018ff */
[C---:B------:R-:W-:Y:S08]  /*6240*/  HMMA.16816.F32 R148, R128.reuse, R152, RZ ;  /* 0x000000988094723c */ /* 0x040ff000000018ff */
[----:B------:R-:W-:Y:S08]  /*6250*/  HMMA.16816.F32 R152, R128, R154, RZ ;  /* 0x0000009a8098723c */ /* 0x000ff000000018ff */
[C---:B-1----:R-:W-:Y:S08]  /*6260*/  HMMA.16816.F32 R52, R8.reuse, R12, R52 ;  /* 0x0000000c0834723c */ /* 0x042ff00000001834 */
[C---:B------:R-:W-:Y:S01]  /*6270*/  HMMA.16816.F32 R56, R8.reuse, R14, R56 ;  /* 0x0000000e0838723c */ /* 0x040fe20000001838 */
[----:B------:R-:W1:Y:S07]  /*6280*/  LDSM.16.MT88.4 R12, [R205+0x14800] ;  /* 0x01480000cd0c783b */ /* 0x000e6e0000004200 */
[C---:B----4-:R-:W-:Y:S08]  /*6290*/  HMMA.16816.F32 R76, R8.reuse, R4, R76 ;  /* 0x00000004084c723c */ /* 0x050ff0000000184c */
[C---:B------:R-:W-:Y:S01]  /*62a0*/  HMMA.16816.F32 R80, R8.reuse, R6, R80 ;  /* 0x000000060850723c */ /* 0x040fe20000001850 */
[----:B------:R-:W4:Y:S07]  /*62b0*/  LDSM.16.MT88.4 R4, [R204+0x14800] ;  /* 0x01480000cc04783b */ /* 0x000f2e0000004200 */
[C---:B------:R-:W-:Y:S08]  /*62c0*/  HMMA.16816.F32 R60, R8.reuse, R84, R60 ;  /* 0x00000054083c723c */ /* 0x040ff0000000183c */
[----:B------:R-:W-:Y:S08]  /*62d0*/  HMMA.16816.F32 R64, R8, R86, R64 ;  /* 0x000000560840723c */ /* 0x000ff00000001840 */
[----:B------:R-:W-:Y:S08]  /*62e0*/  HMMA.16816.F32 R84, R128, R88, RZ ;  /* 0x000000588054723c */ /* 0x000ff000000018ff */
[C---:B------:R-:W-:Y:S08]  /*62f0*/  HMMA.16816.F32 R148, R8.reuse, R16, R148 ;  /* 0x000000100894723c */ /* 0x040ff00000001894 */
[----:B------:R-:W-:Y:S01]  /*6300*/  HMMA.16816.F32 R152, R8, R18, R152 ;  /* 0x000000120898723c */ /* 0x000fe20000001898 */
[----:B------:R-:W2:Y:S07]  /*6310*/  LDSM.16.MT88.4 R16, [R208+0x14800] ;  /* 0x01480000d010783b */ /* 0x000eae0000004200 */
[C---:B------:R-:W-:Y:S08]  /*6320*/  HMMA.16816.F32 R92, R128.reuse, R96, RZ ;  /* 0x00000060805c723c */ /* 0x040ff000000018ff */
[C---:B------:R-:W-:Y:S08]  /*6330*/  HMMA.16816.F32 R88, R128.reuse, R90, RZ ;  /* 0x0000005a8058723c */ /* 0x040ff000000018ff */
[C---:B------:R-:W-:Y:S08]  /*6340*/  HMMA.16816.F32 R68, R128.reuse, R72, RZ ;  /* 0x000000488044723c */ /* 0x040ff000000018ff */
[----:B------:R-:W-:Y:S08]  /*6350*/  HMMA.16816.F32 R72, R128, R74, RZ ;  /* 0x0000004a8048723c */ /* 0x000ff000000018ff */
[----:B-1----:R-:W-:Y:S07]  /*6360*/  HMMA.16816.F32 R84, R8, R12, R84 ;  /* 0x0000000c0854723c */ /* 0x002fee0000001854 */
[----:B------:R-:W-:Y:S01]  /*6370*/  LOP3.LUT R12, R219, UR27, R224, 0x96, !PT ;  /* 0x0000001bdb0c7c12 */ /* 0x000fe2000f8e96e0 */
[----:B------:R-:W-:Y:S01]  /*6380*/  HMMA.16816.F32 R96, R128, R98, RZ ;  /* 0x000000628060723c */ /* 0x000fe200000018ff */
[----:B------:R-:W-:-:S03]  /*6390*/  FFMA.FTZ R224, R111, c[0x0][0x23c], -R238 ;  /* 0x00008f006fe07a23 */ /* 0x000fc600000108ee */
[----:B------:R-:W-:-:S03]  /*63a0*/  IMAD.WIDE.U32 R12, R12, -0x2daee0ad, RZ ;  /* 0xd2511f530c0c7825 */ /* 0x000fc600078e00ff */
[----:B------:R-:W-:Y:S01]  /*63b0*/  MUFU.EX2 R224, R224 ;  /* 0x000000e000e07308 */ /* 0x000fe20000000800 */
[C---:B----4-:R-:W-:Y:S07]  /*63c0*/  HMMA.16816.F32 R92, R8.reuse, R4, R92 ;  /* 0x00000004085c723c */ /* 0x050fee000000185c */
[----:B------:R-:W-:Y:S01]  /*63d0*/  LOP3.LUT R4, R13, UR21, R222, 0x96, !PT ;  /* 0x000000150d047c12 */ /* 0x000fe2000f8e96de */
[----:B------:R-:W-:Y:S01]  /*63e0*/  HMMA.16816.F32 R88, R8, R14, R88 ;  /* 0x0000000e0858723c */ /* 0x000fe20000001858 */
[----:B------:R-:W-:-:S02]  /*63f0*/  LOP3.LUT R13, R184, 0xff, RZ, 0xc0, !PT ;  /* 0x000000ffb80d7812 */ /* 0x000fc400078ec0ff */
[----:B------:R-:W-:Y:S01]  /*6400*/  SHF.R.U32.HI R5, RZ, 0x18, R184 ;  /* 0x00000018ff057819 */ /* 0x000fe200000116b8 */
[----:B------:R-:W-:Y:S01]  /*6410*/  IMAD.WIDE.U32 R222, R4, -0x326172a9, RZ ;  /* 0xcd9e8d5704de7825 */ /* 0x000fe200078e00ff */
[----:B------:R-:W-:Y:S02]  /*6420*/  LOP3.LUT R4, R221, UR22, R218, 0x96, !PT ;  /* 0x00000016dd047c12 */ /* 0x000fe4000f8e96da */
[----:B------:R-:W-:Y:S01]  /*6430*/  ISETP.GE.U32.AND P2, PT, R20, R13, PT ;  /* 0x0000000d1400720c */ /* 0x000fe20003f46070 */
[----:B--2---:R-:W-:Y:S01]  /*6440*/  HMMA.16816.F32 R72, R8, R18, R72 ;  /* 0x000000120848723c */ /* 0x004fe20000001848 */
[----:B------:R-:W-:-:S05]  /*6450*/  LOP3.LUT R14, R223, UR20, R220, 0x96, !PT ;  /* 0x00000014df0e7c12 */ /* 0x000fca000f8e96dc */
[----:B------:R-:W-:Y:S01]  /*6460*/  IMAD.WIDE.U32 R14, R14, -0x2daee0ad, RZ ;  /* 0xd2511f530e0e7825 */ /* 0x000fe200078e00ff */
[----:B------:R-:W-:Y:S01]  /*6470*/  LOP3.LUT R19, R185, UR13, R216, 0x96, !PT ;  /* 0x0000000db9137c12 */ /* 0x000fe2000f8e96d8 */
[----:B------:R-:W-:Y:S02]  /*6480*/  HMMA.16816.F32 R96, R8, R6, R96 ;  /* 0x000000060860723c */ /* 0x000fe40000001860 */
[----:B------:R-:W-:Y:S01]  /*6490*/  IMAD.WIDE.U32 R184, R4, -0x2daee0ad, RZ ;  /* 0xd2511f5304b87825 */ /* 0x000fe200078e00ff */
[----:B------:R-:W-:Y:S01]  /*64a0*/  SHF.R.U32.HI R4, RZ, 0x18, R182 ;  /* 0x00000018ff047819 */ /* 0x000fe200000116b6 */
[----:B------:R-:W-:-:S03]  /*64b0*/  @!P2 HADD2 R117, -R35.H0_H0, -RZ.H0_H0 ;  /* 0xa00000ff2375a230 */ /* 0x000fc60000000900 */
[----:B------:R-:W-:Y:S01]  /*64c0*/  LOP3.LUT R15, R15, UR5, R184, 0x96, !PT ;  /* 0x000000050f0f7c12 */ /* 0x000fe2000f8e96b8 */
[----:B------:R-:W-:Y:S01]  /*64d0*/  HMMA.16816.F32 R68, R8, R16, R68 ;  /* 0x000000100844723c */ /* 0x000fe20000001844 */
[----:B------:R-:W-:Y:S02]  /*64e0*/  LOP3.LUT R12, R185, UR7, R12, 0x96, !PT ;  /* 0x00000007b90c7c12 */ /* 0x000fe4000f8e960c */
[----:B------:R-:W-:Y:S01]  /*64f0*/  LOP3.LUT R6, R183, UR14, R186, 0x96, !PT ;  /* 0x0000000eb7067c12 */ /* 0x000fe2000f8e96ba */
[----:B------:R-:W-:Y:S01]  /*6500*/  IMAD.WIDE.U32 R186, R15, -0x326172a9, RZ ;  /* 0xcd9e8d570fba7825 */ /* 0x000fe200078e00ff */
[----:B------:R-:W-:Y:S02]  /*6510*/  LOP3.LUT R7, R182, 0xff, RZ, 0xc0, !PT ;  /* 0x000000ffb6077812 */ /* 0x000fe400078ec0ff */
[----:B------:R-:W-:Y:S01]  /*6520*/  LOP3.LUT R17, R221, UR22, R218, 0x96, !PT ;  /* 0x00000016dd117c12 */ /* 0x000fe2000f8e96da */
[----:B------:R-:W-:Y:S01]  /*6530*/  IMAD.WIDE.U32 R28, R12, -0x326172a9, RZ ;  /* 0xcd9e8d570c1c7825 */ /* 0x000fe200078e00ff */
[----:B------:R-:W-:-:S02]  /*6540*/  LOP3.LUT R13, R186, 0xff, RZ, 0xc0, !PT ;  /* 0x000000ffba0d7812 */ /* 0x000fc400078ec0ff */
[----:B------:R-:W-:Y:S01]  /*6550*/  SHF.R.U32.HI R183, RZ, 0x18, R186 ;  /* 0x00000018ffb77819 */ /* 0x000fe200000116ba */
[----:B------:R-:W-:Y:S01]  /*6560*/  FFMA.FTZ R221, R101, c[0x0][0x23c], -R238 ;  /* 0x00008f0065dd7a23 */ /* 0x000fe200000108ee */
[----:B------:R-:W-:Y:S02]  /*6570*/  LOP3.LUT R15, R187, UR14, R28, 0x96, !PT ;  /* 0x0000000ebb0f7c12 */ /* 0x000fe4000f8e961c */
[----:B------:R-:W-:Y:S02]  /*6580*/  ISETP.GE.U32.AND P1, PT, R20, R13, PT ;  /* 0x0000000d1400720c */ /* 0x000fe40003f26070 */
[----:B------:R-:W-:Y:S01]  /*6590*/  LOP3.LUT R13, R186, 0xffff, RZ, 0xc0, !PT ;  /* 0x0000ffffba0d7812 */ /* 0x000fe200078ec0ff */
[----:B------:R-:W-:Y:S01]  /*65a0*/  MUFU.EX2 R221, R221 ;  /* 0x000000dd00dd7308 */ /* 0x000fe20000000800 */
[----:B------:R-:W-:Y:S02]  /*65b0*/  LOP3.LUT R187, R15, 0xff, RZ, 0xc0, !PT ;  /* 0x000000ff0fbb7812 */ /* 0x000fe400078ec0ff */
[----:B------:R-:W-:-:S02]  /*65c0*/  ISETP.GE.U32.AND P3, PT, R20, R183, PT ;  /* 0x000000b71400720c */ /* 0x000fc40003f66070 */
[----:B------:R-:W-:Y:S02]  /*65d0*/  ISETP.GE.U32.AND P4, PT, R20, R187, PT ;  /* 0x000000bb1400720c */ /* 0x000fe40003f86070 */
[----:B------:R-:W-:Y:S02]  /*65e0*/  LOP3.LUT R183, R15, 0xffff, RZ, 0xc0, !PT ;  /* 0x0000ffff0fb77812 */ /* 0x000fe400078ec0ff */
[----:B---3--:R-:W-:Y:S02]  /*65f0*/  F2FP.PACK_AB R218, R231, R232 ;  /* 0x000000e8e7da723e */ /* 0x008fe400000000ff */
[----:B------:R-:W-:Y:S02]  /*6600*/  SHF.R.U32.HI R183, RZ, 0x8, R183 ;  /* 0x00000008ffb77819 */ /* 0x000fe400000116b7 */
[----:B------:R-:W-:Y:S02]  /*6610*/  PRMT R217, R218, 0x7632, R217 ;  /* 0x00007632dad97816 */ /* 0x000fe400000000d9 */
[----:B------:R-:W-:-:S02]  /*6620*/  LOP3.LUT R183, R183, 0xffff, RZ, 0xc0, !PT ;  /* 0x0000ffffb7b77812 */ /* 0x000fc400078ec0ff */
[----:B------:R-:W-:Y:S01]  /*6630*/  PRMT R12, R218, 0x5410, R217 ;  /* 0x00005410da0c7816 */ /* 0x000fe200000000d9 */
[----:B------:R-:W-:Y:S01]  /*6640*/  @!P4 HADD2 R125, -R218.H0_H0, -RZ.H0_H0 ;  /* 0xa00000ffda7dc230 */ /* 0x000fe20000000900 */
[C---:B------:R-:W-:Y:S02]  /*6650*/  ISETP.GE.U32.AND P6, PT, R20.reuse, R183, PT ;  /* 0x000000b71400720c */ /* 0x040fe40003fc6070 */
[----:B------:R-:W-:Y:S02]  /*6660*/  SHF.R.U32.HI R183, RZ, 0x18, R15 ;  /* 0x00000018ffb77819 */ /* 0x000fe4000001160f */
[----:B------:R-:W-:Y:S02]  /*6670*/  @!P4 PRMT R218, R125, 0x5410, RZ ;  /* 0x000054107ddac816 */ /* 0x000fe400000000ff */
[----:B------:R-:W-:Y:S02]  /*6680*/  ISETP.GE.U32.AND P4, PT, R20, R183, PT ;  /* 0x000000b71400720c */ /* 0x000fe40003f86070 */
[----:B------:R-:W-:-:S02]  /*6690*/  LOP3.LUT R16, R223, UR20, R220, 0x96, !PT ;  /* 0x00000014df107c12 */ /* 0x000fc4000f8e96dc */
[----:B------:R-:W-:Y:S02]  /*66a0*/  F2FP.PACK_AB R220, R225, R226 ;  /* 0x000000e2e1dc723e */ /* 0x000fe400000000ff */
[----:B------:R-:W-:Y:S01]  /*66b0*/  SHF.R.U32.HI R15, RZ, 0x10, R15 ;  /* 0x00000010ff0f7819 */ /* 0x000fe2000001160f */
[----:B------:R-:W-:Y:S01]  /*66c0*/  @!P6 HADD2 R124, -R217.H0_H0, -RZ.H0_H0 ;  /* 0xa00000ffd97ce230 */ /* 0x000fe20000000900 */
[----:B------:R-:W-:Y:S02]  /*66d0*/  PRMT R219, R220, 0x7632, R219 ;  /* 0x00007632dcdb7816 */ /* 0x000fe400000000db */
[----:B------:R-:W-:Y:S02]  /*66e0*/  LOP3.LUT R15, R15, 0xff, RZ, 0xc0, !PT ;  /* 0x000000ff0f0f7812 */ /* 0x000fe400078ec0ff */
[----:B------:R-:W-:Y:S01]  /*66f0*/  SHF.R.U32.HI R13, RZ, 0x8, R13 ;  /* 0x00000008ff0d7819 */ /* 0x000fe2000001160d */
[----:B------:R-:W-:Y:S01]  /*6700*/  @!P4 HADD2 R123, -R219.H0_H0, -RZ.H0_H0 ;  /* 0xa00000ffdb7bc230 */ /* 0x000fe20000000900 */
[----:B------:R-:W-:-:S02]  /*6710*/  @!P6 PRMT R217, R124, 0x5410, RZ ;  /* 0x000054107cd9e816 */ /* 0x000fc400000000ff */
[----:B------:R-:W-:Y:S02]  /*6720*/  ISETP.GE.U32.AND P6, PT, R20, R15, PT ;  /* 0x0000000f1400720c */ /* 0x000fe40003fc6070 */
[----:B------:R-:W-:Y:S02]  /*6730*/  LOP3.LUT R15, R13, 0xffff, RZ, 0xc0, !PT ;  /* 0x0000ffff0d0f7812 */ /* 0x000fe400078ec0ff */
[----:B------:R-:W-:Y:S02]  /*6740*/  PRMT R13, R220, 0x5410, R219 ;  /* 0x00005410dc0d7816 */ /* 0x000fe400000000db */
[----:B------:R-:W-:Y:S01]  /*6750*/  @!P4 PRMT R219, R123, 0x5410, RZ ;  /* 0x000054107bdbc816 */ /* 0x000fe200000000ff */
[----:B------:R-:W-:Y:S01]  /*6760*/  IMAD.MOV.U32 R123, RZ, RZ, R223 ;  /* 0x000000ffff7b7224 */ /* 0x000fe200078e00df */
[----:B------:R-:W-:Y:S01]  /*6770*/  LOP3.LUT R124, R29, UR6, R222, 0x96, !PT ;  /* 0x000000061d7c7c12 */ /* 0x000fe2000f8e96de */
[----:B------:R-:W-:Y:S01]  /*6780*/  FFMA.FTZ R223, R109, c[0x0][0x23c], -R238 ;  /* 0x00008f006ddf7a23 */ /* 0x000fe200000108ee */
[----:B------:R-:W-:-:S02]  /*6790*/  ISETP.GE.U32.AND P4, PT, R20, R15, PT ;  /* 0x0000000f1400720c */ /* 0x000fc40003f86070 */
[----:B------:R-:W-:Y:S01]  /*67a0*/  F2FP.PACK_AB R187, R229, R230 ;  /* 0x000000e6e5bb723e */ /* 0x000fe200000000ff */
[----:B------:R-:W-:Y:S01]  /*67b0*/  IMAD.WIDE.U32 R124, R124, -0x2daee0ad, RZ ;  /* 0xd2511f537c7c7825 */ /* 0x000fe200078e00ff */
[----:B------:R-:W-:Y:S01]  /*67c0*/  @!P6 HADD2 R122, -R220.H0_H0, -RZ.H0_H0 ;  /* 0xa00000ffdc7ae230 */ /* 0x000fe20000000900 */
[----:B------:R-:W1:Y:S01]  /*67d0*/  MUFU.EX2 R223, R223 ;  /* 0x000000df00df7308 */ /* 0x000e620000000800 */
[----:B------:R-:W-:Y:S01]  /*67e0*/  SHF.R.U32.HI R185, RZ, 0x10, R186 ;  /* 0x00000010ffb97819 */ /* 0x000fe200000116ba */
[----:B------:R-:W-:Y:S01]  /*67f0*/  @!P1 HADD2 R121, -R187.H0_H0, -RZ.H0_H0 ;  /* 0xa00000ffbb799230 */ /* 0x000fe20000000900 */
[----:B------:R-:W-:Y:S02]  /*6800*/  LOP3.LUT R18, R125, UR13, R14, 0x96, !PT ;  /* 0x0000000d7d127c12 */ /* 0x000fe4000f8e960e */
[----:B------:R-:W-:Y:S02]  /*6810*/  LOP3.LUT R14, R19, 0xffff, RZ, 0xc0, !PT ;  /* 0x0000ffff130e7812 */ /* 0x000fe400078ec0ff */
[----:B------:R-:W-:-:S02]  /*6820*/  SHF.R.U32.HI R15, RZ, 0x10, R18 ;  /* 0x00000010ff0f7819 */ /* 0x000fc40000011612 */
[----:B------:R-:W-:Y:S02]  /*6830*/  SHF.R.U32.HI R14, RZ, 0x8, R14 ;  /* 0x00000008ff0e7819 */ /* 0x000fe4000001160e */
[----:B------:R-:W-:Y:S02]  /*6840*/  LOP3.LUT R15, R15, 0xff, RZ, 0xc0, !PT ;  /* 0x000000ff0f0f7812 */ /* 0x000fe400078ec0ff */
[----:B------:R-:W-:Y:S01]  /*6850*/  @!P6 PRMT R220, R122, 0x5410, RZ ;  /* 0x000054107adce816 */ /* 0x000fe200000000ff */
[----:B------:R-:W-:Y:S01]  /*6860*/  IMAD.MOV.U32 R122, RZ, RZ, R222 ;  /* 0x000000ffff7a7224 */ /* 0x000fe200078e00de */
[----:B------:R-:W-:Y:S01]  /*6870*/  PRMT R186, R187, 0x7632, R186 ;  /* 0x00007632bbba7816 */ /* 0x000fe200000000ba */
[----:B------:R-:W-:Y:S01]  /*6880*/  FFMA.FTZ R222, R103, c[0x0][0x23c], -R238 ;  /* 0x00008f0067de7a23 */ /* 0x000fe200000108ee */
[----:B-1----:R-:W-:Y:S02]  /*6890*/  F2FP.PACK_AB R216, R223, R224 ;  /* 0x000000e0dfd8723e */ /* 0x002fe400000000ff */
[----:B------:R-:W-:Y:S01]  /*68a0*/  ISETP.GE.U32.AND P6, PT, R20, R15, PT ;  /* 0x0000000f1400720c */ /* 0x000fe20003fc6070 */
[----:B------:R-:W-:Y:S01]  /*68b0*/  @!P4 HADD2 R120, -R186.H0_H0, -RZ.H0_H0 ;  /* 0xa00000ffba78c230 */ /* 0x000fe20000000900 */
[----:B------:R-:W-:Y:S01]  /*68c0*/  LOP3.LUT R15, R14, 0xffff, RZ, 0xc0, !PT ;  /* 0x0000ffff0e0f7812 */ /* 0x000fe200078ec0ff */
[----:B------:R-:W1:Y:S01]  /*68d0*/  MUFU.EX2 R222, R222 ;  /* 0x000000de00de7308 */ /* 0x000e620000000800 */
[----:B------:R-:W-:-:S02]  /*68e0*/  PRMT R215, R216, 0x7632, R215 ;  /* 0x00007632d8d77816 */ /* 0x000fc400000000d7 */
[----:B------:R-:W-:Y:S02]  /*68f0*/  PRMT R14, R187, 0x5410, R186 ;  /* 0x00005410bb0e7816 */ /* 0x000fe400000000ba */
[----:B------:R-:W-:Y:S01]  /*6900*/  @!P1 PRMT R187, R121, 0x5410, RZ ;  /* 0x0000541079bb9816 */ /* 0x000fe200000000ff */
[----:B------:R-:W-:Y:S01]  /*6910*/  @!P3 HADD2 R119, -R215.H0_H0, -RZ.H0_H0 ;  /* 0xa00000ffd777b230 */ /* 0x000fe20000000900 */
[----:B------:R-:W-:Y:S02]  /*6920*/  ISETP.GE.U32.AND P1, PT, R20, R15, PT ;  /* 0x0000000f1400720c */ /* 0x000fe40003f26070 */
[----:B------:R-:W-:Y:S02]  /*6930*/  LOP3.LUT R15, R18, 0xff, RZ, 0xc0, !PT ;  /* 0x000000ff120f7812 */ /* 0x000fe400078ec0ff */
[----:B------:R-:W-:Y:S01]  /*6940*/  @!P4 PRMT R186, R120, 0x5410, RZ ;  /* 0x0000541078bac816 */ /* 0x000fe200000000ff */
[----:B------:R-:W-:Y:S01]  /*6950*/  IMAD.MOV.U32 R120, RZ, RZ, R228 ;  /* 0x000000ffff787224 */ /* 0x000fe200078e00e4 */
[----:B------:R-:W-:Y:S01]  /*6960*/  SHF.R.U32.HI R121, RZ, 0x18, R18 ;  /* 0x00000018ff797819 */ /* 0x000fe20000011612 */
[----:B------:R-:W-:Y:S01]  /*6970*/  FFMA.FTZ R228, R107, c[0x0][0x23c], -R234 ;  /* 0x00008f006be47a23 */ /* 0x000fe200000108ea */
[----:B------:R-:W-:-:S02]  /*6980*/  LOP3.LUT R185, R185, 0xff, RZ, 0xc0, !PT ;  /* 0x000000ffb9b97812 */ /* 0x000fc400078ec0ff */
[----:B------:R-:W-:Y:S02]  /*6990*/  ISETP.GE.U32.AND P4, PT, R20, R15, PT ;  /* 0x0000000f1400720c */ /* 0x000fe40003f86070 */
[----:B------:R-:W-:Y:S01]  /*69a0*/  PRMT R15, R216, 0x5410, R215 ;  /* 0x00005410d80f7816 */ /* 0x000fe200000000d7 */
[----:B------:R-:W-:Y:S01]  /*69b0*/  MUFU.EX2 R228, R228 ;  /* 0x000000e400e47308 */ /* 0x000fe20000000800 */
[----:B------:R-:W-:Y:S01]  /*69c0*/  @!P3 PRMT R215, R119, 0x5410, RZ ;  /* 0x0000541077d7b816 */ /* 0x000fe200000000ff */
[----:B------:R-:W-:Y:S01]  /*69d0*/  @!P1 HADD2 R103, -R166.H0_H0, -RZ.H0_H0 ;  /* 0xa00000ffa6679230 */ /* 0x000fe20000000900 */
[C---:B------:R-:W-:Y:S01]  /*69e0*/  ISETP.GE.U32.AND P3, PT, R20.reuse, R121, PT ;  /* 0x000000791400720c */ /* 0x040fe20003f66070 */
[----:B------:R-:W-:Y:S01]  /*69f0*/  IMAD.MOV.U32 R121, RZ, RZ, R227 ;  /* 0x000000ffff797224 */ /* 0x000fe200078e00e3 */
[----:B------:R-:W-:Y:S01]  /*6a00*/  ISETP.GE.U32.AND P5, PT, R20, R185, PT ;  /* 0x000000b91400720c */ /* 0x000fe20003fa6070 */
[----:B------:R-:W-:Y:S01]  /*6a10*/  FFMA.FTZ R227, R105, c[0x0][0x23c], -R234 ;  /* 0x00008f0069e37a23 */ /* 0x000fe200000108ea */
[----:B------:R-:W-:-:S02]  /*6a20*/  LOP3.LUT R18, R18, 0xffff, RZ, 0xc0, !PT ;  /* 0x0000ffff12127812 */ /* 0x000fc400078ec0ff */
[----:B-1----:R-:W-:Y:S02]  /*6a30*/  F2FP.PACK_AB R185, R221, R222 ;  /* 0x000000deddb9723e */ /* 0x002fe400000000ff */
[----:B------:R-:W-:Y:S01]  /*6a40*/  SHF.R.U32.HI R18, RZ, 0x8, R18 ;  /* 0x00000008ff127819 */ /* 0x000fe20000011612 */
[----:B------:R-:W1:Y:S01]  /*6a50*/  MUFU.EX2 R227, R227 ;  /* 0x000000e300e37308 */ /* 0x000e620000000800 */
[----:B------:R-:W-:Y:S01]  /*6a60*/  PRMT R184, R185, 0x7632, R184 ;  /* 0x00007632b9b87816 */ /* 0x000fe200000000b8 */
[----:B------:R-:W-:Y:S01]  /*6a70*/  @!P6 HADD2 R102, -R185.H0_H0, -RZ.H0_H0 ;  /* 0xa00000ffb966e230 */ /* 0x000fe20000000900 */
[----:B------:R-:W-:Y:S02]  /*6a80*/  LOP3.LUT R119, R18, 0xffff, RZ, 0xc0, !PT ;  /* 0x0000ffff12777812 */ /* 0x000fe400078ec0ff */
[----:B------:R-:W-:Y:S01]  /*6a90*/  @!P1 PRMT R166, R103, 0x5410, RZ ;  /* 0x0000541067a69816 */ /* 0x000fe200000000ff */
[----:B------:R-:W-:Y:S01]  /*6aa0*/  @!P5 HADD2 R118, -R216.H0_H0, -RZ.H0_H0 ;  /* 0xa00000ffd876d230 */ /* 0x000fe20000000900 */
[----:B------:R-:W-:Y:S01]  /*6ab0*/  LOP3.LUT R103, R6, 0xff, RZ, 0xc0, !PT ;  /* 0x000000ff06677812 */ /* 0x000fe200078ec0ff */
[----:B------:R-:W-:Y:S01]  /*6ac0*/  @!P3 HADD2 R107, -R184.H0_H0, -RZ.H0_H0 ;  /* 0xa00000ffb86bb230 */ /* 0x000fe20000000900 */
[----:B------:R-:W-:-:S02]  /*6ad0*/  @!P2 PRMT R35, R117, 0x5410, RZ ;  /* 0x000054107523a816 */ /* 0x000fc400000000ff */
[----:B------:R-:W-:Y:S02]  /*6ae0*/  @!P5 PRMT R216, R118, 0x5410, RZ ;  /* 0x0000541076d8d816 */ /* 0x000fe400000000ff */
[----:B------:R-:W-:Y:S02]  /*6af0*/  ISETP.GE.U32.AND P5, PT, R20, R119, PT ;  /* 0x000000771400720c */ /* 0x000fe40003fa6070 */
[----:B------:R-:W-:Y:S02]  /*6b00*/  LOP3.LUT R119, R19, 0xff, RZ, 0xc0, !PT ;  /* 0x000000ff13777812 */ /* 0x000fe400078ec0ff */
[----:B-1----:R-:W-:Y:S02]  /*6b10*/  F2FP.PACK_AB R183, R227, R228 ;  /* 0x000000e4e3b7723e */ /* 0x002fe400000000ff */
[----:B------:R-:W-:Y:S02]  /*6b20*/  LOP3.LUT R118, R124, 0xffff, RZ, 0xc0, !PT ;  /* 0x0000ffff7c767812 */ /* 0x000fe400078ec0ff */
[----:B------:R-:W-:Y:S01]  /*6b30*/  PRMT R182, R183, 0x7632, R182 ;  /* 0x00007632b7b67816 */ /* 0x000fe200000000b6 */
[----:B------:R-:W-:Y:S01]  /*6b40*/  @!P4 HADD2 R115, -R183.H0_H0, -RZ.H0_H0 ;  /* 0xa00000ffb773c230 */ /* 0x000fe20000000900 */
[----:B------:R-:W-:-:S02]  /*6b50*/  SHF.R.U32.HI R118, RZ, 0x8, R118 ;  /* 0x00000008ff767819 */ /* 0x000fc40000011676 */
[----:B------:R-:W-:Y:S01]  /*6b60*/  PRMT R18, R183, 0x5410, R182 ;  /* 0x00005410b7127816 */ /* 0x000fe200000000b6 */
[----:B------:R-:W-:Y:S01]  /*6b70*/  @!P5 HADD2 R114, -R182.H0_H0, -RZ.H0_H0 ;  /* 0xa00000ffb672d230 */ /* 0x000fe20000000900 */
[----:B------:R-:W-:Y:S02]  /*6b80*/  @!P4 PRMT R183, R115, 0x5410, RZ ;  /* 0x0000541073b7c816 */ /* 0x000fe400000000ff */
[----:B------:R-:W-:Y:S02]  /*6b90*/  SHF.R.U32.HI R115, RZ, 0x18, R19 ;  /* 0x00000018ff737819 */ /* 0x000fe40000011613 */
[----:B------:R-:W-:Y:S02]  /*6ba0*/  ISETP.GE.U32.AND P4, PT, R20, R119, PT ;  /* 0x000000771400720c */ /* 0x000fe40003f86070 */
[----:B------:R-:W-:Y:S01]  /*6bb0*/  @!P5 PRMT R182, R114, 0x5410, RZ ;  /* 0x0000541072b6d816 */ /* 0x000fe200000000ff */
[----:B------:R-:W-:Y:S01]  /*6bc0*/  IMAD.MOV.U32 R114, RZ, RZ, R121 ;  /* 0x000000ffff727224 */ /* 0x000fe200078e0079 */
[----:B------:R-:W-:-:S02]  /*6bd0*/  ISETP.GE.U32.AND P5, PT, R20, R115, PT ;  /* 0x000000731400720c */ /* 0x000fc40003fa6070 */
[----:B------:R-:W-:Y:S02]  /*6be0*/  SHF.R.U32.HI R115, RZ, 0x10, R19 ;  /* 0x00000010ff737819 */ /* 0x000fe40000011613 */
[----:B------:R-:W-:Y:S02]  /*6bf0*/  PRMT R19, R185, 0x5410, R184 ;  /* 0x00005410b9137816 */ /* 0x000fe400000000b8 */
[----:B------:R-:W-:Y:S02]  /*6c00*/  LOP3.LUT R115, R115, 0xff, RZ, 0xc0, !PT ;  /* 0x000000ff73737812 */ /* 0x000fe400078ec0ff */
[----:B------:R-:W-:Y:S01]  /*6c10*/  @!P3 PRMT R184, R107, 0x5410, RZ ;  /* 0x000054106bb8b816 */ /* 0x000fe200000000ff */
[----:B------:R-:W-:Y:S01]  /*6c20*/  @!P4 HADD2 R104, -R167.H0_H0, -RZ.H0_H0 ;  /* 0xa00000ffa768c230 */ /* 0x000fe20000000900 */
[----:B------:R-:W-:Y:S02]  /*6c30*/  ISETP.GE.U32.AND P3, PT, R20, R115, PT ;  /* 0x000000731400720c */ /* 0x000fe40003f66070 */
[----:B------:R-:W-:Y:S01]  /*6c40*/  SHF.R.U32.HI R107, RZ, 0x10, R6 ;  /* 0x00000010ff6b7819 */ /* 0x000fe20000011606 */
[----:B------:R-:W-:Y:S01]  /*6c50*/  @!P5 HADD2 R105, -R168.H0_H0, -RZ.H0_H0 ;  /* 0xa00000ffa869d230 */ /* 0x000fe20000000900 */
[----:B------:R-:W-:-:S02]  /*6c60*/  @!P4 PRMT R167, R104, 0x5410, RZ ;  /* 0x0000541068a7c816 */ /* 0x000fc400000000ff */
[----:B------:R-:W-:Y:S02]  /*6c70*/  ISETP.GE.U32.AND P4, PT, R20, R103, PT ;  /* 0x000000671400720c */ /* 0x000fe40003f86070 */
[----:B------:R-:W-:Y:S02]  /*6c80*/  SHF.R.U32.HI R103, RZ, 0x18, R6 ;  /* 0x00000018ff677819 */ /* 0x000fe40000011606 */
[----:B------:R-:W-:Y:S02]  /*6c90*/  LOP3.LUT R6, R6, 0xffff, RZ, 0xc0, !PT ;  /* 0x0000ffff06067812 */ /* 0x000fe400078ec0ff */
[----:B------:R-:W-:Y:S01]  /*6ca0*/  LOP3.LUT R107, R107, 0xff, RZ, 0xc0, !PT ;  /* 0x000000ff6b6b7812 */ /* 0x000fe200078ec0ff */
[----:B------:R-:W-:Y:S01]  /*6cb0*/  @!P3 HADD2 R106, -R169.H0_H0, -RZ.H0_H0 ;  /* 0xa00000ffa96ab230 */ /* 0x000fe20000000900 */
[----:B------:R-:W-:Y:S02]  /*6cc0*/  SHF.R.U32.HI R6, RZ, 0x8, R6 ;  /* 0x00000008ff067819 */ /* 0x000fe40000011606 */
[----:B------:R-:W-:-:S02]  /*6cd0*/  @!P6 PRMT R185, R102, 0x5410, RZ ;  /* 0x0000541066b9e816 */ /* 0x000fc400000000ff */
[C---:B------:R-:W-:Y:S01]  /*6ce0*/  ISETP.GE.U32.AND P6, PT, R20.reuse, R107, PT ;  /* 0x0000006b1400720c */ /* 0x040fe20003fc6070 */
[----:B------:R-:W-:Y:S01]  /*6cf0*/  @!P4 HADD2 R101, -R171.H0_H0, -RZ.H0_H0 ;  /* 0xa00000ffab65c230 */ /* 0x000fe20000000900 */
[----:B------:R-:W-:Y:S02]  /*6d00*/  ISETP.GE.U32.AND P1, PT, R20, R103, PT ;  /* 0x000000671400720c */ /* 0x000fe40003f26070 */
[----:B------:R-:W-:Y:S02]  /*6d10*/  @!P3 PRMT R169, R106, 0x5410, RZ ;  /* 0x000054106aa9b816 */ /* 0x000fe400000000ff */
[----:B------:R-:W-:Y:S02]  /*6d20*/  @!P5 PRMT R168, R105, 0x5410, RZ ;  /* 0x0000541069a8d816 */ /* 0x000fe400000000ff */
[----:B------:R-:W-:Y:S01]  /*6d30*/  LOP3.LUT R103, R6, 0xffff, RZ, 0xc0, !PT ;  /* 0x0000ffff06677812 */ /* 0x000fe200078ec0ff */
[----:B------:R-:W1:Y:S01]  /*6d40*/  LDSM.16.MT88.4 R104, [R208+0x16000] ;  /* 0x01600000d068783b */ /* 0x000e620000004200 */
[----:B------:R-:W-:-:S02]  /*6d50*/  @!P4 PRMT R171, R101, 0x5410, RZ ;  /* 0x0000541065abc816 */ /* 0x000fc400000000ff */
[C---:B------:R-:W-:Y:S01]  /*6d60*/  ISETP.GE.U32.AND P3, PT, R20.reuse, R103, PT ;  /* 0x000000671400720c */ /* 0x040fe20003f66070 */
[----:B------:R-:W-:Y:S01]  /*6d70*/  @!P6 HADD2 R113, -R175.H0_H0, -RZ.H0_H0 ;  /* 0xa00000ffaf71e230 */ /* 0x000fe20000000900 */
[C---:B------:R-:W-:Y:S01]  /*6d80*/  ISETP.GE.U32.AND P5, PT, R20.reuse, R5, PT ;  /* 0x000000051400720c */ /* 0x040fe20003fa6070 */
[----:B------:R-:W-:Y:S01]  /*6d90*/  @!P1 HADD2 R112, -R174.H0_H0, -RZ.H0_H0 ;  /* 0xa00000ffae709230 */ /* 0x000fe20000000900 */
[----:B------:R-:W-:Y:S02]  /*6da0*/  ISETP.GE.U32.AND P4, PT, R20, R7, PT ;  /* 0x000000071400720c */ /* 0x000fe40003f86070 */
[----:B------:R-:W-:Y:S02]  /*6db0*/  @!P6 PRMT R175, R113, 0x5410, RZ ;  /* 0x0000541071afe816 */ /* 0x000fe400000000ff */
[----:B------:R-:W-:Y:S02]  /*6dc0*/  @!P1 PRMT R174, R112, 0x5410, RZ ;  /* 0x0000541070ae9816 */ /* 0x000fe400000000ff */
[----:B------:R-:W-:-:S02]  /*6dd0*/  SHF.R.U32.HI R119, RZ, 0x10, R124 ;  /* 0x00000010ff777819 */ /* 0x000fc4000001167c */
[----:B------:R-:W-:Y:S01]  /*6de0*/  LOP3.LUT R121, R124, 0xff, RZ, 0xc0, !PT ;  /* 0x000000ff7c797812 */ /* 0x000fe200078ec0ff */
[----:B------:R-:W-:Y:S01]  /*6df0*/  @!P3 HADD2 R100, -R170.H0_H0, -RZ.H0_H0 ;  /* 0xa00000ffaa64b230 */ /* 0x000fe20000000900 */
[----:B------:R-:W-:Y:S02]  /*6e00*/  LOP3.LUT R119, R119, 0xff, RZ, 0xc0, !PT ;  /* 0x000000ff77777812 */ /* 0x000fe400078ec0ff */
[----:B------:R-:W-:Y:S01]  /*6e10*/  SHF.R.U32.HI R125, RZ, 0x18, R124 ;  /* 0x00000018ff7d7819 */ /* 0x000fe2000001167c */
[----:B------:R-:W-:Y:S01]  /*6e20*/  @!P4 HADD2 R111, -R173.H0_H0, -RZ.H0_H0 ;  /* 0xa00000ffad6fc230 */ /* 0x000fe20000000900 */
[----:B------:R-:W-:Y:S02]  /*6e30*/  @!P3 PRMT R170, R100, 0x5410, RZ ;  /* 0x0000541064aab816 */ /* 0x000fe400000000ff */
[----:B------:R-:W-:Y:S02]  /*6e40*/  ISETP.GE.U32.AND P3, PT, R20, R4, PT ;  /* 0x000000041400720c */ /* 0x000fe40003f66070 */
[----:B------:R-:W2:Y:S01]  /*6e50*/  LDSM.16.MT88.4 R4, [R208+0x16800] ;  /* 0x01680000d004783b */ /* 0x000ea20000004200 */
[----:B------:R-:W-:-:S02]  /*6e60*/  @!P4 PRMT R173, R111, 0x5410, RZ ;  /* 0x000054106fadc816 */ /* 0x000fc400000000ff */
[----:B------:R-:W-:-:S08]  /*6e70*/  ISETP.GE.U32.AND P2, PT, R20, R119, PT ;  /* 0x000000771400720c */ /* 0x000fd00003f46070 */
[----:B------:R-:W-:Y:S01]  /*6e80*/  @!P3 HADD2 R108, -R32.H0_H0, -RZ.H0_H0 ;  /* 0xa00000ff206cb230 */ /* 0x000fe20000000900 */
[----:B-1----:R-:W-:Y:S04]  /*6e90*/  HMMA.16816.F32 R100, R128, R104, RZ ;  /* 0x000000688064723c */ /* 0x002fe800000018ff */
[----:B------:R-:W-:-:S04]  /*6ea0*/  @!P3 PRMT R32, R108, 0x5410, RZ ;  /* 0x000054106c20b816 */ /* 0x000fc800000000ff */
[----:B------:R-:W-:Y:S11]  /*6eb0*/  HMMA.16816.F32 R104, R128, R106, RZ ;  /* 0x0000006a8068723c */ /* 0x000ff600000018ff */
[----:B------:R-:W-:Y:S05]  /*6ec0*/  @!UPT UIADD3 URZ, URZ, URZ, URZ ;  /* 0x0000003f3f3ff290 */ /* 0x000fea000fffe03f */
[C---:B--2---:R-:W-:Y:S07]  /*6ed0*/  HMMA.16816.F32 R100, R8.reuse, R4, R100 ;  /* 0x000000040864723c */ /* 0x044fee0000001864 */
[----:B------:R-:W-:Y:S01]  /*6ee0*/  LOP3.LUT R5, R252, 0xff, RZ, 0xc0, !PT ;  /* 0x000000fffc057812 */ /* 0x000fe200078ec0ff */
[----:B------:R-:W-:Y:S01]  /*6ef0*/  HMMA.16816.F32 R104, R8, R6, R104 ;  /* 0x000000060868723c */ /* 0x000fe20000001868 */
[----:B------:R-:W-:Y:S02]  /*6f00*/  SHF.R.U32.HI R4, RZ, 0x8, R120 ;  /* 0x00000008ff047819 */ /* 0x000fe40000011678 */
[----:B------:R-:W-:-:S02]  /*6f10*/  ISETP.GE.U32.AND P6, PT, R20, R5, PT ;  /* 0x000000051400720c */ /* 0x000fc40003fc6070 */
[----:B------:R-:W-:Y:S02]  /*6f20*/  LOP3.LUT R5, R114, 0xff, RZ, 0xc0, !PT ;  /* 0x000000ff72057812 */ /* 0x000fe400078ec0ff */
[----:B------:R-:W1:Y:S02]  /*6f30*/  LDSM.16.MT88.4 R112, [R206+0x16000] ;  /* 0x01600000ce70783b */ /* 0x000e640000004200 */
[----:B------:R-:W-:Y:S02]  /*6f40*/  ISETP.GE.U32.AND P1, PT, R20, R5, PT ;  /* 0x000000051400720c */ /* 0x000fe40003f26070 */
[----:B------:R-:W-:-:S04]  /*6f50*/  LOP3.LUT R5, R4, 0xffff, RZ, 0xc0, !PT ;  /* 0x0000ffff04057812 */ /* 0x000fc800078ec0ff */
[----:B------:R-:W-:Y:S02]  /*6f60*/  ISETP.GE.U32.AND P4, PT, R20, R5, PT ;  /* 0x000000051400720c */ /* 0x000fe40003f86070 */
[----:B------:R-:W2:Y:S05]  /*6f70*/  LDSM.16.MT88.4 R4, [R206+0x16800] ;  /* 0x01680000ce04783b */ /* 0x000eaa0000004200 */
[----:B------:R-:W-:-:S05]  /*6f80*/  @!P1 HADD2 R109, -R33.H0_H0, -RZ.H0_H0 ;  /* 0xa00000ff216d9230 */ /* 0x000fca0000000900 */
[----:B------:R-:W-:Y:S01]  /*6f90*/  @!P1 PRMT R33, R109, 0x5410, RZ ;  /* 0x000054106d219816 */ /* 0x000fe200000000ff */
[----:B------:R-:W-:Y:S01]  /*6fa0*/  @!P4 HADD2 R110, -R172.H0_H0, -RZ.H0_H0 ;  /* 0xa00000ffac6ec230 */ /* 0x000fe20000000900 */
[----:B------:R-:W-:Y:S01]  /*6fb0*/  FADD.FTZ R241, R244, R241 ;  /* 0x000000f1f4f17221 */ /* 0x000fe20000010000 */
[----:B------:R-:W-:-:S03]  /*6fc0*/  ISETP.GE.U32.AND P1, PT, R20, R125, PT ;  /* 0x0000007d1400720c */ /* 0x000fc60003f26070 */
[----:B------:R-:W-:Y:S02]  /*6fd0*/  @!P4 PRMT R172, R110, 0x5410, RZ ;  /* 0x000054106eacc816 */ /* 0x000fe400000000ff */
[----:B------:R-:W-:Y:S01]  /*6fe0*/  ISETP.GE.U32.AND P4, PT, R20, R121, PT ;  /* 0x000000791400720c */ /* 0x000fe20003f86070 */
[C---:B-1----:R-:W-:Y:S08]  /*6ff0*/  HMMA.16816.F32 R108, R128.reuse, R112, RZ ;  /* 0x00000070806c723c */ /* 0x042ff000000018ff */
[----:B------:R-:W-:Y:S11]  /*7000*/  HMMA.16816.F32 R112, R128, R114, RZ ;  /* 0x000000728070723c */ /* 0x000ff600000018ff */
[----:B------:R-:W-:Y:S05]  /*7010*/  @!UPT UIADD3 URZ, URZ, URZ, URZ ;  /* 0x0000003f3f3ff290 */ /* 0x000fea000fffe03f */
[C---:B--2---:R-:W-:Y:S07]  /*7020*/  HMMA.16816.F32 R108, R8.reuse, R4, R108 ;  /* 0x00000004086c723c */ /* 0x044fee000000186c */
[----:B------:R-:W-:Y:S01]  /*7030*/  SHF.R.U32.HI R5, RZ, 0x8, R246 ;  /* 0x00000008ff057819 */ /* 0x000fe200000116f6 */
[----:B------:R-:W-:Y:S01]  /*7040*/  IMAD R4, R17, -0x2daee0ad, RZ ;  /* 0xd2511f5311047824 */ /* 0x000fe200078e02ff */
[----:B------:R-:W-:Y:S01]  /*7050*/  HMMA.16816.F32 R112, R8, R6, R112 ;  /* 0x000000060870723c */ /* 0x000fe20000001870 */
[----:B------:R-:W-:Y:S01]  /*7060*/  IMAD.WIDE.U32 R16, R16, -0x2daee0ad, RZ ;  /* 0xd2511f5310107825 */ /* 0x000fe200078e00ff */
[----:B------:R-:W-:-:S04]  /*7070*/  LOP3.LUT R5, R5, 0xffff, RZ, 0xc0, !PT ;  /* 0x0000ffff05057812 */ /* 0x000fc800078ec0ff */
[----:B------:R-:W-:Y:S02]  /*7080*/  ISETP.GE.U32.AND P3, PT, R20, R5, PT ;  /* 0x000000051400720c */ /* 0x000fe40003f66070 */
[----:B------:R-:W-:Y:S02]  /*7090*/  LOP3.LUT R4, R17, UR5, R4, 0x96, !PT ;  /* 0x0000000511047c12 */ /* 0x000fe4000f8e9604 */
[----:B------:R-:W-:-:S09]  /*70a0*/  LOP3.LUT R5, R118, 0xffff, RZ, 0xc0, !PT ;  /* 0x0000ffff76057812 */ /* 0x000fd200078ec0ff */
[----:B------:R-:W-:-:S05]  /*70b0*/  @!P3 HADD2 R116, -R34.H0_H0, -RZ.H0_H0 ;  /* 0xa00000ff2274b230 */ /* 0x000fca0000000900 */
[----:B------:R-:W-:Y:S01]  /*70c0*/  @!P3 PRMT R34, R116, 0x5410, RZ ;  /* 0x000054107422b816 */ /* 0x000fe200000000ff */
[----:B------:R-:W-:Y:S01]  /*70d0*/  IMAD.WIDE.U32 R116, R4, -0x326172a9, RZ ;  /* 0xcd9e8d5704747825 */ /* 0x000fe200078e00ff */
[----:B------:R-:W-:Y:S02]  /*70e0*/  ISETP.GE.U32.AND P3, PT, R20, R5, PT ;  /* 0x000000051400720c */ /* 0x000fe40003f66070 */
[----:B------:R-:W-:Y:S02]  /*70f0*/  LOP3.LUT R5, R29, UR6, R122, 0x96, !PT ;  /* 0x000000061d057c12 */ /* 0x000fe4000f8e967a */
[----:B------:R-:W-:Y:S02]  /*7100*/  LOP3.LUT R7, R117, UR14, R28, 0x96, !PT ;  /* 0x0000000e75077c12 */ /* 0x000fe4000f8e961c */
[----:B------:R-:W-:Y:S01]  /*7110*/  LOP3.LUT R121, R116, 0xffff, RZ, 0xc0, !PT ;  /* 0x0000ffff74797812 */ /* 0x000fe200078ec0ff */
[----:B------:R-:W-:Y:S01]  /*7120*/  FADD.FTZ R236, R236, R241 ;  /* 0x000000f1ecec7221 */ /* 0x000fe20000010000 */
[----:B------:R-:W-:Y:S01]  /*7130*/  LOP3.LUT R6, R116, 0xff, RZ, 0xc0, !PT ;  /* 0x000000ff74067812 */ /* 0x000fe200078ec0ff */
[----:B------:R-:W-:Y:S01]  /*7140*/  FFMA.FTZ R245, R245, c[0x0][0x23c], -R238 ;  /* 0x00008f00f5f57a23 */ /* 0x000fe200000108ee */
[--C-:B------:R-:W-:Y:S01]  /*7150*/  SHF.R.U32.HI R4, RZ, 0x10, R116.reuse ;  /* 0x00000010ff047819 */ /* 0x100fe20000011674 */
[----:B------:R-:W-:Y:S01]  /*7160*/  ULDC UR4, c[0x0][0x228] ;  /* 0x00008a0000047ab9 */ /* 0x000fe20000000800 */
[----:B------:R-:W-:Y:S01]  /*7170*/  SHF.R.U32.HI R119, RZ, 0x18, R116 ;  /* 0x00000018ff777819 */ /* 0x000fe20000011674 */
[----:B------:R-:W-:Y:S01]  /*7180*/  IMAD.WIDE.U32 R116, R5, -0x2daee0ad, RZ ;  /* 0xd2511f5305747825 */ /* 0x000fe200078e00ff */
[----:B------:R-:W-:Y:S01]  /*7190*/  SHF.R.U32.HI R121, RZ, 0x8, R121 ;  /* 0x00000008ff797819 */ /* 0x000fe20000011679 */
[----:B------:R-:W-:Y:S01]  /*71a0*/  @!P6 HADD2 R24, -R165.H0_H0, -RZ.H0_H0 ;  /* 0xa00000ffa518e230 */ /* 0x000fe20000000900 */
[----:B------:R1:W5:Y:S01]  /*71b0*/  LDL.LU.64 R28, [R1+0x78] ;  /* 0x00007800011c7983 */ /* 0x0003620000300a00 */
[----:B------:R-:W-:Y:S01]  /*71c0*/  LOP3.LUT R4, R4, 0xff, RZ, 0xc0, !PT ;  /* 0x000000ff04047812 */ /* 0x000fe200078ec0ff */
[----:B------:R-:W-:Y:S01]  /*71d0*/  FADD.FTZ R127, R127, R236 ;  /* 0x000000ec7f7f7221 */ /* 0x000fe20000010000 */
[----:B------:R-:W-:Y:S01]  /*71e0*/  LOP3.LUT R5, R117, UR13, R16, 0x96, !PT ;  /* 0x0000000d75057c12 */ /* 0x000fe2000f8e9610 */
[----:B------:R-:W-:Y:S01]  /*71f0*/  FFMA.FTZ R236, R23, c[0x0][0x23c], -R234 ;  /* 0x00008f0017ec7a23 */ /* 0x000fe200000108ea */
[--C-:B------:R-:W-:Y:S01]  /*7200*/  SHF.R.U32.HI R16, RZ, 0x10, R116.reuse ;  /* 0x00000010ff107819 */ /* 0x100fe20000011674 */
[----:B------:R-:W-:Y:S01]  /*7210*/  USHF.L.U32 UR4, UR4, 0x3, URZ ;  /* 0x0000000304047899 */ /* 0x000fe2000800063f */
[----:B------:R-:W-:Y:S01]  /*7220*/  SHF.R.U32.HI R17, RZ, 0x18, R116 ;  /* 0x00000018ff117819 */ /* 0x000fe20000011674 */
[----:B------:R-:W-:Y:S01]  /*7230*/  @!P5 HADD2 R23, -R164.H0_H0, -RZ.H0_H0 ;  /* 0xa00000ffa417d230 */ /* 0x000fe20000000900 */
[----:B------:R-:W-:Y:S01]  /*7240*/  LOP3.LUT R16, R16, 0xff, RZ, 0xc0, !PT ;  /* 0x000000ff10107812 */ /* 0x000fe200078ec0ff */
[----:B------:R-:W-:Y:S01]  /*7250*/  MUFU.EX2 R236, R236 ;  /* 0x000000ec00ec7308 */ /* 0x000fe20000000800 */
[----:B------:R-:W-:Y:S01]  /*7260*/  PRMT R118, R6, 0x5410, R121 ;  /* 0x0000541006767816 */ /* 0x000fe20000000079 */
[----:B------:R-:W-:Y:S01]  /*7270*/  UIMAD.WIDE UR20, UR4, 0x2, URZ ;  /* 0x00000002041478a5 */ /* 0x000fe2000f8e023f */
[----:B------:R-:W-:-:S02]  /*7280*/  SHF.R.U32.HI R6, RZ, 0x10, R7 ;  /* 0x00000010ff067819 */ /* 0x000fc40000011607 */
[----:B------:R-:W-:Y:S01]  /*7290*/  PRMT R124, R4, 0x5410, R119 ;  /* 0x00005410047c7816 */ /* 0x000fe20000000077 */
[----:B------:R-:W-:Y:S01]  /*72a0*/  IMAD.MOV.U32 R241, RZ, RZ, R118 ;  /* 0x000000fffff17224 */ /* 0x000fe200078e0076 */
[----:B------:R-:W-:Y:S02]  /*72b0*/  PRMT R16, R16, 0x5410, R17 ;  /* 0x0000541010107816 */ /* 0x000fe40000000011 */
[C---:B------:R-:W-:Y:S02]  /*72c0*/  LOP3.LUT R17, R7.reuse, 0xffff, RZ, 0xc0, !PT ;  /* 0x0000ffff07117812 */ /* 0x040fe400078ec0ff */
[----:B------:R-:W-:Y:S02]  /*72d0*/  LOP3.LUT R4, R7, 0xff, RZ, 0xc0, !PT ;  /* 0x000000ff07047812 */ /* 0x000fe400078ec0ff */
[----:B------:R-:W-:Y:S02]  /*72e0*/  SHF.R.U32.HI R7, RZ, 0x18, R7 ;  /* 0x00000018ff077819 */ /* 0x000fe40000011607 */
[----:B------:R-:W-:-:S02]  /*72f0*/  LOP3.LUT R6, R6, 0xff, RZ, 0xc0, !PT ;  /* 0x000000ff06067812 */ /* 0x000fc400078ec0ff */
[----:B------:R-:W-:Y:S02]  /*7300*/  SHF.R.U32.HI R17, RZ, 0x8, R17 ;  /* 0x00000008ff117819 */ /* 0x000fe40000011611 */
[----:B------:R-:W-:Y:S02]  /*7310*/  PRMT R120, R6, 0x5410, R7 ;  /* 0x0000541006787816 */ /* 0x000fe40000000007 */
[----:B------:R-:W-:Y:S02]  /*7320*/  SHF.R.U32.HI R252, RZ, 0x10, R5 ;  /* 0x00000010fffc7819 */ /* 0x000fe40000011605 */
[----:B------:R-:W-:Y:S01]  /*7330*/  PRMT R125, R4, 0x5410, R17 ;  /* 0x00005410047d7816 */ /* 0x000fe20000000011 */
[----:B------:R-:W-:Y:S01]  /*7340*/  IMAD.MOV.U32 R244, RZ, RZ, R120 ;  /* 0x000000fffff47224 */ /* 0x000fe200078e0078 */
[C---:B------:R-:W-:Y:S01]  /*7350*/  LOP3.LUT R4, R5.reuse, 0xffff, RZ, 0xc0, !PT ;  /* 0x0000ffff05047812 */ /* 0x040fe200078ec0ff */
[----:B------:R-:W2:Y:S01]  /*7360*/  LDSM.16.MT88.4 R120, [R205+0x16000] ;  /* 0x01600000cd78783b */ /* 0x000ea20000004200 */
[----:B------:R-:W-:-:S02]  /*7370*/  LOP3.LUT R17, R5, 0xff, RZ, 0xc0, !PT ;  /* 0x000000ff05117812 */ /* 0x000fc400078ec0ff */
[----:B------:R-:W-:Y:S02]  /*7380*/  SHF.R.U32.HI R5, RZ, 0x18, R5 ;  /* 0x00000018ff057819 */ /* 0x000fe40000011605 */
[----:B------:R-:W-:Y:S02]  /*7390*/  LOP3.LUT R252, R252, 0xff, RZ, 0xc0, !PT ;  /* 0x000000fffcfc7812 */ /* 0x000fe400078ec0ff */
[----:B------:R-:W-:Y:S02]  /*73a0*/  SHF.R.U32.HI R4, RZ, 0x8, R4 ;  /* 0x00000008ff047819 */ /* 0x000fe40000011604 */
[----:B------:R-:W-:Y:S01]  /*73b0*/  PRMT R252, R252, 0x5410, R5 ;  /* 0x00005410fcfc7816 */ /* 0x000fe20000000005 */
[----:B------:R-:W-:Y:S01]  /*73c0*/  FADD.FTZ R5, R242, R239 ;  /* 0x000000eff2057221 */ /* 0x000fe20000010000 */
[----:B------:R-:W-:Y:S01]  /*73d0*/  PRMT R17, R17, 0x5410, R4 ;  /* 0x0000541011117816 */ /* 0x000fe20000000004 */
[----:B------:R-:W-:Y:S01]  /*73e0*/  FFMA.FTZ R239, R243, c[0x0][0x23c], -R238 ;  /* 0x00008f00f3ef7a23 */ /* 0x000fe200000108ee */
[----:B------:R-:W-:Y:S01]  /*73f0*/  LOP3.LUT R117, R116, 0xffff, RZ, 0xc0, !PT ;  /* 0x0000ffff74757812 */ /* 0x000fe200078ec0ff */
[----:B------:R-:W-:Y:S01]  /*7400*/  FADD.FTZ R240, R240, R5 ;  /* 0x00000005f0f07221 */ /* 0x000fe20000010000 */
[----:B------:R-:W-:Y:S01]  /*7410*/  LOP3.LUT R246, R116, 0xff, RZ, 0xc0, !PT ;  /* 0x000000ff74f67812 */ /* 0x000fe200078ec0ff */
[----:B------:R-:W3:Y:S01]  /*7420*/  LDSM.16.MT88.4 R4, [R205+0x16800] ;  /* 0x01680000cd04783b */ /* 0x000ee20000004200 */
[----:B------:R-:W-:Y:S01]  /*7430*/  SHF.R.U32.HI R117, RZ, 0x8, R117 ;  /* 0x00000008ff757819 */ /* 0x000fe20000011675 */
[----:B------:R-:W-:Y:S01]  /*7440*/  FFMA.FTZ R242, R21, c[0x0][0x23c], -R234 ;  /* 0x00008f0015f27a23 */ /* 0x000fe200000108ea */
[----:B------:R-:W-:Y:S01]  /*7450*/  MUFU.EX2 R239, R239 ;  /* 0x000000ef00ef7308 */ /* 0x000fe20000000800 */
[----:B------:R-:W-:Y:S01]  /*7460*/  FADD.FTZ R240, R233, R240 ;  /* 0x000000f0e9f07221 */ /* 0x000fe20000010000 */
[----:B------:R-:W-:Y:S01]  /*7470*/  PRMT R246, R246, 0x5410, R117 ;  /* 0x00005410f6f67816 */ /* 0x000fe20000000075 */
[----:B------:R-:W-:Y:S01]  /*7480*/  IMAD.MOV.U32 R243, RZ, RZ, R125 ;  /* 0x000000fffff37224 */ /* 0x000fe200078e007d */
[--C-:B------:R-:W-:Y:S01]  /*7490*/  HSET2.LE.AND R17, R17, R235.reuse, PT ;  /* 0x000000eb11117233 */ /* 0x100fe20003803000 */
[----:B------:R-:W-:Y:S01]  /*74a0*/  FADD.FTZ R238, R126, R127 ;  /* 0x0000007f7eee7221 */ /* 0x000fe20000010000 */
[----:B------:R-:W-:Y:S01]  /*74b0*/  HSET2.LE.AND R252, R252, R235, PT ;  /* 0x000000ebfcfc7233 */ /* 0x000fe20003803000 */
[----:B------:R-:W-:Y:S01]  /*74c0*/  @!P6 PRMT R165, R24, 0x5410, RZ ;  /* 0x0000541018a5e816 */ /* 0x000fe200000000ff */
[----:B------:R4:W1:Y:S01]  /*74d0*/  MUFU.EX2 R234, R245 ;  /* 0x000000f500ea7308 */ /* 0x0008620000000800 */
[----:B------:R-:W-:Y:S01]  /*74e0*/  FADD.FTZ R177, R177, R238 ;  /* 0x000000eeb1b17221 */ /* 0x000fe20000010000 */
[----:B------:R-:W-:-:S03]  /*74f0*/  @!P5 PRMT R164, R23, 0x5410, RZ ;  /* 0x0000541017a4d816 */ /* 0x000fc600000000ff */
[----:B------:R-:W-:-:S03]  /*7500*/  FADD.FTZ R176, R176, R177 ;  /* 0x000000b1b0b07221 */ /* 0x000fc60000010000 */
[----:B------:R1:W1:Y:S01]  /*7510*/  MUFU.EX2 R233, R242 ;  /* 0x000000f200e97308 */ /* 0x0002620000000800 */
[----:B------:R-:W-:Y:S01]  /*7520*/  FADD.FTZ R179, R179, R176 ;  /* 0x000000b0b3b37221 */ /* 0x000fe20000010000 */
[C---:B--2---:R-:W-:Y:S03]  /*7530*/  HMMA.16816.F32 R116, R128.reuse, R120, RZ ;  /* 0x000000788074723c */ /* 0x044fe600000018ff */
[----:B------:R-:W-:Y:S02]  /*7540*/  FADD.FTZ R226, R226, R179 ;  /* 0x000000b3e2e27221 */ /* 0x000fe40000010000 */
[----:B----4-:R-:W-:Y:S02]  /*7550*/  IMAD.MOV.U32 R245, RZ, RZ, R124 ;  /* 0x000000fffff57224 */ /* 0x010fe400078e007c */
[----:B------:R-:W-:Y:S01]  /*7560*/  FADD.FTZ R225, R225, R226 ;  /* 0x000000e2e1e17221 */ /* 0x000fe20000010000 */
[----:B------:R-:W-:Y:S03]  /*7570*/  HMMA.16816.F32 R120, R128, R122, RZ ;  /* 0x0000007a8078723c */ /* 0x000fe600000018ff */
[----:B------:R-:W-:Y:S01]  /*7580*/  FADD.FTZ R224, R224, R225 ;  /* 0x000000e1e0e07221 */ /* 0x000fe20000010000 */
[----:B-1----:R-:W-:-:S03]  /*7590*/  F2FP.PACK_AB R242, R239, R234 ;  /* 0x000000eaeff2723e */ /* 0x002fc600000000ff */
[----:B------:R-:W-:Y:S02]  /*75a0*/  FADD.FTZ R223, R223, R224 ;  /* 0x000000e0dfdf7221 */ /* 0x000fe40000010000 */
[----:B------:R-:W-:Y:S02]  /*75b0*/  @!P2 HADD2 R20, -R242.H0_H0, -RZ.H0_H0 ;  /* 0xa00000fff214a230 */ /* 0x000fe40000000900 */
[----:B------:R-:W-:-:S04]  /*75c0*/  FADD.FTZ R222, R222, R223 ;  /* 0x000000dfdede7221 */ /* 0x000fc80000010000 */
[----:B------:R-:W-:Y:S01]  /*75d0*/  FADD.FTZ R221, R221, R222 ;  /* 0x000000dedddd7221 */ /* 0x000fe20000010000 */
[----:B---3--:R-:W-:Y:S03]  /*75e0*/  HMMA.16816.F32 R116, R8, R4, R116 ;  /* 0x000000040874723c */ /* 0x008fe60000001874 */
[----:B------:R-:W-:-:S05]  /*75f0*/  FADD.FTZ R234, R234, R221 ;  /* 0x000000ddeaea7221 */ /* 0x000fca0000010000 */
[----:B------:R-:W-:Y:S01]  /*7600*/  HMMA.16816.F32 R120, R8, R6, R120 ;  /* 0x000000060878723c */ /* 0x000fe20000001878 */
[----:B------:R-:W1:Y:S07]  /*7610*/  LDSM.16.MT88.4 R4, [R204+0x16000] ;  /* 0x01600000cc04783b */ /* 0x000e6e0000004200 */
[C---:B-1----:R-:W-:Y:S07]  /*7620*/  HMMA.16816.F32 R124, R128.reuse, R4, RZ ;  /* 0x00000004807c723c */ /* 0x042fee00000018ff */
[----:B------:R-:W-:Y:S01]  /*7630*/  IMAD.MOV.U32 R5, RZ, RZ, R241 ;  /* 0x000000ffff057224 */ /* 0x000fe200078e00f1 */
[--C-:B------:R-:W-:Y:S01]  /*7640*/  HSET2.LE.AND R4, R245, R235.reuse, PT ;  /* 0x000000ebf5047233 */ /* 0x100fe20003803000 */
[----:B------:R-:W-:Y:S01]  /*7650*/  FADD.FTZ R241, R237, R240 ;  /* 0x000000f0edf17221 */ /* 0x000fe20000010000 */
[--C-:B------:R-:W-:Y:S01]  /*7660*/  HSET2.LE.AND R240, R244, R235.reuse, PT ;  /* 0x000000ebf4f07233 */ /* 0x100fe20003803000 */
[----:B------:R-:W-:Y:S01]  /*7670*/  HMMA.16816.F32 R128, R128, R6, RZ ;  /* 0x000000068080723c */ /* 0x000fe200000018ff */
[--C-:B------:R-:W-:Y:S01]  /*7680*/  HSET2.LE.AND R237, R243, R235.reuse, PT ;  /* 0x000000ebf3ed7233 */ /* 0x100fe20003803000 */
[----:B------:R-:W-:Y:S01]  /*7690*/  LOP3.LUT R15, R4, R15, RZ, 0xc0, !PT ;  /* 0x0000000f040f7212 */ /* 0x000fe200078ec0ff */
[--C-:B------:R-:W-:Y:S01]  /*76a0*/  HSET2.LE.AND R5, R5, R235.reuse, PT ;  /* 0x000000eb05057233 */ /* 0x100fe20003803000 */
[----:B------:R-:W-:Y:S01]  /*76b0*/  LOP3.LUT R13, R240, R13, RZ, 0xc0, !PT ;  /* 0x0000000df00d7212 */ /* 0x000fe200078ec0ff */
[----:B------:R-:W-:Y:S01]  /*76c0*/  FADD.FTZ R180, R180, R241 ;  /* 0x000000f1b4b47221 */ /* 0x000fe20000010000 */
[----:B------:R-:W-:Y:S01]  /*76d0*/  F2FP.PACK_AB R240, R233, R236 ;  /* 0x000000ece9f0723e */ /* 0x000fe200000000ff */
[--C-:B------:R-:W-:Y:S01]  /*76e0*/  HSET2.LE.AND R6, R246, R235.reuse, PT ;  /* 0x000000ebf6067233 */ /* 0x100fe20003803000 */
[----:B------:R-:W-:Y:S01]  /*76f0*/  LOP3.LUT R12, R237, R12, RZ, 0xc0, !PT ;  /* 0x0000000ced0c7212 */ /* 0x000fe200078ec0ff */
[----:B------:R-:W-:Y:S01]  /*7700*/  HSET2.LE.AND R7, R16, R235, PT ;  /* 0x000000eb10077233 */ /* 0x000fe20003803000 */
[----:B------:R-:W-:Y:S01]  /*7710*/  PRMT R235, R240, 0x7632, R235 ;  /* 0x00007632f0eb7816 */ /* 0x000fe200000000eb */
[----:B------:R-:W-:Y:S01]  /*7720*/  FADD.FTZ R181, R181, R180 ;  /* 0x000000b4b5b57221 */ /* 0x000fe20000010000 */
[----:B------:R-:W-:Y:S01]  /*7730*/  PRMT R237, R242, 0x7632, R237 ;  /* 0x00007632f2ed7816 */ /* 0x000fe200000000ed */
[----:B------:R-:W-:Y:S01]  /*7740*/  @!P4 HADD2 R22, -R240.H0_H0, -RZ.H0_H0 ;  /* 0xa00000fff016c230 */ /* 0x000fe20000000900 */
[----:B------:R-:W-:Y:S01]  /*7750*/  LOP3.LUT R4, R17, R18, RZ, 0xc0, !PT ;  /* 0x0000001211047212 */ /* 0x000fe200078ec0ff */
[----:B------:R-:W-:Y:S01]  /*7760*/  FADD.FTZ R181, R178, R181 ;  /* 0x000000b5b2b57221 */ /* 0x000fe20000010000 */
[----:B------:R-:W-:Y:S01]  /*7770*/  PRMT R17, R240, 0x5410, R235 ;  /* 0x00005410f0117816 */ /* 0x000fe200000000eb */
[----:B------:R-:W-:Y:S01]  /*7780*/  @!P1 HADD2 R3, -R237.H0_H0, -RZ.H0_H0 ;  /* 0xa00000ffed039230 */ /* 0x000fe20000000900 */
[----:B------:R-:W-:Y:S01]  /*7790*/  PRMT R16, R242, 0x5410, R237 ;  /* 0x00005410f2107816 */ /* 0x000fe200000000ed */
[----:B------:R-:W-:Y:S01]  /*77a0*/  FADD.FTZ R232, R232, R181 ;  /* 0x000000b5e8e87221 */ /* 0x000fe20000010000 */
[----:B------:R-:W-:Y:S01]  /*77b0*/  LOP3.LUT R14, R5, R14, RZ, 0xc0, !PT ;  /* 0x0000000e050e7212 */ /* 0x000fe200078ec0ff */
[----:B------:R-:W-:Y:S01]  /*77c0*/  @!P3 HADD2 R21, -R235.H0_H0, -RZ.H0_H0 ;  /* 0xa00000ffeb15b230 */ /* 0x000fe20000000900 */
[----:B------:R-:W-:Y:S01]  /*77d0*/  LOP3.LUT R5, R252, R19, RZ, 0xc0, !PT ;  /* 0x00000013fc057212 */ /* 0x000fe200078ec0ff */
[----:B------:R-:W-:Y:S01]  /*77e0*/  FADD.FTZ R231, R231, R232 ;  /* 0x000000e8e7e77221 */ /* 0x000fe20000010000 */
[----:B------:R-:W-:-:S02]  /*77f0*/  LOP3.LUT R6, R6, R17, RZ, 0xc0, !PT ;  /* 0x0000001106067212 */ /* 0x000fc400078ec0ff */
[----:B------:R-:W-:Y:S01]  /*7800*/  LOP3.LUT R7, R7, R16, RZ, 0xc0, !PT ;  /* 0x0000001007077212 */ /* 0x000fe200078ec0ff */
[----:B------:R-:W-:Y:S01]  /*7810*/  FADD.FTZ R230, R230, R231 ;  /* 0x000000e7e6e67221 */ /* 0x000fe20000010000 */
[----:B------:R-:W1:Y:S01]  /*7820*/  LDSM.16.MT88.4 R16, [R204+0x16800] ;  /* 0x01680000cc10783b */ /* 0x000e620000004200 */
[----:B------:R-:W-:Y:S02]  /*7830*/  @!P1 PRMT R237, R3, 0x5410, RZ ;  /* 0x0000541003ed9816 */ /* 0x000fe400000000ff */
[----:B------:R-:W-:Y:S01]  /*7840*/  FADD.FTZ R229, R229, R230 ;  /* 0x000000e6e5e57221 */ /* 0x000fe20000010000 */
[----:B------:R-:W-:Y:S02]  /*7850*/  @!P4 PRMT R240, R22, 0x5410, RZ ;  /* 0x0000541016f0c816 */ /* 0x000fe400000000ff */
[----:B------:R-:W-:Y:S01]  /*7860*/  @!P3 PRMT R235, R21, 0x5410, RZ ;  /* 0x0000541015ebb816 */ /* 0x000fe200000000ff */
[----:B------:R-:W-:Y:S01]  /*7870*/  FADD.FTZ R228, R228, R229 ;  /* 0x000000e5e4e47221 */ /* 0x000fe20000010000 */
[----:B------:R-:W-:-:S03]  /*7880*/  @!P2 PRMT R242, R20, 0x5410, RZ ;  /* 0x0000541014f2a816 */ /* 0x000fc600000000ff */
[----:B------:R-:W-:-:S04]  /*7890*/  FADD.FTZ R227, R227, R228 ;  /* 0x000000e4e3e37221 */ /* 0x000fc80000010000 */
[----:B------:R-:W-:-:S04]  /*78a0*/  FADD.FTZ R236, R236, R227 ;  /* 0x000000e3ecec7221 */ /* 0x000fc80000010000 */
[----:B------:R-:W-:-:S05]  /*78b0*/  FADD.FTZ R3, R233, R236 ;  /* 0x000000ece9037221 */ /* 0x000fca0000010000 */
[----:B------:R-:W-:Y:S01]  /*78c0*/  STL [R1+0x70], R3 ;  /* 0x0000700301007387 */ /* 0x000fe20000100800 */
[C---:B-1----:R-:W-:Y:S08]  /*78d0*/  HMMA.16816.F32 R124, R8.reuse, R16, R124 ;  /* 0x00000010087c723c */ /* 0x042ff0000000187c */
[----:B------:R-:W-:Y:S01]  /*78e0*/  HMMA.16816.F32 R128, R8, R18, R128 ;  /* 0x000000120880723c */ /* 0x000fe20000001880 */
[----:B------:R-:W1:Y:S04]  /*78f0*/  LDSM.16.MT88.4 R8, [R208+0x11000] ;  /* 0x01100000d008783b */ /* 0x000e680000004200 */
[----:B------:R-:W2:Y:S03]  /*7900*/  LDSM.16.MT88.4 R16, [R206+0x11000] ;  /* 0x01100000ce10783b */ /* 0x000ea60000004200 */
[C---:B-1----:R-:W-:Y:S08]  /*7910*/  HMMA.16816.F32 R132, R12.reuse, R8, R132 ;  /* 0x000000080c84723c */ /* 0x042ff00000001884 */
[C---:B------:R-:W-:Y:S01]  /*7920*/  HMMA.16816.F32 R136, R12.reuse, R10, R136 ;  /* 0x0000000a0c88723c */ /* 0x040fe20000001888 */
[----:B------:R-:W1:Y:S07]  /*7930*/  LDSM.16.MT88.4 R8, [R205+0x11000] ;  /* 0x01100000cd08783b */ /* 0x000e6e0000004200 */
[C---:B--2---:R-:W-:Y:S08]  /*7940*/  HMMA.16816.F32 R140, R12.reuse, R16, R140 ;  /* 0x000000100c8c723c */ /* 0x044ff0000000188c */
[C---:B------:R-:W-:Y:S01]  /*7950*/  HMMA.16816.F32 R144, R12.reuse, R18, R144 ;  /* 0x000000120c90723c */ /* 0x040fe20000001890 */
[----:B------:R-:W2:Y:S07]  /*7960*/  LDSM.16.MT88.4 R16, [R204+0x11000] ;  /* 0x01100000cc10783b */ /* 0x000eae0000004200 */
        /* <DEDUP_REMOVED lines=40> */
[----:B------:R-:W-:Y:S01]  /*7bf0*/  HMMA.16816.F32 R128, R12, R18, R128 ;  /* 0x000000120c80723c */ /* 0x000fe20000001880 */
[----:B------:R-:W2:Y:S04]  /*7c00*/  LDSM.16.MT88.4 R12, [R205+0x11800] ;  /* 0x01180000cd0c783b */ /* 0x000ea80000004200 */
[----:B------:R-:W3:Y:S03]  /*7c10*/  LDSM.16.MT88.4 R16, [R206+0x11800] ;  /* 0x01180000ce10783b */ /* 0x000ee60000004200 */
        /* <DEDUP_REMOVED lines=41> */
[C---:B---3--:R-:W-:Y:S08]  /*7eb0*/  HMMA.16816.F32 R108, R4.reuse, R16, R108 ;  /* 0x00000010046c723c */ /* 0x048ff0000000186c */
[C---:B------:R-:W-:Y:S08]  /*7ec0*/  HMMA.16816.F32 R112, R4.reuse, R18, R112 ;  /* 0x000000120470723c */ /* 0x040ff00000001870 */
[C---:B-1----:R-:W-:Y:S07]  /*7ed0*/  HMMA.16816.F32 R124, R4.reuse, R8, R124 ;  /* 0x00000008047c723c */ /* 0x042fee000000187c */
[C---:B------:R-:W-:Y:S01]  /*7ee0*/  LEA R8, P1, R31.reuse, c[0x0][0x1f8], 0x1 ;  /* 0x00007e001f087a11 */ /* 0x040fe200078208ff */
[----:B------:R-:W-:Y:S03]  /*7ef0*/  HMMA.16816.F32 R128, R4, R10, R128 ;  /* 0x0000000a0480723c */ /* 0x000fe60000001880 */
[----:B------:R-:W-:-:S02]  /*7f00*/  LEA.HI.X R9, R31, c[0x0][0x1fc], R30, 0x1, P1 ;  /* 0x00007f001f097a11 */ /* 0x000fc400008f0c1e */
[----:B------:R-:W-:Y:S02]  /*7f10*/  IADD3 R12, P1, R8, UR20, RZ ;  /* 0x00000014080c7c10 */ /* 0x000fe4000ff3e0ff */
[----:B------:R-:W-:Y:S01]  /*7f20*/  FADD.FTZ R4, R239, R234 ;  /* 0x000000eaef047221 */ /* 0x000fe20000010000 */
[----:B------:R1:W-:Y:S01]  /*7f30*/  STG.E.U16 [R8.64], R171 ;  /* 0x000000ab08007986 */ /* 0x0003e2000c101510 */
[----:B------:R-:W-:-:S03]  /*7f40*/  IADD3.X R13, R9, UR21, RZ, P1, !PT ;  /* 0x00000015090d7c10 */ /* 0x000fc60008ffe4ff */
[----:B------:R1:W-:Y:S04]  /*7f50*/  STG.E.U16 [R8.64+0x2], R170 ;  /* 0x000002aa08007986 */ /* 0x0003e8000c101510 */
[----:B------:R1:W-:Y:S04]  /*7f60*/  STG.E.U16 [R12.64], R175 ;  /* 0x000000af0c007986 */ /* 0x0003e8000c101510 */
[----:B------:R1:W-:Y:S04]  /*7f70*/  STG.E.U16 [R12.64+0x2], R174 ;  /* 0x000002ae0c007986 */ /* 0x0003e8000c101510 */
        /* <DEDUP_REMOVED lines=28> */
[----:B------:R1:W-:Y:S01]  /*8140*/  STL [R1+0x30], R4 ;  /* 0x0000300401007387 */ /* 0x0003e20000100800 */
[----:B------:R-:W-:Y:S05]  /*8150*/  @!P0 BRA `(.L_x_776) ;  /* 0x0000615000008947 */ /* 0x000fea0003800000 */
[----:B------:R-:W2:Y:S01]  /*8160*/  LDL.64 R244, [R1+0x18] ;  /* 0x0000180001f47983 */ /* 0x000ea20000100a00 */
[----:B------:R-:W-:Y:S01]  /*8170*/  USHF.R.S32.HI UR22, URZ, 0x1f, UR23 ;  /* 0x0000001f3f167899 */ /* 0x000fe20008011417 */
[----:B-1----:R-:W-:Y:S01]  /*8180*/  IMAD.U32 R4, RZ, RZ, UR23 ;  /* 0x00000017ff047e24 */ /* 0x002fe2000f8e00ff */
[----:B------:R-:W-:Y:S01]  /*8190*/  ULDC.64 UR4, c[0x0][0x1b0] ;  /* 0x00006c0000047ab9 */ /* 0x000fe20000000a00 */
[----:B------:R-:W-:Y:S01]  /*81a0*/  IMAD.U32 R3, RZ, RZ, UR23 ;  /* 0x00000017ff037e24 */ /* 0x000fe2000f8e00ff */
[----:B------:R-:W-:Y:S01]  /*81b0*/  ULDC.64 UR6, c[0x0][0x1b8] ;  /* 0x00006e0000067ab9 */ /* 0x000fe20000000a00 */
[----:B------:R-:W-:Y:S01]  /*81c0*/  IMAD.WIDE.U32 R12, R27, -0x326172a9, RZ ;  /* 0xcd9e8d571b0c7825 */ /* 0x000fe200078e00ff */
[----:B------:R-:W-:Y:S01]  /*81d0*/  UIMAD UR4, UR22, UR4, URZ ;  /* 0x00000004160472a4 */ /* 0x000fe2000f8e023f */
[----:B------:R-:W1:Y:S01]  /*81e0*/  LDC.U8 R252, c[0x0][0x2d8] ;  /* 0x0000b600fffc7b82 */ /* 0x000e620000000000 */
[----:B------:R-:W-:Y:S01]  /*81f0*/  UIMAD UR6, UR22, UR6, URZ ;  /* 0x00000006160672a4 */ /* 0x000fe2000f8e023f */
[----:B------:R-:W-:Y:S01]  /*8200*/  IMAD.WIDE.U32 R14, R25, -0x2daee0ad, RZ ;  /* 0xd2511f53190e7825 */ /* 0x000fe200078e00ff */
[----:B------:R-:W-:Y:S01]  /*8210*/  UIMAD UR4, UR23, UR5, UR4 ;  /* 0x00000005170472a4 */ /* 0x000fe2000f8e0204 */
[----:B------:R-:W-:Y:S01]  /*8220*/  LOP3.LUT R26, R13, R26, RZ, 0x3c, !PT ;  /* 0x0000001a0d1a7212 */ /* 0x000fe200078e3cff */
[----:B------:R-:W-:Y:S01]  /*8230*/  UIMAD UR6, UR23, UR7, UR6 ;  /* 0x00000007170672a4 */ /* 0x000fe2000f8e0206 */
[----:B------:R-:W-:Y:S01]  /*8240*/  IMAD.MOV.U32 R165, RZ, RZ, R0 ;  /* 0x000000ffffa57224 */ /* 0x000fe200078e0000 */
[----:B------:R-:W-:Y:S01]  /*8250*/  ISETP.GE.AND P3, PT, R251, c[0x0][0x220], PT ;  /* 0x00008800fb007a0c */ /* 0x000fe20003f66270 */
[----:B------:R-:W-:Y:S01]  /*8260*/  UIADD3 UR22, UR8, -0x2, URZ ;  /* 0xfffffffe08167890 */ /* 0x000fe2000fffe03f */
[----:B------:R-:W-:Y:S01]  /*8270*/  IMAD.U32 R5, RZ, RZ, UR4 ;  /* 0x00000004ff057e24 */ /* 0x000fe2000f8e00ff */
[----:B------:R-:W-:-:S02]  /*8280*/  ULDC.64 UR4, c[0x0][0x1a0] ;  /* 0x0000680000047ab9 */ /* 0x000fc40000000a00 */
[----:B------:R-:W-:Y:S02]  /*8290*/  UIADD3 UR8, UR8, -0x3, URZ ;  /* 0xfffffffd08087890 */ /* 0x000fe4000fffe03f */
[----:B------:R-:W-:Y:S01]  /*82a0*/  USHF.L.U64.HI UR23, UR4, 0x4, UR5 ;  /* 0x0000000404177899 */ /* 0x000fe20008010205 */
[----:B-1----:R-:W-:Y:S02]  /*82b0*/  PRMT R0, R252, 0x7054, R252 ;  /* 0x00007054fc007816 */ /* 0x002fe400000000fc */
[--C-:B--2---:R-:W-:Y:S01]  /*82c0*/  SHF.R.S32.HI R11, RZ, 0x1f, R244.reuse ;  /* 0x0000001fff0b7819 */ /* 0x104fe200000114f4 */
[----:B------:R-:W-:Y:S01]  /*82d0*/  IMAD.MOV.U32 R10, RZ, RZ, R244 ;  /* 0x000000ffff0a7224 */ /* 0x000fe200078e00f4 */
[----:B------:R-:W-:-:S03]  /*82e0*/  ISETP.GE.AND P4, PT, R244, c[0x0][0x220], PT ;  /* 0x00008800f4007a0c */ /* 0x000fc60003f86270 */
[----:B------:R-:W-:-:S04]  /*82f0*/  IMAD.WIDE.U32 R6, R4, c[0x0][0x1b0], R10 ;  /* 0x00006c0004067a25 */ /* 0x000fc800078e000a */
[----:B------:R-:W-:Y:S01]  /*8300*/  IMAD.WIDE.U32 R10, R3, c[0x0][0x1b8], R10 ;  /* 0x00006e00030a7a25 */ /* 0x000fe200078e000a */
[----:B------:R-:W-:Y:S01]  /*8310*/  IADD3 R6, P1, R6, UR26, RZ ;  /* 0x0000001a06067c10 */ /* 0x000fe2000ff3e0ff */
[----:B------:R-:W-:Y:S02]  /*8320*/  UMOV UR26, URZ ;  /* 0x0000003f001a7c82 */ /* 0x000fe40008000000 */
[----:B------:R-:W-:Y:S01]  /*8330*/  IMAD.U32 R3, RZ, RZ, UR6 ;  /* 0x00000006ff037e24 */ /* 0x000fe2000f8e00ff */
[----:B------:R-:W-:Y:S02]  /*8340*/  IADD3 R4, P0, R10, UR30, RZ ;  /* 0x0000001e0a047c10 */ /* 0x000fe4000ff1e0ff */
[----:B------:R-:W-:Y:S01]  /*8350*/  IADD3.X R5, R5, UR24, R7, P1, !PT ;  /* 0x0000001805057c10 */ /* 0x000fe20008ffe407 */
[----:B------:R-:W-:Y:S01]  /*8360*/  USHF.L.U32 UR24, UR4, 0x4, URZ ;  /* 0x0000000404187899 */ /* 0x000fe2000800063f */
[----:B------:R-:W-:Y:S02]  /*8370*/  LEA R10, P2, R6, c[0x0][0x168], 0x1 ;  /* 0x00005a00060a7a11 */ /* 0x000fe400078408ff */
[----:B------:R-:W-:-:S02]  /*8380*/  IADD3.X R3, R3, UR29, R11, P0, !PT ;  /* 0x0000001d03037c10 */ /* 0x000fc400087fe40b */
[----:B------:R-:W-:Y:S01]  /*8390*/  LEA R7, P1, R4, c[0x0][0x170], 0x1 ;  /* 0x00005c0004077a11 */ /* 0x000fe200078208ff */
[----:B------:R1:W-:Y:S01]  /*83a0*/  STL [R1+0x2c], R10 ;  /* 0x00002c0a01007387 */ /* 0x0003e20000100800 */
[----:B------:R-:W-:Y:S02]  /*83b0*/  LEA.HI.X R6, R6, c[0x0][0x16c], R5, 0x1, P2 ;  /* 0x00005b0006067a11 */ /* 0x000fe400010f0c05 */
[----:B------:R-:W-:Y:S01]  /*83c0*/  LEA.HI.X R5, R4, c[0x0][0x174], R3, 0x1, P1 ;  /* 0x00005d0004057a11 */ /* 0x000fe200008f0c03 */
[----:B------:R-:W-:Y:S01]  /*83d0*/  STL [R1+0x24], R7 ;  /* 0x0000240701007387 */ /* 0x000fe20000100800 */
[----:B------:R-:W-:Y:S01]  /*83e0*/  IADD3 R164, P0, R8, -0x80, RZ ;  /* 0xffffff8008a47810 */ /* 0x000fe20007f1e0ff */
[----:B-----5:R-:W-:Y:S01]  /*83f0*/  IMAD.MOV.U32 R4, RZ, RZ, R28 ;  /* 0x000000ffff047224 */ /* 0x020fe200078e001c */
[----:B------:R-:W-:Y:S01]  /*8400*/  IADD3 R8, P5, R28, 0x20, RZ ;  /* 0x000000201c087810 */ /* 0x000fe20007fbe0ff */
[----:B------:R2:W-:Y:S01]  /*8410*/  STL [R1+0x28], R6 ;  /* 0x0000280601007387 */ /* 0x0005e20000100800 */
[----:B------:R-:W-:Y:S01]  /*8420*/  IADD3.X R167, R9, -0x1, RZ, P0, !PT ;  /* 0xffffffff09a77810 */ /* 0x000fe200007fe4ff */
[----:B------:R-:W-:Y:S01]  /*8430*/  IMAD.MOV.U32 R3, RZ, RZ, R2 ;  /* 0x000000ffff037224 */ /* 0x000fe200078e0002 */
[----:B------:R-:W-:Y:S01]  /*8440*/  ISETP.GE.AND P2, PT, R250, c[0x0][0x220], PT ;  /* 0x00008800fa007a0c */ /* 0x000fe20003f46270 */
[----:B------:R3:W-:Y:S01]  /*8450*/  STL [R1+0x20], R5 ;  /* 0x0000200501007387 */ /* 0x0007e20000100800 */
[----:B------:R-:W-:-:S03]  /*8460*/  ISETP.GE.AND P1, PT, R249, c[0x0][0x220], PT ;  /* 0x00008800f9007a0c */ /* 0x000fc60003f26270 */
[----:B------:R-:W-:Y:S04]  /*8470*/  STL.64 [R1+0x40], R12 ;  /* 0x0000400c01007387 */ /* 0x000fe80000100a00 */
[----:B------:R-:W-:Y:S01]  /*8480*/  STL.64 [R1+0x48], R14 ;  /* 0x0000480e01007387 */ /* 0x000fe20000100a00 */
[C---:B-1----:R-:W-:Y:S02]  /*8490*/  IADD3 R10, P6, R28.reuse, 0x10, RZ ;  /* 0x000000101c0a7810 */ /* 0x042fe40007fde0ff */
[----:B--2---:R-:W-:Y:S02]  /*84a0*/  IADD3 R6, P0, R28, 0x30, RZ ;  /* 0x000000301c067810 */ /* 0x004fe40007f1e0ff */
[----:B---3--:R-:W-:-:S05]  /*84b0*/  SHF.R.S32.HI R5, RZ, 0x1f, R28 ;  /* 0x0000001fff057819 */ /* 0x008fca000001141c */
[--C-:B------:R-:W-:Y:S02]  /*84c0*/  IMAD.X R11, RZ, RZ, R5.reuse, P6 ;  /* 0x000000ffff0b7224 */ /* 0x100fe400030e0605 */
[--C-:B------:R-:W-:Y:S02]  /*84d0*/  IMAD.X R7, RZ, RZ, R5.reuse, P0 ;  /* 0x000000ffff077224 */ /* 0x100fe400000e0605 */
[----:B------:R-:W-:Y:S01]  /*84e0*/  IMAD.X R9, RZ, RZ, R5, P5 ;  /* 0x000000ffff097224 */ /* 0x000fe200028e0605 */
[----:B------:R-:W-:Y:S04]  /*84f0*/  STL.64 [R1+0x68], R10 ;  /* 0x0000680a01007387 */ /* 0x000fe80000100a00 */
[----:B------:R1:W-:Y:S04]  /*8500*/  STL.64 [R1+0x58], R6 ;  /* 0x0000580601007387 */ /* 0x0003e80000100a00 */
[----:B------:R2:W-:Y:S04]  /*8510*/  STL.64 [R1+0x60], R8 ;  /* 0x0000600801007387 */ /* 0x0005e80000100a00 */
[----:B------:R2:W-:Y:S01]  /*8520*/  STL.64 [R1+0x50], R4 ;  /* 0x0000500401007387 */ /* 0x0005e20000100a00 */
[----:B-1----:R-:W-:-:S05]  /*8530*/  IMAD.WIDE.U32 R6, R26, -0x2daee0ad, RZ ;  /* 0xd2511f531a067825 */ /* 0x002fca00078e00ff */
[----:B------:R2:W-:Y:S01]  /*8540*/  STL.64 [R1+0x38], R6 ;  /* 0x0000380601007387 */ /* 0x0005e20000100a00 */
[----:B------:R-:W-:Y:S05]  /*8550*/  BRA `(.L_x_777) ;  /* 0x000006e000007947 */ /* 0x000fea0003800000 */
.L_x_779:
        /* <DEDUP_REMOVED lines=15> */
[C---:B------:R-:W-:Y:S04]  /*8650*/  @!P4 LEA R168, P0, R167.reuse, c[0x0][0x168], 0x1 ;  /* 0x00005a00a7a8ca11 */ /* 0x040fe800078008ff */
[C---:B------:R-:W-:Y:S02]  /*8660*/  @!P4 LEA.HI.X R169, R167.reuse, c[0x0][0x16c], R2, 0x1, P0 ;  /* 0x00005b00a7a9ca11 */ /* 0x040fe400000f0c02 */
[----:B------:R-:W-:Y:S03]  /*8670*/  IADD3 R167, P5, R167, UR11, RZ ;  /* 0x0000000ba7a77c10 */ /* 0x000fe6000ffbe0ff */
[----:B------:R-:W-:Y:S01]  /*8680*/  @!PT LDS RZ, [RZ] ;  /* 0x00000000fffff984 */ /* 0x000fe20000000800 */
[----:B------:R-:W-:Y:S01]  /*8690*/  @!PT LDS RZ, [RZ] ;  /* 0x00000000fffff984 */ /* 0x000fe20000000800 */
[----:B------:R-:W-:Y:S01]  /*86a0*/  @!PT LDS RZ, [RZ] ;  /* 0x00000000fffff984 */ /* 0x000fe20000000800 */
[----:B------:R2:W-:Y:S01]  /*86b0*/  @!P4 LDGSTS.E.BYPASS.LTC128B.128 [R248+0x8000], [R168.64] ;  /* 0x08000000a8f8cfae */ /* 0x0005e2000b901d50 */
        /* <DEDUP_REMOVED lines=8> */
[----:B------:R-:W-:Y:S03]  /*8740*/  IADD3 R167, P0, R167, UR11, RZ ;  /* 0x0000000ba7a77c10 */ /* 0x000fe6000ff1e0ff */
[----:B------:R1:W-:Y:S01]  /*8750*/  @P2 STS.128 [R248+0xc000], RZ ;  /* 0x00c000fff8002388 */ /* 0x0003e20000000c00 */
[----:B------:R-:W-:Y:S02]  /*8760*/  IADD3.X R2, R2, UR9, RZ, P0, !PT ;  /* 0x0000000902027c10 */ /* 0x000fe400087fe4ff */
[C---:B------:R-:W-:Y:S01]  /*8770*/  IADD3 R0, P5, R167.reuse, UR11, RZ ;  /* 0x0000000ba7007c10 */ /* 0x040fe2000ffbe0ff */
[----:B------:R-:W-:Y:S01]  /*8780*/  @!PT LDS RZ, [RZ] ;  /* 0x00000000fffff984 */ /* 0x000fe20000000800 */
[----:B------:R-:W-:Y:S01]  /*8790*/  @!PT LDS RZ, [RZ] ;  /* 0x00000000fffff984 */ /* 0x000fe20000000800 */
[----:B------:R-:W-:Y:S01]  /*87a0*/  @!PT LDS RZ, [RZ] ;  /* 0x00000000fffff984 */ /* 0x000fe20000000800 */
[----:B------:R1:W-:Y:S03]  /*87b0*/  @!P2 LDGSTS.E.BYPASS.LTC128B.128 [R248+0xc000], [R176.64+0x100] ;  /* 0x0c000100b0f8afae */ /* 0x0003e6000b901d50 */
[----:B------:R-:W-:Y:S01]  /*87c0*/  @!P4 LEA R166, P0, R0, c[0x0][0x168], 0x1 ;  /* 0x00005a0000a6ca11 */ /* 0x000fe200078008ff */
[----:B------:R1:W-:Y:S04]  /*87d0*/  @P1 STS.128 [R248+0xe000], RZ ;  /* 0x00e000fff8001388 */ /* 0x0003e80000000c00 */
[----:B------:R-:W-:Y:S01]  /*87e0*/  @!PT LDS RZ, [RZ] ;  /* 0x00000000fffff984 */ /* 0x000fe20000000800 */
[----:B------:R-:W-:Y:S01]  /*87f0*/  @!PT LDS RZ, [RZ] ;  /* 0x00000000fffff984 */ /* 0x000fe20000000800 */
[----:B------:R-:W-:Y:S01]  /*8800*/  @!PT LDS RZ, [RZ] ;  /* 0x00000000fffff984 */ /* 0x000fe20000000800 */
[----:B------:R1:W-:Y:S01]  /*8810*/  @!P1 LDGSTS.E.BYPASS.LTC128B.128 [R248+0xe000], [R176.64+0x180] ;  /* 0x0e000180b0f89fae */ /* 0x0003e2000b901d50 */
[C---:B--2---:R-:W-:Y:S03]  /*8820*/  @!P4 LEA R168, P6, R167.reuse, c[0x0][0x168], 0x1 ;  /* 0x00005a00a7a8ca11 */ /* 0x044fe600078c08ff */
[----:B------:R1:W-:Y:S01]  /*8830*/  @P4 STS.128 [R248+0x8800], RZ ;  /* 0x008800fff8004388 */ /* 0x0003e20000000c00 */
[----:B------:R-:W-:Y:S03]  /*8840*/  @!P4 LEA.HI.X R169, R167, c[0x0][0x16c], R2, 0x1, P6 ;  /* 0x00005b00a7a9ca11 */ /* 0x000fe600030f0c02 */
[----:B------:R-:W-:Y:S01]  /*8850*/  @!PT LDS RZ, [RZ] ;  /* 0x00000000fffff984 */ /* 0x000fe20000000800 */
[----:B------:R-:W-:Y:S01]  /*8860*/  @!PT LDS RZ, [RZ] ;  /* 0x00000000fffff984 */ /* 0x000fe20000000800 */
[----:B------:R-:W-:Y:S01]  /*8870*/  @!PT LDS RZ, [RZ] ;  /* 0x00000000fffff984 */ /* 0x000fe20000000800 */
[----:B------:R1:W-:Y:S01]  /*8880*/  @!P4 LDGSTS.E.BYPASS.LTC128B.128 [R248+0x8800], [R170.64] ;  /* 0x08800000aaf8cfae */ /* 0x0003e2000b901d50 */
[----:B------:R-:W-:Y:S03]  /*8890*/  IADD3.X R167, R2, UR9, RZ, P5, !PT ;  /* 0x0000000902a77c10 */ /* 0x000fe6000affe4ff */
        /* <DEDUP_REMOVED lines=58> */
.L_x_777:
[----:B------:R-:W3:Y:S01]  /*8c40*/  LDL.64 R10, [R1] ;  /* 0x00000000010a7983 */ /* 0x000ee20000100a00 */
[----:B------:R-:W-:Y:S01]  /*8c50*/  UIADD3 UR25, UR22, -UR26, URZ ;  /* 0x8000001a16197290 */ /* 0x000fe2000fffe03f */
[----:B------:R-:W-:Y:S04]  /*8c60*/  DEPBAR.LE SB0, 0x0 ;  /* 0x000080000000791a */ /* 0x000fe80000000000 */
[----:B--2---:R-:W2:Y:S01]  /*8c70*/  LDL.64 R4, [R1+0x50] ;  /* 0x0000500001047983 */ /* 0x004ea20000100a00 */
[----:B------:R-:W-:Y:S01]  /*8c80*/  USHF.R.S32.HI UR6, URZ, 0x1f, UR25 ;  /* 0x0000001f3f067899 */ /* 0x000fe20008011419 */
[----:B------:R-:W-:Y:S01]  /*8c90*/  IMAD.U32 R34, RZ, RZ, UR25 ;  /* 0x00000019ff227e24 */ /* 0x000fe2000f8e00ff */
[----:B------:R-:W-:Y:S01]  /*8ca0*/  UIMAD.WIDE.U32 UR28, UR25, UR4, URZ ;  /* 0x00000004191c72a5 */ /* 0x000fe2000f8e003f */
[----:B------:R-:W4:Y:S01]  /*8cb0*/  LDL R9, [R1+0x24] ;  /* 0x0000240001097983 */ /* 0x000f220000100800 */
[----:B------:R-:W-:Y:S01]  /*8cc0*/  UIMAD UR6, UR6, UR4, URZ ;  /* 0x00000004060672a4 */ /* 0x000fe2000f8e023f */
[----:B------:R-:W-:Y:S01]  /*8cd0*/  IMAD.U32 R33, RZ, RZ, UR25 ;  /* 0x00000019ff217e24 */ /* 0x000fe2000f8e00ff */
[----:B------:R-:W-:Y:S01]  /*8ce0*/  MOV R0, UR25 ;  /* 0x0000001900007c02 */ /* 0x000fe20008000f00 */
[----:B------:R-:W3:Y:S01]  /*8cf0*/  LDL.64 R16, [R1+0x68] ;  /* 0x0000680001107983 */ /* 0x000ee20000100a00 */
[----:B------:R-:W-:Y:S01]  /*8d00*/  UIMAD UR6, UR25, UR5, UR6 ;  /* 0x00000005190672a4 */ /* 0x000fe2000f8e0206 */
[----:B------:R-:W-:Y:S01]  /*8d10*/  IMAD.U32 R2, RZ, RZ, UR25 ;  /* 0x00000019ff027e24 */ /* 0x000fe2000f8e00ff */
[----:B------:R-:W-:Y:S01]  /*8d20*/  UISETP.GE.AND UP0, UPT, UR25, 0x1, UPT ;  /* 0x000000011900788c */ /* 0x000fe2000bf06270 */
[----:B------:R-:W4:Y:S01]  /*8d30*/  LDL R8, [R1+0x20] ;  /* 0x0000200001087983 */ /* 0x000f220000100800 */
[----:B------:R-:W-:Y:S01]  /*8d40*/  IMAD.U32 R31, RZ, RZ, UR25 ;  /* 0x00000019ff1f7e24 */ /* 0x000fe2000f8e00ff */
[----:B------:R-:W-:Y:S01]  /*8d50*/  UIADD3 UR6, UR29, UR6, URZ ;  /* 0x000000061d067290 */ /* 0x000fe2000fffe03f */
[----:B------:R-:W-:Y:S01]  /*8d60*/  IMAD.U32 R29, RZ, RZ, UR25 ;  /* 0x00000019ff1d7e24 */ /* 0x000fe2000f8e00ff */
[----:B------:R-:W4:Y:S01]  /*8d70*/  LDL.64 R20, [R1+0x58] ;  /* 0x0000580001147983 */ /* 0x000f220000100a00 */
[----:B------:R-:W-:Y:S02]  /*8d80*/  IMAD.U32 R30, RZ, RZ, UR25 ;  /* 0x00000019ff1e7e24 */ /* 0x000fe4000f8e00ff */
[----:B------:R-:W-:Y:S01]  /*8d90*/  IMAD.U32 R6, RZ, RZ, UR28 ;  /* 0x0000001cff067e24 */ /* 0x000fe2000f8e00ff */
[----:B------:R1:W-:Y:S01]  /*8da0*/  STL.64 [R1+0x78], R36 ;  /* 0x0000782401007387 */ /* 0x0003e20000100a00 */
[----:B------:R-:W-:Y:S02]  /*8db0*/  IMAD.U32 R166, RZ, RZ, UR25 ;  /* 0x00000019ffa67e24 */ /* 0x000fe4000f8e00ff */
[----:B------:R-:W-:Y:S01]  /*8dc0*/  IMAD.U32 R7, RZ, RZ, UR29 ;  /* 0x0000001dff077e24 */ /* 0x000fe2000f8e00ff */
[----:B------:R-:W-:Y:S06]  /*8dd0*/  BAR.SYNC.DEFER_BLOCKING 0x0 ;  /* 0x0000000000007b1d */ /* 0x000fec0000010000 */
[----:B------:R-:W-:Y:S04]  /*8de0*/  @P4 STS.128 [R248+0x10000], RZ ;  /* 0x010000fff8004388 */ /* 0x000fe80000000c00 */
[----:B-1----:R-:W4:Y:S01]  /*8df0*/  LDL.64 R36, [R1+0x60] ;  /* 0x0000600001247983 */ /* 0x002f220000100a00 */
[----:B--2---:R-:W-:Y:S04]  /*8e00*/  LEA R182, P6, R34, R4, 0x6 ;  /* 0x0000000422b67211 */ /* 0x004fe800078c30ff */
[----:B------:R-:W-:Y:S02]  /*8e10*/  LEA.HI.X.SX32 R183, R33, R5, 0x6, P6 ;  /* 0x0000000521b77211 */ /* 0x000fe400030f36ff */
[----:B---3--:R-:W-:Y:S04]  /*8e20*/  LEA R178, P5, R31, R16, 0x6 ;  /* 0x000000101fb27211 */ /* 0x008fe800078a30ff */
[----:B------:R-:W-:Y:S02]  /*8e30*/  LEA.HI.X.SX32 R179, R30, R17, 0x6, P5 ;  /* 0x000000111eb37211 */ /* 0x000fe400028f36ff */
[----:B------:R-:W-:Y:S01]  /*8e40*/  MOV R30, UR6 ;  /* 0x00000006001e7c02 */ /* 0x000fe20008000f00 */
[----:B------:R-:W-:Y:S01]  /*8e50*/  UIADD3 UR6, UR8, -UR26, URZ ;  /* 0x8000001a08067290 */ /* 0x000fe2000fffe03f */
[----:B----4-:R-:W-:Y:S04]  /*8e60*/  LEA R186, P5, R0, R20, 0x6 ;  /* 0x0000001400ba7211 */ /* 0x010fe800078a30ff */
[----:B------:R-:W-:Y:S01]  /*8e70*/  LEA.HI.X.SX32 R187, R166, R21, 0x6, P5 ;  /* 0x00000015a6bb7211 */ /* 0x000fe200028f36ff */
[C---:B------:R-:W-:Y:S04]  /*8e80*/  IMAD.WIDE.U32 R32, R186.reuse, c[0x0][0x1a0], RZ ;  /* 0x00006800ba207a25 */ /* 0x040fe800078e00ff */
[----:B------:R-:W-:Y:S04]  /*8e90*/  IMAD R166, R187, c[0x0][0x1a0], RZ ;  /* 0x00006800bba67a24 */ /* 0x000fe800078e02ff */
[----:B------:R-:W-:Y:S04]  /*8ea0*/  IMAD R166, R186, c[0x0][0x1a4], R166 ;  /* 0x00006900baa67a24 */ /* 0x000fe800078e02a6 */
[----:B------:R-:W-:Y:S01]  /*8eb0*/  IMAD.IADD R166, R33, 0x1, R166 ;  /* 0x0000000121a67824 */ /* 0x000fe200078e02a6 */
[----:B------:R-:W-:Y:S02]  /*8ec0*/  LEA R34, P0, R2, R36, 0x6 ;  /* 0x0000002402227211 */ /* 0x000fe400078030ff */
[----:B------:R-:W-:Y:S01]  /*8ed0*/  LEA R2, P6, R6, R10, 0x6 ;  /* 0x0000000a06027211 */ /* 0x000fe200078c30ff */
[----:B------:R-:W-:Y:S01]  /*8ee0*/  IMAD.WIDE.U32 R10, R178, c[0x0][0x1a0], RZ ;  /* 0x00006800b20a7a25 */ /* 0x000fe200078e00ff */
[----:B------:R-:W-:Y:S02]  /*8ef0*/  LEA.HI.X.SX32 R35, R29, R37, 0x6, P0 ;  /* 0x000000251d237211 */ /* 0x000fe400000f36ff */
[----:B------:R-:W-:Y:S01]  /*8f00*/  LEA.HI.X R0, R6, R247, R30, 0x6, P6 ;  /* 0x000000f706007211 */ /* 0x000fe200030f341e */
[----:B------:R-:W-:Y:S02]  /*8f10*/  IMAD R29, R183, c[0x0][0x1a0], RZ ;  /* 0x00006800b71d7a24 */ /* 0x000fe400078e02ff */
[C---:B------:R-:W-:Y:S04]  /*8f20*/  IMAD.WIDE.U32 R6, R182.reuse, c[0x0][0x1a0], RZ ;  /* 0x00006800b6067a25 */ /* 0x040fe800078e00ff */
[----:B------:R-:W-:Y:S01]  /*8f30*/  IMAD R29, R182, c[0x0][0x1a4], R29 ;  /* 0x00006900b61d7a24 */ /* 0x000fe200078e021d */
[-C--:B------:R-:W-:Y:S01]  /*8f40*/  LEA R182, P6, R6, R9.reuse, 0x1 ;  /* 0x0000000906b67211 */ /* 0x080fe200078c08ff */
[----:B------:R-:W-:Y:S02]  /*8f50*/  IMAD R30, R179, c[0x0][0x1a0], RZ ;  /* 0x00006800b31e7a24 */ /* 0x000fe400078e02ff */
[----:B------:R-:W-:Y:S02]  /*8f60*/  IMAD.IADD R29, R7, 0x1, R29 ;  /* 0x00000001071d7824 */ /* 0x000fe400078e021d */
[----:B------:R-:W-:Y:S02]  /*8f70*/  IMAD R31, R35, c[0x0][0x1a0], RZ ;  /* 0x00006800231f7a24 */ /* 0x000fe400078e02ff */
[----:B------:R-:W-:Y:S01]  /*8f80*/  IMAD R30, R178, c[0x0][0x1a4], R30 ;  /* 0x00006900b21e7a24 */ /* 0x000fe200078e021e */
[-C--:B------:R-:W-:Y:S01]  /*8f90*/  LEA.HI.X R183, R6, R8.reuse, R29, 0x1, P6 ;  /* 0x0000000806b77211 */ /* 0x080fe200030f0c1d */
[----:B------:R-:W-:Y:S01]  /*8fa0*/  IMAD R31, R34, c[0x0][0x1a4], R31 ;  /* 0x00006900221f7a24 */ /* 0x000fe200078e021f */
[----:B------:R-:W-:Y:S01]  /*8fb0*/  @!P4 LEA R186, P6, R2, c[0x0][0x170], 0x1 ;  /* 0x00005c0002baca11 */ /* 0x000fe200078c08ff */
[----:B------:R-:W-:Y:S01]  /*8fc0*/  IMAD.WIDE.U32 R14, R34, c[0x0][0x1a0], RZ ;  /* 0x00006800220e7a25 */ /* 0x000fe200078e00ff */
[-C--:B------:R-:W-:Y:S02]  /*8fd0*/  LEA R178, P5, R10, R9.reuse, 0x1 ;  /* 0x000000090ab27211 */ /* 0x080fe400078a08ff */
[----:B------:R-:W-:Y:S01]  /*8fe0*/  @!P4 LEA.HI.X R187, R2, c[0x0][0x174], R0, 0x1, P6 ;  /* 0x00005d0002bbca11 */ /* 0x000fe200030f0c00 */
[----:B------:R-:W-:Y:S01]  /*8ff0*/  IMAD.IADD R30, R11, 0x1, R30 ;  /* 0x000000010b1e7824 */ /* 0x000fe200078e021e */
[-C--:B------:R-:W-:Y:S01]  /*9000*/  LEA R34, P0, R14, R9.reuse, 0x1 ;  /* 0x000000090e227211 */ /* 0x080fe200078008ff */
[----:B------:R-:W-:Y:S02]  /*9010*/  IMAD.IADD R31, R15, 0x1, R31 ;  /* 0x000000010f1f7824 */ /* 0x000fe400078e021f */
[----:B------:R-:W-:Y:S01]  /*9020*/  @!PT LDS RZ, [RZ] ;  /* 0x00000000fffff984 */ /* 0x000fe20000000800 */
[----:B------:R-:W-:Y:S01]  /*9030*/  @!PT LDS RZ, [RZ] ;  /* 0x00000000fffff984 */ /* 0x000fe20000000800 */
[----:B------:R-:W-:Y:S01]  /*9040*/  @!PT LDS RZ, [RZ] ;  /* 0x00000000fffff984 */ /* 0x000fe20000000800 */
[----:B------:R1:W-:Y:S01]  /*9050*/  @!P4 LDGSTS.E.BYPASS.LTC128B.128 [R248+0x10000], [R186.64] ;  /* 0x10000000baf8cfae */ /* 0x0003e2000b901d50 */
[-C--:B------:R-:W-:Y:S02]  /*9060*/  LEA.HI.X R179, R10, R8.reuse, R30, 0x1, P5 ;  /* 0x000000080ab37211 */ /* 0x080fe400028f0c1e */
[-C--:B------:R-:W-:Y:S01]  /*9070*/  LEA.HI.X R35, R14, R8.reuse, R31, 0x1, P0 ;  /* 0x000000080e237211 */ /* 0x080fe200000f0c1f */
[----:B------:R-:W-:Y:S01]  /*9080*/  @P3 STS.128 [R248+0x12000], RZ ;  /* 0x012000fff8003388 */ /* 0x000fe20000000c00 */
[----:B------:R-:W-:Y:S02]  /*9090*/  LEA R30, P0, R32, R9, 0x1 ;  /* 0x00000009201e7211 */ /* 0x000fe400078008ff */
[----:B------:R-:W-:Y:S01]  /*90a0*/  IADD3 R29, P5, R2, UR24, RZ ;  /* 0x00000018021d7c10 */ /* 0x000fe2000ffbe0ff */
[----:B------:R-:W-:Y:S01]  /*90b0*/  @!PT LDS RZ, [RZ] ;  /* 0x00000000fffff984 */ /* 0x000fe20000000800 */
[----:B------:R-:W-:Y:S01]  /*90c0*/  @!PT LDS RZ, [RZ] ;  /* 0x00000000fffff984 */ /* 0x000fe20000000800 */
[----:B------:R-:W-:Y:S01]  /*90d0*/  @!PT LDS RZ, [RZ] ;  /* 0x00000000fffff984 */ /* 0x000fe20000000800 */
[----:B------:R2:W-:Y:S01]  /*90e0*/  @!P3 LDGSTS.E.BYPASS.LTC128B.128 [R248+0x12000], [R182.64+0x80] ;  /* 0x12000080b6f8bfae */ /* 0x0005e2000b901d50 */
[----:B------:R-:W-:Y:S02]  /*90f0*/  LEA.HI.X R31, R32, R8, R166, 0x1, P0 ;  /* 0x00000008201f7211 */ /* 0x000fe400000f0ca6 */
[C---:B------:R-:W-:Y:S01]  /*9100*/  @!P4 LEA R32, P6, R29.reuse, c[0x0][0x170], 0x1 ;  /* 0x00005c001d20ca11 */ /* 0x040fe200078c08ff */
[----:B------:R-:W-:Y:S01]  /*9110*/  @P2 STS.128 [R248+0x14000], RZ ;  /* 0x014000fff8002388 */ /* 0x000fe20000000c00 */
[----:B------:R-:W-:Y:S02]  /*9120*/  IADD3.X R2, R0, UR23, RZ, P5, !PT ;  /* 0x0000001700027c10 */ /* 0x000fe4000affe4ff */
[C---:B------:R-:W-:Y:S01]  /*9130*/  IADD3 R166, P0, R29.reuse, UR24, RZ ;  /* 0x000000181da67c10 */ /* 0x040fe2000ff1e0ff */
[----:B------:R-:W-:Y:S01]  /*9140*/  @!PT LDS RZ, [RZ] ;  /* 0x00000000fffff984 */ /* 0x000fe20000000800 */
[----:B------:R-:W-:Y:S01]  /*9150*/  @!PT LDS RZ, [RZ] ;  /* 0x00000000fffff984 */ /* 0x000fe20000000800 */
[----:B------:R-:W-:Y:S01]  /*9160*/  @!PT LDS RZ, [RZ] ;  /* 0x00000000fffff984 */ /* 0x000fe20000000800 */
[----:B------:R2:W-:Y:S01]  /*9170*/  @!P2 LDGSTS.E.BYPASS.LTC128B.128 [R248+0x14000], [R182.64+0x100] ;  /* 0x14000100b6f8afae */ /* 0x0005e2000b901d50 */
[----:B------:R-:W-:Y:S02]  /*9180*/  @!P4 LEA.HI.X R33, R29, c[0x0][0x174], R2, 0x1, P6 ;  /* 0x00005d001d21ca11 */ /* 0x000fe400030f0c02 */
[----:B------:R-:W-:Y:S01]  /*9190*/  @!P4 LEA R6, P6, R166, c[0x0][0x170], 0x1 ;  /* 0x00005c00a606ca11 */ /* 0x000fe200078c08ff */
        /* <DEDUP_REMOVED lines=8> */
[C---:B------:R-:W-:Y:S01]  /*9220*/  @!P4 LEA R28, P0, R0.reuse, c[0x0][0x170], 0x1 ;  /* 0x00005c00001cca11 */ /* 0x040fe200078008ff */
[----:B------:R-:W-:Y:S01]  /*9230*/  @P4 STS.128 [R248+0x10800], RZ ;  /* 0x010800fff8004388 */ /* 0x000fe20000000c00 */
[----:B------:R-:W-:Y:S03]  /*9240*/  IADD3.X R2, R29, UR23, RZ, P5, !PT ;  /* 0x000000171d027c10 */ /* 0x000fe6000affe4ff */
[----:B------:R-:W-:Y:S01]  /*9250*/  @!PT LDS RZ, [RZ] ;  /* 0x00000000fffff984 */ /* 0x000fe20000000800 */
[----:B------:R-:W-:Y:S01]  /*9260*/  @!PT LDS RZ, [RZ] ;  /* 0x00000000fffff984 */ /* 0x000fe20000000800 */
[----:B------:R-:W-:Y:S01]  /*9270*/  @!PT LDS RZ, [RZ] ;  /* 0x00000000fffff984 */ /* 0x000fe20000000800 */
[----:B------:R3:W-:Y:S01]  /*9280*/  @!P4 LDGSTS.E.BYPASS.LTC128B.128 [R248+0x10800], [R32.64] ;  /* 0x1080000020f8cfae */ /* 0x0007e2000b901d50 */
        /* <DEDUP_REMOVED lines=16> */
[----:B------:R4:W-:Y:S01]  /*9390*/  @!P1 LDGSTS.E.BYPASS.LTC128B.128 [R248+0x16800], [R178.64+0x180] ;  /* 0x16800180b2f89fae */ /* 0x0009e2000b901d50 */
[----:B---3--:R-:W-:Y:S03]  /*93a0*/  MOV R32, R4 ;  /* 0x0000000400207202 */ /* 0x008fe60000000f00 */
[----:B------:R-:W-:Y:S01]  /*93b0*/  @P4 STS.128 [R248+0x11000], RZ ;  /* 0x011000fff8004388 */ /* 0x000fe20000000c00 */
[----:B------:R-:W-:Y:S03]  /*93c0*/  IMAD.MOV.U32 R33, RZ, RZ, R5 ;  /* 0x000000ffff217224 */ /* 0x000fe600078e0005 */
        /* <DEDUP_REMOVED lines=41> */
[----:B----4-:R-:W4:Y:S04]  /*9660*/  LDSM.16.M88.4 R176, [R213+0x8800] ;  /* 0x00880000d5b0783b */ /* 0x010f280000000200 */
[----:B--2---:R-:W2:Y:S04]  /*9670*/  LDSM.16.M88.4 R180, [R213+0x9000] ;  /* 0x00900000d5b4783b */ /* 0x004ea80000000200 */
[----:B------:R-:W0:Y:S04]  /*9680*/  LDGDEPBAR ;  /* 0x00000000000079af */ /* 0x000e280000000000 */
[----:B-1----:R-:W1:Y:S01]  /*9690*/  LDSM.16.M88.4 R184, [R213+0x9800] ;  /* 0x00980000d5b8783b */ /* 0x002e620000000200 */
[C---:B---3--:R-:W-:Y:S08]  /*96a0*/  HMMA.16816.F32 R4, R168.reuse, R172, RZ ;  /* 0x000000aca804723c */ /* 0x048ff000000018ff */
[C---:B------:R-:W-:Y:S01]  /*96b0*/  HMMA.16816.F32 R8, R168.reuse, R174, RZ ;  /* 0x000000aea808723c */ /* 0x040fe200000018ff */
[----:B------:R-:W-:Y:S07]  /*96c0*/  LDSM.16.M88.4 R172, [R212] ;  /* 0x00000000d4ac783b */ /* 0x000fee0000000200 */
[C---:B----4-:R-:W-:Y:S07]  /*96d0*/  HMMA.16816.F32 R12, R168.reuse, R176, RZ ;  /* 0x000000b0a80c723c */ /* 0x050fee00000018ff */
[----:B------:R-:W-:Y:S02]  /*96e0*/  IMAD.MOV.U32 R176, RZ, RZ, R16 ;  /* 0x000000ffffb07224 */ /* 0x000fe400078e0010 */
[----:B------:R-:W-:Y:S02]  /*96f0*/  IMAD.MOV.U32 R177, RZ, RZ, R17 ;  /* 0x000000ffffb17224 */ /* 0x000fe400078e0011 */
[C---:B------:R-:W-:Y:S07]  /*9700*/  HMMA.16816.F32 R16, R168.reuse, R178, RZ ;  /* 0x000000b2a810723c */ /* 0x040fee00000018ff */
[----:B------:R-:W-:Y:S01]  /*9710*/  IMAD.MOV.U32 R178, RZ, RZ, R20 ;  /* 0x000000ffffb27224 */ /* 0x000fe200078e0014 */
[----:B------:R-:W-:Y:S02]  /*9720*/  MOV R179, R21 ;  /* 0x0000001500b37202 */ /* 0x000fe40000000f00 */
[C---:B--2---:R-:W-:Y:S01]  /*9730*/  HMMA.16816.F32 R20, R168.reuse, R180, RZ ;  /* 0x000000b4a814723c */ /* 0x044fe200000018ff */
[----:B------:R-:W2:Y:S07]  /*9740*/  LDL R181, [R1+0x2c] ;  /* 0x00002c0001b57983 */ /* 0x000eae0000100800 */
[C---:B------:R-:W-:Y:S07]  /*9750*/  HMMA.16816.F32 R24, R168.reuse, R182, RZ ;  /* 0x000000b6a818723c */ /* 0x040fee00000018ff */
[----:B------:R-:W-:Y:S01]  /*9760*/  IMAD.MOV.U32 R182, RZ, RZ, R32 ;  /* 0x000000ffffb67224 */ /* 0x000fe200078e0020 */
[C---:B-1----:R-:W-:Y:S01]  /*9770*/  HMMA.16816.F32 R28, R168.reuse, R184, RZ ;  /* 0x000000b8a81c723c */ /* 0x042fe200000018ff */
[----:B------:R-:W-:Y:S01]  /*9780*/  IMAD.MOV.U32 R183, RZ, RZ, R33 ;  /* 0x000000ffffb77224 */ /* 0x000fe200078e0021 */
[----:B------:R-:W3:Y:S06]  /*9790*/  LDL R185, [R1+0x28] ;  /* 0x0000280001b97983 */ /* 0x000eec0000100800 */
[----:B------:R-:W-:Y:S01]  /*97a0*/  HMMA.16816.F32 R32, R168, R186, RZ ;  /* 0x000000baa820723c */ /* 0x000fe200000018ff */
[----:B------:R-:W1:Y:S06]  /*97b0*/  LDSM.16.M88.4 R168, [R211] ;  /* 0x00000000d3a8783b */ /* 0x000e6c0000000200 */
[----:B------:R-:W-:Y:S02]  /*97c0*/  IMAD.MOV.U32 R186, RZ, RZ, R182 ;  /* 0x000000ffffba7224 */ /* 0x000fe400078e00b6 */
[----:B------:R-:W-:Y:S03]  /*97d0*/  IMAD.MOV.U32 R187, RZ, RZ, R183 ;  /* 0x000000ffffbb7224 */ /* 0x000fe600078e00b7 */
[C---:B------:R-:W-:Y:S04]  /*97e0*/  LEA R182, P5, R0.reuse, R186, 0x6 ;  /* 0x000000ba00b67211 */ /* 0x040fe800078a30ff */
[----:B------:R-:W-:Y:S01]  /*97f0*/  LEA.HI.X.SX32 R183, R0, R187, 0x6, P5 ;  /* 0x000000bb00b77211 */ /* 0x000fe200028f36ff */
[C---:B------:R-:W-:Y:S04]  /*9800*/  IMAD.WIDE.U32 R186, R182.reuse, c[0x0][0x198], RZ ;  /* 0x00006600b6ba7a25 */ /* 0x040fe800078e00ff */
[----:B------:R-:W-:Y:S04]  /*9810*/  IMAD R166, R183, c[0x0][0x198], RZ ;  /* 0x00006600b7a67a24 */ /* 0x000fe800078e02ff */
[----:B------:R-:W-:Y:S04]  /*9820*/  IMAD R166, R182, c[0x0][0x19c], R166 ;  /* 0x00006700b6a67a24 */ /* 0x000fe800078e02a6 */
[----:B------:R-:W-:Y:S01]  /*9830*/  IMAD.IADD R166, R187, 0x1, R166 ;  /* 0x00000001bba67824 */ /* 0x000fe200078e02a6 */
[C---:B-1----:R-:W-:Y:S08]  /*9840*/  HMMA.16816.F32 R4, R172.reuse, R168, R4 ;  /* 0x000000a8ac04723c */ /* 0x042ff00000001804 */
[C---:B------:R-:W-:Y:S01]  /*9850*/  HMMA.16816.F32 R8, R172.reuse, R170, R8 ;  /* 0x000000aaac08723c */ /* 0x040fe20000001808 */
[----:B------:R-:W1:Y:S07]  /*9860*/  LDSM.16.M88.4 R168, [R203] ;  /* 0x00000000cba8783b */ /* 0x000e6e0000000200 */
[C---:B-1----:R-:W-:Y:S08]  /*9870*/  HMMA.16816.F32 R12, R172.reuse, R168, R12 ;  /* 0x000000a8ac0c723c */ /* 0x042ff0000000180c */
[C---:B------:R-:W-:Y:S01]  /*9880*/  HMMA.16816.F32 R16, R172.reuse, R170, R16 ;  /* 0x000000aaac10723c */ /* 0x040fe20000001810 */
[----:B------:R-:W1:Y:S07]  /*9890*/  LDSM.16.M88.4 R168, [R202] ;  /* 0x00000000caa8783b */ /* 0x000e6e0000000200 */
[C---:B-1----:R-:W-:Y:S08]  /*98a0*/  HMMA.16816.F32 R20, R172.reuse, R168, R20 ;  /* 0x000000a8ac14723c */ /* 0x042ff00000001814 */
[C---:B------:R-:W-:Y:S01]  /*98b0*/  HMMA.16816.F32 R24, R172.reuse, R170, R24 ;  /* 0x000000aaac18723c */ /* 0x040fe20000001818 */
[----:B------:R-:W1:Y:S07]  /*98c0*/  LDSM.16.M88.4 R168, [R201] ;  /* 0x00000000c9a8783b */ /* 0x000e6e0000000200 */
[C---:B-1----:R-:W-:Y:S08]  /*98d0*/  HMMA.16816.F32 R28, R172.reuse, R168, R28 ;  /* 0x000000a8ac1c723c */ /* 0x042ff0000000181c */
[----:B------:R-:W-:Y:S01]  /*98e0*/  HMMA.16816.F32 R32, R172, R170, R32 ;  /* 0x000000aaac20723c */ /* 0x000fe20000001820 */
[----:B------:R-:W-:Y:S04]  /*98f0*/  LDSM.16.M88.4 R168, [R210] ;  /* 0x00000000d2a8783b */ /* 0x000fe80000000200 */
[----:B------:R-:W1:Y:S03]  /*9900*/  LDSM.16.M88.4 R172, [R207+0x8000] ;  /* 0x00800000cfac783b */ /* 0x000e660000000200 */
[C---:B-1----:R-:W-:Y:S08]  /*9910*/  HMMA.16816.F32 R4, R168.reuse, R172, R4 ;  /* 0x000000aca804723c */ /* 0x042ff00000001804 */
[C---:B------:R-:W-:Y:S01]  /*9920*/  HMMA.16816.F32 R8, R168.reuse, R174, R8 ;  /* 0x000000aea808723c */ /* 0x040fe20000001808 */
[----:B------:R-:W1:Y:S07]  /*9930*/  LDSM.16.M88.4 R172, [R207+0x8800] ;  /* 0x00880000cfac783b */ /* 0x000e6e0000000200 */
[C---:B-1----:R-:W-:Y:S08]  /*9940*/  HMMA.16816.F32 R12, R168.reuse, R172, R12 ;  /* 0x000000aca80c723c */ /* 0x042ff0000000180c */
[C---:B------:R-:W-:Y:S01]  /*9950*/  HMMA.16816.F32 R16, R168.reuse, R174, R16 ;  /* 0x000000aea810723c */ /* 0x040fe20000001810 */
[----:B------:R-:W1:Y:S07]  /*9960*/  LDSM.16.M88.4 R172, [R207+0x9000] ;  /* 0x00900000cfac783b */ /* 0x000e6e0000000200 */
[C---:B-1----:R-:W-:Y:S08]  /*9970*/  HMMA.16816.F32 R20, R168.reuse, R172, R20 ;  /* 0x000000aca814723c */ /* 0x042ff00000001814 */
[C---:B------:R-:W-:Y:S01]  /*9980*/  HMMA.16816.F32 R24, R168.reuse, R174, R24 ;  /* 0x000000aea818723c */ /* 0x040fe20000001818 */
[----:B------:R-:W1:Y:S07]  /*9990*/  LDSM.16.M88.4 R172, [R207+0x9800] ;  /* 0x00980000cfac783b */ /* 0x000e6e0000000200 */
[C---:B-1----:R-:W-:Y:S08]  /*99a0*/  HMMA.16816.F32 R28, R168.reuse, R172, R28 ;  /* 0x000000aca81c723c */ /* 0x042ff0000000181c */
[----:B------:R-:W-:Y:S01]  /*99b0*/  HMMA.16816.F32 R32, R168, R174, R32 ;  /* 0x000000aea820723c */ /* 0x000fe20000001820 */
[----:B------:R-:W-:Y:S04]  /*99c0*/  LDSM.16.M88.4 R168, [R209] ;  /* 0x00000000d1a8783b */ /* 0x000fe80000000200 */
[----:B------:R-:W1:Y:S03]  /*99d0*/  LDSM.16.M88.4 R172, [R200] ;  /* 0x00000000c8ac783b */ /* 0x000e660000000200 */
        /* <DEDUP_REMOVED lines=11> */
[----:B------:R-:W-:Y:S04]  /*9a90*/  LDSM.16.M88.4 R168, [R214+0x2000] ;  /* 0x00200000d6a8783b */ /* 0x000fe80000000200 */
        /* <DEDUP_REMOVED lines=13> */
[----:B------:R-:W1:Y:S03]  /*9b70*/  LDSM.16.M88.4 R172, [R199] ;  /* 0x00000000c7ac783b */ /* 0x000e660000000200 */
        /* <DEDUP_REMOVED lines=138> */
[----:B------:R-:W1:Y:S01]  /*a420*/  LDSM.16.M88.4 R172, [R200+0x7800] ;  /* 0x00780000c8ac783b */ /* 0x000e620000000200 */
[----:B------:R-:W-:Y:S04]  /*a430*/  DEPBAR.LE SB0, 0x0 ;  /* 0x000080000000791a */ /* 0x000fe80000000000 */
[----:B------:R-:W-:Y:S02]  /*a440*/  BAR.SYNC.DEFER_BLOCKING 0x0 ;  /* 0x0000000000007b1d */ /* 0x000fe40000010000 */
[C---:B-1----:R-:W-:Y:S07]  /*a450*/  HMMA.16816.F32 R28, R168.reuse, R172, R28 ;  /* 0x000000aca81c723c */ /* 0x042fee000000181c */
[----:B------:R-:W-:Y:S01]  /*a460*/  MOV R172, R178 ;  /* 0x000000b200ac7202 */ /* 0x000fe20000000f00 */
[----:B------:R-:W-:Y:S01]  /*a470*/  IMAD.MOV.U32 R173, RZ, RZ, R179 ;  /* 0x000000ffffad7224 */ /* 0x000fe200078e00b3 */
[C---:B------:R-:W-:Y:S01]  /*a480*/  LEA R178, P0, R0.reuse, R176, 0x6 ;  /* 0x000000b000b27211 */ /* 0x040fe200078030ff */
[----:B------:R-:W-:Y:S03]  /*a490*/  HMMA.16816.F32 R32, R168, R174, R32 ;  /* 0x000000aea820723c */ /* 0x000fe60000001820 */
[----:B------:R-:W-:Y:S02]  /*a4a0*/  LEA.HI.X.SX32 R179, R0, R177, 0x6, P0 ;  /* 0x000000b100b37211 */ /* 0x000fe400000f36ff */
[----:B--2---:R-:W-:Y:S02]  /*a4b0*/  LEA R176, P5, R186, R181, 0x1 ;  /* 0x000000b5bab07211 */ /* 0x004fe400078a08ff */
[----:B------:R-:W-:Y:S01]  /*a4c0*/  IMAD.MOV.U32 R174, RZ, RZ, R36 ;  /* 0x000000ffffae7224 */ /* 0x000fe200078e0024 */
[----:B------:R-:W-:Y:S01]  /*a4d0*/  MOV R175, R37 ;  /* 0x0000002500af7202 */ /* 0x000fe20000000f00 */
[----:B------:R-:W-:Y:S01]  /*a4e0*/  IMAD R2, R179, c[0x0][0x198], RZ ;  /* 0x00006600b3027a24 */ /* 0x000fe200078e02ff */
[----:B------:R1:W5:Y:S02]  /*a4f0*/  LDL.LU.64 R36, [R1+0x78] ;  /* 0x0000780001247983 */ /* 0x0003640000300a00 */
[----:B------:R-:W-:Y:S01]  /*a500*/  LEA R182, P0, R0, R174, 0x6 ;  /* 0x000000ae00b67211 */ /* 0x000fe200078030ff */
[----:B------:R-:W-:Y:S01]  /*a510*/  IMAD R2, R178, c[0x0][0x19c], R2 ;  /* 0x00006700b2027a24 */ /* 0x000fe200078e0202 */
[----:B---3--:R-:W-:Y:S01]  /*a520*/  LEA.HI.X R177, R186, R185, R166, 0x1, P5 ;  /* 0x000000b9bab17211 */ /* 0x008fe200028f0ca6 */
[----:B------:R-:W-:Y:S01]  /*a530*/  IMAD.WIDE.U32 R178, R178, c[0x0][0x198], RZ ;  /* 0x00006600b2b27a25 */ /* 0x000fe200078e00ff */
[----:B------:R-:W-:Y:S03]  /*a540*/  LEA.HI.X.SX32 R183, R0, R175, 0x6, P0 ;  /* 0x000000af00b77211 */ /* 0x000fe600000f36ff */
[----:B------:R-:W-:Y:S01]  /*a550*/  IMAD.IADD R2, R179, 0x1, R2 ;  /* 0x00000001b3027824 */ /* 0x000fe200078e0202 */
[C---:B------:R-:W-:Y:S04]  /*a560*/  LEA R186, P0, R178.reuse, R181, 0x1 ;  /* 0x000000b5b2ba7211 */ /* 0x040fe800078008ff */
[----:B------:R-:W-:Y:S01]  /*a570*/  LEA.HI.X R187, R178, R185, R2, 0x1, P0 ;  /* 0x000000b9b2bb7211 */ /* 0x000fe200000f0c02 */
[----:B------:R-:W-:Y:S02]  /*a580*/  IMAD R2, R183, c[0x0][0x198], RZ ;  /* 0x00006600b7027a24 */ /* 0x000fe400078e02ff */
[C---:B------:R-:W-:Y:S04]  /*a590*/  IMAD.WIDE.U32 R178, R182.reuse, c[0x0][0x198], RZ ;  /* 0x00006600b6b27a25 */ /* 0x040fe800078e00ff */
[----:B------:R-:W-:Y:S01]  /*a5a0*/  IMAD R2, R182, c[0x0][0x19c], R2 ;  /* 0x00006700b6027a24 */ /* 0x000fe200078e0202 */
[C---:B------:R-:W-:Y:S03]  /*a5b0*/  LEA R182, P0, R178.reuse, R181, 0x1 ;  /* 0x000000b5b2b67211 */ /* 0x040fe600078008ff */
[----:B------:R-:W-:Y:S05]  /*a5c0*/  IMAD.IADD R2, R179, 0x1, R2 ;  /* 0x00000001b3027824 */ /* 0x000fea00078e0202 */
[----:B------:R-:W-:Y:S02]  /*a5d0*/  LEA.HI.X R183, R178, R185, R2, 0x1, P0 ;  /* 0x000000b9b2b77211 */ /* 0x000fe400000f0c02 */
[C---:B------:R-:W-:Y:S04]  /*a5e0*/  LEA R178, P0, R0.reuse, R172, 0x6 ;  /* 0x000000ac00b27211 */ /* 0x040fe800078030ff */
[----:B------:R-:W-:Y:S05]  /*a5f0*/  LEA.HI.X.SX32 R179, R0, R173, 0x6, P0 ;  /* 0x000000ad00b37211 */ /* 0x000fea00000f36ff */
[----:B------:R-:W-:Y:S04]  /*a600*/  IMAD R0, R179, c[0x0][0x198], RZ ;  /* 0x00006600b3007a24 */ /* 0x000fe800078e02ff */
[C---:B------:R-:W-:Y:S02]  /*a610*/  IMAD R0, R178.reuse, c[0x0][0x19c], R0 ;  /* 0x00006700b2007a24 */ /* 0x040fe400078e0200 */
[----:B------:R-:W-:Y:S05]  /*a620*/  IMAD.WIDE.U32 R178, R178, c[0x0][0x198], RZ ;  /* 0x00006600b2b27a25 */ /* 0x000fea00078e00ff */
[C---:B------:R-:W-:Y:S02]  /*a630*/  LEA R180, P0, R178.reuse, R181, 0x1 ;  /* 0x000000b5b2b47211 */ /* 0x040fe400078008ff */
[----:B------:R-:W-:Y:S01]  /*a640*/  IADD3 R0, R179, R0, RZ ;  /* 0x00000000b3007210 */ /* 0x000fe20007ffe0ff */
[----:B------:R-:W-:Y:S03]  /*a650*/  IMAD.MOV.U32 R179, RZ, RZ, R167 ;  /* 0x000000ffffb37224 */ /* 0x000fe600078e00a7 */
[----:B------:R-:W-:Y:S01]  /*a660*/  LEA.HI.X R181, R178, R185, R0, 0x1, P0 ;  /* 0x000000b9b2b57211 */ /* 0x000fe200000f0c00 */
[----:B------:R-:W-:Y:S01]  /*a670*/  IMAD.MOV.U32 R178, RZ, RZ, R164 ;  /* 0x000000ffffb27224 */ /* 0x000fe200078e00a4 */
[----:B------:R-:W-:Y:S11]  /*a680*/  PLOP3.LUT P0, PT, PT, PT, UP0, 0x80, 0x0 ;  /* 0x000000000000781c */ /* 0x000ff60003f0f008 */
[----:B------:R-:W-:Y:S02]  /*a690*/  @!UPT UIADD3 URZ, URZ, URZ, URZ ;  /* 0x0000003f3f3ff290 */ /* 0x000fe4000fffe03f */
[----:B-1---5:R-:W-:-:S05]  /*a6a0*/  @P0 BRA `(.L_x_779) ;  /* 0xffffdeb000000947 */ /* 0x022fca000383ffff */
.L_x_778:
[----:B-1----:R-:W2:Y:S01]  /*a6b0*/  LDL.64 R180, [R1+0x38] ;  /* 0x0000380001b47983 */ /* 0x002ea20000100a00 */
[----:B------:R-:W-:Y:S01]  /*a6c0*/  FMNMX.FTZ R2, R4, R3, !PT ;  /* 0x0000000304027209 */ /* 0x000fe20007810000 */
[----:B------:R-:W-:Y:S01]  /*a6d0*/  USHF.L.U32 UR34, UR25, 0x1, URZ ;  /* 0x0000000119227899 */ /* 0x000fe2000800063f */
[----:B------:R-:W-:Y:S01]  /*a6e0*/  FMNMX.FTZ R0, R6, R165, !PT ;  /* 0x000000a506007209 */ /* 0x000fe20007810000 */
[----:B------:R-:W-:Y:S01]  /*a6f0*/  UIADD3 UR6, UR19, -0x4498517b, URZ ;  /* 0xbb67ae8513067890 */ /* 0x000fe2000fffe03f */
[----:B------:R-:W-:Y:S01]  /*a700*/  FMNMX.FTZ R169, R5, R2, !PT ;  /* 0x0000000205a97209 */ /* 0x000fe20007810000 */
[----:B------:R1:W-:Y:S01]  /*a710*/  STL.64 [R1+0x80], R190 ;  /* 0x000080be01007387 */ /* 0x0003e20000100a00 */
[----:B------:R-:W-:Y:S01]  /*a720*/  FMNMX.FTZ R167, R7, R0, !PT ;  /* 0x0000000007a77209 */ /* 0x000fe20007810000 */
[----:B------:R-:W-:Y:S01]  /*a730*/  ULOP3.LUT UR7, UR34, UR19, URZ, 0x3c, !UPT ;  /* 0x0000001322077292 */ /* 0x000fe2000f8e3c3f */
        /* <DEDUP_REMOVED lines=19> */
[----:B------:R-:W-:Y:S01]  /*a870*/  ULOP3.LUT UR34, UR34, UR19, URZ, 0x3c, !UPT ;  /* 0x0000001322227292 */ /* 0x000fe2000f8e3c3f */
[----:B------:R-:W-:Y:S02]  /*a880*/  FMNMX.FTZ R169, R17, R2, !PT ;  /* 0x0000000211a97209 */ /* 0x000fe40007810000 */
[----:B------:R-:W-:Y:S01]  /*a890*/  FMNMX.FTZ R167, R19, R0, !PT ;  /* 0x0000000013a77209 */ /* 0x000fe20007810000 */
[----:B-1----:R-:W3:Y:S01]  /*a8a0*/  LDL.64 R190, [R1+0x48] ;  /* 0x0000480001be7983 */ /* 0x002ee20000100a00 */
[----:B------:R-:W-:Y:S02]  /*a8b0*/  FMNMX.FTZ R2, R20, R169, !PT ;  /* 0x000000a914027209 */ /* 0x000fe40007810000 */
[----:B------:R-:W-:Y:S02]  /*a8c0*/  FMNMX.FTZ R0, R22, R167, !PT ;  /* 0x000000a716007209 */ /* 0x000fe40007810000 */
[----:B------:R-:W-:Y:S01]  /*a8d0*/  FMNMX.FTZ R169, R21, R2, !PT ;  /* 0x0000000215a97209 */ /* 0x000fe20007810000 */
[----:B------:R1:W-:Y:S01]  /*a8e0*/  STL.64 [R1+0x78], R188 ;  /* 0x000078bc01007387 */ /* 0x0003e20000100a00 */
        /* <DEDUP_REMOVED lines=13> */
[----:B-1----:R-:W4:Y:S01]  /*a9c0*/  LDL.64 R188, [R1+0x40] ;  /* 0x0000400001bc7983 */ /* 0x002f220000100a00 */
[----:B------:R-:W-:Y:S05]  /*a9d0*/  P2R R173, PR, RZ, 0x2 ;  /* 0x00000002ffad7803 */ /* 0x000fea0000000000 */
[----:B------:R-:W1:Y:S08]  /*a9e0*/  SHFL.BFLY PT, R2, R175, 0x2, 0x1f ;  /* 0x0c401f00af027f89 */ /* 0x000e7000000e0000 */
[----:B------:R-:W1:Y:S02]  /*a9f0*/  SHFL.BFLY PT, R0, R171, 0x2, 0x1f ;  /* 0x0c401f00ab007f89 */ /* 0x000e6400000e0000 */
[----:B-1----:R-:W-:Y:S06]  /*aa00*/  FMNMX.FTZ R169, R175, R2, !PT ;  /* 0x00000002afa97209 */ /* 0x002fec0007810000 */
[----:B------:R-:W1:Y:S01]  /*aa10*/  SHFL.BFLY PT, R2, R169, 0x1, 0x1f ;  /* 0x0c201f00a9027f89 */ /* 0x000e6200000e0000 */
[----:B------:R-:W-:Y:S07]  /*aa20*/  FMNMX.FTZ R167, R171, R0, !PT ;  /* 0x00000000aba77209 */ /* 0x000fee0007810000 */
[----:B------:R-:W1:Y:S02]  /*aa30*/  SHFL.BFLY PT, R0, R167, 0x1, 0x1f ;  /* 0x0c201f00a7007f89 */ /* 0x000e6400000e0000 */
[----:B-1----:R-:W-:Y:S04]  /*aa40*/  FMNMX.FTZ R2, R169, R2, !PT ;  /* 0x00000002a9027209 */ /* 0x002fe80007810000 */
[C---:B------:R-:W-:Y:S01]  /*aa50*/  FSETP.NEU.FTZ.AND P5, PT, R2.reuse, -INF , PT ;  /* 0xff8000000200780b */ /* 0x040fe20003fbd000 */
[----:B------:R-:W-:Y:S01]  /*aa60*/  FMUL.FTZ R170, R2, c[0x0][0x23c] ;  /* 0x00008f0002aa7a20 */ /* 0x000fe20000410000 */
[----:B------:R-:W-:Y:S04]  /*aa70*/  FMNMX.FTZ R0, R167, R0, !PT ;  /* 0x00000000a7007209 */ /* 0x000fe80007810000 */
[----:B------:R-:W-:Y:S02]  /*aa80*/  FSEL R170, R170, RZ, P5 ;  /* 0x000000ffaaaa7208 */ /* 0x000fe40002800000 */
[C---:B------:R-:W-:Y:S01]  /*aa90*/  FSETP.NEU.FTZ.AND P0, PT, R0.reuse, -INF , PT ;  /* 0xff8000000000780b */ /* 0x040fe20003f1d000 */
[----:B------:R-:W-:Y:S02]  /*aaa0*/  FMUL.FTZ R167, R0, c[0x0][0x23c] ;  /* 0x00008f0000a77a20 */ /* 0x000fe40000410000 */
[--C-:B------:R-:W-:Y:S02]  /*aab0*/  FFMA.FTZ R177, R12, c[0x0][0x23c], -R170.reuse ;  /* 0x00008f000cb17a23 */ /* 0x100fe400000108aa */
[--C-:B------:R-:W-:Y:S01]  /*aac0*/  FFMA.FTZ R174, R8, c[0x0][0x23c], -R170.reuse ;  /* 0x00008f0008ae7a23 */ /* 0x100fe200000108aa */
[----:B------:R-:W-:Y:S01]  /*aad0*/  FSEL R167, R167, RZ, P0 ;  /* 0x000000ffa7a77208 */ /* 0x000fe20000000000 */
[--C-:B------:R-:W-:Y:S02]  /*aae0*/  FFMA.FTZ R172, R5, c[0x0][0x23c], -R170.reuse ;  /* 0x00008f0005ac7a23 */ /* 0x100fe400000108aa */
[--C-:B------:R-:W-:Y:S02]  /*aaf0*/  FFMA.FTZ R186, R20, c[0x0][0x23c], -R170.reuse ;  /* 0x00008f0014ba7a23 */ /* 0x100fe400000108aa */
[--C-:B------:R-:W-:Y:S02]  /*ab00*/  FFMA.FTZ R5, R26, c[0x0][0x23c], -R167.reuse ;  /* 0x00008f001a057a23 */ /* 0x100fe400000108a7 */
[--C-:B------:R-:W-:Y:S02]  /*ab10*/  FFMA.FTZ R20, R7, c[0x0][0x23c], -R167.reuse ;  /* 0x00008f0007147a23 */ /* 0x100fe400000108a7 */
[----:B------:R-:W-:Y:S01]  /*ab20*/  FFMA.FTZ R175, R21, c[0x0][0x23c], -R170 ;  /* 0x00008f0015af7a23 */ /* 0x000fe200000108aa */
[----:B------:R-:W-:Y:S01]  /*ab30*/  MUFU.EX2 R186, R186 ;  /* 0x000000ba00ba7308 */ /* 0x000fe20000000800 */
[----:B------:R-:W-:Y:S02]  /*ab40*/  IMAD.MOV.U32 R21, RZ, RZ, R174 ;  /* 0x000000ffff157224 */ /* 0x000fe400078e00ae */
[--C-:B------:R-:W-:Y:S02]  /*ab50*/  FFMA.FTZ R6, R6, c[0x0][0x23c], -R167.reuse ;  /* 0x00008f0006067a23 */ /* 0x100fe400000108a7 */
[--C-:B------:R-:W-:Y:S02]  /*ab60*/  FFMA.FTZ R174, R24, c[0x0][0x23c], -R170.reuse ;  /* 0x00008f0018ae7a23 */ /* 0x100fe400000108aa */
[--C-:B------:R-:W-:Y:S02]  /*ab70*/  FFMA.FTZ R4, R4, c[0x0][0x23c], -R170.reuse ;  /* 0x00008f0004047a23 */ /* 0x100fe400000108aa */
[--C-:B------:R-:W-:Y:S01]  /*ab80*/  FFMA.FTZ R182, R17, c[0x0][0x23c], -R170.reuse ;  /* 0x00008f0011b67a23 */ /* 0x100fe200000108aa */
[----:B------:R-:W-:Y:S01]  /*ab90*/  MUFU.EX2 R175, R175 ;  /* 0x000000af00af7308 */ /* 0x000fe20000000800 */
[--C-:B------:R-:W-:Y:S02]  /*aba0*/  FFMA.FTZ R17, R22, c[0x0][0x23c], -R167.reuse ;  /* 0x00008f0016117a23 */ /* 0x100fe400000108a7 */
[----:B------:R-:W-:Y:S02]  /*abb0*/  FFMA.FTZ R171, R29, c[0x0][0x23c], -R170 ;  /* 0x00008f001dab7a23 */ /* 0x000fe400000108aa */
[--C-:B------:R-:W-:Y:S02]  /*abc0*/  FFMA.FTZ R7, R14, c[0x0][0x23c], -R167.reuse ;  /* 0x00008f000e077a23 */ /* 0x100fe400000108a7 */
[--C-:B------:R-:W-:Y:S02]  /*abd0*/  FFMA.FTZ R18, R18, c[0x0][0x23c], -R167.reuse ;  /* 0x00008f0012127a23 */ /* 0x100fe400000108a7 */
[--C-:B------:R-:W-:Y:S02]  /*abe0*/  FFMA.FTZ R19, R19, c[0x0][0x23c], -R167.reuse ;  /* 0x00008f0013137a23 */ /* 0x100fe400000108a7 */
[--C-:B------:R-:W-:Y:S02]  /*abf0*/  FFMA.FTZ R187, R27, c[0x0][0x23c], -R167.reuse ;  /* 0x00008f001bbb7a23 */ /* 0x100fe400000108a7 */
[----:B------:R-:W-:Y:S02]  /*ac00*/  IMAD.MOV.U32 R22, RZ, RZ, R20 ;  /* 0x000000ffff167224 */ /* 0x000fe400078e0014 */
[----:B------:R-:W-:Y:S02]  /*ac10*/  FFMA.FTZ R183, R16, c[0x0][0x23c], -R170 ;  /* 0x00008f0010b77a23 */ /* 0x000fe400000108aa */
[--C-:B------:R-:W-:Y:S01]  /*ac20*/  FFMA.FTZ R16, R11, c[0x0][0x23c], -R167.reuse ;  /* 0x00008f000b107a23 */ /* 0x100fe200000108a7 */
[----:B------:R-:W-:Y:S01]  /*ac30*/  MUFU.EX2 R187, R187 ;  /* 0x000000bb00bb7308 */ /* 0x000fe20000000800 */
[----:B--2---:R-:W-:Y:S02]  /*ac40*/  IMAD.MOV.U32 R12, RZ, RZ, R180 ;  /* 0x000000ffff0c7224 */ /* 0x004fe400078e00b4 */
[----:B------:R-:W-:Y:S02]  /*ac50*/  FFMA.FTZ R180, R28, c[0x0][0x23c], -R170 ;  /* 0x00008f001cb47a23 */ /* 0x000fe400000108aa */
[----:B------:R-:W-:Y:S02]  /*ac60*/  IMAD.MOV.U32 R28, RZ, RZ, R172 ;  /* 0x000000ffff1c7224 */ /* 0x000fe400078e00ac */
[----:B------:R-:W-:Y:S02]  /*ac70*/  FFMA.FTZ R172, R30, c[0x0][0x23c], -R167 ;  /* 0x00008f001eac7a23 */ /* 0x000fe400000108a7 */
[----:B------:R-:W-:Y:S01]  /*ac80*/  IMAD.MOV.U32 R30, RZ, RZ, R16 ;  /* 0x000000ffff1e7224 */ /* 0x000fe200078e0010 */
[----:B------:R-:W-:Y:S10]  /*ac90*/  MUFU.EX2 R180, R180 ;  /* 0x000000b400b47308 */ /* 0x000ff40000000800 */
[----:B------:R-:W-:Y:S01]  /*aca0*/  MUFU.EX2 R16, R4 ;  /* 0x0000000400107308 */ /* 0x000fe20000000800 */
[----:B---3--:R-:W-:Y:S01]  /*acb0*/  LOP3.LUT R164, R191, UR7, RZ, 0x3c, !PT ;  /* 0x00000007bfa47c12 */ /* 0x008fe2000f8e3cff */
[----:B------:R-:W-:Y:S01]  /*acc0*/  UIADD3 UR7, UR18, 0x1715609d, URZ ;  /* 0x1715609d12077890 */ /* 0x000fe2000fffe03f */
[----:B------:R-:W-:Y:S01]  /*acd0*/  LOP3.LUT R184, R181, UR6, R190, 0x96, !PT ;  /* 0x00000006b5b87c12 */ /* 0x000fe2000f8e96be */
[----:B------:R-:W-:Y:S02]  /*ace0*/  UIADD3 UR6, UR19, -0x56f99767, URZ ;  /* 0xa906689913067890 */ /* 0x000fe4000fffe03f */
[----:B------:R-:W-:Y:S04]  /*acf0*/  IMAD.WIDE.U32 R168, R164, -0x326172a9, RZ ;  /* 0xcd9e8d57a4a87825 */ /* 0x000fe800078e00ff */
[----:B------:R-:W-:Y:S02]  /*ad00*/  FADD.FTZ R164, -R2, R3 ;  /* 0x0000000302a47221 */ /* 0x000fe40000010100 */
[----:B------:R-:W-:Y:S04]  /*ad10*/  IMAD.WIDE.U32 R184, R184, -0x326172a9, RZ ;  /* 0xcd9e8d57b8b87825 */ /* 0x000fe800078e00ff */
[----:B------:R-:W-:Y:S01]  /*ad20*/  FMUL.FTZ R164, R164, c[0x0][0x23c] ;  /* 0x00008f00a4a47a20 */ /* 0x000fe20000410000 */
[----:B------:R-:W-:Y:S01]  /*ad30*/  LOP3.LUT R166, R185, UR32, R168, 0x96, !PT ;  /* 0x00000020b9a67c12 */ /* 0x000fe2000f8e96a8 */
[----:B------:R-:W-:Y:S02]  /*ad40*/  FFMA.FTZ R3, R9, c[0x0][0x23c], -R170 ;  /* 0x00008f0009037a23 */ /* 0x000fe400000108aa */
[----:B------:R-:W-:Y:S02]  /*ad50*/  FFMA.FTZ R168, R31, c[0x0][0x23c], -R167 ;  /* 0x00008f001fa87a23 */ /* 0x000fe400000108a7 */
[----:B------:R-:W1:Y:S01]  /*ad60*/  MUFU.EX2 R164, R164 ;  /* 0x000000a400a47308 */ /* 0x000e620000000800 */
[----:B------:R-:W-:Y:S02]  /*ad70*/  IMAD.MOV.U32 R24, RZ, RZ, R3 ;  /* 0x000000ffff187224 */ /* 0x000fe400078e0003 */
[----:B------:R-:W-:Y:S02]  /*ad80*/  FADD.FTZ R3, -R0, R165 ;  /* 0x000000a500037221 */ /* 0x000fe40000010100 */
[----:B------:R-:W-:Y:S02]  /*ad90*/  FFMA.FTZ R165, R35, c[0x0][0x23c], -R167 ;  /* 0x00008f0023a57a23 */ /* 0x000fe400000108a7 */
[----:B------:R-:W-:Y:S02]  /*ada0*/  IMAD.MOV.U32 R35, RZ, RZ, R5 ;  /* 0x000000ffff237224 */ /* 0x000fe400078e0005 */
[----:B------:R-:W-:Y:S01]  /*adb0*/  FMUL.FTZ R3, R3, c[0x0][0x23c] ;  /* 0x00008f0003037a20 */ /* 0x000fe20000410000 */
[----:B------:R-:W-:Y:S01]  /*adc0*/  MUFU.EX2 R168, R168 ;  /* 0x000000a800a87308 */ /* 0x000fe20000000800 */
[----:B------:R-:W-:Y:S01]  /*add0*/  IMAD.MOV.U32 R31, RZ, RZ, R19 ;  /* 0x000000ffff1f7224 */ /* 0x000fe200078e0013 */
[----:B----4-:R-:W-:Y:S01]  /*ade0*/  LOP3.LUT R176, R169, UR33, R188, 0x96, !PT ;  /* 0x00000021a9b07c12 */ /* 0x010fe2000f8e96bc */
[----:B------:R-:W-:Y:S02]  /*adf0*/  FFMA.FTZ R169, R32, c[0x0][0x23c], -R170 ;  /* 0x00008f0020a97a23 */ /* 0x000fe400000108aa */
[----:B------:R-:W-:Y:S02]  /*ae00*/  IMAD.MOV.U32 R32, RZ, RZ, R12 ;  /* 0x000000ffff207224 */ /* 0x000fe400078e000c */
[----:B------:R-:W-:Y:S02]  /*ae10*/  IMAD.MOV.U32 R8, RZ, RZ, R176 ;  /* 0x000000ffff087224 */ /* 0x000fe400078e00b0 */
[----:B------:R-:W-:Y:S01]  /*ae20*/  IMAD.MOV.U32 R26, RZ, RZ, R32 ;  /* 0x000000ffff1a7224 */ /* 0x000fe200078e0020 */
[----:B------:R-:W2:Y:S01]  /*ae30*/  MUFU.EX2 R3, R3 ;  /* 0x0000000300037308 */ /* 0x000ea20000000800 */
[----:B------:R-:W-:Y:S04]  /*ae40*/  IMAD.WIDE.U32 R8, R8, -0x2daee0ad, RZ ;  /* 0xd2511f5308087825 */ /* 0x000fe800078e00ff */
[----:B------:R-:W-:Y:S01]  /*ae50*/  FFMA.FTZ R176, R13, c[0x0][0x23c], -R170 ;  /* 0x00008f000db07a23 */ /* 0x000fe200000108aa */
[----:B------:R-:W-:Y:S01]  /*ae60*/  LOP3.LUT R5, R9, UR31, R26, 0x96, !PT ;  /* 0x0000001f09057c12 */ /* 0x000fe2000f8e961a */
[----:B------:R-:W-:Y:S02]  /*ae70*/  IMAD.MOV.U32 R13, RZ, RZ, R181 ;  /* 0x000000ffff0d7224 */ /* 0x000fe400078e00b5 */
[--C-:B------:R-:W-:Y:S02]  /*ae80*/  FFMA.FTZ R181, R25, c[0x0][0x23c], -R170.reuse ;  /* 0x00008f0019b57a23 */ /* 0x100fe400000108aa */
[----:B------:R-:W-:Y:S02]  /*ae90*/  FFMA.FTZ R170, R33, c[0x0][0x23c], -R170 ;  /* 0x00008f0021aa7a23 */ /* 0x000fe400000108aa */
[----:B------:R-:W-:Y:S02]  /*aea0*/  IMAD.MOV.U32 R33, RZ, RZ, R13 ;  /* 0x000000ffff217224 */ /* 0x000fe400078e000d */
[--C-:B------:R-:W-:Y:S01]  /*aeb0*/  FFMA.FTZ R25, R10, c[0x0][0x23c], -R167.reuse ;  /* 0x00008f000a197a23 */ /* 0x100fe200000108a7 */
[----:B------:R-:W-:Y:S01]  /*aec0*/  MUFU.EX2 R181, R181 ;  /* 0x000000b500b57308 */ /* 0x000fe20000000800 */
[--C-:B------:R-:W-:Y:S02]  /*aed0*/  FFMA.FTZ R12, R15, c[0x0][0x23c], -R167.reuse ;  /* 0x00008f000f0c7a23 */ /* 0x100fe400000108a7 */
[----:B------:R-:W-:Y:S02]  /*aee0*/  FFMA.FTZ R13, R23, c[0x0][0x23c], -R167 ;  /* 0x00008f00170d7a23 */ /* 0x000fe400000108a7 */
[----:B------:R-:W-:Y:S02]  /*aef0*/  IMAD.MOV.U32 R15, RZ, RZ, R21 ;  /* 0x000000ffff0f7224 */ /* 0x000fe400078e0015 */
[----:B------:R-:W-:Y:S04]  /*af00*/  IMAD.WIDE.U32 R20, R166, -0x2daee0ad, RZ ;  /* 0xd2511f53a6147825 */ /* 0x000fe800078e00ff */
[----:B------:R-:W-:Y:S01]  /*af10*/  FFMA.FTZ R166, R34, c[0x0][0x23c], -R167 ;  /* 0x00008f0022a67a23 */ /* 0x000fe200000108a7 */
[----:B------:R-:W-:Y:S01]  /*af20*/  LOP3.LUT R23, R21, UR29, R8, 0x96, !PT ;  /* 0x0000001d15177c12 */ /* 0x000fe2000f8e9608 */
[----:B------:R3:W-:Y:S01]  /*af30*/  MUFU.EX2 R167, R6 ;  /* 0x0000000600a77308 */ /* 0x0007e20000000800 */
[----:B------:R-:W-:Y:S02]  /*af40*/  IMAD.MOV.U32 R34, RZ, RZ, R18 ;  /* 0x000000ffff227224 */ /* 0x000fe400078e0012 */
[----:B------:R-:W-:Y:S04]  /*af50*/  IMAD.WIDE.U32 R18, R5, -0x326172a9, RZ ;  /* 0xcd9e8d5705127825 */ /* 0x000fe800078e00ff */
[C---:B-1----:R-:W-:Y:S02]  /*af60*/  FMUL.FTZ R5, R164.reuse, R133 ;  /* 0x00000085a4057220 */ /* 0x042fe40000410000 */
[----:B------:R-:W-:Y:S01]  /*af70*/  IMAD.MOV.U32 R133, RZ, RZ, R21 ;  /* 0x000000ffff857224 */ /* 0x000fe200078e0015 */
[----:B------:R-:W-:Y:S01]  /*af80*/  MUFU.EX2 R166, R166 ;  /* 0x000000a600a67308 */ /* 0x000fe20000000800 */
[----:B------:R-:W-:Y:S02]  /*af90*/  IMAD.MOV.U32 R10, RZ, RZ, R28 ;  /* 0x000000ffff0a7224 */ /* 0x000fe400078e001c */
[----:B------:R-:W-:Y:S02]  /*afa0*/  IMAD.MOV.U32 R11, RZ, RZ, R25 ;  /* 0x000000ffff0b7224 */ /* 0x000fe400078e0019 */
[C---:B------:R-:W-:Y:S02]  /*afb0*/  FMUL.FTZ R25, R164.reuse, R153 ;  /* 0x00000099a4197220 */ /* 0x040fe40000410000 */
[----:B------:R-:W-:Y:S02]  /*afc0*/  IMAD.MOV.U32 R153, RZ, RZ, R133 ;  /* 0x000000ffff997224 */ /* 0x000fe400078e0085 */
[C---:B------:R-:W-:Y:S01]  /*afd0*/  FMUL.FTZ R9, R164.reuse, R137 ;  /* 0x00000089a4097220 */ /* 0x040fe20000410000 */
[----:B------:R2:W1:Y:S01]  /*afe0*/  MUFU.EX2 R133, R10 ;  /* 0x0000000a00857308 */ /* 0x0004620000000800 */
[----:B------:R-:W-:Y:S02]  /*aff0*/  IMAD.MOV.U32 R137, RZ, RZ, R12 ;  /* 0x000000ffff897224 */ /* 0x000fe400078e000c */
[C---:B------:R-:W-:Y:S02]  /*b000*/  FMUL.FTZ R4, R164.reuse, R132 ;  /* 0x00000084a4047220 */ /* 0x040fe40000410000 */
[----:B---3--:R-:W-:Y:S02]  /*b010*/  IMAD.MOV.U32 R6, RZ, RZ, R17 ;  /* 0x000000ffff067224 */ /* 0x008fe400078e0011 */
[----:B------:R-:W-:Y:S02]  /*b020*/  IMAD.MOV.U32 R132, RZ, RZ, R20 ;  /* 0x000000ffff847224 */ /* 0x000fe400078e0014 */
[C---:B------:R-:W-:Y:S02]  /*b030*/  FMUL.FTZ R20, R164.reuse, R148 ;  /* 0x00000094a4147220 */ /* 0x040fe40000410000 */
[----:B------:R-:W-:Y:S02]  /*b040*/  IMAD.MOV.U32 R148, RZ, RZ, R137 ;  /* 0x000000ffff947224 */ /* 0x000fe400078e0089 */
[----:B------:R-:W-:Y:S02]  /*b050*/  IMAD.MOV.U32 R137, RZ, RZ, R6 ;  /* 0x000000ffff897224 */ /* 0x000fe400078e0006 */
[----:B------:R-:W3:Y:S01]  /*b060*/  LDL.LU R6, [R1+0x70] ;  /* 0x0000700001067983 */ /* 0x000ee20000300800 */
[C---:B------:R-:W-:Y:S02]  /*b070*/  FMUL.FTZ R12, R164.reuse, R140 ;  /* 0x0000008ca40c7220 */ /* 0x040fe40000410000 */
[----:B------:R-:W-:Y:S02]  /*b080*/  IMAD.MOV.U32 R140, RZ, RZ, R13 ;  /* 0x000000ffff8c7224 */ /* 0x000fe400078e000d */
[C---:B------:R-:W-:Y:S02]  /*b090*/  FMUL.FTZ R13, R164.reuse, R141 ;  /* 0x0000008da40d7220 */ /* 0x040fe40000410000 */
[----:B------:R-:W-:Y:S02]  /*b0a0*/  IMAD.MOV.U32 R141, RZ, RZ, R16 ;  /* 0x000000ffff8d7224 */ /* 0x000fe400078e0010 */
[----:B--2---:R-:W-:Y:S02]  /*b0b0*/  FMUL.FTZ R10, R3, R138 ;  /* 0x0000008a030a7220 */ /* 0x004fe40000410000 */
[----:B------:R-:W2:Y:S01]  /*b0c0*/  LDL.LU R138, [R1+0x30] ;  /* 0x00003000018a7983 */ /* 0x000ea20000300800 */
[----:B------:R-:W-:Y:S02]  /*b0d0*/  IMAD.MOV.U32 R14, RZ, RZ, R24 ;  /* 0x000000ffff0e7224 */ /* 0x000fe400078e0018 */
[----:B------:R-:W-:Y:S02]  /*b0e0*/  IMAD.MOV.U32 R27, RZ, RZ, R33 ;  /* 0x000000ffff1b7224 */ /* 0x000fe400078e0021 */
[C---:B------:R-:W-:Y:S02]  /*b0f0*/  FMUL.FTZ R33, R164.reuse, R161 ;  /* 0x000000a1a4217220 */ /* 0x040fe40000410000 */
[----:B------:R-:W-:Y:S02]  /*b100*/  IMAD.MOV.U32 R161, RZ, RZ, R141 ;  /* 0x000000ffffa17224 */ /* 0x000fe400078e008d */
[----:B------:R-:W-:Y:S02]  /*b110*/  IMAD.MOV.U32 R141, RZ, RZ, R19 ;  /* 0x000000ffff8d7224 */ /* 0x000fe400078e0013 */
[C---:B------:R-:W-:Y:S02]  /*b120*/  FMUL.FTZ R17, R164.reuse, R145 ;  /* 0x00000091a4117220 */ /* 0x040fe40000410000 */
[C---:B------:R-:W-:Y:S02]  /*b130*/  FMUL.FTZ R24, R164.reuse, R152 ;  /* 0x00000098a4187220 */ /* 0x040fe40000410000 */
[----:B------:R-:W-:Y:S02]  /*b140*/  IMAD.MOV.U32 R145, RZ, RZ, R140 ;  /* 0x000000ffff917224 */ /* 0x000fe400078e008c */
[----:B------:R-:W-:Y:S01]  /*b150*/  IMAD.MOV.U32 R152, RZ, RZ, R132 ;  /* 0x000000ffff987224 */ /* 0x000fe200078e0084 */
[----:B------:R-:W-:Y:S01]  /*b160*/  LOP3.LUT R132, R141, UR30, R184, 0x96, !PT ;  /* 0x0000001e8d847c12 */ /* 0x000fe2000f8e96b8 */
[----:B------:R-:W-:Y:S02]  /*b170*/  IMAD.MOV.U32 R140, RZ, RZ, R18 ;  /* 0x000000ffff8c7224 */ /* 0x000fe400078e0012 */
[----:B------:R-:W-:Y:S02]  /*b180*/  IMAD.MOV.U32 R18, RZ, RZ, R14 ;  /* 0x000000ffff127224 */ /* 0x000fe400078e000e */
[----:B------:R-:W-:Y:S02]  /*b190*/  IMAD.MOV.U32 R14, RZ, RZ, R11 ;  /* 0x000000ffff0e7224 */ /* 0x000fe400078e000b */
[----:B------:R-:W-:Y:S02]  /*b1a0*/  FMUL.FTZ R19, R3, R147 ;  /* 0x0000009303137220 */ /* 0x000fe40000410000 */
[----:B------:R-:W-:Y:S02]  /*b1b0*/  IMAD.MOV.U32 R147, RZ, RZ, R141 ;  /* 0x000000ffff937224 */ /* 0x000fe400078e008d */
[----:B------:R-:W-:Y:S02]  /*b1c0*/  IMAD.MOV.U32 R141, RZ, RZ, R22 ;  /* 0x000000ffff8d7224 */ /* 0x000fe400078e0016 */
[C---:B------:R-:W-:Y:S01]  /*b1d0*/  FMUL.FTZ R8, R164.reuse, R136 ;  /* 0x00000088a4087220 */ /* 0x040fe20000410000 */
[----:B-1----:R-:W-:Y:S01]  /*b1e0*/  F2FP.PACK_AB R136, R133, R161 ;  /* 0x000000a18588723e */ /* 0x002fe200000000ff */
[C---:B------:R-:W-:Y:S02]  /*b1f0*/  FMUL.FTZ R16, R164.reuse, R144 ;  /* 0x00000090a4107220 */ /* 0x040fe40000410000 */
        /* <DEDUP_REMOVED lines=102> */
[----:B------:R-:W-:Y:S02]  /*b860*/  IMAD.MOV.U32 R160, RZ, RZ, R7 ;  /* 0x000000ffffa07224 */ /* 0x000fe400078e0007 */
[C---:B------:R-:W-:Y:S02]  /*b870*/  FMUL.FTZ R7, R3.reuse, R135 ;  /* 0x0000008703077220 */ /* 0x040fe40000410000 */
[----:B------:R-:W-:Y:S02]  /*b880*/  IMAD.MOV.U32 R139, RZ, RZ, R14 ;  /* 0x000000ffff8b7224 */ /* 0x000fe400078e000e */
[C---:B------:R-:W-:Y:S02]  /*b890*/  FMUL.FTZ R14, R3.reuse, R142 ;  /* 0x0000008e030e7220 */ /* 0x040fe40000410000 */
[----:B------:R-:W-:Y:S02]  /*b8a0*/  IMAD.MOV.U32 R142, RZ, RZ, R18 ;  /* 0x000000ffff8e7224 */ /* 0x000fe400078e0012 */
[C---:B------:R-:W-:Y:S02]  /*b8b0*/  FMUL.FTZ R18, R3.reuse, R146 ;  /* 0x0000009203127220 */ /* 0x040fe40000410000 */
[----:B------:R-:W-:Y:S02]  /*b8c0*/  IMAD.MOV.U32 R144, RZ, RZ, R15 ;  /* 0x000000ffff907224 */ /* 0x000fe400078e000f */
[C---:B------:R-:W-:Y:S02]  /*b8d0*/  FMUL.FTZ R15, R3.reuse, R143 ;  /* 0x0000008f030f7220 */ /* 0x040fe40000410000 */
[----:B------:R-:W-:Y:S01]  /*b8e0*/  IMAD.MOV.U32 R150, RZ, RZ, R152 ;  /* 0x000000ffff967224 */ /* 0x000fe200078e0098 */
[----:B------:R-:W-:Y:S01]  /*b8f0*/  MUFU.EX2 R143, R176 ;  /* 0x000000b0008f7308 */ /* 0x000fe20000000800 */
[----:B------:R-:W-:Y:S02]  /*b900*/  IMAD.MOV.U32 R149, RZ, RZ, R34 ;  /* 0x000000ffff957224 */ /* 0x000fe400078e0022 */
[C---:B------:R-:W-:Y:S02]  /*b910*/  FMUL.FTZ R34, R3.reuse, R162 ;  /* 0x000000a203227220 */ /* 0x040fe40000410000 */
[----:B------:R-:W-:Y:S02]  /*b920*/  IMAD.MOV.U32 R156, RZ, RZ, R30 ;  /* 0x000000ffff9c7224 */ /* 0x000fe400078e001e */
[C---:B------:R-:W-:Y:S02]  /*b930*/  FMUL.FTZ R30, R3.reuse, R158 ;  /* 0x0000009e031e7220 */ /* 0x040fe40000410000 */
[----:B------:R-:W-:Y:S01]  /*b940*/  IMAD.MOV.U32 R135, RZ, RZ, R27 ;  /* 0x000000ffff877224 */ /* 0x000fe200078e001b */
[----:B------:R-:W-:Y:S01]  /*b950*/  MUFU.EX2 R144, R144 ;  /* 0x0000009000907308 */ /* 0x000fe20000000800 */
[C---:B------:R-:W-:Y:S02]  /*b960*/  FMUL.FTZ R27, R3.reuse, R155 ;  /* 0x0000009b031b7220 */ /* 0x040fe40000410000 */
[----:B------:R-:W-:Y:S02]  /*b970*/  IMAD.MOV.U32 R146, RZ, RZ, R140 ;  /* 0x000000ffff927224 */ /* 0x000fe400078e008c */
[----:B------:R-:W-:Y:S02]  /*b980*/  IMAD.MOV.U32 R140, RZ, RZ, R23 ;  /* 0x000000ffff8c7224 */ /* 0x000fe400078e0017 */
        /* <DEDUP_REMOVED lines=8> */
[----:B---3--:R-:W-:Y:S02]  /*ba10*/  FFMA.FTZ R164, R164, R6, R161 ;  /* 0x00000006a4a47223 */ /* 0x008fe400000100a1 */
[C---:B------:R-:W-:Y:S02]  /*ba20*/  FMUL.FTZ R6, R3.reuse, R134 ;  /* 0x0000008603067220 */ /* 0x040fe40000410000 */
[----:B------:R-:W-:Y:S02]  /*ba30*/  IMAD.MOV.U32 R134, RZ, RZ, R26 ;  /* 0x000000ffff867224 */ /* 0x000fe400078e001a */
[C---:B------:R-:W-:Y:S02]  /*ba40*/  FMUL.FTZ R26, R3.reuse, R154 ;  /* 0x0000009a031a7220 */ /* 0x040fe40000410000 */
[----:B------:R-:W-:Y:S02]  /*ba50*/  IMAD.MOV.U32 R158, RZ, RZ, R134 ;  /* 0x000000ffff9e7224 */ /* 0x000fe400078e0086 */
[----:B------:R-:W-:Y:S04]  /*ba60*/  IMAD.WIDE.U32 R134, R132, -0x2daee0ad, RZ ;  /* 0xd2511f5384867825 */ /* 0x000fe800078e00ff */
[----:B--2---:R-:W-:Y:S01]  /*ba70*/  FFMA.FTZ R3, R3, R138, R167 ;  /* 0x0000008a03037223 */ /* 0x004fe200000100a7 */
[----:B------:R-:W-:Y:S01]  /*ba80*/  LOP3.LUT R132, R135, UR27, R150, 0x96, !PT ;  /* 0x0000001b87847c12 */ /* 0x000fe2000f8e9696 */
[----:B------:R1:W2:Y:S01]  /*ba90*/  MUFU.EX2 R138, R141 ;  /* 0x0000008d008a7308 */ /* 0x0002a20000000800 */
[----:B------:R-:W-:Y:S02]  /*baa0*/  FADD.FTZ R133, R133, R164 ;  /* 0x000000a485857221 */ /* 0x000fe40000010000 */
[----:B------:R-:W-:Y:S02]  /*bab0*/  IMAD.MOV.U32 R161, RZ, RZ, R148 ;  /* 0x000000ffffa17224 */ /* 0x000fe400078e0094 */
[----:B------:R-:W-:Y:S05]  /*bac0*/  IMAD.WIDE.U32 R162, R132, -0x326172a9, RZ ;  /* 0xcd9e8d5784a27825 */ /* 0x000fea00078e00ff */
[----:B------:R2:W3:Y:S10]  /*bad0*/  MUFU.EX2 R135, R142 ;  /* 0x0000008e00877308 */ /* 0x0004f40000000800 */
[----:B------:R4:W-:Y:S01]  /*bae0*/  MUFU.EX2 R150, R156 ;  /* 0x0000009c00967308 */ /* 0x0009e20000000800 */
[----:B-1----:R-:W-:Y:S05]  /*baf0*/  IMAD.WIDE.U32 R140, R140, -0x326172a9, RZ ;  /* 0xcd9e8d578c8c7825 */ /* 0x002fea00078e00ff */
[----:B------:R-:W-:Y:S04]  /*bb00*/  LOP3.LUT R146, R141, UR28, R146, 0x96, !PT ;  /* 0x0000001c8d927c12 */ /* 0x000fe8000f8e9692 */
[----:B------:R-:W-:Y:S01]  /*bb10*/  MUFU.EX2 R148, R177 ;  /* 0x000000b100947308 */ /* 0x000fe20000000800 */
[----:B------:R-:W-:Y:S01]  /*bb20*/  LOP3.LUT R140, R163, UR7, R140, 0x96, !PT ;  /* 0x00000007a38c7c12 */ /* 0x000fe2000f8e968c */
[----:B------:R-:W-:Y:S04]  /*bb30*/  IMAD.WIDE.U32 R146, R146, -0x2daee0ad, RZ ;  /* 0xd2511f5392927825 */ /* 0x000fe800078e00ff */
[----:B--2---:R-:W-:Y:S01]  /*bb40*/  FADD.FTZ R142, R138, R3 ;  /* 0x000000038a8e7221 */ /* 0x004fe20000010000 */
[----:B------:R-:W-:Y:S03]  /*bb50*/  LOP3.LUT R134, R147, UR6, R134, 0x96, !PT ;  /* 0x0000000693867c12 */ /* 0x000fe6000f8e9686 */
[----:B------:R1:W2:Y:S02]  /*bb60*/  MUFU.EX2 R141, R139 ;  /* 0x0000008b008d7308 */ /* 0x0002a40000000800 */
[----:B------:R-:W-:Y:S01]  /*bb70*/  IMAD.WIDE.U32 R154, R134, -0x326172a9, RZ ;  /* 0xcd9e8d57869a7825 */ /* 0x000fe200078e00ff */
[----:B------:R-:W-:Y:S02]  /*bb80*/  F2FP.PACK_AB R134, R138, R167 ;  /* 0x000000a78a86723e */ /* 0x000fe400000000ff */
[----:B---3--:R-:W-:Y:S01]  /*bb90*/  F2FP.PACK_AB R138, R135, R144 ;  /* 0x00000090878a723e */ /* 0x008fe200000000ff */
[----:B----4-:R-:W-:Y:S01]  /*bba0*/  IMAD.MOV.U32 R156, RZ, RZ, R153 ;  /* 0x000000ffff9c7224 */ /* 0x010fe200078e0099 */
[----:B------:R-:W-:Y:S01]  /*bbb0*/  LOP3.LUT R132, R155, UR14, R162, 0x96, !PT ;  /* 0x0000000e9b847c12 */ /* 0x000fe2000f8e96a2 */
[----:B------:R-:W-:Y:S02]  /*bbc0*/  IMAD.MOV.U32 R153, RZ, RZ, R152 ;  /* 0x000000ffff997224 */ /* 0x000fe400078e0098 */
[----:B------:R-:W-:Y:S01]  /*bbd0*/  MUFU.EX2 R147, R182 ;  /* 0x000000b600937308 */ /* 0x000fe20000000800 */
[----:B------:R-:W-:Y:S01]  /*bbe0*/  FADD.FTZ R152, R144, R133 ;  /* 0x0000008590987221 */ /* 0x000fe20000010000 */
[----:B------:R-:W-:Y:S03]  /*bbf0*/  LOP3.LUT R3, R132, 0xff, RZ, 0xc0, !PT ;  /* 0x000000ff84037812 */ /* 0x000fe600078ec0ff */
[----:B------:R-:W-:Y:S01]  /*bc00*/  FADD.FTZ R133, R135, R152 ;  /* 0x0000009887857221 */ /* 0x000fe20000010000 */
[----:B------:R-:W-:Y:S01]  /*bc10*/  ISETP.GE.U32.AND P6, PT, R252, R3, PT ;  /* 0x00000003fc00720c */ /* 0x000fe20003fc6070 */
[----:B------:R-:W-:Y:S01]  /*bc20*/  IMAD.MOV.U32 R152, RZ, RZ, R158 ;  /* 0x000000ffff987224 */ /* 0x000fe200078e009e */
[----:B------:R-:W-:Y:S02]  /*bc30*/  LOP3.LUT R3, R132, 0xffff, RZ, 0xc0, !PT ;  /* 0x0000ffff84037812 */ /* 0x000fe400078ec0ff */
[----:B------:R-:W-:Y:S01]  /*bc40*/  SHF.R.U32.HI R135, RZ, 0x18, R132 ;  /* 0x00000018ff877819 */ /* 0x000fe20000011684 */
[----:B------:R3:W-:Y:S01]  /*bc50*/  MUFU.EX2 R144, R183 ;  /* 0x000000b700907308 */ /* 0x0007e20000000800 */
[----:B------:R-:W-:Y:S01]  /*bc60*/  SHF.R.U32.HI R3, RZ, 0x8, R3 ;  /* 0x00000008ff037819 */ /* 0x000fe20000011603 */
[----:B-1----:R-:W-:Y:S01]  /*bc70*/  IMAD.MOV.U32 R139, RZ, RZ, R160 ;  /* 0x000000ffff8b7224 */ /* 0x002fe200078e00a0 */
[C---:B------:R-:W-:Y:S01]  /*bc80*/  ISETP.GE.U32.AND P5, PT, R252.reuse, R135, PT ;  /* 0x00000087fc00720c */ /* 0x040fe20003fa6070 */
[----:B------:R-:W-:Y:S01]  /*bc90*/  IMAD.MOV.U32 R160, RZ, RZ, R137 ;  /* 0x000000ffffa07224 */ /* 0x000fe200078e0089 */
[----:B------:R-:W-:Y:S01]  /*bca0*/  LOP3.LUT R3, R3, 0xffff, RZ, 0xc0, !PT ;  /* 0x0000ffff03037812 */ /* 0x000fe200078ec0ff */
[----:B--2---:R-:W-:Y:S01]  /*bcb0*/  FADD.FTZ R137, R141, R142 ;  /* 0x0000008e8d897221 */ /* 0x004fe20000010000 */
[----:B------:R-:W-:Y:S01]  /*bcc0*/  SHF.R.U32.HI R135, RZ, 0x10, R132 ;  /* 0x00000010ff877819 */ /* 0x000fe20000011684 */
[----:B------:R-:W-:Y:S01]  /*bcd0*/  @!P6 HADD2 R246, -R136.H0_H0, -RZ.H0_H0 ;  /* 0xa00000ff88f6e230 */ /* 0x000fe20000000900 */
[----:B------:R-:W-:Y:S01]  /*bce0*/  ISETP.GE.U32.AND P0, PT, R252, R3, PT ;  /* 0x00000003fc00720c */ /* 0x000fe20003f06070 */
[----:B------:R-:W1:Y:S01]  /*bcf0*/  MUFU.EX2 R139, R139 ;  /* 0x0000008b008b7308 */ /* 0x000e620000000800 */
[C---:B------:R-:W-:Y:S02]  /*bd00*/  PRMT R3, R136.reuse, 0x7632, R3 ;  /* 0x0000763288037816 */ /* 0x040fe40000000003 */
[----:B------:R-:W-:Y:S02]  /*bd10*/  LOP3.LUT R135, R135, 0xff, RZ, 0xc0, !PT ;  /* 0x000000ff87877812 */ /* 0x000fe400078ec0ff */
[----:B------:R-:W-:Y:S02]  /*bd20*/  PRMT R132, R136, 0x5410, R3 ;  /* 0x0000541088847816 */ /* 0x000fe40000000003 */
[----:B------:R-:W-:Y:S02]  /*bd30*/  @!P6 PRMT R136, R246, 0x5410, RZ ;  /* 0x00005410f688e816 */ /* 0x000fe400000000ff */
[----:B------:R-:W-:Y:S01]  /*bd40*/  ISETP.GE.U32.AND P6, PT, R252, R135, PT ;  /* 0x00000087fc00720c */ /* 0x000fe20003fc6070 */
[----:B------:R2:W4:Y:S01]  /*bd50*/  MUFU.EX2 R142, R161 ;  /* 0x000000a1008e7308 */ /* 0x0005220000000800 */
[C---:B------:R-:W-:Y:S01]  /*bd60*/  F2FP.PACK_AB R141, R150.reuse, R141 ;  /* 0x0000008d968d723e */ /* 0x040fe200000000ff */
[----:B------:R4:W-:Y:S01]  /*bd70*/  STG.E.U16 [R178.64], R136 ;  /* 0x00000088b2007986 */ /* 0x0009e2000c101510 */
[----:B------:R-:W-:Y:S01]  /*bd80*/  @!P0 HADD2 R245, -R3.H0_H0, -RZ.H0_H0 ;  /* 0xa00000ff03f58230 */ /* 0x000fe20000000900 */
[--C-:B------:R-:W-:Y:S01]  /*bd90*/  FADD.FTZ R150, R150, R137.reuse ;  /* 0x0000008996967221 */ /* 0x100fe20000010000 */
[----:B------:R-:W-:Y:S01]  /*bda0*/  PRMT R137, R134, 0x7632, R137 ;  /* 0x0000763286897816 */ /* 0x000fe20000000089 */
[----:B---3--:R-:W-:Y:S01]  /*bdb0*/  IMAD.WIDE.U32 R182, R140, -0x2daee0ad, RZ ;  /* 0xd2511f538cb67825 */ /* 0x008fe200078e00ff */
[----:B------:R-:W-:Y:S02]  /*bdc0*/  LOP3.LUT R135, R154, 0xff, RZ, 0xc0, !PT ;  /* 0x000000ff9a877812 */ /* 0x000fe400078ec0ff */
[----:B------:R-:W-:Y:S01]  /*bdd0*/  @!P0 PRMT R3, R245, 0x5410, RZ ;  /* 0x00005410f5038816 */ /* 0x000fe200000000ff */
[----:B------:R-:W-:Y:S01]  /*bde0*/  @!P5 HADD2 R243, -R137.H0_H0, -RZ.H0_H0 ;  /* 0xa00000ff89f3d230 */ /* 0x000fe20000000900 */
[----:B------:R-:W-:Y:S01]  /*bdf0*/  IADD3 R176, P0, R178, UR20, RZ ;  /* 0x00000014b2b07c10 */ /* 0x000fe2000ff1e0ff */
[----:B------:R-:W-:Y:S01]  /*be00*/  @!P6 HADD2 R244, -R134.H0_H0, -RZ.H0_H0 ;  /* 0xa00000ff86f4e230 */ /* 0x000fe20000000900 */
[--C-:B------:R-:W-:Y:S01]  /*be10*/  LOP3.LUT R140, R183, UR13, R146.reuse, 0x96, !PT ;  /* 0x0000000db78c7c12 */ /* 0x100fe2000f8e9692 */
[----:B------:R3:W-:Y:S01]  /*be20*/  STG.E.U16 [R178.64+0x2], R3 ;  /* 0x00000203b2007986 */ /* 0x0007e2000c101510 */
[----:B------:R-:W-:Y:S02]  /*be30*/  IADD3.X R177, R179, UR21, RZ, P0, !PT ;  /* 0x00000015b3b17c10 */ /* 0x000fe400087fe4ff */
[----:B------:R-:W-:Y:S02]  /*be40*/  ISETP.GE.U32.AND P0, PT, R252, R135, PT ;  /* 0x00000087fc00720c */ /* 0x000fe40003f06070 */
[----:B------:R-:W-:Y:S02]  /*be50*/  LOP3.LUT R135, R154, 0xffff, RZ, 0xc0, !PT ;  /* 0x0000ffff9a877812 */ /* 0x000fe400078ec0ff */
[----:B------:R-:W-:Y:S02]  /*be60*/  LOP3.LUT R146, R183, UR13, R146, 0x96, !PT ;  /* 0x0000000db7927c12 */ /* 0x000fe4000f8e9692 */
[----:B------:R-:W-:Y:S01]  /*be70*/  SHF.R.U32.HI R135, RZ, 0x8, R135 ;  /* 0x00000008ff877819 */ /* 0x000fe20000011687 */
[----:B--2---:R-:W-:Y:S02]  /*be80*/  IMAD.MOV.U32 R161, RZ, RZ, R160 ;  /* 0x000000ffffa17224 */ /* 0x004fe400078e00a0 */
[----:B------:R-:W-:Y:S01]  /*be90*/  IMAD.MOV.U32 R160, RZ, RZ, R145 ;  /* 0x000000ffffa07224 */ /* 0x000fe200078e0091 */
[----:B------:R-:W-:Y:S01]  /*bea0*/  LOP3.LUT R135, R135, 0xffff, RZ, 0xc0, !PT ;  /* 0x0000ffff87877812 */ /* 0x000fe200078ec0ff */
[----:B-1----:R-:W-:Y:S01]  /*beb0*/  FADD.FTZ R145, R139, R150 ;  /* 0x000000968b917221 */ /* 0x002fe20000010000 */
[----:B----4-:R-:W-:Y:S01]  /*bec0*/  F2FP.PACK_AB R139, R142, R139 ;  /* 0x0000008b8e8b723e */ /* 0x010fe200000000ff */
[----:B------:R-:W-:Y:S01]  /*bed0*/  FADD.FTZ R136, R148, R133 ;  /* 0x0000008594887221 */ /* 0x000fe20000010000 */
[----:B------:R-:W-:Y:S01]  /*bee0*/  PRMT R133, R134, 0x5410, R137 ;  /* 0x0000541086857816 */ /* 0x000fe20000000089 */
[----:B------:R-:W-:Y:S01]  /*bef0*/  FADD.FTZ R142, R142, R145 ;  /* 0x000000918e8e7221 */ /* 0x000fe20000010000 */
[----:B------:R-:W-:Y:S01]  /*bf00*/  @!P6 PRMT R134, R244, 0x5410, RZ ;  /* 0x00005410f486e816 */ /* 0x000fe200000000ff */
[----:B------:R1:W2:Y:S01]  /*bf10*/  MUFU.EX2 R145, R149 ;  /* 0x0000009500917308 */ /* 0x0002a20000000800 */
[C---:B------:R-:W-:Y:S01]  /*bf20*/  ISETP.GE.U32.AND P6, PT, R252.reuse, R135, PT ;  /* 0x00000087fc00720c */ /* 0x040fe20003fc6070 */
[----:B------:R-:W-:Y:S01]  /*bf30*/  @!P0 HADD2 R241, -R138.H0_H0, -RZ.H0_H0 ;  /* 0xa00000ff8af18230 */ /* 0x000fe20000000900 */
[----:B------:R-:W-:Y:S01]  /*bf40*/  SHF.R.U32.HI R135, RZ, 0x10, R154 ;  /* 0x00000010ff877819 */ /* 0x000fe2000001169a */
[----:B------:R4:W-:Y:S01]  /*bf50*/  STG.E.U16 [R176.64], R134 ;  /* 0x00000086b0007986 */ /* 0x0009e2000c101510 */
[----:B------:R-:W-:Y:S02]  /*bf60*/  @!P5 PRMT R137, R243, 0x5410, RZ ;  /* 0x00005410f389d816 */ /* 0x000fe400000000ff */
[----:B------:R-:W-:Y:S02]  /*bf70*/  LOP3.LUT R135, R135, 0xff, RZ, 0xc0, !PT ;  /* 0x000000ff87877812 */ /* 0x000fe400078ec0ff */
[C---:B---3--:R-:W-:Y:S01]  /*bf80*/  F2FP.PACK_AB R3, R143.reuse, R148 ;  /* 0x000000948f03723e */ /* 0x048fe200000000ff */
[----:B------:R3:W-:Y:S01]  /*bf90*/  STG.E.U16 [R176.64+0x2], R137 ;  /* 0x00000289b0007986 */ /* 0x0007e2000c101510 */
[----:B------:R-:W-:Y:S01]  /*bfa0*/  ISETP.GE.U32.AND P5, PT, R252, R135, PT ;  /* 0x00000087fc00720c */ /* 0x000fe20003fa6070 */
[----:B------:R2:W2:Y:S01]  /*bfb0*/  MUFU.EX2 R148, R160 ;  /* 0x000000a000947308 */ /* 0x0004a20000000800 */
[----:B------:R-:W-:Y:S01]  /*bfc0*/  PRMT R135, R138, 0x7632, R135 ;  /* 0x000076328a877816 */ /* 0x000fe20000000087 */
[--C-:B------:R-:W-:Y:S01]  /*bfd0*/  FADD.FTZ R143, R143, R136.reuse ;  /* 0x000000888f8f7221 */ /* 0x100fe20000010000 */
[----:B------:R-:W-:Y:S03]  /*bfe0*/  PRMT R136, R141, 0x7632, R136 ;  /* 0x000076328d887816 */ /* 0x000fe60000000088 */
[----:B------:R-:W-:Y:S01]  /*bff0*/  @!P6 HADD2 R240, -R135.H0_H0, -RZ.H0_H0 ;  /* 0xa00000ff87f0e230 */ /* 0x000fe20000000900 */
[----:B------:R-:W-:Y:S03]  /*c000*/  FADD.FTZ R150, R144, R143 ;  /* 0x0000008f90967221 */ /* 0x000fe60000010000 */
[----:B------:R-:W3:Y:S02]  /*c010*/  MUFU.EX2 R158, R161 ;  /* 0x000000a1009e7308 */ /* 0x000ee40000000800 */
[----:B------:R-:W-:Y:S01]  /*c020*/  @!P5 HADD2 R242, -R141.H0_H0, -RZ.H0_H0 ;  /* 0xa00000ff8df2d230 */ /* 0x000fe20000000900 */
[----:B-1----:R-:W-:Y:S02]  /*c030*/  SHF.R.U32.HI R149, RZ, 0x18, R154 ;  /* 0x00000018ff957819 */ /* 0x002fe4000001169a */
[----:B----4-:R-:W-:Y:S02]  /*c040*/  PRMT R134, R138, 0x5410, R135 ;  /* 0x000054108a867816 */ /* 0x010fe40000000087 */
[----:B------:R-:W-:Y:S02]  /*c050*/  @!P6 PRMT R135, R240, 0x5410, RZ ;  /* 0x00005410f087e816 */ /* 0x000fe400000000ff */
[----:B------:R-:W-:Y:S01]  /*c060*/  @!P0 PRMT R138, R241, 0x5410, RZ ;  /* 0x00005410f18a8816 */ /* 0x000fe200000000ff */
[----:B--2---:R-:W-:Y:S01]  /*c070*/  IMAD.MOV.U32 R160, RZ, RZ, R153 ;  /* 0x000000ffffa07224 */ /* 0x004fe200078e0099 */
[----:B------:R-:W-:Y:S01]  /*c080*/  ISETP.GE.U32.AND P0, PT, R252, R149, PT ;  /* 0x00000095fc00720c */ /* 0x000fe20003f06070 */
[----:B------:R1:W-:Y:S01]  /*c090*/  STG.E.U16 [R178.64+0x12], R135 ;  /* 0x00001287b2007986 */ /* 0x0003e2000c101510 */
[----:B------:R-:W-:Y:S01]  /*c0a0*/  LOP3.LUT R149, R140, 0xff, RZ, 0xc0, !PT ;  /* 0x000000ff8c957812 */ /* 0x000fe200078ec0ff */
[----:B------:R-:W-:Y:S01]  /*c0b0*/  IMAD.MOV.U32 R153, RZ, RZ, R159 ;  /* 0x000000ffff997224 */ /* 0x000fe200078e009f */
[C---:B---3--:R-:W-:Y:S01]  /*c0c0*/  F2FP.PACK_AB R137, R147.reuse, R144 ;  /* 0x000000909389723e */ /* 0x048fe200000000ff */
[----:B------:R2:W-:Y:S01]  /*c0d0*/  STG.E.U16 [R178.64+0x10], R138 ;  /* 0x0000108ab2007986 */ /* 0x0005e2000c101510 */
[----:B------:R-:W-:Y:S01]  /*c0e0*/  ISETP.GE.U32.AND P6, PT, R252, R149, PT ;  /* 0x00000095fc00720c */ /* 0x000fe20003fc6070 */
[----:B------:R-:W-:Y:S01]  /*c0f0*/  FADD.FTZ R147, R147, R150 ;  /* 0x0000009693937221 */ /* 0x000fe20000010000 */
[----:B------:R-:W-:Y:S01]  /*c100*/  LOP3.LUT R149, R140, 0xffff, RZ, 0xc0, !PT ;  /* 0x0000ffff8c957812 */ /* 0x000fe200078ec0ff */
[----:B------:R-:W-:Y:S01]  /*c110*/  IMAD.MOV.U32 R150, RZ, RZ, R190 ;  /* 0x000000ffff967224 */ /* 0x000fe200078e00be */
[----:B------:R-:W-:Y:S01]  /*c120*/  SHF.R.U32.HI R144, RZ, 0x10, R182 ;  /* 0x00000010ff907819 */ /* 0x000fe200000116b6 */
[----:B------:R-:W-:Y:S01]  /*c130*/  FADD.FTZ R150, R186, R147 ;  /* 0x00000093ba967221 */ /* 0x000fe20000010000 */
[----:B------:R-:W-:Y:S01]  /*c140*/  SHF.R.U32.HI R149, RZ, 0x8, R149 ;  /* 0x00000008ff957819 */ /* 0x000fe20000011695 */
[----:B------:R-:W-:Y:S01]  /*c150*/  @!P0 HADD2 R239, -R136.H0_H0, -RZ.H0_H0 ;  /* 0xa00000ff88ef8230 */ /* 0x000fe20000000900 */
[----:B------:R-:W-:Y:S01]  /*c160*/  LOP3.LUT R151, R144, 0xff, RZ, 0xc0, !PT ;  /* 0x000000ff90977812 */ /* 0x000fe200078ec0ff */
[----:B------:R-:W-:Y:S01]  /*c170*/  FADD.FTZ R147, R175, R150 ;  /* 0x00000096af937221 */ /* 0x000fe20000010000 */
[----:B------:R-:W-:Y:S01]  /*c180*/  LOP3.LUT R143, R149, 0xffff, RZ, 0xc0, !PT ;  /* 0x0000ffff958f7812 */ /* 0x000fe200078ec0ff */
[--C-:B------:R-:W-:Y:S01]  /*c190*/  FADD.FTZ R149, R145, R142.reuse ;  /* 0x0000008e91957221 */ /* 0x100fe20000010000 */
[----:B------:R-:W-:Y:S01]  /*c1a0*/  PRMT R142, R3, 0x7632, R142 ;  /* 0x00007632038e7816 */ /* 0x000fe2000000008e */
[----:B------:R-:W-:Y:S01]  /*c1b0*/  @!P6 HADD2 R238, -R3.H0_H0, -RZ.H0_H0 ;  /* 0xa00000ff03eee230 */ /* 0x000fe20000000900 */
[----:B-1----:R-:W-:Y:S02]  /*c1c0*/  PRMT R135, R141, 0x5410, R136 ;  /* 0x000054108d877816 */ /* 0x002fe40000000088 */
[----:B------:R-:W-:Y:S02]  /*c1d0*/  @!P5 PRMT R141, R242, 0x5410, RZ ;  /* 0x00005410f28dd816 */ /* 0x000fe400000000ff */
[--C-:B--2---:R-:W-:Y:S02]  /*c1e0*/  SHF.R.U32.HI R138, RZ, 0x10, R140.reuse ;  /* 0x00000010ff8a7819 */ /* 0x104fe4000001168c */
[----:B------:R-:W-:Y:S01]  /*c1f0*/  ISETP.GE.U32.AND P5, PT, R252, R143, PT ;  /* 0x0000008ffc00720c */ /* 0x000fe20003fa6070 */
[----:B------:R1:W-:Y:S01]  /*c200*/  STG.E.U16 [R176.64+0x10], R141 ;  /* 0x0000108db0007986 */ /* 0x0003e2000c101510 */
[C---:B------:R-:W-:Y:S01]  /*c210*/  F2FP.PACK_AB R143, R148.reuse, R145 ;  /* 0x00000091948f723e */ /* 0x040fe200000000ff */
[----:B------:R-:W-:Y:S01]  /*c220*/  FADD.FTZ R145, R148, R149 ;  /* 0x0000009594917221 */ /* 0x000fe20000010000 */
[----:B------:R-:W-:Y:S02]  /*c230*/  LOP3.LUT R149, R138, 0xff, RZ, 0xc0, !PT ;  /* 0x000000ff8a957812 */ /* 0x000fe400078ec0ff */
[----:B------:R-:W-:Y:S02]  /*c240*/  @!P0 PRMT R136, R239, 0x5410, RZ ;  /* 0x00005410ef888816 */ /* 0x000fe400000000ff */
[----:B------:R-:W-:Y:S02]  /*c250*/  ISETP.GE.U32.AND P0, PT, R252, R149, PT ;  /* 0x00000095fc00720c */ /* 0x000fe40003f06070 */
[----:B------:R-:W-:Y:S01]  /*c260*/  SHF.R.U32.HI R149, RZ, 0x18, R140 ;  /* 0x00000018ff957819 */ /* 0x000fe2000001168c */
[----:B------:R2:W-:Y:S01]  /*c270*/  STG.E.U16 [R176.64+0x12], R136 ;  /* 0x00001288b0007986 */ /* 0x0005e2000c101510 */
[----:B------:R-:W-:Y:S01]  /*c280*/  LOP3.LUT R140, R182, 0xffff, RZ, 0xc0, !PT ;  /* 0x0000ffffb68c7812 */ /* 0x000fe200078ec0ff */
[----:B------:R-:W-:Y:S01]  /*c290*/  @!P5 HADD2 R237, -R142.H0_H0, -RZ.H0_H0 ;  /* 0xa00000ff8eedd230 */ /* 0x000fe20000000900 */
[----:B------:R-:W-:Y:S02]  /*c2a0*/  PRMT R138, R139, 0x7632, R138 ;  /* 0x000076328b8a7816 */ /* 0x000fe4000000008a */
[----:B------:R-:W-:Y:S05]  /*c2b0*/  SHF.R.U32.HI R140, RZ, 0x8, R140 ;  /* 0x00000008ff8c7819 */ /* 0x000fea000001168c */
[----:B------:R-:W-:Y:S01]  /*c2c0*/  @!P0 HADD2 R235, -R139.H0_H0, -RZ.H0_H0 ;  /* 0xa00000ff8beb8230 */ /* 0x000fe20000000900 */
[----:B-1----:R-:W-:Y:S02]  /*c2d0*/  PRMT R141, R3, 0x5410, R142 ;  /* 0x00005410038d7816 */ /* 0x002fe4000000008e */
[----:B------:R-:W-:Y:S02]  /*c2e0*/  @!P6 PRMT R3, R238, 0x5410, RZ ;  /* 0x00005410ee03e816 */ /* 0x000fe400000000ff */
[----:B------:R-:W-:Y:S02]  /*c2f0*/  ISETP.GE.U32.AND P6, PT, R252, R149, PT ;  /* 0x00000095fc00720c */ /* 0x000fe40003fc6070 */
[----:B------:R-:W-:Y:S01]  /*c300*/  LOP3.LUT R149, R182, 0xff, RZ, 0xc0, !PT ;  /* 0x000000ffb6957812 */ /* 0x000fe200078ec0ff */
[----:B------:R1:W-:Y:S01]  /*c310*/  STG.E.U16 [R178.64+0x20], R3 ;  /* 0x00002003b2007986 */ /* 0x0003e2000c101510 */
[----:B------:R-:W-:Y:S02]  /*c320*/  @!P5 PRMT R142, R237, 0x5410, RZ ;  /* 0x00005410ed8ed816 */ /* 0x000fe400000000ff */
[----:B------:R-:W-:Y:S02]  /*c330*/  ISETP.GE.U32.AND P5, PT, R252, R149, PT ;  /* 0x00000095fc00720c */ /* 0x000fe40003fa6070 */
[----:B------:R-:W-:Y:S01]  /*c340*/  LOP3.LUT R149, R140, 0xffff, RZ, 0xc0, !PT ;  /* 0x0000ffff8c957812 */ /* 0x000fe200078ec0ff */
[----:B------:R3:W-:Y:S01]  /*c350*/  STG.E.U16 [R178.64+0x22], R142 ;  /* 0x0000228eb2007986 */ /* 0x0007e2000c101510 */
[----:B------:R-:W-:Y:S02]  /*c360*/  PRMT R140, R139, 0x5410, R138 ;  /* 0x000054108b8c7816 */ /* 0x000fe4000000008a */
[----:B------:R-:W-:Y:S01]  /*c370*/  @!P0 PRMT R139, R235, 0x5410, RZ ;  /* 0x00005410eb8b8816 */ /* 0x000fe200000000ff */
[----:B------:R-:W-:Y:S01]  /*c380*/  @!P6 HADD2 R233, -R138.H0_H0, -RZ.H0_H0 ;  /* 0xa00000ff8ae9e230 */ /* 0x000fe20000000900 */
[C---:B------:R-:W-:Y:S02]  /*c390*/  ISETP.GE.U32.AND P0, PT, R252.reuse, R149, PT ;  /* 0x00000095fc00720c */ /* 0x040fe40003f06070 */
[----:B------:R4:W3:Y:S01]  /*c3a0*/  MUFU.EX2 R149, R160 ;  /* 0x000000a000957308 */ /* 0x0008e20000000800 */
[----:B--2---:R-:W-:Y:S01]  /*c3b0*/  PRMT R136, R137, 0x7632, R136 ;  /* 0x0000763289887816 */ /* 0x004fe20000000088 */
[----:B------:R-:W-:Y:S01]  /*c3c0*/  STG.E.U16 [R176.64+0x20], R139 ;  /* 0x0000208bb0007986 */ /* 0x000fe2000c101510 */
[----:B------:R-:W-:Y:S01]  /*c3d0*/  @!P6 PRMT R138, R233, 0x5410, RZ ;  /* 0x00005410e98ae816 */ /* 0x000fe200000000ff */
[----:B------:R-:W-:Y:S01]  /*c3e0*/  @!P5 HADD2 R232, -R137.H0_H0, -RZ.H0_H0 ;  /* 0xa00000ff89e8d230 */ /* 0x000fe20000000900 */
[----:B------:R-:W-:Y:S01]  /*c3f0*/  ISETP.GE.U32.AND P6, PT, R252, R151, PT ;  /* 0x00000097fc00720c */ /* 0x000fe20003fc6070 */
[----:B------:R-:W-:Y:S01]  /*c400*/  IMAD.MOV.U32 R151, RZ, RZ, R191 ;  /* 0x000000ffff977224 */ /* 0x000fe200078e00bf */
[----:B------:R-:W-:Y:S01]  /*c410*/  PRMT R144, R137, 0x5410, R136 ;  /* 0x0000541089907816 */ /* 0x000fe20000000088 */
[----:B------:R-:W-:Y:S01]  /*c420*/  STG.E.U16 [R176.64+0x22], R138 ;  /* 0x0000228ab0007986 */ /* 0x000fe2000c101510 */
[----:B------:R-:W-:Y:S02]  /*c430*/  @!P5 PRMT R137, R232, 0x5410, RZ ;  /* 0x00005410e889d816 */ /* 0x000fe400000000ff */
[----:B------:R-:W-:Y:S01]  /*c440*/  LOP3.LUT R148, R151, UR34, RZ, 0x3c, !PT ;  /* 0x0000002297947c12 */ /* 0x000fe2000f8e3cff */
[----:B------:R-:W-:Y:S01]  /*c450*/  @!P0 HADD2 R234, -R136.H0_H0, -RZ.H0_H0 ;  /* 0xa00000ff88ea8230 */ /* 0x000fe20000000900 */
[----:B------:R2:W5:Y:S01]  /*c460*/  LDL.LU.64 R190, [R1+0x80] ;  /* 0x0000800001be7983 */ /* 0x0005620000300a00 */
[----:B-1----:R-:W-:Y:S02]  /*c470*/  SHF.R.U32.HI R3, RZ, 0x18, R182 ;  /* 0x00000018ff037819 */ /* 0x002fe400000116b6 */
[----:B------:R-:W-:Y:S01]  /*c480*/  IMAD.WIDE.U32 R150, R148, -0x326172a9, RZ ;  /* 0xcd9e8d5794967825 */ /* 0x000fe200078e00ff */
[----:B------:R-:W-:Y:S02]  /*c490*/  @!P0 PRMT R136, R234, 0x5410, RZ ;  /* 0x00005410ea888816 */ /* 0x000fe400000000ff */
[----:B------:R1:W-:Y:S01]  /*c4a0*/  STG.E.U16 [R178.64+0x30], R137 ;  /* 0x00003089b2007986 */ /* 0x0003e2000c101510 */
[----:B------:R-:W-:Y:S01]  /*c4b0*/  FADD.FTZ R148, R158, R145 ;  /* 0x000000919e947221 */ /* 0x000fe20000010000 */
[----:B------:R-:W-:Y:S01]  /*c4c0*/  LOP3.LUT R145, R185, UR32, R150, 0x96, !PT ;  /* 0x00000020b9917c12 */ /* 0x000fe2000f8e9696 */
[----:B------:R-:W-:Y:S01]  /*c4d0*/  IMAD.MOV.U32 R150, RZ, RZ, R152 ;  /* 0x000000ffff967224 */ /* 0x000fe200078e0098 */
[----:B------:R-:W-:Y:S01]  /*c4e0*/  ISETP.GE.U32.AND P5, PT, R252, R3, PT ;  /* 0x00000003fc00720c */ /* 0x000fe20003fa6070 */
[----:B----4-:R-:W-:Y:S01]  /*c4f0*/  IMAD.MOV.U32 R160, RZ, RZ, R156 ;  /* 0x000000ffffa07224 */ /* 0x010fe200078e009c */
[C---:B---3--:R-:W-:Y:S01]  /*c500*/  F2FP.PACK_AB R158, R149.reuse, R158 ;  /* 0x0000009e959e723e */ /* 0x048fe200000000ff */
[----:B------:R-:W-:Y:S01]  /*c510*/  FADD.FTZ R142, R149, R148 ;  /* 0x00000094958e7221 */ /* 0x000fe20000010000 */
[----:B------:R-:W-:Y:S01]  /*c520*/  LOP3.LUT R148, R151, UR33, R188, 0x96, !PT ;  /* 0x0000002197947c12 */ /* 0x000fe2000f8e96bc */
[----:B------:R-:W3:Y:S01]  /*c530*/  MUFU.EX2 R156, R174 ;  /* 0x000000ae009c7308 */ /* 0x000ee20000000800 */
[----:B------:R-:W-:Y:S01]  /*c540*/  IMAD.MOV.U32 R151, RZ, RZ, R153 ;  /* 0x000000ffff977224 */ /* 0x000fe200078e0099 */
[----:B------:R-:W-:Y:S01]  /*c550*/  F2FP.PACK_AB R3, R175, R186 ;  /* 0x000000baaf03723e */ /* 0x000fe200000000ff */
[----:B------:R4:W-:Y:S01]  /*c560*/  STG.E.U16 [R178.64+0x32], R136 ;  /* 0x00003288b2007986 */ /* 0x0009e2000c101510 */
[----:B------:R-:W-:Y:S01]  /*c570*/  IMAD.WIDE.U32 R152, R148, -0x2daee0ad, RZ ;  /* 0xd2511f5394987825 */ /* 0x000fe200078e00ff */
[----:B------:R-:W-:Y:S02]  /*c580*/  PRMT R157, R158, 0x7632, R157 ;  /* 0x000076329e9d7816 */ /* 0x000fe4000000009d */
[----:B------:R2:W5:Y:S01]  /*c590*/  LDL.LU.64 R188, [R1+0x78] ;  /* 0x0000780001bc7983 */ /* 0x0005620000300a00 */
[----:B------:R-:W-:Y:S02]  /*c5a0*/  IMAD.MOV.U32 R148, RZ, RZ, R150 ;  /* 0x000000ffff947224 */ /* 0x000fe400078e0096 */
[----:B------:R-:W-:Y:S01]  /*c5b0*/  IMAD.MOV.U32 R149, RZ, RZ, R151 ;  /* 0x000000ffff957224 */ /* 0x000fe200078e0097 */
[----:B------:R-:W2:Y:S01]  /*c5c0*/  MUFU.EX2 R161, R160 ;  /* 0x000000a000a17308 */ /* 0x000ea20000000800 */
[----:B------:R-:W-:Y:S01]  /*c5d0*/  IMAD.WIDE.U32 R150, R145, -0x2daee0ad, RZ ;  /* 0xd2511f5391967825 */ /* 0x000fe200078e00ff */
[----:B------:R-:W-:Y:S03]  /*c5e0*/  LOP3.LUT R148, R153, UR31, R148, 0x96, !PT ;  /* 0x0000001f99947c12 */ /* 0x000fe6000f8e9694 */
[----:B------:R-:W-:Y:S01]  /*c5f0*/  IMAD.MOV.U32 R153, RZ, RZ, R163 ;  /* 0x000000ffff997224 */ /* 0x000fe200078e00a3 */
[----:B------:R-:W-:Y:S01]  /*c600*/  LOP3.LUT R145, R151, UR29, R152, 0x96, !PT ;  /* 0x0000001d97917c12 */ /* 0x000fe2000f8e9698 */
[----:B------:R-:W-:Y:S01]  /*c610*/  IMAD.MOV.U32 R152, RZ, RZ, R162 ;  /* 0x000000ffff987224 */ /* 0x000fe200078e00a2 */
[----:B-1----:R-:W-:Y:S01]  /*c620*/  PRMT R137, R143, 0x7632, R137 ;  /* 0x000076328f897816 */ /* 0x002fe20000000089 */
[----:B------:R-:W-:Y:S04]  /*c630*/  IMAD.WIDE.U32 R162, R148, -0x326172a9, RZ ;  /* 0xcd9e8d5794a27825 */ /* 0x000fe800078e00ff */
[----:B------:R-:W-:Y:S01]  /*c640*/  IMAD.WIDE.U32 R148, R145, -0x326172a9, RZ ;  /* 0xcd9e8d5791947825 */ /* 0x000fe200078e00ff */
[----:B------:R-:W-:Y:S01]  /*c650*/  LOP3.LUT R184, R163, UR30, R184, 0x96, !PT ;  /* 0x0000001ea3b87c12 */ /* 0x000fe2000f8e96b8 */
[----:B------:R-:W-:Y:S02]  /*c660*/  @!P5 HADD2 R231, -R137.H0_H0, -RZ.H0_H0 ;  /* 0xa00000ff89e7d230 */ /* 0x000fe40000000900 */
[----:B---3--:R-:W-:Y:S01]  /*c670*/  FADD.FTZ R138, R156, R147 ;  /* 0x000000939c8a7221 */ /* 0x008fe20000010000 */
[----:B------:R-:W-:Y:S01]  /*c680*/  LOP3.LUT R162, R149, UR28, R162, 0x96, !PT ;  /* 0x0000001c95a27c12 */ /* 0x000fe2000f8e96a2 */
[----:B------:R-:W-:Y:S01]  /*c690*/  IMAD.WIDE.U32 R184, R184, -0x2daee0ad, RZ ;  /* 0xd2511f53b8b87825 */ /* 0x000fe200078e00ff */
[----:B----4-:R-:W-:Y:S02]  /*c6a0*/  PRMT R136, R3, 0x7632, R136 ;  /* 0x0000763203887816 */ /* 0x010fe40000000088 */
[----:B------:R-:W-:Y:S01]  /*c6b0*/  SHF.R.U32.HI R149, RZ, 0x10, R146 ;  /* 0x00000010ff957819 */ /* 0x000fe20000011692 */
[----:B------:R-:W-:Y:S01]  /*c6c0*/  IMAD.WIDE.U32 R162, R162, -0x2daee0ad, RZ ;  /* 0xd2511f53a2a27825 */ /* 0x000fe200078e00ff */
[----:B------:R-:W-:Y:S02]  /*c6d0*/  LOP3.LUT R150, R185, UR27, R150, 0x96, !PT ;  /* 0x0000001bb9967c12 */ /* 0x000fe4000f8e9696 */
[----:B------:R-:W-:Y:S01]  /*c6e0*/  LOP3.LUT R149, R149, 0xff, RZ, 0xc0, !PT ;  /* 0x000000ff95957812 */ /* 0x000fe200078ec0ff */
[--C-:B------:R-:W-:Y:S01]  /*c6f0*/  FADD.FTZ R139, R181, R138.reuse ;  /* 0x0000008ab58b7221 */ /* 0x100fe20000010000 */
[----:B------:R-:W-:Y:S01]  /*c700*/  PRMT R138, R143, 0x7610, R138 ;  /* 0x000076108f8a7816 */ /* 0x000fe2000000008a */
[----:B------:R-:W-:Y:S01]  /*c710*/  IMAD.WIDE.U32 R150, R150, -0x326172a9, RZ ;  /* 0xcd9e8d5796967825 */ /* 0x000fe200078e00ff */
[----:B------:R-:W-:Y:S02]  /*c720*/  LOP3.LUT R175, R163, UR6, R184, 0x96, !PT ;  /* 0x00000006a3af7c12 */ /* 0x000fe4000f8e96b8 */
[----:B------:R-:W-:Y:S01]  /*c730*/  F2FP.PACK_AB R156, R181, R156 ;  /* 0x0000009cb59c723e */ /* 0x000fe200000000ff */
[----:B------:R-:W-:Y:S01]  /*c740*/  @!P6 HADD2 R236, -R138.H0_H0, -RZ.H0_H0 ;  /* 0xa00000ff8aece230 */ /* 0x000fe20000000900 */
[----:B------:R-:W-:Y:S01]  /*c750*/  LOP3.LUT R163, R151, UR7, R148, 0x96, !PT ;  /* 0x0000000797a37c12 */ /* 0x000fe2000f8e9694 */
[----:B------:R-:W-:Y:S01]  /*c760*/  IMAD.WIDE.U32 R174, R175, -0x326172a9, RZ ;  /* 0xcd9e8d57afae7825 */ /* 0x000fe200078e00ff */
[----:B------:R-:W-:Y:S02]  /*c770*/  PRMT R148, R138, 0x5410, R137 ;  /* 0x000054108a947816 */ /* 0x000fe40000000089 */
[----:B------:R-:W-:Y:S01]  /*c780*/  @!P6 PRMT R138, R236, 0x5410, RZ ;  /* 0x00005410ec8ae816 */ /* 0x000fe200000000ff */
[----:B--2---:R-:W-:Y:S01]  /*c790*/  FADD.FTZ R142, R161, R142 ;  /* 0x0000008ea18e7221 */ /* 0x004fe20000010000 */
[----:B------:R-:W-:Y:S01]  /*c7a0*/  LOP3.LUT R145, R175, UR14, R150, 0x96, !PT ;  /* 0x0000000eaf917c12 */ /* 0x000fe2000f8e9696 */
[----:B------:R-:W-:Y:S01]  /*c7b0*/  IMAD.MOV.U32 R184, RZ, RZ, R154 ;  /* 0x000000ffffb87224 */ /* 0x000fe200078e009a */
[----:B------:R-:W-:Y:S01]  /*c7c0*/  @!P5 PRMT R137, R231, 0x5410, RZ ;  /* 0x00005410e789d816 */ /* 0x000fe200000000ff */
[----:B------:R1:W-:Y:S01]  /*c7d0*/  STG.E.U16 [R176.64+0x30], R138 ;  /* 0x0000308ab0007986 */ /* 0x0003e2000c101510 */
[----:B------:R-:W-:Y:S01]  /*c7e0*/  LOP3.LUT R147, R145, 0xff, RZ, 0xc0, !PT ;  /* 0x000000ff91937812 */ /* 0x000fe200078ec0ff */
[C---:B------:R-:W-:Y:S01]  /*c7f0*/  FADD.FTZ R154, R187.reuse, R142 ;  /* 0x0000008ebb9a7221 */ /* 0x040fe20000010000 */
[----:B------:R-:W-:Y:S01]  /*c800*/  F2FP.PACK_AB R161, R187, R161 ;  /* 0x000000a1bba1723e */ /* 0x000fe200000000ff */
[----:B------:R2:W-:Y:S01]  /*c810*/  STG.E.U16 [R176.64+0x32], R137 ;  /* 0x00003289b0007986 */ /* 0x0005e2000c101510 */
[----:B------:R-:W-:Y:S01]  /*c820*/  ISETP.GE.U32.AND P0, PT, R252, R147, PT ;  /* 0x00000093fc00720c */ /* 0x000fe20003f06070 */
[----:B------:R-:W-:Y:S01]  /*c830*/  IMAD.MOV.U32 R187, RZ, RZ, R153 ;  /* 0x000000ffffbb7224 */ /* 0x000fe200078e0099 */
[----:B------:R-:W-:Y:S01]  /*c840*/  LOP3.LUT R147, R145, 0xffff, RZ, 0xc0, !PT ;  /* 0x0000ffff91937812 */ /* 0x000fe200078ec0ff */
[----:B------:R-:W-:Y:S01]  /*c850*/  IMAD.MOV.U32 R185, RZ, RZ, R155 ;  /* 0x000000ffffb97224 */ /* 0x000fe200078e009b */
[----:B------:R-:W-:Y:S01]  /*c860*/  PRMT R153, R3, 0x5410, R136 ;  /* 0x0000541003997816 */ /* 0x000fe20000000088 */
[----:B------:R-:W-:Y:S01]  /*c870*/  IMAD.MOV.U32 R186, RZ, RZ, R152 ;  /* 0x000000ffffba7224 */ /* 0x000fe200078e0098 */
[----:B------:R-:W-:Y:S01]  /*c880*/  SHF.R.U32.HI R147, RZ, 0x8, R147 ;  /* 0x00000008ff937819 */ /* 0x000fe20000011693 */
[----:B------:R-:W-:Y:S01]  /*c890*/  FADD.FTZ R160, R180, R139 ;  /* 0x0000008bb4a07221 */ /* 0x000fe20000010000 */
[----:B------:R-:W-:Y:S02]  /*c8a0*/  PRMT R152, R158, 0x5410, R157 ;  /* 0x000054109e987816 */ /* 0x000fe4000000009d */
[----:B------:R-:W-:Y:S02]  /*c8b0*/  LOP3.LUT R143, R147, 0xffff, RZ, 0xc0, !PT ;  /* 0x0000ffff938f7812 */ /* 0x000fe400078ec0ff */
[--C-:B------:R-:W-:Y:S01]  /*c8c0*/  SHF.R.U32.HI R147, RZ, 0x18, R145.reuse ;  /* 0x00000018ff937819 */ /* 0x100fe20000011691 */
[----:B------:R-:W-:Y:S01]  /*c8d0*/  @!P0 HADD2 R230, -R3.H0_H0, -RZ.H0_H0 ;  /* 0xa00000ff03e68230 */ /* 0x000fe20000000900 */
[----:B------:R-:W-:Y:S02]  /*c8e0*/  ISETP.GE.U32.AND P6, PT, R252, R143, PT ;  /* 0x0000008ffc00720c */ /* 0x000fe40003fc6070 */
[----:B------:R-:W-:Y:S02]  /*c8f0*/  SHF.R.U32.HI R143, RZ, 0x10, R145 ;  /* 0x00000010ff8f7819 */ /* 0x000fe40000011691 */
[----:B------:R-:W-:Y:S02]  /*c900*/  @!P0 PRMT R3, R230, 0x5410, RZ ;  /* 0x00005410e6038816 */ /* 0x000fe400000000ff */
[----:B------:R-:W-:Y:S02]  /*c910*/  LOP3.LUT R143, R143, 0xff, RZ, 0xc0, !PT ;  /* 0x000000ff8f8f7812 */ /* 0x000fe400078ec0ff */
[----:B-1----:R-:W-:Y:S01]  /*c920*/  LOP3.LUT R138, R174, 0xffff, RZ, 0xc0, !PT ;  /* 0x0000ffffae8a7812 */ /* 0x002fe200078ec0ff */
[----:B------:R-:W-:Y:S01]  /*c930*/  STG.E.U16 [R178.64+0x40], R3 ;  /* 0x00004003b2007986 */ /* 0x000fe2000c101510 */
[C---:B------:R-:W-:Y:S02]  /*c940*/  ISETP.GE.U32.AND P5, PT, R252.reuse, R143, PT ;  /* 0x0000008ffc00720c */ /* 0x040fe40003fa6070 */
[----:B--2---:R-:W-:Y:S01]  /*c950*/  SHF.R.U32.HI R137, RZ, 0x8, R138 ;  /* 0x00000008ff897819 */ /* 0x004fe2000001168a */
[----:B------:R-:W-:Y:S01]  /*c960*/  @!P6 HADD2 R229, -R136.H0_H0, -RZ.H0_H0 ;  /* 0xa00000ff88e5e230 */ /* 0x000fe20000000900 */
[C---:B------:R-:W-:Y:S01]  /*c970*/  ISETP.GE.U32.AND P0, PT, R252.reuse, R147, PT ;  /* 0x00000093fc00720c */ /* 0x040fe20003f06070 */
[----:B------:R-:W1:Y:S01]  /*c980*/  MUFU.EX2 R143, R171 ;  /* 0x000000ab008f7308 */ /* 0x000e620000000800 */
[----:B------:R-:W-:Y:S02]  /*c990*/  LOP3.LUT R137, R137, 0xffff, RZ, 0xc0, !PT ;  /* 0x0000ffff89897812 */ /* 0x000fe400078ec0ff */
[----:B------:R-:W-:Y:S02]  /*c9a0*/  @!P6 PRMT R136, R229, 0x5410, RZ ;  /* 0x00005410e588e816 */ /* 0x000fe400000000ff */
[----:B------:R-:W-:Y:S02]  /*c9b0*/  ISETP.GE.U32.AND P6, PT, R252, R137, PT ;  /* 0x00000089fc00720c */ /* 0x000fe40003fc6070 */
[----:B------:R-:W-:Y:S01]  /*c9c0*/  SHF.R.U32.HI R137, RZ, 0x10, R174 ;  /* 0x00000010ff897819 */ /* 0x000fe200000116ae */
[----:B------:R2:W-:Y:S01]  /*c9d0*/  STG.E.U16 [R178.64+0x42], R136 ;  /* 0x00004288b2007986 */ /* 0x0005e2000c101510 */
[----:B------:R-:W-:Y:S01]  /*c9e0*/  @!P5 HADD2 R228, -R158.H0_H0, -RZ.H0_H0 ;  /* 0xa00000ff9ee4d230 */ /* 0x000fe20000000900 */
[----:B------:R-:W-:Y:S02]  /*c9f0*/  LOP3.LUT R139, R185, UR14, R186, 0x96, !PT ;  /* 0x0000000eb98b7c12 */ /* 0x000fe4000f8e96ba */
[----:B------:R-:W-:Y:S01]  /*ca00*/  LOP3.LUT R137, R137, 0xff, RZ, 0xc0, !PT ;  /* 0x000000ff89897812 */ /* 0x000fe200078ec0ff */
[----:B------:R-:W-:Y:S01]  /*ca10*/  @!P0 HADD2 R227, -R157.H0_H0, -RZ.H0_H0 ;  /* 0xa00000ff9de38230 */ /* 0x000fe20000000900 */
[----:B------:R-:W-:Y:S02]  /*ca20*/  @!P5 PRMT R158, R228, 0x5410, RZ ;  /* 0x00005410e49ed816 */ /* 0x000fe400000000ff */
[C---:B------:R-:W-:Y:S02]  /*ca30*/  ISETP.GE.U32.AND P5, PT, R252.reuse, R137, PT ;  /* 0x00000089fc00720c */ /* 0x040fe40003fa6070 */
[----:B------:R-:W-:Y:S01]  /*ca40*/  SHF.R.U32.HI R137, RZ, 0x18, R174 ;  /* 0x00000018ff897819 */ /* 0x000fe200000116ae */
[----:B------:R-:W-:Y:S01]  /*ca50*/  STG.E.U16 [R176.64+0x40], R158 ;  /* 0x0000409eb0007986 */ /* 0x000fe2000c101510 */
[----:B------:R-:W-:Y:S02]  /*ca60*/  @!P0 PRMT R157, R227, 0x5410, RZ ;  /* 0x00005410e39d8816 */ /* 0x000fe400000000ff */
[C---:B------:R-:W-:Y:S02]  /*ca70*/  ISETP.GE.U32.AND P0, PT, R252.reuse, R137, PT ;  /* 0x00000089fc00720c */ /* 0x040fe40003f06070 */
[C---:B------:R-:W-:Y:S01]  /*ca80*/  LOP3.LUT R137, R139.reuse, 0xffff, RZ, 0xc0, !PT ;  /* 0x0000ffff8b897812 */ /* 0x040fe200078ec0ff */
[----:B------:R-:W-:Y:S01]  /*ca90*/  STG.E.U16 [R176.64+0x42], R157 ;  /* 0x0000429db0007986 */ /* 0x000fe2000c101510 */
[----:B------:R-:W-:Y:S01]  /*caa0*/  LOP3.LUT R138, R139, 0xff, RZ, 0xc0, !PT ;  /* 0x000000ff8b8a7812 */ /* 0x000fe200078ec0ff */
[----:B-1----:R-:W-:Y:S01]  /*cab0*/  FADD.FTZ R160, R143, R160 ;  /* 0x000000a08fa07221 */ /* 0x002fe20000010000 */
[----:B------:R-:W-:Y:S01]  /*cac0*/  SHF.R.U32.HI R137, RZ, 0x8, R137 ;  /* 0x00000008ff897819 */ /* 0x000fe20000011689 */
[----:B------:R-:W-:Y:S01]  /*cad0*/  @!P5 HADD2 R224, -R161.H0_H0, -RZ.H0_H0 ;  /* 0xa00000ffa1e0d230 */ /* 0x000fe20000000900 */
[----:B------:R-:W-:Y:S02]  /*cae0*/  PRMT R186, R252, 0x7054, R252 ;  /* 0x00007054fcba7816 */ /* 0x000fe400000000fc */
[----:B------:R-:W-:Y:S02]  /*caf0*/  PRMT R137, R138, 0x5410, R137 ;  /* 0x000054108a897816 */ /* 0x000fe40000000089 */
[--C-:B------:R-:W-:Y:S02]  /*cb00*/  SHF.R.U32.HI R138, RZ, 0x10, R139.reuse ;  /* 0x00000010ff8a7819 */ /* 0x100fe4000001168b */
[----:B------:R-:W-:Y:S01]  /*cb10*/  SHF.R.U32.HI R139, RZ, 0x18, R139 ;  /* 0x00000018ff8b7819 */ /* 0x000fe2000001168b */
[--C-:B------:R-:W-:Y:S01]  /*cb20*/  HSET2.LE.AND R137, R137, R186.reuse, PT ;  /* 0x000000ba89897233 */ /* 0x100fe20003803000 */
[----:B------:R-:W-:Y:S02]  /*cb30*/  LOP3.LUT R138, R138, 0xff, RZ, 0xc0, !PT ;  /* 0x000000ff8a8a7812 */ /* 0x000fe400078ec0ff */
[--C-:B------:R-:W-:Y:S02]  /*cb40*/  SHF.R.U32.HI R142, RZ, 0x18, R184.reuse ;  /* 0x00000018ff8e7819 */ /* 0x100fe400000116b8 */
[----:B--2---:R-:W-:Y:S02]  /*cb50*/  PRMT R136, R138, 0x5410, R139 ;  /* 0x000054108a887816 */ /* 0x004fe4000000008b */
[C---:B------:R-:W-:Y:S02]  /*cb60*/  LOP3.LUT R139, R184.reuse, 0xffff, RZ, 0xc0, !PT ;  /* 0x0000ffffb88b7812 */ /* 0x040fe400078ec0ff */
[----:B------:R-:W-:Y:S01]  /*cb70*/  LOP3.LUT R138, R184, 0xff, RZ, 0xc0, !PT ;  /* 0x000000ffb88a7812 */ /* 0x000fe200078ec0ff */
[--C-:B------:R-:W-:Y:S01]  /*cb80*/  HSET2.LE.AND R136, R136, R186.reuse, PT ;  /* 0x000000ba88887233 */ /* 0x100fe20003803000 */
[----:B------:R-:W-:Y:S02]  /*cb90*/  SHF.R.U32.HI R139, RZ, 0x8, R139 ;  /* 0x00000008ff8b7819 */ /* 0x000fe4000001168b */
[----:B------:R-:W-:Y:S02]  /*cba0*/  LOP3.LUT R132, R137, R132, RZ, 0xc0, !PT ;  /* 0x0000008489847212 */ /* 0x000fe400078ec0ff */
[----:B------:R-:W-:Y:S02]  /*cbb0*/  PRMT R138, R138, 0x5410, R139 ;  /* 0x000054108a8a7816 */ /* 0x000fe4000000008b */
[----:B------:R-:W-:Y:S02]  /*cbc0*/  SHF.R.U32.HI R139, RZ, 0x10, R184 ;  /* 0x00000010ff8b7819 */ /* 0x000fe400000116b8 */
[----:B------:R-:W-:Y:S01]  /*cbd0*/  LOP3.LUT R133, R136, R133, RZ, 0xc0, !PT ;  /* 0x0000008588857212 */ /* 0x000fe200078ec0ff */
[--C-:B------:R-:W-:Y:S01]  /*cbe0*/  HSET2.LE.AND R137, R138, R186.reuse, PT ;  /* 0x000000ba8a897233 */ /* 0x100fe20003803000 */
[----:B------:R-:W-:Y:S02]  /*cbf0*/  LOP3.LUT R139, R139, 0xff, RZ, 0xc0, !PT ;  /* 0x000000ff8b8b7812 */ /* 0x000fe400078ec0ff */
[----:B------:R-:W-:Y:S02]  /*cc00*/  LOP3.LUT R145, R174, 0xff, RZ, 0xc0, !PT ;  /* 0x000000ffae917812 */ /* 0x000fe400078ec0ff */
[----:B------:R-:W-:Y:S02]  /*cc10*/  PRMT R142, R139, 0x5410, R142 ;  /* 0x000054108b8e7816 */ /* 0x000fe4000000008e */
[----:B------:R-:W-:Y:S02]  /*cc20*/  LOP3.LUT R134, R137, R134, RZ, 0xc0, !PT ;  /* 0x0000008689867212 */ /* 0x000fe400078ec0ff */
[----:B------:R-:W1:Y:S01]  /*cc30*/  LDSM.16.MT88.4 R136, [R208+0x10000] ;  /* 0x01000000d088783b */ /* 0x000e620000004200 */
[--C-:B------:R-:W-:Y:S01]  /*cc40*/  HSET2.LE.AND R142, R142, R186.reuse, PT ;  /* 0x000000ba8e8e7233 */ /* 0x100fe20003803000 */
[----:B------:R-:W-:Y:S02]  /*cc50*/  F2FP.PACK_AB R171, R143, R180 ;  /* 0x000000b48fab723e */ /* 0x000fe400000000ff */
[----:B------:R-:W-:Y:S01]  /*cc60*/  LOP3.LUT R143, R182, 0xff, RZ, 0xc0, !PT ;  /* 0x000000ffb68f7812 */ /* 0x000fe200078ec0ff */
[----:B------:R2:W-:Y:S01]  /*cc70*/  MUFU.EX2 R180, R170 ;  /* 0x000000aa00b47308 */ /* 0x0005e20000000800 */
[----:B------:R-:W-:Y:S02]  /*cc80*/  LOP3.LUT R135, R142, R135, RZ, 0xc0, !PT ;  /* 0x000000878e877212 */ /* 0x000fe400078ec0ff */
[----:B------:R-:W-:Y:S02]  /*cc90*/  LOP3.LUT R142, R182, 0xffff, RZ, 0xc0, !PT ;  /* 0x0000ffffb68e7812 */ /* 0x000fe400078ec0ff */
[----:B------:R-:W-:Y:S02]  /*cca0*/  ISETP.GE.U32.AND P1, PT, R252, R145, PT ;  /* 0x00000091fc00720c */ /* 0x000fe40003f26070 */
[----:B------:R-:W-:Y:S02]  /*ccb0*/  SHF.R.U32.HI R164, RZ, 0x8, R142 ;  /* 0x00000008ffa47819 */ /* 0x000fe4000001168e */
[C---:B------:R-:W-:Y:S02]  /*ccc0*/  PRMT R3, R156.reuse, 0x7632, R3 ;  /* 0x000076329c037816 */ /* 0x040fe40000000003 */
[----:B------:R-:W-:Y:S02]  /*ccd0*/  PRMT R143, R143, 0x5410, R164 ;  /* 0x000054108f8f7816 */ /* 0x000fe400000000a4 */
[----:B------:R-:W-:Y:S01]  /*cce0*/  PRMT R159, R156, 0x5410, R3 ;  /* 0x000054109c9f7816 */ /* 0x000fe20000000003 */
[----:B------:R-:W-:Y:S01]  /*ccf0*/  @!P6 HADD2 R222, -R3.H0_H0, -RZ.H0_H0 ;  /* 0xa00000ff03dee230 */ /* 0x000fe20000000900 */
[----:B------:R-:W-:Y:S02]  /*cd00*/  LOP3.LUT R147, R146, 0xffff, RZ, 0xc0, !PT ;  /* 0x0000ffff92937812 */ /* 0x000fe400078ec0ff */
[----:B------:R-:W-:Y:S01]  /*cd10*/  SHF.R.U32.HI R145, RZ, 0x10, R182 ;  /* 0x00000010ff917819 */ /* 0x000fe200000116b6 */
[----:B------:R-:W-:Y:S01]  /*cd20*/  @!P1 HADD2 R225, -R156.H0_H0, -RZ.H0_H0 ;  /* 0xa00000ff9ce19230 */ /* 0x000fe20000000900 */
[----:B------:R-:W-:Y:S02]  /*cd30*/  @!P6 PRMT R3, R222, 0x5410, RZ ;  /* 0x00005410de03e816 */ /* 0x000fe400000000ff */
[----:B------:R-:W-:Y:S02]  /*cd40*/  SHF.R.U32.HI R147, RZ, 0x8, R147 ;  /* 0x00000008ff937819 */ /* 0x000fe40000011693 */
[----:B------:R-:W-:Y:S01]  /*cd50*/  @!P1 PRMT R156, R225, 0x5410, RZ ;  /* 0x00005410e19c9816 */ /* 0x000fe200000000ff */
[----:B------:R-:W-:Y:S01]  /*cd60*/  STG.E.U16 [R178.64+0x52], R3 ;  /* 0x00005203b2007986 */ /* 0x000fe2000c101510 */
[----:B------:R-:W-:Y:S02]  /*cd70*/  LOP3.LUT R145, R145, 0xff, RZ, 0xc0, !PT ;  /* 0x000000ff91917812 */ /* 0x000fe400078ec0ff */
[C---:B--2---:R-:W-:Y:S01]  /*cd80*/  PRMT R170, R171.reuse, 0x7632, R170 ;  /* 0x00007632abaa7816 */ /* 0x044fe200000000aa */
[----:B------:R-:W-:Y:S01]  /*cd90*/  STG.E.U16 [R178.64+0x50], R156 ;  /* 0x0000509cb2007986 */ /* 0x000fe2000c101510 */
[----:B------:R-:W-:Y:S02]  /*cda0*/  SHF.R.U32.HI R182, RZ, 0x18, R182 ;  /* 0x00000018ffb67819 */ /* 0x000fe400000116b6 */
[----:B------:R-:W-:Y:S02]  /*cdb0*/  PRMT R164, R171, 0x5410, R170 ;  /* 0x00005410aba47816 */ /* 0x000fe400000000aa */
[----:B------:R-:W-:Y:S01]  /*cdc0*/  PRMT R182, R145, 0x5410, R182 ;  /* 0x0000541091b67816 */ /* 0x000fe200000000b6 */
[--C-:B------:R-:W-:Y:S01]  /*cdd0*/  HSET2.LE.AND R145, R143, R186.reuse, PT ;  /* 0x000000ba8f917233 */ /* 0x100fe20003803000 */
[C---:B-1----:R-:W-:Y:S01]  /*cde0*/  HMMA.16816.F32 R4, R132.reuse, R136, R4 ;  /* 0x000000888404723c */ /* 0x042fe20000001804 */
[----:B------:R-:W-:Y:S02]  /*cdf0*/  ISETP.NE.AND P1, PT, R173, RZ, PT ;  /* 0x000000ffad00720c */ /* 0x000fe40003f25270 */
[----:B------:R-:W1:Y:S05]  /*ce00*/  MUFU.EX2 R173, R172 ;  /* 0x000000ac00ad7308 */ /* 0x000e6a0000000800 */
[C---:B------:R-:W-:Y:S01]  /*ce10*/  HMMA.16816.F32 R8, R132.reuse, R138, R8 ;  /* 0x0000008a8408723c */ /* 0x040fe20000001808 */
[----:B------:R-:W2:Y:S03]  /*ce20*/  LDSM.16.MT88.4 R136, [R206+0x10000] ;  /* 0x01000000ce88783b */ /* 0x000ea60000004200 */
[----:B-1----:R-:W-:Y:S01]  /*ce30*/  FADD.FTZ R167, R173, R154 ;  /* 0x0000009aada77221 */ /* 0x002fe20000010000 */
[C---:B------:R-:W-:Y:S03]  /*ce40*/  F2FP.PACK_AB R173, R168.reuse, R173 ;  /* 0x000000ada8ad723e */ /* 0x040fe600000000ff */
[----:B------:R-:W-:Y:S01]  /*ce50*/  FADD.FTZ R167, R168, R167 ;  /* 0x000000a7a8a77221 */ /* 0x000fe20000010000 */
[----:B------:R-:W-:Y:S03]  /*ce60*/  PRMT R168, R161, 0x7632, R168 ;  /* 0x00007632a1a87816 */ /* 0x000fe600000000a8 */
[----:B------:R-:W-:Y:S01]  /*ce70*/  PRMT R172, R173, 0x7632, R172 ;  /* 0x00007632adac7816 */ /* 0x000fe200000000ac */
[----:B------:R-:W-:Y:S01]  /*ce80*/  FADD.FTZ R184, R166, R167 ;  /* 0x000000a7a6b87221 */ /* 0x000fe20000010000 */
[----:B------:R-:W-:Y:S01]  /*ce90*/  @!P0 HADD2 R223, -R168.H0_H0, -RZ.H0_H0 ;  /* 0xa00000ffa8df8230 */ /* 0x000fe20000000900 */
[C---:B--2---:R-:W-:Y:S08]  /*cea0*/  HMMA.16816.F32 R12, R132.reuse, R136, R12 ;  /* 0x00000088840c723c */ /* 0x044ff0000000180c */
[C---:B------:R-:W-:Y:S01]  /*ceb0*/  HMMA.16816.F32 R16, R132.reuse, R138, R16 ;  /* 0x0000008a8410723c */ /* 0x040fe20000001810 */
[----:B------:R-:W1:Y:S07]  /*cec0*/  LDSM.16.MT88.4 R136, [R205+0x10000] ;  /* 0x01000000cd88783b */ /* 0x000e6e0000004200 */
[C---:B-1----:R-:W-:Y:S08]  /*ced0*/  HMMA.16816.F32 R20, R132.reuse, R136, R20 ;  /* 0x000000888414723c */ /* 0x042ff00000001814 */
        /* <DEDUP_REMOVED lines=32> */
[C---:B-1----:R-:W-:Y:S07]  /*d0e0*/  HMMA.16816.F32 R108, R132.reuse, R136, R108 ;  /* 0x00000088846c723c */ /* 0x042fee000000186c */
[----:B------:R-:W-:Y:S01]  /*d0f0*/  LOP3.LUT R136, R146, 0xff, RZ, 0xc0, !PT ;  /* 0x000000ff92887812 */ /* 0x000fe200078ec0ff */
[C---:B------:R-:W-:Y:S01]  /*d100*/  HMMA.16816.F32 R112, R132.reuse, R138, R112 ;  /* 0x0000008a8470723c */ /* 0x040fe20000001870 */
[----:B------:R-:W-:Y:S03]  /*d110*/  SHF.R.U32.HI R146, RZ, 0x18, R146 ;  /* 0x00000018ff927819 */ /* 0x000fe60000011692 */
[----:B------:R-:W-:Y:S02]  /*d120*/  PRMT R147, R136, 0x5410, R147 ;  /* 0x0000541088937816 */ /* 0x000fe40000000093 */
[----:B------:R-:W1:Y:S01]  /*d130*/  LDSM.16.MT88.4 R136, [R205+0x16000] ;  /* 0x01600000cd88783b */ /* 0x000e620000004200 */
[----:B------:R-:W-:Y:S02]  /*d140*/  PRMT R146, R149, 0x5410, R146 ;  /* 0x0000541095927816 */ /* 0x000fe40000000092 */
[--C-:B------:R-:W-:Y:S01]  /*d150*/  HSET2.LE.AND R142, R147, R186.reuse, PT ;  /* 0x000000ba938e7233 */ /* 0x100fe20003803000 */
[C---:B-1----:R-:W-:Y:S08]  /*d160*/  HMMA.16816.F32 R116, R132.reuse, R136, R116 ;  /* 0x000000888474723c */ /* 0x042ff00000001874 */
[C---:B------:R-:W-:Y:S01]  /*d170*/  HMMA.16816.F32 R120, R132.reuse, R138, R120 ;  /* 0x0000008a8478723c */ /* 0x040fe20000001878 */
[----:B------:R-:W1:Y:S07]  /*d180*/  LDSM.16.MT88.4 R136, [R204+0x16000] ;  /* 0x01600000cc88783b */ /* 0x000e6e0000004200 */
[C---:B-1----:R-:W-:Y:S07]  /*d190*/  HMMA.16816.F32 R124, R132.reuse, R136, R124 ;  /* 0x00000088847c723c */ /* 0x042fee000000187c */
[--C-:B------:R-:W-:Y:S01]  /*d1a0*/  HSET2.LE.AND R137, R146, R186.reuse, PT ;  /* 0x000000ba92897233 */ /* 0x100fe20003803000 */
[----:B------:R-:W-:Y:S01]  /*d1b0*/  HMMA.16816.F32 R128, R132, R138, R128 ;  /* 0x0000008a8480723c */ /* 0x000fe20000001880 */
[----:B------:R-:W-:Y:S01]  /*d1c0*/  LOP3.LUT R136, R142, R141, RZ, 0xc0, !PT ;  /* 0x0000008d8e887212 */ /* 0x000fe200078ec0ff */
[----:B------:R-:W-:Y:S02]  /*d1d0*/  LDSM.16.MT88.4 R132, [R206+0x10800] ;  /* 0x01080000ce84783b */ /* 0x000fe40000004200 */
[----:B------:R-:W-:Y:S03]  /*d1e0*/  LOP3.LUT R137, R137, R140, RZ, 0xc0, !PT ;  /* 0x0000008c89897212 */ /* 0x000fe600078ec0ff */
[--C-:B------:R-:W-:Y:S01]  /*d1f0*/  HSET2.LE.AND R139, R182, R186.reuse, PT ;  /* 0x000000bab68b7233 */ /* 0x100fe20003803000 */
[----:B------:R-:W-:Y:S01]  /*d200*/  LOP3.LUT R138, R145, R144, RZ, 0xc0, !PT ;  /* 0x00000090918a7212 */ /* 0x000fe200078ec0ff */
[----:B------:R-:W-:Y:S01]  /*d210*/  IMAD.WIDE.U32 R182, R163, -0x2daee0ad, RZ ;  /* 0xd2511f53a3b67825 */ /* 0x000fe200078e00ff */
[----:B------:R-:W1:Y:S02]  /*d220*/  LDSM.16.MT88.4 R140, [R208+0x10800] ;  /* 0x01080000d08c783b */ /* 0x000e640000004200 */
[----:B------:R-:W-:Y:S02]  /*d230*/  LOP3.LUT R139, R139, R148, RZ, 0xc0, !PT ;  /* 0x000000948b8b7212 */ /* 0x000fe400078ec0ff */
[----:B------:R-:W-:Y:S02]  /*d240*/  LOP3.LUT R158, R183, UR13, R162, 0x96, !PT ;  /* 0x0000000db79e7c12 */ /* 0x000fe4000f8e96a2 */
[----:B------:R-:W-:Y:S02]  /*d250*/  SHF.R.U32.HI R163, RZ, 0x10, R182 ;  /* 0x00000010ffa37819 */ /* 0x000fe400000116b6 */
[----:B------:R-:W2:Y:S02]  /*d260*/  LDSM.16.MT88.4 R144, [R205+0x10800] ;  /* 0x01080000cd90783b */ /* 0x000ea40000004200 */
[----:B------:R-:W-:Y:S01]  /*d270*/  LOP3.LUT R163, R163, 0xff, RZ, 0xc0, !PT ;  /* 0x000000ffa3a37812 */ /* 0x000fe200078ec0ff */
[C---:B-1----:R-:W-:Y:S08]  /*d280*/  HMMA.16816.F32 R4, R136.reuse, R140, R4 ;  /* 0x0000008c8804723c */ /* 0x042ff00000001804 */
[C---:B------:R-:W-:Y:S01]  /*d290*/  HMMA.16816.F32 R8, R136.reuse, R142, R8 ;  /* 0x0000008e8808723c */ /* 0x040fe20000001808 */
[----:B------:R-:W-:Y:S07]  /*d2a0*/  LDSM.16.MT88.4 R140, [R208+0x12800] ;  /* 0x01280000d08c783b */ /* 0x000fee0000004200 */
[C---:B------:R-:W-:Y:S08]  /*d2b0*/  HMMA.16816.F32 R12, R136.reuse, R132, R12 ;  /* 0x00000084880c723c */ /* 0x040ff0000000180c */
        /* <DEDUP_REMOVED lines=35> */
[C---:B---3--:R-:W-:Y:S07]  /*d4f0*/  HMMA.16816.F32 R108, R136.reuse, R140, R108 ;  /* 0x0000008c886c723c */ /* 0x048fee000000186c */
[C---:B------:R-:W-:Y:S01]  /*d500*/  LOP3.LUT R141, R174.reuse, 0xffff, RZ, 0xc0, !PT ;  /* 0x0000ffffae8d7812 */ /* 0x040fe200078ec0ff */
[C---:B------:R-:W-:Y:S01]  /*d510*/  HMMA.16816.F32 R112, R136.reuse, R142, R112 ;  /* 0x0000008e8870723c */ /* 0x040fe20000001870 */
[--C-:B------:R-:W-:Y:S03]  /*d520*/  SHF.R.U32.HI R140, RZ, 0x18, R174.reuse ;  /* 0x00000018ff8c7819 */ /* 0x100fe600000116ae */
[----:B------:R-:W-:Y:S03]  /*d530*/  SHF.R.U32.HI R141, RZ, 0x8, R141 ;  /* 0x00000008ff8d7819 */ /* 0x000fe6000001168d */
[----:B------:R-:W-:Y:S01]  /*d540*/  SHF.R.U32.HI R143, RZ, 0x10, R174 ;  /* 0x00000010ff8f7819 */ /* 0x000fe200000116ae */
[C---:B--2---:R-:W-:Y:S01]  /*d550*/  HMMA.16816.F32 R116, R136.reuse, R144, R116 ;  /* 0x000000908874723c */ /* 0x044fe20000001874 */
[----:B------:R-:W-:Y:S03]  /*d560*/  LOP3.LUT R142, R174, 0xff, RZ, 0xc0, !PT ;  /* 0x000000ffae8e7812 */ /* 0x000fe600078ec0ff */
[----:B------:R-:W-:Y:S02]  /*d570*/  LOP3.LUT R174, R175, UR14, R150, 0x96, !PT ;  /* 0x0000000eafae7c12 */ /* 0x000fe4000f8e9696 */
[----:B------:R-:W-:Y:S01]  /*d580*/  LDSM.16.MT88.4 R148, [R206+0x11000] ;  /* 0x01100000ce94783b */ /* 0x000fe20000004200 */
[----:B------:R-:W2:Y:S01]  /*d590*/  MUFU.EX2 R175, R169 ;  /* 0x000000a900af7308 */ /* 0x000ea20000000800 */
[C---:B------:R-:W-:Y:S01]  /*d5a0*/  HMMA.16816.F32 R120, R136.reuse, R146, R120 ;  /* 0x000000928878723c */ /* 0x040fe20000001878 */
[----:B------:R-:W-:Y:S03]  /*d5b0*/  LOP3.LUT R143, R143, 0xff, RZ, 0xc0, !PT ;  /* 0x000000ff8f8f7812 */ /* 0x000fe600078ec0ff */
[----:B------:R-:W-:Y:S02]  /*d5c0*/  PRMT R142, R142, 0x5410, R141 ;  /* 0x000054108e8e7816 */ /* 0x000fe4000000008d */
[----:B------:R-:W3:Y:S01]  /*d5d0*/  LDSM.16.MT88.4 R144, [R208+0x11000] ;  /* 0x01100000d090783b */ /* 0x000ee20000004200 */
[----:B------:R-:W-:Y:S01]  /*d5e0*/  PRMT R143, R143, 0x5410, R140 ;  /* 0x000054108f8f7816 */ /* 0x000fe2000000008c */
[C---:B-1----:R-:W-:Y:S01]  /*d5f0*/  HMMA.16816.F32 R124, R136.reuse, R132, R124 ;  /* 0x00000084887c723c */ /* 0x042fe2000000187c */
[----:B------:R1:W4:Y:S03]  /*d600*/  MUFU.EX2 R169, R165 ;  /* 0x000000a500a97308 */ /* 0x0003260000000800 */
[C---:B------:R-:W-:Y:S01]  /*d610*/  LOP3.LUT R140, R174.reuse, 0xffff, RZ, 0xc0, !PT ;  /* 0x0000ffffae8c7812 */ /* 0x040fe200078ec0ff */
[--C-:B------:R-:W-:Y:S01]  /*d620*/  HSET2.LE.AND R142, R142, R186.reuse, PT ;  /* 0x000000ba8e8e7233 */ /* 0x100fe20003803000 */
[----:B------:R-:W-:Y:S01]  /*d630*/  LOP3.LUT R141, R174, 0xff, RZ, 0xc0, !PT ;  /* 0x000000ffae8d7812 */ /* 0x000fe200078ec0ff */
[--C-:B------:R-:W-:Y:S01]  /*d640*/  HSET2.LE.AND R143, R143, R186.reuse, PT ;  /* 0x000000ba8f8f7233 */ /* 0x100fe20003803000 */
[----:B------:R-:W-:Y:S01]  /*d650*/  SHF.R.U32.HI R140, RZ, 0x8, R140 ;  /* 0x00000008ff8c7819 */ /* 0x000fe2000001168c */
[----:B------:R-:W-:Y:S03]  /*d660*/  HMMA.16816.F32 R128, R136, R134, R128 ;  /* 0x000000868880723c */ /* 0x000fe60000001880 */
[----:B------:R-:W-:Y:S01]  /*d670*/  PRMT R132, R161, 0x5410, R168 ;  /* 0x00005410a1847816 */ /* 0x000fe200000000a8 */
[----:B------:R-:W-:Y:S01]  /*d680*/  LDSM.16.MT88.4 R136, [R208+0x13000] ;  /* 0x01300000d088783b */ /* 0x000fe20000004200 */
[----:B------:R-:W-:Y:S02]  /*d690*/  PRMT R140, R141, 0x5410, R140 ;  /* 0x000054108d8c7816 */ /* 0x000fe4000000008c */
[----:B------:R-:W-:Y:S01]  /*d6a0*/  SHF.R.U32.HI R141, RZ, 0x10, R174 ;  /* 0x00000010ff8d7819 */ /* 0x000fe200000116ae */
[----:B--2---:R-:W-:Y:S01]  /*d6b0*/  FADD.FTZ R181, R175, R160 ;  /* 0x000000a0afb57221 */ /* 0x004fe20000010000 */
[----:B------:R-:W-:Y:S03]  /*d6c0*/  SHF.R.U32.HI R174, RZ, 0x18, R174 ;  /* 0x00000018ffae7819 */ /* 0x000fe600000116ae */
[--C-:B------:R-:W-:Y:S01]  /*d6d0*/  HSET2.LE.AND R140, R140, R186.reuse, PT ;  /* 0x000000ba8c8c7233 */ /* 0x100fe20003803000 */
[----:B------:R-:W-:Y:S04]  /*d6e0*/  LOP3.LUT R141, R141, 0xff, RZ, 0xc0, !PT ;  /* 0x000000ff8d8d7812 */ /* 0x000fe800078ec0ff */
[----:B------:R-:W-:Y:S02]  /*d6f0*/  LOP3.LUT R140, R140, R153, RZ, 0xc0, !PT ;  /* 0x000000998c8c7212 */ /* 0x000fe400078ec0ff */
[--C-:B------:R-:W-:Y:S02]  /*d700*/  PRMT R141, R141, 0x5410, R174.reuse ;  /* 0x000054108d8d7816 */ /* 0x100fe400000000ae */
[----:B------:R-:W-:Y:S02]  /*d710*/  LOP3.LUT R142, R142, R159, RZ, 0xc0, !PT ;  /* 0x0000009f8e8e7212 */ /* 0x000fe400078ec0ff */
[----:B------:R-:W-:Y:S01]  /*d720*/  LOP3.LUT R143, R143, R132, RZ, 0xc0, !PT ;  /* 0x000000848f8f7212 */ /* 0x000fe200078ec0ff */
[--C-:B------:R-:W-:Y:S01]  /*d730*/  HSET2.LE.AND R141, R141, R186.reuse, PT ;  /* 0x000000ba8d8d7233 */ /* 0x100fe20003803000 */
[----:B------:R-:W-:Y:S01]  /*d740*/  LDSM.16.MT88.4 R132, [R204+0x11000] ;  /* 0x01100000cc84783b */ /* 0x000fe20000004200 */
[----:B------:R-:W-:Y:S02]  /*d750*/  @!P5 PRMT R161, R224, 0x5410, RZ ;  /* 0x00005410e0a1d816 */ /* 0x000fe400000000ff */
[----:B------:R-:W-:Y:S02]  /*d760*/  @!P0 PRMT R168, R223, 0x5410, RZ ;  /* 0x00005410dfa88816 */ /* 0x000fe400000000ff */
[----:B------:R-:W-:Y:S02]  /*d770*/  LOP3.LUT R141, R141, R152, RZ, 0xc0, !PT ;  /* 0x000000988d8d7212 */ /* 0x000fe400078ec0ff */
[----:B------:R-:W-:Y:S01]  /*d780*/  F2FP.PACK_AB R175, R180, R175 ;  /* 0x000000afb4af723e */ /* 0x000fe200000000ff */
[----:B------:R-:W2:Y:S03]  /*d790*/  LDSM.16.MT88.4 R152, [R205+0x11000] ;  /* 0x01100000cd98783b */ /* 0x000ea60000004200 */
[----:B------:R-:W-:Y:S01]  /*d7a0*/  PRMT R174, R175, 0x7632, R174 ;  /* 0x00007632afae7816 */ /* 0x000fe200000000ae */
[C---:B---3--:R-:W-:Y:S04]  /*d7b0*/  HMMA.16816.F32 R4, R140.reuse, R144, R4 ;  /* 0x000000908c04723c */ /* 0x048fe80000001804 */
[----:B------:R-:W-:Y:S04]  /*d7c0*/  STG.E.U16 [R176.64+0x52], R168 ;  /* 0x000052a8b0007986 */ /* 0x000fe8000c101510 */
[C---:B------:R-:W-:Y:S01]  /*d7d0*/  HMMA.16816.F32 R8, R140.reuse, R146, R8 ;  /* 0x000000928c08723c */ /* 0x040fe20000001808 */
[----:B------:R-:W3:Y:S07]  /*d7e0*/  LDSM.16.MT88.4 R144, [R206+0x13000] ;  /* 0x01300000ce90783b */ /* 0x000eee0000004200 */
[C---:B------:R-:W-:Y:S01]  /*d7f0*/  HMMA.16816.F32 R12, R140.reuse, R148, R12 ;  /* 0x000000948c0c723c */ /* 0x040fe2000000180c */
[----:B------:R-:W-:Y:S07]  /*d800*/  STG.E.U16 [R176.64+0x50], R161 ;  /* 0x000050a1b0007986 */ /* 0x000fee000c101510 */
        /* <DEDUP_REMOVED lines=23> */
[C---:B----4-:R-:W-:Y:S07]  /*d980*/  HMMA.16816.F32 R76, R140.reuse, R136, R76 ;  /* 0x000000888c4c723c */ /* 0x050fee000000184c */
[----:B------:R-:W-:Y:S01]  /*d990*/  LOP3.LUT R137, R158, 0xff, RZ, 0xc0, !PT ;  /* 0x000000ff9e897812 */ /* 0x000fe200078ec0ff */
[C---:B------:R-:W-:Y:S03]  /*d9a0*/  HMMA.16816.F32 R80, R140.reuse, R138, R80 ;  /* 0x0000008a8c50723c */ /* 0x040fe60000001850 */
[----:B------:R-:W-:Y:S02]  /*d9b0*/  ISETP.GE.U32.AND P6, PT, R252, R137, PT ;  /* 0x00000089fc00720c */ /* 0x000fe40003fc6070 */
[----:B------:R-:W4:Y:S03]  /*d9c0*/  LDSM.16.MT88.4 R136, [R205+0x17000] ;  /* 0x01700000cd88783b */ /* 0x000f260000004200 */
[C---:B---3--:R-:W-:Y:S07]  /*d9d0*/  HMMA.16816.F32 R84, R140.reuse, R144, R84 ;  /* 0x000000908c54723c */ /* 0x048fee0000001854 */
[C---:B------:R-:W-:Y:S01]  /*d9e0*/  LOP3.LUT R144, R182.reuse, 0xff, RZ, 0xc0, !PT ;  /* 0x000000ffb6907812 */ /* 0x040fe200078ec0ff */
[C---:B------:R-:W-:Y:S01]  /*d9f0*/  HMMA.16816.F32 R88, R140.reuse, R146, R88 ;  /* 0x000000928c58723c */ /* 0x040fe20000001858 */
[----:B------:R-:W-:Y:S03]  /*da00*/  LOP3.LUT R145, R182, 0xffff, RZ, 0xc0, !PT ;  /* 0x0000ffffb6917812 */ /* 0x000fe600078ec0ff */
[----:B------:R-:W-:Y:S01]  /*da10*/  @!P6 HADD2 R219, -R171.H0_H0, -RZ.H0_H0 ;  /* 0xa00000ffabdbe230 */ /* 0x000fe20000000900 */
[----:B------:R-:W-:Y:S02]  /*da20*/  SHF.R.U32.HI R145, RZ, 0x8, R145 ;  /* 0x00000008ff917819 */ /* 0x000fe40000011691 */
[----:B------:R-:W-:Y:S01]  /*da30*/  LOP3.LUT R146, R158, 0xffff, RZ, 0xc0, !PT ;  /* 0x0000ffff9e927812 */ /* 0x000fe200078ec0ff */
[C---:B-1----:R-:W-:Y:S01]  /*da40*/  HMMA.16816.F32 R92, R140.reuse, R148, R92 ;  /* 0x000000948c5c723c */ /* 0x042fe2000000185c */
[----:B------:R-:W-:Y:S03]  /*da50*/  @!P6 PRMT R171, R219, 0x5410, RZ ;  /* 0x00005410dbabe816 */ /* 0x000fe600000000ff */
[----:B------:R-:W-:Y:S02]  /*da60*/  SHF.R.U32.HI R146, RZ, 0x8, R146 ;  /* 0x00000008ff927819 */ /* 0x000fe40000011692 */
[----:B------:R-:W-:Y:S01]  /*da70*/  STG.E.U16 [R178.64+0x60], R171 ;  /* 0x000060abb2007986 */ /* 0x000fe2000c101510 */
[----:B------:R-:W-:Y:S01]  /*da80*/  LOP3.LUT R148, R183, UR13, R162, 0x96, !PT ;  /* 0x0000000db7947c12 */ /* 0x000fe2000f8e96a2 */
[C---:B------:R-:W-:Y:S01]  /*da90*/  HMMA.16816.F32 R96, R140.reuse, R150, R96 ;  /* 0x000000968c60723c */ /* 0x040fe20000001860 */
[----:B------:R-:W-:Y:S03]  /*daa0*/  LOP3.LUT R147, R146, 0xffff, RZ, 0xc0, !PT ;  /* 0x0000ffff92937812 */ /* 0x000fe600078ec0ff */
[----:B------:R-:W-:Y:S02]  /*dab0*/  PRMT R162, R144, 0x5410, R145 ;  /* 0x0000541090a27816 */ /* 0x000fe40000000091 */
[----:B------:R-:W-:Y:S02]  /*dac0*/  ISETP.GE.U32.AND P5, PT, R252, R147, PT ;  /* 0x00000093fc00720c */ /* 0x000fe40003fa6070 */
[C---:B--2---:R-:W-:Y:S01]  /*dad0*/  HMMA.16816.F32 R100, R140.reuse, R152, R100 ;  /* 0x000000988c64723c */ /* 0x044fe20000001864 */
[----:B------:R-:W1:Y:S03]  /*dae0*/  LDSM.16.MT88.4 R144, [R204+0x17000] ;  /* 0x01700000cc90783b */ /* 0x000e660000004200 */
[----:B------:R-:W-:Y:S02]  /*daf0*/  LOP3.LUT R149, R148, 0xff, RZ, 0xc0, !PT ;  /* 0x000000ff94957812 */ /* 0x000fe400078ec0ff */
[----:B------:R-:W-:Y:S02]  /*db00*/  SHF.R.U32.HI R151, RZ, 0x18, R158 ;  /* 0x00000018ff977819 */ /* 0x000fe4000001169e */
[C---:B------:R-:W-:Y:S01]  /*db10*/  HMMA.16816.F32 R104, R140.reuse, R154, R104 ;  /* 0x0000009a8c68723c */ /* 0x040fe20000001868 */
[----:B------:R-:W-:Y:S01]  /*db20*/  SHF.R.U32.HI R150, RZ, 0x18, R182 ;  /* 0x00000018ff967819 */ /* 0x000fe200000116b6 */
[----:B------:R-:W-:Y:S01]  /*db30*/  LDSM.16.MT88.4 R152, [R206+0x11800] ;  /* 0x01180000ce98783b */ /* 0x000fe20000004200 */
[----:B------:R-:W-:Y:S01]  /*db40*/  ISETP.GE.U32.AND P0, PT, R252, R151, PT ;  /* 0x00000097fc00720c */ /* 0x000fe20003f06070 */
[----:B------:R-:W-:Y:S01]  /*db50*/  @!P5 HADD2 R217, -R170.H0_H0, -RZ.H0_H0 ;  /* 0xa00000ffaad9d230 */ /* 0x000fe20000000900 */
[----:B------:R-:W-:Y:S02]  /*db60*/  PRMT R163, R163, 0x5410, R150 ;  /* 0x00005410a3a37816 */ /* 0x000fe40000000096 */
[----:B------:R-:W-:Y:S01]  /*db70*/  LOP3.LUT R150, R148, 0xffff, RZ, 0xc0, !PT ;  /* 0x0000ffff94967812 */ /* 0x000fe200078ec0ff */
[C---:B------:R-:W-:Y:S01]  /*db80*/  HMMA.16816.F32 R108, R140.reuse, R132, R108 ;  /* 0x000000848c6c723c */ /* 0x040fe2000000186c */
[----:B------:R-:W-:Y:S03]  /*db90*/  SHF.R.U32.HI R158, RZ, 0x10, R158 ;  /* 0x00000010ff9e7819 */ /* 0x000fe6000001169e */
[----:B------:R-:W-:Y:S02]  /*dba0*/  SHF.R.U32.HI R150, RZ, 0x8, R150 ;  /* 0x00000008ff967819 */ /* 0x000fe40000011696 */
[----:B------:R-:W-:Y:S02]  /*dbb0*/  LOP3.LUT R3, R158, 0xff, RZ, 0xc0, !PT ;  /* 0x000000ff9e037812 */ /* 0x000fe400078ec0ff */
[C---:B------:R-:W-:Y:S01]  /*dbc0*/  HMMA.16816.F32 R112, R140.reuse, R134, R112 ;  /* 0x000000868c70723c */ /* 0x040fe20000001870 */
[----:B------:R-:W-:Y:S01]  /*dbd0*/  SHF.R.U32.HI R132, RZ, 0x10, R148 ;  /* 0x00000010ff847819 */ /* 0x000fe20000011694 */
[----:B------:R-:W-:Y:S01]  /*dbe0*/  LDSM.16.MT88.4 R156, [R205+0x11800] ;  /* 0x01180000cd9c783b */ /* 0x000fe20000004200 */
[----:B------:R-:W-:Y:S01]  /*dbf0*/  ISETP.GE.U32.AND P6, PT, R252, R3, PT ;  /* 0x00000003fc00720c */ /* 0x000fe20003fc6070 */
[----:B------:R-:W-:Y:S01]  /*dc00*/  @!P0 HADD2 R216, -R172.H0_H0, -RZ.H0_H0 ;  /* 0xa00000ffacd88230 */ /* 0x000fe20000000900 */
[----:B------:R-:W-:Y:S02]  /*dc10*/  PRMT R133, R149, 0x5410, R150 ;  /* 0x0000541095857816 */ /* 0x000fe40000000096 */
[----:B------:R-:W-:Y:S01]  /*dc20*/  SHF.R.U32.HI R149, RZ, 0x18, R148 ;  /* 0x00000018ff957819 */ /* 0x000fe20000011694 */
[C---:B----4-:R-:W-:Y:S01]  /*dc30*/  HMMA.16816.F32 R116, R140.reuse, R136, R116 ;  /* 0x000000888c74723c */ /* 0x050fe20000001874 */
[----:B------:R-:W-:Y:S03]  /*dc40*/  LOP3.LUT R132, R132, 0xff, RZ, 0xc0, !PT ;  /* 0x000000ff84847812 */ /* 0x000fe600078ec0ff */
[----:B------:R-:W-:Y:S01]  /*dc50*/  @!P5 PRMT R170, R217, 0x5410, RZ ;  /* 0x00005410d9aad816 */ /* 0x000fe200000000ff */
[--C-:B------:R-:W-:Y:S01]  /*dc60*/  HSET2.LE.AND R133, R133, R186.reuse, PT ;  /* 0x000000ba85857233 */ /* 0x100fe20003803000 */
[----:B------:R-:W-:Y:S01]  /*dc70*/  PRMT R165, R132, 0x5410, R149 ;  /* 0x0000541084a57816 */ /* 0x000fe20000000095 */
[--C-:B------:R-:W-:Y:S01]  /*dc80*/  HSET2.LE.AND R132, R163, R186.reuse, PT ;  /* 0x000000baa3847233 */ /* 0x100fe20003803000 */
[C---:B------:R-:W-:Y:S01]  /*dc90*/  HMMA.16816.F32 R120, R140.reuse, R138, R120 ;  /* 0x0000008a8c78723c */ /* 0x040fe20000001878 */
[----:B------:R-:W2:Y:S03]  /*dca0*/  LDSM.16.MT88.4 R148, [R208+0x11800] ;  /* 0x01180000d094783b */ /* 0x000ea60000004200 */
[----:B------:R-:W-:Y:S01]  /*dcb0*/  F2FP.PACK_AB R3, R169, R166 ;  /* 0x000000a6a903723e */ /* 0x000fe200000000ff */
[--C-:B------:R-:W-:Y:S01]  /*dcc0*/  HSET2.LE.AND R166, R162, R186.reuse, PT ;  /* 0x000000baa2a67233 */ /* 0x100fe20003803000 */
[----:B------:R-:W-:Y:S01]  /*dcd0*/  LOP3.LUT R164, R133, R164, RZ, 0xc0, !PT ;  /* 0x000000a485a47212 */ /* 0x000fe200078ec0ff */
[----:B------:R-:W-:Y:S01]  /*dce0*/  @!P6 HADD2 R215, -R173.H0_H0, -RZ.H0_H0 ;  /* 0xa00000ffadd7e230 */ /* 0x000fe20000000900 */
[C---:B-1----:R-:W-:Y:S01]  /*dcf0*/  HMMA.16816.F32 R124, R140.reuse, R144, R124 ;  /* 0x000000908c7c723c */ /* 0x042fe2000000187c */
[----:B------:R-:W-:Y:S01]  /*dd00*/  HSET2.LE.AND R165, R165, R186, PT ;  /* 0x000000baa5a57233 */ /* 0x000fe20003803000 */
[----:B------:R-:W1:Y:S02]  /*dd10*/  LDSM.16.MT88.4 R160, [R204+0x11800] ;  /* 0x01180000cca0783b */ /* 0x000e640000004200 */
[----:B------:R-:W-:Y:S02]  /*dd20*/  LOP3.LUT R167, R132, R3, RZ, 0xc0, !PT ;  /* 0x0000000384a77212 */ /* 0x000fe400078ec0ff */
[----:B------:R-:W-:Y:S02]  /*dd30*/  PRMT R132, R173, 0x5410, R172 ;  /* 0x00005410ad847816 */ /* 0x000fe400000000ac */
[----:B------:R-:W-:Y:S01]  /*dd40*/  HMMA.16816.F32 R128, R140, R146, R128 ;  /* 0x000000928c80723c */ /* 0x000fe20000001880 */
[----:B------:R-:W-:Y:S01]  /*dd50*/  PRMT R133, R175, 0x5410, R174 ;  /* 0x00005410af857816 */ /* 0x000fe200000000ae */
[----:B------:R-:W-:Y:S02]  /*dd60*/  STG.E.U16 [R178.64+0x62], R170 ;  /* 0x000062aab2007986 */ /* 0x000fe4000c101510 */
[----:B------:R-:W-:Y:S02]  /*dd70*/  LOP3.LUT R165, R165, R132, RZ, 0xc0, !PT ;  /* 0x00000084a5a57212 */ /* 0x000fe400078ec0ff */
[----:B------:R-:W-:Y:S02]  /*dd80*/  LOP3.LUT R166, R166, R133, RZ, 0xc0, !PT ;  /* 0x00000085a6a67212 */ /* 0x000fe400078ec0ff */
[----:B------:R-:W-:Y:S04]  /*dd90*/  @!P6 PRMT R173, R215, 0x5410, RZ ;  /* 0x00005410d7ade816 */ /* 0x000fe800000000ff */
[----:B------:R-:W-:Y:S01]  /*dda0*/  @!P0 PRMT R172, R216, 0x5410, RZ ;  /* 0x00005410d8ac8816 */ /* 0x000fe200000000ff */
[----:B------:R-:W-:Y:S04]  /*ddb0*/  STG.E.U16 [R176.64+0x60], R173 ;  /* 0x000060adb0007986 */ /* 0x000fe8000c101510 */
[----:B------:R-:W-:Y:S01]  /*ddc0*/  STG.E.U16 [R176.64+0x62], R172 ;  /* 0x000062acb0007986 */ /* 0x000fe2000c101510 */
[C---:B--2---:R-:W-:Y:S03]  /*ddd0*/  HMMA.16816.F32 R132, R164.reuse, R148, R4 ;  /* 0x00000094a484723c */ /* 0x044fe60000001804 */
[----:B------:R-:W2:Y:S05]  /*dde0*/  LDSM.16.MT88.4 R4, [R208+0x13800] ;  /* 0x01380000d004783b */ /* 0x000eaa0000004200 */
[C---:B------:R-:W-:Y:S03]  /*ddf0*/  HMMA.16816.F32 R136, R164.reuse, R150, R8 ;  /* 0x00000096a488723c */ /* 0x040fe60000001808 */
[----:B------:R-:W3:Y:S05]  /*de00*/  LDSM.16.MT88.4 R8, [R206+0x13800] ;  /* 0x01380000ce08783b */ /* 0x000eea0000004200 */
[C---:B------:R-:W-:Y:S03]  /*de10*/  HMMA.16816.F32 R140, R164.reuse, R152, R12 ;  /* 0x00000098a48c723c */ /* 0x040fe6000000180c */
[----:B------:R-:W4:Y:S05]  /*de20*/  LDSM.16.MT88.4 R12, [R205+0x13800] ;  /* 0x01380000cd0c783b */ /* 0x000f2a0000004200 */
[C---:B------:R-:W-:Y:S03]  /*de30*/  HMMA.16816.F32 R144, R164.reuse, R154, R16 ;  /* 0x0000009aa490723c */ /* 0x040fe60000001810 */
[----:B------:R-:W3:Y:S05]  /*de40*/  LDSM.16.MT88.4 R16, [R204+0x13800] ;  /* 0x01380000cc10783b */ /* 0x000eea0000004200 */
[C---:B------:R-:W-:Y:S03]  /*de50*/  HMMA.16816.F32 R148, R164.reuse, R156, R20 ;  /* 0x0000009ca494723c */ /* 0x040fe60000001814 */
[----:B------:R-:W3:Y:S05]  /*de60*/  LDSM.16.MT88.4 R20, [R208+0x15800] ;  /* 0x01580000d014783b */ /* 0x000eea0000004200 */
[C---:B------:R-:W-:Y:S03]  /*de70*/  HMMA.16816.F32 R152, R164.reuse, R158, R24 ;  /* 0x0000009ea498723c */ /* 0x040fe60000001818 */
[----:B------:R-:W-:Y:S05]  /*de80*/  LDSM.16.MT88.4 R24, [R204+0x15800] ;  /* 0x01580000cc18783b */ /* 0x000fea0000004200 */
[C---:B-1----:R-:W-:Y:S08]  /*de90*/  HMMA.16816.F32 R156, R164.reuse, R160, R28 ;  /* 0x000000a0a49c723c */ /* 0x042ff0000000181c */
[C---:B------:R-:W-:Y:S08]  /*dea0*/  HMMA.16816.F32 R160, R164.reuse, R162, R32 ;  /* 0x000000a2a4a0723c */ /* 0x040ff00000001820 */
[C---:B--2---:R-:W-:Y:S08]  /*deb0*/  HMMA.16816.F32 R36, R164.reuse, R4, R36 ;  /* 0x00000004a424723c */ /* 0x044ff00000001824 */
        /* <DEDUP_REMOVED lines=21> */
[C---:B---3--:R-:W-:Y:S07]  /*e010*/  HMMA.16816.F32 R100, R164.reuse, R12, R100 ;  /* 0x0000000ca464723c */ /* 0x048fee0000001864 */
[----:B------:R-:W-:Y:S01]  /*e020*/  LOP3.LUT R13, R182, 0xff, RZ, 0xc0, !PT ;  /* 0x000000ffb60d7812 */ /* 0x000fe200078ec0ff */
[C---:B------:R-:W-:Y:S01]  /*e030*/  HMMA.16816.F32 R104, R164.reuse, R14, R104 ;  /* 0x0000000ea468723c */ /* 0x040fe20000001868 */
[--C-:B------:R-:W-:Y:S02]  /*e040*/  SHF.R.U32.HI R12, RZ, 0x10, R182.reuse ;  /* 0x00000010ff0c7819 */ /* 0x100fe400000116b6 */
[----:B------:R-:W-:Y:S02]  /*e050*/  ISETP.GE.U32.AND P5, PT, R252, R13, PT ;  /* 0x0000000dfc00720c */ /* 0x000fe40003fa6070 */
[----:B------:R-:W-:Y:S02]  /*e060*/  SHF.R.U32.HI R13, RZ, 0x18, R182 ;  /* 0x00000018ff0d7819 */ /* 0x000fe400000116b6 */
[----:B------:R-:W-:Y:S01]  /*e070*/  LOP3.LUT R182, R182, 0xffff, RZ, 0xc0, !PT ;  /* 0x0000ffffb6b67812 */ /* 0x000fe200078ec0ff */
[C---:B----4-:R-:W-:Y:S01]  /*e080*/  HMMA.16816.F32 R108, R164.reuse, R16, R108 ;  /* 0x00000010a46c723c */ /* 0x050fe2000000186c */
[----:B------:R-:W-:Y:S03]  /*e090*/  ISETP.GE.U32.AND P6, PT, R252, R13, PT ;  /* 0x0000000dfc00720c */ /* 0x000fe60003fc6070 */
[----:B------:R-:W-:Y:S02]  /*e0a0*/  LOP3.LUT R13, R12, 0xff, RZ, 0xc0, !PT ;  /* 0x000000ff0c0d7812 */ /* 0x000fe400078ec0ff */
[----:B------:R-:W-:Y:S02]  /*e0b0*/  SHF.R.U32.HI R182, RZ, 0x8, R182 ;  /* 0x00000008ffb67819 */ /* 0x000fe400000116b6 */
[C---:B------:R-:W-:Y:S01]  /*e0c0*/  HMMA.16816.F32 R112, R164.reuse, R18, R112 ;  /* 0x00000012a470723c */ /* 0x040fe20000001870 */
[----:B------:R-:W-:Y:S01]  /*e0d0*/  @!P5 HADD2 R218, -R175.H0_H0, -RZ.H0_H0 ;  /* 0xa00000ffafdad230 */ /* 0x000fe20000000900 */
[----:B------:R-:W-:Y:S02]  /*e0e0*/  ISETP.GE.U32.AND P0, PT, R252, R13, PT ;  /* 0x0000000dfc00720c */ /* 0x000fe40003f06070 */
[----:B------:R-:W-:Y:S02]  /*e0f0*/  LOP3.LUT R13, R182, 0xffff, RZ, 0xc0, !PT ;  /* 0x0000ffffb60d7812 */ /* 0x000fe400078ec0ff */
[----:B------:R-:W-:Y:S01]  /*e100*/  @!P5 PRMT R175, R218, 0x5410, RZ ;  /* 0x00005410daafd816 */ /* 0x000fe200000000ff */
[C---:B------:R-:W-:Y:S01]  /*e110*/  @!P6 HADD2 R220, -R3.reuse.H1_H1, -RZ.H0_H0 ;  /* 0xa00000ff03dce230 */ /* 0x040fe20000000d00 */
[C---:B-1----:R-:W-:Y:S01]  /*e120*/  HMMA.16816.F32 R116, R164.reuse, R4, R116 ;  /* 0x00000004a474723c */ /* 0x042fe20000001874 */
[----:B------:R-:W-:Y:S02]  /*e130*/  ISETP.GE.U32.AND P5, PT, R252, R13, PT ;  /* 0x0000000dfc00720c */ /* 0x000fe40003fa6070 */
[----:B------:R-:W-:Y:S04]  /*e140*/  STG.E.U16 [R178.64+0x70], R175 ;  /* 0x000070afb2007986 */ /* 0x000fe8000c101510 */
[----:B------:R-:W-:Y:S01]  /*e150*/  @!P0 HADD2 R221, -R3.H0_H0, -RZ.H0_H0 ;  /* 0xa00000ff03dd8230 */ /* 0x000fe20000000900 */
[C---:B------:R-:W-:Y:S01]  /*e160*/  HMMA.16816.F32 R120, R164.reuse, R6, R120 ;  /* 0x00000006a478723c */ /* 0x040fe20000001878 */
[----:B------:R-:W-:Y:S03]  /*e170*/  @P6 PRMT R5, R3, 0x7632, R5 ;  /* 0x0000763203056816 */ /* 0x000fe60000000005 */
[----:B------:R-:W-:Y:S01]  /*e180*/  @!P0 PRMT R3, R221, 0x5410, RZ ;  /* 0x00005410dd038816 */ /* 0x000fe200000000ff */
[----:B------:R-:W-:Y:S01]  /*e190*/  FADD.FTZ R4, R169, R184 ;  /* 0x000000b8a9047221 */ /* 0x000fe20000010000 */
[----:B------:R-:W-:Y:S01]  /*e1a0*/  @!P5 HADD2 R226, -R174.H0_H0, -RZ.H0_H0 ;  /* 0xa00000ffaee2d230 */ /* 0x000fe20000000900 */
[----:B------:R-:W-:Y:S01]  /*e1b0*/  @!P6 PRMT R5, R220, 0x5410, RZ ;  /* 0x00005410dc05e816 */ /* 0x000fe200000000ff */
[C---:B--2---:R-:W-:Y:S04]  /*e1c0*/  HMMA.16816.F32 R124, R164.reuse, R8, R124 ;  /* 0x00000008a47c723c */ /* 0x044fe8000000187c */
[----:B------:R-:W-:Y:S02]  /*e1d0*/  @!P5 PRMT R174, R226, 0x5410, RZ ;  /* 0x00005410e2aed816 */ /* 0x000fe400000000ff */
[----:B------:R-:W-:Y:S02]  /*e1e0*/  ISETP.LT.AND P5, PT, RZ, UR25, PT ;  /* 0x00000019ff007c0c */ /* 0x000fe4000bfa1270 */
[----:B------:R-:W-:Y:S01]  /*e1f0*/  HMMA.16816.F32 R128, R164, R10, R128 ;  /* 0x0000000aa480723c */ /* 0x000fe20000001880 */
[----:B------:R-:W-:Y:S04]  /*e200*/  STG.E.U16 [R178.64+0x72], R174 ;  /* 0x000072aeb2007986 */ /* 0x000fe8000c101510 */
[----:B------:R1:W-:Y:S02]  /*e210*/  STG.E.U16 [R176.64+0x70], R3 ;  /* 0x00007003b0007986 */ /* 0x0003e4000c101510 */
[----:B------:R-:W-:Y:S01]  /*e220*/  IADD3 R164, P0, R178, -0x80, RZ ;  /* 0xffffff80b2a47810 */ /* 0x000fe20007f1e0ff */
[----:B------:R-:W-:Y:S01]  /*e230*/  IMAD.MOV.U32 R165, RZ, RZ, R0 ;  /* 0x000000ffffa57224 */ /* 0x000fe200078e0000 */
[----:B------:R-:W-:Y:S03]  /*e240*/  STG.E.U16 [R176.64+0x72], R5 ;  /* 0x00007205b0007986 */ /* 0x000fe6000c101510 */
[----:B------:R-:W-:Y:S01]  /*e250*/  IADD3.X R167, R179, -0x1, RZ, P0, !PT ;  /* 0xffffffffb3a77810 */ /* 0x000fe200007fe4ff */
[----:B-1----:R-:W-:Y:S05]  /*e260*/  FADD.FTZ R3, R180, R181 ;  /* 0x000000b5b4037221 */ /* 0x002fea0000010000 */
[----:B------:R1:W-:Y:S04]  /*e270*/  STL [R1+0x70], R3 ;  /* 0x0000700301007387 */ /* 0x0003e80000100800 */
[----:B------:R2:W-:Y:S01]  /*e280*/  STL [R1+0x30], R4 ;  /* 0x0000300401007387 */ /* 0x0005e20000100800 */
[----:B-1----:R-:W-:Y:S01]  /*e290*/  IMAD.MOV.U32 R3, RZ, RZ, R2 ;  /* 0x000000ffff037224 */ /* 0x002fe200078e0002 */
[----:B--2--5:R-:W-:-:S05]  /*e2a0*/  @P5 BRA `(.L_x_777) ;  /* 0xffffa99000005947 */ /* 0x024fca000383ffff */
.L_x_776:
[----:B------:R-:W2:Y:S01]  /*e2b0*/  LDL.LU R6, [R1+0x70] ;  /* 0x0000700001067983 */ /* 0x000ea20000300800 */
[----:B-1----:R-:W-:-:S02]  /*e2c0*/  MOV R12, 0x3f800000 ;  /* 0x3f800000000c7802 */ /* 0x002fc40000000f00 */
[----:B------:R-:W-:Y:S01]  /*e2d0*/  MOV R13, 0x3f800000 ;  /* 0x3f800000000d7802 */ /* 0x000fe20000000f00 */
[----:B------:R-:W3:Y:S01]  /*e2e0*/  LDL.LU R5, [R1+0x30] ;  /* 0x0000300001057983 */ /* 0x000ee20000300800 */
[----:B------:R-:W1:Y:S01]  /*e2f0*/  S2UR UR6, SR_CTAID.Y ;  /* 0x00000000000679c3 */ /* 0x000e620000002600 */
[----:B------:R-:W-:Y:S01]  /*e300*/  UISETP.NE.AND UP0, UPT, UR10, -0x1, UPT ;  /* 0xffffffff0a00788c */ /* 0x000fe2000bf05270 */
[----:B------:R-:W-:Y:S01]  /*e310*/  BSSY B0, `(.L_x_780) ;  /* 0x0000195000007945 */ /* 0x000fe20003800000 */
[----:B------:R-:W-:Y:S02]  /*e320*/  ULDC.64 UR4, c[0x0][0x1e8] ;  /* 0x00007a0000047ab9 */ /* 0x000fe40000000a00 */
[----:B------:R-:W-:Y:S02]  /*e330*/  ULDC.U8 UR9, c[0x0][0x329] ;  /* 0x0000ca4000097ab9 */ /* 0x000fe40000000000 */
[----:B------:R-:W-:Y:S01]  /*e340*/  UISETP.NE.AND UP1, UPT, UR9, URZ, UPT ;  /* 0x0000003f0900728c */ /* 0x000fe2000bf25270 */
[----:B------:R-:W4:Y:S01]  /*e350*/  S2UR UR11, SR_CTAID.Z ;  /* 0x00000000000b79c3 */ /* 0x000f220000002700 */
[----:B------:R-:W-:-:S02]  /*e360*/  ULDC UR8, c[0x0][0x214] ;  /* 0x0000850000087ab9 */ /* 0x000fc40000000800 */
[----:B------:R-:W-:Y:S02]  /*e370*/  UMOV UR24, URZ ;  /* 0x0000003f00187c82 */ /* 0x000fe40008000000 */
[----:B------:R-:W-:Y:S02]  /*e380*/  @UP0 UIMAD.WIDE.U32 UR18, UR10, UR4, URZ ;  /* 0x000000040a1202a5 */ /* 0x000fe4000f8e003f */
[----:B------:R-:W-:Y:S02]  /*e390*/  UMOV UR25, URZ ;  /* 0x0000003f00197c82 */ /* 0x000fe40008000000 */
[----:B------:R-:W-:Y:S02]  /*e3a0*/  @UP0 UIMAD UR7, UR10, UR5, UR19 ;  /* 0x000000050a0702a4 */ /* 0x000fe4000f8e0213 */
[----:B------:R-:W-:Y:S02]  /*e3b0*/  @UP1 ULDC UR14, c[0x0][0x210] ;  /* 0x00008400000e1ab9 */ /* 0x000fe40000000800 */
[----:B------:R-:W-:-:S02]  /*e3c0*/  ULDC.64 UR4, c[0x0][0x1e0] ;  /* 0x0000780000047ab9 */ /* 0x000fc40000000a00 */
[----:B------:R-:W-:Y:S02]  /*e3d0*/  @UP1 UIMAD UR14, UR14, UR8, URZ ;  /* 0x000000080e0e12a4 */ /* 0x000fe4000f8e023f */
[----:B-1----:R-:W-:Y:S02]  /*e3e0*/  @!UP0 USHF.R.S32.HI UR13, URZ, 0x1f, UR6 ;  /* 0x0000001f3f0d8899 */ /* 0x002fe40008011406 */
[----:B------:R-:W-:Y:S02]  /*e3f0*/  @!UP0 UIMAD.WIDE.U32 UR22, UR6, UR4, URZ ;  /* 0x00000004061682a5 */ /* 0x000fe4000f8e003f */
[----:B------:R-:W-:Y:S02]  /*e400*/  @!UP0 UIMAD UR13, UR13, UR4, URZ ;  /* 0x000000040d0d82a4 */ /* 0x000fe4000f8e023f */
[----:B------:R-:W-:Y:S02]  /*e410*/  @UP1 UMOV UR19, 0x1 ;  /* 0x0000000100131882 */ /* 0x000fe40000000000 */
[----:B------:R-:W-:-:S02]  /*e420*/  ULDC.U8 UR4, c[0x0][0x328] ;  /* 0x0000ca0000047ab9 */ /* 0x000fc40000000000 */
[----:B------:R-:W-:Y:S02]  /*e430*/  UISETP.NE.AND UP2, UPT, UR4, URZ, UPT ;  /* 0x0000003f0400728c */ /* 0x000fe4000bf45270 */
[----:B------:R-:W-:Y:S02]  /*e440*/  @!UP0 UIMAD UR13, UR6, UR5, UR13 ;  /* 0x00000005060d82a4 */ /* 0x000fe4000f8e020d */
[----:B------:R-:W-:Y:S01]  /*e450*/  UISETP.NE.OR UP3, UPT, UR9, URZ, !UP2 ;  /* 0x0000003f0900728c */ /* 0x000fe2000d765670 */
[----:B------:R-:W1:Y:S01]  /*e460*/  S2UR UR9, SR_CTAID.X ;  /* 0x00000000000979c3 */ /* 0x000e620000002500 */
[----:B------:R-:W-:Y:S02]  /*e470*/  ULDC UR5, c[0x0][0x234] ;  /* 0x00008d0000057ab9 */ /* 0x000fe40000000800 */
[----:B------:R-:W-:Y:S02]  /*e480*/  @!UP1 USEL UR14, UR8, UR5, !UP2 ;  /* 0x00000005080e9287 */ /* 0x000fe4000d000000 */
[----:B------:R-:W-:-:S02]  /*e490*/  ULDC UR4, c[0x0][0x1c0] ;  /* 0x0000700000047ab9 */ /* 0x000fc40000000800 */
[----:B------:R-:W-:Y:S02]  /*e4a0*/  @!UP1 UIMAD UR19, UR14, UR4, URZ ;  /* 0x000000040e1392a4 */ /* 0x000fe4000f8e023f */
[----:B------:R-:W-:Y:S02]  /*e4b0*/  @UP1 ULDC UR20, c[0x0][0x210] ;  /* 0x0000840000141ab9 */ /* 0x000fe40000000800 */
[----:B------:R-:W-:Y:S02]  /*e4c0*/  @!UP3 UIMAD UR8, UR6, UR8, URZ ;  /* 0x000000080608b2a4 */ /* 0x000fe4000f8e023f */
[----:B------:R-:W-:Y:S02]  /*e4d0*/  UIMAD UR5, UR6, UR19, URZ ;  /* 0x00000013060572a4 */ /* 0x000fe4000f8e023f */
[----:B------:R-:W-:Y:S02]  /*e4e0*/  @!UP1 UMOV UR20, 0x1 ;  /* 0x0000000100149882 */ /* 0x000fe40000000000 */
[----:B------:R-:W-:-:S02]  /*e4f0*/  @!UP3 USEL UR8, UR8, UR10, !UP0 ;  /* 0x0000000a0808b287 */ /* 0x000fc4000c000000 */
[----:B------:R-:W-:Y:S02]  /*e500*/  USEL UR5, UR5, URZ, UP3 ;  /* 0x0000003f05057287 */ /* 0x000fe40009800000 */
[----:B------:R-:W-:Y:S02]  /*e510*/  @!UP3 USHF.R.S32.HI UR25, URZ, 0x1f, UR8 ;  /* 0x0000001f3f19b899 */ /* 0x000fe40008011408 */
[----:B----4-:R-:W-:Y:S02]  /*e520*/  UIMAD UR14, UR11, UR14, UR5 ;  /* 0x0000000e0b0e72a4 */ /* 0x010fe4000f8e0205 */
[----:B-1----:R-:W-:Y:S02]  /*e530*/  UIMAD UR4, UR9, UR20, URZ ;  /* 0x00000014090472a4 */ /* 0x002fe4000f8e023f */
[----:B------:R-:W-:Y:S02]  /*e540*/  @!UP3 UMOV UR24, UR8 ;  /* 0x000000080018bc82 */ /* 0x000fe40008000000 */
[----:B------:R-:W-:-:S02]  /*e550*/  USHF.L.U32 UR4, UR4, 0x6, URZ ;  /* 0x0000000604047899 */ /* 0x000fc4000800063f */
[----:B------:R-:W-:Y:S02]  /*e560*/  USHF.R.S32.HI UR6, URZ, 0x1f, UR14 ;  /* 0x0000001f3f067899 */ /* 0x000fe4000801140e */
[----:B------:R-:W-:Y:S02]  /*e570*/  USHF.R.S32.HI UR5, URZ, 0x1f, UR4 ;  /* 0x0000001f3f057899 */ /* 0x000fe40008011404 */
[----:B------:R-:W-:Y:S02]  /*e580*/  UIADD3 UR4, UP2, UP1, UR4, UR24, UR14 ;  /* 0x0000001804047290 */ /* 0x000fe4000f95e00e */
[----:B------:R-:W-:Y:S02]  /*e590*/  @!UP0 UIADD3 UR7, UR23, UR13, URZ ;  /* 0x0000000d17078290 */ /* 0x000fe4000fffe03f */
[----:B------:R-:W-:Y:S02]  /*e5a0*/  UIADD3.X UR5, UR5, UR25, UR6, UP2, UP1 ;  /* 0x0000001905057290 */ /* 0x000fe400097e2406 */
[----:B------:R-:W-:Y:S01]  /*e5b0*/  @!UP0 UMOV UR18, UR22 ;  /* 0x0000001600128c82 */ /* 0x000fe20008000000 */
[----:B--2---:R-:W1:Y:S04]  /*e5c0*/  SHFL.BFLY PT, R3, R6, 0x2, 0x1f ;  /* 0x0c401f0006037f89 */ /* 0x004e6800000e0000 */
[----:B---3--:R-:W2:Y:S01]  /*e5d0*/  SHFL.BFLY PT, R4, R5, 0x2, 0x1f ;  /* 0x0c401f0005047f89 */ /* 0x008ea200000e0000 */
[----:B-1----:R-:W-:-:S03]  /*e5e0*/  FADD.FTZ R3, R3, R6 ;  /* 0x0000000603037221 */ /* 0x002fc60000010000 */
[----:B------:R-:W1:Y:S01]  /*e5f0*/  S2R R6, SR_TID.X ;  /* 0x0000000000067919 */ /* 0x000e620000002100 */
[----:B--2---:R-:W-:-:S03]  /*e600*/  FADD.FTZ R4, R4, R5 ;  /* 0x0000000504047221 */ /* 0x004fc60000010000 */
[----:B------:R-:W2:Y:S04]  /*e610*/  SHFL.BFLY PT, R8, R3, 0x1, 0x1f ;  /* 0x0c201f0003087f89 */ /* 0x000ea800000e0000 */
[----:B------:R-:W3:Y:S01]  /*e620*/  SHFL.BFLY PT, R7, R4, 0x1, 0x1f ;  /* 0x0c201f0004077f89 */ /* 0x000ee200000e0000 */
[----:B-1----:R-:W-:Y:S01]  /*e630*/  SHF.R.S32.HI R5, RZ, 0x1f, R6 ;  /* 0x0000001fff057819 */ /* 0x002fe20000011406 */
[----:B--2---:R-:W-:-:S03]  /*e640*/  FADD.FTZ R8, R3, R8 ;  /* 0x0000000803087221 */ /* 0x004fc60000010000 */
[-C--:B------:R-:W-:Y:S01]  /*e650*/  LEA.HI R15, R5, R6.reuse, RZ, 0x2 ;  /* 0x00000006050f7211 */ /* 0x080fe200078f10ff */
[----:B---3--:R-:W-:Y:S01]  /*e660*/  FADD.FTZ R7, R4, R7 ;  /* 0x0000000704077221 */ /* 0x008fe20000010000 */
[----:B------:R-:W-:Y:S02]  /*e670*/  FSETP.NE.FTZ.AND P4, PT, R8, RZ, PT ;  /* 0x000000ff0800720b */ /* 0x000fe40003f95000 */
[--C-:B------:R-:W-:Y:S02]  /*e680*/  SHF.R.S32.HI R11, RZ, 0x2, R15.reuse ;  /* 0x00000002ff0b7819 */ /* 0x100fe4000001140f */
[----:B------:R-:W-:Y:S02]  /*e690*/  FSETP.NE.FTZ.AND P3, PT, R7, RZ, PT ;  /* 0x000000ff0700720b */ /* 0x000fe40003f75000 */
[----:B------:R-:W-:Y:S02]  /*e6a0*/  SHF.R.S32.HI R10, RZ, 0x1f, R15 ;  /* 0x0000001fff0a7819 */ /* 0x000fe4000001140f */
[----:B------:R-:W-:-:S02]  /*e6b0*/  LEA.HI R4, R5, R6, RZ, 0x5 ;  /* 0x0000000605047211 */ /* 0x000fc400078f28ff */
[----:B------:R-:W-:Y:S02]  /*e6c0*/  LEA.HI R9, R10, R11, RZ, 0x3 ;  /* 0x0000000b0a097211 */ /* 0x000fe400078f18ff */
[----:B------:R-:W-:Y:S01]  /*e6d0*/  LOP3.LUT R15, R15, 0x3ffffffc, RZ, 0xc0, !PT ;  /* 0x3ffffffc0f0f7812 */ /* 0x000fe200078ec0ff */
[----:B------:R-:W1:Y:S01]  /*e6e0*/  @P4 MUFU.RCP R12, R8 ;  /* 0x00000008000c4308 */ /* 0x000e620000001000 */
[----:B------:R-:W-:Y:S02]  /*e6f0*/  LOP3.LUT R14, R9, 0xfffffff8, RZ, 0xc0, !PT ;  /* 0xfffffff8090e7812 */ /* 0x000fe400078ec0ff */
[----:B------:R-:W-:Y:S02]  /*e700*/  SHF.R.S32.HI R3, RZ, 0x5, R4 ;  /* 0x00000005ff037819 */ /* 0x000fe40000011404 */
[----:B------:R-:W-:Y:S02]  /*e710*/  IADD3 R14, R11, -R14, RZ ;  /* 0x8000000e0b0e7210 */ /* 0x000fe40007ffe0ff */
[----:B------:R-:W-:Y:S01]  /*e720*/  IADD3 R10, -R15, R6, RZ ;  /* 0x000000060f0a7210 */ /* 0x000fe20007ffe1ff */
[----:B------:R-:W2:Y:S01]  /*e730*/  @P3 MUFU.RCP R13, R7 ;  /* 0x00000007000d3308 */ /* 0x000ea20000001000 */
[----:B------:R-:W-:-:S02]  /*e740*/  SHF.L.U32 R9, R14, 0x6, RZ ;  /* 0x000000060e097819 */ /* 0x000fc400000006ff */
[C---:B------:R-:W-:Y:S02]  /*e750*/  R2P PR, R14.reuse, 0x6 ;  /* 0x000000060e007804 */ /* 0x040fe40000000000 */
[----:B------:R-:W-:Y:S02]  /*e760*/  LOP3.LUT R9, R9, 0x1c0, RZ, 0xc0, !PT ;  /* 0x000001c009097812 */ /* 0x000fe400078ec0ff */
[----:B------:R-:W-:Y:S01]  /*e770*/  LOP3.LUT R14, R14, 0x1, RZ, 0xc0, !PT ;  /* 0x000000010e0e7812 */ /* 0x000fe200078ec0ff */
[----:B-1----:R-:W-:Y:S01]  /*e780*/  FMUL.FTZ R12, R12, c[0x0][0x2dc] ;  /* 0x0000b7000c0c7a20 */ /* 0x002fe20000410000 */
[----:B------:R-:W-:Y:S01]  /*e790*/  LEA R3, R3, R10, 0x9 ;  /* 0x0000000a03037211 */ /* 0x000fe200078e48ff */
[----:B------:R-:W-:Y:S01]  /*e7a0*/  @P4 MUFU.LG2 R8, R8 ;  /* 0x0000000800084308 */ /* 0x000fe20000000c00 */
[----:B------:R-:W-:Y:S01]  /*e7b0*/  LEA.HI R10, R9, R9, RZ, 0x1d ;  /* 0x00000009090a7211 */ /* 0x000fe200078fe8ff */
[----:B------:R-:W-:Y:S01]  /*e7c0*/  FMUL.FTZ R132, R12, R132 ;  /* 0x000000840c847220 */ /* 0x000fe20000410000 */
[----:B------:R-:W-:Y:S01]  /*e7d0*/  ISETP.NE.U32.AND P0, PT, R14, 0x1, PT ;  /* 0x000000010e00780c */ /* 0x000fe20003f05070 */
[C---:B------:R-:W-:Y:S01]  /*e7e0*/  FMUL.FTZ R133, R12.reuse, R133 ;  /* 0x000000850c857220 */ /* 0x040fe20000410000 */
[----:B------:R-:W-:Y:S01]  /*e7f0*/  LEA R3, R3, R10, 0x1 ;  /* 0x0000000a03037211 */ /* 0x000fe200078e08ff */
[----:B--2---:R-:W-:Y:S01]  /*e800*/  FMUL.FTZ R13, R13, c[0x0][0x2dc] ;  /* 0x0000b7000d0d7a20 */ /* 0x004fe20000410000 */
[----:B------:R-:W-:Y:S01]  /*e810*/  MOV R9, 0x20 ;  /* 0x0000002000097802 */ /* 0x000fe20000000f00 */
[C---:B------:R-:W-:Y:S01]  /*e820*/  FMUL.FTZ R136, R12.reuse, R136 ;  /* 0x000000880c887220 */ /* 0x040fe20000410000 */
[----:B------:R-:W-:Y:S01]  /*e830*/  SHF.L.U32 R3, R3, 0x1, RZ ;  /* 0x0000000103037819 */ /* 0x000fe200000006ff */
[----:B------:R-:W-:Y:S01]  /*e840*/  FMUL.FTZ R134, R13, R134 ;  /* 0x000000860d867220 */ /* 0x000fe20000410000 */
[----:B------:R-:W-:Y:S01]  /*e850*/  SEL R10, R9, 0xffffffe0, !P1 ;  /* 0xffffffe0090a7807 */ /* 0x000fe20004800000 */
[----:B------:R-:W-:Y:S01]  /*e860*/  FMUL.FTZ R135, R13, R135 ;  /* 0x000000870d877220 */ /* 0x000fe20000410000 */
[----:B------:R-:W-:Y:S01]  /*e870*/  MOV R9, 0x40 ;  /* 0x0000004000097802 */ /* 0x000fe20000000f00 */
[C---:B------:R-:W-:Y:S01]  /*e880*/  FMUL.FTZ R137, R12.reuse, R137 ;  /* 0x000000890c897220 */ /* 0x040fe20000410000 */
[----:B------:R-:W-:Y:S01]  /*e890*/  IADD3 R11, R3, -0x10, RZ ;  /* 0xfffffff0030b7810 */ /* 0x000fe20007ffe0ff */
[----:B------:R-:W-:Y:S01]  /*e8a0*/  FMUL.FTZ R138, R13, R138 ;  /* 0x0000008a0d8a7220 */ /* 0x000fe20000410000 */
[----:B------:R-:W-:Y:S01]  /*e8b0*/  @P0 IADD3 R11, R3, 0x10, RZ ;  /* 0x00000010030b0810 */ /* 0x000fe20007ffe0ff */
[----:B------:R-:W-:Y:S01]  /*e8c0*/  FMUL.FTZ R139, R13, R139 ;  /* 0x0000008b0d8b7220 */ /* 0x000fe20000410000 */
[----:B------:R-:W-:Y:S01]  /*e8d0*/  F2FP.PACK_AB R132, R133, R132 ;  /* 0x000000848584723e */ /* 0x000fe200000000ff */
[C---:B------:R-:W-:Y:S01]  /*e8e0*/  FMUL.FTZ R140, R12.reuse, R140 ;  /* 0x0000008c0c8c7220 */ /* 0x040fe20000410000 */
[----:B------:R-:W-:Y:S01]  /*e8f0*/  F2FP.PACK_AB R134, R135, R134 ;  /* 0x000000868786723e */ /* 0x000fe200000000ff */
[C---:B------:R-:W-:Y:S01]  /*e900*/  FMUL.FTZ R141, R12.reuse, R141 ;  /* 0x0000008d0c8d7220 */ /* 0x040fe20000410000 */
[----:B------:R-:W-:Y:S01]  /*e910*/  F2FP.PACK_AB R136, R137, R136 ;  /* 0x000000888988723e */ /* 0x000fe200000000ff */
[----:B------:R-:W-:Y:S01]  /*e920*/  FMUL.FTZ R142, R13, R142 ;  /* 0x0000008e0d8e7220 */ /* 0x000fe20000410000 */
[----:B------:R-:W-:Y:S01]  /*e930*/  F2FP.PACK_AB R138, R139, R138 ;  /* 0x0000008a8b8a723e */ /* 0x000fe200000000ff */
        /* <DEDUP_REMOVED lines=99> */
[----:B------:R-:W-:Y:S01]  /*ef70*/  SEL R12, R9, 0xffffffc0, !P2 ;  /* 0xffffffc0090c7807 */ /* 0x000fe20005000000 */
[C---:B------:R-:W-:Y:S01]  /*ef80*/  FMUL.FTZ R150, R13.reuse, R150 ;  /* 0x000000960d967220 */ /* 0x040fe20000410000 */
[----:B------:R-:W-:Y:S01]  /*ef90*/  IADD3 R9, R10, R11, RZ ;  /* 0x0000000b0a097210 */ /* 0x000fe20007ffe0ff */
[----:B------:R-:W-:Y:S01]  /*efa0*/  FMUL.FTZ R151, R13, R151 ;  /* 0x000000970d977220 */ /* 0x000fe20000410000 */
[----:B------:R-:W-:Y:S01]  /*efb0*/  IADD3 R17, R3, R12, RZ ;  /* 0x0000000c03117210 */ /* 0x000fe20007ffe0ff */
        /* <DEDUP_REMOVED lines=108> */
[----:B-1----:R-:W-:Y:S01]  /*f680*/  @P3 FMUL.FTZ R7, R7, 0.69314718246459960938 ;  /* 0x3f31721807073820 */ /* 0x002fe20000410000 */
[----:B------:R-:W-:Y:S01]  /*f690*/  STS [R23+0x2000], R64 ;  /* 0x0020004017007388 */ /* 0x000fe20000000800 */
[----:B------:R-:W-:-:S02]  /*f6a0*/  F2FP.PACK_AB R126, R127, R126 ;  /* 0x0000007e7f7e723e */ /* 0x000fc400000000ff */
[----:B------:R-:W-:Y:S01]  /*f6b0*/  F2FP.PACK_AB R128, R129, R128 ;  /* 0x000000808180723e */ /* 0x000fe200000000ff */
[----:B------:R-:W-:Y:S01]  /*f6c0*/  STS [R23+0x2400], R66 ;  /* 0x0024004217007388 */ /* 0x000fe20000000800 */
[----:B------:R-:W-:-:S03]  /*f6d0*/  F2FP.PACK_AB R13, R13, R130 ;  /* 0x000000820d0d723e */ /* 0x000fc600000000ff */
        /* <DEDUP_REMOVED lines=23> */
[----:B------:R2:W-:Y:S01]  /*f850*/  STS [R9+0x6400], R114 ;  /* 0x0064007209007388 */ /* 0x0005e20000000800 */
[----:B-1----:R-:W-:-:S02]  /*f860*/  LOP3.LUT R3, R4, 0xffffffe0, RZ, 0xc0, !PT ;  /* 0xffffffe004037812 */ /* 0x002fc400078ec0ff */
[----:B------:R-:W-:Y:S01]  /*f870*/  MOV R4, 0x7f800000 ;  /* 0x7f80000000047802 */ /* 0x000fe20000000f00 */
[----:B------:R1:W-:Y:S01]  /*f880*/  STS [R17+0x6000], R116 ;  /* 0x0060007411007388 */ /* 0x0003e20000000800 */
[----:B------:R-:W-:Y:S01]  /*f890*/  IADD3 R3, R6, -R3, RZ ;  /* 0x8000000306037210 */ /* 0x000fe20007ffe0ff */
[----:B------:R-:W-:Y:S02]  /*f8a0*/  @P3 FFMA.FTZ R4, R0, c[0x0][0x238], R7 ;  /* 0x00008e0000043a23 */ /* 0x000fe40000010007 */
[----:B------:R1:W-:Y:S01]  /*f8b0*/  STS [R17+0x6400], R118 ;  /* 0x0064007611007388 */ /* 0x0003e20000000800 */
[----:B------:R-:W-:Y:S02]  /*f8c0*/  LOP3.LUT P0, RZ, R3, 0x3, RZ, 0xc0, !PT ;  /* 0x0000000303ff7812 */ /* 0x000fe4000780c0ff */
[----:B------:R-:W-:Y:S01]  /*f8d0*/  MOV R3, 0x7f800000 ;  /* 0x7f80000000037802 */ /* 0x000fe20000000f00 */
[----:B------:R1:W-:Y:S04]  /*f8e0*/  STS [R19+0x6000], R120 ;  /* 0x0060007813007388 */ /* 0x0003e80000000800 */
[----:B------:R1:W-:Y:S04]  /*f8f0*/  STS [R19+0x6400], R122 ;  /* 0x0064007a13007388 */ /* 0x0003e80000000800 */
[----:B------:R1:W-:Y:S04]  /*f900*/  STS [R21+0x6000], R124 ;  /* 0x0060007c15007388 */ /* 0x0003e80000000800 */
[----:B------:R1:W-:Y:S01]  /*f910*/  STS [R21+0x6400], R126 ;  /* 0x0064007e15007388 */ /* 0x0003e20000000800 */
[----:B--2---:R-:W-:-:S03]  /*f920*/  @P4 FMUL.FTZ R9, R8, 0.69314718246459960938 ;  /* 0x3f31721808094820 */ /* 0x004fc60000410000 */
[----:B------:R1:W-:Y:S01]  /*f930*/  STS [R23+0x6000], R128 ;  /* 0x0060008017007388 */ /* 0x0003e20000000800 */
[----:B------:R-:W-:-:S03]  /*f940*/  @P4 FFMA.FTZ R3, R2, c[0x0][0x238], R9 ;  /* 0x00008e0002034a23 */ /* 0x000fc60000010009 */
[----:B------:R1:W-:Y:S04]  /*f950*/  STS [R23+0x6400], R13 ;  /* 0x0064000d17007388 */ /* 0x0003e80000000800 */
[----:B------:R-:W-:Y:S06]  /*f960*/  BAR.SYNC.DEFER_BLOCKING 0x0 ;  /* 0x0000000000007b1d */ /* 0x000fec0000010000 */
[----:B------:R1:W2:Y:S04]  /*f970*/  LDS.128 R68, [R248] ;  /* 0x00000000f8447984 */ /* 0x0002a80000000c00 */
        /* <DEDUP_REMOVED lines=9> */
[----:B-----5:R1:W1:Y:S04]  /*fa10*/  LDS.128 R28, [R248+0x5000] ;  /* 0x00500000f81c7984 */ /* 0x0202680000000c00 */
[----:B------:R1:W1:Y:S04]  /*fa20*/  LDS.128 R24, [R248+0x5800] ;  /* 0x00580000f8187984 */ /* 0x0002680000000c00 */
[----:B------:R1:W1:Y:S04]  /*fa30*/  LDS.128 R20, [R248+0x6000] ;  /* 0x00600000f8147984 */ /* 0x0002680000000c00 */
[----:B------:R1:W1:Y:S04]  /*fa40*/  LDS.128 R16, [R248+0x6800] ;  /* 0x00680000f8107984 */ /* 0x0002680000000c00 */
[----:B------:R1:W1:Y:S04]  /*fa50*/  LDS.128 R12, [R248+0x7000] ;  /* 0x00700000f80c7984 */ /* 0x0002680000000c00 */
[----:B------:R1:W1:Y:S01]  /*fa60*/  LDS.128 R72, [R248+0x7800] ;  /* 0x00780000f8487984 */ /* 0x0002620000000c00 */
[----:B------:R-:W-:Y:S05]  /*fa70*/  @P0 BRA `(.L_x_781) ;  /* 0x000001e000000947 */ /* 0x000fea0003800000 */
[----:B--234-:R-:W2:Y:S01]  /*fa80*/  S2R R0, SR_TID.X ;  /* 0x0000000000007919 */ /* 0x01cea20000002100 */
[----:B------:R-:W-:Y:S01]  /*fa90*/  UIMAD UR6, UR9, -0x40, UR15 ;  /* 0xffffffc0090678a4 */ /* 0x000fe2000f8e020f */
[----:B--2---:R-:W-:-:S04]  /*faa0*/  SHF.R.S32.HI R7, RZ, 0x1f, R0 ;  /* 0x0000001fff077819 */ /* 0x004fc80000011400 */
[----:B------:R-:W-:-:S04]  /*fab0*/  LEA.HI R2, R7, R0, RZ, 0x5 ;  /* 0x0000000007027211 */ /* 0x000fc800078f28ff */
[----:B------:R-:W-:Y:S02]  /*fac0*/  LOP3.LUT R9, R2, 0xffffffe0, RZ, 0xc0, !PT ;  /* 0xffffffe002097812 */ /* 0x000fe400078ec0ff */
[--C-:B------:R-:W-:Y:S02]  /*fad0*/  SHF.R.S32.HI R7, RZ, 0x5, R2.reuse ;  /* 0x00000005ff077819 */ /* 0x100fe40000011402 */
[----:B------:R-:W-:Y:S01]  /*fae0*/  SHF.R.S32.HI R2, RZ, 0x1f, R2 ;  /* 0x0000001fff027819 */ /* 0x000fe20000011402 */
[----:B------:R-:W-:-:S03]  /*faf0*/  IMAD.IADD R9, R0, 0x1, -R9 ;  /* 0x0000000100097824 */ /* 0x000fc600078e0a09 */
[----:B------:R-:W-:Y:S02]  /*fb00*/  LEA.HI R2, R2, R7, RZ, 0x2 ;  /* 0x0000000702027211 */ /* 0x000fe400078f10ff */
[----:B------:R-:W-:Y:S02]  /*fb10*/  SHF.R.S32.HI R0, RZ, 0x1f, R9 ;  /* 0x0000001fff007819 */ /* 0x000fe40000011409 */
[----:B------:R-:W-:Y:S02]  /*fb20*/  LOP3.LUT R2, R2, 0xffffffc, RZ, 0xc0, !PT ;  /* 0x0ffffffc02027812 */ /* 0x000fe400078ec0ff */
[----:B------:R-:W-:-:S03]  /*fb30*/  LEA.HI R0, R0, R9, RZ, 0x2 ;  /* 0x0000000900007211 */ /* 0x000fc600078f10ff */
[----:B------:R-:W-:Y:S01]  /*fb40*/  IMAD.IADD R2, R7, 0x1, -R2 ;  /* 0x0000000107027824 */ /* 0x000fe200078e0a02 */
[----:B------:R-:W-:-:S05]  /*fb50*/  SHF.R.S32.HI R7, RZ, 0x2, R0 ;  /* 0x00000002ff077819 */ /* 0x000fca0000011400 */
[----:B------:R-:W-:-:S05]  /*fb60*/  IMAD R0, R2, 0x10, R7 ;  /* 0x0000001002007824 */ /* 0x000fca00078e0207 */
[C---:B------:R-:W-:Y:S02]  /*fb70*/  IADD3 R2, R0.reuse, 0x8, RZ ;  /* 0x0000000800027810 */ /* 0x040fe40007ffe0ff */
[----:B------:R-:W-:Y:S02]  /*fb80*/  ISETP.GE.AND P3, PT, R0, UR6, PT ;  /* 0x0000000600007c0c */ /* 0x000fe4000bf66270 */
[----:B------:R-:W-:-:S11]  /*fb90*/  ISETP.GE.AND P2, PT, R2, UR6, PT ;  /* 0x0000000602007c0c */ /* 0x000fd6000bf46270 */
[----:B------:R-:W-:Y:S02]  /*fba0*/  @!P3 IMAD R0, R0, UR20, RZ ;  /* 0x000000140000bc24 */ /* 0x000fe4000f8e02ff */
[----:B------:R-:W-:-:S03]  /*fbb0*/  @!P2 IMAD R2, R2, UR20, RZ ;  /* 0x000000140202ac24 */ /* 0x000fc6000f8e02ff */
[----:B------:R-:W-:Y:S02]  /*fbc0*/  @!P3 IADD3 R7, P1, R0, UR4, RZ ;  /* 0x000000040007bc10 */ /* 0x000fe4000ff3e0ff */
[----:B------:R-:W-:Y:S02]  /*fbd0*/  @!P2 IADD3 R9, P0, R2, UR4, RZ ;  /* 0x000000040209ac10 */ /* 0x000fe4000ff1e0ff */
[----:B------:R-:W-:Y:S02]  /*fbe0*/  @!P3 LEA.HI.X.SX32 R0, R0, UR5, 0x1, P1 ;  /* 0x000000050000bc11 */ /* 0x000fe400088f0eff */
[----:B------:R-:W-:Y:S02]  /*fbf0*/  @!P3 LEA R10, P1, R7, c[0x0][0x200], 0x2 ;  /* 0x00008000070aba11 */ /* 0x000fe400078210ff */
[----:B------:R-:W-:Y:S02]  /*fc00*/  @!P2 LEA.HI.X.SX32 R2, R2, UR5, 0x1, P0 ;  /* 0x000000050202ac11 */ /* 0x000fe400080f0eff */
[----:B------:R-:W-:-:S02]  /*fc10*/  @!P2 LEA R8, P0, R9, c[0x0][0x200], 0x2 ;  /* 0x000080000908aa11 */ /* 0x000fc400078010ff */
[----:B------:R-:W-:Y:S02]  /*fc20*/  @!P3 LEA.HI.X R11, R7, c[0x0][0x204], R0, 0x2, P1 ;  /* 0x00008100070bba11 */ /* 0x000fe400008f1400 */
[----:B------:R-:W-:-:S03]  /*fc30*/  @!P2 LEA.HI.X R9, R9, c[0x0][0x204], R2, 0x2, P0 ;  /* 0x000081000909aa11 */ /* 0x000fc600000f1402 */
[----:B------:R2:W-:Y:S04]  /*fc40*/  @!P3 STG.E [R10.64], R3 ;  /* 0x000000030a00b986 */ /* 0x0005e8000c101910 */
[----:B------:R2:W-:Y:S02]  /*fc50*/  @!P2 STG.E [R8.64], R4 ;  /* 0x000000040800a986 */ /* 0x0005e4000c101910 */
.L_x_781:
[----:B--234-:R-:W-:Y:S05]  /*fc60*/  BSYNC B0 ;  /* 0x0000000000007941 */ /* 0x01cfea0003800000 */
.L_x_780:
[----:B------:R-:W2:Y:S01]  /*fc70*/  LDL.64 R78, [R1+0x18] ;  /* 0x00001800014e7983 */ /* 0x000ea20000100a00 */
[----:B------:R-:W-:Y:S01]  /*fc80*/  LEA.HI R5, R5, R6, RZ, 0x3 ;  /* 0x0000000605057211 */ /* 0x000fe200078f18ff */
[----:B------:R-:W-:Y:S01]  /*fc90*/  UIMAD UR9, UR9, -0x40, UR15 ;  /* 0xffffffc0090978a4 */ /* 0x000fe2000f8e020f */
[----:B------:R-:W-:Y:S01]  /*fca0*/  BSSY B0, `(.L_x_782) ;  /* 0x0000024000007945 */ /* 0x000fe20003800000 */
[----:B------:R-:W3:Y:S01]  /*fcb0*/  S2R R3, SR_TID.X ;  /* 0x0000000000037919 */ /* 0x000ee20000002100 */
[----:B------:R-:W-:Y:S01]  /*fcc0*/  SHF.R.S32.HI R4, RZ, 0x3, R5 ;  /* 0x00000003ff047819 */ /* 0x000fe20000011405 */
[----:B------:R-:W-:-:S02]  /*fcd0*/  USHF.R.S32.HI UR6, URZ, 0x1f, UR11 ;  /* 0x0000001f3f067899 */ /* 0x000fc4000801140b */
[----:B------:R-:W4:Y:S01]  /*fce0*/  S2R R0, SR_CTAID.Z ;  /* 0x0000000000007919 */ /* 0x000f220000002700 */
[----:B------:R-:W-:Y:S02]  /*fcf0*/  ULDC.64 UR4, c[0x0][0x1f0] ;  /* 0x00007c0000047ab9 */ /* 0x000fe40000000a00 */
[----:B------:R-:W-:-:S04]  /*fd00*/  UIMAD UR4, UR6, UR4, URZ ;  /* 0x00000004060472a4 */ /* 0x000fc8000f8e023f */
[----:B------:R-:W-:Y:S01]  /*fd10*/  UIMAD UR4, UR11, UR5, UR4 ;  /* 0x000000050b0472a4 */ /* 0x000fe2000f8e0204 */
[----:B---3--:R-:W-:-:S04]  /*fd20*/  SHF.R.S32.HI R2, RZ, 0x1f, R3 ;  /* 0x0000001fff027819 */ /* 0x008fc80000011403 */
[----:B------:R-:W-:-:S04]  /*fd30*/  LEA.HI R2, R2, R3, RZ, 0x3 ;  /* 0x0000000302027211 */ /* 0x000fc800078f18ff */
[----:B------:R-:W-:Y:S02]  /*fd40*/  SHF.R.S32.HI R2, RZ, 0x3, R2 ;  /* 0x00000003ff027819 */ /* 0x000fe40000011402 */
[----:B--2---:R-:W-:Y:S02]  /*fd50*/  SHF.R.S32.HI R3, RZ, 0x1f, R78 ;  /* 0x0000001fff037819 */ /* 0x004fe4000001144e */
[----:B------:R-:W-:-:S04]  /*fd60*/  IADD3 R6, P0, R78, UR18, RZ ;  /* 0x000000124e067c10 */ /* 0x000fc8000ff1e0ff */
[----:B------:R-:W-:Y:S02]  /*fd70*/  IADD3.X R7, R3, UR7, RZ, P0, !PT ;  /* 0x0000000703077c10 */ /* 0x000fe400087fe4ff */
[----:B------:R-:W-:Y:S02]  /*fd80*/  ISETP.GE.AND P0, PT, R4, UR9, PT ;  /* 0x0000000904007c0c */ /* 0x000fe4000bf06270 */
[----:B------:R-:W-:Y:S01]  /*fd90*/  SHF.R.S32.HI R3, RZ, 0x1f, R2 ;  /* 0x0000001fff037819 */ /* 0x000fe20000011402 */
[----:B----4-:R-:W-:-:S04]  /*fda0*/  IMAD.WIDE.U32 R6, R0, c[0x0][0x1f0], R6 ;  /* 0x00007c0000067a25 */ /* 0x010fc800078e0006 */
        /* <DEDUP_REMOVED lines=19> */
.L_x_783:
[----:B------:R-:W-:Y:S05]  /*fee0*/  BSYNC B0 ;  /* 0x0000000000007941 */ /* 0x000fea0003800000 */
.L_x_782:
        /* <DEDUP_REMOVED lines=22> */
.L_x_785:
[----:B------:R-:W-:Y:S05]  /*10050*/  BSYNC B0 ;  /* 0x0000000000007941 */ /* 0x000fea0003800000 */
.L_x_784:
        /* <DEDUP_REMOVED lines=22> */
.L_x_787:
[----:B------:R-:W-:Y:S05]  /*101c0*/  BSYNC B0 ;  /* 0x0000000000007941 */ /* 0x000fea0003800000 */
.L_x_786:
        /* <DEDUP_REMOVED lines=23> */
.L_x_746:
        /* <DEDUP_REMOVED lines=81> */
.L_x_789:
[----:B------:R-:W-:Y:S05]  /*10850*/  BSYNC B0 ;  /* 0x0000000000007941 */ /* 0x000fea0003800000 */
.L_x_788:
        /* <DEDUP_REMOVED lines=22> */
.L_x_791:
[----:B------:R-:W-:Y:S05]  /*109c0*/  BSYNC B0 ;  /* 0x0000000000007941 */ /* 0x000fea0003800000 */
.L_x_790:
        /* <DEDUP_REMOVED lines=22> */
.L_x_793:
[----:B------:R-:W-:Y:S05]  /*10b30*/  BSYNC B0 ;  /* 0x0000000000007941 */ /* 0x000fea0003800000 */
.L_x_792:
        /* <DEDUP_REMOVED lines=21> */
.L_x_795:
[----:B------:R-:W-:Y:S05]  /*10c90*/  BSYNC B0 ;  /* 0x0000000000007941 */ /* 0x000fea0003800000 */
.L_x_794:
        /* <DEDUP_REMOVED lines=27> */
[----:B------:R-:W-:Y:S02]  /*10e50*/  IMAD R0, R0, UR26, RZ ;  /* 0x0000001a00007c24 */ /* 0x000fe4000f8e02ff */
[----:B-1----:R-:W-:-:S03]  /*10e60*/  IMAD.MOV.U32 R5, RZ, RZ, 0x7f800000 ;  /* 0x7f800000ff057424 */ /* 0x002fc600078e00ff */
[----:B------:R-:W-:-:S04]  /*10e70*/  IADD3 R3, P0, R0, UR8, RZ ;  /* 0x0000000800037c10 */ /* 0x000fc8000ff1e0ff */
[----:B------:R-:W-:Y:S02]  /*10e80*/  LEA.HI.X.SX32 R0, R0, UR6, 0x1, P0 ;  /* 0x0000000600007c11 */ /* 0x000fe400080f0eff */
[----:B------:R-:W-:-:S04]  /*10e90*/  LEA R2, P0, R3, c[0x0][0x200], 0x2 ;  /* 0x0000800003027a11 */ /* 0x000fc800078010ff */
[----:B------:R-:W-:-:S05]  /*10ea0*/  LEA.HI.X R3, R3, c[0x0][0x204], R0, 0x2, P0 ;  /* 0x0000810003037a11 */ /* 0x000fca00000f1400 */
[----:B------:R-:W-:Y:S01]  /*10eb0*/  STG.E [R2.64], R5 ;  /* 0x0000000502007986 */ /* 0x000fe2000c101910 */
[----:B------:R-:W-:Y:S05]  /*10ec0*/  EXIT ;  /* 0x000000000000794d */ /* 0x000fea0003800000 */
.L_x_796:
        /* <DEDUP_REMOVED lines=11> */
.L_x_2039:


//--------------------- .text._ZN5flash16flash_fwd_kernelI23Flash_fwd_kernel_traitsILi256ELi64ELi64ELi4ELb0ELb0EN7cutlass6half_tE19Flash_kernel_traitsILi256ELi64ELi64ELi4ES3_EELb0ELb0ELb0ELb0ELb0ELb0ELb1ELb0EEEvNS_16Flash_fwd_paramsE --------------------------
	.section	.text._ZN5flash16flash_fwd_kernelI23Flash_fwd_kernel_traitsILi256ELi64ELi64ELi4ELb0ELb0EN7cutlass6half_tE19Flash_kernel_traitsILi256ELi64ELi64ELi4ES3_EELb0ELb0ELb0ELb0ELb0ELb0ELb1ELb0EEEvNS_16Flash_fwd_paramsE,"ax",@progbits
	.sectioninfo	@"SHI_REGISTERS=255"
	.align	128
        .global         _ZN5flash16flash_fwd_kernelI23Flash_fwd_kernel_traitsILi256ELi64ELi64ELi4ELb0ELb0EN7cutlass6half_tE19Flash_kernel_traitsILi256ELi64ELi64ELi4ES3_EELb0ELb0ELb0ELb0ELb0ELb0ELb1ELb0EEEvNS_16Flash_fwd_paramsE
        .type           _ZN5flash16flash_fwd_kernelI23Flash_fwd_kernel_traitsILi256ELi64ELi64ELi4ELb0ELb0EN7cutlass6half_tE19Flash_kernel_traitsILi256ELi64ELi64ELi4ES3_EELb0ELb0ELb0ELb0ELb0ELb0ELb1ELb0EEEvNS_16Flash_fwd_paramsE,@function
        .size           _ZN5flash16flash_fwd_kernelI23Flash_fwd_kernel_traitsILi256ELi64ELi64ELi4ELb0ELb0EN7cutlass6half_tE19Flash_kernel_traitsILi256ELi64ELi64ELi4ES3_EELb0ELb0ELb0ELb0ELb0ELb0ELb1ELb0EEEvNS_16Flash_fwd_paramsE,(.L_x_2040 - _ZN5flash16flash_fwd_kernelI23Flash_fwd_kernel_traitsILi256ELi64ELi64ELi4ELb0ELb0EN7cutlass6half_tE19Flash_kernel_traitsILi256ELi64ELi64ELi4ES3_EELb0ELb0ELb0ELb0ELb0ELb0ELb1ELb0EEEvNS_16Flash_fwd_paramsE)
        .other          _ZN5flash16flash_fwd_kernelI23Flash_fwd_kernel_traitsILi256ELi64ELi64ELi4ELb0ELb0EN7cutlass6half_tE19Flash_kernel_traitsILi256ELi64ELi64ELi4ES3_EELb0ELb0ELb0ELb0ELb0ELb0ELb1ELb0EEEvNS_16Flash_fwd_paramsE,@"STO_CUDA_ENTRY STV_DEFAULT"
_ZN5flash16flash_fwd_kernelI23Flash_fwd_kernel_traitsILi256ELi64ELi64ELi4ELb0ELb0EN7cutlass6half_tE19Flash_kernel_traitsILi256ELi64ELi64ELi4ES3_EELb0ELb0ELb0ELb0ELb0ELb0ELb1ELb0EEEvNS_16Flash_fwd_paramsE:
.text._ZN5flash16flash_fwd_kernelI23Flash_fwd_kernel_traitsILi256ELi64ELi64ELi4ELb0ELb0EN7cutlass6half_tE19Flash_kernel_traitsILi256ELi64ELi64ELi4ES3_EELb0ELb0ELb0ELb0ELb0ELb0ELb1ELb0EEEvNS_16Flash_fwd_paramsE:
        /* <DEDUP_REMOVED lines=57> */
.L_x_797:
[----:B------:R-:W-:Y:S02]  /*0390*/  ULDC UR6, c[0x0][0x218] ;  /* 0x0000860000067ab9 */ /* 0x000fe40000000800 */
.L_x_798:
        /* <DEDUP_REMOVED lines=60> */
.L_x_800:
        /* <DEDUP_REMOVED lines=50> */
.L_x_801:
        /* <DEDUP_REMOVED lines=58> */
[----:B------:R1:W-:Y:S01]  /*0e20*/  STL.64 [R1+0x8], R120 ;  /* 0x0000087801007387 */ /* 0x0003e20000100a00 */
[----:B------:R-:W-:Y:S01]  /*0e30*/  IADD3 R111, R120, 0xc0, RZ ;  /* 0x000000c0786f7810 */ /* 0x000fe20007ffe0ff */
[----:B------:R-:W-:Y:S01]  /*0e40*/  IMAD R6, R136, c[0x0][0x1a4], R6 ;  /* 0x0000690088067a24 */ /* 0x000fe200078e0206 */
[----:B------:R-:W-:-:S02]  /*0e50*/  LOP3.LUT R7, R0, 0x8, R7, 0xf8, !PT ;  /* 0x0000000800077812 */ /* 0x000fc400078ef807 */
[----:B------:R-:W-:Y:S02]  /*0e60*/  IADD3 R2, P0, R2, UR28, RZ ;  /* 0x0000001c02027c10 */ /* 0x000fe4000ff1e0ff */
[----:B------:R-:W-:Y:S02]  /*0e70*/  SHF.R.U32.HI R0, RZ, 0x3, R0 ;  /* 0x00000003ff007819 */ /* 0x000fe40000011600 */
[----:B------:R-:W-:Y:S01]  /*0e80*/  IADD3.X R3, R3, UR26, R6, P0, !PT ;  /* 0x0000001a03037c10 */ /* 0x000fe200087fe406 */
[----:B------:R-:W-:Y:S01]  /*0e90*/  IMAD.U32 R6, RZ, RZ, UR21 ;  /* 0x00000015ff067e24 */ /* 0x000fe2000f8e00ff */
[----:B------:R-:W-:Y:S01]  /*0ea0*/  LOP3.LUT R7, R7, R0, RZ, 0x3c, !PT ;  /* 0x0000000007077212 */ /* 0x000fe200078e3cff */
[----:B------:R-:W-:Y:S01]  /*0eb0*/  IMAD.U32 R0, RZ, RZ, UR21 ;  /* 0x00000015ff007e24 */ /* 0x000fe2000f8e00ff */
[----:B------:R-:W-:Y:S01]  /*0ec0*/  ISETP.GE.AND P0, PT, R136, UR14, PT ;  /* 0x0000000e88007c0c */ /* 0x000fe2000bf06270 */
[----:B------:R-:W-:Y:S01]  /*0ed0*/  IMAD.WIDE.U32 R26, R6, c[0x0][0x1b8], R2 ;  /* 0x00006e00061a7a25 */ /* 0x000fe200078e0002 */
[----:B------:R-:W-:-:S03]  /*0ee0*/  LOP3.LUT R10, R11, 0xfffffe00, R10, 0xf8, !PT ;  /* 0xfffffe000b0a7812 */ /* 0x000fc600078ef80a */
[----:B------:R-:W-:Y:S01]  /*0ef0*/  IMAD.WIDE.U32 R28, R0, c[0x0][0x1b0], R4 ;  /* 0x00006c00001c7a25 */ /* 0x000fe200078e0004 */
[----:B------:R-:W-:Y:S02]  /*0f00*/  IADD3 R25, R27, UR7, RZ ;  /* 0x000000071b197c10 */ /* 0x000fe4000fffe0ff */
[----:B------:R-:W-:Y:S01]  /*0f10*/  SEL R4, R24, 0xfffffff0, !P1 ;  /* 0xfffffff018047807 */ /* 0x000fe20004800000 */
[----:B------:R-:W-:Y:S01]  /*0f20*/  IMAD.SHL.U32 R5, R12, 0x40, RZ ;  /* 0x000000400c057824 */ /* 0x000fe200078e00ff */
[----:B------:R1:W-:Y:S01]  /*0f30*/  STL.64 [R1+0x28], R28 ;  /* 0x0000281c01007387 */ /* 0x0003e20000100a00 */
[----:B------:R-:W-:Y:S01]  /*0f40*/  IADD3 R31, R29, UR11, RZ ;  /* 0x0000000b1d1f7c10 */ /* 0x000fe2000fffe0ff */
[----:B------:R-:W-:Y:S02]  /*0f50*/  IMAD.MOV.U32 R0, RZ, RZ, 0x20 ;  /* 0x00000020ff007424 */ /* 0x000fe400078e00ff */
        /* <DEDUP_REMOVED lines=49> */
.L_x_803:
[----:B------:R-:W-:Y:S05]  /*1270*/  BSYNC B0 ;  /* 0x0000000000007941 */ /* 0x000fea0003800000 */
.L_x_802:
        /* <DEDUP_REMOVED lines=45> */
.L_x_805:
[----:B------:R-:W-:Y:S05]  /*1550*/  BSYNC B0 ;  /* 0x0000000000007941 */ /* 0x000fea0003800000 */
.L_x_804:
        /* <DEDUP_REMOVED lines=45> */
.L_x_807:
[----:B------:R-:W-:Y:S05]  /*1830*/  BSYNC B0 ;  /* 0x0000000000007941 */ /* 0x000fea0003800000 */
.L_x_806:
        /* <DEDUP_REMOVED lines=48> */
.L_x_809:
[----:B------:R-:W-:Y:S05]  /*1b40*/  BSYNC B0 ;  /* 0x0000000000007941 */ /* 0x000fea0003800000 */
.L_x_808:
        /* <DEDUP_REMOVED lines=48> */
.L_x_811:
[----:B------:R-:W-:Y:S05]  /*1e50*/  BSYNC B0 ;  /* 0x0000000000007941 */ /* 0x000fea0003800000 */
.L_x_810:
        /* <DEDUP_REMOVED lines=41> */
.L_x_813:
[----:B------:R-:W-:Y:S05]  /*20f0*/  BSYNC B0 ;  /* 0x0000000000007941 */ /* 0x000fea0003800000 */
.L_x_812:
        /* <DEDUP_REMOVED lines=40> */
.L_x_815:
[----:B------:R-:W-:Y:S05]  /*2380*/  BSYNC B0 ;  /* 0x0000000000007941 */ /* 0x000fea0003800000 */
.L_x_814:
        /* <DEDUP_REMOVED lines=42> */
.L_x_817:
[----:B------:R-:W-:Y:S05]  /*2630*/  BSYNC B0 ;  /* 0x0000000000007941 */ /* 0x000fea0003800000 */
.L_x_816:
        /* <DEDUP_REMOVED lines=53> */
.L_x_819:
[----:B------:R-:W-:Y:S05]  /*2990*/  BSYNC B0 ;  /* 0x0000000000007941 */ /* 0x000fea0003800000 */
.L_x_818:
        /* <DEDUP_REMOVED lines=44> */
.L_x_821:
[----:B------:R-:W-:Y:S05]  /*2c60*/  BSYNC B0 ;  /* 0x0000000000007941 */ /* 0x000fea0003800000 */
.L_x_820:
        /* <DEDUP_REMOVED lines=44> */
.L_x_823:
[----:B------:R-:W-:Y:S05]  /*2f30*/  BSYNC B0 ;  /* 0x0000000000007941 */ /* 0x000fea0003800000 */
.L_x_822:
[----:B------:R-:W-:Y:S01]  /*2f40*/  ISETP.GE.AND P0, PT, R16, UR12, PT ;  /* 0x0000000c10007c0c */ /* 0x000fe2000bf06270 */
[----:B------:R-:W-:Y:S01]  /*2f50*/  BSSY B0, `(.L_x_824) ;  /* 0x000002e000007945 */ /* 0x000fe20003800000 */
[----:B----4-:R-:W-:-:S04]  /*2f60*/  LEA.HI R6, R23, R108, RZ, 0x5 ;  /* 0x0000006c17067211 */ /* 0x010fc800078f28ff */
        /* <DEDUP_REMOVED lines=44> */
.L_x_825:
[----:B------:R-:W-:Y:S05]  /*3230*/  BSYNC B0 ;  /* 0x0000000000007941 */ /* 0x000fea0003800000 */
.L_x_824:
[C---:B-1----:R-:W-:Y:S01]  /*3240*/  IMAD.SHL.U32 R2, R21.reuse, 0x40, RZ ;  /* 0x0000004015027824 */ /* 0x042fe200078e00ff */
        /* <DEDUP_REMOVED lines=16> */
[----:B------:R-:W-:Y:S01]  /*3350*/  IMAD R214, R0, 0x2, R211 ;  /* 0x0000000200d67824 */ /* 0x000fe200078e02d3 */
[----:B------:R-:W-:Y:S01]  /*3360*/  IADD3 R2, R204, 0x8000, RZ ;  /* 0x00008000cc027810 */ /* 0x000fe20007ffe0ff */
[----:B------:R-:W-:Y:S01]  /*3370*/  IMAD R213, R0, 0x2, R212 ;  /* 0x0000000200d57824 */ /* 0x000fe200078e02d4 */
[----:B------:R-:W1:Y:S01]  /*3380*/  LDSM.16.M88.4 R12, [R204+0x8000] ;  /* 0x00800000cc0c783b */ /* 0x000e620000000200 */
[----:B------:R-:W-:-:S02]  /*3390*/  IADD3 R215, R204, 0x8020, RZ ;  /* 0x00008020ccd77810 */ /* 0x000fc40007ffe0ff */
[----:B------:R-:W-:Y:S01]  /*33a0*/  @P1 IADD3 R215, R2, -0x20, RZ ;  /* 0xffffffe002d71810 */ /* 0x000fe20007ffe0ff */
[----:B------:R-:W5:Y:S01]  /*33b0*/  LDSM.16.M88.4 R32, [R204+0x8800] ;  /* 0x00880000cc20783b */ /* 0x000f620000000200 */
[----:B------:R-:W-:Y:S02]  /*33c0*/  IMAD.MOV.U32 R2, RZ, RZ, 0x40 ;  /* 0x00000040ff027424 */ /* 0x000fe400078e00ff */
[C---:B------:R-:W-:Y:S01]  /*33d0*/  IADD3 R230, R215.reuse, 0x800, RZ ;  /* 0x00000800d7e67810 */ /* 0x040fe20007ffe0ff */
[----:B------:R-:W2:Y:S01]  /*33e0*/  LDSM.16.M88.4 R28, [R204+0x9000] ;  /* 0x00900000cc1c783b */ /* 0x000ea20000000200 */
[C---:B------:R-:W-:Y:S02]  /*33f0*/  IADD3 R229, R215.reuse, 0x1000, RZ ;  /* 0x00001000d7e57810 */ /* 0x040fe40007ffe0ff */
[----:B------:R-:W-:Y:S01]  /*3400*/  SEL R2, R2, 0xffffffc0, !P2 ;  /* 0xffffffc002027807 */ /* 0x000fe20005000000 */
[----:B------:R-:W3:Y:S01]  /*3410*/  LDSM.16.M88.4 R24, [R204+0x9800] ;  /* 0x00980000cc18783b */ /* 0x000ee20000000200 */
[----:B------:R-:W-:-:S02]  /*3420*/  IADD3 R228, R215, 0x1800, RZ ;  /* 0x00001800d7e47810 */ /* 0x000fc40007ffe0ff */
[C---:B------:R-:W-:Y:S01]  /*3430*/  IADD3 R227, R215.reuse, 0x2000, RZ ;  /* 0x00002000d7e37810 */ /* 0x040fe20007ffe0ff */
[----:B------:R-:W-:Y:S01]  /*3440*/  LDSM.16.M88.4 R16, [R212] ;  /* 0x00000000d410783b */ /* 0x000fe20000000200 */
[----:B------:R-:W-:Y:S01]  /*3450*/  IMAD.IADD R210, R204, 0x1, R2 ;  /* 0x00000001ccd27824 */ /* 0x000fe200078e0202 */
[C---:B------:R-:W-:Y:S01]  /*3460*/  IADD3 R226, R215.reuse, 0x2800, RZ ;  /* 0x00002800d7e27810 */ /* 0x040fe20007ffe0ff */
[----:B------:R-:W-:Y:S01]  /*3470*/  IMAD.IADD R209, R2, 0x1, R215 ;  /* 0x0000000102d17824 */ /* 0x000fe200078e02d7 */
[----:B------:R-:W4:Y:S01]  /*3480*/  LDSM.16.M88.4 R40, [R215] ;  /* 0x00000000d728783b */ /* 0x000f220000000200 */
[C---:B------:R-:W-:Y:S02]  /*3490*/  IADD3 R225, R215.reuse, 0x3000, RZ ;  /* 0x00003000d7e17810 */ /* 0x040fe40007ffe0ff */
[C---:B------:R-:W-:Y:S01]  /*34a0*/  IADD3 R224, R215.reuse, 0x3800, RZ ;  /* 0x00003800d7e07810 */ /* 0x040fe20007ffe0ff */
[----:B------:R-:W2:Y:S01]  /*34b0*/  LDSM.16.M88.4 R60, [R215+0x800] ;  /* 0x00080000d73c783b */ /* 0x000ea20000000200 */
[----:B------:R-:W-:-:S02]  /*34c0*/  IADD3 R223, R215, 0x4000, RZ ;  /* 0x00004000d7df7810 */ /* 0x000fc40007ffe0ff */
[C---:B------:R-:W-:Y:S01]  /*34d0*/  IADD3 R222, R215.reuse, 0x4800, RZ ;  /* 0x00004800d7de7810 */ /* 0x040fe20007ffe0ff */
[----:B------:R-:W2:Y:S01]  /*34e0*/  LDSM.16.M88.4 R68, [R215+0x1000] ;  /* 0x00100000d744783b */ /* 0x000ea20000000200 */
[C---:B------:R-:W-:Y:S02]  /*34f0*/  IADD3 R221, R215.reuse, 0x5000, RZ ;  /* 0x00005000d7dd7810 */ /* 0x040fe40007ffe0ff */
[C---:B------:R-:W-:Y:S01]  /*3500*/  IADD3 R220, R215.reuse, 0x5800, RZ ;  /* 0x00005800d7dc7810 */ /* 0x040fe20007ffe0ff */
[----:B------:R-:W2:Y:S01]  /*3510*/  LDSM.16.M88.4 R72, [R215+0x1800] ;  /* 0x00180000d748783b */ /* 0x000ea20000000200 */
[C---:B------:R-:W-:Y:S02]  /*3520*/  IADD3 R219, R215.reuse, 0x6000, RZ ;  /* 0x00006000d7db7810 */ /* 0x040fe40007ffe0ff */
[C---:B------:R-:W-:Y:S01]  /*3530*/  IADD3 R218, R215.reuse, 0x6800, RZ ;  /* 0x00006800d7da7810 */ /* 0x040fe20007ffe0ff */
[----:B------:R-:W-:Y:S01]  /*3540*/  LDSM.16.M88.4 R20, [R214] ;  /* 0x00000000d614783b */ /* 0x000fe20000000200 */
[----:B------:R-:W-:-:S02]  /*3550*/  IADD3 R217, R215, 0x7000, RZ ;  /* 0x00007000d7d97810 */ /* 0x000fc40007ffe0ff */
[----:B------:R-:W-:Y:S01]  /*3560*/  IADD3 R216, R215, 0x7800, RZ ;  /* 0x00007800d7d87810 */ /* 0x000fe20007ffe0ff */
[C---:B-1----:R-:W-:Y:S01]  /*3570*/  HMMA.16816.F32 R36, R8.reuse, R12, RZ ;  /* 0x0000000c0824723c */ /* 0x042fe200000018ff */
[----:B------:R-:W1:Y:S04]  /*3580*/  LDSM.16.M88.4 R76, [R210+0x8000] ;  /* 0x00800000d24c783b */ /* 0x000e680000000200 */
[----:B------:R-:W-:Y:S03]  /*3590*/  LDSM.16.M88.4 R80, [R210+0x9000] ;  /* 0x00900000d250783b */ /* 0x000fe60000000200 */
[C---:B------:R-:W-:Y:S01]  /*35a0*/  HMMA.16816.F32 R12, R8.reuse, R14, RZ ;  /* 0x0000000e080c723c */ /* 0x040fe200000018ff */
[----:B------:R-:W-:Y:S04]  /*35b0*/  LDSM.16.M88.4 R84, [R210+0x9800] ;  /* 0x00980000d254783b */ /* 0x000fe80000000200 */
[----:B------:R-:W-:Y:S03]  /*35c0*/  LDSM.16.M88.4 R88, [R209] ;  /* 0x00000000d158783b */ /* 0x000fe60000000200 */
[C---:B-----5:R-:W-:Y:S01]  /*35d0*/  HMMA.16816.F32 R44, R8.reuse, R32, RZ ;  /* 0x00000020082c723c */ /* 0x060fe200000018ff */
[----:B------:R-:W-:Y:S07]  /*35e0*/  LDSM.16.M88.4 R92, [R209+0x2000] ;  /* 0x00200000d15c783b */ /* 0x000fee0000000200 */
[C---:B------:R-:W-:Y:S08]  /*35f0*/  HMMA.16816.F32 R48, R8.reuse, R34, RZ ;  /* 0x000000220830723c */ /* 0x040ff000000018ff */
[C---:B--2---:R-:W-:Y:S08]  /*3600*/  HMMA.16816.F32 R52, R8.reuse, R28, RZ ;  /* 0x0000001c0834723c */ /* 0x044ff000000018ff */
[C---:B------:R-:W-:Y:S08]  /*3610*/  HMMA.16816.F32 R56, R8.reuse, R30, RZ ;  /* 0x0000001e0838723c */ /* 0x040ff000000018ff */
[C---:B---3--:R-:W-:Y:S08]  /*3620*/  HMMA.16816.F32 R64, R8.reuse, R24, RZ ;  /* 0x000000180840723c */ /* 0x048ff000000018ff */
[----:B------:R-:W-:Y:S08]  /*3630*/  HMMA.16816.F32 R8, R8, R26, RZ ;  /* 0x0000001a0808723c */ /* 0x000ff000000018ff */
[C---:B----4-:R-:W-:Y:S01]  /*3640*/  HMMA.16816.F32 R28, R16.reuse, R40, R36 ;  /* 0x00000028101c723c */ /* 0x050fe20000001824 */
[----:B------:R-:W2:Y:S07]  /*3650*/  LDSM.16.M88.4 R36, [R210+0x8800] ;  /* 0x00880000d224783b */ /* 0x000eae0000000200 */
[C---:B------:R-:W-:Y:S01]  /*3660*/  HMMA.16816.F32 R32, R16.reuse, R42, R12 ;  /* 0x0000002a1020723c */ /* 0x040fe2000000180c */
[----:B------:R-:W3:Y:S07]  /*3670*/  LDSM.16.M88.4 R12, [R213] ;  /* 0x00000000d50c783b */ /* 0x000eee0000000200 */
[C---:B------:R-:W-:Y:S08]  /*3680*/  HMMA.16816.F32 R24, R16.reuse, R60, R44 ;  /* 0x0000003c1018723c */ /* 0x040ff0000000182c */
[C---:B------:R-:W-:Y:S01]  /*3690*/  HMMA.16816.F32 R40, R16.reuse, R62, R48 ;  /* 0x0000003e1028723c */ /* 0x040fe20000001830 */
[----:B------:R-:W4:Y:S04]  /*36a0*/  LDSM.16.M88.4 R48, [R209+0x800] ;  /* 0x00080000d130783b */ /* 0x000f280000000200 */
[----:B------:R-:W5:Y:S03]  /*36b0*/  LDSM.16.M88.4 R60, [R209+0x1000] ;  /* 0x00100000d13c783b */ /* 0x000f660000000200 */
[C---:B------:R-:W-:Y:S08]  /*36c0*/  HMMA.16816.F32 R44, R16.reuse, R68, R52 ;  /* 0x00000044102c723c */ /* 0x040ff00000001834 */
[C---:B------:R-:W-:Y:S01]  /*36d0*/  HMMA.16816.F32 R52, R16.reuse, R70, R56 ;  /* 0x000000461034723c */ /* 0x040fe20000001838 */
[----:B------:R-:W3:Y:S07]  /*36e0*/  LDSM.16.M88.4 R68, [R209+0x1800] ;  /* 0x00180000d144783b */ /* 0x000eee0000000200 */
[C---:B------:R-:W-:Y:S01]  /*36f0*/  HMMA.16816.F32 R56, R16.reuse, R72, R64 ;  /* 0x000000481038723c */ /* 0x040fe20000001840 */
[----:B------:R-:W-:Y:S07]  /*3700*/  LDSM.16.M88.4 R64, [R204+0xa800] ;  /* 0x00a80000cc40783b */ /* 0x000fee0000000200 */
[----:B------:R-:W-:Y:S01]  /*3710*/  HMMA.16816.F32 R16, R16, R74, R8 ;  /* 0x0000004a1010723c */ /* 0x000fe20000001808 */
[----:B------:R-:W-:Y:S04]  /*3720*/  LDSM.16.M88.4 R8, [R211+0x2000] ;  /* 0x00200000d308783b */ /* 0x000fe80000000200 */
[----:B------:R-:W3:Y:S03]  /*3730*/  LDSM.16.M88.4 R72, [R204+0xa000] ;  /* 0x00a00000cc48783b */ /* 0x000ee60000000200 */
[C---:B-1----:R-:W-:Y:S08]  /*3740*/  HMMA.16816.F32 R28, R20.reuse, R76, R28 ;  /* 0x0000004c141c723c */ /* 0x042ff0000000181c */
[C---:B------:R-:W-:Y:S01]  /*3750*/  HMMA.16816.F32 R32, R20.reuse, R78, R32 ;  /* 0x0000004e1420723c */ /* 0x040fe20000001820 */
[----:B------:R-:W1:Y:S07]  /*3760*/  LDSM.16.M88.4 R76, [R204+0xb000] ;  /* 0x00b00000cc4c783b */ /* 0x000e6e0000000200 */
[C---:B--2---:R-:W-:Y:S08]  /*3770*/  HMMA.16816.F32 R24, R20.reuse, R36, R24 ;  /* 0x000000241418723c */ /* 0x044ff00000001818 */
[C---:B------:R-:W-:Y:S08]  /*3780*/  HMMA.16816.F32 R40, R20.reuse, R38, R40 ;  /* 0x000000261428723c */ /* 0x040ff00000001828 */
        /* <DEDUP_REMOVED lines=10> */
[C---:B----4-:R-:W-:Y:S08]  /*3830*/  HMMA.16816.F32 R36, R12.reuse, R48, R24 ;  /* 0x000000300c24723c */ /* 0x050ff00000001818 */
[C---:B------:R-:W-:Y:S08]  /*3840*/  HMMA.16816.F32 R24, R12.reuse, R50, R40 ;  /* 0x000000320c18723c */ /* 0x040ff00000001828 */
[C---:B-----5:R-:W-:Y:S08]  /*3850*/  HMMA.16816.F32 R44, R12.reuse, R60, R44 ;  /* 0x0000003c0c2c723c */ /* 0x060ff0000000182c */
[C---:B------:R-:W-:Y:S01]  /*3860*/  HMMA.16816.F32 R52, R12.reuse, R62, R52 ;  /* 0x0000003e0c34723c */ /* 0x040fe20000001834 */
[----:B------:R-:W4:Y:S07]  /*3870*/  LDSM.16.M88.4 R60, [R215+0x2800] ;  /* 0x00280000d73c783b */ /* 0x000f2e0000000200 */
[C---:B------:R-:W-:Y:S08]  /*3880*/  HMMA.16816.F32 R56, R12.reuse, R68, R56 ;  /* 0x000000440c38723c */ /* 0x040ff00000001838 */
[----:B------:R-:W-:Y:S01]  /*3890*/  HMMA.16816.F32 R12, R12, R70, R16 ;  /* 0x000000460c0c723c */ /* 0x000fe20000001810 */
[----:B------:R-:W5:Y:S04]  /*38a0*/  LDSM.16.M88.4 R68, [R215+0x3000] ;  /* 0x00300000d744783b */ /* 0x000f680000000200 */
[----:B------:R-:W-:Y:S03]  /*38b0*/  LDSM.16.M88.4 R16, [R214+0x2000] ;  /* 0x00200000d610783b */ /* 0x000fe60000000200 */
[C---:B------:R-:W-:Y:S08]  /*38c0*/  HMMA.16816.F32 R28, R8.reuse, R72, R28 ;  /* 0x00000048081c723c */ /* 0x040ff0000000181c */
[C---:B------:R-:W-:Y:S01]  /*38d0*/  HMMA.16816.F32 R32, R8.reuse, R74, R32 ;  /* 0x0000004a0820723c */ /* 0x040fe20000001820 */
[----:B------:R-:W3:Y:S07]  /*38e0*/  LDSM.16.M88.4 R72, [R215+0x3800] ;  /* 0x00380000d748783b */ /* 0x000eee0000000200 */
[C---:B------:R-:W-:Y:S08]  /*38f0*/  HMMA.16816.F32 R40, R8.reuse, R64, R36 ;  /* 0x000000400828723c */ /* 0x040ff00000001824 */
[C---:B------:R-:W-:Y:S01]  /*3900*/  HMMA.16816.F32 R36, R8.reuse, R66, R24 ;  /* 0x000000420824723c */ /* 0x040fe20000001818 */
[----:B------:R-:W4:Y:S07]  /*3910*/  LDSM.16.M88.4 R64, [R210+0xa800] ;  /* 0x00a80000d240783b */ /* 0x000f2e0000000200 */
[C---:B-1----:R-:W-:Y:S08]  /*3920*/  HMMA.16816.F32 R24, R8.reuse, R76, R44 ;  /* 0x0000004c0818723c */ /* 0x042ff0000000182c */
[C---:B------:R-:W-:Y:S01]  /*3930*/  HMMA.16816.F32 R52, R8.reuse, R78, R52 ;  /* 0x0000004e0834723c */ /* 0x040fe20000001834 */
[----:B------:R-:W1:Y:S07]  /*3940*/  LDSM.16.M88.4 R76, [R210+0xb000] ;  /* 0x00b00000d24c783b */ /* 0x000e6e0000000200 */
[C---:B--2---:R-:W-:Y:S08]  /*3950*/  HMMA.16816.F32 R56, R8.reuse, R80, R56 ;  /* 0x000000500838723c */ /* 0x044ff00000001838 */
[----:B------:R-:W-:Y:S01]  /*3960*/  HMMA.16816.F32 R8, R8, R82, R12 ;  /* 0x000000520808723c */ /* 0x000fe2000000180c */
[----:B------:R-:W2:Y:S04]  /*3970*/  LDSM.16.M88.4 R80, [R210+0xb800] ;  /* 0x00b80000d250783b */ /* 0x000ea80000000200 */
[----:B------:R-:W1:Y:S03]  /*3980*/  LDSM.16.M88.4 R12, [R213+0x2000] ;  /* 0x00200000d50c783b */ /* 0x000e660000000200 */
[C---:B---3--:R-:W-:Y:S08]  /*3990*/  HMMA.16816.F32 R28, R20.reuse, R88, R28 ;  /* 0x00000058141c723c */ /* 0x048ff0000000181c */
[C---:B------:R-:W-:Y:S01]  /*39a0*/  HMMA.16816.F32 R32, R20.reuse, R90, R32 ;  /* 0x0000005a1420723c */ /* 0x040fe20000001820 */
[----:B------:R-:W-:Y:S07]  /*39b0*/  LDSM.16.M88.4 R88, [R204+0xc000] ;  /* 0x00c00000cc58783b */ /* 0x000fee0000000200 */
[C---:B----4-:R-:W-:Y:S08]  /*39c0*/  HMMA.16816.F32 R48, R20.reuse, R60, R40 ;  /* 0x0000003c1430723c */ /* 0x050ff00000001828 */
[C---:B------:R-:W-:Y:S01]  /*39d0*/  HMMA.16816.F32 R44, R20.reuse, R62, R36 ;  /* 0x0000003e142c723c */ /* 0x040fe20000001824 */
[----:B------:R-:W3:Y:S07]  /*39e0*/  LDSM.16.M88.4 R60, [R209+0x2800] ;  /* 0x00280000d13c783b */ /* 0x000eee0000000200 */
[C---:B-----5:R-:W-:Y:S08]  /*39f0*/  HMMA.16816.F32 R40, R20.reuse, R68, R24 ;  /* 0x000000441428723c */ /* 0x060ff00000001818 */
[C---:B------:R-:W-:Y:S01]  /*3a00*/  HMMA.16816.F32 R36, R20.reuse, R70, R52 ;  /* 0x000000461424723c */ /* 0x040fe20000001834 */
[----:B------:R-:W4:Y:S07]  /*3a10*/  LDSM.16.M88.4 R68, [R209+0x3000] ;  /* 0x00300000d144783b */ /* 0x000f2e0000000200 */
[C---:B------:R-:W-:Y:S08]  /*3a20*/  HMMA.16816.F32 R56, R20.reuse, R72, R56 ;  /* 0x000000481438723c */ /* 0x040ff00000001838 */
[----:B------:R-:W-:Y:S01]  /*3a30*/  HMMA.16816.F32 R24, R20, R74, R8 ;  /* 0x0000004a1418723c */ /* 0x000fe20000001808 */
[----:B------:R-:W5:Y:S04]  /*3a40*/  LDSM.16.M88.4 R72, [R209+0x3800] ;  /* 0x00380000d148783b */ /* 0x000f680000000200 */
[----:B------:R-:W2:Y:S03]  /*3a50*/  LDSM.16.M88.4 R8, [R211+0x4000] ;  /* 0x00400000d308783b */ /* 0x000ea60000000200 */
[C---:B------:R-:W-:Y:S08]  /*3a60*/  HMMA.16816.F32 R20, R16.reuse, R84, R28 ;  /* 0x000000541014723c */ /* 0x040ff0000000181c */
[C---:B------:R-:W-:Y:S01]  /*3a70*/  HMMA.16816.F32 R28, R16.reuse, R86, R32 ;  /* 0x00000056101c723c */ /* 0x040fe20000001820 */
[----:B------:R-:W-:Y:S04]  /*3a80*/  LDSM.16.M88.4 R32, [R212+0x4000] ;  /* 0x00400000d420783b */ /* 0x000fe80000000200 */
[----:B------:R-:W-:Y:S03]  /*3a90*/  LDSM.16.M88.4 R84, [R215+0x4000] ;  /* 0x00400000d754783b */ /* 0x000fe60000000200 */
[C---:B------:R-:W-:Y:S08]  /*3aa0*/  HMMA.16816.F32 R52, R16.reuse, R66, R44 ;  /* 0x000000421034723c */ /* 0x040ff0000000182c */
[C---:B-1----:R-:W-:Y:S08]  /*3ab0*/  HMMA.16816.F32 R44, R16.reuse, R76, R40 ;  /* 0x0000004c102c723c */ /* 0x042ff00000001828 */
[C---:B------:R-:W-:Y:S08]  /*3ac0*/  HMMA.16816.F32 R48, R16.reuse, R64, R48 ;  /* 0x000000401030723c */ /* 0x040ff00000001830 */
[C---:B------:R-:W-:Y:S01]  /*3ad0*/  HMMA.16816.F32 R40, R16.reuse, R78, R36 ;  /* 0x0000004e1028723c */ /* 0x040fe20000001824 */
[----:B------:R-:W1:Y:S07]  /*3ae0*/  LDSM.16.M88.4 R76, [R204+0xc800] ;  /* 0x00c80000cc4c783b */ /* 0x000e6e0000000200 */
[C---:B--2---:R-:W-:Y:S08]  /*3af0*/  HMMA.16816.F32 R36, R16.reuse, R80, R56 ;  /* 0x000000501024723c */ /* 0x044ff00000001838 */
[----:B------:R-:W-:Y:S01]  /*3b00*/  HMMA.16816.F32 R24, R16, R82, R24 ;  /* 0x000000521018723c */ /* 0x000fe20000001818 */
[----:B------:R-:W-:Y:S07]  /*3b10*/  LDSM.16.M88.4 R80, [R209+0x4000] ;  /* 0x00400000d150783b */ /* 0x000fee0000000200 */
[C---:B------:R-:W-:Y:S08]  /*3b20*/  HMMA.16816.F32 R16, R12.reuse, R92, R20 ;  /* 0x0000005c0c10723c */ /* 0x040ff00000001814 */
[C---:B------:R-:W-:Y:S01]  /*3b30*/  HMMA.16816.F32 R20, R12.reuse, R94, R28 ;  /* 0x0000005e0c14723c */ /* 0x040fe2000000181c */
[----:B------:R-:W-:Y:S04]  /*3b40*/  LDSM.16.M88.4 R28, [R214+0x4000] ;  /* 0x00400000d61c783b */ /* 0x000fe80000000200 */
[----:B------:R-:W-:Y:S03]  /*3b50*/  LDSM.16.M88.4 R92, [R210+0xe000] ;  /* 0x00e00000d25c783b */ /* 0x000fe60000000200 */
[C---:B---3--:R-:W-:Y:S08]  /*3b60*/  HMMA.16816.F32 R48, R12.reuse, R60, R48 ;  /* 0x0000003c0c30723c */ /* 0x048ff00000001830 */
[C---:B----4-:R-:W-:Y:S08]  /*3b70*/  HMMA.16816.F32 R64, R12.reuse, R68, R44 ;  /* 0x000000440c40723c */ /* 0x050ff0000000182c */
[C---:B------:R-:W-:Y:S01]  /*3b80*/  HMMA.16816.F32 R60, R12.reuse, R62, R52 ;  /* 0x0000003e0c3c723c */ /* 0x040fe20000001834 */
[----:B------:R-:W-:Y:S07]  /*3b90*/  LDSM.16.M88.4 R52, [R215+0x4800] ;  /* 0x00480000d734783b */ /* 0x000fee0000000200 */
[C---:B------:R-:W-:Y:S01]  /*3ba0*/  HMMA.16816.F32 R68, R12.reuse, R70, R40 ;  /* 0x000000460c44723c */ /* 0x040fe20000001828 */
[----:B------:R-:W2:Y:S07]  /*3bb0*/  LDSM.16.M88.4 R40, [R204+0xd000] ;  /* 0x00d00000cc28783b */ /* 0x000eae0000000200 */
[C---:B-----5:R-:W-:Y:S01]  /*3bc0*/  HMMA.16816.F32 R56, R12.reuse, R72, R36 ;  /* 0x000000480c38723c */ /* 0x060fe20000001824 */
[----:B------:R-:W3:Y:S07]  /*3bd0*/  LDSM.16.M88.4 R36, [R204+0xd800] ;  /* 0x00d80000cc24783b */ /* 0x000eee0000000200 */
[----:B------:R-:W-:Y:S01]  /*3be0*/  HMMA.16816.F32 R44, R12, R74, R24 ;  /* 0x0000004a0c2c723c */ /* 0x000fe20000001818 */
[----:B------:R-:W4:Y:S04]  /*3bf0*/  LDSM.16.M88.4 R72, [R210+0xc000] ;  /* 0x00c00000d248783b */ /* 0x000f280000000200 */
[----:B------:R-:W-:Y:S03]  /*3c00*/  LDSM.16.M88.4 R24, [R213+0x4000] ;  /* 0x00400000d518783b */ /* 0x000fe60000000200 */
[C---:B------:R-:W-:Y:S08]  /*3c10*/  HMMA.16816.F32 R12, R8.reuse, R88, R16 ;  /* 0x00000058080c723c */ /* 0x040ff00000001810 */
[C---:B------:R-:W-:Y:S08]  /*3c20*/  HMMA.16816.F32 R16, R8.reuse, R90, R20 ;  /* 0x0000005a0810723c */ /* 0x040ff00000001814 */
[----:B-1----:R-:W-:Y:S08]  /*3c30*/  HMMA.16816.F32 R20, R8, R76, R48 ;  /* 0x0000004c0814723c */ /* 0x002ff00000001830 */
[----:B------:R-:W-:Y:S08]  /*3c40*/  HMMA.16816.F32 R12, R32, R84, R12 ;  /* 0x00000054200c723c */ /* 0x000ff0000000180c */
[----:B------:R-:W-:Y:S01]  /*3c50*/  HMMA.16816.F32 R48, R8, R78, R60 ;  /* 0x0000004e0830723c */ /* 0x000fe2000000183c */
[----:B------:R-:W1:Y:S04]  /*3c60*/  LDSM.16.M88.4 R76, [R215+0x5000] ;  /* 0x00500000d74c783b */ /* 0x000e680000000200 */
[----:B------:R-:W-:Y:S03]  /*3c70*/  LDSM.16.M88.4 R60, [R204+0xe000] ;  /* 0x00e00000cc3c783b */ /* 0x000fe60000000200 */
[----:B------:R-:W-:Y:S01]  /*3c80*/  HMMA.16816.F32 R16, R32, R86, R16 ;  /* 0x000000562010723c */ /* 0x000fe20000001810 */
[----:B------:R-:W-:Y:S07]  /*3c90*/  LDSM.16.M88.4 R84, [R204+0xf000] ;  /* 0x00f00000cc54783b */ /* 0x000fee0000000200 */
[C---:B--2---:R-:W-:Y:S08]  /*3ca0*/  HMMA.16816.F32 R64, R8.reuse, R40, R64 ;  /* 0x000000280840723c */ /* 0x044ff00000001840 */
[C---:B---3--:R-:W-:Y:S01]  /*3cb0*/  HMMA.16816.F32 R88, R8.reuse, R36, R56 ;  /* 0x000000240858723c */ /* 0x048fe20000001838 */
[----:B------:R-:W2:Y:S07]  /*3cc0*/  LDSM.16.M88.4 R56, [R210+0xc800] ;  /* 0x00c80000d238783b */ /* 0x000eae0000000200 */
[C---:B------:R-:W-:Y:S08]  /*3cd0*/  HMMA.16816.F32 R68, R8.reuse, R42, R68 ;  /* 0x0000002a0844723c */ /* 0x040ff00000001844 */
[----:B------:R-:W-:Y:S08]  /*3ce0*/  HMMA.16816.F32 R100, R8, R38, R44 ;  /* 0x000000260864723c */ /* 0x000ff0000000182c */
[----:B----4-:R-:W-:Y:S08]  /*3cf0*/  HMMA.16816.F32 R8, R28, R72, R12 ;  /* 0x000000481c08723c */ /* 0x010ff0000000180c */
[----:B------:R-:W-:Y:S01]  /*3d00*/  HMMA.16816.F32 R36, R32, R52, R20 ;  /* 0x000000342024723c */ /* 0x000fe20000001814 */
[----:B------:R-:W3:Y:S07]  /*3d10*/  LDSM.16.M88.4 R20, [R211+0x6000] ;  /* 0x00600000d314783b */ /* 0x000eee0000000200 */
[----:B------:R-:W-:Y:S01]  /*3d20*/  HMMA.16816.F32 R12, R28, R74, R16 ;  /* 0x0000004a1c0c723c */ /* 0x000fe20000001810 */
[----:B------:R-:W-:Y:S04]  /*3d30*/  LDSM.16.M88.4 R16, [R212+0x6000] ;  /* 0x00600000d410783b */ /* 0x000fe80000000200 */
[----:B------:R-:W-:Y:S03]  /*3d40*/  LDSM.16.M88.4 R72, [R215+0x6000] ;  /* 0x00600000d748783b */ /* 0x000fe60000000200 */
[C---:B------:R-:W-:Y:S01]  /*3d50*/  HMMA.16816.F32 R44, R32.reuse, R54, R48 ;  /* 0x00000036202c723c */ /* 0x040fe20000001830 */
[----:B------:R-:W-:Y:S07]  /*3d60*/  LDSM.16.M88.4 R48, [R215+0x5800] ;  /* 0x00580000d730783b */ /* 0x000fee0000000200 */
[----:B-1----:R-:W-:Y:S01]  /*3d70*/  HMMA.16816.F32 R52, R32, R76, R64 ;  /* 0x0000004c2034723c */ /* 0x002fe20000001840 */
[----:B------:R-:W1:Y:S07]  /*3d80*/  LDSM.16.M88.4 R64, [R209+0x4800] ;  /* 0x00480000d140783b */ /* 0x000e6e0000000200 */
[----:B------:R-:W-:Y:S08]  /*3d90*/  HMMA.16816.F32 R8, R24, R80, R8 ;  /* 0x000000501808723c */ /* 0x000ff00000001808 */
[----:B--2---:R-:W-:Y:S08]  /*3da0*/  HMMA.16816.F32 R40, R28, R56, R36 ;  /* 0x000000381c28723c */ /* 0x004ff00000001824 */
[----:B------:R-:W-:Y:S01]  /*3db0*/  HMMA.16816.F32 R36, R24, R82, R12 ;  /* 0x000000521824723c */ /* 0x000fe2000000180c */
[----:B------:R-:W-:Y:S04]  /*3dc0*/  LDSM.16.M88.4 R80, [R204+0xe800] ;  /* 0x00e80000cc50783b */ /* 0x000fe80000000200 */
[----:B------:R-:W-:Y:S03]  /*3dd0*/  LDSM.16.M88.4 R12, [R214+0x6000] ;  /* 0x00600000d60c783b */ /* 0x000fe60000000200 */
[----:B------:R-:W-:Y:S01]  /*3de0*/  HMMA.16816.F32 R104, R32, R78, R68 ;  /* 0x0000004e2068723c */ /* 0x000fe20000001844 */
[----:B------:R-:W2:Y:S04]  /*3df0*/  LDSM.16.M88.4 R76, [R210+0xd000] ;  /* 0x00d00000d24c783b */ /* 0x000ea80000000200 */
[----:B------:R-:W-:Y:S03]  /*3e00*/  LDSM.16.M88.4 R68, [R215+0x6800] ;  /* 0x00680000d744783b */ /* 0x000fe60000000200 */
[----:B---3--:R-:W-:Y:S08]  /*3e10*/  HMMA.16816.F32 R8, R20, R60, R8 ;  /* 0x0000003c1408723c */ /* 0x008ff00000001808 */
[----:B------:R-:W-:Y:S01]  /*3e20*/  HMMA.16816.F32 R44, R28, R58, R44 ;  /* 0x0000003a1c2c723c */ /* 0x000fe2000000182c */
[----:B------:R-:W-:Y:S07]  /*3e30*/  LDSM.16.M88.4 R56, [R210+0xd800] ;  /* 0x00d80000d238783b */ /* 0x000fee0000000200 */
[----:B-1----:R-:W-:Y:S08]  /*3e40*/  HMMA.16816.F32 R40, R24, R64, R40 ;  /* 0x000000401828723c */ /* 0x002ff00000001828 */
[----:B------:R-:W-:Y:S01]  /*3e50*/  HMMA.16816.F32 R36, R20, R62, R36 ;  /* 0x0000003e1424723c */ /* 0x000fe20000001824 */
[----:B------:R-:W-:Y:S07]  /*3e60*/  LDSM.16.M88.4 R60, [R209+0x6800] ;  /* 0x00680000d13c783b */ /* 0x000fee0000000200 */
[C---:B------:R-:W-:Y:S01]  /*3e70*/  HMMA.16816.F32 R96, R32.reuse, R48, R88 ;  /* 0x000000302060723c */ /* 0x040fe20000001858 */
[----:B------:R-:W1:Y:S07]  /*3e80*/  LDSM.16.M88.4 R88, [R209+0x5000] ;  /* 0x00500000d158783b */ /* 0x000e6e0000000200 */
[----:B------:R-:W-:Y:S08]  /*3e90*/  HMMA.16816.F32 R100, R32, R50, R100 ;  /* 0x000000322064723c */ /* 0x000ff00000001864 */
[----:B------:R-:W-:Y:S01]  /*3ea0*/  HMMA.16816.F32 R32, R16, R72, R8 ;  /* 0x000000481020723c */ /* 0x000fe20000001808 */
[----:B------:R-:W-:Y:S07]  /*3eb0*/  LDSM.16.M88.4 R8, [R213+0x6000] ;  /* 0x00600000d508783b */ /* 0x000fee0000000200 */
[----:B------:R-:W-:Y:S01]  /*3ec0*/  HMMA.16816.F32 R48, R24, R66, R44 ;  /* 0x000000421830723c */ /* 0x000fe2000000182c */
[----:B------:R-:W3:Y:S07]  /*3ed0*/  LDSM.16.M88.4 R64, [R209+0x6000] ;  /* 0x00600000d140783b */ /* 0x000eee0000000200 */
[----:B--2---:R-:W-:Y:S08]  /*3ee0*/  HMMA.16816.F32 R52, R28, R76, R52 ;  /* 0x0000004c1c34723c */ /* 0x004ff00000001834 */
[----:B------:R-:W-:Y:S08]  /*3ef0*/  HMMA.16816.F32 R44, R20, R80, R40 ;  /* 0x00000050142c723c */ /* 0x000ff00000001828 */
[----:B------:R-:W-:Y:S01]  /*3f00*/  HMMA.16816.F32 R40, R16, R74, R36 ;  /* 0x0000004a1028723c */ /* 0x000fe20000001824 */
[----:B------:R-:W2:Y:S07]  /*3f10*/  LDSM.16.M88.4 R72, [R210+0xe800] ;  /* 0x00e80000d248783b */ /* 0x000eae0000000200 */
[----:B------:R-:W-:Y:S08]  /*3f20*/  HMMA.16816.F32 R32, R12, R92, R32 ;  /* 0x0000005c0c20723c */ /* 0x000ff00000001820 */
[----:B-1----:R-:W-:Y:S08]  /*3f30*/  HMMA.16816.F32 R36, R24, R88, R52 ;  /* 0x000000581824723c */ /* 0x002ff00000001834 */
[----:B------:R-:W-:Y:S01]  /*3f40*/  HMMA.16816.F32 R48, R20, R82, R48 ;  /* 0x000000521430723c */ /* 0x000fe20000001830 */
[----:B------:R-:W1:Y:S07]  /*3f50*/  LDSM.16.M88.4 R80, [R215+0x7000] ;  /* 0x00700000d750783b */ /* 0x000e6e0000000200 */
[----:B------:R-:W-:Y:S08]  /*3f60*/  HMMA.16816.F32 R40, R12, R94, R40 ;  /* 0x0000005e0c28723c */ /* 0x000ff00000001828 */
[----:B------:R-:W-:Y:S08]  /*3f70*/  HMMA.16816.F32 R76, R28, R78, R104 ;  /* 0x0000004e1c4c723c */ /* 0x000ff00000001868 */
[----:B------:R-:W-:Y:S08]  /*3f80*/  HMMA.16816.F32 R44, R16, R68, R44 ;  /* 0x00000044102c723c */ /* 0x000ff0000000182c */
[----:B------:R-:W-:Y:S08]  /*3f90*/  HMMA.16816.F32 R96, R28, R56, R96 ;  /* 0x000000381c60723c */ /* 0x000ff00000001860 */
[----:B---3--:R-:W-:Y:S08]  /*3fa0*/  HMMA.16816.F32 R52, R8, R64, R32 ;  /* 0x000000400834723c */ /* 0x008ff00000001820 */
[----:B------:R-:W-:Y:S01]  /*3fb0*/  HMMA.16816.F32 R92, R28, R58, R100 ;  /* 0x0000003a1c5c723c */ /* 0x000fe20000001864 */
[----:B------:R-:W-:Y:S07]  /*3fc0*/  LDSM.16.M88.4 R56, [R209+0x5800] ;  /* 0x00580000d138783b */ /* 0x000fee0000000200 */
[----:B------:R-:W-:Y:S08]  /*3fd0*/  HMMA.16816.F32 R32, R20, R84, R36 ;  /* 0x000000541420723c */ /* 0x000ff00000001824 */
[----:B------:R-:W-:Y:S01]  /*3fe0*/  HMMA.16816.F32 R28, R16, R70, R48 ;  /* 0x00000046101c723c */ /* 0x000fe20000001830 */
[----:B------:R-:W3:Y:S01]  /*3ff0*/  LDSM.16.M88.4 R68, [R210+0xf000] ;  /* 0x00f00000d244783b */ /* 0x000ee20000000200 */
[----:B------:R-:W-:-:S04]  /*4000*/  FMUL.FTZ R2, R52, c[0x0][0x2ec] ;  /* 0x0000bb0034027a20 */ /* 0x000fc80000410000 */
[----:B------:R4:W-:Y:S02]  /*4010*/  MUFU.TANH R85, R2 ;  /* 0x0000000200557308 */ /* 0x0009e40000002400 */
[----:B------:R-:W-:Y:S01]  /*4020*/  HMMA.16816.F32 R48, R8, R66, R40 ;  /* 0x000000420830723c */ /* 0x000fe20000001828 */
[----:B------:R-:W-:Y:S07]  /*4030*/  LDSM.16.M88.4 R64, [R209+0x7000] ;  /* 0x00700000d140783b */ /* 0x000fee0000000200 */
[----:B--2---:R-:W-:Y:S01]  /*4040*/  HMMA.16816.F32 R36, R12, R72, R44 ;  /* 0x000000480c24723c */ /* 0x004fe2000000182c */
[----:B----4-:R-:W-:-:S07]  /*4050*/  FMUL.FTZ R2, R53, c[0x0][0x2ec] ;  /* 0x0000bb0035027a20 */ /* 0x010fce0000410000 */
[----:B------:R-:W-:Y:S01]  /*4060*/  HMMA.16816.F32 R40, R24, R90, R76 ;  /* 0x0000005a1828723c */ /* 0x000fe2000000184c */
[----:B------:R-:W2:Y:S01]  /*4070*/  LDSM.16.M88.4 R76, [R204+0xf800] ;  /* 0x00f80000cc4c783b */ /* 0x000ea20000000200 */
[----:B------:R4:W-:Y:S06]  /*4080*/  MUFU.TANH R84, R2 ;  /* 0x0000000200547308 */ /* 0x0009ec0000002400 */
[----:B-1----:R-:W-:Y:S08]  /*4090*/  HMMA.16816.F32 R44, R16, R80, R32 ;  /* 0x00000050102c723c */ /* 0x002ff00000001820 */
[----:B------:R-:W-:Y:S01]  /*40a0*/  HMMA.16816.F32 R28, R12, R74, R28 ;  /* 0x0000004a0c1c723c */ /* 0x000fe2000000181c */
[----:B------:R-:W1:Y:S01]  /*40b0*/  LDSM.16.M88.4 R72, [R215+0x7800] ;  /* 0x00780000d748783b */ /* 0x000e620000000200 */
[----:B----4-:R-:W-:-:S04]  /*40c0*/  FMUL.FTZ R2, R54, c[0x0][0x2ec] ;  /* 0x0000bb0036027a20 */ /* 0x010fc80000410000 */
[----:B------:R4:W5:Y:S02]  /*40d0*/  MUFU.TANH R81, R2 ;  /* 0x0000000200517308 */ /* 0x0009640000002400 */
[----:B------:R-:W-:Y:S08]  /*40e0*/  HMMA.16816.F32 R32, R20, R86, R40 ;  /* 0x000000561420723c */ /* 0x000ff00000001828 */
[----:B---3--:R-:W-:Y:S01]  /*40f0*/  HMMA.16816.F32 R40, R12, R68, R44 ;  /* 0x000000440c28723c */ /* 0x008fe2000000182c */
[----:B----4-:R-:W-:-:S07]  /*4100*/  FMUL.FTZ R2, R55, c[0x0][0x2ec] ;  /* 0x0000bb0037027a20 */ /* 0x010fce0000410000 */
[----:B------:R-:W-:Y:S01]  /*4110*/  HMMA.16816.F32 R52, R8, R60, R36 ;  /* 0x0000003c0834723c */ /* 0x000fe20000001824 */
[----:B------:R3:W4:Y:S07]  /*4120*/  MUFU.TANH R80, R2 ;  /* 0x0000000200507308 */ /* 0x00072e0000002400 */
[----:B------:R-:W-:Y:S08]  /*4130*/  HMMA.16816.F32 R36, R24, R56, R96 ;  /* 0x000000381824723c */ /* 0x000ff00000001860 */
[----:B------:R-:W-:Y:S01]  /*4140*/  HMMA.16816.F32 R44, R8, R62, R28 ;  /* 0x0000003e082c723c */ /* 0x000fe2000000181c */
[----:B---3--:R-:W-:-:S04]  /*4150*/  FMUL.FTZ R2, R48, c[0x0][0x2ec] ;  /* 0x0000bb0030027a20 */ /* 0x008fc80000410000 */
[----:B------:R3:W-:Y:S03]  /*4160*/  MUFU.TANH R61, R2 ;  /* 0x00000002003d7308 */ /* 0x0007e60000002400 */
[----:B------:R-:W-:Y:S08]  /*4170*/  HMMA.16816.F32 R28, R16, R82, R32 ;  /* 0x00000052101c723c */ /* 0x000ff00000001820 */
[----:B--2---:R-:W-:Y:S01]  /*4180*/  HMMA.16816.F32 R32, R20, R76, R36 ;  /* 0x0000004c1420723c */ /* 0x004fe20000001824 */
[----:B---3--:R-:W-:-:S07]  /*4190*/  FMUL.FTZ R2, R49, c[0x0][0x2ec] ;  /* 0x0000bb0031027a20 */ /* 0x008fce0000410000 */
[----:B------:R-:W-:Y:S01]  /*41a0*/  HMMA.16816.F32 R36, R24, R58, R92 ;  /* 0x0000003a1824723c */ /* 0x000fe2000000185c */
[----:B------:R2:W-:Y:S07]  /*41b0*/  MUFU.TANH R60, R2 ;  /* 0x00000002003c7308 */ /* 0x0005ee0000002400 */
[----:B------:R-:W-:Y:S08]  /*41c0*/  HMMA.16816.F32 R24, R12, R70, R28 ;  /* 0x000000460c18723c */ /* 0x000ff0000000181c */
[----:B-1----:R-:W-:Y:S01]  /*41d0*/  HMMA.16816.F32 R28, R16, R72, R32 ;  /* 0x00000048101c723c */ /* 0x002fe20000001820 */
[----:B--2---:R-:W-:-:S04]  /*41e0*/  FMUL.FTZ R2, R50, c[0x0][0x2ec] ;  /* 0x0000bb0032027a20 */ /* 0x004fc80000410000 */
[----:B------:R1:W2:Y:S03]  /*41f0*/  MUFU.TANH R57, R2 ;  /* 0x0000000200397308 */ /* 0x0002a60000002400 */
[----:B------:R-:W-:Y:S08]  /*4200*/  HMMA.16816.F32 R32, R20, R78, R36 ;  /* 0x0000004e1420723c */ /* 0x000ff00000001824 */
[----:B------:R-:W-:Y:S01]  /*4210*/  HMMA.16816.F32 R40, R8, R64, R40 ;  /* 0x000000400828723c */ /* 0x000fe20000001828 */
[----:B-1----:R-:W-:-:S02]  /*4220*/  FMUL.FTZ R2, R51, c[0x0][0x2ec] ;  /* 0x0000bb0033027a20 */ /* 0x002fc40000410000 */
[----:B------:R-:W1:Y:S05]  /*4230*/  LDSM.16.M88.4 R48, [R210+0xf800] ;  /* 0x00f80000d230783b */ /* 0x000e6a0000000200 */
[----:B------:R-:W-:Y:S01]  /*4240*/  HMMA.16816.F32 R24, R8, R66, R24 ;  /* 0x000000420818723c */ /* 0x000fe20000001818 */
[----:B------:R3:W1:Y:S07]  /*4250*/  MUFU.TANH R56, R2 ;  /* 0x0000000200387308 */ /* 0x00066e0000002400 */
[----:B------:R-:W-:Y:S08]  /*4260*/  HMMA.16816.F32 R16, R16, R74, R32 ;  /* 0x0000004a1010723c */ /* 0x000ff00000001820 */
[----:B------:R-:W-:-:S02]  /*4270*/  FMUL.FTZ R3, R43, c[0x0][0x2ec] ;  /* 0x0000bb002b037a20 */ /* 0x000fc40000410000 */
[----:B---3--:R-:W-:-:S04]  /*4280*/  FMUL.FTZ R2, R52, c[0x0][0x2ec] ;  /* 0x0000bb0034027a20 */ /* 0x008fc80000410000 */
[----:B------:R3:W-:Y:S02]  /*4290*/  MUFU.TANH R97, R2 ;  /* 0x0000000200617308 */ /* 0x0007e40000002400 */
[----:B------:R-:W-:Y:S02]  /*42a0*/  FMUL.FTZ R25, R25, c[0x0][0x2ec] ;  /* 0x0000bb0019197a20 */ /* 0x000fe40000410000 */
[----:B------:R-:W-:Y:S02]  /*42b0*/  FMUL.FTZ R26, R26, c[0x0][0x2ec] ;  /* 0x0000bb001a1a7a20 */ /* 0x000fe40000410000 */
[----:B------:R-:W-:-:S04]  /*42c0*/  FMUL.FTZ R7, R24, c[0x0][0x2ec] ;  /* 0x0000bb0018077a20 */ /* 0x000fc80000410000 */
[----:B------:R-:W-:Y:S01]  /*42d0*/  MUFU.TANH R32, R7 ;  /* 0x0000000700207308 */ /* 0x000fe20000002400 */
[----:B---3--:R-:W-:Y:S01]  /*42e0*/  FMUL.FTZ R2, R53, c[0x0][0x2ec] ;  /* 0x0000bb0035027a20 */ /* 0x008fe20000410000 */
[C---:B-1----:R-:W-:Y:S06]  /*42f0*/  HMMA.16816.F32 R20, R12.reuse, R48, R28 ;  /* 0x000000300c14723c */ /* 0x042fec000000181c */
[----:B------:R-:W-:Y:S02]  /*4300*/  MUFU.TANH R30, R3 ;  /* 0x00000003001e7308 */ /* 0x000fe40000002400 */
[----:B------:R-:W-:Y:S06]  /*4310*/  HMMA.16816.F32 R12, R12, R50, R16 ;  /* 0x000000320c0c723c */ /* 0x000fec0000001810 */
[----:B------:R1:W-:Y:S08]  /*4320*/  MUFU.TANH R96, R2 ;  /* 0x0000000200607308 */ /* 0x0003f00000002400 */
[----:B------:R-:W-:Y:S01]  /*4330*/  MUFU.TANH R31, R25 ;  /* 0x00000019001f7308 */ /* 0x000fe20000002400 */
[----:B-1----:R-:W-:-:S07]  /*4340*/  FMUL.FTZ R2, R54, c[0x0][0x2ec] ;  /* 0x0000bb0036027a20 */ /* 0x002fce0000410000 */
[----:B------:R-:W-:Y:S08]  /*4350*/  MUFU.TANH R29, R26 ;  /* 0x0000001a001d7308 */ /* 0x000ff00000002400 */
[----:B------:R1:W3:Y:S02]  /*4360*/  MUFU.TANH R112, R2 ;  /* 0x0000000200707308 */ /* 0x0002e40000002400 */
[----:B-1----:R-:W-:-:S06]  /*4370*/  FMUL.FTZ R2, R55, c[0x0][0x2ec] ;  /* 0x0000bb0037027a20 */ /* 0x002fcc0000410000 */
[----:B------:R1:W1:Y:S02]  /*4380*/  MUFU.TANH R114, R2 ;  /* 0x0000000200727308 */ /* 0x0002640000002400 */
[----:B-1----:R-:W-:-:S06]  /*4390*/  FMUL.FTZ R2, R44, c[0x0][0x2ec] ;  /* 0x0000bb002c027a20 */ /* 0x002fcc0000410000 */
[----:B------:R1:W-:Y:S02]  /*43a0*/  MUFU.TANH R99, R2 ;  /* 0x0000000200637308 */ /* 0x0003e40000002400 */
[----:B-1----:R-:W-:-:S06]  /*43b0*/  FMUL.FTZ R2, R45, c[0x0][0x2ec] ;  /* 0x0000bb002d027a20 */ /* 0x002fcc0000410000 */
[----:B------:R1:W-:Y:S02]  /*43c0*/  MUFU.TANH R98, R2 ;  /* 0x0000000200627308 */ /* 0x0003e40000002400 */
[----:B-1----:R-:W-:-:S06]  /*43d0*/  FMUL.FTZ R2, R46, c[0x0][0x2ec] ;  /* 0x0000bb002e027a20 */ /* 0x002fcc0000410000 */
[----:B------:R1:W1:Y:S02]  /*43e0*/  MUFU.TANH R113, R2 ;  /* 0x0000000200717308 */ /* 0x0002640000002400 */
[----:B-1----:R-:W-:Y:S02]  /*43f0*/  FMUL.FTZ R2, R47, c[0x0][0x2ec] ;  /* 0x0000bb002f027a20 */ /* 0x002fe40000410000 */
[----:B------:R-:W1:Y:S01]  /*4400*/  LDSM.16.M88.4 R44, [R209+0x7800] ;  /* 0x00780000d12c783b */ /* 0x000e620000000200 */
[----:B------:R-:W-:-:S04]  /*4410*/  DEPBAR.LE SB0, 0x0 ;  /* 0x000080000000791a */ /* 0x000fc80000000000 */
[----:B------:R2:W1:Y:S02]  /*4420*/  MUFU.TANH R115, R2 ;  /* 0x0000000200737308 */ /* 0x0004640000002400 */
[----:B--2---:R-:W-:-:S06]  /*4430*/  FMUL.FTZ R2, R40, c[0x0][0x2ec] ;  /* 0x0000bb0028027a20 */ /* 0x004fcc0000410000 */
[----:B------:R2:W-:Y:S01]  /*4440*/  MUFU.TANH R38, R2 ;  /* 0x0000000200267308 */ /* 0x0005e20000002400 */
[----:B-1----:R-:W-:Y:S01]  /*4450*/  HMMA.16816.F32 R20, R8, R44, R20 ;  /* 0x0000002c0814723c */ /* 0x002fe20000001814 */
[----:B--2---:R-:W-:-:S06]  /*4460*/  FMUL.FTZ R2, R41, c[0x0][0x2ec] ;  /* 0x0000bb0029027a20 */ /* 0x004fcc0000410000 */
[----:B------:R1:W-:Y:S01]  /*4470*/  MUFU.TANH R37, R2 ;  /* 0x0000000200257308 */ /* 0x0003e20000002400 */
[----:B------:R-:W-:Y:S01]  /*4480*/  HMMA.16816.F32 R8, R8, R46, R12 ;  /* 0x0000002e0808723c */ /* 0x000fe2000000180c */
[----:B-1----:R-:W-:Y:S11]  /*4490*/  FMUL.FTZ R2, R42, c[0x0][0x2ec] ;  /* 0x0000bb002a027a20 */ /* 0x002ff60000410000 */
[----:B------:R-:W-:Y:S04]  /*44a0*/  @!UPT UIADD3 URZ, URZ, URZ, URZ ;  /* 0x0000003f3f3ff290 */ /* 0x000fe8000fffe03f */
[----:B------:R-:W-:Y:S01]  /*44b0*/  FMUL.FTZ R20, R20, c[0x0][0x2ec] ;  /* 0x0000bb0014147a20 */ /* 0x000fe20000410000 */
[----:B------:R1:W2:Y:S01]  /*44c0*/  MUFU.TANH R36, R2 ;  /* 0x0000000200247308 */ /* 0x0002a20000002400 */
[----:B------:R-:W-:-:S06]  /*44d0*/  FMUL.FTZ R21, R21, c[0x0][0x2ec] ;  /* 0x0000bb0015157a20 */ /* 0x000fcc0000410000 */
[----:B------:R-:W-:Y:S01]  /*44e0*/  FMUL.FTZ R10, R10, c[0x0][0x2ec] ;  /* 0x0000bb000a0a7a20 */ /* 0x000fe20000410000 */
[----:B------:R-:W-:Y:S01]  /*44f0*/  MUFU.TANH R16, R20 ;  /* 0x0000001400107308 */ /* 0x000fe20000002400 */
[----:B------:R-:W-:Y:S02]  /*4500*/  FMUL.FTZ R11, R11, c[0x0][0x2ec] ;  /* 0x0000bb000b0b7a20 */ /* 0x000fe40000410000 */
[----:B------:R-:W-:Y:S02]  /*4510*/  FMUL.FTZ R8, R8, c[0x0][0x2ec] ;  /* 0x0000bb0008087a20 */ /* 0x000fe40000410000 */
[----:B-1----:R-:W-:-:S03]  /*4520*/  IMAD.U32 R2, RZ, RZ, UR17 ;  /* 0x00000011ff027e24 */ /* 0x002fc6000f8e00ff */
[----:B------:R-:W-:Y:S01]  /*4530*/  MUFU.TANH R10, R10 ;  /* 0x0000000a000a7308 */ /* 0x000fe20000002400 */
[----:B------:R-:W-:-:S05]  /*4540*/  IMAD R2, R2, 0x40, R6 ;  /* 0x0000004002027824 */ /* 0x000fca00078e0206 */
[C---:B------:R-:W-:Y:S02]  /*4550*/  IADD3 R3, R2.reuse, 0x8, RZ ;  /* 0x0000000802037810 */ /* 0x040fe40007ffe0ff */
[----:B------:R-:W-:Y:S01]  /*4560*/  MUFU.TANH R11, R11 ;  /* 0x0000000b000b7308 */ /* 0x000fe20000002400 */
[C---:B------:R-:W-:Y:S01]  /*4570*/  IADD3 R6, R2.reuse, 0x1, RZ ;  /* 0x0000000102067810 */ /* 0x040fe20007ffe0ff */
[----:B------:R-:W-:Y:S01]  /*4580*/  BAR.SYNC.DEFER_BLOCKING 0x0 ;  /* 0x0000000000007b1d */ /* 0x000fe20000010000 */
[----:B------:R-:W-:Y:S02]  /*4590*/  ISETP.GE.AND P0, PT, R3, UR15, PT ;  /* 0x0000000f03007c0c */ /* 0x000fe4000bf06270 */
[C---:B------:R-:W-:Y:S02]  /*45a0*/  IADD3 R3, R2.reuse, 0x11, RZ ;  /* 0x0000001102037810 */ /* 0x040fe40007ffe0ff */
[----:B------:R-:W-:Y:S01]  /*45b0*/  ISETP.GE.AND P2, PT, R2, UR15, PT ;  /* 0x0000000f02007c0c */ /* 0x000fe2000bf46270 */
[----:B------:R-:W-:Y:S01]  /*45c0*/  MUFU.TANH R21, R21 ;  /* 0x0000001500157308 */ /* 0x000fe20000002400 */
[----:B------:R-:W-:-:S02]  /*45d0*/  ISETP.GE.AND P4, PT, R3, UR15, PT ;  /* 0x0000000f03007c0c */ /* 0x000fc4000bf86270 */
[----:B------:R-:W-:Y:S02]  /*45e0*/  IADD3 R3, R2, 0x18, RZ ;  /* 0x0000001802037810 */ /* 0x000fe40007ffe0ff */
[----:B------:R-:W-:Y:S02]  /*45f0*/  ISETP.GE.AND P1, PT, R6, UR15, PT ;  /* 0x0000000f06007c0c */ /* 0x000fe4000bf26270 */
[----:B------:R-:W-:Y:S01]  /*4600*/  ISETP.GE.AND P3, PT, R3, UR15, PT ;  /* 0x0000000f03007c0c */ /* 0x000fe2000bf66270 */
[----:B------:R-:W-:Y:S01]  /*4610*/  MUFU.TANH R8, R8 ;  /* 0x0000000800087308 */ /* 0x000fe20000002400 */
[C---:B------:R-:W-:Y:S02]  /*4620*/  IADD3 R3, R2.reuse, 0x19, RZ ;  /* 0x0000001902037810 */ /* 0x040fe40007ffe0ff */
[----:B------:R-:W-:Y:S02]  /*4630*/  IADD3 R6, R2, 0x10, RZ ;  /* 0x0000001002067810 */ /* 0x000fe40007ffe0ff */
[----:B-----5:R-:W-:-:S02]  /*4640*/  FSEL R25, R81, -INF , !P2 ;  /* 0xff80000051197808 */ /* 0x020fc40005000000 */
[----:B------:R-:W-:Y:S02]  /*4650*/  FSEL R19, R85, -INF , !P2 ;  /* 0xff80000055137808 */ /* 0x000fe40005000000 */
[----:B------:R-:W-:Y:S02]  /*4660*/  ISETP.GE.AND P2, PT, R3, UR15, PT ;  /* 0x0000000f03007c0c */ /* 0x000fe4000bf46270 */
[----:B------:R-:W-:Y:S02]  /*4670*/  IADD3 R3, R2, 0x20, RZ ;  /* 0x0000002002037810 */ /* 0x000fe40007ffe0ff */
[----:B------:R-:W-:Y:S01]  /*4680*/  ISETP.GE.AND P5, PT, R6, UR15, PT ;  /* 0x0000000f06007c0c */ /* 0x000fe2000bfa6270 */
[----:B------:R-:W-:Y:S01]  /*4690*/  FMUL.FTZ R6, R27, c[0x0][0x2ec] ;  /* 0x0000bb001b067a20 */ /* 0x000fe20000410000 */
[----:B----4-:R-:W-:Y:S02]  /*46a0*/  FSEL R26, R80, -INF , !P1 ;  /* 0xff800000501a7808 */ /* 0x010fe40004800000 */
[----:B------:R-:W-:Y:S01]  /*46b0*/  FSEL R18, R84, -INF , !P1 ;  /* 0xff80000054127808 */ /* 0x000fe20004800000 */
[----:B------:R1:W-:Y:S01]  /*46c0*/  MUFU.TANH R17, R6 ;  /* 0x0000000600117308 */ /* 0x0003e20000002400 */
[----:B------:R-:W-:-:S02]  /*46d0*/  ISETP.GE.AND P1, PT, R3, UR15, PT ;  /* 0x0000000f03007c0c */ /* 0x000fc4000bf26270 */
[C---:B------:R-:W-:Y:S02]  /*46e0*/  IADD3 R7, R2.reuse, 0x9, RZ ;  /* 0x0000000902077810 */ /* 0x040fe40007ffe0ff */
[----:B------:R-:W-:Y:S02]  /*46f0*/  IADD3 R3, R2, 0x21, RZ ;  /* 0x0000002102037810 */ /* 0x000fe40007ffe0ff */
[----:B------:R-:W-:Y:S02]  /*4700*/  FSEL R28, R57, -INF , !P0 ;  /* 0xff800000391c7808 */ /* 0x000fe40004000000 */
[----:B------:R-:W-:Y:S02]  /*4710*/  FSEL R24, R61, -INF , !P0 ;  /* 0xff8000003d187808 */ /* 0x000fe40004000000 */
[----:B------:R-:W-:Y:S02]  /*4720*/  ISETP.GE.AND P6, PT, R7, UR15, PT ;  /* 0x0000000f07007c0c */ /* 0x000fe4000bfc6270 */
[----:B------:R-:W-:-:S02]  /*4730*/  ISETP.GE.AND P0, PT, R3, UR15, PT ;  /* 0x0000000f03007c0c */ /* 0x000fc4000bf06270 */
[----:B------:R-:W-:Y:S01]  /*4740*/  IADD3 R3, R2, 0x28, RZ ;  /* 0x0000002802037810 */ /* 0x000fe20007ffe0ff */
[----:B-1----:R-:W-:Y:S01]  /*4750*/  FMUL.FTZ R6, R22, c[0x0][0x2ec] ;  /* 0x0000bb0016067a20 */ /* 0x002fe20000410000 */
[----:B------:R-:W-:Y:S02]  /*4760*/  FSEL R27, R56, -INF , !P6 ;  /* 0xff800000381b7808 */ /* 0x000fe40007000000 */
[----:B------:R-:W-:Y:S01]  /*4770*/  FSEL R20, R60, -INF , !P6 ;  /* 0xff8000003c147808 */ /* 0x000fe20007000000 */
[----:B------:R1:W-:Y:S01]  /*4780*/  MUFU.TANH R7, R6 ;  /* 0x0000000600077308 */ /* 0x0003e20000002400 */
[----:B------:R-:W-:Y:S02]  /*4790*/  ISETP.GE.AND P6, PT, R3, UR15, PT ;  /* 0x0000000f03007c0c */ /* 0x000fe4000bfc6270 */
[----:B------:R-:W-:Y:S02]  /*47a0*/  IADD3 R3, R2, 0x29, RZ ;  /* 0x0000002902037810 */ /* 0x000fe40007ffe0ff */
[----:B---3--:R-:W-:-:S02]  /*47b0*/  FSEL R112, R112, -INF , !P5 ;  /* 0xff80000070707808 */ /* 0x008fc40006800000 */
[----:B------:R-:W-:Y:S02]  /*47c0*/  FSEL R97, R97, -INF , !P5 ;  /* 0xff80000061617808 */ /* 0x000fe40006800000 */
[----:B------:R-:W-:Y:S02]  /*47d0*/  ISETP.GE.AND P5, PT, R3, UR15, PT ;  /* 0x0000000f03007c0c */ /* 0x000fe4000bfa6270 */
[----:B------:R-:W-:Y:S02]  /*47e0*/  IADD3 R3, R2, 0x30, RZ ;  /* 0x0000003002037810 */ /* 0x000fe40007ffe0ff */
[----:B------:R-:W-:Y:S02]  /*47f0*/  FSEL R114, R114, -INF , !P4 ;  /* 0xff80000072727808 */ /* 0x000fe40006000000 */
[----:B------:R-:W-:Y:S01]  /*4800*/  FSEL R96, R96, -INF , !P4 ;  /* 0xff80000060607808 */ /* 0x000fe20006000000 */
[----:B-1----:R-:W-:Y:S01]  /*4810*/  FMUL.FTZ R6, R23, c[0x0][0x2ec] ;  /* 0x0000bb0017067a20 */ /* 0x002fe20000410000 */
[----:B------:R-:W-:-:S02]  /*4820*/  ISETP.GE.AND P4, PT, R3, UR15, PT ;  /* 0x0000000f03007c0c */ /* 0x000fc4000bf86270 */
[C---:B------:R-:W-:Y:S02]  /*4830*/  IADD3 R3, R2.reuse, 0x31, RZ ;  /* 0x0000003102037810 */ /* 0x040fe40007ffe0ff */
[----:B------:R-:W-:Y:S01]  /*4840*/  FSEL R113, R113, -INF , !P3 ;  /* 0xff80000071717808 */ /* 0x000fe20005800000 */
[----:B------:R-:W1:Y:S01]  /*4850*/  MUFU.TANH R6, R6 ;  /* 0x0000000600067308 */ /* 0x000e620000002400 */
[----:B------:R-:W-:Y:S02]  /*4860*/  FSEL R99, R99, -INF , !P3 ;  /* 0xff80000063637808 */ /* 0x000fe40005800000 */
[----:B------:R-:W-:Y:S02]  /*4870*/  ISETP.GE.AND P3, PT, R3, UR15, PT ;  /* 0x0000000f03007c0c */ /* 0x000fe4000bf66270 */
[----:B------:R-:W-:Y:S02]  /*4880*/  IADD3 R3, R2, 0x38, RZ ;  /* 0x0000003802037810 */ /* 0x000fe40007ffe0ff */
[----:B------:R-:W-:-:S02]  /*4890*/  FSEL R115, R115, -INF , !P2 ;  /* 0xff80000073737808 */ /* 0x000fc40005000000 */
[----:B------:R-:W-:Y:S02]  /*48a0*/  FSEL R98, R98, -INF , !P2 ;  /* 0xff80000062627808 */ /* 0x000fe40005000000 */
[----:B------:R-:W-:Y:S02]  /*48b0*/  IADD3 R2, R2, 0x39, RZ ;  /* 0x0000003902027810 */ /* 0x000fe40007ffe0ff */
[----:B------:R-:W-:Y:S02]  /*48c0*/  ISETP.GE.AND P2, PT, R3, UR15, PT ;  /* 0x0000000f03007c0c */ /* 0x000fe4000bf46270 */
[----:B--2---:R-:W-:Y:S02]  /*48d0*/  FSEL R139, R36, -INF , !P1 ;  /* 0xff800000248b7808 */ /* 0x004fe40004800000 */
[----:B-1----:R-:W-:Y:S02]  /*48e0*/  FSEL R3, R6, -INF , !P3 ;  /* 0xff80000006037808 */ /* 0x002fe40005800000 */
[----:B------:R-:W-:-:S02]  /*48f0*/  FSEL R133, R38, -INF , !P1 ;  /* 0xff80000026857808 */ /* 0x000fc40004800000 */
[----:B------:R-:W-:Y:S01]  /*4900*/  ISETP.GE.AND P1, PT, R2, UR15, PT ;  /* 0x0000000f02007c0c */ /* 0x000fe2000bf26270 */
[----:B------:R1:W-:Y:S01]  /*4910*/  STL [R1+0x38], R3 ;  /* 0x0000380301007387 */ /* 0x0003e20000100800 */
[----:B------:R-:W-:Y:S01]  /*4920*/  FSEL R6, R10, -INF , !P2 ;  /* 0xff8000000a067808 */ /* 0x000fe20005000000 */
[----:B------:R-:W-:Y:S01]  /*4930*/  FMUL.FTZ R2, R9, c[0x0][0x2ec] ;  /* 0x0000bb0009027a20 */ /* 0x000fe20000410000 */
[----:B------:R-:W-:Y:S02]  /*4940*/  FSEL R185, R30, -INF , !P0 ;  /* 0xff8000001eb97808 */ /* 0x000fe40004000000 */
[----:B------:R-:W-:Y:S01]  /*4950*/  FSEL R135, R37, -INF , !P0 ;  /* 0xff80000025877808 */ /* 0x000fe20004000000 */
[----:B------:R2:W-:Y:S01]  /*4960*/  STL [R1+0x40], R6 ;  /* 0x0000400601007387 */ /* 0x0005e20000100800 */
[----:B------:R-:W-:Y:S01]  /*4970*/  PLOP3.LUT P0, PT, PT, PT, UP0, 0x80, 0x0 ;  /* 0x000000000000781c */ /* 0x000fe20003f0f008 */
[----:B------:R-:W3:Y:S01]  /*4980*/  MUFU.TANH R2, R2 ;  /* 0x0000000200027308 */ /* 0x000ee20000002400 */
        /* <DEDUP_REMOVED lines=8> */
[----:B-1----:R-:W-:Y:S02]  /*4a10*/  FSEL R3, R11, -INF , !P1 ;  /* 0xff8000000b037808 */ /* 0x002fe40004800000 */
[----:B---3--:R-:W-:-:S03]  /*4a20*/  FSEL R200, R2, -INF , !P1 ;  /* 0xff80000002c87808 */ /* 0x008fc60004800000 */
        /* <DEDUP_REMOVED lines=9> */
[----:B--2---:R-:W-:Y:S01]  /*4ac0*/  IMAD.WIDE.U32 R2, R109, UR5, R118 ;  /* 0x000000056d027c25 */ /* 0x004fe2000f8e0076 */
        /* <DEDUP_REMOVED lines=122> */
.L_x_828:
[----:B------:R-:W-:Y:S05]  /*5270*/  BSYNC B0 ;  /* 0x0000000000007941 */ /* 0x000fea0003800000 */
.L_x_827:
[----:B------:R-:W0:Y:S02]  /*5280*/  LDGDEPBAR ;  /* 0x00000000000079af */ /* 0x000e240000000000 */
.L_x_826:
[----:B------:R3:W-:Y:S01]  /*5290*/  STL [R1+0x58], R211 ;  /* 0x000058d301007387 */ /* 0x0007e20000100800 */
[----:B-1----:R-:W-:-:S03]  /*52a0*/  MOV R9, R110 ;  /* 0x0000006e00097202 */ /* 0x002fc60000000f00 */
[----:B------:R1:W-:Y:S04]  /*52b0*/  STL [R1+0x54], R210 ;  /* 0x000054d201007387 */ /* 0x0003e80000100800 */
[----:B------:R-:W-:Y:S04]  /*52c0*/  STL [R1+0x50], R209 ;  /* 0x000050d101007387 */ /* 0x000fe80000100800 */
[----:B------:R-:W-:Y:S04]  /*52d0*/  STL [R1+0x4c], R204 ;  /* 0x00004ccc01007387 */ /* 0x000fe80000100800 */
[----:B------:R4:W-:Y:S04]  /*52e0*/  STL [R1+0x48], R137 ;  /* 0x0000488901007387 */ /* 0x0009e80000100800 */
[----:B------:R-:W-:Y:S04]  /*52f0*/  STL [R1+0x44], R136 ;  /* 0x0000448801007387 */ /* 0x000fe80000100800 */
[----:B---3--:R-:W3:Y:S04]  /*5300*/  LDL.LU R211, [R1+0x38] ;  /* 0x0000380001d37983 */ /* 0x008ee80000300800 */
[----:B-12---:R-:W2:Y:S04]  /*5310*/  LDL.LU R210, [R1+0x40] ;  /* 0x0000400001d27983 */ /* 0x006ea80000300800 */
[----:B----4-:R-:W4:Y:S01]  /*5320*/  LDL.LU R137, [R1+0x3c] ;  /* 0x00003c0001897983 */ /* 0x010f220000300800 */
[----:B------:R-:W-:Y:S01]  /*5330*/  FMNMX.FTZ R2, R19, R18, !PT ;  /* 0x0000001213027209 */ /* 0x000fe20007810000 */
[----:B------:R-:W-:-:S03]  /*5340*/  IMAD.SHL.U32 R205, R5, 0x2, RZ ;  /* 0x0000000205cd7824 */ /* 0x000fc600078e00ff */
[----:B------:R-:W-:Y:S01]  /*5350*/  FMNMX.FTZ R2, R24, R2, !PT ;  /* 0x0000000218027209 */ /* 0x000fe20007810000 */
[----:B------:R-:W-:Y:S01]  /*5360*/  IMAD R208, R0, 0x2, R205 ;  /* 0x0000000200d07824 */ /* 0x000fe200078e02cd */
[----:B------:R-:W-:Y:S01]  /*5370*/  LEA R206, R4, R205, 0x1 ;  /* 0x000000cd04ce7211 */ /* 0x000fe200078e08ff */
[----:B------:R-:W-:Y:S01]  /*5380*/  LDSM.16.MT88.4 R40, [R205+0x12000] ;  /* 0x01200000cd28783b */ /* 0x000fe20000004200 */
[----:B------:R-:W-:Y:S02]  /*5390*/  FMNMX.FTZ R2, R20, R2, !PT ;  /* 0x0000000214027209 */ /* 0x000fe40007810000 */
[----:B------:R-:W-:Y:S01]  /*53a0*/  LEA R207, R0, R206, 0x1 ;  /* 0x000000ce00cf7211 */ /* 0x000fe200078e08ff */
[----:B------:R-:W-:Y:S01]  /*53b0*/  LDSM.16.MT88.4 R12, [R208+0x10000] ;  /* 0x01000000d00c783b */ /* 0x000fe20000004200 */
[----:B------:R-:W-:-:S03]  /*53c0*/  FMNMX.FTZ R2, R97, R2, !PT ;  /* 0x0000000261027209 */ /* 0x000fc60007810000 */
[----:B------:R-:W-:Y:S01]  /*53d0*/  LDSM.16.MT88.4 R32, [R208+0x12000] ;  /* 0x01200000d020783b */ /* 0x000fe20000004200 */
[----:B------:R-:W-:Y:S02]  /*53e0*/  FMNMX.FTZ R3, R96, R2, !PT ;  /* 0x0000000260037209 */ /* 0x000fe40007810000 */
[----:B------:R-:W-:Y:S01]  /*53f0*/  FMNMX.FTZ R2, R25, R26, !PT ;  /* 0x0000001a19027209 */ /* 0x000fe20007810000 */
[----:B------:R-:W-:Y:S01]  /*5400*/  LDSM.16.MT88.4 R36, [R206+0x12000] ;  /* 0x01200000ce24783b */ /* 0x000fe20000004200 */
        /* <DEDUP_REMOVED lines=19> */
[----:B------:R-:W-:-:S03]  /*5540*/  FMNMX.FTZ R2, R186, R2, !PT ;  /* 0x00000002ba027209 */ /* 0x000fc60007810000 */
[----:B------:R-:W1:Y:S01]  /*5550*/  SHFL.BFLY PT, R6, R132, 0x2, 0x1f ;  /* 0x0c401f0084067f89 */ /* 0x000e6200000e0000 */
[----:B------:R-:W-:Y:S02]  /*5560*/  FMNMX.FTZ R2, R9, R2, !PT ;  /* 0x0000000209027209 */ /* 0x000fe40007810000 */
        /* <DEDUP_REMOVED lines=9> */
[----:B------:R1:W-:Y:S02]  /*5600*/  MUFU.EX2 R174, R0 ;  /* 0x0000000000ae7308 */ /* 0x0003e40000000800 */
[----:B-1----:R-:W-:-:S02]  /*5610*/  FFMA.FTZ R6, R20, c[0x0][0x23c], -R8 ;  /* 0x00008f0014067a23 */ /* 0x002fc40000010808 */
[----:B------:R-:W-:Y:S04]  /*5620*/  LDSM.16.MT88.4 R20, [R205+0x10000] ;  /* 0x01000000cd14783b */ /* 0x000fe80000004200 */
[----:B------:R-:W1:Y:S01]  /*5630*/  MUFU.EX2 R10, R6 ;  /* 0x00000006000a7308 */ /* 0x000e620000000800 */
[----:B------:R-:W-:-:S07]  /*5640*/  FFMA.FTZ R0, R96, c[0x0][0x23c], -R8 ;  /* 0x00008f0060007a23 */ /* 0x000fce0000010808 */
[----:B------:R1:W-:Y:S02]  /*5650*/  MUFU.EX2 R198, R0 ;  /* 0x0000000000c67308 */ /* 0x0003e40000000800 */
[----:B-1----:R-:W-:-:S06]  /*5660*/  FFMA.FTZ R0, R99, c[0x0][0x23c], -R8 ;  /* 0x00008f0063007a23 */ /* 0x002fcc0000010808 */
[----:B------:R1:W-:Y:S02]  /*5670*/  MUFU.EX2 R196, R0 ;  /* 0x0000000000c47308 */ /* 0x0003e40000000800 */
[----:B-1----:R-:W-:-:S06]  /*5680*/  FFMA.FTZ R0, R98, c[0x0][0x23c], -R8 ;  /* 0x00008f0062007a23 */ /* 0x002fcc0000010808 */
[----:B------:R-:W-:Y:S01]  /*5690*/  MUFU.EX2 R199, R0 ;  /* 0x0000000000c77308 */ /* 0x000fe20000000800 */
[----:B---3--:R-:W-:-:S04]  /*56a0*/  FMNMX.FTZ R2, R211, R2, !PT ;  /* 0x00000002d3027209 */ /* 0x008fc80007810000 */
[----:B--2---:R-:W-:-:S04]  /*56b0*/  FMNMX.FTZ R2, R210, R2, !PT ;  /* 0x00000002d2027209 */ /* 0x004fc80007810000 */
[----:B----4-:R-:W-:-:S05]  /*56c0*/  FMNMX.FTZ R2, R137, R2, !PT ;  /* 0x0000000289027209 */ /* 0x010fca0007810000 */
[----:B------:R-:W1:Y:S02]  /*56d0*/  SHFL.BFLY PT, R3, R2, 0x2, 0x1f ;  /* 0x0c401f0002037f89 */ /* 0x000e6400000e0000 */
[----:B-1----:R-:W-:Y:S01]  /*56e0*/  FMNMX.FTZ R2, R2, R3, !PT ;  /* 0x0000000302027209 */ /* 0x002fe20007810000 */
[----:B------:R-:W-:-:S04]  /*56f0*/  FFMA.FTZ R3, R19, c[0x0][0x23c], -R8 ;  /* 0x00008f0013037a23 */ /* 0x000fc80000010808 */
[----:B------:R-:W1:Y:S01]  /*5700*/  SHFL.BFLY PT, R7, R2, 0x1, 0x1f ;  /* 0x0c201f0002077f89 */ /* 0x000e6200000e0000 */
[----:B------:R1:W-:Y:S02]  /*5710*/  MUFU.EX2 R175, R3 ;  /* 0x0000000300af7308 */ /* 0x0003e40000000800 */
[----:B-1----:R-:W-:Y:S01]  /*5720*/  FMNMX.FTZ R3, R2, R7, !PT ;  /* 0x0000000702037209 */ /* 0x002fe20007810000 */
[----:B------:R-:W-:Y:S02]  /*5730*/  FFMA.FTZ R2, R18, c[0x0][0x23c], -R8 ;  /* 0x00008f0012027a23 */ /* 0x000fe40000010808 */
[----:B------:R-:W-:Y:S01]  /*5740*/  LDSM.16.MT88.4 R16, [R206+0x10000] ;  /* 0x01000000ce10783b */ /* 0x000fe20000004200 */
[C---:B------:R-:W-:Y:S02]  /*5750*/  FSETP.NEU.FTZ.AND P1, PT, R3.reuse, -INF , PT ;  /* 0xff8000000300780b */ /* 0x040fe40003f3d000 */
[----:B------:R1:W-:Y:S02]  /*5760*/  MUFU.EX2 R194, R2 ;  /* 0x0000000200c27308 */ /* 0x0003e40000000800 */
[----:B-1----:R-:W-:-:S05]  /*5770*/  FMUL.FTZ R2, R3, c[0x0][0x23c] ;  /* 0x00008f0003027a20 */ /* 0x002fca0000410000 */
[----:B------:R-:W-:-:S05]  /*5780*/  FSEL R2, R2, RZ, P1 ;  /* 0x000000ff02027208 */ /* 0x000fca0000800000 */
[--C-:B------:R-:W-:Y:S02]  /*5790*/  FFMA.FTZ R4, R26, c[0x0][0x23c], -R2.reuse ;  /* 0x00008f001a047a23 */ /* 0x100fe40000010802 */
[--C-:B------:R-:W-:Y:S02]  /*57a0*/  FFMA.FTZ R6, R25, c[0x0][0x23c], -R2.reuse ;  /* 0x00008f0019067a23 */ /* 0x100fe40000010802 */
[----:B------:R1:W-:Y:S01]  /*57b0*/  MUFU.EX2 R193, R4 ;  /* 0x0000000400c17308 */ /* 0x0003e20000000800 */
[----:B------:R-:W-:-:S07]  /*57c0*/  FFMA.FTZ R0, R112, c[0x0][0x23c], -R2 ;  /* 0x00008f0070007a23 */ /* 0x000fce0000010802 */
[----:B------:R2:W3:Y:S01]  /*57d0*/  MUFU.EX2 R136, R6 ;  /* 0x0000000600887308 */ /* 0x0004e20000000800 */
[----:B-1----:R-:W-:-:S07]  /*57e0*/  FFMA.FTZ R4, R28, c[0x0][0x23c], -R2 ;  /* 0x00008f001c047a23 */ /* 0x002fce0000010802 */
[----:B------:R1:W-:Y:S01]  /*57f0*/  MUFU.EX2 R173, R0 ;  /* 0x0000000000ad7308 */ /* 0x0003e20000000800 */
[----:B------:R-:W4:Y:S01]  /*5800*/  LDSM.16.MT88.4 R28, [R207+0x10000] ;  /* 0x01000000cf1c783b */ /* 0x000f220000004200 */
[----:B--2---:R-:W-:-:S06]  /*5810*/  F2FP.PACK_AB R6, R10, R209 ;  /* 0x000000d10a06723e */ /* 0x004fcc00000000ff */
[----:B------:R2:W-:Y:S01]  /*5820*/  MUFU.EX2 R204, R4 ;  /* 0x0000000400cc7308 */ /* 0x0005e20000000800 */
[----:B---3--:R-:W-:Y:S01]  /*5830*/  F2FP.PACK_AB R5, R193, R136 ;  /* 0x00000088c105723e */ /* 0x008fe200000000ff */
[----:B-1----:R-:W-:-:S06]  /*5840*/  FFMA.FTZ R0, R114, c[0x0][0x23c], -R2 ;  /* 0x00008f0072007a23 */ /* 0x002fcc0000010802 */
[----:B------:R1:W-:Y:S01]  /*5850*/  MUFU.EX2 R197, R0 ;  /* 0x0000000000c57308 */ /* 0x0003e20000000800 */
[--C-:B--2---:R-:W-:Y:S02]  /*5860*/  FFMA.FTZ R4, R27, c[0x0][0x23c], -R2.reuse ;  /* 0x00008f001b047a23 */ /* 0x104fe40000010802 */
[----:B------:R-:W2:Y:S05]  /*5870*/  LDSM.16.MT88.4 R24, [R207+0x12000] ;  /* 0x01200000cf18783b */ /* 0x000eaa0000004200 */
[----:B------:R3:W3:Y:S01]  /*5880*/  MUFU.EX2 R11, R4 ;  /* 0x00000004000b7308 */ /* 0x0006e20000000800 */
[----:B-1----:R-:W-:-:S07]  /*5890*/  FFMA.FTZ R0, R113, c[0x0][0x23c], -R2 ;  /* 0x00008f0071007a23 */ /* 0x002fce0000010802 */
[----:B------:R1:W-:Y:S01]  /*58a0*/  MUFU.EX2 R195, R0 ;  /* 0x0000000000c37308 */ /* 0x0003e20000000800 */
[----:B---3--:R-:W-:Y:S02]  /*58b0*/  F2FP.PACK_AB R4, R194, R175 ;  /* 0x000000afc204723e */ /* 0x008fe400000000ff */
[----:B------:R-:W-:-:S07]  /*58c0*/  F2FP.PACK_AB R7, R11, R204 ;  /* 0x000000cc0b07723e */ /* 0x000fce00000000ff */
[----:B------:R-:W-:Y:S01]  /*58d0*/  HMMA.16816.F32 R92, R4, R20, RZ ;  /* 0x00000014045c723c */ /* 0x000fe200000018ff */
[----:B-1----:R-:W-:-:S04]  /*58e0*/  FFMA.FTZ R0, R115, c[0x0][0x23c], -R2 ;  /* 0x00008f0073007a23 */ /* 0x002fc80000010802 */
[----:B------:R-:W1:Y:S03]  /*58f0*/  MUFU.EX2 R172, R0 ;  /* 0x0000000000ac7308 */ /* 0x000e660000000800 */
[C---:B------:R-:W-:Y:S01]  /*5900*/  HMMA.16816.F32 R116, R4.reuse, R22, RZ ;  /* 0x000000160474723c */ /* 0x040fe200000018ff */
[----:B------:R-:W3:Y:S07]  /*5910*/  LDSM.16.MT88.4 R20, [R205+0x14000] ;  /* 0x01400000cd14783b */ /* 0x000eee0000004200 */
[C---:B----4-:R-:W-:Y:S08]  /*5920*/  HMMA.16816.F32 R84, R4.reuse, R28, RZ ;  /* 0x0000001c0454723c */ /* 0x050ff000000018ff */
        /* <DEDUP_REMOVED lines=14> */
[C---:B--2---:R-:W-:Y:S08]  /*5a10*/  HMMA.16816.F32 R80, R4.reuse, R24, RZ ;  /* 0x000000180450723c */ /* 0x044ff000000018ff */
[C---:B------:R-:W-:Y:S01]  /*5a20*/  HMMA.16816.F32 R100, R4.reuse, R26, RZ ;  /* 0x0000001a0464723c */ /* 0x040fe200000018ff */
[----:B------:R-:W2:Y:S07]  /*5a30*/  LDSM.16.MT88.4 R24, [R206+0x16000] ;  /* 0x01600000ce18783b */ /* 0x000eae0000004200 */
[C---:B---3--:R-:W-:Y:S08]  /*5a40*/  HMMA.16816.F32 R76, R4.reuse, R20, RZ ;  /* 0x00000014044c723c */ /* 0x048ff000000018ff */
[C---:B------:R-:W-:Y:S01]  /*5a50*/  HMMA.16816.F32 R60, R4.reuse, R22, RZ ;  /* 0x00000016043c723c */ /* 0x040fe200000018ff */
[----:B------:R-:W3:Y:S07]  /*5a60*/  LDSM.16.MT88.4 R20, [R208+0x16000] ;  /* 0x01600000d014783b */ /* 0x000eee0000004200 */
[C---:B----4-:R-:W-:Y:S08]  /*5a70*/  HMMA.16816.F32 R152, R4.reuse, R28, RZ ;  /* 0x0000001c0498723c */ /* 0x050ff000000018ff */
[C---:B------:R-:W-:Y:S01]  /*5a80*/  HMMA.16816.F32 R156, R4.reuse, R30, RZ ;  /* 0x0000001e049c723c */ /* 0x040fe200000018ff */
[----:B------:R-:W4:Y:S07]  /*5a90*/  LDSM.16.MT88.4 R28, [R205+0x10800] ;  /* 0x01080000cd1c783b */ /* 0x000f2e0000004200 */
[C---:B-1----:R-:W-:Y:S08]  /*5aa0*/  HMMA.16816.F32 R52, R4.reuse, R16, RZ ;  /* 0x000000100434723c */ /* 0x042ff000000018ff */
[C---:B------:R-:W-:Y:S01]  /*5ab0*/  HMMA.16816.F32 R48, R4.reuse, R18, RZ ;  /* 0x000000120430723c */ /* 0x040fe200000018ff */
[----:B------:R-:W1:Y:S07]  /*5ac0*/  LDSM.16.MT88.4 R16, [R206+0x10800] ;  /* 0x01080000ce10783b */ /* 0x000e6e0000004200 */
        /* <DEDUP_REMOVED lines=19> */
[----:B------:R-:W-:-:S07]  /*5c00*/  F2FP.PACK_AB R7, R172, R195 ;  /* 0x000000c3ac07723e */ /* 0x000fce00000000ff */
[C---:B----4-:R-:W-:Y:S07]  /*5c10*/  HMMA.16816.F32 R180, R4.reuse, R28, R92 ;  /* 0x0000001c04b4723c */ /* 0x050fee000000185c */
[----:B------:R-:W-:Y:S01]  /*5c20*/  MOV R92, R195 ;  /* 0x000000c3005c7202 */ /* 0x000fe20000000f00 */
[----:B------:R-:W-:Y:S01]  /*5c30*/  HMMA.16816.F32 R20, R4, R30, R116 ;  /* 0x0000001e0414723c */ /* 0x000fe20000001874 */
[----:B------:R-:W-:Y:S01]  /*5c40*/  IMAD.MOV.U32 R93, RZ, RZ, R194 ;  /* 0x000000ffff5d7224 */ /* 0x000fe200078e00c2 */
[----:B------:R-:W-:Y:S01]  /*5c50*/  MOV R94, R193 ;  /* 0x000000c1005e7202 */ /* 0x000fe20000000f00 */
[----:B------:R-:W-:-:S05]  /*5c60*/  IMAD.MOV.U32 R95, RZ, RZ, R192 ;  /* 0x000000ffff5f7224 */ /* 0x000fca00078e00c0 */
[C---:B-1----:R-:W-:Y:S08]  /*5c70*/  HMMA.16816.F32 R28, R4.reuse, R16, R88 ;  /* 0x00000010041c723c */ /* 0x042ff00000001858 */
[----:B------:R-:W-:Y:S01]  /*5c80*/  IMAD.MOV.U32 R99, RZ, RZ, R180 ;  /* 0x000000ffff637224 */ /* 0x000fe200078e00b4 */
[----:B------:R-:W-:Y:S01]  /*5c90*/  MOV R96, R181 ;  /* 0x000000b500607202 */ /* 0x000fe20000000f00 */
[----:B------:R-:W-:Y:S01]  /*5ca0*/  IMAD.MOV.U32 R97, RZ, RZ, R183 ;  /* 0x000000ffff617224 */ /* 0x000fe200078e00b7 */
[----:B------:R-:W-:Y:S01]  /*5cb0*/  MOV R98, R182 ;  /* 0x000000b600627202 */ /* 0x000fe20000000f00 */
[C---:B------:R-:W-:Y:S04]  /*5cc0*/  HMMA.16816.F32 R244, R4.reuse, R12, R56 ;  /* 0x0000000c04f4723c */ /* 0x040fe80000001838 */
[----:B------:R-:W-:Y:S01]  /*5cd0*/  IMAD.MOV.U32 R181, RZ, RZ, R20 ;  /* 0x000000ffffb57224 */ /* 0x000fe200078e0014 */
[----:B------:R-:W-:Y:S01]  /*5ce0*/  MOV R180, R21 ;  /* 0x0000001500b47202 */ /* 0x000fe20000000f00 */
[----:B------:R-:W-:Y:S01]  /*5cf0*/  IMAD.MOV.U32 R183, RZ, RZ, R22 ;  /* 0x000000ffffb77224 */ /* 0x000fe200078e0016 */
[----:B------:R-:W-:Y:S01]  /*5d00*/  MOV R182, R23 ;  /* 0x0000001700b67202 */ /* 0x000fe20000000f00 */
[C---:B--2---:R-:W-:Y:S04]  /*5d10*/  HMMA.16816.F32 R116, R4.reuse, R24, R84 ;  /* 0x000000180474723c */ /* 0x044fe80000001854 */
        /* <DEDUP_REMOVED lines=10> */
[----:B------:R-:W1:Y:S01]  /*5dc0*/  LDSM.16.MT88.4 R20, [R207+0x12800] ;  /* 0x01280000cf14783b */ /* 0x000e620000004200 */
[----:B------:R-:W-:Y:S01]  /*5dd0*/  IMAD.MOV.U32 R84, RZ, RZ, R198 ;  /* 0x000000ffff547224 */ /* 0x000fe200078e00c6 */
[----:B------:R-:W-:Y:S01]  /*5de0*/  MOV R85, R197 ;  /* 0x000000c500557202 */ /* 0x000fe20000000f00 */
[C---:B------:R-:W-:Y:S01]  /*5df0*/  HMMA.16816.F32 R200, R4.reuse, R26, R64 ;  /* 0x0000001a04c8723c */ /* 0x040fe20000001840 */
[----:B------:R-:W2:Y:S01]  /*5e00*/  LDSM.16.MT88.4 R16, [R205+0x14800] ;  /* 0x01480000cd10783b */ /* 0x000ea20000004200 */
[----:B------:R-:W-:Y:S01]  /*5e10*/  IMAD.MOV.U32 R86, RZ, RZ, R196 ;  /* 0x000000ffff567224 */ /* 0x000fe200078e00c4 */
[----:B------:R-:W-:Y:S01]  /*5e20*/  MOV R72, R175 ;  /* 0x000000af00487202 */ /* 0x000fe20000000f00 */
[----:B------:R-:W-:Y:S01]  /*5e30*/  IMAD.MOV.U32 R73, RZ, RZ, R174 ;  /* 0x000000ffff497224 */ /* 0x000fe200078e00ae */
[----:B------:R-:W-:Y:S01]  /*5e40*/  LDSM.16.MT88.4 R24, [R208+0x14800] ;  /* 0x01480000d018783b */ /* 0x000fe20000004200 */
[----:B------:R-:W-:Y:S01]  /*5e50*/  MOV R74, R173 ;  /* 0x000000ad004a7202 */ /* 0x000fe20000000f00 */
[----:B------:R-:W-:Y:S01]  /*5e60*/  IMAD.MOV.U32 R65, RZ, RZ, R182 ;  /* 0x000000ffff417224 */ /* 0x000fe200078e00b6 */
[----:B------:R-:W-:Y:S01]  /*5e70*/  HMMA.16816.F32 R232, R4, R14, R68 ;  /* 0x0000000e04e8723c */ /* 0x000fe20000001844 */
[----:B------:R-:W-:Y:S01]  /*5e80*/  LDSM.16.MT88.4 R12, [R206+0x14800] ;  /* 0x01480000ce0c783b */ /* 0x000fe20000004200 */
[----:B------:R-:W-:Y:S01]  /*5e90*/  MOV R67, R199 ;  /* 0x000000c700437202 */ /* 0x000fe20000000f00 */
[----:B------:R-:W-:Y:S01]  /*5ea0*/  IMAD.MOV.U32 R75, RZ, RZ, R172 ;  /* 0x000000ffff4b7224 */ /* 0x000fe200078e00ac */
[----:B------:R-:W-:-:S02]  /*5eb0*/  MOV R64, R183 ;  /* 0x000000b700407202 */ /* 0x000fc40000000f00 */
[----:B------:R-:W-:Y:S02]  /*5ec0*/  MOV R66, R181 ;  /* 0x000000b500427202 */ /* 0x000fe40000000f00 */
[----:B------:R-:W-:Y:S01]  /*5ed0*/  IMAD.MOV.U32 R90, RZ, RZ, R29 ;  /* 0x000000ffff5a7224 */ /* 0x000fe200078e001d */
[----:B------:R-:W-:Y:S01]  /*5ee0*/  MOV R89, R30 ;  /* 0x0000001e00597202 */ /* 0x000fe20000000f00 */
[----:B------:R-:W-:Y:S01]  /*5ef0*/  IMAD.MOV.U32 R88, RZ, RZ, R31 ;  /* 0x000000ffff587224 */ /* 0x000fe200078e001f */
[----:B------:R-:W-:Y:S01]  /*5f00*/  MOV R0, R28 ;  /* 0x0000001c00007202 */ /* 0x000fe20000000f00 */
[C---:B---3--:R-:W-:Y:S01]  /*5f10*/  HMMA.16816.F32 R124, R4.reuse, R32, R124 ;  /* 0x00000020047c723c */ /* 0x048fe2000000187c */
[----:B------:R-:W3:Y:S07]  /*5f20*/  LDSM.16.MT88.4 R28, [R208+0x12800] ;  /* 0x01280000d01c783b */ /* 0x000eee0000004200 */
[C---:B------:R-:W-:Y:S01]  /*5f30*/  HMMA.16816.F32 R248, R4.reuse, R34, R108 ;  /* 0x0000002204f8723c */ /* 0x040fe2000000186c */
[----:B------:R-:W4:Y:S06]  /*5f40*/  LDSM.16.MT88.4 R32, [R207+0x14800] ;  /* 0x01480000cf20783b */ /* 0x000f2c0000004200 */
[----:B------:R-:W-:Y:S01]  /*5f50*/  IMAD.MOV.U32 R108, RZ, RZ, R90 ;  /* 0x000000ffff6c7224 */ /* 0x000fe200078e005a */
[----:B------:R-:W-:Y:S01]  /*5f60*/  HMMA.16816.F32 R240, R4, R36, R128 ;  /* 0x0000002404f0723c */ /* 0x000fe20000001880 */
[----:B------:R-:W-:Y:S01]  /*5f70*/  MOV R109, R89 ;  /* 0x00000059006d7202 */ /* 0x000fe20000000f00 */
[----:B------:R-:W-:Y:S01]  /*5f80*/  IMAD.MOV.U32 R110, RZ, RZ, R88 ;  /* 0x000000ffff6e7224 */ /* 0x000fe200078e0058 */
[----:B------:R-:W-:-:S04]  /*5f90*/  MOV R111, R96 ;  /* 0x00000060006f7202 */ /* 0x000fc80000000f00 */
[----:B------:R-:W-:Y:S01]  /*5fa0*/  IMAD.MOV.U32 R37, RZ, RZ, R180 ;  /* 0x000000ffff257224 */ /* 0x000fe200078e00b4 */
[----:B------:R-:W-:Y:S01]  /*5fb0*/  HMMA.16816.F32 R196, R4, R38, R144 ;  /* 0x0000002604c4723c */ /* 0x000fe20000001890 */
[----:B------:R-:W-:-:S06]  /*5fc0*/  MOV R36, R99 ;  /* 0x0000006300247202 */ /* 0x000fcc0000000f00 */
[----:B------:R-:W-:Y:S01]  /*5fd0*/  IMAD.MOV.U32 R38, RZ, RZ, R98 ;  /* 0x000000ffff267224 */ /* 0x000fe200078e0062 */
[----:B-1----:R-:W-:Y:S01]  /*5fe0*/  HMMA.16816.F32 R180, R4, R20, R80 ;  /* 0x0000001404b4723c */ /* 0x002fe20000001850 */
[----:B------:R-:W-:-:S06]  /*5ff0*/  MOV R39, R97 ;  /* 0x0000006100277202 */ /* 0x000fcc0000000f00 */
[----:B------:R-:W-:Y:S01]  /*6000*/  MOV R21, R66 ;  /* 0x0000004200157202 */ /* 0x000fe20000000f00 */
[----:B--2---:R-:W-:Y:S01]  /*6010*/  HMMA.16816.F32 R144, R4, R16, R76 ;  /* 0x000000100490723c */ /* 0x004fe2000000184c */
[----:B------:R-:W-:-:S07]  /*6020*/  IMAD.MOV.U32 R20, RZ, RZ, R59 ;  /* 0x000000ffff147224 */ /* 0x000fce00078e003b */
[C---:B---3--:R-:W-:Y:S07]  /*6030*/  HMMA.16816.F32 R236, R4.reuse, R28, R120 ;  /* 0x0000001c04ec723c */ /* 0x048fee0000001878 */
[----:B------:R-:W-:Y:S01]  /*6040*/  IMAD.MOV.U32 R123, RZ, RZ, R0 ;  /* 0x000000ffff7b7224 */ /* 0x000fe200078e0000 */
[C---:B------:R-:W-:Y:S01]  /*6050*/  HMMA.16816.F32 R192, R4.reuse, R30, R104 ;  /* 0x0000001e04c0723c */ /* 0x040fe20000001868 */
[----:B------:R-:W-:Y:S01]  /*6060*/  FFMA.FTZ R0, R133, c[0x0][0x23c], -R8 ;  /* 0x00008f0085007a23 */ /* 0x000fe20000010808 */
[----:B------:R-:W1:Y:S01]  /*6070*/  LDSM.16.MT88.4 R28, [R205+0x16800] ;  /* 0x01680000cd1c783b */ /* 0x000e620000004200 */
[----:B------:R-:W-:Y:S01]  /*6080*/  MOV R121, R38 ;  /* 0x0000002600797202 */ /* 0x000fe20000000f00 */
[----:B------:R-:W-:Y:S01]  /*6090*/  IMAD.MOV.U32 R122, RZ, RZ, R39 ;  /* 0x000000ffff7a7224 */ /* 0x000fe200078e0027 */
[----:B------:R2:W3:Y:S02]  /*60a0*/  MUFU.EX2 R120, R0 ;  /* 0x0000000000787308 */ /* 0x0004e40000000800 */
[----:B------:R-:W-:Y:S01]  /*60b0*/  MOV R105, R64 ;  /* 0x0000004000697202 */ /* 0x000fe20000000f00 */
[----:B------:R-:W-:Y:S01]  /*60c0*/  HMMA.16816.F32 R76, R4, R24, R44 ;  /* 0x00000018044c723c */ /* 0x000fe2000000182c */
[----:B------:R-:W-:Y:S01]  /*60d0*/  IMAD.MOV.U32 R106, RZ, RZ, R65 ;  /* 0x000000ffff6a7224 */ /* 0x000fe200078e0041 */
[----:B------:R-:W-:Y:S01]  /*60e0*/  MOV R107, R36 ;  /* 0x00000024006b7202 */ /* 0x000fe20000000f00 */
[----:B------:R-:W-:-:S02]  /*60f0*/  IMAD.MOV.U32 R104, RZ, RZ, R37 ;  /* 0x000000ffff687224 */ /* 0x000fc400078e0025 */
[----:B------:R-:W-:Y:S03]  /*6100*/  LDSM.16.MT88.4 R36, [R205+0x11000] ;  /* 0x01100000cd24783b */ /* 0x000fe60000004200 */
[----:B------:R-:W-:Y:S01]  /*6110*/  HMMA.16816.F32 R80, R4, R26, R140 ;  /* 0x0000001a0450723c */ /* 0x000fe2000000188c */
[----:B------:R-:W1:Y:S01]  /*6120*/  LDSM.16.MT88.4 R24, [R208+0x16800] ;  /* 0x01680000d018783b */ /* 0x000e620000004200 */
[----:B--2---:R-:W-:Y:S01]  /*6130*/  FFMA.FTZ R0, R135, c[0x0][0x23c], -R8 ;  /* 0x00008f0087007a23 */ /* 0x004fe20000010808 */
[----:B---3--:R-:W-:Y:S01]  /*6140*/  MOV R135, R120 ;  /* 0x0000007800877202 */ /* 0x008fe20000000f00 */
[----:B------:R-:W-:-:S04]  /*6150*/  IMAD.MOV.U32 R120, RZ, RZ, R111 ;  /* 0x000000ffff787224 */ /* 0x000fc800078e006f */
[----:B------:R-:W-:Y:S01]  /*6160*/  HMMA.16816.F32 R96, R4, R12, R52 ;  /* 0x0000000c0460723c */ /* 0x000fe20000001834 */
[----:B------:R-:W-:Y:S01]  /*6170*/  IMAD.MOV.U32 R111, RZ, RZ, R67 ;  /* 0x000000ffff6f7224 */ /* 0x000fe200078e0043 */
[----:B------:R-:W-:Y:S01]  /*6180*/  MOV R142, R20 ;  /* 0x00000014008e7202 */ /* 0x000fe20000000f00 */
[----:B------:R-:W-:-:S05]  /*6190*/  IMAD.MOV.U32 R143, RZ, RZ, R21 ;  /* 0x000000ffff8f7224 */ /* 0x000fca00078e0015 */
[C---:B------:R-:W-:Y:S01]  /*61a0*/  HMMA.16816.F32 R88, R4.reuse, R14, R48 ;  /* 0x0000000e0458723c */ /* 0x040fe20000001830 */
[----:B------:R-:W2:Y:S07]  /*61b0*/  LDSM.16.MT88.4 R12, [R206+0x16800] ;  /* 0x01680000ce0c783b */ /* 0x000eae0000004200 */
[C---:B----4-:R-:W-:Y:S01]  /*61c0*/  HMMA.16816.F32 R68, R4.reuse, R32, R148 ;  /* 0x000000200444723c */ /* 0x050fe20000001894 */
[----:B------:R3:W-:Y:S06]  /*61d0*/  MUFU.EX2 R148, R0 ;  /* 0x0000000000947308 */ /* 0x0007ec0000000800 */
[----:B------:R-:W-:Y:S01]  /*61e0*/  MOV R151, R142 ;  /* 0x0000008e00977202 */ /* 0x000fe20000000f00 */
[C---:B------:R-:W-:Y:S01]  /*61f0*/  HMMA.16816.F32 R64, R4.reuse, R34, R40 ;  /* 0x000000220440723c */ /* 0x040fe20000001828 */
[----:B------:R-:W4:Y:S07]  /*6200*/  LDSM.16.MT88.4 R32, [R207+0x16800] ;  /* 0x01680000cf20783b */ /* 0x000f2e0000004200 */
[C---:B------:R-:W-:Y:S01]  /*6210*/  HMMA.16816.F32 R172, R4.reuse, R22, R100 ;  /* 0x0000001604ac723c */ /* 0x040fe20000001864 */
[----:B---3--:R-:W-:Y:S01]  /*6220*/  FFMA.FTZ R0, R134, c[0x0][0x23c], -R8 ;  /* 0x00008f0086007a23 */ /* 0x008fe20000010808 */
[----:B------:R-:W-:Y:S03]  /*6230*/  LDSM.16.MT88.4 R20, [R208+0x11000] ;  /* 0x01100000d014783b */ /* 0x000fe60000004200 */
[----:B------:R3:W-:Y:S02]  /*6240*/  MUFU.EX2 R16, R0 ;  /* 0x0000000000107308 */ /* 0x0007e40000000800 */
[----:B------:R-:W-:Y:S01]  /*6250*/  MOV R101, R56 ;  /* 0x0000003800657202 */ /* 0x000fe20000000f00 */
[----:B------:R-:W-:Y:S01]  /*6260*/  IMAD.MOV.U32 R102, RZ, RZ, R57 ;  /* 0x000000ffff667224 */ /* 0x000fe200078e0039 */
[----:B------:R-:W-:Y:S01]  /*6270*/  HMMA.16816.F32 R128, R4, R18, R60 ;  /* 0x000000120480723c */ /* 0x000fe2000000183c */
[----:B------:R-:W-:-:S02]  /*6280*/  MOV R103, R58 ;  /* 0x0000003a00677202 */ /* 0x000fc40000000f00 */
[----:B------:R-:W-:Y:S01]  /*6290*/  IMAD.MOV.U32 R133, RZ, RZ, R101 ;  /* 0x000000ffff857224 */ /* 0x000fe200078e0065 */
[----:B------:R-:W-:Y:S01]  /*62a0*/  MOV R140, R102 ;  /* 0x00000066008c7202 */ /* 0x000fe20000000f00 */
[----:B------:R-:W-:Y:S01]  /*62b0*/  IMAD.MOV.U32 R101, RZ, RZ, R105 ;  /* 0x000000ffff657224 */ /* 0x000fe200078e0069 */
[----:B------:R-:W-:Y:S01]  /*62c0*/  MOV R100, R104 ;  /* 0x0000006800647202 */ /* 0x000fe20000000f00 */
[----:B------:R-:W-:Y:S01]  /*62d0*/  IMAD.MOV.U32 R141, RZ, RZ, R103 ;  /* 0x000000ffff8d7224 */ /* 0x000fe200078e0067 */
[C---:B-1----:R-:W-:Y:S01]  /*62e0*/  HMMA.16816.F32 R56, R4.reuse, R28, R152 ;  /* 0x0000001c0438723c */ /* 0x042fe20000001898 */
[----:B------:R-:W-:Y:S01]  /*62f0*/  MOV R102, R106 ;  /* 0x0000006a00667202 */ /* 0x000fe20000000f00 */
[----:B------:R-:W-:Y:S01]  /*6300*/  IMAD.MOV.U32 R103, RZ, RZ, R107 ;  /* 0x000000ffff677224 */ /* 0x000fe200078e006b */
[----:B------:R-:W-:Y:S01]  /*6310*/  MOV R104, R120 ;  /* 0x0000007800687202 */ /* 0x000fe20000000f00 */
[----:B---3--:R-:W-:Y:S01]  /*6320*/  FFMA.FTZ R0, R138, c[0x0][0x23c], -R8 ;  /* 0x00008f008a007a23 */ /* 0x008fe20000010808 */
[----:B------:R-:W-:Y:S01]  /*6330*/  MOV R106, R122 ;  /* 0x0000007a006a7202 */ /* 0x000fe20000000f00 */
[----:B------:R-:W-:Y:S01]  /*6340*/  IMAD.MOV.U32 R105, RZ, RZ, R121 ;  /* 0x000000ffff697224 */ /* 0x000fe200078e0079 */
[----:B------:R-:W-:Y:S01]  /*6350*/  MOV R120, R108 ;  /* 0x0000006c00787202 */ /* 0x000fe20000000f00 */
[----:B------:R1:W3:Y:S01]  /*6360*/  MUFU.EX2 R149, R0 ;  /* 0x0000000000957308 */ /* 0x0002e20000000800 */
        /* <DEDUP_REMOVED lines=15> */
[--C-:B-1----:R-:W-:Y:S01]  /*6460*/  FFMA.FTZ R0, R139, c[0x0][0x23c], -R2.reuse ;  /* 0x00008f008b007a23 */ /* 0x102fe20000010802 */
[----:B------:R-:W-:Y:S01]  /*6470*/  MOV R122, R110 ;  /* 0x0000006e007a7202 */ /* 0x000fe20000000f00 */
[----:B---3--:R-:W-:Y:S01]  /*6480*/  IMAD.MOV.U32 R176, RZ, RZ, R149 ;  /* 0x000000ffffb07224 */ /* 0x008fe200078e0095 */
[----:B------:R-:W-:Y:S01]  /*6490*/  MOV R177, R148 ;  /* 0x0000009400b17202 */ /* 0x000fe20000000f00 */
[----:B------:R1:W3:Y:S01]  /*64a0*/  MUFU.EX2 R42, R0 ;  /* 0x00000000002a7308 */ /* 0x0002e20000000800 */
        /* <DEDUP_REMOVED lines=10> */
[C---:B--2---:R-:W-:Y:S01]  /*6550*/  HMMA.16816.F32 R52, R4.reuse, R12, R160 ;  /* 0x0000000c0434723c */ /* 0x044fe200000018a0 */
[----:B------:R-:W-:Y:S01]  /*6560*/  IMAD.MOV.U32 R103, RZ, RZ, R107 ;  /* 0x000000ffff677224 */ /* 0x000fe200078e006b */
[----:B------:R-:W-:Y:S01]  /*6570*/  MOV R108, R84 ;  /* 0x00000054006c7202 */ /* 0x000fe20000000f00 */
[----:B------:R-:W-:Y:S01]  /*6580*/  IMAD.MOV.U32 R121, RZ, RZ, R109 ;  /* 0x000000ffff797224 */ /* 0x000fe200078e006d */
[----:B------:R-:W-:Y:S01]  /*6590*/  MOV R110, R86 ;  /* 0x00000056006e7202 */ /* 0x000fe20000000f00 */
[----:B-1----:R-:W-:Y:S01]  /*65a0*/  FFMA.FTZ R0, R185, c[0x0][0x23c], -R2 ;  /* 0x00008f00b9007a23 */ /* 0x002fe20000010802 */
[----:B------:R-:W-:Y:S01]  /*65b0*/  MOV R84, R93 ;  /* 0x0000005d00547202 */ /* 0x000fe20000000f00 */
[----:B------:R-:W-:Y:S01]  /*65c0*/  IMAD.MOV.U32 R107, RZ, RZ, R123 ;  /* 0x000000ffff6b7224 */ /* 0x000fe200078e007b */
[----:B------:R-:W-:Y:S01]  /*65d0*/  MOV R86, R95 ;  /* 0x0000005f00567202 */ /* 0x000fe20000000f00 */
[----:B------:R1:W2:Y:S01]  /*65e0*/  MUFU.EX2 R43, R0 ;  /* 0x00000000002b7308 */ /* 0x0002a20000000800 */
        /* <DEDUP_REMOVED lines=13> */
[----:B------:R-:W-:Y:S01]  /*66c0*/  LDSM.16.MT88.4 R12, [R205+0x13000] ;  /* 0x01300000cd0c783b */ /* 0x000fe20000004200 */
[----:B------:R-:W-:Y:S01]  /*66d0*/  IMAD.MOV.U32 R111, RZ, RZ, R92 ;  /* 0x000000ffff6f7224 */ /* 0x000fe200078e005c */
[----:B------:R-:W-:Y:S01]  /*66e0*/  MOV R161, R140 ;  /* 0x0000008c00a17202 */ /* 0x000fe20000000f00 */
[----:B-1----:R-:W-:Y:S01]  /*66f0*/  FFMA.FTZ R0, R184, c[0x0][0x23c], -R2 ;  /* 0x00008f00b8007a23 */ /* 0x002fe20000010802 */
[----:B------:R-:W-:Y:S01]  /*6700*/  MOV R184, R16 ;  /* 0x0000001000b87202 */ /* 0x000fe20000000f00 */
[----:B------:R-:W-:Y:S01]  /*6710*/  IMAD.MOV.U32 R107, RZ, RZ, R85 ;  /* 0x000000ffff6b7224 */ /* 0x000fe200078e0055 */
[C---:B----4-:R-:W-:Y:S01]  /*6720*/  HMMA.16816.F32 R92, R4.reuse, R32, R188 ;  /* 0x00000020045c723c */ /* 0x050fe200000018bc */
[----:B------:R1:W-:Y:S01]  /*6730*/  MUFU.EX2 R134, R0 ;  /* 0x0000000000867308 */ /* 0x0003e20000000800 */
[----:B------:R-:W-:Y:S01]  /*6740*/  IMAD.MOV.U32 R121, RZ, RZ, R87 ;  /* 0x000000ffff797224 */ /* 0x000fe200078e0057 */
[----:B------:R-:W4:Y:S01]  /*6750*/  LDSM.16.MT88.4 R16, [R207+0x11000] ;  /* 0x01100000cf10783b */ /* 0x000f220000004200 */
[----:B------:R-:W-:Y:S01]  /*6760*/  MOV R163, R142 ;  /* 0x0000008e00a37202 */ /* 0x000fe20000000f00 */
[----:B------:R-:W-:Y:S01]  /*6770*/  IMAD.MOV.U32 R140, RZ, RZ, R143 ;  /* 0x000000ffff8c7224 */ /* 0x000fe200078e008f */
[----:B------:R-:W-:Y:S01]  /*6780*/  MOV R143, R102 ;  /* 0x00000066008f7202 */ /* 0x000fe20000000f00 */
[----:B---3--:R-:W-:Y:S01]  /*6790*/  IMAD.MOV.U32 R190, RZ, RZ, R42 ;  /* 0x000000ffffbe7224 */ /* 0x008fe200078e002a */
[C---:B------:R-:W-:Y:S01]  /*67a0*/  HMMA.16816.F32 R84, R4.reuse, R34, R112 ;  /* 0x000000220454723c */ /* 0x040fe20000001870 */
[----:B------:R-:W3:Y:S01]  /*67b0*/  LDSM.16.MT88.4 R32, [R206+0x13000] ;  /* 0x01300000ce20783b */ /* 0x000ee20000004200 */
[----:B--2---:R-:W-:Y:S01]  /*67c0*/  MOV R191, R43 ;  /* 0x0000002b00bf7202 */ /* 0x004fe20000000f00 */
[----:B------:R-:W-:Y:S01]  /*67d0*/  IMAD.MOV.U32 R142, RZ, RZ, R101 ;  /* 0x000000ffff8e7224 */ /* 0x000fe200078e0065 */
[----:B------:R-:W-:Y:S01]  /*67e0*/  MOV R101, R104 ;  /* 0x0000006800657202 */ /* 0x000fe20000000f00 */
[----:B------:R-:W-:Y:S01]  /*67f0*/  IMAD.MOV.U32 R102, RZ, RZ, R105 ;  /* 0x000000ffff667224 */ /* 0x000fe200078e0069 */
[----:B------:R-:W-:Y:S01]  /*6800*/  MOV R159, R108 ;  /* 0x0000006c009f7202 */ /* 0x000fe20000000f00 */
[----:B------:R-:W-:Y:S01]  /*6810*/  IMAD.MOV.U32 R160, RZ, RZ, R133 ;  /* 0x000000ffffa07224 */ /* 0x000fe200078e0085 */
[----:B------:R-:W-:Y:S01]  /*6820*/  HMMA.16816.F32 R44, R4, R24, R168 ;  /* 0x00000018042c723c */ /* 0x000fe200000018a8 */
[----:B-1----:R-:W-:Y:S01]  /*6830*/  FFMA.FTZ R0, R186, c[0x0][0x23c], -R2 ;  /* 0x00008f00ba007a23 */ /* 0x002fe20000010802 */
[----:B------:R-:W-:Y:S01]  /*6840*/  MOV R104, R110 ;  /* 0x0000006e00687202 */ /* 0x000fe20000000f00 */
[----:B------:R-:W-:Y:S01]  /*6850*/  IMAD.MOV.U32 R105, RZ, RZ, R111 ;  /* 0x000000ffff697224 */ /* 0x000fe200078e006f */
[----:B------:R-:W-:Y:S01]  /*6860*/  LDSM.16.MT88.4 R24, [R205+0x15000] ;  /* 0x01500000cd18783b */ /* 0x000fe20000004200 */
[----:B------:R-:W1:Y:S01]  /*6870*/  MUFU.EX2 R185, R0 ;  /* 0x0000000000b97308 */ /* 0x000e620000000800 */
[----:B------:R-:W-:Y:S01]  /*6880*/  MOV R152, R122 ;  /* 0x0000007a00987202 */ /* 0x000fe20000000f00 */
[----:B------:R-:W-:Y:S01]  /*6890*/  IMAD.MOV.U32 R138, RZ, RZ, R123 ;  /* 0x000000ffff8a7224 */ /* 0x000fe200078e007b */
[----:B------:R-:W-:Y:S01]  /*68a0*/  F2FP.PACK_AB R4, R177, R135 ;  /* 0x00000087b104723e */ /* 0x000fe200000000ff */
[----:B------:R-:W-:Y:S01]  /*68b0*/  IMAD.MOV.U32 R179, RZ, RZ, R121 ;  /* 0x000000ffffb37224 */ /* 0x000fe200078e0079 */
[----:B------:R-:W-:Y:S01]  /*68c0*/  F2FP.PACK_AB R5, R191, R190 ;  /* 0x000000bebf05723e */ /* 0x000fe200000000ff */
[----:B------:R-:W-:Y:S01]  /*68d0*/  LDSM.16.MT88.4 R40, [R208+0x13000] ;  /* 0x01300000d028783b */ /* 0x000fe20000004200 */
[----:B------:R-:W-:Y:S01]  /*68e0*/  F2FP.PACK_AB R6, R176, R184 ;  /* 0x000000b8b006723e */ /* 0x000fe200000000ff */
[----:B------:R-:W-:Y:S01]  /*68f0*/  IMAD.MOV.U32 R133, RZ, RZ, R109 ;  /* 0x000000ffff857224 */ /* 0x000fe200078e006d */
[----:B------:R-:W-:-:S02]  /*6900*/  MOV R122, R211 ;  /* 0x000000d3007a7202 */ /* 0x000fc40000000f00 */
[----:B-1----:R-:W-:Y:S01]  /*6910*/  F2FP.PACK_AB R7, R185, R134 ;  /* 0x00000086b907723e */ /* 0x002fe200000000ff */
        /* <DEDUP_REMOVED lines=9> */
[----:B------:R1:W5:Y:S05]  /*69b0*/  LDL.LU R211, [R1+0x58] ;  /* 0x0000580001d37983 */ /* 0x00036a0000300800 */
[----:B------:R-:W-:Y:S01]  /*69c0*/  HMMA.16816.F32 R100, R4, R30, R100 ;  /* 0x0000001e0464723c */ /* 0x000fe20000001864 */
[----:B------:R-:W2:Y:S01]  /*69d0*/  LDSM.16.MT88.4 R28, [R207+0x13000] ;  /* 0x01300000cf1c783b */ /* 0x000ea20000004200 */
[----:B------:R-:W-:-:S06]  /*69e0*/  MOV R0, R122 ;  /* 0x0000007a00007202 */ /* 0x000fcc0000000f00 */
[----:B------:R-:W-:Y:S01]  /*69f0*/  HMMA.16816.F32 R140, R4, R36, R140 ;  /* 0x00000024048c723c */ /* 0x000fe2000000188c */
[----:B------:R-:W-:-:S07]  /*6a00*/  IMAD.MOV.U32 R186, RZ, RZ, R123 ;  /* 0x000000ffffba7224 */ /* 0x000fce00078e007b */
[C---:B------:R-:W-:Y:S08]  /*6a10*/  HMMA.16816.F32 R156, R4.reuse, R20, R244 ;  /* 0x00000014049c723c */ /* 0x040ff000000018f4 */
[C---:B----4-:R-:W-:Y:S08]  /*6a20*/  HMMA.16816.F32 R164, R4.reuse, R16, R116 ;  /* 0x0000001004a4723c */ /* 0x050ff00000001874 */
[C---:B------:R-:W-:Y:S01]  /*6a30*/  HMMA.16816.F32 R112, R4.reuse, R12, R240 ;  /* 0x0000000c0470723c */ /* 0x040fe200000018f0 */
[----:B------:R-:W-:Y:S01]  /*6a40*/  MOV R170, R108 ;  /* 0x0000006c00aa7202 */ /* 0x000fe20000000f00 */
[----:B------:R-:W-:Y:S01]  /*6a50*/  IMAD.MOV.U32 R169, RZ, RZ, R109 ;  /* 0x000000ffffa97224 */ /* 0x000fe200078e006d */
[----:B------:R-:W-:Y:S01]  /*6a60*/  MOV R168, R110 ;  /* 0x0000006e00a87202 */ /* 0x000fe20000000f00 */
[----:B------:R1:W5:Y:S04]  /*6a70*/  LDL.LU R210, [R1+0x54] ;  /* 0x0000540001d27983 */ /* 0x0003680000300800 */
[C---:B------:R-:W-:Y:S01]  /*6a80*/  HMMA.16816.F32 R36, R4.reuse, R38, R160 ;  /* 0x000000260424723c */ /* 0x040fe200000018a0 */
[----:B------:R1:W5:Y:S04]  /*6a90*/  LDL.LU R209, [R1+0x50] ;  /* 0x0000500001d17983 */ /* 0x0003680000300800 */
[----:B------:R1:W5:Y:S02]  /*6aa0*/  LDL.LU R204, [R1+0x4c] ;  /* 0x00004c0001cc7983 */ /* 0x0003640000300800 */
[----:B------:R-:W-:Y:S01]  /*6ab0*/  MOV R162, R104 ;  /* 0x0000006800a27202 */ /* 0x000fe20000000f00 */
[----:B------:R-:W-:Y:S01]  /*6ac0*/  IMAD.MOV.U32 R161, RZ, RZ, R105 ;  /* 0x000000ffffa17224 */ /* 0x000fe200078e0069 */
[----:B------:R-:W-:Y:S01]  /*6ad0*/  MOV R160, R106 ;  /* 0x0000006a00a07202 */ /* 0x000fe20000000f00 */
[C---:B---3--:R-:W-:Y:S08]  /*6ae0*/  HMMA.16816.F32 R120, R4.reuse, R32, R124 ;  /* 0x000000200478723c */ /* 0x048ff0000000187c */
[----:B------:R-:W-:Y:S01]  /*6af0*/  HMMA.16816.F32 R116, R4, R14, R196 ;  /* 0x0000000e0474723c */ /* 0x000fe200000018c4 */
[----:B------:R-:W-:Y:S01]  /*6b00*/  LDSM.16.MT88.4 R12, [R207+0x15000] ;  /* 0x01500000cf0c783b */ /* 0x000fe20000004200 */
[----:B------:R-:W-:-:S03]  /*6b10*/  IMAD.MOV.U32 R163, RZ, RZ, R133 ;  /* 0x000000ffffa37224 */ /* 0x000fc600078e0085 */
[----:B------:R1:W5:Y:S03]  /*6b20*/  LDL.LU R137, [R1+0x48] ;  /* 0x0000480001897983 */ /* 0x0003660000300800 */
[C---:B------:R-:W-:Y:S01]  /*6b30*/  HMMA.16816.F32 R104, R4.reuse, R22, R232 ;  /* 0x000000160468723c */ /* 0x040fe200000018e8 */
[----:B------:R-:W3:Y:S07]  /*6b40*/  LDSM.16.MT88.4 R20, [R206+0x15000] ;  /* 0x01500000ce14783b */ /* 0x000eee0000004200 */
[----:B------:R-:W-:Y:S01]  /*6b50*/  HMMA.16816.F32 R124, R4, R34, R248 ;  /* 0x00000022047c723c */ /* 0x000fe200000018f8 */
[----:B------:R-:W4:Y:S01]  /*6b60*/  LDSM.16.MT88.4 R32, [R205+0x17000] ;  /* 0x01700000cd20783b */ /* 0x000f220000004200 */
[----:B------:R-:W-:-:S03]  /*6b70*/  IMAD.MOV.U32 R133, RZ, RZ, R111 ;  /* 0x000000ffff857224 */ /* 0x000fc600078e006f */
[----:B------:R1:W5:Y:S03]  /*6b80*/  LDL.LU R136, [R1+0x44] ;  /* 0x0000440001887983 */ /* 0x0003660000300800 */
[C---:B------:R-:W-:Y:S01]  /*6b90*/  HMMA.16816.F32 R108, R4.reuse, R18, R200 ;  /* 0x00000012046c723c */ /* 0x040fe200000018c8 */
[----:B------:R-:W1:Y:S07]  /*6ba0*/  LDSM.16.MT88.4 R16, [R208+0x15000] ;  /* 0x01500000d010783b */ /* 0x000e6e0000004200 */
[C---:B--2---:R-:W-:Y:S08]  /*6bb0*/  HMMA.16816.F32 R248, R4.reuse, R28, R180 ;  /* 0x0000001c04f8723c */ /* 0x044ff000000018b4 */
[C---:B------:R-:W-:Y:S01]  /*6bc0*/  HMMA.16816.F32 R240, R4.reuse, R30, R172 ;  /* 0x0000001e04f0723c */ /* 0x040fe200000018ac */
[----:B------:R-:W2:Y:S07]  /*6bd0*/  LDSM.16.MT88.4 R28, [R206+0x17000] ;  /* 0x01700000ce1c783b */ /* 0x000eae0000004200 */
[C---:B------:R-:W-:Y:S07]  /*6be0*/  HMMA.16816.F32 R232, R4.reuse, R24, R144 ;  /* 0x0000001804e8723c */ /* 0x040fee0000001890 */
[----:B------:R-:W-:Y:S01]  /*6bf0*/  MOV R144, R0 ;  /* 0x0000000000907202 */ /* 0x000fe20000000f00 */
[----:B------:R-:W-:Y:S01]  /*6c00*/  HMMA.16816.F32 R196, R4, R26, R128 ;  /* 0x0000001a04c4723c */ /* 0x000fe20000001880 */
[----:B------:R-:W-:Y:S01]  /*6c10*/  FFMA.FTZ R0, R252, c[0x0][0x23c], -R8 ;  /* 0x00008f00fc007a23 */ /* 0x000fe20000010808 */
[----:B------:R-:W-:Y:S01]  /*6c20*/  MOV R24, R178 ;  /* 0x000000b200187202 */ /* 0x000fe20000000f00 */
[----:B------:R-:W-:Y:S01]  /*6c30*/  IMAD.MOV.U32 R25, RZ, RZ, R179 ;  /* 0x000000ffff197224 */ /* 0x000fe200078e00b3 */
[----:B------:R-:W-:Y:S01]  /*6c40*/  MOV R146, R184 ;  /* 0x000000b800927202 */ /* 0x000fe20000000f00 */
[----:B------:R-:W-:-:S02]  /*6c50*/  IMAD.MOV.U32 R145, RZ, RZ, R186 ;  /* 0x000000ffff917224 */ /* 0x000fc400078e00ba */
[----:B------:R-:W-:Y:S01]  /*6c60*/  MOV R131, R187 ;  /* 0x000000bb00837202 */ /* 0x000fe20000000f00 */
[----:B---3--:R-:W-:Y:S01]  /*6c70*/  HMMA.16816.F32 R200, R4, R20, R96 ;  /* 0x0000001404c8723c */ /* 0x008fe20000001860 */
[----:B------:R3:W-:Y:S01]  /*6c80*/  MUFU.EX2 R97, R0 ;  /* 0x0000000000617308 */ /* 0x0007e20000000800 */
[----:B------:R-:W-:Y:S01]  /*6c90*/  IMAD.MOV.U32 R147, RZ, RZ, R185 ;  /* 0x000000ffff937224 */ /* 0x000fe200078e00b9 */
[----:B------:R-:W-:Y:S01]  /*6ca0*/  MOV R27, R145 ;  /* 0x00000091001b7202 */ /* 0x000fe20000000f00 */
[----:B------:R-:W-:-:S03]  /*6cb0*/  IMAD.MOV.U32 R26, RZ, RZ, R144 ;  /* 0x000000ffff1a7224 */ /* 0x000fc600078e0090 */
[----:B------:R-:W-:Y:S01]  /*6cc0*/  MOV R128, R147 ;  /* 0x0000009300807202 */ /* 0x000fe20000000f00 */
[----:B----4-:R-:W-:Y:S01]  /*6cd0*/  HMMA.16816.F32 R172, R4, R32, R56 ;  /* 0x0000002004ac723c */ /* 0x010fe20000001838 */
[----:B------:R-:W-:Y:S02]  /*6ce0*/  IMAD.MOV.U32 R98, RZ, RZ, R27 ;  /* 0x000000ffff627224 */ /* 0x000fe400078e001b */
[----:B------:R-:W-:-:S05]  /*6cf0*/  MOV R99, R128 ;  /* 0x0000008000637202 */ /* 0x000fca0000000f00 */
[C---:B------:R-:W-:Y:S01]  /*6d00*/  HMMA.16816.F32 R244, R4.reuse, R42, R192 ;  /* 0x0000002a04f4723c */ /* 0x040fe200000018c0 */
[----:B---3--:R-:W-:Y:S02]  /*6d10*/  FFMA.FTZ R0, R131, c[0x0][0x23c], -R8 ;  /* 0x00008f0083007a23 */ /* 0x008fe40000010808 */
[----:B------:R-:W-:Y:S02]  /*6d20*/  IMAD.MOV.U32 R131, RZ, RZ, R146 ;  /* 0x000000ffff837224 */ /* 0x000fe400078e0092 */
[----:B------:R3:W4:Y:S01]  /*6d30*/  MUFU.EX2 R56, R0 ;  /* 0x0000000000387308 */ /* 0x0007220000000800 */
[----:B------:R-:W-:Y:S01]  /*6d40*/  LDSM.16.MT88.4 R144, [R205+0x11800] ;  /* 0x01180000cd90783b */ /* 0x000fe20000004200 */
[----:B------:R-:W-:Y:S01]  /*6d50*/  MOV R42, R176 ;  /* 0x000000b0002a7202 */ /* 0x000fe20000000f00 */
[----:B------:R-:W-:Y:S01]  /*6d60*/  IMAD.MOV.U32 R43, RZ, RZ, R177 ;  /* 0x000000ffff2b7224 */ /* 0x000fe200078e00b1 */
[C---:B------:R-:W-:Y:S01]  /*6d70*/  HMMA.16816.F32 R192, R4.reuse, R22, R88 ;  /* 0x0000001604c0723c */ /* 0x040fe20000001858 */
[----:B------:R-:W2:Y:S02]  /*6d80*/  LDSM.16.MT88.4 R20, [R208+0x17000] ;  /* 0x01700000d014783b */ /* 0x000ea40000004200 */
[----:B------:R-:W-:Y:S01]  /*6d90*/  IMAD.MOV.U32 R129, RZ, RZ, R42 ;  /* 0x000000ffff817224 */ /* 0x000fe200078e002a */
[----:B------:R-:W-:Y:S01]  /*6da0*/  MOV R130, R43 ;  /* 0x0000002b00827202 */ /* 0x000fe20000000f00 */
[----:B------:R-:W-:Y:S01]  /*6db0*/  IMAD.MOV.U32 R42, RZ, RZ, R168 ;  /* 0x000000ffff2a7224 */ /* 0x000fe200078e00a8 */
[----:B------:R-:W-:Y:S01]  /*6dc0*/  MOV R43, R169 ;  /* 0x000000a9002b7202 */ /* 0x000fe20000000f00 */
[----:B------:R-:W-:Y:S01]  /*6dd0*/  IMAD.MOV.U32 R168, RZ, RZ, R160 ;  /* 0x000000ffffa87224 */ /* 0x000fe200078e00a0 */
[----:B------:R-:W-:Y:S01]  /*6de0*/  HMMA.16816.F32 R180, R4, R12, R68 ;  /* 0x0000000c04b4723c */ /* 0x000fe20000001844 */
[----:B------:R-:W-:Y:S01]  /*6df0*/  IMAD.MOV.U32 R160, RZ, RZ, R139 ;  /* 0x000000ffffa07224 */ /* 0x000fe200078e008b */
[----:B------:R-:W-:Y:S01]  /*6e00*/  MOV R169, R161 ;  /* 0x000000a100a97202 */ /* 0x000fe20000000f00 */
[----:B------:R-:W-:Y:S01]  /*6e10*/  IMAD.MOV.U32 R90, RZ, RZ, R135 ;  /* 0x000000ffff5a7224 */ /* 0x000fe200078e0087 */
[----:B------:R-:W-:Y:S01]  /*6e20*/  MOV R161, R138 ;  /* 0x0000008a00a17202 */ /* 0x000fe20000000f00 */
[----:B---3--:R-:W-:-:S02]  /*6e30*/  FFMA.FTZ R0, R24, c[0x0][0x23c], -R8 ;  /* 0x00008f0018007a23 */ /* 0x008fc40000010808 */
[----:B------:R-:W-:Y:S01]  /*6e40*/  IMAD.MOV.U32 R128, RZ, RZ, R129 ;  /* 0x000000ffff807224 */ /* 0x000fe200078e0081 */
[C---:B------:R-:W-:Y:S01]  /*6e50*/  HMMA.16816.F32 R176, R4.reuse, R14, R64 ;  /* 0x0000000e04b0723c */ /* 0x040fe20000001840 */
[----:B------:R-:W3:Y:S01]  /*6e60*/  LDSM.16.MT88.4 R12, [R207+0x17000] ;  /* 0x01700000cf0c783b */ /* 0x000ee20000004200 */
[----:B------:R4:W-:Y:S01]  /*6e70*/  MUFU.EX2 R252, R0 ;  /* 0x0000000000fc7308 */ /* 0x0009e20000000800 */
[----:B------:R-:W-:Y:S01]  /*6e80*/  MOV R129, R130 ;  /* 0x0000008200817202 */ /* 0x000fe20000000f00 */
[----:B------:R-:W-:Y:S01]  /*6e90*/  IMAD.MOV.U32 R68, RZ, RZ, R160 ;  /* 0x000000ffff447224 */ /* 0x000fe200078e00a0 */
[----:B------:R-:W-:Y:S02]  /*6ea0*/  MOV R71, R169 ;  /* 0x000000a900477202 */ /* 0x000fe40000000f00 */
[----:B------:R-:W-:Y:S01]  /*6eb0*/  IMAD.MOV.U32 R67, RZ, RZ, R42 ;  /* 0x000000ffff437224 */ /* 0x000fe200078e002a */
[C---:B------:R-:W-:Y:S07]  /*6ec0*/  HMMA.16816.F32 R236, R4.reuse, R40, R236 ;  /* 0x0000002804ec723c */ /* 0x040fee00000018ec */
        /* <DEDUP_REMOVED lines=23> */
[----:B------:R-:W2:Y:S01]  /*7040*/  LDSM.16.MT88.4 R40, [R205+0x13800] ;  /* 0x01380000cd28783b */ /* 0x000ea20000004200 */
[----:B-1----:R-:W-:Y:S01]  /*7050*/  FFMA.FTZ R0, R9, c[0x0][0x23c], -R2 ;  /* 0x00008f0009007a23 */ /* 0x002fe20000010802 */
[----:B------:R-:W-:Y:S01]  /*7060*/  MOV R96, R25 ;  /* 0x0000001900607202 */ /* 0x000fe20000000f00 */
[C---:B------:R-:W-:Y:S01]  /*7070*/  HMMA.16816.F32 R28, R4.reuse, R30, R48 ;  /* 0x0000001e041c723c */ /* 0x040fe20000001830 */
[----:B------:R-:W1:Y:S01]  /*7080*/  LDSM.16.MT88.4 R48, [R206+0x13800] ;  /* 0x01380000ce30783b */ /* 0x000e620000004200 */
[----:B------:R4:W-:Y:S01]  /*7090*/  MUFU.EX2 R138, R0 ;  /* 0x00000000008a7308 */ /* 0x0009e20000000800 */
[----:B------:R-:W-:Y:S01]  /*70a0*/  MOV R82, R163 ;  /* 0x000000a300527202 */ /* 0x000fe20000000f00 */
[----:B------:R-:W-:Y:S01]  /*70b0*/  IMAD.MOV.U32 R83, RZ, RZ, R152 ;  /* 0x000000ffff537224 */ /* 0x000fe200078e0098 */
[----:B------:R-:W-:Y:S01]  /*70c0*/  MOV R80, R161 ;  /* 0x000000a100507202 */ /* 0x000fe20000000f00 */
[----:B------:R-:W-:Y:S01]  /*70d0*/  IMAD.MOV.U32 R81, RZ, RZ, R162 ;  /* 0x000000ffff517224 */ /* 0x000fe200078e00a2 */
[----:B------:R-:W-:Y:S01]  /*70e0*/  MOV R91, R153 ;  /* 0x00000099005b7202 */ /* 0x000fe20000000f00 */
[C---:B------:R-:W-:Y:S01]  /*70f0*/  HMMA.16816.F32 R8, R4.reuse, R20, R44 ;  /* 0x000000140408723c */ /* 0x040fe2000000182c */
[----:B------:R-:W-:Y:S01]  /*7100*/  IMAD.MOV.U32 R76, RZ, RZ, R168 ;  /* 0x000000ffff4c7224 */ /* 0x000fe200078e00a8 */
[----:B------:R-:W-:Y:S01]  /*7110*/  LDSM.16.MT88.4 R160, [R208+0x11800] ;  /* 0x01180000d0a0783b */ /* 0x000fe20000004200 */
[----:B------:R-:W-:Y:S01]  /*7120*/  IMAD.MOV.U32 R88, RZ, RZ, R154 ;  /* 0x000000ffff587224 */ /* 0x000fe200078e009a */
[----:B------:R-:W-:Y:S01]  /*7130*/  MOV R89, R155 ;  /* 0x0000009b00597202 */ /* 0x000fe20000000f00 */
[----:B------:R-:W-:Y:S01]  /*7140*/  IMAD.MOV.U32 R70, RZ, RZ, R170 ;  /* 0x000000ffff467224 */ /* 0x000fe200078e00aa */
[----:B------:R-:W-:Y:S01]  /*7150*/  MOV R69, R171 ;  /* 0x000000ab00457202 */ /* 0x000fe20000000f00 */
[----:B------:R-:W-:Y:S01]  /*7160*/  LDSM.16.MT88.4 R152, [R206+0x11800] ;  /* 0x01180000ce98783b */ /* 0x000fe20000004200 */
[----:B------:R-:W-:Y:S01]  /*7170*/  HMMA.16816.F32 R32, R4, R34, R60 ;  /* 0x000000220420723c */ /* 0x000fe2000000183c */
[----:B----4-:R-:W-:-:S02]  /*7180*/  FFMA.FTZ R0, R26, c[0x0][0x23c], -R2 ;  /* 0x00008f001a007a23 */ /* 0x010fc40000010802 */
[----:B------:R-:W-:Y:S02]  /*7190*/  LDSM.16.MT88.4 R168, [R207+0x11800] ;  /* 0x01180000cfa8783b */ /* 0x000fe40000004200 */
[----:B------:R4:W1:Y:S02]  /*71a0*/  MUFU.EX2 R135, R0 ;  /* 0x0000000000877308 */ /* 0x0008640000000800 */
[----:B------:R-:W-:Y:S01]  /*71b0*/  IMAD.MOV.U32 R61, RZ, RZ, R82 ;  /* 0x000000ffff3d7224 */ /* 0x000fe200078e0052 */
[C---:B------:R-:W-:Y:S01]  /*71c0*/  HMMA.16816.F32 R24, R4.reuse, R22, R72 ;  /* 0x000000160418723c */ /* 0x040fe20000001848 */
[----:B------:R-:W-:Y:S01]  /*71d0*/  MOV R60, R83 ;  /* 0x00000053003c7202 */ /* 0x000fe20000000f00 */
[----:B------:R-:W-:Y:S01]  /*71e0*/  IMAD.MOV.U32 R63, RZ, RZ, R80 ;  /* 0x000000ffff3f7224 */ /* 0x000fe200078e0050 */
[----:B------:R-:W-:Y:S01]  /*71f0*/  MOV R62, R81 ;  /* 0x00000051003e7202 */ /* 0x000fe20000000f00 */
[----:B------:R-:W-:Y:S04]  /*7200*/  LDSM.16.MT88.4 R72, [R205+0x15800] ;  /* 0x01580000cd48783b */ /* 0x000fe80000004200 */
[----:B---3--:R-:W-:Y:S01]  /*7210*/  HMMA.16816.F32 R20, R4, R12, R92 ;  /* 0x0000000c0414723c */ /* 0x008fe2000000185c */
[----:B------:R-:W-:Y:S01]  /*7220*/  LDSM.16.MT88.4 R80, [R206+0x15800] ;  /* 0x01580000ce50783b */ /* 0x000fe20000004200 */
[--C-:B----4-:R-:W-:Y:S01]  /*7230*/  FFMA.FTZ R0, R98, c[0x0][0x23c], -R2.reuse ;  /* 0x00008f0062007a23 */ /* 0x110fe20000010802 */
[----:B------:R-:W-:Y:S01]  /*7240*/  MOV R98, R99 ;  /* 0x0000006300627202 */ /* 0x000fe20000000f00 */
[----:B------:R-:W-:-:S04]  /*7250*/  FFMA.FTZ R2, R67, c[0x0][0x23c], -R2 ;  /* 0x00008f0043027a23 */ /* 0x000fc80000010802 */
[----:B------:R-:W-:Y:S01]  /*7260*/  HMMA.16816.F32 R12, R4, R14, R84 ;  /* 0x0000000e040c723c */ /* 0x000fe20000001854 */
[----:B------:R-:W3:Y:S01]  /*7270*/  LDSM.16.MT88.4 R64, [R207+0x13800] ;  /* 0x01380000cf40783b */ /* 0x000ee20000004200 */
[----:B------:R-:W-:Y:S01]  /*7280*/  IMAD.MOV.U32 R99, RZ, RZ, R128 ;  /* 0x000000ffff637224 */ /* 0x000fe200078e0080 */
[----:B------:R-:W-:Y:S01]  /*7290*/  MOV R128, R129 ;  /* 0x0000008100807202 */ /* 0x000fe20000000f00 */
[----:B------:R-:W-:Y:S01]  /*72a0*/  IMAD.MOV.U32 R129, RZ, RZ, R130 ;  /* 0x000000ffff817224 */ /* 0x000fe200078e0082 */
[----:B------:R-:W-:Y:S01]  /*72b0*/  MOV R130, R134 ;  /* 0x0000008600827202 */ /* 0x000fe20000000f00 */
        /* <DEDUP_REMOVED lines=8> */
[----:B------:R-:W2:Y:S01]  /*7340*/  LDSM.16.MT88.4 R56, [R208+0x13800] ;  /* 0x01380000d038783b */ /* 0x000ea20000004200 */
[----:B------:R-:W-:Y:S01]  /*7350*/  F2FP.PACK_AB R128, R4, R5 ;  /* 0x000000050480723e */ /* 0x000fe200000000ff */
[----:B------:R-:W-:Y:S01]  /*7360*/  IMAD.MOV.U32 R93, RZ, RZ, R90 ;  /* 0x000000ffff5d7224 */ /* 0x000fe200078e005a */
[----:B-1----:R-:W-:Y:S01]  /*7370*/  F2FP.PACK_AB R129, R135, R138 ;  /* 0x0000008a8781723e */ /* 0x002fe200000000ff */
[----:B------:R-:W-:Y:S01]  /*7380*/  IMAD.MOV.U32 R6, RZ, RZ, R98 ;  /* 0x000000ffff067224 */ /* 0x000fe200078e0062 */
[----:B------:R-:W-:-:S02]  /*7390*/  F2FP.PACK_AB R130, R139, R252 ;  /* 0x000000fc8b82723e */ /* 0x000fc400000000ff */
[----:B------:R-:W-:Y:S01]  /*73a0*/  MOV R92, R91 ;  /* 0x0000005b005c7202 */ /* 0x000fe20000000f00 */
[----:B----4-:R-:W-:Y:S01]  /*73b0*/  IMAD.MOV.U32 R0, RZ, RZ, R133 ;  /* 0x000000ffff007224 */ /* 0x010fe200078e0085 */
[----:B------:R-:W-:Y:S01]  /*73c0*/  MOV R94, R89 ;  /* 0x00000059005e7202 */ /* 0x000fe20000000f00 */
[----:B------:R-:W1:Y:S01]  /*73d0*/  MUFU.EX2 R133, R2 ;  /* 0x0000000200857308 */ /* 0x000e620000000800 */
[----:B------:R-:W-:Y:S01]  /*73e0*/  MOV R7, R99 ;  /* 0x0000006300077202 */ /* 0x000fe20000000f00 */
[----:B------:R-:W4:Y:S01]  /*73f0*/  LDSM.16.MT88.4 R88, [R208+0x15800] ;  /* 0x01580000d058783b */ /* 0x000f220000004200 */
[----:B-1----:R-:W-:Y:S02]  /*7400*/  F2FP.PACK_AB R131, R133, R134 ;  /* 0x000000868583723e */ /* 0x002fe400000000ff */
[----:B------:R-:W-:Y:S02]  /*7410*/  MOV R2, R96 ;  /* 0x0000006000027202 */ /* 0x000fe40000000f00 */
[----:B------:R-:W1:Y:S03]  /*7420*/  LDSM.16.MT88.4 R96, [R207+0x15800] ;  /* 0x01580000cf60783b */ /* 0x000e660000004200 */
[C---:B------:R-:W-:Y:S08]  /*7430*/  HMMA.16816.F32 R140, R128.reuse, R144, R140 ;  /* 0x00000090808c723c */ /* 0x040ff0000000188c */
[C---:B------:R-:W-:Y:S08]  /*7440*/  HMMA.16816.F32 R144, R128.reuse, R146, R36 ;  /* 0x000000928090723c */ /* 0x040ff00000001824 */
[C---:B--2---:R-:W-:Y:S01]  /*7450*/  HMMA.16816.F32 R36, R128.reuse, R40, R112 ;  /* 0x000000288024723c */ /* 0x044fe20000001870 */
[----:B------:R-:W-:Y:S07]  /*7460*/  LDSM.16.MT88.4 R112, [R206+0x17800] ;  /* 0x01780000ce70783b */ /* 0x000fee0000004200 */
[C---:B------:R-:W-:Y:S01]  /*7470*/  HMMA.16816.F32 R44, R128.reuse, R48, R120 ;  /* 0x00000030802c723c */ /* 0x040fe20000001878 */
[----:B------:R-:W-:Y:S07]  /*7480*/  LDSM.16.MT88.4 R120, [R208+0x17800] ;  /* 0x01780000d078783b */ /* 0x000fee0000004200 */
[C---:B------:R-:W-:Y:S07]  /*7490*/  HMMA.16816.F32 R40, R128.reuse, R42, R116 ;  /* 0x0000002a8028723c */ /* 0x040fee0000001874 */
[----:B------:R-:W-:Y:S01]  /*74a0*/  IMAD.MOV.U32 R118, RZ, RZ, R60 ;  /* 0x000000ffff767224 */ /* 0x000fe200078e003c */
[----:B------:R-:W-:Y:S01]  /*74b0*/  HMMA.16816.F32 R48, R128, R50, R124 ;  /* 0x000000328030723c */ /* 0x000fe2000000187c */
[----:B------:R-:W-:-:S02]  /*74c0*/  MOV R119, R61 ;  /* 0x0000003d00777202 */ /* 0x000fc40000000f00 */
[----:B------:R-:W-:Y:S02]  /*74d0*/  MOV R117, R95 ;  /* 0x0000005f00757202 */ /* 0x000fe40000000f00 */
[----:B------:R-:W-:Y:S02]  /*74e0*/  MOV R116, R94 ;  /* 0x0000005e00747202 */ /* 0x000fe40000000f00 */
[----:B------:R-:W-:Y:S01]  /*74f0*/  MOV R125, R62 ;  /* 0x0000003e007d7202 */ /* 0x000fe20000000f00 */
[----:B------:R-:W-:Y:S01]  /*7500*/  IMAD.MOV.U32 R124, RZ, RZ, R63 ;  /* 0x000000ffff7c7224 */ /* 0x000fe200078e003f */
[----:B------:R-:W-:Y:S01]  /*7510*/  MOV R127, R2 ;  /* 0x00000002007f7202 */ /* 0x000fe20000000f00 */
[----:B---3--:R-:W-:Y:S01]  /*7520*/  HMMA.16816.F32 R60, R128, R64, R248 ;  /* 0x00000040803c723c */ /* 0x008fe200000018f8 */
[----:B------:R-:W-:Y:S01]  /*7530*/  MOV R2, R92 ;  /* 0x0000005c00027202 */ /* 0x000fe20000000f00 */
[----:B------:R-:W-:-:S05]  /*7540*/  IMAD.MOV.U32 R126, RZ, RZ, R93 ;  /* 0x000000ffff7e7224 */ /* 0x000fca00078e005d */
[----:B------:R-:W-:Y:S01]  /*7550*/  MOV R249, R69 ;  /* 0x0000004500f97202 */ /* 0x000fe20000000f00 */
        /* <DEDUP_REMOVED lines=9> */
[----:B------:R-:W-:Y:S02]  /*75f0*/  FADD.FTZ R0, R0, R241 ;  /* 0x000000f100007221 */ /* 0x000fe40000010000 */
[----:B------:R-:W-:Y:S02]  /*7600*/  FADD.FTZ R2, R2, R240 ;  /* 0x000000f002027221 */ /* 0x000fe40000010000 */
[----:B------:R-:W-:Y:S01]  /*7610*/  FADD.FTZ R0, R243, R0 ;  /* 0x00000000f3007221 */ /* 0x000fe20000010000 */
[----:B------:R-:W-:Y:S01]  /*7620*/  MOV R237, R6 ;  /* 0x0000000600ed7202 */ /* 0x000fe20000000f00 */
[----:B------:R-:W-:Y:S01]  /*7630*/  FADD.FTZ R2, R242, R2 ;  /* 0x00000002f2027221 */ /* 0x000fe20000010000 */
[----:B------:R-:W-:Y:S01]  /*7640*/  HMMA.16816.F32 R56, R128, R58, R244 ;  /* 0x0000003a8038723c */ /* 0x000fe200000018f4 */
[----:B------:R-:W-:Y:S01]  /*7650*/  FADD.FTZ R0, R117, R0 ;  /* 0x0000000075007221 */ /* 0x000fe20000010000 */
[----:B------:R-:W-:Y:S01]  /*7660*/  MOV R236, R7 ;  /* 0x0000000700ec7202 */ /* 0x000fe20000000f00 */
[----:B------:R-:W-:Y:S01]  /*7670*/  FADD.FTZ R2, R116, R2 ;  /* 0x0000000274027221 */ /* 0x000fe20000010000 */
[----:B------:R-:W-:Y:S01]  /*7680*/  MOV R239, R4 ;  /* 0x0000000400ef7202 */ /* 0x000fe20000000f00 */
[----:B------:R-:W-:-:S02]  /*7690*/  FADD.FTZ R0, R119, R0 ;  /* 0x0000000077007221 */ /* 0x000fc40000010000 */
[----:B------:R-:W-:Y:S01]  /*76a0*/  FADD.FTZ R2, R118, R2 ;  /* 0x0000000276027221 */ /* 0x000fe20000010000 */
[----:B------:R-:W-:Y:S01]  /*76b0*/  MOV R245, R86 ;  /* 0x0000005600f57202 */ /* 0x000fe20000000f00 */
[----:B------:R-:W-:Y:S01]  /*76c0*/  FADD.FTZ R0, R249, R0 ;  /* 0x00000000f9007221 */ /* 0x000fe20000010000 */
[----:B------:R-:W-:Y:S01]  /*76d0*/  MOV R246, R85 ;  /* 0x0000005500f67202 */ /* 0x000fe20000000f00 */
[----:B------:R-:W-:Y:S01]  /*76e0*/  FADD.FTZ R2, R248, R2 ;  /* 0x00000002f8027221 */ /* 0x000fe20000010000 */
[----:B------:R-:W-:Y:S01]  /*76f0*/  HMMA.16816.F32 R156, R128, R160, R156 ;  /* 0x000000a0809c723c */ /* 0x000fe2000000189c */
[----:B------:R-:W-:Y:S02]  /*7700*/  FADD.FTZ R0, R251, R0 ;  /* 0x00000000fb007221 */ /* 0x000fe40000010000 */
[----:B------:R-:W-:Y:S02]  /*7710*/  FADD.FTZ R2, R250, R2 ;  /* 0x00000002fa027221 */ /* 0x000fe40000010000 */
[----:B------:R-:W-:-:S02]  /*7720*/  FADD.FTZ R0, R125, R0 ;  /* 0x000000007d007221 */ /* 0x000fc40000010000 */
[----:B------:R-:W-:Y:S01]  /*7730*/  FADD.FTZ R2, R124, R2 ;  /* 0x000000027c027221 */ /* 0x000fe20000010000 */
[C---:B------:R-:W-:Y:S01]  /*7740*/  HMMA.16816.F32 R160, R128.reuse, R162, R104 ;  /* 0x000000a280a0723c */ /* 0x040fe20000001868 */
[----:B------:R-:W-:Y:S01]  /*7750*/  FADD.FTZ R0, R127, R0 ;  /* 0x000000007f007221 */ /* 0x000fe20000010000 */
[----:B------:R-:W2:Y:S01]  /*7760*/  LDSM.16.MT88.4 R104, [R205+0x17800] ;  /* 0x01780000cd68783b */ /* 0x000ea20000004200 */
[----:B------:R-:W-:Y:S02]  /*7770*/  IMAD.MOV.U32 R244, RZ, RZ, R87 ;  /* 0x000000fffff47224 */ /* 0x000fe400078e0057 */
[----:B------:R-:W-:Y:S02]  /*7780*/  FADD.FTZ R2, R126, R2 ;  /* 0x000000027e027221 */ /* 0x000fe40000010000 */
[----:B------:R-:W-:Y:S01]  /*7790*/  IMAD.MOV.U32 R247, RZ, RZ, R84 ;  /* 0x000000fffff77224 */ /* 0x000fe200078e0054 */
[----:B------:R-:W-:Y:S01]  /*77a0*/  HMMA.16816.F32 R148, R128, R152, R148 ;  /* 0x000000988094723c */ /* 0x000fe20000001894 */
[----:B------:R-:W-:-:S02]  /*77b0*/  FADD.FTZ R0, R245, R0 ;  /* 0x00000000f5007221 */ /* 0x000fc40000010000 */
[----:B------:R-:W-:Y:S02]  /*77c0*/  FADD.FTZ R2, R244, R2 ;  /* 0x00000002f4027221 */ /* 0x000fe40000010000 */
[----:B------:R-:W-:Y:S02]  /*77d0*/  FADD.FTZ R0, R247, R0 ;  /* 0x00000000f7007221 */ /* 0x000fe40000010000 */
[----:B------:R-:W-:Y:S01]  /*77e0*/  IMAD.MOV.U32 R238, RZ, RZ, R5 ;  /* 0x000000ffffee7224 */ /* 0x000fe200078e0005 */
[----:B------:R-:W-:Y:S01]  /*77f0*/  HMMA.16816.F32 R164, R128, R168, R164 ;  /* 0x000000a880a4723c */ /* 0x000fe200000018a4 */
[----:B------:R-:W-:Y:S01]  /*7800*/  FADD.FTZ R2, R246, R2 ;  /* 0x00000002f6027221 */ /* 0x000fe20000010000 */
[----:B------:R-:W3:Y:S01]  /*7810*/  LDSM.16.MT88.4 R4, [R207+0x17800] ;  /* 0x01780000cf04783b */ /* 0x000ee20000004200 */
        /* <DEDUP_REMOVED lines=12> */
[----:B------:R1:W-:Y:S01]  /*78e0*/  STL [R1+0x4], R0 ;  /* 0x0000040001007387 */ /* 0x0003e20000100800 */
[C---:B------:R-:W-:Y:S03]  /*78f0*/  HMMA.16816.F32 R68, R128.reuse, R72, R232 ;  /* 0x000000488044723c */ /* 0x040fe600000018e8 */
[----:B------:R2:W-:Y:S05]  /*7900*/  STL [R1], R2 ;  /* 0x0000000201007387 */ /* 0x0005ea0000100800 */
[C---:B------:R-:W-:Y:S08]  /*7910*/  HMMA.16816.F32 R76, R128.reuse, R80, R200 ;  /* 0x00000050804c723c */ /* 0x040ff000000018c8 */
[C---:B----4-:R-:W-:Y:S08]  /*7920*/  HMMA.16816.F32 R84, R128.reuse, R88, R188 ;  /* 0x000000588054723c */ /* 0x050ff000000018bc */
[C---:B-1----:R-:W-:Y:S08]  /*7930*/  HMMA.16816.F32 R92, R128.reuse, R96, R180 ;  /* 0x00000060805c723c */ /* 0x042ff000000018b4 */
        /* <DEDUP_REMOVED lines=10> */
[C---:B---3--:R-:W-:Y:S08]  /*79e0*/  HMMA.16816.F32 R124, R128.reuse, R4, R20 ;  /* 0x00000004807c723c */ /* 0x048ff00000001814 */
[----:B------:R-:W-:Y:S01]  /*79f0*/  HMMA.16816.F32 R128, R128, R6, R12 ;  /* 0x000000068080723c */ /* 0x000fe2000000180c */
[----:B------:R-:W-:Y:S07]  /*7a00*/  @!P0 BRA `(.L_x_829) ;  /* 0x0000454000008947 */ /* 0x000fee0003800000 */
[----:B------:R-:W2:Y:S01]  /*7a10*/  LDL.64 R246, [R1+0x8] ;  /* 0x0000080001f67983 */ /* 0x000ea20000100a00 */
[----:B------:R-:W-:Y:S01]  /*7a20*/  IMAD.U32 R6, RZ, RZ, UR21 ;  /* 0x00000015ff067e24 */ /* 0x000fe2000f8e00ff */
[----:B------:R-:W-:Y:S01]  /*7a30*/  ULDC.64 UR4, c[0x0][0x1a0] ;  /* 0x0000680000047ab9 */ /* 0x000fe20000000a00 */
[----:B------:R-:W-:Y:S01]  /*7a40*/  IMAD.U32 R4, RZ, RZ, UR21 ;  /* 0x00000015ff047e24 */ /* 0x000fe2000f8e00ff */
[----:B------:R-:W3:Y:S01]  /*7a50*/  LDL R238, [R1+0x18] ;  /* 0x0000180001ee7983 */ /* 0x000ee20000100800 */
[----:B------:R-:W-:Y:S01]  /*7a60*/  IMAD.U32 R2, RZ, RZ, UR22 ;  /* 0x00000016ff027e24 */ /* 0x000fe2000f8e00ff */
[----:B------:R-:W-:Y:S01]  /*7a70*/  ULEA.HI.SX32 UR12, UR8, 0xfffffffe, 0x1a ;  /* 0xfffffffe080c7891 */ /* 0x000fe2000f8fd23f */
[----:B------:R-:W-:Y:S01]  /*7a80*/  IMAD.U32 R0, RZ, RZ, UR26 ;  /* 0x0000001aff007e24 */ /* 0x000fe2000f8e00ff */
[----:B------:R-:W4:Y:S01]  /*7a90*/  LDL R237, [R1+0x1c] ;  /* 0x00001c0001ed7983 */ /* 0x000f220000100800 */
[----:B------:R-:W-:Y:S01]  /*7aa0*/  IMAD.MOV.U32 R134, RZ, RZ, R3 ;  /* 0x000000ffff867224 */ /* 0x000fe200078e0003 */
[----:B------:R-:W-:Y:S01]  /*7ab0*/  UMOV UR15, URZ ;  /* 0x0000003f000f7c82 */ /* 0x000fe20008000000 */
[----:B------:R-:W-:Y:S01]  /*7ac0*/  IMAD.MOV.U32 R133, RZ, RZ, R132 ;  /* 0x000000ffff857224 */ /* 0x000fe200078e0084 */
[----:B------:R-:W3:Y:S01]  /*7ad0*/  LDL R239, [R1+0x30] ;  /* 0x0000300001ef7983 */ /* 0x000ee20000100800 */
[--C-:B-----5:R-:W-:Y:S01]  /*7ae0*/  SHF.R.S32.HI R233, RZ, 0x1f, R136.reuse ;  /* 0x0000001fffe97819 */ /* 0x120fe20000011488 */
[----:B------:R-:W-:Y:S01]  /*7af0*/  IMAD.MOV.U32 R232, RZ, RZ, R136 ;  /* 0x000000ffffe87224 */ /* 0x000fe200078e0088 */
[----:B------:R-:W-:-:S02]  /*7b00*/  ULEA.HI.SX32 UR8, UR8, 0xfffffffd, 0x1a ;  /* 0xfffffffd08087891 */ /* 0x000fc4000f8fd23f */
[----:B------:R-:W-:Y:S01]  /*7b10*/  USHF.L.U32 UR14, UR4, 0x4, URZ ;  /* 0x00000004040e7899 */ /* 0x000fe2000800063f */
[----:B--2---:R-:W-:-:S04]  /*7b20*/  IMAD.WIDE.U32 R6, R6, c[0x0][0x1b0], R246 ;  /* 0x00006c0006067a25 */ /* 0x004fc800078e00f6 */
[----:B------:R-:W-:Y:S01]  /*7b30*/  IMAD.WIDE.U32 R4, R4, c[0x0][0x1b8], R246 ;  /* 0x00006e0004047a25 */ /* 0x000fe200078e00f6 */
[----:B------:R-:W-:-:S04]  /*7b40*/  IADD3 R242, P1, R6, UR24, RZ ;  /* 0x0000001806f27c10 */ /* 0x000fc8000ff3e0ff */
[----:B------:R-:W-:Y:S02]  /*7b50*/  IADD3 R240, P0, R4, UR28, RZ ;  /* 0x0000001c04f07c10 */ /* 0x000fe4000ff1e0ff */
[----:B------:R-:W-:Y:S01]  /*7b60*/  IADD3.X R2, R2, UR11, R7, P1, !PT ;  /* 0x0000000b02027c10 */ /* 0x000fe20008ffe407 */
[----:B------:R-:W-:Y:S01]  /*7b70*/  USHF.L.U64.HI UR11, UR4, 0x4, UR5 ;  /* 0x00000004040b7899 */ /* 0x000fe20008010205 */
[----:B------:R-:W-:Y:S02]  /*7b80*/  IADD3.X R4, R0, UR7, R5, P0, !PT ;  /* 0x0000000700047c10 */ /* 0x000fe400087fe405 */
[----:B------:R-:W-:Y:S02]  /*7b90*/  LEA R243, P1, R242, c[0x0][0x168], 0x1 ;  /* 0x00005a00f2f37a11 */ /* 0x000fe400078208ff */
[----:B------:R-:W-:Y:S02]  /*7ba0*/  LEA R241, P0, R240, c[0x0][0x170], 0x1 ;  /* 0x00005c00f0f17a11 */ /* 0x000fe400078008ff */
[----:B------:R-:W-:-:S02]  /*7bb0*/  LEA.HI.X R242, R242, c[0x0][0x16c], R2, 0x1, P1 ;  /* 0x00005b00f2f27a11 */ /* 0x000fc400008f0c02 */
[----:B------:R-:W-:Y:S02]  /*7bc0*/  LEA.HI.X R240, R240, c[0x0][0x174], R4, 0x1, P0 ;  /* 0x00005d00f0f07a11 */ /* 0x000fe400000f0c04 */
[----:B---3--:R-:W-:Y:S02]  /*7bd0*/  ISETP.GE.AND P4, PT, R238, c[0x0][0x220], PT ;  /* 0x00008800ee007a0c */ /* 0x008fe40003f86270 */
[C---:B------:R-:W-:Y:S02]  /*7be0*/  IADD3 R238, P2, R136.reuse, 0x10, RZ ;  /* 0x0000001088ee7810 */ /* 0x040fe40007f5e0ff */
[C---:B------:R-:W-:Y:S02]  /*7bf0*/  IADD3 R236, P1, R136.reuse, 0x20, RZ ;  /* 0x0000002088ec7810 */ /* 0x040fe40007f3e0ff */
[----:B------:R-:W-:Y:S02]  /*7c00*/  IADD3 R234, P0, R136, 0x30, RZ ;  /* 0x0000003088ea7810 */ /* 0x000fe40007f1e0ff */
[----:B----4-:R-:W-:Y:S01]  /*7c10*/  ISETP.GE.AND P5, PT, R237, c[0x0][0x220], PT ;  /* 0x00008800ed007a0c */ /* 0x010fe20003fa6270 */
[--C-:B------:R-:W-:Y:S01]  /*7c20*/  IMAD.X R237, RZ, RZ, R233.reuse, P1 ;  /* 0x000000ffffed7224 */ /* 0x100fe200008e06e9 */
[----:B------:R-:W-:Y:S01]  /*7c30*/  ISETP.GE.AND P3, PT, R239, c[0x0][0x220], PT ;  /* 0x00008800ef007a0c */ /* 0x000fe20003f66270 */
[--C-:B------:R-:W-:Y:S01]  /*7c40*/  IMAD.X R239, RZ, RZ, R233.reuse, P2 ;  /* 0x000000ffffef7224 */ /* 0x100fe200010e06e9 */
[----:B------:R-:W-:Y:S01]  /*7c50*/  ISETP.GE.AND P6, PT, R246, c[0x0][0x220], PT ;  /* 0x00008800f6007a0c */ /* 0x000fe20003fc6270 */
[----:B------:R-:W-:Y:S01]  /*7c60*/  IMAD.X R235, RZ, RZ, R233, P0 ;  /* 0x000000ffffeb7224 */ /* 0x000fe200000e06e9 */
[----:B------:R-:W-:Y:S05]  /*7c70*/  BRA `(.L_x_830) ;  /* 0x000006e000007947 */ /* 0x000fea0003800000 */
.L_x_832:
        /* <DEDUP_REMOVED lines=110> */
.L_x_830:
[----:B------:R-:W2:Y:S01]  /*8360*/  LDL.64 R16, [R1+0x20] ;  /* 0x0000200001107983 */ /* 0x000ea20000100a00 */
[----:B------:R-:W-:Y:S01]  /*8370*/  UIADD3 UR7, UR12, -UR15, URZ ;  /* 0x8000000f0c077290 */ /* 0x000fe2000fffe03f */
[----:B------:R-:W-:Y:S04]  /*8380*/  DEPBAR.LE SB0, 0x0 ;  /* 0x000080000000791a */ /* 0x000fe80000000000 */
[----:B------:R-:W3:Y:S01]  /*8390*/  LDL R14, [R1+0x34] ;  /* 0x00003400010e7983 */ /* 0x000ee20000100800 */
[----:B------:R-:W-:Y:S01]  /*83a0*/  MOV R8, UR7 ;  /* 0x0000000700087c02 */ /* 0x000fe20008000f00 */
[----:B------:R-:W-:Y:S01]  /*83b0*/  USHF.R.S32.HI UR6, URZ, 0x1f, UR7 ;  /* 0x0000001f3f067899 */ /* 0x000fe20008011407 */
[----:B------:R-:W-:Y:S01]  /*83c0*/  MOV R6, UR7 ;  /* 0x0000000700067c02 */ /* 0x000fe20008000f00 */
[----:B------:R-:W-:Y:S01]  /*83d0*/  UIMAD.WIDE.U32 UR20, UR7, UR4, URZ ;  /* 0x00000004071472a5 */ /* 0x000fe2000f8e003f */
[----:B------:R-:W-:Y:S01]  /*83e0*/  LEA R8, P2, R8, R232, 0x6 ;  /* 0x000000e808087211 */ /* 0x000fe200078430ff */
[----:B------:R-:W-:Y:S01]  /*83f0*/  UIMAD UR6, UR6, UR4, URZ ;  /* 0x00000004060672a4 */ /* 0x000fe2000f8e023f */
[----:B------:R-:W-:Y:S01]  /*8400*/  LEA R6, P1, R6, R238, 0x6 ;  /* 0x000000ee06067211 */ /* 0x000fe200078230ff */
[----:B------:R-:W-:Y:S01]  /*8410*/  BAR.SYNC.DEFER_BLOCKING 0x0 ;  /* 0x0000000000007b1d */ /* 0x000fe20000010000 */
[----:B------:R-:W-:Y:S01]  /*8420*/  MOV R2, UR7 ;  /* 0x0000000700027c02 */ /* 0x000fe20008000f00 */
[----:B------:R-:W-:Y:S01]  /*8430*/  UIMAD UR6, UR7, UR5, UR6 ;  /* 0x00000005070672a4 */ /* 0x000fe2000f8e0206 */
[----:B------:R-:W-:Y:S01]  /*8440*/  MOV R0, UR7 ;  /* 0x0000000700007c02 */ /* 0x000fe20008000f00 */
[----:B------:R-:W-:Y:S01]  /*8450*/  IMAD.U32 R10, RZ, RZ, UR20 ;  /* 0x00000014ff0a7e24 */ /* 0x000fe2000f8e00ff */
[----:B------:R-:W-:Y:S01]  /*8460*/  LEA.HI.X.SX32 R9, R2, R233, 0x6, P2 ;  /* 0x000000e902097211 */ /* 0x000fe200010f36ff */
[----:B------:R-:W-:Y:S01]  /*8470*/  UIADD3 UR6, UR21, UR6, URZ ;  /* 0x0000000615067290 */ /* 0x000fe2000fffe03f */
[----:B------:R-:W-:Y:S01]  /*8480*/  LEA.HI.X.SX32 R7, R0, R239, 0x6, P1 ;  /* 0x000000ef00077211 */ /* 0x000fe200008f36ff */
[----:B------:R-:W-:Y:S01]  /*8490*/  IMAD.U32 R3, RZ, RZ, UR7 ;  /* 0x00000007ff037e24 */ /* 0x000fe2000f8e00ff */
[----:B------:R-:W-:Y:S01]  /*84a0*/  MOV R11, UR21 ;  /* 0x00000015000b7c02 */ /* 0x000fe20008000f00 */
[----:B------:R-:W-:Y:S01]  /*84b0*/  IMAD R0, R9, c[0x0][0x1a0], RZ ;  /* 0x0000680009007a24 */ /* 0x000fe200078e02ff */
[----:B------:R-:W-:Y:S01]  /*84c0*/  MOV R13, UR7 ;  /* 0x00000007000d7c02 */ /* 0x000fe20008000f00 */
[----:B------:R-:W-:Y:S01]  /*84d0*/  IMAD R7, R7, c[0x0][0x1a0], RZ ;  /* 0x0000680007077a24 */ /* 0x000fe200078e02ff */
[----:B------:R-:W-:Y:S01]  /*84e0*/  LEA R2, P1, R3, R234, 0x6 ;  /* 0x000000ea03027211 */ /* 0x000fe200078230ff */
[C---:B------:R-:W-:Y:S01]  /*84f0*/  IMAD R0, R8.reuse, c[0x0][0x1a4], R0 ;  /* 0x0000690008007a24 */ /* 0x040fe200078e0200 */
[----:B------:R-:W-:Y:S01]  /*8500*/  MOV R12, UR6 ;  /* 0x00000006000c7c02 */ /* 0x000fe20008000f00 */
[----:B------:R-:W-:Y:S01]  /*8510*/  IMAD.WIDE.U32 R18, R8, c[0x0][0x1a0], RZ ;  /* 0x0000680008127a25 */ /* 0x000fe200078e00ff */
[----:B------:R-:W-:Y:S01]  /*8520*/  LEA.HI.X.SX32 R3, R13, R235, 0x6, P1 ;  /* 0x000000eb0d037211 */ /* 0x000fe200008f36ff */
[----:B------:R-:W-:Y:S01]  /*8530*/  UIADD3 UR6, UR8, -UR15, URZ ;  /* 0x8000000f08067290 */ /* 0x000fe2000fffe03f */
[----:B------:R-:W-:Y:S01]  /*8540*/  MOV R5, UR7 ;  /* 0x0000000700057c02 */ /* 0x000fe20008000f00 */
[----:B------:R-:W-:Y:S02]  /*8550*/  IMAD R7, R6, c[0x0][0x1a4], R7 ;  /* 0x0000690006077a24 */ /* 0x000fe400078e0207 */
[----:B------:R-:W-:Y:S01]  /*8560*/  IMAD.IADD R0, R19, 0x1, R0 ;  /* 0x0000000113007824 */ /* 0x000fe200078e0200 */
[----:B------:R-:W-:Y:S01]  /*8570*/  @P6 STS.128 [R231+0x10000], RZ ;  /* 0x010000ffe7006388 */ /* 0x000fe20000000c00 */
[----:B------:R-:W-:Y:S02]  /*8580*/  IMAD.U32 R4, RZ, RZ, UR7 ;  /* 0x00000007ff047e24 */ /* 0x000fe4000f8e00ff */
[----:B------:R-:W-:Y:S02]  /*8590*/  IMAD R3, R3, c[0x0][0x1a0], RZ ;  /* 0x0000680003037a24 */ /* 0x000fe400078e02ff */
[----:B------:R-:W-:Y:S01]  /*85a0*/  IMAD.WIDE.U32 R20, R2, c[0x0][0x1a0], RZ ;  /* 0x0000680002147a25 */ /* 0x000fe200078e00ff */
[----:B------:R-:W-:Y:S03]  /*85b0*/  LEA R4, P0, R4, R236, 0x6 ;  /* 0x000000ec04047211 */ /* 0x000fe600078030ff */
[----:B------:R-:W-:Y:S01]  /*85c0*/  IMAD R3, R2, c[0x0][0x1a4], R3 ;  /* 0x0000690002037a24 */ /* 0x000fe200078e0203 */
[----:B------:R-:W-:Y:S03]  /*85d0*/  LEA.HI.X.SX32 R5, R5, R237, 0x6, P0 ;  /* 0x000000ed05057211 */ /* 0x000fe600000f36ff */
[----:B------:R-:W-:Y:S02]  /*85e0*/  IMAD.IADD R3, R21, 0x1, R3 ;  /* 0x0000000115037824 */ /* 0x000fe400078e0203 */
[----:B------:R-:W-:Y:S04]  /*85f0*/  IMAD R5, R5, c[0x0][0x1a0], RZ ;  /* 0x0000680005057a24 */ /* 0x000fe800078e02ff */
[----:B------:R-:W-:Y:S01]  /*8600*/  IMAD R5, R4, c[0x0][0x1a4], R5 ;  /* 0x0000690004057a24 */ /* 0x000fe200078e0205 */
[----:B--2---:R-:W-:Y:S01]  /*8610*/  LEA R11, P2, R10, R16, 0x6 ;  /* 0x000000100a0b7211 */ /* 0x004fe200078430ff */
[----:B------:R-:W-:Y:S05]  /*8620*/  IMAD.WIDE.U32 R16, R6, c[0x0][0x1a0], RZ ;  /* 0x0000680006107a25 */ /* 0x000fea00078e00ff */
[-C--:B------:R-:W-:Y:S02]  /*8630*/  LEA R6, P1, R16, R241.reuse, 0x1 ;  /* 0x000000f110067211 */ /* 0x080fe400078208ff */
[----:B---3--:R-:W-:Y:S01]  /*8640*/  LEA.HI.X R12, R10, R14, R12, 0x6, P2 ;  /* 0x0000000e0a0c7211 */ /* 0x008fe200010f340c */
[----:B------:R-:W-:Y:S01]  /*8650*/  IMAD.WIDE.U32 R14, R4, c[0x0][0x1a0], RZ ;  /* 0x00006800040e7a25 */ /* 0x000fe200078e00ff */
[C---:B------:R-:W-:Y:S02]  /*8660*/  LEA R8, P2, R18.reuse, R241, 0x1 ;  /* 0x000000f112087211 */ /* 0x040fe400078408ff */
[----:B------:R-:W-:Y:S02]  /*8670*/  IADD3 R7, R17, R7, RZ ;  /* 0x0000000711077210 */ /* 0x000fe40007ffe0ff */
[-C--:B------:R-:W-:Y:S02]  /*8680*/  LEA.HI.X R9, R18, R240.reuse, R0, 0x1, P2 ;  /* 0x000000f012097211 */ /* 0x080fe400010f0c00 */
[-C--:B------:R-:W-:Y:S02]  /*8690*/  LEA.HI.X R7, R16, R240.reuse, R7, 0x1, P1 ;  /* 0x000000f010077211 */ /* 0x080fe400008f0c07 */
[C---:B------:R-:W-:Y:S02]  /*86a0*/  @!P6 LEA R16, P2, R11.reuse, c[0x0][0x170], 0x1 ;  /* 0x00005c000b10ea11 */ /* 0x040fe400078408ff */
[C---:B------:R-:W-:Y:S02]  /*86b0*/  LEA R4, P0, R14.reuse, R241, 0x1 ;  /* 0x000000f10e047211 */ /* 0x040fe400078008ff */
[----:B------:R-:W-:Y:S02]  /*86c0*/  @!P6 LEA.HI.X R17, R11, c[0x0][0x174], R12, 0x1, P2 ;  /* 0x00005d000b11ea11 */ /* 0x000fe400010f0c0c */
[----:B------:R-:W-:Y:S02]  /*86d0*/  IADD3 R5, R15, R5, RZ ;  /* 0x000000050f057210 */ /* 0x000fe40007ffe0ff */
[----:B------:R-:W-:Y:S01]  /*86e0*/  IADD3 R10, P1, R11, UR14, RZ ;  /* 0x0000000e0b0a7c10 */ /* 0x000fe2000ff3e0ff */
[----:B------:R-:W-:Y:S01]  /*86f0*/  @!PT LDS RZ, [RZ] ;  /* 0x00000000fffff984 */ /* 0x000fe20000000800 */
[----:B------:R-:W-:Y:S01]  /*8700*/  @!PT LDS RZ, [RZ] ;  /* 0x00000000fffff984 */ /* 0x000fe20000000800 */
[----:B------:R-:W-:Y:S01]  /*8710*/  @!PT LDS RZ, [RZ] ;  /* 0x00000000fffff984 */ /* 0x000fe20000000800 */
[----:B------:R1:W-:Y:S01]  /*8720*/  @!P6 LDGSTS.E.BYPASS.LTC128B.128 [R231+0x10000], [R16.64] ;  /* 0x1000000010e7efae */ /* 0x0003e2000b901d52 */
[-C--:B------:R-:W-:Y:S02]  /*8730*/  LEA.HI.X R5, R14, R240.reuse, R5, 0x1, P0 ;  /* 0x000000f00e057211 */ /* 0x080fe400000f0c05 */
[----:B------:R-:W-:Y:S02]  /*8740*/  @!P6 LEA R14, P2, R10, c[0x0][0x170], 0x1 ;  /* 0x00005c000a0eea11 */ /* 0x000fe400078408ff */
[----:B------:R-:W-:Y:S01]  /*8750*/  @P5 STS.128 [R231+0x12000], RZ ;  /* 0x012000ffe7005388 */ /* 0x000fe20000000c00 */
[----:B------:R-:W-:Y:S02]  /*8760*/  IADD3.X R11, R12, UR11, RZ, P1, !PT ;  /* 0x0000000b0c0b7c10 */ /* 0x000fe40008ffe4ff */
[----:B------:R-:W-:Y:S02]  /*8770*/  LEA R2, P0, R20, R241, 0x1 ;  /* 0x000000f114027211 */ /* 0x000fe400078008ff */
[----:B------:R-:W-:Y:S01]  /*8780*/  @!PT LDS RZ, [RZ] ;  /* 0x00000000fffff984 */ /* 0x000fe20000000800 */
[----:B------:R-:W-:Y:S01]  /*8790*/  @!PT LDS RZ, [RZ] ;  /* 0x00000000fffff984 */ /* 0x000fe20000000800 */
[----:B------:R-:W-:Y:S01]  /*87a0*/  @!PT LDS RZ, [RZ] ;  /* 0x00000000fffff984 */ /* 0x000fe20000000800 */
[----:B------:R2:W-:Y:S01]  /*87b0*/  @!P5 LDGSTS.E.BYPASS.LTC128B.128 [R231+0x12000], [R8.64+0x80] ;  /* 0x1200008008e7dfae */ /* 0x0005e2000b901d52 */
[----:B------:R-:W-:Y:S02]  /*87c0*/  @!P6 LEA.HI.X R15, R10, c[0x0][0x174], R11, 0x1, P2 ;  /* 0x00005d000a0fea11 */ /* 0x000fe400010f0c0b */
[----:B------:R-:W-:Y:S02]  /*87d0*/  LEA.HI.X R3, R20, R240, R3, 0x1, P0 ;  /* 0x000000f014037211 */ /* 0x000fe400000f0c03 */
[----:B------:R-:W-:Y:S01]  /*87e0*/  @P4 STS.128 [R231+0x14000], RZ ;  /* 0x014000ffe7004388 */ /* 0x000fe20000000c00 */
[----:B------:R-:W-:Y:S04]  /*87f0*/  IADD3 R0, P0, R10, UR14, RZ ;  /* 0x0000000e0a007c10 */ /* 0x000fe8000ff1e0ff */
[----:B------:R-:W-:Y:S01]  /*8800*/  @!PT LDS RZ, [RZ] ;  /* 0x00000000fffff984 */ /* 0x000fe20000000800 */
[----:B------:R-:W-:Y:S01]  /*8810*/  @!PT LDS RZ, [RZ] ;  /* 0x00000000fffff984 */ /* 0x000fe20000000800 */
[----:B------:R-:W-:Y:S01]  /*8820*/  @!PT LDS RZ, [RZ] ;  /* 0x00000000fffff984 */ /* 0x000fe20000000800 */
[----:B------:R2:W-:Y:S01]  /*8830*/  @!P4 LDGSTS.E.BYPASS.LTC128B.128 [R231+0x14000], [R8.64+0x100] ;  /* 0x1400010008e7cfae */ /* 0x0005e2000b901d52 */
[C---:B------:R-:W-:Y:S02]  /*8840*/  @!P6 LEA R12, P2, R0.reuse, c[0x0][0x170], 0x1 ;  /* 0x00005c00000cea11 */ /* 0x040fe400078408ff */
[----:B------:R-:W-:Y:S02]  /*8850*/  IADD3.X R11, R11, UR11, RZ, P0, !PT ;  /* 0x0000000b0b0b7c10 */ /* 0x000fe400087fe4ff */
[----:B------:R-:W-:Y:S01]  /*8860*/  @P3 STS.128 [R231+0x16000], RZ ;  /* 0x016000ffe7003388 */ /* 0x000fe20000000c00 */
[C---:B------:R-:W-:Y:S02]  /*8870*/  IADD3 R18, P1, R0.reuse, UR14, RZ ;  /* 0x0000000e00127c10 */ /* 0x040fe4000ff3e0ff */
[----:B------:R-:W-:Y:S02]  /*8880*/  @!P6 LEA.HI.X R13, R0, c[0x0][0x174], R11, 0x1, P2 ;  /* 0x00005d00000dea11 */ /* 0x000fe400010f0c0b */
[----:B------:R-:W-:Y:S01]  /*8890*/  @!PT LDS RZ, [RZ] ;  /* 0x00000000fffff984 */ /* 0x000fe20000000800 */
[----:B------:R-:W-:Y:S01]  /*88a0*/  @!PT LDS RZ, [RZ] ;  /* 0x00000000fffff984 */ /* 0x000fe20000000800 */
[----:B------:R-:W-:Y:S01]  /*88b0*/  @!PT LDS RZ, [RZ] ;  /* 0x00000000fffff984 */ /* 0x000fe20000000800 */
[----:B------:R2:W-:Y:S01]  /*88c0*/  @!P3 LDGSTS.E.BYPASS.LTC128B.128 [R231+0x16000], [R8.64+0x180] ;  /* 0x1600018008e7bfae */ /* 0x0005e2000b901d52 */
[----:B------:R-:W-:Y:S02]  /*88d0*/  IADD3.X R19, R11, UR11, RZ, P1, !PT ;  /* 0x0000000b0b137c10 */ /* 0x000fe40008ffe4ff */
[C---:B------:R-:W-:Y:S02]  /*88e0*/  @!P6 LEA R10, P0, R18.reuse, c[0x0][0x170], 0x1 ;  /* 0x00005c00120aea11 */ /* 0x040fe400078008ff */
[----:B------:R-:W-:Y:S02]  /*88f0*/  @P6 STS.128 [R231+0x10800], RZ ;  /* 0x010800ffe7006388 */ /* 0x000fe40000000c00 */
[----:B------:R-:W-:Y:S03]  /*8900*/  @!P6 LEA.HI.X R11, R18, c[0x0][0x174], R19, 0x1, P0 ;  /* 0x00005d00120bea11 */ /* 0x000fe600000f0c13 */
[----:B------:R-:W-:Y:S01]  /*8910*/  @!PT LDS RZ, [RZ] ;  /* 0x00000000fffff984 */ /* 0x000fe20000000800 */
[----:B------:R-:W-:Y:S01]  /*8920*/  @!PT LDS RZ, [RZ] ;  /* 0x00000000fffff984 */ /* 0x000fe20000000800 */
[----:B------:R-:W-:Y:S01]  /*8930*/  @!PT LDS RZ, [RZ] ;  /* 0x00000000fffff984 */ /* 0x000fe20000000800 */
[----:B------:R3:W-:Y:S05]  /*8940*/  @!P6 LDGSTS.E.BYPASS.LTC128B.128 [R231+0x10800], [R14.64] ;  /* 0x108000000ee7efae */ /* 0x0007ea000b901d52 */
[----:B------:R-:W-:Y:S05]  /*8950*/  @P5 STS.128 [R231+0x12800], RZ ;  /* 0x012800ffe7005388 */ /* 0x000fea0000000c00 */
[----:B------:R-:W-:Y:S01]  /*8960*/  @!PT LDS RZ, [RZ] ;  /* 0x00000000fffff984 */ /* 0x000fe20000000800 */
[----:B------:R-:W-:Y:S01]  /*8970*/  @!PT LDS RZ, [RZ] ;  /* 0x00000000fffff984 */ /* 0x000fe20000000800 */
[----:B------:R-:W-:Y:S01]  /*8980*/  @!PT LDS RZ, [RZ] ;  /* 0x00000000fffff984 */ /* 0x000fe20000000800 */
[----:B------:R4:W-:Y:S05]  /*8990*/  @!P5 LDGSTS.E.BYPASS.LTC128B.128 [R231+0x12800], [R6.64+0x80] ;  /* 0x1280008006e7dfae */ /* 0x0009ea000b901d52 */
        /* <DEDUP_REMOVED lines=50> */
[----:B------:R-:W-:Y:S05]  /*8cc0*/  LDSM.16.M88.4 R32, [R211] ;  /* 0x00000000d320783b */ /* 0x000fea0000000200 */
[----:B--2---:R-:W4:Y:S05]  /*8cd0*/  LDSM.16.M88.4 R8, [R204+0x8000] ;  /* 0x00800000cc08783b */ /* 0x004f2a0000000200 */
[----:B-1----:R-:W3:Y:S05]  /*8ce0*/  LDSM.16.M88.4 R16, [R204+0x8800] ;  /* 0x00880000cc10783b */ /* 0x002eea0000000200 */
[----:B------:R-:W1:Y:S05]  /*8cf0*/  LDSM.16.M88.4 R24, [R204+0x9000] ;  /* 0x00900000cc18783b */ /* 0x000e6a0000000200 */
[----:B------:R-:W0:Y:S05]  /*8d00*/  LDGDEPBAR ;  /* 0x00000000000079af */ /* 0x000e2a0000000000 */
[----:B------:R-:W2:Y:S05]  /*8d10*/  LDSM.16.M88.4 R136, [R204+0x9800] ;  /* 0x00980000cc88783b */ /* 0x000eaa0000000200 */
[----:B------:R-:W-:Y:S05]  /*8d20*/  LDSM.16.M88.4 R172, [R212] ;  /* 0x00000000d4ac783b */ /* 0x000fea0000000200 */
[----:B------:R-:W1:Y:S05]  /*8d30*/  LDSM.16.M88.4 R176, [R215] ;  /* 0x00000000d7b0783b */ /* 0x000e6a0000000200 */
[----:B------:R-:W2:Y:S01]  /*8d40*/  LDSM.16.M88.4 R180, [R230] ;  /* 0x00000000e6b4783b */ /* 0x000ea20000000200 */
[C---:B----4-:R-:W-:Y:S04]  /*8d50*/  HMMA.16816.F32 R4, R32.reuse, R8, RZ ;  /* 0x000000082004723c */ /* 0x050fe800000018ff */
[----:B------:R-:W4:Y:S05]  /*8d60*/  LDSM.16.M88.4 R184, [R229] ;  /* 0x00000000e5b8783b */ /* 0x000f2a0000000200 */
[----:B------:R-:W2:Y:S01]  /*8d70*/  LDSM.16.M88.4 R188, [R228] ;  /* 0x00000000e4bc783b */ /* 0x000ea20000000200 */
[C---:B------:R-:W-:Y:S04]  /*8d80*/  HMMA.16816.F32 R8, R32.reuse, R10, RZ ;  /* 0x0000000a2008723c */ /* 0x040fe800000018ff */
[----:B------:R-:W-:Y:S04]  /*8d90*/  LDSM.16.M88.4 R192, [R210+0x8000] ;  /* 0x00800000d2c0783b */ /* 0x000fe80000000200 */
[C---:B---3--:R-:W-:Y:S01]  /*8da0*/  HMMA.16816.F32 R12, R32.reuse, R16, RZ ;  /* 0x00000010200c723c */ /* 0x048fe200000018ff */
[----:B------:R-:W-:Y:S05]  /*8db0*/  LDSM.16.M88.4 R196, [R210+0x8800] ;  /* 0x00880000d2c4783b */ /* 0x000fea0000000200 */
[----:B------:R-:W-:Y:S02]  /*8dc0*/  LDSM.16.M88.4 R200, [R209] ;  /* 0x00000000d1c8783b */ /* 0x000fe40000000200 */
[C---:B------:R-:W-:Y:S08]  /*8dd0*/  HMMA.16816.F32 R16, R32.reuse, R18, RZ ;  /* 0x000000122010723c */ /* 0x040ff000000018ff */
[C---:B-1----:R-:W-:Y:S08]  /*8de0*/  HMMA.16816.F32 R20, R32.reuse, R24, RZ ;  /* 0x000000182014723c */ /* 0x042ff000000018ff */
[C---:B------:R-:W-:Y:S08]  /*8df0*/  HMMA.16816.F32 R24, R32.reuse, R26, RZ ;  /* 0x0000001a2018723c */ /* 0x040ff000000018ff */
[C---:B--2---:R-:W-:Y:S08]  /*8e00*/  HMMA.16816.F32 R28, R32.reuse, R136, RZ ;  /* 0x00000088201c723c */ /* 0x044ff000000018ff */
[----:B------:R-:W-:Y:S01]  /*8e10*/  HMMA.16816.F32 R32, R32, R138, RZ ;  /* 0x0000008a2020723c */ /* 0x000fe200000018ff */
[----:B------:R-:W1:Y:S07]  /*8e20*/  LDSM.16.M88.4 R136, [R214] ;  /* 0x00000000d688783b */ /* 0x000e6e0000000200 */
[C---:B------:R-:W-:Y:S08]  /*8e30*/  HMMA.16816.F32 R4, R172.reuse, R176, R4 ;  /* 0x000000b0ac04723c */ /* 0x040ff00000001804 */
[C---:B------:R-:W-:Y:S01]  /*8e40*/  HMMA.16816.F32 R8, R172.reuse, R178, R8 ;  /* 0x000000b2ac08723c */ /* 0x040fe20000001808 */
[----:B------:R-:W2:Y:S07]  /*8e50*/  LDSM.16.M88.4 R176, [R210+0x9000] ;  /* 0x00900000d2b0783b */ /* 0x000eae0000000200 */
[C---:B------:R-:W-:Y:S08]  /*8e60*/  HMMA.16816.F32 R12, R172.reuse, R180, R12 ;  /* 0x000000b4ac0c723c */ /* 0x040ff0000000180c */
[C---:B------:R-:W-:Y:S01]  /*8e70*/  HMMA.16816.F32 R16, R172.reuse, R182, R16 ;  /* 0x000000b6ac10723c */ /* 0x040fe20000001810 */
[----:B------:R-:W3:Y:S07]  /*8e80*/  LDSM.16.M88.4 R180, [R210+0x9800] ;  /* 0x00980000d2b4783b */ /* 0x000eee0000000200 */
[C---:B----4-:R-:W-:Y:S08]  /*8e90*/  HMMA.16816.F32 R20, R172.reuse, R184, R20 ;  /* 0x000000b8ac14723c */ /* 0x050ff00000001814 */
[C---:B------:R-:W-:Y:S01]  /*8ea0*/  HMMA.16816.F32 R24, R172.reuse, R186, R24 ;  /* 0x000000baac18723c */ /* 0x040fe20000001818 */
[----:B------:R-:W4:Y:S07]  /*8eb0*/  LDSM.16.M88.4 R184, [R213] ;  /* 0x00000000d5b8783b */ /* 0x000f2e0000000200 */
[C---:B------:R-:W-:Y:S08]  /*8ec0*/  HMMA.16816.F32 R28, R172.reuse, R188, R28 ;  /* 0x000000bcac1c723c */ /* 0x040ff0000000181c */
[----:B------:R-:W-:Y:S01]  /*8ed0*/  HMMA.16816.F32 R32, R172, R190, R32 ;  /* 0x000000beac20723c */ /* 0x000fe20000001820 */
[----:B------:R-:W3:Y:S05]  /*8ee0*/  LDSM.16.M88.4 R172, [R209+0x800] ;  /* 0x00080000d1ac783b */ /* 0x000eea0000000200 */
[----:B------:R-:W-:Y:S02]  /*8ef0*/  LDSM.16.M88.4 R188, [R209+0x1800] ;  /* 0x00180000d1bc783b */ /* 0x000fe40000000200 */
        /* <DEDUP_REMOVED lines=11> */
[----:B------:R-:W2:Y:S05]  /*8fb0*/  LDSM.16.M88.4 R136, [R204+0xa800] ;  /* 0x00a80000cc88783b */ /* 0x000eaa0000000200 */
[----:B------:R-:W3:Y:S02]  /*8fc0*/  LDSM.16.M88.4 R180, [R204+0xb000] ;  /* 0x00b00000ccb4783b */ /* 0x000ee40000000200 */
[C---:B----4-:R-:W-:Y:S08]  /*8fd0*/  HMMA.16816.F32 R4, R184.reuse, R200, R4 ;  /* 0x000000c8b804723c */ /* 0x050ff00000001804 */
[C---:B------:R-:W-:Y:S01]  /*8fe0*/  HMMA.16816.F32 R8, R184.reuse, R202, R8 ;  /* 0x000000cab808723c */ /* 0x040fe20000001808 */
[----:B------:R-:W4:Y:S07]  /*8ff0*/  LDSM.16.M88.4 R200, [R204+0xb800] ;  /* 0x00b80000ccc8783b */ /* 0x000f2e0000000200 */
        /* <DEDUP_REMOVED lines=8> */
[----:B------:R-:W1:Y:S05]  /*9080*/  LDSM.16.M88.4 R184, [R226] ;  /* 0x00000000e2b8783b */ /* 0x000e6a0000000200 */
[----:B------:R-:W1:Y:S02]  /*9090*/  LDSM.16.M88.4 R188, [R225] ;  /* 0x00000000e1bc783b */ /* 0x000e640000000200 */
        /* <DEDUP_REMOVED lines=11> */
[----:B------:R-:W3:Y:S05]  /*9150*/  LDSM.16.M88.4 R192, [R210+0xa800] ;  /* 0x00a80000d2c0783b */ /* 0x000eea0000000200 */
[----:B------:R-:W-:Y:S02]  /*9160*/  LDSM.16.M88.4 R200, [R209+0x3800] ;  /* 0x00380000d1c8783b */ /* 0x000fe40000000200 */
        /* <DEDUP_REMOVED lines=9> */
[C---:B------:R-:W-:Y:S08]  /*9200*/  HMMA.16816.F32 R28, R172.reuse, R196, R28 ;  /* 0x000000c4ac1c723c */ /* 0x040ff0000000181c */
[----:B------:R-:W-:Y:S01]  /*9210*/  HMMA.16816.F32 R32, R172, R198, R32 ;  /* 0x000000c6ac20723c */ /* 0x000fe20000001820 */
[----:B------:R-:W4:Y:S05]  /*9220*/  LDSM.16.M88.4 R172, [R213+0x2000] ;  /* 0x00200000d5ac783b */ /* 0x000f2a0000000200 */
[----:B------:R-:W-:Y:S02]  /*9230*/  LDSM.16.M88.4 R196, [R209+0x3000] ;  /* 0x00300000d1c4783b */ /* 0x000fe40000000200 */
        /* <DEDUP_REMOVED lines=11> */
[----:B------:R-:W1:Y:S05]  /*92f0*/  LDSM.16.M88.4 R136, [R211+0x4000] ;  /* 0x00400000d388783b */ /* 0x000e6a0000000200 */
[----:B------:R-:W3:Y:S02]  /*9300*/  LDSM.16.M88.4 R184, [R204+0xc800] ;  /* 0x00c80000ccb8783b */ /* 0x000ee40000000200 */
        /* <DEDUP_REMOVED lines=8> */
[----:B------:R-:W4:Y:S07]  /*9390*/  LDSM.16.M88.4 R196, [R223] ;  /* 0x00000000dfc4783b */ /* 0x000f2e0000000200 */
[C---:B------:R-:W-:Y:S08]  /*93a0*/  HMMA.16816.F32 R28, R172.reuse, R200, R28 ;  /* 0x000000c8ac1c723c */ /* 0x040ff0000000181c */
[----:B------:R-:W-:Y:S01]  /*93b0*/  HMMA.16816.F32 R32, R172, R202, R32 ;  /* 0x000000caac20723c */ /* 0x000fe20000001820 */
[----:B------:R-:W4:Y:S05]  /*93c0*/  LDSM.16.M88.4 R172, [R222] ;  /* 0x00000000deac783b */ /* 0x000f2a0000000200 */
[----:B------:R-:W-:Y:S02]  /*93d0*/  LDSM.16.M88.4 R200, [R220] ;  /* 0x00000000dcc8783b */ /* 0x000fe40000000200 */
[C---:B-1----:R-:W-:Y:S08]  /*93e0*/  HMMA.16816.F32 R4, R136.reuse, R176, R4 ;  /* 0x000000b08804723c */ /* 0x042ff00000001804 */
[C---:B------:R-:W-:Y:S01]  /*93f0*/  HMMA.16816.F32 R8, R136.reuse, R178, R8 ;  /* 0x000000b28808723c */ /* 0x040fe20000001808 */
[----:B------:R-:W1:Y:S07]  /*9400*/  LDSM.16.M88.4 R176, [R221] ;  /* 0x00000000ddb0783b */ /* 0x000e6e0000000200 */
[C---:B---3--:R-:W-:Y:S08]  /*9410*/  HMMA.16816.F32 R12, R136.reuse, R184, R12 ;  /* 0x000000b8880c723c */ /* 0x048ff0000000180c */
[C---:B------:R-:W-:Y:S01]  /*9420*/  HMMA.16816.F32 R16, R136.reuse, R186, R16 ;  /* 0x000000ba8810723c */ /* 0x040fe20000001810 */
[----:B------:R-:W-:Y:S07]  /*9430*/  LDSM.16.M88.4 R184, [R210+0xc800] ;  /* 0x00c80000d2b8783b */ /* 0x000fee0000000200 */
[C---:B--2---:R-:W-:Y:S08]  /*9440*/  HMMA.16816.F32 R20, R136.reuse, R180, R20 ;  /* 0x000000b48814723c */ /* 0x044ff00000001814 */
[C---:B------:R-:W-:Y:S01]  /*9450*/  HMMA.16816.F32 R24, R136.reuse, R182, R24 ;  /* 0x000000b68818723c */ /* 0x040fe20000001818 */
[----:B------:R-:W-:Y:S07]  /*9460*/  LDSM.16.M88.4 R180, [R210+0xc000] ;  /* 0x00c00000d2b4783b */ /* 0x000fee0000000200 */
[C---:B------:R-:W-:Y:S08]  /*9470*/  HMMA.16816.F32 R28, R136.reuse, R188, R28 ;  /* 0x000000bc881c723c */ /* 0x040ff0000000181c */
        /* <DEDUP_REMOVED lines=14> */
[----:B------:R-:W1:Y:S05]  /*9560*/  LDSM.16.M88.4 R192, [R209+0x4800] ;  /* 0x00480000d1c0783b */ /* 0x000e6a0000000200 */
[----:B------:R-:W-:Y:S02]  /*9570*/  LDSM.16.M88.4 R200, [R204+0xe000] ;  /* 0x00e00000ccc8783b */ /* 0x000fe40000000200 */
        /* <DEDUP_REMOVED lines=11> */
[----:B------:R-:W4:Y:S05]  /*9630*/  LDSM.16.M88.4 R136, [R204+0xe800] ;  /* 0x00e80000cc88783b */ /* 0x000f2a0000000200 */
[----:B------:R-:W-:Y:S02]  /*9640*/  LDSM.16.M88.4 R196, [R217] ;  /* 0x00000000d9c4783b */ /* 0x000fe40000000200 */
[C---:B-1----:R-:W-:Y:S08]  /*9650*/  HMMA.16816.F32 R4, R172.reuse, R176, R4 ;  /* 0x000000b0ac04723c */ /* 0x042ff00000001804 */
[C---:B------:R-:W-:Y:S01]  /*9660*/  HMMA.16816.F32 R8, R172.reuse, R178, R8 ;  /* 0x000000b2ac08723c */ /* 0x040fe20000001808 */
[----:B------:R-:W1:Y:S07]  /*9670*/  LDSM.16.M88.4 R176, [R204+0xf000] ;  /* 0x00f00000ccb0783b */ /* 0x000e6e0000000200 */
[C---:B------:R-:W-:Y:S08]  /*9680*/  HMMA.16816.F32 R12, R172.reuse, R192, R12 ;  /* 0x000000c0ac0c723c */ /* 0x040ff0000000180c */
[C---:B------:R-:W-:Y:S01]  /*9690*/  HMMA.16816.F32 R16, R172.reuse, R194, R16 ;  /* 0x000000c2ac10723c */ /* 0x040fe20000001810 */
[----:B------:R-:W1:Y:S07]  /*96a0*/  LDSM.16.M88.4 R192, [R204+0xf800] ;  /* 0x00f80000ccc0783b */ /* 0x000e6e0000000200 */
[C---:B--2---:R-:W-:Y:S08]  /*96b0*/  HMMA.16816.F32 R20, R172.reuse, R180, R20 ;  /* 0x000000b4ac14723c */ /* 0x044ff00000001814 */
[C---:B------:R-:W-:Y:S01]  /*96c0*/  HMMA.16816.F32 R24, R172.reuse, R182, R24 ;  /* 0x000000b6ac18723c */ /* 0x040fe20000001818 */
[----:B------:R-:W-:Y:S07]  /*96d0*/  LDSM.16.M88.4 R180, [R219] ;  /* 0x00000000dbb4783b */ /* 0x000fee0000000200 */
[C---:B------:R-:W-:Y:S08]  /*96e0*/  HMMA.16816.F32 R28, R172.reuse, R184, R28 ;  /* 0x000000b8ac1c723c */ /* 0x040ff0000000181c */
[----:B------:R-:W-:Y:S01]  /*96f0*/  HMMA.16816.F32 R32, R172, R186, R32 ;  /* 0x000000baac20723c */ /* 0x000fe20000001820 */
[----:B------:R-:W2:Y:S05]  /*9700*/  LDSM.16.M88.4 R172, [R212+0x6000] ;  /* 0x00600000d4ac783b */ /* 0x000eaa0000000200 */
[----:B------:R-:W2:Y:S02]  /*9710*/  LDSM.16.M88.4 R184, [R218] ;  /* 0x00000000dab8783b */ /* 0x000ea40000000200 */
[C---:B---3--:R-:W-:Y:S08]  /*9720*/  HMMA.16816.F32 R4, R188.reuse, R200, R4 ;  /* 0x000000c8bc04723c */ /* 0x048ff00000001804 */
[C---:B------:R-:W-:Y:S01]  /*9730*/  HMMA.16816.F32 R8, R188.reuse, R202, R8 ;  /* 0x000000cabc08723c */ /* 0x040fe20000001808 */
[----:B------:R-:W3:Y:S07]  /*9740*/  LDSM.16.M88.4 R200, [R216] ;  /* 0x00000000d8c8783b */ /* 0x000eee0000000200 */
        /* <DEDUP_REMOVED lines=8> */
[----:B------:R-:W-:Y:S05]  /*97d0*/  LDSM.16.M88.4 R188, [R210+0xf800] ;  /* 0x00f80000d2bc783b */ /* 0x000fea0000000200 */
[----:B------:R-:W-:Y:S02]  /*97e0*/  LDSM.16.M88.4 R192, [R213+0x6000] ;  /* 0x00600000d5c0783b */ /* 0x000fe40000000200 */
[C---:B--2---:R-:W-:Y:S08]  /*97f0*/  HMMA.16816.F32 R4, R172.reuse, R180, R4 ;  /* 0x000000b4ac04723c */ /* 0x044ff00000001804 */
[C---:B------:R-:W-:Y:S01]  /*9800*/  HMMA.16816.F32 R8, R172.reuse, R182, R8 ;  /* 0x000000b6ac08723c */ /* 0x040fe20000001808 */
[----:B------:R-:W2:Y:S07]  /*9810*/  LDSM.16.M88.4 R180, [R210+0xe800] ;  /* 0x00e80000d2b4783b */ /* 0x000eae0000000200 */
[C---:B------:R-:W-:Y:S08]  /*9820*/  HMMA.16816.F32 R12, R172.reuse, R184, R12 ;  /* 0x000000b8ac0c723c */ /* 0x040ff0000000180c */
[C---:B------:R-:W-:Y:S01]  /*9830*/  HMMA.16816.F32 R16, R172.reuse, R186, R16 ;  /* 0x000000baac10723c */ /* 0x040fe20000001810 */
[----:B------:R-:W4:Y:S07]  /*9840*/  LDSM.16.M88.4 R184, [R210+0xf000] ;  /* 0x00f00000d2b8783b */ /* 0x000f2e0000000200 */
[C---:B------:R-:W-:Y:S08]  /*9850*/  HMMA.16816.F32 R20, R172.reuse, R196, R20 ;  /* 0x000000c4ac14723c */ /* 0x040ff00000001814 */
[C---:B------:R-:W-:Y:S01]  /*9860*/  HMMA.16816.F32 R24, R172.reuse, R198, R24 ;  /* 0x000000c6ac18723c */ /* 0x040fe20000001818 */
[----:B------:R-:W4:Y:S07]  /*9870*/  LDSM.16.M88.4 R196, [R209+0x6000] ;  /* 0x00600000d1c4783b */ /* 0x000f2e0000000200 */
[C---:B---3--:R-:W-:Y:S08]  /*9880*/  HMMA.16816.F32 R28, R172.reuse, R200, R28 ;  /* 0x000000c8ac1c723c */ /* 0x048ff0000000181c */
[----:B------:R-:W-:Y:S08]  /*9890*/  HMMA.16816.F32 R32, R172, R202, R32 ;  /* 0x000000caac20723c */ /* 0x000ff00000001820 */
[C---:B-1----:R-:W-:Y:S08]  /*98a0*/  HMMA.16816.F32 R4, R136.reuse, R176, R4 ;  /* 0x000000b08804723c */ /* 0x042ff00000001804 */
[C---:B------:R-:W-:Y:S08]  /*98b0*/  HMMA.16816.F32 R8, R136.reuse, R178, R8 ;  /* 0x000000b28808723c */ /* 0x040ff00000001808 */
[C---:B--2---:R-:W-:Y:S08]  /*98c0*/  HMMA.16816.F32 R12, R136.reuse, R180, R12 ;  /* 0x000000b4880c723c */ /* 0x044ff0000000180c */
[C---:B------:R-:W-:Y:S08]  /*98d0*/  HMMA.16816.F32 R16, R136.reuse, R182, R16 ;  /* 0x000000b68810723c */ /* 0x040ff00000001810 */
[C---:B----4-:R-:W-:Y:S08]  /*98e0*/  HMMA.16816.F32 R20, R136.reuse, R184, R20 ;  /* 0x000000b88814723c */ /* 0x050ff00000001814 */
[C---:B------:R-:W-:Y:S08]  /*98f0*/  HMMA.16816.F32 R24, R136.reuse, R186, R24 ;  /* 0x000000ba8818723c */ /* 0x040ff00000001818 */
[C---:B------:R-:W-:Y:S08]  /*9900*/  HMMA.16816.F32 R28, R136.reuse, R188, R28 ;  /* 0x000000bc881c723c */ /* 0x040ff0000000181c */
[----:B------:R-:W-:Y:S01]  /*9910*/  HMMA.16816.F32 R32, R136, R190, R32 ;  /* 0x000000be8820723c */ /* 0x000fe20000001820 */
[----:B------:R-:W1:Y:S07]  /*9920*/  LDSM.16.M88.4 R136, [R209+0x6800] ;  /* 0x00680000d188783b */ /* 0x000e6e0000000200 */
[C---:B------:R-:W-:Y:S08]  /*9930*/  HMMA.16816.F32 R4, R192.reuse, R196, R4 ;  /* 0x000000c4c004723c */ /* 0x040ff00000001804 */
[C---:B------:R-:W-:Y:S11]  /*9940*/  HMMA.16816.F32 R8, R192.reuse, R198, R8 ;  /* 0x000000c6c008723c */ /* 0x040ff60000001808 */
[----:B------:R-:W-:Y:S05]  /*9950*/  @!UPT UIADD3 URZ, URZ, URZ, URZ ;  /* 0x0000003f3f3ff290 */ /* 0x000fea000fffe03f */
[----:B------:R-:W-:Y:S02]  /*9960*/  FMUL.FTZ R4, R4, c[0x0][0x2ec] ;  /* 0x0000bb0004047a20 */ /* 0x000fe40000410000 */
[----:B------:R-:W-:Y:S02]  /*9970*/  FMUL.FTZ R5, R5, c[0x0][0x2ec] ;  /* 0x0000bb0005057a20 */ /* 0x000fe40000410000 */
[----:B------:R-:W2:Y:S01]  /*9980*/  MUFU.TANH R172, R4 ;  /* 0x0000000400ac7308 */ /* 0x000ea20000002400 */
[----:B------:R-:W-:Y:S02]  /*9990*/  FMUL.FTZ R6, R6, c[0x0][0x2ec] ;  /* 0x0000bb0006067a20 */ /* 0x000fe40000410000 */
[----:B------:R-:W-:Y:S02]  /*99a0*/  FMUL.FTZ R7, R7, c[0x0][0x2ec] ;  /* 0x0000bb0007077a20 */ /* 0x000fe40000410000 */
[----:B------:R-:W-:Y:S01]  /*99b0*/  FMUL.FTZ R8, R8, c[0x0][0x2ec] ;  /* 0x0000bb0008087a20 */ /* 0x000fe20000410000 */
[C---:B-1----:R-:W-:Y:S03]  /*99c0*/  HMMA.16816.F32 R12, R192.reuse, R136, R12 ;  /* 0x00000088c00c723c */ /* 0x042fe6000000180c */
[----:B------:R-:W-:Y:S01]  /*99d0*/  FMUL.FTZ R9, R9, c[0x0][0x2ec] ;  /* 0x0000bb0009097a20 */ /* 0x000fe20000410000 */
[----:B------:R-:W1:Y:S01]  /*99e0*/  MUFU.TANH R176, R5 ;  /* 0x0000000500b07308 */ /* 0x000e620000002400 */
[----:B------:R-:W-:Y:S02]  /*99f0*/  FMUL.FTZ R10, R10, c[0x0][0x2ec] ;  /* 0x0000bb000a0a7a20 */ /* 0x000fe40000410000 */
[----:B------:R-:W-:Y:S01]  /*9a00*/  FMUL.FTZ R11, R11, c[0x0][0x2ec] ;  /* 0x0000bb000b0b7a20 */ /* 0x000fe20000410000 */
[C---:B------:R-:W-:Y:S06]  /*9a10*/  HMMA.16816.F32 R16, R192.reuse, R138, R16 ;  /* 0x0000008ac010723c */ /* 0x040fec0000001810 */
[----:B------:R-:W3:Y:S10]  /*9a20*/  MUFU.TANH R173, R6 ;  /* 0x0000000600ad7308 */ /* 0x000ef40000002400 */
[----:B------:R4:W1:Y:S01]  /*9a30*/  MUFU.TANH R178, R7 ;  /* 0x0000000700b27308 */ /* 0x0008620000002400 */
[----:B------:R-:W-:Y:S02]  /*9a40*/  FMUL.FTZ R12, R12, c[0x0][0x2ec] ;  /* 0x0000bb000c0c7a20 */ /* 0x000fe40000410000 */
[----:B------:R-:W-:Y:S02]  /*9a50*/  FMUL.FTZ R14, R14, c[0x0][0x2ec] ;  /* 0x0000bb000e0e7a20 */ /* 0x000fe40000410000 */
[----:B------:R-:W-:Y:S02]  /*9a60*/  FMUL.FTZ R15, R15, c[0x0][0x2ec] ;  /* 0x0000bb000f0f7a20 */ /* 0x000fe40000410000 */
[----:B------:R-:W-:Y:S02]  /*9a70*/  FMUL.FTZ R13, R13, c[0x0][0x2ec] ;  /* 0x0000bb000d0d7a20 */ /* 0x000fe40000410000 */
[----:B------:R-:W-:Y:S01]  /*9a80*/  FMUL.FTZ R16, R16, c[0x0][0x2ec] ;  /* 0x0000bb0010107a20 */ /* 0x000fe20000410000 */
[----:B------:R-:W1:Y:S01]  /*9a90*/  MUFU.TANH R177, R8 ;  /* 0x0000000800b17308 */ /* 0x000e620000002400 */
[----:B------:R-:W-:Y:S02]  /*9aa0*/  FMUL.FTZ R17, R17, c[0x0][0x2ec] ;  /* 0x0000bb0011117a20 */ /* 0x000fe40000410000 */
[----:B------:R-:W-:Y:S02]  /*9ab0*/  FMUL.FTZ R18, R18, c[0x0][0x2ec] ;  /* 0x0000bb0012127a20 */ /* 0x000fe40000410000 */
[----:B------:R-:W-:Y:S05]  /*9ac0*/  FMUL.FTZ R19, R19, c[0x0][0x2ec] ;  /* 0x0000bb0013137a20 */ /* 0x000fea0000410000 */
[----:B------:R-:W1:Y:S01]  /*9ad0*/  MUFU.TANH R174, R9 ;  /* 0x0000000900ae7308 */ /* 0x000e620000002400 */
[----:B----4-:R-:W4:Y:S09]  /*9ae0*/  LDSM.16.M88.4 R4, [R209+0x7000] ;  /* 0x00700000d104783b */ /* 0x010f320000000200 */
[----:B------:R-:W1:Y:S10]  /*9af0*/  MUFU.TANH R137, R10 ;  /* 0x0000000a00897308 */ /* 0x000e740000002400 */
[----:B------:R1:W1:Y:S10]  /*9b00*/  MUFU.TANH R175, R11 ;  /* 0x0000000b00af7308 */ /* 0x0002740000002400 */
[----:B------:R2:W2:Y:S10]  /*9b10*/  MUFU.TANH R138, R12 ;  /* 0x0000000c008a7308 */ /* 0x0004b40000002400 */
[----:B------:R-:W2:Y:S01]  /*9b20*/  MUFU.TANH R180, R14 ;  /* 0x0000000e00b47308 */ /* 0x000ea20000002400 */
[----:B-1----:R-:W1:Y:S01]  /*9b30*/  LDSM.16.M88.4 R8, [R209+0x7800] ;  /* 0x00780000d108783b */ /* 0x002e620000000200 */
[----:B------:R-:W-:Y:S08]  /*9b40*/  DEPBAR.LE SB0, 0x0 ;  /* 0x000080000000791a */ /* 0x000ff00000000000 */
[----:B------:R-:W1:Y:S01]  /*9b50*/  MUFU.TANH R179, R15 ;  /* 0x0000000f00b37308 */ /* 0x000e620000002400 */
[----:B------:R-:W-:Y:S01]  /*9b60*/  BAR.SYNC.DEFER_BLOCKING 0x0 ;  /* 0x0000000000007b1d */ /* 0x000fe20000010000 */
[C---:B----4-:R-:W-:Y:S08]  /*9b70*/  HMMA.16816.F32 R20, R192.reuse, R4, R20 ;  /* 0x00000004c014723c */ /* 0x050ff00000001814 */
[----:B------:R4:W1:Y:S01]  /*9b80*/  MUFU.TANH R181, R16 ;  /* 0x0000001000b57308 */ /* 0x0008620000002400 */
[C---:B------:R-:W-:Y:S09]  /*9b90*/  HMMA.16816.F32 R24, R192.reuse, R6, R24 ;  /* 0x00000006c018723c */ /* 0x040ff20000001818 */
[----:B------:R-:W2:Y:S06]  /*9ba0*/  MUFU.TANH R139, R13 ;  /* 0x0000000d008b7308 */ /* 0x000eac0000002400 */
[----:B------:R-:W-:Y:S02]  /*9bb0*/  FMUL.FTZ R20, R20, c[0x0][0x2ec] ;  /* 0x0000bb0014147a20 */ /* 0x000fe40000410000 */
[----:B------:R-:W-:Y:S02]  /*9bc0*/  FMUL.FTZ R21, R21, c[0x0][0x2ec] ;  /* 0x0000bb0015157a20 */ /* 0x000fe40000410000 */
[----:B------:R-:W2:Y:S01]  /*9bd0*/  MUFU.TANH R182, R17 ;  /* 0x0000001100b67308 */ /* 0x000ea20000002400 */
[----:B------:R-:W-:Y:S02]  /*9be0*/  FMUL.FTZ R22, R22, c[0x0][0x2ec] ;  /* 0x0000bb0016167a20 */ /* 0x000fe40000410000 */
[----:B------:R-:W-:Y:S01]  /*9bf0*/  FMUL.FTZ R23, R23, c[0x0][0x2ec] ;  /* 0x0000bb0017177a20 */ /* 0x000fe20000410000 */
[C---:B-1----:R-:W-:Y:S03]  /*9c00*/  HMMA.16816.F32 R28, R192.reuse, R8, R28 ;  /* 0x00000008c01c723c */ /* 0x042fe6000000181c */
[----:B------:R-:W-:Y:S02]  /*9c10*/  FMUL.FTZ R24, R24, c[0x0][0x2ec] ;  /* 0x0000bb0018187a20 */ /* 0x000fe40000410000 */
[----:B------:R-:W-:Y:S01]  /*9c20*/  FMUL.FTZ R25, R25, c[0x0][0x2ec] ;  /* 0x0000bb0019197a20 */ /* 0x000fe20000410000 */
[----:B------:R-:W1:Y:S01]  /*9c30*/  MUFU.TANH R183, R18 ;  /* 0x0000001200b77308 */ /* 0x000e620000002400 */
[----:B------:R-:W-:Y:S01]  /*9c40*/  MOV R8, UR6 ;  /* 0x0000000600087c02 */ /* 0x000fe20008000f00 */
[----:B------:R-:W-:Y:S04]  /*9c50*/  HMMA.16816.F32 R32, R192, R10, R32 ;  /* 0x0000000ac020723c */ /* 0x000fe80000001820 */
[----:B-----5:R-:W-:Y:S01]  /*9c60*/  LEA R2, P2, R8, R238, 0x6 ;  /* 0x000000ee08027211 */ /* 0x020fe200078430ff */
[----:B------:R-:W-:Y:S01]  /*9c70*/  FMUL.FTZ R26, R26, c[0x0][0x2ec] ;  /* 0x0000bb001a1a7a20 */ /* 0x000fe20000410000 */
[C---:B------:R-:W-:Y:S01]  /*9c80*/  LEA R4, P0, R8.reuse, R232, 0x6 ;  /* 0x000000e808047211 */ /* 0x040fe200078030ff */
[----:B------:R-:W-:Y:S01]  /*9c90*/  FMUL.FTZ R27, R27, c[0x0][0x2ec] ;  /* 0x0000bb001b1b7a20 */ /* 0x000fe20000410000 */
[----:B------:R-:W1:Y:S01]  /*9ca0*/  MUFU.TANH R184, R19 ;  /* 0x0000001300b87308 */ /* 0x000e620000002400 */
[C---:B------:R-:W-:Y:S03]  /*9cb0*/  LEA.HI.X.SX32 R3, R8.reuse, R239, 0x6, P2 ;  /* 0x000000ef08037211 */ /* 0x040fe600010f36ff */
[C---:B------:R-:W-:Y:S02]  /*9cc0*/  LEA R6, P1, R8.reuse, R236, 0x6 ;  /* 0x000000ec08067211 */ /* 0x040fe400078230ff */
[C---:B------:R-:W-:Y:S01]  /*9cd0*/  LEA.HI.X.SX32 R5, R8.reuse, R233, 0x6, P0 ;  /* 0x000000e908057211 */ /* 0x040fe200000f36ff */
[----:B------:R-:W-:Y:S01]  /*9ce0*/  IMAD R3, R3, c[0x0][0x198], RZ ;  /* 0x0000660003037a24 */ /* 0x000fe200078e02ff */
[----:B------:R-:W-:Y:S01]  /*9cf0*/  LEA R10, P0, R8, R234, 0x6 ;  /* 0x000000ea080a7211 */ /* 0x000fe200078030ff */
[----:B------:R-:W-:Y:S01]  /*9d00*/  FMUL.FTZ R28, R28, c[0x0][0x2ec] ;  /* 0x0000bb001c1c7a20 */ /* 0x000fe20000410000 */
[----:B------:R-:W1:Y:S01]  /*9d10*/  MUFU.TANH R185, R20 ;  /* 0x0000001400b97308 */ /* 0x000e620000002400 */
[C---:B------:R-:W-:Y:S01]  /*9d20*/  LEA.HI.X.SX32 R7, R8.reuse, R237, 0x6, P1 ;  /* 0x000000ed08077211 */ /* 0x040fe200008f36ff */
[----:B------:R-:W-:Y:S01]  /*9d30*/  FMUL.FTZ R29, R29, c[0x0][0x2ec] ;  /* 0x0000bb001d1d7a20 */ /* 0x000fe20000410000 */
[----:B------:R-:W-:Y:S01]  /*9d40*/  LEA.HI.X.SX32 R11, R8, R235, 0x6, P0 ;  /* 0x000000eb080b7211 */ /* 0x000fe200000f36ff */
[----:B------:R-:W-:Y:S02]  /*9d50*/  FMUL.FTZ R30, R30, c[0x0][0x2ec] ;  /* 0x0000bb001e1e7a20 */ /* 0x000fe40000410000 */
[----:B------:R-:W-:Y:S02]  /*9d60*/  FMUL.FTZ R0, R35, c[0x0][0x2ec] ;  /* 0x0000bb0023007a20 */ /* 0x000fe40000410000 */
[----:B------:R-:W-:Y:S02]  /*9d70*/  FMUL.FTZ R31, R31, c[0x0][0x2ec] ;  /* 0x0000bb001f1f7a20 */ /* 0x000fe40000410000 */
[----:B------:R5:W1:Y:S01]  /*9d80*/  MUFU.TANH R136, R0 ;  /* 0x0000000000887308 */ /* 0x000a620000002400 */
[----:B------:R-:W-:Y:S02]  /*9d90*/  FMUL.FTZ R32, R32, c[0x0][0x2ec] ;  /* 0x0000bb0020207a20 */ /* 0x000fe40000410000 */
[----:B------:R-:W-:Y:S02]  /*9da0*/  FMUL.FTZ R33, R33, c[0x0][0x2ec] ;  /* 0x0000bb0021217a20 */ /* 0x000fe40000410000 */
[----:B------:R-:W-:Y:S02]  /*9db0*/  FMUL.FTZ R34, R34, c[0x0][0x2ec] ;  /* 0x0000bb0022227a20 */ /* 0x000fe40000410000 */
[----:B------:R-:W-:Y:S02]  /*9dc0*/  IMAD R5, R5, c[0x0][0x198], RZ ;  /* 0x0000660005057a24 */ /* 0x000fe400078e02ff */
[C---:B------:R-:W-:Y:S01]  /*9dd0*/  IMAD R9, R2.reuse, c[0x0][0x19c], R3 ;  /* 0x0000670002097a24 */ /* 0x040fe200078e0203 */
[----:B------:R1:W1:Y:S01]  /*9de0*/  MUFU.TANH R186, R21 ;  /* 0x0000001500ba7308 */ /* 0x0002620000002400 */
[----:B------:R-:W-:Y:S04]  /*9df0*/  IMAD.WIDE.U32 R2, R2, c[0x0][0x198], RZ ;  /* 0x0000660002027a25 */ /* 0x000fe800078e00ff */
[----:B------:R-:W-:Y:S02]  /*9e00*/  IMAD R7, R7, c[0x0][0x198], RZ ;  /* 0x0000660007077a24 */ /* 0x000fe400078e02ff */
[C---:B--2---:R-:W-:Y:S02]  /*9e10*/  IMAD R12, R4.reuse, c[0x0][0x19c], R5 ;  /* 0x00006700040c7a24 */ /* 0x044fe400078e0205 */
[----:B------:R-:W-:Y:S01]  /*9e20*/  IMAD.WIDE.U32 R4, R4, c[0x0][0x198], RZ ;  /* 0x0000660004047a25 */ /* 0x000fe200078e00ff */
[----:B------:R2:W1:Y:S03]  /*9e30*/  MUFU.TANH R187, R22 ;  /* 0x0000001600bb7308 */ /* 0x0004660000002400 */
[----:B----4-:R-:W-:Y:S01]  /*9e40*/  IMAD R16, R6, c[0x0][0x19c], R7 ;  /* 0x0000670006107a24 */ /* 0x010fe200078e0207 */
[----:B------:R-:W-:Y:S01]  /*9e50*/  IADD3 R5, R5, R12, RZ ;  /* 0x0000000c05057210 */ /* 0x000fe20007ffe0ff */
[----:B-----5:R-:W-:Y:S01]  /*9e60*/  IMAD.IADD R0, R3, 0x1, R9 ;  /* 0x0000000103007824 */ /* 0x020fe200078e0209 */
[-C--:B------:R-:W-:Y:S01]  /*9e70*/  LEA R8, P1, R4, R243.reuse, 0x1 ;  /* 0x000000f304087211 */ /* 0x080fe200078208ff */
[----:B------:R-:W-:Y:S01]  /*9e80*/  IMAD.WIDE.U32 R14, R6, c[0x0][0x198], RZ ;  /* 0x00006600060e7a25 */ /* 0x000fe200078e00ff */
[-C--:B------:R-:W-:Y:S02]  /*9e90*/  LEA R6, P0, R2, R243.reuse, 0x1 ;  /* 0x000000f302067211 */ /* 0x080fe400078008ff */
[----:B------:R2:W4:Y:S01]  /*9ea0*/  MUFU.TANH R189, R23 ;  /* 0x0000001700bd7308 */ /* 0x0005220000002400 */
[----:B------:R-:W-:Y:S01]  /*9eb0*/  IMAD R7, R11, c[0x0][0x198], RZ ;  /* 0x000066000b077a24 */ /* 0x000fe200078e02ff */
[----:B------:R-:W-:Y:S01]  /*9ec0*/  LEA.HI.X R9, R4, R242, R5, 0x1, P1 ;  /* 0x000000f204097211 */ /* 0x000fe200008f0c05 */
[----:B------:R-:W-:Y:S01]  /*9ed0*/  IMAD.WIDE.U32 R12, R10, c[0x0][0x198], RZ ;  /* 0x000066000a0c7a25 */ /* 0x000fe200078e00ff */
[-C--:B------:R-:W-:Y:S02]  /*9ee0*/  LEA R4, P2, R14, R243.reuse, 0x1 ;  /* 0x000000f30e047211 */ /* 0x080fe400078408ff */
[----:B------:R-:W-:Y:S01]  /*9ef0*/  IADD3 R16, R15, R16, RZ ;  /* 0x000000100f107210 */ /* 0x000fe20007ffe0ff */
[----:B------:R-:W-:Y:S01]  /*9f00*/  IMAD R10, R10, c[0x0][0x19c], R7 ;  /* 0x000067000a0a7a24 */ /* 0x000fe200078e0207 */
[----:B------:R-:W-:Y:S02]  /*9f10*/  LEA.HI.X R7, R2, R242, R0, 0x1, P0 ;  /* 0x000000f202077211 */ /* 0x000fe400000f0c00 */
[----:B------:R2:W1:Y:S01]  /*9f20*/  MUFU.TANH R188, R24 ;  /* 0x0000001800bc7308 */ /* 0x0004620000002400 */
[----:B------:R-:W-:Y:S02]  /*9f30*/  ISETP.LT.AND P0, PT, RZ, UR7, PT ;  /* 0x00000007ff007c0c */ /* 0x000fe4000bf01270 */
[----:B------:R-:W-:Y:S02]  /*9f40*/  LEA R2, P1, R12, R243, 0x1 ;  /* 0x000000f30c027211 */ /* 0x000fe400078208ff */
[----:B------:R-:W-:Y:S02]  /*9f50*/  IADD3 R10, R13, R10, RZ ;  /* 0x0000000a0d0a7210 */ /* 0x000fe40007ffe0ff */
[-C--:B------:R-:W-:Y:S02]  /*9f60*/  LEA.HI.X R5, R14, R242.reuse, R16, 0x1, P2 ;  /* 0x000000f20e057211 */ /* 0x080fe400010f0c10 */
[----:B------:R-:W-:Y:S01]  /*9f70*/  LEA.HI.X R3, R12, R242, R10, 0x1, P1 ;  /* 0x000000f20c037211 */ /* 0x000fe200008f0c0a */
        /* <DEDUP_REMOVED lines=11> */
.L_x_831:
        /* <DEDUP_REMOVED lines=43> */
[----:B--2---:R-:W-:Y:S04]  /*a2e0*/  FMNMX.FTZ R132, R132, R4, !PT ;  /* 0x0000000484847209 */ /* 0x004fe80007810000 */
[C---:B------:R-:W-:Y:S01]  /*a2f0*/  FSETP.NEU.FTZ.AND P1, PT, R132.reuse, -INF , PT ;  /* 0xff8000008400780b */ /* 0x040fe20003f3d000 */
[C---:B------:R-:W-:Y:S02]  /*a300*/  FADD.FTZ R2, -R132.reuse, R133 ;  /* 0x0000008584027221 */ /* 0x040fe40000010100 */
[----:B------:R-:W-:Y:S02]  /*a310*/  FMUL.FTZ R133, R132, c[0x0][0x23c] ;  /* 0x00008f0084857a20 */ /* 0x000fe40000410000 */
[----:B------:R-:W-:Y:S03]  /*a320*/  FMUL.FTZ R0, R2, c[0x0][0x23c] ;  /* 0x00008f0002007a20 */ /* 0x000fe60000410000 */
[----:B------:R-:W-:Y:S01]  /*a330*/  FSEL R133, R133, RZ, P1 ;  /* 0x000000ff85857208 */ /* 0x000fe20000800000 */
[----:B------:R1:W2:Y:S01]  /*a340*/  MUFU.EX2 R2, R0 ;  /* 0x0000000000027308 */ /* 0x0002a20000000800 */
[----:B------:R-:W-:Y:S03]  /*a350*/  FSETP.NEU.FTZ.AND P1, PT, R3, -INF , PT ;  /* 0xff8000000300780b */ /* 0x000fe60003f3d000 */
[--C-:B------:R-:W-:Y:S02]  /*a360*/  FFMA.FTZ R4, R172, c[0x0][0x23c], -R133.reuse ;  /* 0x00008f00ac047a23 */ /* 0x100fe40000010885 */
[--C-:B------:R-:W-:Y:S04]  /*a370*/  FFMA.FTZ R6, R177, c[0x0][0x23c], -R133.reuse ;  /* 0x00008f00b1067a23 */ /* 0x100fe80000010885 */
[----:B------:R3:W-:Y:S10]  /*a380*/  MUFU.EX2 R172, R4 ;  /* 0x0000000400ac7308 */ /* 0x0007f40000000800 */
[----:B------:R-:W-:Y:S01]  /*a390*/  MUFU.EX2 R177, R6 ;  /* 0x0000000600b17308 */ /* 0x000fe20000000800 */
[C---:B-1----:R-:W-:Y:S02]  /*a3a0*/  FADD.FTZ R0, -R3.reuse, R134 ;  /* 0x0000008603007221 */ /* 0x042fe40000010100 */
[----:B------:R-:W-:Y:S02]  /*a3b0*/  FMUL.FTZ R134, R3, c[0x0][0x23c] ;  /* 0x00008f0003867a20 */ /* 0x000fe40000410000 */
[----:B------:R-:W-:Y:S02]  /*a3c0*/  FMUL.FTZ R0, R0, c[0x0][0x23c] ;  /* 0x00008f0000007a20 */ /* 0x000fe40000410000 */
[----:B--2---:R-:W-:Y:S01]  /*a3d0*/  FMUL.FTZ R8, R2, R144 ;  /* 0x0000009002087220 */ /* 0x004fe20000410000 */
[----:B------:R-:W-:Y:S01]  /*a3e0*/  FSEL R134, R134, RZ, P1 ;  /* 0x000000ff86867208 */ /* 0x000fe20000800000 */
[----:B------:R-:W-:Y:S02]  /*a3f0*/  FMUL.FTZ R9, R2, R145 ;  /* 0x0000009102097220 */ /* 0x000fe40000410000 */
[--C-:B---3--:R-:W-:Y:S01]  /*a400*/  FFMA.FTZ R4, R176, c[0x0][0x23c], -R133.reuse ;  /* 0x00008f00b0047a23 */ /* 0x108fe20000010885 */
[----:B------:R-:W1:Y:S01]  /*a410*/  MUFU.EX2 R0, R0 ;  /* 0x0000000000007308 */ /* 0x000e620000000800 */
[C---:B------:R-:W-:Y:S02]  /*a420*/  FMUL.FTZ R16, R2.reuse, R152 ;  /* 0x0000009802107220 */ /* 0x040fe40000410000 */
[C---:B------:R-:W-:Y:S02]  /*a430*/  FMUL.FTZ R17, R2.reuse, R153 ;  /* 0x0000009902117220 */ /* 0x040fe40000410000 */
[C---:B------:R-:W-:Y:S02]  /*a440*/  FMUL.FTZ R24, R2.reuse, R160 ;  /* 0x000000a002187220 */ /* 0x040fe40000410000 */
[C---:B------:R-:W-:Y:S02]  /*a450*/  FMUL.FTZ R25, R2.reuse, R161 ;  /* 0x000000a102197220 */ /* 0x040fe40000410000 */
[C---:B------:R-:W-:Y:S01]  /*a460*/  FMUL.FTZ R32, R2.reuse, R168 ;  /* 0x000000a802207220 */ /* 0x040fe20000410000 */
[----:B------:R2:W3:Y:S01]  /*a470*/  MUFU.EX2 R5, R4 ;  /* 0x0000000400057308 */ /* 0x0004e20000000800 */
[C---:B------:R-:W-:Y:S02]  /*a480*/  FMUL.FTZ R33, R2.reuse, R169 ;  /* 0x000000a902217220 */ /* 0x040fe40000410000 */
[C---:B------:R-:W-:Y:S02]  /*a490*/  FMUL.FTZ R36, R2.reuse, R36 ;  /* 0x0000002402247220 */ /* 0x040fe40000410000 */
[C---:B------:R-:W-:Y:S02]  /*a4a0*/  FMUL.FTZ R37, R2.reuse, R37 ;  /* 0x0000002502257220 */ /* 0x040fe40000410000 */
[C---:B------:R-:W-:Y:S02]  /*a4b0*/  FMUL.FTZ R40, R2.reuse, R40 ;  /* 0x0000002802287220 */ /* 0x040fe40000410000 */
[C---:B------:R-:W-:Y:S02]  /*a4c0*/  FMUL.FTZ R41, R2.reuse, R41 ;  /* 0x0000002902297220 */ /* 0x040fe40000410000 */
[C---:B------:R-:W-:Y:S02]  /*a4d0*/  FMUL.FTZ R44, R2.reuse, R44 ;  /* 0x0000002c022c7220 */ /* 0x040fe40000410000 */
[----:B------:R-:W-:Y:S02]  /*a4e0*/  FMUL.FTZ R45, R2, R45 ;  /* 0x0000002d022d7220 */ /* 0x000fe40000410000 */
[C---:B-1----:R-:W-:Y:S02]  /*a4f0*/  FMUL.FTZ R6, R0.reuse, R142 ;  /* 0x0000008e00067220 */ /* 0x042fe40000410000 */
[C---:B------:R-:W-:Y:S02]  /*a500*/  FMUL.FTZ R7, R0.reuse, R143 ;  /* 0x0000008f00077220 */ /* 0x040fe40000410000 */
[C---:B------:R-:W-:Y:S02]  /*a510*/  FMUL.FTZ R10, R0.reuse, R146 ;  /* 0x00000092000a7220 */ /* 0x040fe40000410000 */
[C---:B------:R-:W-:Y:S02]  /*a520*/  FMUL.FTZ R11, R0.reuse, R147 ;  /* 0x00000093000b7220 */ /* 0x040fe40000410000 */
[----:B------:R-:W-:Y:S01]  /*a530*/  FMUL.FTZ R18, R0, R154 ;  /* 0x0000009a00127220 */ /* 0x000fe20000410000 */
[----:B------:R-:W1:Y:S01]  /*a540*/  LDSM.16.MT88.4 R144, [R207+0x10000] ;  /* 0x01000000cf90783b */ /* 0x000e620000004200 */
[--C-:B--2---:R-:W-:Y:S01]  /*a550*/  FFMA.FTZ R4, R173, c[0x0][0x23c], -R134.reuse ;  /* 0x00008f00ad047a23 */ /* 0x104fe20000010886 */
[----:B---3--:R-:W-:Y:S01]  /*a560*/  MOV R173, R5 ;  /* 0x0000000500ad7202 */ /* 0x008fe20000000f00 */
[----:B------:R-:W-:Y:S02]  /*a570*/  FMUL.FTZ R5, R2, R141 ;  /* 0x0000008d02057220 */ /* 0x000fe40000410000 */
[----:B------:R2:W-:Y:S01]  /*a580*/  MUFU.EX2 R176, R4 ;  /* 0x0000000400b07308 */ /* 0x0005e20000000800 */
[C---:B------:R-:W-:Y:S02]  /*a590*/  FMUL.FTZ R19, R0.reuse, R155 ;  /* 0x0000009b00137220 */ /* 0x040fe40000410000 */
[----:B------:R-:W-:Y:S01]  /*a5a0*/  LDSM.16.MT88.4 R152, [R206+0x12000] ;  /* 0x01200000ce98783b */ /* 0x000fe20000004200 */
[C---:B------:R-:W-:Y:S02]  /*a5b0*/  FMUL.FTZ R26, R0.reuse, R162 ;  /* 0x000000a2001a7220 */ /* 0x040fe40000410000 */
[C---:B------:R-:W-:Y:S02]  /*a5c0*/  FMUL.FTZ R27, R0.reuse, R163 ;  /* 0x000000a3001b7220 */ /* 0x040fe40000410000 */
[C---:B------:R-:W-:Y:S02]  /*a5d0*/  FMUL.FTZ R34, R0.reuse, R170 ;  /* 0x000000aa00227220 */ /* 0x040fe40000410000 */
[C---:B------:R-:W-:Y:S01]  /*a5e0*/  FMUL.FTZ R35, R0.reuse, R171 ;  /* 0x000000ab00237220 */ /* 0x040fe20000410000 */
[----:B------:R-:W-:Y:S01]  /*a5f0*/  LDSM.16.MT88.4 R160, [R207+0x10800] ;  /* 0x01080000cfa0783b */ /* 0x000fe20000004200 */
[C---:B------:R-:W-:Y:S02]  /*a600*/  FMUL.FTZ R38, R0.reuse, R38 ;  /* 0x0000002600267220 */ /* 0x040fe40000410000 */
[C---:B------:R-:W-:Y:S02]  /*a610*/  FMUL.FTZ R39, R0.reuse, R39 ;  /* 0x0000002700277220 */ /* 0x040fe40000410000 */
[C---:B------:R-:W-:Y:S02]  /*a620*/  FMUL.FTZ R42, R0.reuse, R42 ;  /* 0x0000002a002a7220 */ /* 0x040fe40000410000 */
[C---:B------:R-:W-:Y:S01]  /*a630*/  FMUL.FTZ R43, R0.reuse, R43 ;  /* 0x0000002b002b7220 */ /* 0x040fe20000410000 */
[----:B------:R-:W-:Y:S01]  /*a640*/  LDSM.16.MT88.4 R168, [R206+0x14800] ;  /* 0x01480000cea8783b */ /* 0x000fe20000004200 */
[C---:B------:R-:W-:Y:S02]  /*a650*/  FMUL.FTZ R46, R0.reuse, R46 ;  /* 0x0000002e002e7220 */ /* 0x040fe40000410000 */
[----:B------:R-:W-:Y:S02]  /*a660*/  FMUL.FTZ R47, R0, R47 ;  /* 0x0000002f002f7220 */ /* 0x000fe40000410000 */
[--C-:B--2---:R-:W-:Y:S02]  /*a670*/  FFMA.FTZ R4, R178, c[0x0][0x23c], -R134.reuse ;  /* 0x00008f00b2047a23 */ /* 0x104fe40000010886 */
[C---:B------:R-:W-:Y:S02]  /*a680*/  FMUL.FTZ R48, R2.reuse, R48 ;  /* 0x0000003002307220 */ /* 0x040fe40000410000 */
[----:B------:R-:W2:Y:S01]  /*a690*/  MUFU.EX2 R178, R4 ;  /* 0x0000000400b27308 */ /* 0x000ea20000000800 */
[----:B------:R-:W-:Y:S02]  /*a6a0*/  FMUL.FTZ R49, R2, R49 ;  /* 0x0000003102317220 */ /* 0x000fe40000410000 */
[C---:B------:R-:W-:Y:S02]  /*a6b0*/  FMUL.FTZ R50, R0.reuse, R50 ;  /* 0x0000003200327220 */ /* 0x040fe40000410000 */
        /* <DEDUP_REMOVED lines=9> */
[----:B------:R-:W-:Y:S01]  /*a750*/  FMUL.FTZ R60, R2, R60 ;  /* 0x0000003c023c7220 */ /* 0x000fe20000410000 */
[----:B--2---:R-:W-:Y:S01]  /*a760*/  F2FP.PACK_AB R141, R178, R176 ;  /* 0x000000b0b28d723e */ /* 0x004fe200000000ff */
[--C-:B------:R-:W-:Y:S02]  /*a770*/  FFMA.FTZ R4, R174, c[0x0][0x23c], -R133.reuse ;  /* 0x00008f00ae047a23 */ /* 0x100fe40000010885 */
[----:B------:R-:W-:Y:S02]  /*a780*/  FMUL.FTZ R61, R2, R61 ;  /* 0x0000003d023d7220 */ /* 0x000fe40000410000 */
[----:B------:R-:W2:Y:S01]  /*a790*/  MUFU.EX2 R252, R4 ;  /* 0x0000000400fc7308 */ /* 0x000ea20000000800 */
        /* <DEDUP_REMOVED lines=11> */
[----:B------:R-:W-:Y:S01]  /*a850*/  FMUL.FTZ R73, R2, R73 ;  /* 0x0000004902497220 */ /* 0x000fe20000410000 */
[----:B--2---:R-:W-:Y:S01]  /*a860*/  F2FP.PACK_AB R142, R252, R177 ;  /* 0x000000b1fc8e723e */ /* 0x004fe200000000ff */
[--C-:B------:R-:W-:Y:S02]  /*a870*/  FFMA.FTZ R4, R137, c[0x0][0x23c], -R134.reuse ;  /* 0x00008f0089047a23 */ /* 0x100fe40000010886 */
[C---:B------:R-:W-:Y:S02]  /*a880*/  FMUL.FTZ R74, R0.reuse, R74 ;  /* 0x0000004a004a7220 */ /* 0x040fe40000410000 */
[----:B------:R2:W-:Y:S01]  /*a890*/  MUFU.EX2 R251, R4 ;  /* 0x0000000400fb7308 */ /* 0x0005e20000000800 */
        /* <DEDUP_REMOVED lines=12> */
[--C-:B--2---:R-:W-:Y:S02]  /*a960*/  FFMA.FTZ R4, R175, c[0x0][0x23c], -R134.reuse ;  /* 0x00008f00af047a23 */ /* 0x104fe40000010886 */
        /* <DEDUP_REMOVED lines=15> */
[C---:B------:R-:W-:Y:S01]  /*aa60*/  FMUL.FTZ R4, R2.reuse, R140 ;  /* 0x0000008c02047220 */ /* 0x040fe20000410000 */
[----:B------:R-:W-:Y:S01]  /*aa70*/  F2FP.PACK_AB R140, R173, R172 ;  /* 0x000000acad8c723e */ /* 0x000fe200000000ff */
[C---:B------:R-:W-:Y:S02]  /*aa80*/  FMUL.FTZ R100, R2.reuse, R100 ;  /* 0x0000006402647220 */ /* 0x040fe40000410000 */
[----:B------:R-:W-:Y:S02]  /*aa90*/  FMUL.FTZ R101, R2, R101 ;  /* 0x0000006502657220 */ /* 0x000fe40000410000 */
[C---:B------:R-:W-:Y:S02]  /*aaa0*/  FMUL.FTZ R102, R0.reuse, R102 ;  /* 0x0000006600667220 */ /* 0x040fe40000410000 */
[C---:B------:R-:W-:Y:S05]  /*aab0*/  HMMA.16816.F32 R4, R140.reuse, R12, R4 ;  /* 0x0000000c8c04723c */ /* 0x040fea0000001804 */
[----:B------:R-:W-:Y:S02]  /*aac0*/  FMUL.FTZ R103, R0, R103 ;  /* 0x0000006700677220 */ /* 0x000fe40000410000 */
[C---:B------:R-:W-:Y:S01]  /*aad0*/  FMUL.FTZ R12, R2.reuse, R148 ;  /* 0x00000094020c7220 */ /* 0x040fe20000410000 */
[C---:B------:R-:W-:Y:S04]  /*aae0*/  HMMA.16816.F32 R8, R140.reuse, R14, R8 ;  /* 0x0000000e8c08723c */ /* 0x040fe80000001808 */
[----:B------:R-:W-:Y:S02]  /*aaf0*/  FMUL.FTZ R13, R2, R149 ;  /* 0x00000095020d7220 */ /* 0x000fe40000410000 */
[--C-:B------:R-:W-:Y:S02]  /*ab00*/  FFMA.FTZ R137, R138, c[0x0][0x23c], -R133.reuse ;  /* 0x00008f008a897a23 */ /* 0x100fe40000010885 */
[C---:B------:R-:W-:Y:S02]  /*ab10*/  FMUL.FTZ R14, R0.reuse, R150 ;  /* 0x00000096000e7220 */ /* 0x040fe40000410000 */
[----:B------:R2:W-:Y:S02]  /*ab20*/  MUFU.EX2 R249, R137 ;  /* 0x0000008900f97308 */ /* 0x0005e40000000800 */
[----:B------:R-:W-:Y:S02]  /*ab30*/  FMUL.FTZ R15, R0, R151 ;  /* 0x00000097000f7220 */ /* 0x000fe40000410000 */
[----:B------:R-:W3:Y:S01]  /*ab40*/  LDSM.16.MT88.4 R148, [R205+0x12000] ;  /* 0x01200000cd94783b */ /* 0x000ee20000004200 */
[C---:B------:R-:W-:Y:S02]  /*ab50*/  FMUL.FTZ R104, R2.reuse, R104 ;  /* 0x0000006802687220 */ /* 0x040fe40000410000 */
[----:B------:R-:W-:Y:S02]  /*ab60*/  FMUL.FTZ R105, R2, R105 ;  /* 0x0000006902697220 */ /* 0x000fe40000410000 */
[C---:B------:R-:W-:Y:S03]  /*ab70*/  HMMA.16816.F32 R12, R140.reuse, R20, R12 ;  /* 0x000000148c0c723c */ /* 0x040fe6000000180c */
[C---:B------:R-:W-:Y:S02]  /*ab80*/  FMUL.FTZ R106, R0.reuse, R106 ;  /* 0x0000006a006a7220 */ /* 0x040fe40000410000 */
[----:B------:R-:W-:Y:S02]  /*ab90*/  FMUL.FTZ R107, R0, R107 ;  /* 0x0000006b006b7220 */ /* 0x000fe40000410000 */
[C---:B------:R-:W-:Y:S01]  /*aba0*/  FMUL.FTZ R20, R2.reuse, R156 ;  /* 0x0000009c02147220 */ /* 0x040fe20000410000 */
[C---:B------:R-:W-:Y:S04]  /*abb0*/  HMMA.16816.F32 R16, R140.reuse, R22, R16 ;  /* 0x000000168c10723c */ /* 0x040fe80000001810 */
[C---:B------:R-:W-:Y:S02]  /*abc0*/  FMUL.FTZ R21, R2.reuse, R157 ;  /* 0x0000009d02157220 */ /* 0x040fe40000410000 */
[----:B------:R-:W-:Y:S02]  /*abd0*/  FMUL.FTZ R108, R2, R108 ;  /* 0x0000006c026c7220 */ /* 0x000fe40000410000 */
[C---:B------:R-:W-:Y:S04]  /*abe0*/  FMUL.FTZ R22, R0.reuse, R158 ;  /* 0x0000009e00167220 */ /* 0x040fe80000410000 */
[----:B------:R-:W-:Y:S02]  /*abf0*/  FMUL.FTZ R23, R0, R159 ;  /* 0x0000009f00177220 */ /* 0x000fe40000410000 */
[----:B------:R-:W-:Y:S01]  /*ac00*/  LDSM.16.MT88.4 R156, [R206+0x10800] ;  /* 0x01080000ce9c783b */ /* 0x000fe20000004200 */
[----:B------:R-:W-:Y:S02]  /*ac10*/  FMUL.FTZ R109, R2, R109 ;  /* 0x0000006d026d7220 */ /* 0x000fe40000410000 */
[C---:B------:R-:W-:Y:S02]  /*ac20*/  FMUL.FTZ R110, R0.reuse, R110 ;  /* 0x0000006e006e7220 */ /* 0x040fe40000410000 */
[C---:B------:R-:W-:Y:S03]  /*ac30*/  HMMA.16816.F32 R20, R140.reuse, R28, R20 ;  /* 0x0000001c8c14723c */ /* 0x040fe60000001814 */
[----:B------:R-:W-:Y:S02]  /*ac40*/  FMUL.FTZ R111, R0, R111 ;  /* 0x0000006f006f7220 */ /* 0x000fe40000410000 */
[C---:B------:R-:W-:Y:S02]  /*ac50*/  FMUL.FTZ R112, R2.reuse, R112 ;  /* 0x0000007002707220 */ /* 0x040fe40000410000 */
[C---:B------:R-:W-:Y:S01]  /*ac60*/  FMUL.FTZ R28, R2.reuse, R164 ;  /* 0x000000a4021c7220 */ /* 0x040fe20000410000 */
[C---:B------:R-:W-:Y:S04]  /*ac70*/  HMMA.16816.F32 R24, R140.reuse, R30, R24 ;  /* 0x0000001e8c18723c */ /* 0x040fe80000001818 */
[----:B------:R-:W-:Y:S02]  /*ac80*/  FMUL.FTZ R29, R2, R165 ;  /* 0x000000a5021d7220 */ /* 0x000fe40000410000 */
[--C-:B--2---:R-:W-:Y:S02]  /*ac90*/  FFMA.FTZ R137, R139, c[0x0][0x23c], -R133.reuse ;  /* 0x00008f008b897a23 */ /* 0x104fe40000010885 */
[C---:B------:R-:W-:Y:S02]  /*aca0*/  FMUL.FTZ R30, R0.reuse, R166 ;  /* 0x000000a6001e7220 */ /* 0x040fe40000410000 */
[----:B------:R2:W4:Y:S02]  /*acb0*/  MUFU.EX2 R248, R137 ;  /* 0x0000008900f87308 */ /* 0x0005240000000800 */
[----:B------:R-:W-:Y:S02]  /*acc0*/  FMUL.FTZ R31, R0, R167 ;  /* 0x000000a7001f7220 */ /* 0x000fe40000410000 */
[----:B------:R-:W-:Y:S01]  /*acd0*/  LDSM.16.MT88.4 R164, [R208+0x12800] ;  /* 0x01280000d0a4783b */ /* 0x000fe20000004200 */
[----:B------:R-:W-:Y:S02]  /*ace0*/  FMUL.FTZ R113, R2, R113 ;  /* 0x0000007102717220 */ /* 0x000fe40000410000 */
[C---:B------:R-:W-:Y:S02]  /*acf0*/  FMUL.FTZ R114, R0.reuse, R114 ;  /* 0x0000007200727220 */ /* 0x040fe40000410000 */
[C---:B-1----:R-:W-:Y:S03]  /*ad00*/  HMMA.16816.F32 R28, R140.reuse, R144, R28 ;  /* 0x000000908c1c723c */ /* 0x042fe6000000181c */
[----:B------:R-:W-:Y:S02]  /*ad10*/  FMUL.FTZ R115, R0, R115 ;  /* 0x0000007300737220 */ /* 0x000fe40000410000 */
[C---:B------:R-:W-:Y:S02]  /*ad20*/  FMUL.FTZ R116, R2.reuse, R116 ;  /* 0x0000007402747220 */ /* 0x040fe40000410000 */
[----:B------:R-:W-:Y:S01]  /*ad30*/  FMUL.FTZ R117, R2, R117 ;  /* 0x0000007502757220 */ /* 0x000fe20000410000 */
[C---:B------:R-:W-:Y:S01]  /*ad40*/  HMMA.16816.F32 R32, R140.reuse, R146, R32 ;  /* 0x000000928c20723c */ /* 0x040fe20000001820 */
[----:B------:R-:W1:Y:S03]  /*ad50*/  LDSM.16.MT88.4 R144, [R208+0x12000] ;  /* 0x01200000d090783b */ /* 0x000e660000004200 */
[C---:B------:R-:W-:Y:S02]  /*ad60*/  FMUL.FTZ R118, R0.reuse, R118 ;  /* 0x0000007600767220 */ /* 0x040fe40000410000 */
[----:B------:R-:W-:Y:S02]  /*ad70*/  FMUL.FTZ R119, R0, R119 ;  /* 0x0000007700777220 */ /* 0x000fe40000410000 */
[C---:B---3--:R-:W-:Y:S04]  /*ad80*/  HMMA.16816.F32 R36, R140.reuse, R148, R36 ;  /* 0x000000948c24723c */ /* 0x048fe80000001824 */
[--C-:B--2---:R-:W-:Y:S02]  /*ad90*/  FFMA.FTZ R137, R180, c[0x0][0x23c], -R134.reuse ;  /* 0x00008f00b4897a23 */ /* 0x104fe40000010886 */
[C---:B------:R-:W-:Y:S02]  /*ada0*/  FMUL.FTZ R120, R2.reuse, R120 ;  /* 0x0000007802787220 */ /* 0x040fe40000410000 */
[C---:B------:R-:W-:Y:S01]  /*adb0*/  HMMA.16816.F32 R40, R140.reuse, R150, R40 ;  /* 0x000000968c28723c */ /* 0x040fe20000001828 */
[----:B------:R-:W2:Y:S01]  /*adc0*/  LDSM.16.MT88.4 R148, [R207+0x12000] ;  /* 0x01200000cf94783b */ /* 0x000ea20000004200 */
[----:B------:R3:W-:Y:S02]  /*add0*/  MUFU.EX2 R247, R137 ;  /* 0x0000008900f77308 */ /* 0x0007e40000000800 */
[----:B------:R-:W-:Y:S02]  /*ade0*/  FMUL.FTZ R121, R2, R121 ;  /* 0x0000007902797220 */ /* 0x000fe40000410000 */
[C---:B------:R-:W-:Y:S02]  /*adf0*/  FMUL.FTZ R122, R0.reuse, R122 ;  /* 0x0000007a007a7220 */ /* 0x040fe40000410000 */
[C---:B------:R-:W-:Y:S04]  /*ae00*/  HMMA.16816.F32 R44, R140.reuse, R152, R44 ;  /* 0x000000988c2c723c */ /* 0x040fe8000000182c */
[----:B------:R-:W-:Y:S02]  /*ae10*/  FMUL.FTZ R123, R0, R123 ;  /* 0x0000007b007b7220 */ /* 0x000fe40000410000 */
[C---:B------:R-:W-:Y:S02]  /*ae20*/  FMUL.FTZ R124, R2.reuse, R124 ;  /* 0x0000007c027c7220 */ /* 0x040fe40000410000 */
[C---:B------:R-:W-:Y:S01]  /*ae30*/  HMMA.16816.F32 R48, R140.reuse, R154, R48 ;  /* 0x0000009a8c30723c */ /* 0x040fe20000001830 */
[----:B------:R-:W5:Y:S03]  /*ae40*/  LDSM.16.MT88.4 R152, [R205+0x14000] ;  /* 0x01400000cd98783b */ /* 0x000f660000004200 */
[----:B------:R-:W-:Y:S02]  /*ae50*/  FMUL.FTZ R125, R2, R125 ;  /* 0x0000007d027d7220 */ /* 0x000fe40000410000 */
[C---:B------:R-:W-:Y:S02]  /*ae60*/  FMUL.FTZ R126, R0.reuse, R126 ;  /* 0x0000007e007e7220 */ /* 0x040fe40000410000 */
[----:B------:R-:W-:Y:S01]  /*ae70*/  FMUL.FTZ R127, R0, R127 ;  /* 0x0000007f007f7220 */ /* 0x000fe20000410000 */
[C---:B-1----:R-:W-:Y:S03]  /*ae80*/  HMMA.16816.F32 R52, R140.reuse, R144, R52 ;  /* 0x000000908c34723c */ /* 0x042fe60000001834 */
[--C-:B---3--:R-:W-:Y:S02]  /*ae90*/  FFMA.FTZ R137, R179, c[0x0][0x23c], -R134.reuse ;  /* 0x00008f00b3897a23 */ /* 0x108fe40000010886 */
[C---:B------:R-:W-:Y:S02]  /*aea0*/  FMUL.FTZ R128, R2.reuse, R128 ;  /* 0x0000008002807220 */ /* 0x040fe40000410000 */
[----:B------:R-:W-:Y:S01]  /*aeb0*/  FMUL.FTZ R129, R2, R129 ;  /* 0x0000008102817220 */ /* 0x000fe20000410000 */
[C---:B------:R-:W-:Y:S01]  /*aec0*/  HMMA.16816.F32 R56, R140.reuse, R146, R56 ;  /* 0x000000928c38723c */ /* 0x040fe20000001838 */
[----:B------:R-:W1:Y:S01]  /*aed0*/  LDSM.16.MT88.4 R144, [R206+0x14000] ;  /* 0x01400000ce90783b */ /* 0x000e620000004200 */
[----:B------:R3:W1:Y:S02]  /*aee0*/  MUFU.EX2 R246, R137 ;  /* 0x0000008900f67308 */ /* 0x0006640000000800 */
[C---:B------:R-:W-:Y:S02]  /*aef0*/  FMUL.FTZ R130, R0.reuse, R130 ;  /* 0x0000008200827220 */ /* 0x040fe40000410000 */
[----:B------:R-:W-:Y:S02]  /*af00*/  FMUL.FTZ R131, R0, R131 ;  /* 0x0000008300837220 */ /* 0x000fe40000410000 */
[C---:B--2---:R-:W-:Y:S04]  /*af10*/  HMMA.16816.F32 R60, R140.reuse, R148, R60 ;  /* 0x000000948c3c723c */ /* 0x044fe8000000183c */
[--C-:B------:R-:W-:Y:S04]  /*af20*/  FFMA.FTZ R135, R135, c[0x0][0x23c], -R134.reuse ;  /* 0x00008f0087877a23 */ /* 0x100fe80000010886 */
[C---:B------:R-:W-:Y:S01]  /*af30*/  HMMA.16816.F32 R64, R140.reuse, R150, R64 ;  /* 0x000000968c40723c */ /* 0x040fe20000001840 */
[----:B------:R-:W2:Y:S01]  /*af40*/  LDSM.16.MT88.4 R148, [R208+0x14000] ;  /* 0x01400000d094783b */ /* 0x000ea20000004200 */
[----:B------:R-:W-:Y:S06]  /*af50*/  MUFU.EX2 R135, R135 ;  /* 0x0000008700877308 */ /* 0x000fec0000000800 */
[C---:B-----5:R-:W-:Y:S04]  /*af60*/  HMMA.16816.F32 R68, R140.reuse, R152, R68 ;  /* 0x000000988c44723c */ /* 0x060fe80000001844 */
[--C-:B---3--:R-:W-:Y:S04]  /*af70*/  FFMA.FTZ R137, R181, c[0x0][0x23c], -R133.reuse ;  /* 0x00008f00b5897a23 */ /* 0x108fe80000010885 */
[C---:B------:R-:W-:Y:S01]  /*af80*/  HMMA.16816.F32 R72, R140.reuse, R154, R72 ;  /* 0x0000009a8c48723c */ /* 0x040fe20000001848 */
[----:B------:R-:W3:Y:S01]  /*af90*/  LDSM.16.MT88.4 R152, [R207+0x14000] ;  /* 0x01400000cf98783b */ /* 0x000ee20000004200 */
[----:B------:R5:W-:Y:S06]  /*afa0*/  MUFU.EX2 R245, R137 ;  /* 0x0000008900f57308 */ /* 0x000bec0000000800 */
[C---:B-1----:R-:W-:Y:S08]  /*afb0*/  HMMA.16816.F32 R76, R140.reuse, R144, R76 ;  /* 0x000000908c4c723c */ /* 0x042ff0000000184c */
[C---:B------:R-:W-:Y:S01]  /*afc0*/  HMMA.16816.F32 R80, R140.reuse, R146, R80 ;  /* 0x000000928c50723c */ /* 0x040fe20000001850 */
[----:B------:R-:W1:Y:S07]  /*afd0*/  LDSM.16.MT88.4 R144, [R205+0x16000] ;  /* 0x01600000cd90783b */ /* 0x000e6e0000004200 */
[C---:B--2---:R-:W-:Y:S04]  /*afe0*/  HMMA.16816.F32 R84, R140.reuse, R148, R84 ;  /* 0x000000948c54723c */ /* 0x044fe80000001854 */
[--C-:B-----5:R-:W-:Y:S04]  /*aff0*/  FFMA.FTZ R137, R182, c[0x0][0x23c], -R133.reuse ;  /* 0x00008f00b6897a23 */ /* 0x120fe80000010885 */
[C---:B------:R-:W-:Y:S01]  /*b000*/  HMMA.16816.F32 R88, R140.reuse, R150, R88 ;  /* 0x000000968c58723c */ /* 0x040fe20000001858 */
[----:B------:R-:W2:Y:S01]  /*b010*/  LDSM.16.MT88.4 R148, [R206+0x16000] ;  /* 0x01600000ce94783b */ /* 0x000ea20000004200 */
[----:B------:R5:W2:Y:S06]  /*b020*/  MUFU.EX2 R244, R137 ;  /* 0x0000008900f47308 */ /* 0x000aac0000000800 */
[C---:B---3--:R-:W-:Y:S08]  /*b030*/  HMMA.16816.F32 R92, R140.reuse, R152, R92 ;  /* 0x000000988c5c723c */ /* 0x048ff0000000185c */
[C---:B------:R-:W-:Y:S01]  /*b040*/  HMMA.16816.F32 R96, R140.reuse, R154, R96 ;  /* 0x0000009a8c60723c */ /* 0x040fe20000001860 */
[----:B------:R-:W3:Y:S07]  /*b050*/  LDSM.16.MT88.4 R152, [R208+0x16000] ;  /* 0x01600000d098783b */ /* 0x000eee0000004200 */
[C---:B-1----:R-:W-:Y:S04]  /*b060*/  HMMA.16816.F32 R100, R140.reuse, R144, R100 ;  /* 0x000000908c64723c */ /* 0x042fe80000001864 */
[--C-:B-----5:R-:W-:Y:S04]  /*b070*/  FFMA.FTZ R137, R183, c[0x0][0x23c], -R134.reuse ;  /* 0x00008f00b7897a23 */ /* 0x120fe80000010886 */
[----:B------:R1:W-:Y:S01]  /*b080*/  MUFU.EX2 R203, R137 ;  /* 0x0000008900cb7308 */ /* 0x0003e20000000800 */
[C---:B------:R-:W-:Y:S01]  /*b090*/  HMMA.16816.F32 R104, R140.reuse, R146, R104 ;  /* 0x000000928c68723c */ /* 0x040fe20000001868 */
[----:B------:R-:W5:Y:S07]  /*b0a0*/  LDSM.16.MT88.4 R144, [R207+0x16000] ;  /* 0x01600000cf90783b */ /* 0x000f6e0000004200 */
[C---:B--2---:R-:W-:Y:S08]  /*b0b0*/  HMMA.16816.F32 R108, R140.reuse, R148, R108 ;  /* 0x000000948c6c723c */ /* 0x044ff0000000186c */
[C---:B------:R-:W-:Y:S01]  /*b0c0*/  HMMA.16816.F32 R112, R140.reuse, R150, R112 ;  /* 0x000000968c70723c */ /* 0x040fe20000001870 */
[----:B------:R-:W2:Y:S03]  /*b0d0*/  LDSM.16.MT88.4 R148, [R205+0x10800] ;  /* 0x01080000cd94783b */ /* 0x000ea60000004200 */
[--C-:B-1----:R-:W-:Y:S04]  /*b0e0*/  FFMA.FTZ R137, R184, c[0x0][0x23c], -R134.reuse ;  /* 0x00008f00b8897a23 */ /* 0x102fe80000010886 */
[C---:B---3--:R-:W-:Y:S01]  /*b0f0*/  HMMA.16816.F32 R116, R140.reuse, R152, R116 ;  /* 0x000000988c74723c */ /* 0x048fe20000001874 */
[----:B------:R1:W3:Y:S07]  /*b100*/  MUFU.EX2 R202, R137 ;  /* 0x0000008900ca7308 */ /* 0x0002ee0000000800 */
[C---:B------:R-:W-:Y:S01]  /*b110*/  HMMA.16816.F32 R120, R140.reuse, R154, R120 ;  /* 0x0000009a8c78723c */ /* 0x040fe20000001878 */
[----:B------:R-:W2:Y:S07]  /*b120*/  LDSM.16.MT88.4 R152, [R208+0x10800] ;  /* 0x01080000d098783b */ /* 0x000eae0000004200 */
[C---:B-----5:R-:W-:Y:S08]  /*b130*/  HMMA.16816.F32 R124, R140.reuse, R144, R124 ;  /* 0x000000908c7c723c */ /* 0x060ff0000000187c */
[----:B------:R-:W-:Y:S01]  /*b140*/  HMMA.16816.F32 R128, R140, R146, R128 ;  /* 0x000000928c80723c */ /* 0x000fe20000001880 */
[----:B------:R-:W5:Y:S03]  /*b150*/  LDSM.16.MT88.4 R144, [R205+0x12800] ;  /* 0x01280000cd90783b */ /* 0x000f660000004200 */
[--C-:B-1----:R-:W-:Y:S03]  /*b160*/  FFMA.FTZ R137, R185, c[0x0][0x23c], -R133.reuse ;  /* 0x00008f00b9897a23 */ /* 0x102fe60000010885 */
[----:B----4-:R-:W-:Y:S01]  /*b170*/  F2FP.PACK_AB R140, R248, R249 ;  /* 0x000000f9f88c723e */ /* 0x010fe200000000ff */
[----:B------:R1:W-:Y:S01]  /*b180*/  MUFU.EX2 R201, R137 ;  /* 0x0000008900c97308 */ /* 0x0003e20000000800 */
[----:B------:R-:W-:Y:S03]  /*b190*/  F2FP.PACK_AB R141, R246, R247 ;  /* 0x000000f7f68d723e */ /* 0x000fe600000000ff */
[----:B------:R-:W-:Y:S02]  /*b1a0*/  F2FP.PACK_AB R142, R244, R245 ;  /* 0x000000f5f48e723e */ /* 0x000fe400000000ff */
[----:B---3--:R-:W-:Y:S07]  /*b1b0*/  F2FP.PACK_AB R143, R202, R203 ;  /* 0x000000cbca8f723e */ /* 0x008fee00000000ff */
[C---:B--2---:R-:W-:Y:S08]  /*b1c0*/  HMMA.16816.F32 R4, R140.reuse, R148, R4 ;  /* 0x000000948c04723c */ /* 0x044ff00000001804 */
[C---:B------:R-:W-:Y:S01]  /*b1d0*/  HMMA.16816.F32 R8, R140.reuse, R150, R8 ;  /* 0x000000968c08723c */ /* 0x040fe20000001808 */
[----:B------:R-:W2:Y:S03]  /*b1e0*/  LDSM.16.MT88.4 R148, [R206+0x12800] ;  /* 0x01280000ce94783b */ /* 0x000ea60000004200 */
[--C-:B-1----:R-:W-:Y:S04]  /*b1f0*/  FFMA.FTZ R137, R186, c[0x0][0x23c], -R133.reuse ;  /* 0x00008f00ba897a23 */ /* 0x102fe80000010885 */
[C---:B------:R-:W-:Y:S01]  /*b200*/  HMMA.16816.F32 R12, R140.reuse, R156, R12 ;  /* 0x0000009c8c0c723c */ /* 0x040fe2000000180c */
[----:B------:R1:W3:Y:S07]  /*b210*/  MUFU.EX2 R200, R137 ;  /* 0x0000008900c87308 */ /* 0x0002ee0000000800 */
[C---:B------:R-:W-:Y:S01]  /*b220*/  HMMA.16816.F32 R16, R140.reuse, R158, R16 ;  /* 0x0000009e8c10723c */ /* 0x040fe20000001810 */
[----:B------:R-:W4:Y:S07]  /*b230*/  LDSM.16.MT88.4 R156, [R207+0x12800] ;  /* 0x01280000cf9c783b */ /* 0x000f2e0000004200 */
[C---:B------:R-:W-:Y:S08]  /*b240*/  HMMA.16816.F32 R20, R140.reuse, R152, R20 ;  /* 0x000000988c14723c */ /* 0x040ff00000001814 */
[C---:B------:R-:W-:Y:S01]  /*b250*/  HMMA.16816.F32 R24, R140.reuse, R154, R24 ;  /* 0x0000009a8c18723c */ /* 0x040fe20000001818 */
[----:B------:R-:W3:Y:S03]  /*b260*/  LDSM.16.MT88.4 R152, [R205+0x14800] ;  /* 0x01480000cd98783b */ /* 0x000ee60000004200 */
[--C-:B-1----:R-:W-:Y:S04]  /*b270*/  FFMA.FTZ R137, R187, c[0x0][0x23c], -R134.reuse ;  /* 0x00008f00bb897a23 */ /* 0x102fe80000010886 */
[C---:B------:R-:W-:Y:S01]  /*b280*/  HMMA.16816.F32 R28, R140.reuse, R160, R28 ;  /* 0x000000a08c1c723c */ /* 0x040fe2000000181c */
[----:B------:R1:W-:Y:S07]  /*b290*/  MUFU.EX2 R199, R137 ;  /* 0x0000008900c77308 */ /* 0x0003ee0000000800 */
[C---:B------:R-:W-:Y:S01]  /*b2a0*/  HMMA.16816.F32 R32, R140.reuse, R162, R32 ;  /* 0x000000a28c20723c */ /* 0x040fe20000001820 */
[----:B------:R-:W3:Y:S07]  /*b2b0*/  LDSM.16.MT88.4 R160, [R208+0x14800] ;  /* 0x01480000d0a0783b */ /* 0x000eee0000004200 */
[C---:B-----5:R-:W-:Y:S08]  /*b2c0*/  HMMA.16816.F32 R36, R140.reuse, R144, R36 ;  /* 0x000000908c24723c */ /* 0x060ff00000001824 */
[C---:B------:R-:W-:Y:S01]  /*b2d0*/  HMMA.16816.F32 R40, R140.reuse, R146, R40 ;  /* 0x000000928c28723c */ /* 0x040fe20000001828 */
[----:B------:R-:W5:Y:S03]  /*b2e0*/  LDSM.16.MT88.4 R144, [R207+0x14800] ;  /* 0x01480000cf90783b */ /* 0x000f660000004200 */
        /* <DEDUP_REMOVED lines=9> */
[C---:B----4-:R-:W-:Y:S01]  /*b380*/  HMMA.16816.F32 R60, R140.reuse, R156, R60 ;  /* 0x0000009c8c3c723c */ /* 0x050fe2000000183c */
[----:B------:R1:W-:Y:S07]  /*b390*/  MUFU.EX2 R188, R137 ;  /* 0x0000008900bc7308 */ /* 0x0003ee0000000800 */
[C---:B------:R-:W-:Y:S01]  /*b3a0*/  HMMA.16816.F32 R64, R140.reuse, R158, R64 ;  /* 0x0000009e8c40723c */ /* 0x040fe20000001840 */
[----:B------:R-:W-:Y:S07]  /*b3b0*/  LDSM.16.MT88.4 R156, [R208+0x16800] ;  /* 0x01680000d09c783b */ /* 0x000fee0000004200 */
[C---:B---3--:R-:W-:Y:S08]  /*b3c0*/  HMMA.16816.F32 R68, R140.reuse, R152, R68 ;  /* 0x000000988c44723c */ /* 0x048ff00000001844 */
[C---:B------:R-:W-:Y:S01]  /*b3d0*/  HMMA.16816.F32 R72, R140.reuse, R154, R72 ;  /* 0x0000009a8c48723c */ /* 0x040fe20000001848 */
[----:B------:R-:W3:Y:S03]  /*b3e0*/  LDSM.16.MT88.4 R152, [R206+0x16800] ;  /* 0x01680000ce98783b */ /* 0x000ee60000004200 */
[--C-:B-1----:R-:W-:Y:S01]  /*b3f0*/  FFMA.FTZ R137, R190, c[0x0][0x23c], -R133.reuse ;  /* 0x00008f00be897a23 */ /* 0x102fe20000010885 */
[----:B------:R-:W-:Y:S03]  /*b400*/  MOV R190, R177 ;  /* 0x000000b100be7202 */ /* 0x000fe60000000f00 */
[C---:B------:R-:W-:Y:S01]  /*b410*/  HMMA.16816.F32 R76, R140.reuse, R168, R76 ;  /* 0x000000a88c4c723c */ /* 0x040fe2000000184c */
[----:B------:R1:W4:Y:S07]  /*b420*/  MUFU.EX2 R187, R137 ;  /* 0x0000008900bb7308 */ /* 0x00032e0000000800 */
[C---:B------:R-:W-:Y:S01]  /*b430*/  HMMA.16816.F32 R80, R140.reuse, R170, R80 ;  /* 0x000000aa8c50723c */ /* 0x040fe20000001850 */
[----:B------:R-:W-:Y:S07]  /*b440*/  LDSM.16.MT88.4 R168, [R206+0x15000] ;  /* 0x01500000cea8783b */ /* 0x000fee0000004200 */
[C---:B------:R-:W-:Y:S08]  /*b450*/  HMMA.16816.F32 R84, R140.reuse, R160, R84 ;  /* 0x000000a08c54723c */ /* 0x040ff00000001854 */
[C---:B------:R-:W-:Y:S01]  /*b460*/  HMMA.16816.F32 R88, R140.reuse, R162, R88 ;  /* 0x000000a28c58723c */ /* 0x040fe20000001858 */
[----:B------:R-:W-:Y:S03]  /*b470*/  LDSM.16.MT88.4 R160, [R206+0x11000] ;  /* 0x01100000cea0783b */ /* 0x000fe60000004200 */
[--C-:B-1----:R-:W-:Y:S01]  /*b480*/  FFMA.FTZ R137, R191, c[0x0][0x23c], -R134.reuse ;  /* 0x00008f00bf897a23 */ /* 0x102fe20000010886 */
[----:B------:R-:W-:Y:S03]  /*b490*/  MOV R191, R178 ;  /* 0x000000b200bf7202 */ /* 0x000fe60000000f00 */
[C---:B-----5:R-:W-:Y:S01]  /*b4a0*/  HMMA.16816.F32 R92, R140.reuse, R144, R92 ;  /* 0x000000908c5c723c */ /* 0x060fe2000000185c */
[----:B------:R1:W-:Y:S07]  /*b4b0*/  MUFU.EX2 R186, R137 ;  /* 0x0000008900ba7308 */ /* 0x0003ee0000000800 */
[C---:B------:R-:W-:Y:S01]  /*b4c0*/  HMMA.16816.F32 R96, R140.reuse, R146, R96 ;  /* 0x000000928c60723c */ /* 0x040fe20000001860 */
[----:B------:R-:W5:Y:S07]  /*b4d0*/  LDSM.16.MT88.4 R144, [R207+0x16800] ;  /* 0x01680000cf90783b */ /* 0x000f6e0000004200 */
[C---:B--2---:R-:W-:Y:S08]  /*b4e0*/  HMMA.16816.F32 R100, R140.reuse, R148, R100 ;  /* 0x000000948c64723c */ /* 0x044ff00000001864 */
[C---:B------:R-:W-:Y:S01]  /*b4f0*/  HMMA.16816.F32 R104, R140.reuse, R150, R104 ;  /* 0x000000968c68723c */ /* 0x040fe20000001868 */
[----:B------:R-:W2:Y:S03]  /*b500*/  LDSM.16.MT88.4 R148, [R205+0x11000] ;  /* 0x01100000cd94783b */ /* 0x000ea60000004200 */
[--C-:B-1----:R-:W-:Y:S01]  /*b510*/  FFMA.FTZ R137, R196, c[0x0][0x23c], -R134.reuse ;  /* 0x00008f00c4897a23 */ /* 0x102fe20000010886 */
[----:B------:R-:W-:Y:S03]  /*b520*/  MOV R196, R173 ;  /* 0x000000ad00c47202 */ /* 0x000fe60000000f00 */
[C---:B---3--:R-:W-:Y:S01]  /*b530*/  HMMA.16816.F32 R108, R140.reuse, R152, R108 ;  /* 0x000000988c6c723c */ /* 0x048fe2000000186c */
[----:B------:R1:W3:Y:S07]  /*b540*/  MUFU.EX2 R185, R137 ;  /* 0x0000008900b97308 */ /* 0x0002ee0000000800 */
[C---:B------:R-:W-:Y:S01]  /*b550*/  HMMA.16816.F32 R112, R140.reuse, R154, R112 ;  /* 0x0000009a8c70723c */ /* 0x040fe20000001870 */
[----:B------:R-:W2:Y:S07]  /*b560*/  LDSM.16.MT88.4 R152, [R208+0x11000] ;  /* 0x01100000d098783b */ /* 0x000eae0000004200 */
[C---:B------:R-:W-:Y:S08]  /*b570*/  HMMA.16816.F32 R116, R140.reuse, R156, R116 ;  /* 0x0000009c8c74723c */ /* 0x040ff00000001874 */
[C---:B------:R-:W-:Y:S01]  /*b580*/  HMMA.16816.F32 R120, R140.reuse, R158, R120 ;  /* 0x0000009e8c78723c */ /* 0x040fe20000001878 */
[----:B------:R-:W2:Y:S03]  /*b590*/  LDSM.16.MT88.4 R156, [R207+0x11000] ;  /* 0x01100000cf9c783b */ /* 0x000ea60000004200 */
[--C-:B-1----:R-:W-:Y:S04]  /*b5a0*/  FFMA.FTZ R137, R197, c[0x0][0x23c], -R133.reuse ;  /* 0x00008f00c5897a23 */ /* 0x102fe80000010885 */
[C---:B-----5:R-:W-:Y:S01]  /*b5b0*/  HMMA.16816.F32 R124, R140.reuse, R144, R124 ;  /* 0x000000908c7c723c */ /* 0x060fe2000000187c */
[----:B------:R-:W5:Y:S01]  /*b5c0*/  LDL.LU R197, [R1+0x4] ;  /* 0x0000040001c57983 */ /* 0x000f620000300800 */
[----:B------:R1:W-:Y:S06]  /*b5d0*/  MUFU.EX2 R184, R137 ;  /* 0x0000008900b87308 */ /* 0x0003ec0000000800 */
[----:B------:R-:W-:Y:S01]  /*b5e0*/  HMMA.16816.F32 R128, R140, R146, R128 ;  /* 0x000000928c80723c */ /* 0x000fe20000001880 */
[----:B------:R-:W2:Y:S06]  /*b5f0*/  LDSM.16.MT88.4 R144, [R205+0x13000] ;  /* 0x01300000cd90783b */ /* 0x000eac0000004200 */
[----:B------:R-:W-:Y:S02]  /*b600*/  F2FP.PACK_AB R140, R200, R201 ;  /* 0x000000c9c88c723e */ /* 0x000fe400000000ff */
[----:B------:R-:W-:Y:S03]  /*b610*/  F2FP.PACK_AB R141, R189, R199 ;  /* 0x000000c7bd8d723e */ /* 0x000fe600000000ff */
[----:B----4-:R-:W-:Y:S02]  /*b620*/  F2FP.PACK_AB R142, R187, R188 ;  /* 0x000000bcbb8e723e */ /* 0x010fe400000000ff */
[----:B---3--:R-:W-:Y:S01]  /*b630*/  F2FP.PACK_AB R143, R185, R186 ;  /* 0x000000bab98f723e */ /* 0x008fe200000000ff */
[--C-:B-1----:R-:W-:Y:S01]  /*b640*/  FFMA.FTZ R137, R192, c[0x0][0x23c], -R133.reuse ;  /* 0x00008f00c0897a23 */ /* 0x102fe20000010885 */
[----:B------:R-:W-:Y:S05]  /*b650*/  MOV R192, R176 ;  /* 0x000000b000c07202 */ /* 0x000fea0000000f00 */
[C---:B--2---:R-:W-:Y:S01]  /*b660*/  HMMA.16816.F32 R4, R140.reuse, R148, R4 ;  /* 0x000000948c04723c */ /* 0x044fe20000001804 */
[----:B------:R-:W-:Y:S01]  /*b670*/  LDSM.16.MT88.4 R176, [R206+0x13800] ;  /* 0x01380000ceb0783b */ /* 0x000fe20000004200 */
[----:B------:R1:W2:Y:S06]  /*b680*/  MUFU.EX2 R183, R137 ;  /* 0x0000008900b77308 */ /* 0x0002ac0000000800 */
[C---:B------:R-:W-:Y:S01]  /*b690*/  HMMA.16816.F32 R8, R140.reuse, R150, R8 ;  /* 0x000000968c08723c */ /* 0x040fe20000001808 */
[----:B------:R-:W3:Y:S07]  /*b6a0*/  LDSM.16.MT88.4 R148, [R206+0x13000] ;  /* 0x01300000ce94783b */ /* 0x000eee0000004200 */
[C---:B------:R-:W-:Y:S08]  /*b6b0*/  HMMA.16816.F32 R12, R140.reuse, R160, R12 ;  /* 0x000000a08c0c723c */ /* 0x040ff0000000180c */
[C---:B------:R-:W-:Y:S01]  /*b6c0*/  HMMA.16816.F32 R16, R140.reuse, R162, R16 ;  /* 0x000000a28c10723c */ /* 0x040fe20000001810 */
[----:B------:R-:W-:Y:S03]  /*b6d0*/  LDSM.16.MT88.4 R160, [R207+0x13000] ;  /* 0x01300000cfa0783b */ /* 0x000fe60000004200 */
[--C-:B-1----:R-:W-:Y:S04]  /*b6e0*/  FFMA.FTZ R137, R193, c[0x0][0x23c], -R134.reuse ;  /* 0x00008f00c1897a23 */ /* 0x102fe80000010886 */
[C---:B------:R-:W-:Y:S01]  /*b6f0*/  HMMA.16816.F32 R20, R140.reuse, R152, R20 ;  /* 0x000000988c14723c */ /* 0x040fe20000001814 */
[----:B------:R-:W4:Y:S01]  /*b700*/  LDL.LU R193, [R1] ;  /* 0x0000000001c17983 */ /* 0x000f220000300800 */
[----:B------:R1:W-:Y:S06]  /*b710*/  MUFU.EX2 R182, R137 ;  /* 0x0000008900b67308 */ /* 0x0003ec0000000800 */
[C---:B------:R-:W-:Y:S01]  /*b720*/  HMMA.16816.F32 R24, R140.reuse, R154, R24 ;  /* 0x0000009a8c18723c */ /* 0x040fe20000001818 */
[----:B------:R-:W3:Y:S07]  /*b730*/  LDSM.16.MT88.4 R152, [R208+0x13000] ;  /* 0x01300000d098783b */ /* 0x000eee0000004200 */
[C---:B------:R-:W-:Y:S08]  /*b740*/  HMMA.16816.F32 R28, R140.reuse, R156, R28 ;  /* 0x0000009c8c1c723c */ /* 0x040ff0000000181c */
[C---:B------:R-:W-:Y:S01]  /*b750*/  HMMA.16816.F32 R32, R140.reuse, R158, R32 ;  /* 0x0000009e8c20723c */ /* 0x040fe20000001820 */
[----:B------:R-:W3:Y:S03]  /*b760*/  LDSM.16.MT88.4 R156, [R208+0x15000] ;  /* 0x01500000d09c783b */ /* 0x000ee60000004200 */
[--C-:B-1----:R-:W-:Y:S01]  /*b770*/  FFMA.FTZ R137, R194, c[0x0][0x23c], -R134.reuse ;  /* 0x00008f00c2897a23 */ /* 0x102fe20000010886 */
[----:B------:R-:W-:Y:S01]  /*b780*/  MOV R194, R172 ;  /* 0x000000ac00c27202 */ /* 0x000fe20000000f00 */
[----:B------:R-:W-:Y:S01]  /*b790*/  FFMA.FTZ R134, R136, c[0x0][0x23c], -R134 ;  /* 0x00008f0088867a23 */ /* 0x000fe20000010886 */
[----:B--2---:R-:W-:Y:S01]  /*b7a0*/  F2FP.PACK_AB R136, R183, R184 ;  /* 0x000000b8b788723e */ /* 0x004fe200000000ff */
[C---:B------:R-:W-:Y:S01]  /*b7b0*/  HMMA.16816.F32 R36, R140.reuse, R144, R36 ;  /* 0x000000908c24723c */ /* 0x040fe20000001824 */
[----:B------:R-:W-:Y:S01]  /*b7c0*/  LDSM.16.MT88.4 R172, [R205+0x13800] ;  /* 0x01380000cdac783b */ /* 0x000fe20000004200 */
[----:B------:R1:W-:Y:S06]  /*b7d0*/  MUFU.EX2 R181, R137 ;  /* 0x0000008900b57308 */ /* 0x0003ec0000000800 */
[C---:B------:R-:W-:Y:S01]  /*b7e0*/  HMMA.16816.F32 R40, R140.reuse, R146, R40 ;  /* 0x000000928c28723c */ /* 0x040fe20000001828 */
[----:B------:R-:W2:Y:S03]  /*b7f0*/  LDSM.16.MT88.4 R144, [R207+0x15000] ;  /* 0x01500000cf90783b */ /* 0x000ea60000004200 */
[----:B------:R-:W3:Y:S04]  /*b800*/  MUFU.EX2 R134, R134 ;  /* 0x0000008600867308 */ /* 0x000ee80000000800 */
[C---:B---3--:R-:W-:Y:S08]  /*b810*/  HMMA.16816.F32 R44, R140.reuse, R148, R44 ;  /* 0x000000948c2c723c */ /* 0x048ff0000000182c */
[C---:B------:R-:W-:Y:S01]  /*b820*/  HMMA.16816.F32 R48, R140.reuse, R150, R48 ;  /* 0x000000968c30723c */ /* 0x040fe20000001830 */
[----:B------:R-:W3:Y:S03]  /*b830*/  LDSM.16.MT88.4 R148, [R205+0x17000] ;  /* 0x01700000cd94783b */ /* 0x000ee60000004200 */
[--C-:B-1----:R-:W-:Y:S02]  /*b840*/  FFMA.FTZ R137, R195, c[0x0][0x23c], -R133.reuse ;  /* 0x00008f00c3897a23 */ /* 0x102fe40000010885 */
[----:B------:R-:W-:Y:S02]  /*b850*/  FFMA.FTZ R133, R198, c[0x0][0x23c], -R133 ;  /* 0x00008f00c6857a23 */ /* 0x000fe40000010885 */
[C---:B------:R-:W-:Y:S01]  /*b860*/  HMMA.16816.F32 R52, R140.reuse, R152, R52 ;  /* 0x000000988c34723c */ /* 0x040fe20000001834 */
[----:B------:R1:W-:Y:S03]  /*b870*/  MUFU.EX2 R180, R137 ;  /* 0x0000008900b47308 */ /* 0x0003e60000000800 */
[----:B------:R-:W-:Y:S04]  /*b880*/  F2FP.PACK_AB R139, R134, R135 ;  /* 0x00000087868b723e */ /* 0x000fe800000000ff */
[C---:B------:R-:W-:Y:S01]  /*b890*/  HMMA.16816.F32 R56, R140.reuse, R154, R56 ;  /* 0x0000009a8c38723c */ /* 0x040fe20000001838 */
[----:B------:R-:W2:Y:S02]  /*b8a0*/  LDSM.16.MT88.4 R152, [R206+0x17000] ;  /* 0x01700000ce98783b */ /* 0x000ea40000004200 */
[----:B------:R-:W3:Y:S05]  /*b8b0*/  MUFU.EX2 R133, R133 ;  /* 0x0000008500857308 */ /* 0x000eea0000000800 */
[C---:B------:R-:W-:Y:S08]  /*b8c0*/  HMMA.16816.F32 R60, R140.reuse, R160, R60 ;  /* 0x000000a08c3c723c */ /* 0x040ff0000000183c */
[C---:B------:R-:W-:Y:S01]  /*b8d0*/  HMMA.16816.F32 R64, R140.reuse, R162, R64 ;  /* 0x000000a28c40723c */ /* 0x040fe20000001840 */
[----:B------:R-:W-:Y:S03]  /*b8e0*/  LDSM.16.MT88.4 R160, [R208+0x11800] ;  /* 0x01180000d0a0783b */ /* 0x000fe60000004200 */
[----:B-1----:R-:W-:Y:S04]  /*b8f0*/  F2FP.PACK_AB R137, R181, R182 ;  /* 0x000000b6b589723e */ /* 0x002fe800000000ff */
[C---:B------:R-:W-:Y:S04]  /*b900*/  HMMA.16816.F32 R68, R140.reuse, R164, R68 ;  /* 0x000000a48c44723c */ /* 0x040fe80000001844 */
[----:B---3--:R-:W-:Y:S04]  /*b910*/  F2FP.PACK_AB R138, R133, R180 ;  /* 0x000000b4858a723e */ /* 0x008fe800000000ff */
[C---:B------:R-:W-:Y:S08]  /*b920*/  HMMA.16816.F32 R72, R140.reuse, R166, R72 ;  /* 0x000000a68c48723c */ /* 0x040ff00000001848 */
[C---:B------:R-:W-:Y:S08]  /*b930*/  HMMA.16816.F32 R76, R140.reuse, R168, R76 ;  /* 0x000000a88c4c723c */ /* 0x040ff0000000184c */
        /* <DEDUP_REMOVED lines=17> */
[----:B------:R-:W-:Y:S08]  /*ba50*/  HMMA.16816.F32 R128, R140, R146, R128 ;  /* 0x000000928c80723c */ /* 0x000ff00000001880 */
[C---:B---3--:R-:W-:Y:S01]  /*ba60*/  HMMA.16816.F32 R140, R136.reuse, R148, R4 ;  /* 0x00000094888c723c */ /* 0x048fe20000001804 */
[----:B------:R-:W1:Y:S07]  /*ba70*/  LDSM.16.MT88.4 R4, [R208+0x13800] ;  /* 0x01380000d004783b */ /* 0x000e6e0000004200 */
[C---:B------:R-:W-:Y:S01]  /*ba80*/  HMMA.16816.F32 R144, R136.reuse, R150, R8 ;  /* 0x000000968890723c */ /* 0x040fe20000001808 */
[----:B------:R-:W2:Y:S07]  /*ba90*/  LDSM.16.MT88.4 R8, [R207+0x13800] ;  /* 0x01380000cf08783b */ /* 0x000eae0000004200 */
[C---:B-----5:R-:W-:Y:S01]  /*baa0*/  HMMA.16816.F32 R148, R136.reuse, R152, R12 ;  /* 0x000000988894723c */ /* 0x060fe2000000180c */
[----:B------:R-:W3:Y:S03]  /*bab0*/  LDSM.16.MT88.4 R12, [R205+0x15800] ;  /* 0x01580000cd0c783b */ /* 0x000ee60000004200 */
[----:B------:R-:W-:Y:S04]  /*bac0*/  FFMA.FTZ R0, R0, R197, R192 ;  /* 0x000000c500007223 */ /* 0x000fe800000100c0 */
        /* <DEDUP_REMOVED lines=11> */
[----:B------:R-:W-:Y:S04]  /*bb80*/  FADD.FTZ R0, R247, R0 ;  /* 0x00000000f7007221 */ /* 0x000fe80000010000 */
[C---:B------:R-:W-:Y:S04]  /*bb90*/  HMMA.16816.F32 R168, R136.reuse, R170, R32 ;  /* 0x000000aa88a8723c */ /* 0x040fe80000001820 */
[----:B------:R-:W-:Y:S04]  /*bba0*/  FADD.FTZ R0, R246, R0 ;  /* 0x00000000f6007221 */ /* 0x000fe80000010000 */
[C---:B------:R-:W-:Y:S04]  /*bbb0*/  HMMA.16816.F32 R36, R136.reuse, R172, R36 ;  /* 0x000000ac8824723c */ /* 0x040fe80000001824 */
[----:B------:R-:W-:Y:S04]  /*bbc0*/  FADD.FTZ R0, R203, R0 ;  /* 0x00000000cb007221 */ /* 0x000fe80000010000 */
[C---:B------:R-:W-:Y:S04]  /*bbd0*/  HMMA.16816.F32 R40, R136.reuse, R174, R40 ;  /* 0x000000ae8828723c */ /* 0x040fe80000001828 */
[----:B------:R-:W-:Y:S02]  /*bbe0*/  FADD.FTZ R0, R202, R0 ;  /* 0x00000000ca007221 */ /* 0x000fe40000010000 */
[----:B----4-:R-:W-:Y:S02]  /*bbf0*/  FFMA.FTZ R2, R2, R193, R194 ;  /* 0x000000c102027223 */ /* 0x010fe400000100c2 */
        /* <DEDUP_REMOVED lines=41> */
[----:B------:R-:W-:Y:S01]  /*be90*/  FADD.FTZ R2, R133, R2 ;  /* 0x0000000285027221 */ /* 0x000fe20000010000 */
[----:B------:R-:W-:Y:S03]  /*bea0*/  MOV R133, R132 ;  /* 0x0000008400857202 */ /* 0x000fe60000000f00 */
[C---:B------:R-:W-:Y:S01]  /*beb0*/  HMMA.16816.F32 R104, R136.reuse, R30, R104 ;  /* 0x0000001e8868723c */ /* 0x040fe20000001868 */
[----:B------:R4:W-:Y:S04]  /*bec0*/  STL [R1], R2 ;  /* 0x0000000201007387 */ /* 0x0009e80000100800 */
[----:B------:R4:W-:Y:S03]  /*bed0*/  STL [R1+0x4], R0 ;  /* 0x0000040001007387 */ /* 0x0009e60000100800 */
[C---:B-1----:R-:W-:Y:S08]  /*bee0*/  HMMA.16816.F32 R108, R136.reuse, R4, R108 ;  /* 0x00000004886c723c */ /* 0x042ff0000000186c */
[C---:B------:R-:W-:Y:S08]  /*bef0*/  HMMA.16816.F32 R112, R136.reuse, R6, R112 ;  /* 0x000000068870723c */ /* 0x040ff00000001870 */
[C---:B--2---:R-:W-:Y:S08]  /*bf00*/  HMMA.16816.F32 R116, R136.reuse, R8, R116 ;  /* 0x000000088874723c */ /* 0x044ff00000001874 */
[C---:B------:R-:W-:Y:S08]  /*bf10*/  HMMA.16816.F32 R120, R136.reuse, R10, R120 ;  /* 0x0000000a8878723c */ /* 0x040ff00000001878 */
[C---:B---3--:R-:W-:Y:S08]  /*bf20*/  HMMA.16816.F32 R124, R136.reuse, R12, R124 ;  /* 0x0000000c887c723c */ /* 0x048ff0000000187c */
[----:B------:R-:W-:Y:S01]  /*bf30*/  HMMA.16816.F32 R128, R136, R14, R128 ;  /* 0x0000000e8880723c */ /* 0x000fe20000001880 */
[----:B----4-:R-:W-:-:S07]  /*bf40*/  @P0 BRA `(.L_x_830) ;  /* 0xffffc41000000947 */ /* 0x010fce000383ffff */
.L_x_829:
[----:B------:R-:W2:Y:S01]  /*bf50*/  LDL.LU R5, [R1] ;  /* 0x0000000001057983 */ /* 0x000ea20000300800 */
[----:B------:R-:W1:Y:S01]  /*bf60*/  S2UR UR6, SR_CTAID.Y ;  /* 0x00000000000679c3 */ /* 0x000e620000002600 */
[----:B------:R-:W-:-:S02]  /*bf70*/  UISETP.NE.AND UP0, UPT, UR10, -0x1, UPT ;  /* 0xffffffff0a00788c */ /* 0x000fc4000bf05270 */
[----:B------:R-:W3:Y:S01]  /*bf80*/  LDL.LU R4, [R1+0x4] ;  /* 0x0000040001047983 */ /* 0x000ee20000300800 */
[----:B------:R-:W-:Y:S01]  /*bf90*/  ULDC.64 UR4, c[0x0][0x1e8] ;  /* 0x00007a0000047ab9 */ /* 0x000fe20000000a00 */
[----:B------:R-:W-:Y:S01]  /*bfa0*/  BSSY B0, `(.L_x_833) ;  /* 0x000018e000007945 */ /* 0x000fe20003800000 */
[----:B------:R-:W-:Y:S02]  /*bfb0*/  ULDC UR8, c[0x0][0x214] ;  /* 0x0000850000087ab9 */ /* 0x000fe40000000800 */
[----:B------:R-:W4:Y:S01]  /*bfc0*/  S2UR UR9, SR_CTAID.X ;  /* 0x00000000000979c3 */ /* 0x000f220000002500 */
[----:B------:R-:W-:Y:S02]  /*bfd0*/  UMOV UR24, URZ ;  /* 0x0000003f00187c82 */ /* 0x000fe40008000000 */
[----:B------:R-:W-:Y:S02]  /*bfe0*/  UMOV UR25, URZ ;  /* 0x0000003f00197c82 */ /* 0x000fe40008000000 */
[----:B------:R-:W-:-:S03]  /*bff0*/  @UP0 UIMAD.WIDE.U32 UR14, UR10, UR4, URZ ;  /* 0x000000040a0e02a5 */ /* 0x000fc6000f8e003f */
[----:B------:R-:W4:Y:S01]  /*c000*/  S2UR UR11, SR_CTAID.Z ;  /* 0x00000000000b79c3 */ /* 0x000f220000002700 */
[----:B------:R-:W-:-:S03]  /*c010*/  @UP0 UIMAD UR7, UR10, UR5, UR15 ;  /* 0x000000050a0702a4 */ /* 0x000fc6000f8e020f */
[----:B------:R-:W-:Y:S02]  /*c020*/  ULDC.64 UR4, c[0x0][0x1e0] ;  /* 0x0000780000047ab9 */ /* 0x000fe40000000a00 */
[----:B-1----:R-:W-:Y:S02]  /*c030*/  @!UP0 USHF.R.S32.HI UR12, URZ, 0x1f, UR6 ;  /* 0x0000001f3f0c8899 */ /* 0x002fe40008011406 */
[----:B------:R-:W-:Y:S02]  /*c040*/  @!UP0 UIMAD.WIDE.U32 UR22, UR6, UR4, URZ ;  /* 0x00000004061682a5 */ /* 0x000fe4000f8e003f */
[----:B------:R-:W-:-:S03]  /*c050*/  @!UP0 UIMAD UR12, UR12, UR4, URZ ;  /* 0x000000040c0c82a4 */ /* 0x000fc6000f8e023f */
        /* <DEDUP_REMOVED lines=9> */
[----:B------:R-:W-:Y:S02]  /*c0f0*/  ULDC UR5, c[0x0][0x234] ;  /* 0x00008d0000057ab9 */ /* 0x000fe40000000800 */
[----:B------:R-:W-:Y:S02]  /*c100*/  @UP1 UIMAD UR15, UR15, UR8, URZ ;  /* 0x000000080f0f12a4 */ /* 0x000fe4000f8e023f */
[----:B------:R-:W-:-:S02]  /*c110*/  @!UP1 USEL UR15, UR8, UR5, !UP2 ;  /* 0x00000005080f9287 */ /* 0x000fc4000d000000 */
[----:B------:R-:W-:Y:S02]  /*c120*/  ULDC UR4, c[0x0][0x1c0] ;  /* 0x0000700000047ab9 */ /* 0x000fe40000000800 */
[----:B------:R-:W-:Y:S02]  /*c130*/  @UP1 UMOV UR17, 0x1 ;  /* 0x0000000100111882 */ /* 0x000fe40000000000 */
[----:B------:R-:W-:Y:S02]  /*c140*/  @!UP1 UIMAD UR17, UR15, UR4, URZ ;  /* 0x000000040f1192a4 */ /* 0x000fe4000f8e023f */
[----:B------:R-:W-:Y:S02]  /*c150*/  @!UP3 UIMAD UR21, UR6, UR8, URZ ;  /* 0x000000080615b2a4 */ /* 0x000fe4000f8e023f */
[----:B------:R-:W-:Y:S02]  /*c160*/  @UP1 ULDC UR20, c[0x0][0x210] ;  /* 0x0000840000141ab9 */ /* 0x000fe40000000800 */
[----:B------:R-:W-:-:S02]  /*c170*/  UIMAD UR4, UR6, UR17, URZ ;  /* 0x00000011060472a4 */ /* 0x000fc4000f8e023f */
[----:B------:R-:W-:Y:S02]  /*c180*/  @!UP1 UMOV UR20, 0x1 ;  /* 0x0000000100149882 */ /* 0x000fe40000000000 */
[----:B------:R-:W-:Y:S02]  /*c190*/  @!UP3 USEL UR21, UR21, UR10, !UP0 ;  /* 0x0000000a1515b287 */ /* 0x000fe4000c000000 */
[----:B----4-:R-:W-:Y:S02]  /*c1a0*/  UIMAD UR5, UR9, UR20, URZ ;  /* 0x00000014090572a4 */ /* 0x010fe4000f8e023f */
[----:B------:R-:W-:Y:S02]  /*c1b0*/  USEL UR4, UR4, URZ, UP3 ;  /* 0x0000003f04047287 */ /* 0x000fe40009800000 */
[----:B------:R-:W-:Y:S02]  /*c1c0*/  USHF.L.U32 UR5, UR5, 0x6, URZ ;  /* 0x0000000605057899 */ /* 0x000fe4000800063f */
[----:B------:R-:W-:-:S02]  /*c1d0*/  UIMAD UR15, UR11, UR15, UR4 ;  /* 0x0000000f0b0f72a4 */ /* 0x000fc4000f8e0204 */
[----:B------:R-:W-:Y:S02]  /*c1e0*/  @!UP3 UMOV UR24, UR21 ;  /* 0x000000150018bc82 */ /* 0x000fe40008000000 */
[----:B------:R-:W-:Y:S02]  /*c1f0*/  USHF.R.S32.HI UR4, URZ, 0x1f, UR5 ;  /* 0x0000001f3f047899 */ /* 0x000fe40008011405 */
[----:B------:R-:W-:Y:S02]  /*c200*/  @!UP3 USHF.R.S32.HI UR25, URZ, 0x1f, UR21 ;  /* 0x0000001f3f19b899 */ /* 0x000fe40008011415 */
[----:B------:R-:W-:Y:S02]  /*c210*/  USHF.R.S32.HI UR6, URZ, 0x1f, UR15 ;  /* 0x0000001f3f067899 */ /* 0x000fe4000801140f */
[----:B------:R-:W-:-:S04]  /*c220*/  UIADD3 UR5, UP2, UP1, UR5, UR24, UR15 ;  /* 0x0000001805057290 */ /* 0x000fc8000f95e00f */
[----:B------:R-:W-:Y:S01]  /*c230*/  UIADD3.X UR4, UR4, UR25, UR6, UP2, UP1 ;  /* 0x0000001904047290 */ /* 0x000fe200097e2406 */
[----:B--2---:R-:W1:Y:S04]  /*c240*/  SHFL.BFLY PT, R0, R5, 0x2, 0x1f ;  /* 0x0c401f0005007f89 */ /* 0x004e6800000e0000 */
[----:B---3--:R-:W2:Y:S01]  /*c250*/  SHFL.BFLY PT, R2, R4, 0x2, 0x1f ;  /* 0x0c401f0004027f89 */ /* 0x008ea200000e0000 */
[----:B-1----:R-:W-:Y:S02]  /*c260*/  FADD.FTZ R0, R0, R5 ;  /* 0x0000000500007221 */ /* 0x002fe40000010000 */
        /* <DEDUP_REMOVED lines=13> */
[----:B------:R-:W1:Y:S01]  /*c340*/  S2R R81, SR_TID.X ;  /* 0x0000000000517919 */ /* 0x000e620000002100 */
[C---:B------:R-:W-:Y:S02]  /*c350*/  FMUL.FTZ R11, R0.reuse, R153 ;  /* 0x00000099000b7220 */ /* 0x040fe40000410000 */
[----:B------:R-:W-:Y:S02]  /*c360*/  FMUL.FTZ R153, R0, R40 ;  /* 0x0000002800997220 */ /* 0x000fe40000410000 */
[----:B--2---:R-:W-:Y:S02]  /*c370*/  FMUL.FTZ R40, R2, R82 ;  /* 0x0000005202287220 */ /* 0x004fe40000410000 */
[C---:B------:R-:W-:Y:S02]  /*c380*/  FMUL.FTZ R176, R0.reuse, R140 ;  /* 0x0000008c00b07220 */ /* 0x040fe40000410000 */
[C---:B------:R-:W-:Y:S02]  /*c390*/  FMUL.FTZ R6, R0.reuse, R141 ;  /* 0x0000008d00067220 */ /* 0x040fe40000410000 */
[----:B------:R-:W-:-:S02]  /*c3a0*/  FMUL.FTZ R175, R0, R144 ;  /* 0x0000009000af7220 */ /* 0x000fc40000410000 */
[----:B------:R-:W-:Y:S01]  /*c3b0*/  FMUL.FTZ R7, R0, R145 ;  /* 0x0000009100077220 */ /* 0x000fe20000410000 */
[----:B------:R-:W-:Y:S01]  /*c3c0*/  F2FP.PACK_AB R6, R6, R176 ;  /* 0x000000b00606723e */ /* 0x000fe200000000ff */
        /* <DEDUP_REMOVED lines=8> */
[C---:B-----5:R-:W-:Y:S01]  /*c450*/  FMUL.FTZ R137, R0.reuse, R45 ;  /* 0x0000002d00897220 */ /* 0x060fe20000410000 */
[----:B------:R-:W-:Y:S01]  /*c460*/  F2FP.PACK_AB R11, R11, R173 ;  /* 0x000000ad0b0b723e */ /* 0x000fe200000000ff */
[----:B------:R-:W-:Y:S01]  /*c470*/  FMUL.FTZ R136, R0, R49 ;  /* 0x0000003100887220 */ /* 0x000fe20000410000 */
[----:B------:R-:W-:Y:S01]  /*c480*/  LEA.HI R21, R82, R81, RZ, 0x2 ;  /* 0x0000005152157211 */ /* 0x000fe200078f10ff */
        /* <DEDUP_REMOVED lines=63> */
[----:B------:R-:W-:Y:S01]  /*c880*/  FMUL.FTZ R129, R0, R129 ;  /* 0x0000008100817220 */ /* 0x000fe20000410000 */
[--C-:B------:R-:W-:Y:S01]  /*c890*/  SHF.R.S32.HI R0, RZ, 0x1f, R21.reuse ;  /* 0x0000001fff007819 */ /* 0x100fe20000011415 */
[C---:B------:R-:W-:Y:S01]  /*c8a0*/  FMUL.FTZ R19, R2.reuse, R55 ;  /* 0x0000003702137220 */ /* 0x040fe20000410000 */
[----:B------:R-:W-:Y:S01]  /*c8b0*/  SHF.R.S32.HI R55, RZ, 0x2, R21 ;  /* 0x00000002ff377819 */ /* 0x000fe20000011415 */
[----:B------:R-:W-:-:S02]  /*c8c0*/  FMUL.FTZ R14, R2, R38 ;  /* 0x00000026020e7220 */ /* 0x000fc40000410000 */
[----:B------:R-:W-:Y:S01]  /*c8d0*/  FMUL.FTZ R60, R2, R42 ;  /* 0x0000002a023c7220 */ /* 0x000fe20000410000 */
[----:B------:R-:W-:Y:S01]  /*c8e0*/  LEA.HI R0, R0, R55, RZ, 0x3 ;  /* 0x0000003700007211 */ /* 0x000fe200078f18ff */
[C---:B------:R-:W-:Y:S02]  /*c8f0*/  FMUL.FTZ R47, R2.reuse, R47 ;  /* 0x0000002f022f7220 */ /* 0x040fe40000410000 */
[----:B------:R-:W-:Y:S01]  /*c900*/  FMUL.FTZ R4, R2, R46 ;  /* 0x0000002e02047220 */ /* 0x000fe20000410000 */
[----:B------:R-:W-:Y:S01]  /*c910*/  LOP3.LUT R0, R0, 0xfffffff8, RZ, 0xc0, !PT ;  /* 0xfffffff800007812 */ /* 0x000fe200078ec0ff */
        /* <DEDUP_REMOVED lines=100> */
[----:B------:R-:W-:Y:S01]  /*cf60*/  FMUL.FTZ R130, R2, R130 ;  /* 0x0000008202827220 */ /* 0x000fe20000410000 */
[----:B------:R-:W-:Y:S02]  /*cf70*/  IADD3 R2, R55, -R0, RZ ;  /* 0x8000000037027210 */ /* 0x000fe40007ffe0ff */
[----:B------:R-:W-:Y:S02]  /*cf80*/  LOP3.LUT R0, R21, 0x3ffffffc, RZ, 0xc0, !PT ;  /* 0x3ffffffc15007812 */ /* 0x000fe400078ec0ff */
[----:B------:R-:W-:Y:S02]  /*cf90*/  SHF.L.U32 R4, R2, 0x6, RZ ;  /* 0x0000000602047819 */ /* 0x000fe400000006ff */
[----:B------:R-:W-:Y:S02]  /*cfa0*/  IADD3 R15, -R0, R81, RZ ;  /* 0x00000051000f7210 */ /* 0x000fe40007ffe1ff */
[----:B------:R-:W-:Y:S02]  /*cfb0*/  LOP3.LUT R0, R4, 0x1c0, RZ, 0xc0, !PT ;  /* 0x000001c004007812 */ /* 0x000fe400078ec0ff */
[----:B------:R-:W-:-:S02]  /*cfc0*/  LOP3.LUT R4, R2, 0x1, RZ, 0xc0, !PT ;  /* 0x0000000102047812 */ /* 0x000fc400078ec0ff */
[----:B------:R-:W-:Y:S02]  /*cfd0*/  LEA R15, R14, R15, 0x9 ;  /* 0x0000000f0e0f7211 */ /* 0x000fe400078e48ff */
[----:B------:R-:W-:Y:S02]  /*cfe0*/  LEA.HI R0, R0, R0, RZ, 0x1d ;  /* 0x0000000000007211 */ /* 0x000fe400078fe8ff */
[----:B------:R-:W-:Y:S02]  /*cff0*/  ISETP.NE.U32.AND P0, PT, R4, 0x1, PT ;  /* 0x000000010400780c */ /* 0x000fe40003f05070 */
[----:B------:R-:W-:Y:S02]  /*d000*/  LEA R0, R15, R0, 0x1 ;  /* 0x000000000f007211 */ /* 0x000fe400078e08ff */
[----:B------:R-:W-:Y:S02]  /*d010*/  R2P PR, R2, 0x6 ;  /* 0x0000000602007804 */ /* 0x000fe40000000000 */
[----:B------:R-:W-:-:S02]  /*d020*/  SHF.L.U32 R0, R0, 0x1, RZ ;  /* 0x0000000100007819 */ /* 0x000fc400000006ff */
[----:B------:R-:W-:Y:S02]  /*d030*/  MOV R4, 0x20 ;  /* 0x0000002000047802 */ /* 0x000fe40000000f00 */
        /* <DEDUP_REMOVED lines=132> */
.L_x_834:
[----:B--234-:R-:W-:Y:S05]  /*d880*/  BSYNC B0 ;  /* 0x0000000000007941 */ /* 0x01cfea0003800000 */
.L_x_833:
[----:B------:R-:W2:Y:S04]  /*d890*/  LDL.64 R84, [R1+0x8] ;  /* 0x0000080001547983 */ /* 0x000ea80000100a00 */
[----:B------:R3:W5:Y:S04]  /*d8a0*/  LDL R15, [R1+0x1c] ;  /* 0x00001c00010f7983 */ /* 0x0007680000100800 */
        /* <DEDUP_REMOVED lines=17> */
[----:B------:R-:W-:Y:S01]  /*d9c0*/  IADD3.X R5, R0, UR7, RZ, P0, !PT ;  /* 0x0000000700057c10 */ /* 0x000fe200087fe4ff */
[----:B------:R-:W-:Y:S01]  /*d9d0*/  IMAD.U32 R0, RZ, RZ, UR13 ;  /* 0x0000000dff007e24 */ /* 0x000fe2000f8e00ff */
[----:B------:R-:W-:Y:S02]  /*d9e0*/  ISETP.GE.AND P0, PT, R3, UR9, PT ;  /* 0x0000000903007c0c */ /* 0x000fe4000bf06270 */
[----:B------:R-:W-:Y:S01]  /*d9f0*/  SHF.R.S32.HI R3, RZ, 0x1f, R2 ;  /* 0x0000001fff037819 */ /* 0x000fe20000011402 */
[----:B-1----:R-:W-:-:S04]  /*da00*/  IMAD.WIDE.U32 R10, R10, c[0x0][0x1f0], R4 ;  /* 0x00007c000a0a7a25 */ /* 0x002fc800078e0004 */
[----:B------:R-:W-:Y:S01]  /*da10*/  IMAD.WIDE R2, R0, 0x40, R2 ;  /* 0x0000004000027825 */ /* 0x000fe200078e0202 */
[----:B------:R-:W-:-:S05]  /*da20*/  IADD3 R9, R11, UR4, RZ ;  /* 0x000000040b097c10 */ /* 0x000fca000fffe0ff */
        /* <DEDUP_REMOVED lines=16> */
.L_x_836:
[----:B---3--:R-:W-:Y:S05]  /*db30*/  BSYNC B0 ;  /* 0x0000000000007941 */ /* 0x008fea0003800000 */
.L_x_835:
        /* <DEDUP_REMOVED lines=22> */
.L_x_838:
[----:B------:R-:W-:Y:S05]  /*dca0*/  BSYNC B0 ;  /* 0x0000000000007941 */ /* 0x000fea0003800000 */
.L_x_837:
        /* <DEDUP_REMOVED lines=22> */
.L_x_840:
[----:B------:R-:W-:Y:S05]  /*de10*/  BSYNC B0 ;  /* 0x0000000000007941 */ /* 0x000fea0003800000 */
.L_x_839:
[----:B------:R-:W-:-:S04]  /*de20*/  LEA.HI.SX32 R0, R12, 0x30, 0x1d ;  /* 0x000000300c007811 */ /* 0x000fc800078feaff */
[----:B------:R-:W-:-:S13]  /*de30*/  ISETP.GE.AND P0, PT, R0, UR9, PT ;  /* 0x0000000900007c0c */ /* 0x000fda000bf06270 */
[----:B------:R-:W-:Y:S05]  /*de40*/  @P0 EXIT ;  /* 0x000000000000094d */ /* 0x000fea0003800000 */
[----:B------:R-:W-:Y:S02]  /*de50*/  IADD3 R0, P0, R2, 0x30, RZ ;  /* 0x0000003002007810 */ /* 0x000fe40007f1e0ff */
[----:B------:R-:W-:Y:S02]  /*de60*/  ISETP.GE.AND P2, PT, R84, c[0x0][0x220], PT ;  /* 0x0000880054007a0c */ /* 0x000fe40003f46270 */
[----:B-----5:R-:W-:Y:S01]  /*de70*/  ISETP.GE.AND P1, PT, R15, c[0x0][0x220], PT ;  /* 0x000088000f007a0c */ /* 0x020fe20003f26270 */
[----:B------:R-:W-:Y:S01]  /*de80*/  IMAD.X R2, RZ, RZ, R3, P0 ;  /* 0x000000ffff027224 */ /* 0x000fe200000e0603 */
[----:B------:R-:W-:Y:S01]  /*de90*/  ISETP.GE.AND P0, PT, R14, c[0x0][0x220], PT ;  /* 0x000088000e007a0c */ /* 0x000fe20003f06270 */
[----:B------:R-:W-:Y:S02]  /*dea0*/  IMAD.MOV.U32 R3, RZ, RZ, R9 ;  /* 0x000000ffff037224 */ /* 0x000fe400078e0009 */
[----:B------:R-:W-:Y:S02]  /*deb0*/  IMAD R6, R2, c[0x0][0x1e8], RZ ;  /* 0x00007a0002067a24 */ /* 0x000fe400078e02ff */
[----:B------:R-:W-:-:S04]  /*dec0*/  IMAD.MOV.U32 R2, RZ, RZ, R10 ;  /* 0x000000ffff027224 */ /* 0x000fc800078e000a */
[----:B-1----:R-:W-:-:S04]  /*ded0*/  IMAD.WIDE.U32 R4, R0, c[0x0][0x1e8], R2 ;  /* 0x00007a0000047a25 */ /* 0x002fc800078e0002 */
[----:B------:R-:W-:Y:S01]  /*dee0*/  IMAD R0, R0, c[0x0][0x1ec], R6 ;  /* 0x00007b0000007a24 */ /* 0x000fe200078e0206 */
[----:B------:R-:W-:-:S03]  /*def0*/  LEA R2, P3, R4, c[0x0][0x1d0], 0x1 ;  /* 0x0000740004027a11 */ /* 0x000fc600078608ff */
        /* <DEDUP_REMOVED lines=9> */
.L_x_799:
        /* <DEDUP_REMOVED lines=80> */
.L_x_842:
[----:B------:R-:W-:Y:S05]  /*e490*/  BSYNC B0 ;  /* 0x0000000000007941 */ /* 0x000fea0003800000 */
.L_x_841:
        /* <DEDUP_REMOVED lines=22> */
.L_x_844:
[----:B------:R-:W-:Y:S05]  /*e600*/  BSYNC B0 ;  /* 0x0000000000007941 */ /* 0x000fea0003800000 */
.L_x_843:
        /* <DEDUP_REMOVED lines=22> */
.L_x_846:
[----:B------:R-:W-:Y:S05]  /*e770*/  BSYNC B0 ;  /* 0x0000000000007941 */ /* 0x000fea0003800000 */
.L_x_845:
        /* <DEDUP_REMOVED lines=21> */
.L_x_848:
[----:B------:R-:W-:Y:S05]  /*e8d0*/  BSYNC B0 ;  /* 0x0000000000007941 */ /* 0x000fea0003800000 */
.L_x_847:
        /* <DEDUP_REMOVED lines=35> */
.L_x_849:
        /* <DEDUP_REMOVED lines=15> */
.L_x_2040:


//--------------------- .text._ZN5flash16flash_fwd_kernelI23Flash_fwd_kernel_traitsILi256ELi64ELi64ELi4ELb0ELb0EN7cutlass6half_tE19Flash_kernel_traitsILi256ELi64ELi64ELi4ES3_EELb1ELb0ELb0ELb1ELb0ELb0ELb0ELb1EEEvNS_16Flash_fwd_paramsE --------------------------
	.section	.text._ZN5flash16flash_fwd_kernelI23Flash_fwd_kernel_traitsILi256ELi64ELi64ELi4ELb0ELb0EN7cutlass6half_tE19Flash_kernel_traitsILi256ELi64ELi64ELi4ES3_EELb1ELb0ELb0ELb1ELb0ELb0ELb0ELb1EEEvNS_16Flash_fwd_paramsE,"ax",@progbits
	.sectioninfo	@"SHI_REGISTERS=255"
	.align	128
        .global         _ZN5flash16flash_fwd_kernelI23Flash_fwd_kernel_traitsILi256ELi64ELi64ELi4ELb0ELb0EN7cutlass6half_tE19Flash_kernel_traitsILi256ELi64ELi64ELi4ES3_EELb1ELb0ELb0ELb1ELb0ELb0ELb0ELb1EEEvNS_16Flash_fwd_paramsE
        .type           _ZN5flash16flash_fwd_kernelI23Flash_fwd_kernel_traitsILi256ELi64ELi64ELi4ELb0ELb0EN7cutlass6half_tE19Flash_kernel_traitsILi256ELi64ELi64ELi4ES3_EELb1ELb0ELb0ELb1ELb0ELb0ELb0ELb1EEEvNS_16Flash_fwd_paramsE,@function
        .size           _ZN5flash16flash_fwd_kernelI23Flash_fwd_kernel_traitsILi256ELi64ELi64ELi4ELb0ELb0EN7cutlass6half_tE19Flash_kernel_traitsILi256ELi64ELi64ELi4ES3_EELb1ELb0ELb0ELb1ELb0ELb0ELb0ELb1EEEvNS_16Flash_fwd_paramsE,(.L_x_2041 - _ZN5flash16flash_fwd_kernelI23Flash_fwd_kernel_traitsILi256ELi64ELi64ELi4ELb0ELb0EN7cutlass6half_tE19Flash_kernel_traitsILi256ELi64ELi64ELi4ES3_EELb1ELb0ELb0ELb1ELb0ELb0ELb0ELb1EEEvNS_16Flash_fwd_paramsE)
        .other          _ZN5flash16flash_fwd_kernelI23Flash_fwd_kernel_traitsILi256ELi64ELi64ELi4ELb0ELb0EN7cutlass6half_tE19Flash_kernel_traitsILi256ELi64ELi64ELi4ES3_EELb1ELb0ELb0ELb1ELb0ELb0ELb0ELb1EEEvNS_16Flash_fwd_paramsE,@"STO_CUDA_ENTRY STV_DEFAULT"
_ZN5flash16flash_fwd_kernelI23Flash_fwd_kernel_traitsILi256ELi64ELi64ELi4ELb0ELb0EN7cutlass6half_tE19Flash_kernel_traitsILi256ELi64ELi64ELi4ES3_EELb1ELb0ELb0ELb1ELb0ELb0ELb0ELb1EEEvNS_16Flash_fwd_paramsE:
.text._ZN5flash16flash_fwd_kernelI23Flash_fwd_kernel_traitsILi256ELi64ELi64ELi4ELb0ELb0EN7cutlass6half_tE19Flash_kernel_traitsILi256ELi64ELi64ELi4ES3_EELb1ELb0ELb0ELb1ELb0ELb0ELb0ELb1EEEvNS_16Flash_fwd_paramsE:
        /* <DEDUP_REMOVED lines=51> */
[----:B------:R-:W2:Y:S04]  /*0330*/  @P0 LDG.E R5, [R12.64] ;  /* 0x000000140c050981 */ /* 0x000ea8000c1e1900 */
[----:B------:R-:W3:Y:S01]  /*0340*/  @P0 LDG.E R0, [R12.64+0x4] ;  /* 0x000004140c000981 */ /* 0x000ee2000c1e1900 */
[----:B------:R-:W-:Y:S02]  /*0350*/  PLOP3.LUT P1, PT, PT, PT, UP0, 0x80, 0x0 ;  /* 0x000000000000781c */ /* 0x000fe40003f2f008 */
[----:B------:R-:W-:-:S11]  /*0360*/  PLOP3.LUT P2, PT, PT, PT, UP1, 0x80, 0x0 ;  /* 0x000000000000781c */ /* 0x000fd60003f4f018 */
[----:B------:R-:W4:Y:S01]  /*0370*/  @P1 LDG.E R4, [R10.64] ;  /* 0x000000140a041981 */ /* 0x000f22000c1e1900 */
        /* <DEDUP_REMOVED lines=8> */
[----:B--2---:R-:W2:Y:S08]  /*0400*/  @P0 R2UR UR11, R5 ;  /* 0x00000000050b03c2 */ /* 0x004eb000000e0000 */
[----:B---3--:R-:W2:Y:S01]  /*0410*/  @P0 R2UR UR16, R0 ;  /* 0x00000000001003c2 */ /* 0x008ea200000e0000 */
[----:B------:R-:W-:-:S04]  /*0420*/  ISETP.NE.U32.AND P0, PT, RZ, c[0x0][0x248], PT ;  /* 0x00009200ff007a0c */ /* 0x000fc80003f05070 */
[----:B------:R-:W-:-:S03]  /*0430*/  ISETP.NE.AND.EX P0, PT, RZ, c[0x0][0x24c], PT, P0 ;  /* 0x00009300ff007a0c */ /* 0x000fc60003f05300 */
[----:B----4-:R3:W4:Y:S01]  /*0440*/  @P1 R2UR UR7, R4 ;  /* 0x00000000040713c2 */ /* 0x01072200000e0000 */
[----:B--2---:R-:W-:-:S07]  /*0450*/  @UP2 UIADD3 UR16, UR16, -UR11, URZ ;  /* 0x8000000b10102290 */ /* 0x004fce000fffe03f */
[----:B-----5:R3:W2:Y:S01]  /*0460*/  @!P2 R2UR UR24, R8 ;  /* 0x000000000818a3c2 */ /* 0x0206a200000e0000 */
[----:B------:R-:W-:Y:S01]  /*0470*/  LEA.HI R5, R9, R20, RZ, 0x5 ;  /* 0x0000001409057211 */ /* 0x000fe200078f28ff */
        /* <DEDUP_REMOVED lines=9> */
.L_x_850:
[----:B-1----:R-:W-:Y:S02]  /*0510*/  ULDC UR6, c[0x0][0x218] ;  /* 0x0000860000067ab9 */ /* 0x002fe40000000800 */
.L_x_851:
        /* <DEDUP_REMOVED lines=33> */
[----:B------:R-:W-:-:S03]  /*0730*/  PLOP3.LUT P0, PT, PT, PT, UP0, 0x80, 0x0 ;  /* 0x000000000000781c */ /* 0x000fc60003f0f008 */
[----:B------:R-:W-:Y:S02]  /*0740*/  @UP1 UIMAD.WIDE.U32 UR28, UR11, UR4, URZ ;  /* 0x000000040b1c12a5 */ /* 0x000fe4000f8e003f */
[----:B------:R-:W-:Y:S02]  /*0750*/  @!UP1 USHF.R.S32.HI UR17, URZ, 0x1f, UR19 ;  /* 0x0000001f3f119899 */ /* 0x000fe40008011413 */
[----:B------:R-:W-:Y:S02]  /*0760*/  @UP0 UIADD3 UR10, UR7, UR24, URZ ;  /* 0x00000018070a0290 */ /* 0x000fe4000fffe03f */
[----:B------:R-:W-:Y:S02]  /*0770*/  @UP1 UIMAD UR6, UR11, UR5, UR29 ;  /* 0x000000050b0612a4 */ /* 0x000fe4000f8e021d */
[----:B------:R-:W-:Y:S02]  /*0780*/  @!UP1 UIMAD UR17, UR17, UR8, URZ ;  /* 0x00000008111192a4 */ /* 0x000fe4000f8e023f */
[----:B------:R-:W-:-:S02]  /*0790*/  ULDC.64 UR4, c[0x0][0x198] ;  /* 0x0000660000047ab9 */ /* 0x000fc40000000a00 */
[----:B------:R-:W-:Y:S02]  /*07a0*/  @UP0 UIMAD.WIDE.U32 UR26, UR10, UR4, URZ ;  /* 0x000000040a1a02a5 */ /* 0x000fe4000f8e003f */
[----:B------:R-:W-:Y:S02]  /*07b0*/  @!UP1 UIMAD.WIDE.U32 UR30, UR19, UR8, URZ ;  /* 0x00000008131e92a5 */ /* 0x000fe4000f8e003f */
[----:B------:R-:W-:Y:S02]  /*07c0*/  @UP0 UIMAD UR10, UR10, UR5, UR27 ;  /* 0x000000050a0a02a4 */ /* 0x000fe4000f8e021b */
[----:B------:R-:W-:Y:S02]  /*07d0*/  ULDC UR8, c[0x0][0x1c0] ;  /* 0x0000700000087ab9 */ /* 0x000fe40000000800 */
[----:B------:R-:W-:Y:S02]  /*07e0*/  UIMAD UR8, UR19, UR8, UR18 ;  /* 0x00000008130872a4 */ /* 0x000fe4000f8e0212 */
[----:B------:R-:W-:-:S02]  /*07f0*/  ULDC UR5, c[0x0][0x224] ;  /* 0x0000890000057ab9 */ /* 0x000fc40000000800 */
[----:B------:R-:W-:Y:S02]  /*0800*/  UIMAD UR5, UR8, UR5, UR14 ;  /* 0x00000005080572a4 */ /* 0x000fe4000f8e020e */
[----:B------:R-:W-:Y:S02]  /*0810*/  USHF.L.U32 UR8, UR8, 0x5, URZ ;  /* 0x0000000508087899 */ /* 0x000fe4000800063f */
[----:B------:R-:W-:Y:S02]  /*0820*/  ULDC UR27, c[0x0][0x228] ;  /* 0x00008a00001b7ab9 */ /* 0x000fe40000000800 */
[----:B------:R-:W-:Y:S02]  /*0830*/  UIMAD UR27, UR5, UR27, URZ ;  /* 0x0000001b051b72a4 */ /* 0x000fe4000f8e023f */
[----:B------:R-:W-:Y:S01]  /*0840*/  USHF.R.S32.HI UR5, URZ, 0x1f, UR8 ;  /* 0x0000001f3f057899 */ /* 0x000fe20008011408 */
[--C-:B------:R-:W-:Y:S01]  /*0850*/  IADD3 R23, P2, P1, R2, UR8, R10.reuse ;  /* 0x0000000802177c10 */ /* 0x100fe2000f95e00a */
[----:B------:R-:W-:Y:S01]  /*0860*/  @!UP1 UIMAD UR4, UR19, UR9, UR17 ;  /* 0x00000009130492a4 */ /* 0x000fe2000f8e0211 */
[----:B------:R-:W-:Y:S01]  /*0870*/  SHF.R.S32.HI R2, RZ, 0x1f, R10 ;  /* 0x0000001fff027819 */ /* 0x000fe2000001140a */
[----:B------:R-:W-:-:S02]  /*0880*/  USHF.R.S32.HI UR9, URZ, 0x6, UR12 ;  /* 0x000000063f097899 */ /* 0x000fc4000801140c */
[----:B------:R-:W-:Y:S01]  /*0890*/  USHF.R.S32.HI UR17, URZ, 0x1f, UR18 ;  /* 0x0000001f3f117899 */ /* 0x000fe20008011412 */
[----:B------:R-:W-:Y:S01]  /*08a0*/  IADD3.X R2, R3, UR5, R2, P2, P1 ;  /* 0x0000000503027c10 */ /* 0x000fe200097e2402 */
[----:B------:R-:W-:Y:S02]  /*08b0*/  @!UP1 UIADD3 UR6, UR31, UR4, URZ ;  /* 0x000000041f069290 */ /* 0x000fe4000fffe03f */
        /* <DEDUP_REMOVED lines=11> */
[----:B------:R-:W-:-:S02]  /*0970*/  UIMAD UR8, UR8, UR4, URZ ;  /* 0x00000004080872a4 */ /* 0x000fc4000f8e023f */
[----:B------:R-:W-:Y:S02]  /*0980*/  UIMAD.WIDE.U32 UR30, UR19, UR4, UR30 ;  /* 0x00000004131e72a5 */ /* 0x000fe4000f8e001e */
[----:B------:R-:W-:-:S04]  /*0990*/  UIMAD UR5, UR19, UR5, UR8 ;  /* 0x00000005130572a4 */ /* 0x000fc8000f8e0208 */
[----:B------:R-:W-:Y:S02]  /*09a0*/  UIADD3 UR10, UR31, UR5, URZ ;  /* 0x000000051f0a7290 */ /* 0x000fe4000fffe03f */
[----:B------:R-:W-:Y:S02]  /*09b0*/  UMOV UR12, UR30 ;  /* 0x0000001e000c7c82 */ /* 0x000fe40008000000 */
.L_x_853:
        /* <DEDUP_REMOVED lines=32> */
[----:B------:R-:W-:-:S05]  /*0bc0*/  @UP0 UIMAD UR24, UR24, UR5, UR31 ;  /* 0x00000005181802a4 */ /* 0x000fca000f8e021f */
[----:B------:R-:W-:-:S03]  /*0bd0*/  @!UP2 ULOP3.LUT UR8, URZ, UR26, URZ, 0x33, !UPT ;  /* 0x0000001a3f08a292 */ /* 0x000fc6000f8e333f */
[----:B------:R-:W-:Y:S02]  /*0be0*/  @UP0 UMOV UR26, UR30 ;  /* 0x0000001e001a0c82 */ /* 0x000fe40008000000 */
[----:B------:R-:W-:Y:S01]  /*0bf0*/  USHF.R.S32.HI UR29, URZ, 0x1f, UR8 ;  /* 0x0000001f3f1d7899 */ /* 0x000fe20008011408 */
        /* <DEDUP_REMOVED lines=14> */
.L_x_854:
[CC--:B------:R-:W-:Y:S01]  /*0ce0*/  LEA.HI R3, R9.reuse, R20.reuse, RZ, 0x3 ;  /* 0x0000001409037211 */ /* 0x0c0fe200078f18ff */
[----:B------:R-:W1:Y:S01]  /*0cf0*/  S2R R12, SR_CTAID.Z ;  /* 0x00000000000c7919 */ /* 0x000e620000002700 */
[-C--:B------:R-:W-:Y:S01]  /*0d00*/  LEA.HI R7, R9, R20.reuse, RZ, 0x4 ;  /* 0x0000001409077211 */ /* 0x080fe200078f20ff */
[----:B------:R-:W-:Y:S01]  /*0d10*/  ULDC.64 UR4, c[0x0][0x1b8] ;  /* 0x00006e0000047ab9 */ /* 0x000fe20000000a00 */
[----:B------:R-:W-:Y:S01]  /*0d20*/  SHF.R.S32.HI R26, RZ, 0x3, R3 ;  /* 0x00000003ff1a7819 */ /* 0x000fe20000011403 */
[----:B------:R-:W-:Y:S01]  /*0d30*/  UIMAD UR4, UR29, UR4, URZ ;  /* 0x000000041d0472a4 */ /* 0x000fe2000f8e023f */
[----:B------:R-:W-:Y:S01]  /*0d40*/  LOP3.LUT R3, R3, 0xfffffff8, RZ, 0xc0, !PT ;  /* 0xfffffff803037812 */ /* 0x000fe200078ec0ff */
[----:B------:R-:W-:Y:S01]  /*0d50*/  IMAD.U32 R17, RZ, RZ, UR13 ;  /* 0x0000000dff117e24 */ /* 0x000fe2000f8e00ff */
[----:B------:R-:W-:Y:S01]  /*0d60*/  SHF.R.S32.HI R6, RZ, 0x4, R7 ;  /* 0x00000004ff067819 */ /* 0x000fe20000011407 */
[----:B------:R-:W-:Y:S01]  /*0d70*/  IMAD.SHL.U32 R248, R26, 0x40, RZ ;  /* 0x000000401af87824 */ /* 0x000fe200078e00ff */
[----:B------:R-:W-:Y:S01]  /*0d80*/  LEA.HI R9, R9, R20, RZ, 0x6 ;  /* 0x0000001409097211 */ /* 0x000fe200078f30ff */
[----:B------:R-:W-:Y:S01]  /*0d90*/  IMAD.IADD R0, R20, 0x1, -R3 ;  /* 0x0000000114007824 */ /* 0x000fe200078e0a03 */
[C---:B------:R-:W-:Y:S01]  /*0da0*/  LEA.HI R213, R7.reuse, R6, RZ, 0x1 ;  /* 0x0000000607d57211 */ /* 0x040fe200078f08ff */
[----:B------:R-:W-:Y:S01]  /*0db0*/  BSSY B0, `(.L_x_855) ;  /* 0x0000076000007945 */ /* 0x000fe20003800000 */
[----:B------:R-:W-:Y:S01]  /*0dc0*/  LOP3.LUT R248, R248, 0x1c0, RZ, 0xc0, !PT ;  /* 0x000001c0f8f87812 */ /* 0x000fe200078ec0ff */
[----:B------:R-:W-:Y:S01]  /*0dd0*/  IMAD.SHL.U32 R118, R0, 0x8, RZ ;  /* 0x0000000800767824 */ /* 0x000fe200078e00ff */
[----:B------:R-:W-:Y:S01]  /*0de0*/  LOP3.LUT R7, R7, 0xfffffff0, RZ, 0xc0, !PT ;  /* 0xfffffff007077812 */ /* 0x000fe200078ec0ff */
[----:B------:R-:W-:Y:S01]  /*0df0*/  IMAD.SHL.U32 R9, R9, 0x8, RZ ;  /* 0x0000000809097824 */ /* 0x000fe200078e00ff */
[----:B------:R-:W-:-:S02]  /*0e00*/  LOP3.LUT R213, R213, 0xfffffffe, RZ, 0xc0, !PT ;  /* 0xfffffffed5d57812 */ /* 0x000fc400078ec0ff */
[----:B------:R-:W-:Y:S01]  /*0e10*/  LOP3.LUT R3, R248, 0x38, R118, 0xf8, !PT ;  /* 0x00000038f8037812 */ /* 0x000fe200078ef876 */
[----:B------:R-:W-:Y:S01]  /*0e20*/  IMAD.IADD R4, R20, 0x1, -R7 ;  /* 0x0000000114047824 */ /* 0x000fe200078e0a07 */
[----:B------:R-:W-:Y:S01]  /*0e30*/  SHF.R.U32.HI R248, RZ, 0x3, R248 ;  /* 0x00000003fff87819 */ /* 0x000fe200000116f8 */
[----:B------:R-:W-:Y:S01]  /*0e40*/  IMAD.IADD R213, R6, 0x1, -R213 ;  /* 0x0000000106d57824 */ /* 0x000fe200078e0ad5 */
[----:B------:R-:W-:Y:S02]  /*0e50*/  SHF.R.S32.HI R119, RZ, 0x1f, R118 ;  /* 0x0000001fff777819 */ /* 0x000fe40000011476 */
[----:B------:R-:W-:Y:S01]  /*0e60*/  LOP3.LUT R248, R3, R248, RZ, 0x3c, !PT ;  /* 0x000000f803f87212 */ /* 0x000fe200078e3cff */
[----:B------:R-:W-:Y:S01]  /*0e70*/  IMAD.SHL.U32 R8, R213, 0x8, RZ ;  /* 0x00000008d5087824 */ /* 0x000fe200078e00ff */
[----:B------:R-:W-:Y:S01]  /*0e80*/  SHF.R.S32.HI R3, RZ, 0x1f, R4 ;  /* 0x0000001fff037819 */ /* 0x000fe20000011404 */
[----:B------:R-:W-:Y:S01]  /*0e90*/  IMAD.WIDE.U32 R18, R26, c[0x0][0x198], R118 ;  /* 0x000066001a127a25 */ /* 0x000fe200078e0076 */
[----:B------:R-:W-:Y:S01]  /*0ea0*/  IADD3 R14, P0, R118, UR28, RZ ;  /* 0x0000001c760e7c10 */ /* 0x000fe2000ff1e0ff */
[----:B------:R2:W-:Y:S01]  /*0eb0*/  STL.64 [R1+0x18], R118 ;  /* 0x0000187601007387 */ /* 0x0005e20000100a00 */
[----:B------:R-:W-:Y:S01]  /*0ec0*/  LEA.HI R3, R3, R4, RZ, 0x3 ;  /* 0x0000000403037211 */ /* 0x000fe200078f18ff */
[----:B------:R-:W-:Y:S01]  /*0ed0*/  UIMAD UR28, UR8, UR5, UR4 ;  /* 0x00000005081c72a4 */ /* 0x000fe2000f8e0204 */
[----:B------:R-:W-:Y:S01]  /*0ee0*/  IADD3.X R15, R119, UR6, RZ, P0, !PT ;  /* 0x00000006770f7c10 */ /* 0x000fe200087fe4ff */
[----:B------:R-:W-:Y:S01]  /*0ef0*/  ULDC.64 UR6, c[0x0][0x1b0] ;  /* 0x00006c0000067ab9 */ /* 0x000fe20000000a00 */
[----:B------:R-:W-:Y:S01]  /*0f00*/  LOP3.LUT R7, R3, 0xfffffff8, RZ, 0xc0, !PT ;  /* 0xfffffff803077812 */ /* 0x000fe200078ec0ff */
[----:B------:R-:W-:Y:S01]  /*0f10*/  UIMAD UR6, UR29, UR6, URZ ;  /* 0x000000061d0672a4 */ /* 0x000fe2000f8e023f */
[----:B------:R-:W-:Y:S01]  /*0f20*/  SHF.R.S32.HI R27, RZ, 0x1f, R26 ;  /* 0x0000001fff1b7819 */ /* 0x000fe2000001141a */
[----:B-1----:R-:W-:Y:S01]  /*0f30*/  IMAD.WIDE.U32 R12, R12, c[0x0][0x1a8], R14 ;  /* 0x00006a000c0c7a25 */ /* 0x002fe200078e000e */
[----:B------:R-:W-:Y:S01]  /*0f40*/  LOP3.LUT R248, R248, 0xfffffe00, R9, 0xf8, !PT ;  /* 0xfffffe00f8f87812 */ /* 0x000fe200078ef809 */
[----:B------:R-:W-:Y:S01]  /*0f50*/  UIMAD UR7, UR8, UR7, UR6 ;  /* 0x00000007080772a4 */ /* 0x000fe2000f8e0206 */
[----:B------:R-:W-:Y:S01]  /*0f60*/  IADD3 R18, P1, R18, UR12, RZ ;  /* 0x0000000c12127c10 */ /* 0x000fe2000ff3e0ff */
[----:B------:R-:W-:Y:S01]  /*0f70*/  IMAD.IADD R7, R4, 0x1, -R7 ;  /* 0x0000000104077824 */ /* 0x000fe200078e0a07 */
[----:B------:R-:W-:Y:S01]  /*0f80*/  UIADD3 UR6, -UR14, UR16, URZ ;  /* 0x000000100e067290 */ /* 0x000fe2000fffe13f */
[----:B------:R-:W-:Y:S01]  /*0f90*/  IMAD R9, R27, c[0x0][0x1a0], RZ ;  /* 0x000068001b097a24 */ /* 0x000fe200078e02ff */
[----:B------:R-:W-:Y:S01]  /*0fa0*/  ULDC.64 UR4, c[0x0][0x1a8] ;  /* 0x00006a0000047ab9 */ /* 0x000fe20000000a00 */
[----:B------:R-:W-:Y:S01]  /*0fb0*/  IMAD.WIDE.U32 R14, R26, c[0x0][0x1a0], R118 ;  /* 0x000068001a0e7a25 */ /* 0x000fe200078e0076 */
[C---:B------:R-:W-:Y:S01]  /*0fc0*/  LOP3.LUT P3, RZ, R7.reuse, 0x4, RZ, 0xc0, !PT ;  /* 0x0000000407ff7812 */ /* 0x040fe2000786c0ff */
[----:B------:R-:W-:Y:S01]  /*0fd0*/  UIMAD UR4, UR17, UR4, URZ ;  /* 0x00000004110472a4 */ /* 0x000fe2000f8e023f */
[C---:B------:R-:W-:Y:S01]  /*0fe0*/  LOP3.LUT P2, RZ, R7.reuse, 0x2, RZ, 0xc0, !PT ;  /* 0x0000000207ff7812 */ /* 0x040fe2000784c0ff */
[----:B------:R-:W-:Y:S01]  /*0ff0*/  IMAD.SHL.U32 R7, R7, 0x40, RZ ;  /* 0x0000004007077824 */ /* 0x000fe200078e00ff */
[----:B------:R-:W-:Y:S01]  /*1000*/  IADD3 R14, P0, R14, UR26, RZ ;  /* 0x0000001a0e0e7c10 */ /* 0x000fe2000ff1e0ff */
[----:B------:R-:W-:Y:S01]  /*1010*/  IMAD R11, R27, c[0x0][0x198], RZ ;  /* 0x000066001b0b7a24 */ /* 0x000fe200078e02ff */
[----:B------:R-:W-:Y:S01]  /*1020*/  UIMAD UR4, UR18, UR5, UR4 ;  /* 0x00000005120472a4 */ /* 0x000fe2000f8e0204 */
[C---:B------:R-:W-:Y:S01]  /*1030*/  IMAD R4, R26.reuse, c[0x0][0x1a4], R9 ;  /* 0x000069001a047a24 */ /* 0x040fe200078e0209 */
[----:B------:R-:W-:Y:S01]  /*1040*/  LOP3.LUT R7, R7, 0x1c0, RZ, 0xc0, !PT ;  /* 0x000001c007077812 */ /* 0x000fe200078ec0ff */
[----:B------:R-:W-:Y:S01]  /*1050*/  IMAD R6, R26, c[0x0][0x19c], R11 ;  /* 0x000067001a067a24 */ /* 0x000fe200078e020b */
[----:B------:R-:W-:Y:S01]  /*1060*/  SHF.R.S32.HI R11, RZ, 0x1f, R10 ;  /* 0x0000001fff0b7819 */ /* 0x000fe2000001140a */
[----:B------:R-:W-:Y:S01]  /*1070*/  IMAD.SHL.U32 R3, R3, 0x40, RZ ;  /* 0x0000004003037824 */ /* 0x000fe200078e00ff */
[----:B------:R-:W-:Y:S01]  /*1080*/  LOP3.LUT R8, R7, 0x8, R8, 0xf8, !PT ;  /* 0x0000000807087812 */ /* 0x000fe200078ef808 */
[----:B------:R-:W-:Y:S01]  /*1090*/  IMAD.WIDE R16, R17, 0x40, R26 ;  /* 0x0000004011107825 */ /* 0x000fe200078e021a */
[----:B------:R-:W-:-:S02]  /*10a0*/  SHF.R.U32.HI R7, RZ, 0x3, R7 ;  /* 0x00000003ff077819 */ /* 0x000fc40000011607 */
[----:B------:R-:W-:Y:S01]  /*10b0*/  IADD3.X R15, R15, UR24, R4, P0, !PT ;  /* 0x000000180f0f7c10 */ /* 0x000fe200087fe404 */
[----:B------:R-:W-:Y:S01]  /*10c0*/  IMAD.SHL.U32 R248, R248, 0x2, RZ ;  /* 0x00000002f8f87824 */ /* 0x000fe200078e00ff */
[----:B------:R-:W-:Y:S01]  /*10d0*/  IADD3.X R19, R19, UR10, R6, P1, !PT ;  /* 0x0000000a13137c10 */ /* 0x000fe20008ffe406 */
[----:B------:R-:W-:Y:S01]  /*10e0*/  IMAD.U32 R6, RZ, RZ, UR8 ;  /* 0x00000008ff067e24 */ /* 0x000fe2000f8e00ff */
[----:B------:R-:W-:Y:S01]  /*10f0*/  LOP3.LUT R4, R8, R7, RZ, 0x3c, !PT ;  /* 0x0000000708047212 */ /* 0x000fe200078e3cff */
[----:B------:R-:W-:Y:S01]  /*1100*/  IMAD.U32 R7, RZ, RZ, UR8 ;  /* 0x00000008ff077e24 */ /* 0x000fe2000f8e00ff */
[----:B------:R-:W-:Y:S01]  /*1110*/  ISETP.GE.AND P0, PT, R26, UR6, PT ;  /* 0x000000061a007c0c */ /* 0x000fe2000bf06270 */
[----:B------:R-:W-:Y:S01]  /*1120*/  IMAD.WIDE.U32 R36, R6, c[0x0][0x1b8], R14 ;  /* 0x00006e0006247a25 */ /* 0x000fe200078e000e */
[----:B------:R-:W-:Y:S02]  /*1130*/  SHF.R.S32.HI R6, RZ, 0x1f, R5 ;  /* 0x0000001fff067819 */ /* 0x000fe40000011405 */
[----:B------:R-:W-:Y:S01]  /*1140*/  LEA.HI R11, R11, R10, RZ, 0x2 ;  /* 0x0000000a0b0b7211 */ /* 0x000fe200078f10ff */
[----:B------:R-:W-:Y:S01]  /*1150*/  IMAD.WIDE.U32 R38, R7, c[0x0][0x1b0], R18 ;  /* 0x00006c0007267a25 */ /* 0x000fe200078e0012 */
[----:B------:R-:W-:-:S02]  /*1160*/  SHF.R.S32.HI R7, RZ, 0x5, R5 ;  /* 0x00000005ff077819 */ /* 0x000fc40000011405 */
[----:B------:R-:W-:Y:S01]  /*1170*/  LOP3.LUT R4, R4, 0xfffffe00, R3, 0xf8, !PT ;  /* 0xfffffe0004047812 */ /* 0x000fe200078ef803 */
[----:B------:R-:W-:Y:S01]  /*1180*/  IMAD.MOV.U32 R3, RZ, RZ, 0x20 ;  /* 0x00000020ff037424 */ /* 0x000fe200078e00ff */
[----:B------:R-:W-:Y:S01]  /*1190*/  IADD3 R41, R39, UR7, RZ ;  /* 0x0000000727297c10 */ /* 0x000fe2000fffe0ff */
[----:B------:R2:W-:Y:S01]  /*11a0*/  STL.64 [R1+0x8], R38 ;  /* 0x0000082601007387 */ /* 0x0005e20000100a00 */
[----:B------:R-:W-:Y:S01]  /*11b0*/  LEA.HI R6, R6, R7, RZ, 0x2 ;  /* 0x0000000706067211 */ /* 0x000fe200078f10ff */
[----:B------:R-:W-:Y:S01]  /*11c0*/  IMAD.MOV.U32 R8, RZ, RZ, 0x10 ;  /* 0x00000010ff087424 */ /* 0x000fe200078e00ff */
[----:B------:R-:W-:Y:S01]  /*11d0*/  SHF.R.S32.HI R22, RZ, 0x2, R11 ;  /* 0x00000002ff167819 */ /* 0x000fe2000001140b */
[----:B------:R2:W-:Y:S01]  /*11e0*/  STL.64 [R1], R36 ;  /* 0x0000002401007387 */ /* 0x0005e20000100a00 */
[----:B------:R-:W-:Y:S02]  /*11f0*/  LOP3.LUT R6, R6, 0xffffffc, RZ, 0xc0, !PT ;  /* 0x0ffffffc06067812 */ /* 0x000fe400078ec0ff */
[----:B------:R-:W-:Y:S01]  /*1200*/  IADD3 R15, R13, UR4, RZ ;  /* 0x000000040d0f7c10 */ /* 0x000fe2000fffe0ff */
[----:B------:R2:W-:Y:S01]  /*1210*/  STL [R1+0x14], R41 ;  /* 0x0000142901007387 */ /* 0x0005e20000100800 */
[----:B------:R-:W-:Y:S01]  /*1220*/  IADD3 R247, R37, UR28, RZ ;  /* 0x0000001c25f77c10 */ /* 0x000fe2000fffe0ff */
[----:B------:R-:W-:Y:S01]  /*1230*/  IMAD.IADD R5, R7, 0x1, -R6 ;  /* 0x0000000107057824 */ /* 0x000fe200078e0a06 */
[----:B------:R-:W-:-:S02]  /*1240*/  IADD3 R251, R118, 0x40, RZ ;  /* 0x0000004076fb7810 */ /* 0x000fc40007ffe0ff */
[C---:B------:R-:W-:Y:S01]  /*1250*/  IADD3 R250, R118.reuse, 0x80, RZ ;  /* 0x0000008076fa7810 */ /* 0x040fe20007ffe0ff */
[----:B------:R-:W-:Y:S01]  /*1260*/  IMAD R6, R5, 0x10, R22 ;  /* 0x0000001005067824 */ /* 0x000fe200078e0216 */
        /* <DEDUP_REMOVED lines=42> */
.L_x_856:
[----:B------:R-:W-:Y:S05]  /*1510*/  BSYNC B0 ;  /* 0x0000000000007941 */ /* 0x000fea0003800000 */
.L_x_855:
        /* <DEDUP_REMOVED lines=55> */
.L_x_858:
[----:B------:R-:W-:Y:S05]  /*1890*/  BSYNC B0 ;  /* 0x0000000000007941 */ /* 0x000fea0003800000 */
.L_x_857:
        /* <DEDUP_REMOVED lines=45> */
.L_x_860:
[----:B------:R-:W-:Y:S05]  /*1b70*/  BSYNC B0 ;  /* 0x0000000000007941 */ /* 0x000fea0003800000 */
.L_x_859:
        /* <DEDUP_REMOVED lines=48> */
.L_x_862:
[----:B------:R-:W-:Y:S05]  /*1e80*/  BSYNC B0 ;  /* 0x0000000000007941 */ /* 0x000fea0003800000 */
.L_x_861:
        /* <DEDUP_REMOVED lines=48> */
.L_x_864:
[----:B------:R-:W-:Y:S05]  /*2190*/  BSYNC B0 ;  /* 0x0000000000007941 */ /* 0x000fea0003800000 */
.L_x_863:
        /* <DEDUP_REMOVED lines=41> */
.L_x_866:
[----:B------:R-:W-:Y:S05]  /*2430*/  BSYNC B0 ;  /* 0x0000000000007941 */ /* 0x000fea0003800000 */
.L_x_865:
        /* <DEDUP_REMOVED lines=40> */
.L_x_868:
[----:B------:R-:W-:Y:S05]  /*26c0*/  BSYNC B0 ;  /* 0x0000000000007941 */ /* 0x000fea0003800000 */
.L_x_867:
        /* <DEDUP_REMOVED lines=42> */
.L_x_870:
[----:B------:R-:W-:Y:S05]  /*2970*/  BSYNC B0 ;  /* 0x0000000000007941 */ /* 0x000fea0003800000 */
.L_x_869:
        /* <DEDUP_REMOVED lines=16> */
[----:B-1----:R-:W-:Y:S01]  /*2a80*/  IMAD.U32 R14, RZ, RZ, UR6 ;  /* 0x00000006ff0e7e24 */ /* 0x002fe2000f8e00ff */
[----:B------:R-:W1:Y:S01]  /*2a90*/  @P0 MUFU.RCP R12, c[0x0][0x238] ;  /* 0x00008e00000c0b08 */ /* 0x000e620000001000 */
[----:B------:R-:W-:Y:S01]  /*2aa0*/  ISETP.GE.AND P1, PT, R26, UR28, PT ;  /* 0x0000001c1a007c0c */ /* 0x000fe2000bf26270 */
[----:B------:R-:W-:Y:S02]  /*2ab0*/  ULDC.64 UR4, c[0x0][0x1a0] ;  /* 0x0000680000047ab9 */ /* 0x000fe40000000a00 */
[----:B------:R-:W-:-:S05]  /*2ac0*/  IMAD.U32 R15, RZ, RZ, UR7 ;  /* 0x00000007ff0f7e24 */ /* 0x000fca000f8e00ff */
[----:B------:R-:W1:Y:S01]  /*2ad0*/  @P0 LDG.E R13, [R14.64] ;  /* 0x000000140e0d0981 */ /* 0x000e62000c1e1900 */
        /* <DEDUP_REMOVED lines=12> */
[----:B-1----:R-:W-:-:S04]  /*2ba0*/  @P0 FMUL.FTZ R12, R13, R12 ;  /* 0x0000000c0d0c0220 */ /* 0x002fc80000410000 */
[----:B------:R1:W5:Y:S01]  /*2bb0*/  @P0 R2UR UR6, R12 ;  /* 0x000000000c0603c2 */ /* 0x00036200000e0000 */
[C---:B------:R-:W-:Y:S02]  /*2bc0*/  LEA R14, P0, R16.reuse, R36, 0x6 ;  /* 0x00000024100e7211 */ /* 0x040fe400078030ff */
[----:B-1----:R-:W-:Y:S01]  /*2bd0*/  MOV R12, UR4 ;  /* 0x00000004000c7c02 */ /* 0x002fe20008000f00 */
[----:B------:R-:W-:Y:S02]  /*2be0*/  UMOV UR4, URZ ;  /* 0x0000003f00047c82 */ /* 0x000fe40008000000 */
[----:B-----5:R-:W-:Y:S01]  /*2bf0*/  @UP1 UMOV UR4, UR6 ;  /* 0x0000000600041c82 */ /* 0x020fe20008000000 */
[----:B------:R-:W-:Y:S01]  /*2c00*/  LEA.HI.X R15, R16, R247, R12, 0x6, P0 ;  /* 0x000000f7100f7211 */ /* 0x000fe200000f340c */
[----:B------:R-:W-:Y:S05]  /*2c10*/  @P1 BRA `(.L_x_872) ;  /* 0x0000021000001947 */ /* 0x000fea0003800000 */
[----:B---3--:R-:W-:Y:S02]  /*2c20*/  ISETP.GE.AND P5, PT, R118, c[0x0][0x220], PT ;  /* 0x0000880076007a0c */ /* 0x008fe40003fa6270 */
        /* <DEDUP_REMOVED lines=32> */
.L_x_872:
[----:B---3--:R-:W-:Y:S05]  /*2e30*/  BSYNC B0 ;  /* 0x0000000000007941 */ /* 0x008fea0003800000 */
.L_x_871:
        /* <DEDUP_REMOVED lines=8> */
[----:B-1----:R-:W-:Y:S01]  /*2ec0*/  IMAD.WIDE.U32 R16, R8, c[0x0][0x1a0], RZ ;  /* 0x0000680008107a25 */ /* 0x002fe200078e00ff */
        /* <DEDUP_REMOVED lines=35> */
.L_x_874:
[----:B------:R-:W-:Y:S05]  /*3100*/  BSYNC B0 ;  /* 0x0000000000007941 */ /* 0x000fea0003800000 */
.L_x_873:
        /* <DEDUP_REMOVED lines=15> */
[----:B------:R1:W-:Y:S02]  /*3200*/  @P5 STS.128 [R248+0x11000], RZ ;  /* 0x011000fff8005388 */ /* 0x0003e40000000c00 */
        /* <DEDUP_REMOVED lines=28> */
.L_x_876:
[----:B------:R-:W-:Y:S05]  /*33d0*/  BSYNC B0 ;  /* 0x0000000000007941 */ /* 0x000fea0003800000 */
.L_x_875:
        /* <DEDUP_REMOVED lines=16> */
[C---:B-1----:R-:W-:Y:S01]  /*34e0*/  @!P5 LEA R16, P6, R14.reuse, c[0x0][0x170], 0x1 ;  /* 0x00005c000e10da11 */ /* 0x042fe200078c08ff */
        /* <DEDUP_REMOVED lines=28> */
.L_x_878:
[----:B------:R-:W-:Y:S05]  /*36b0*/  BSYNC B0 ;  /* 0x0000000000007941 */ /* 0x000fea0003800000 */
.L_x_877:
        /* <DEDUP_REMOVED lines=9> */
[----:B------:R-:W-:Y:S01]  /*3750*/  LOP3.LUT R8, R9, 0x8, R8, 0xf8, !PT ;  /* 0x0000000809087812 */ /* 0x000fe200078ef808 */
[----:B------:R-:W-:Y:S01]  /*3760*/  IMAD R28, R7, 0x10, R22 ;  /* 0x00000010071c7824 */ /* 0x000fe200078e0216 */
        /* <DEDUP_REMOVED lines=9> */
[----:B------:R-:W-:Y:S01]  /*3800*/  LDSM.16.M88.4 R84, [R209] ;  /* 0x00000000d154783b */ /* 0x000fe20000000200 */
[----:B------:R-:W-:Y:S02]  /*3810*/  IADD3 R28, R28, UR14, RZ ;  /* 0x0000000e1c1c7c10 */ /* 0x000fe4000fffe0ff */
[----:B------:R-:W-:-:S05]  /*3820*/  IMAD.SHL.U32 R213, R213, 0x2, RZ ;  /* 0x00000002d5d57824 */ /* 0x000fca00078e00ff */
[----:B------:R-:W5:Y:S01]  /*3830*/  LDSM.16.M88.4 R60, [R213+0x8000] ;  /* 0x00800000d53c783b */ /* 0x000f620000000200 */
[C---:B------:R-:W-:Y:S02]  /*3840*/  IADD3 R0, R213.reuse, 0x8000, RZ ;  /* 0x00008000d5007810 */ /* 0x040fe40007ffe0ff */
[----:B------:R-:W-:Y:S01]  /*3850*/  IADD3 R211, R213, 0x8020, RZ ;  /* 0x00008020d5d37810 */ /* 0x000fe20007ffe0ff */
[----:B------:R-:W1:Y:S01]  /*3860*/  LDSM.16.M88.4 R52, [R213+0x8800] ;  /* 0x00880000d534783b */ /* 0x000e620000000200 */
[----:B------:R-:W-:Y:S01]  /*3870*/  @P1 IADD3 R211, R0, -0x20, RZ ;  /* 0xffffffe000d31810 */ /* 0x000fe20007ffe0ff */
[----:B------:R-:W-:Y:S02]  /*3880*/  IMAD.MOV.U32 R0, RZ, RZ, 0x40 ;  /* 0x00000040ff007424 */ /* 0x000fe400078e00ff */
[----:B-1----:R-:W1:Y:S01]  /*3890*/  LDSM.16.M88.4 R12, [R213+0x9000] ;  /* 0x00900000d50c783b */ /* 0x002e620000000200 */
[C---:B------:R-:W-:Y:S02]  /*38a0*/  IADD3 R203, R211.reuse, 0x800, RZ ;  /* 0x00000800d3cb7810 */ /* 0x040fe40007ffe0ff */
[----:B------:R-:W-:Y:S01]  /*38b0*/  SEL R0, R0, 0xffffffc0, !P2 ;  /* 0xffffffc000007807 */ /* 0x000fe20005000000 */
[----:B------:R-:W2:Y:S01]  /*38c0*/  LDSM.16.M88.4 R32, [R213+0x9800] ;  /* 0x00980000d520783b */ /* 0x000ea20000000200 */
[----:B------:R-:W-:-:S02]  /*38d0*/  IADD3 R202, R211, 0x1000, RZ ;  /* 0x00001000d3ca7810 */ /* 0x000fc40007ffe0ff */
[----:B------:R-:W-:Y:S01]  /*38e0*/  IADD3 R201, R211, 0x1800, RZ ;  /* 0x00001800d3c97810 */ /* 0x000fe20007ffe0ff */
[----:B--2---:R-:W2:Y:S01]  /*38f0*/  LDSM.16.M88.4 R36, [R211] ;  /* 0x00000000d324783b */ /* 0x004ea20000000200 */
[----:B------:R-:W-:Y:S01]  /*3900*/  IMAD.IADD R207, R213, 0x1, R0 ;  /* 0x00000001d5cf7824 */ /* 0x000fe200078e0200 */
[C---:B------:R-:W-:Y:S01]  /*3910*/  IADD3 R199, R211.reuse, 0x2000, RZ ;  /* 0x00002000d3c77810 */ /* 0x040fe20007ffe0ff */
[----:B------:R-:W-:Y:S01]  /*3920*/  IMAD.IADD R200, R0, 0x1, R211 ;  /* 0x0000000100c87824 */ /* 0x000fe200078e02d3 */
[----:B------:R-:W3:Y:S01]  /*3930*/  LDSM.16.M88.4 R40, [R211+0x800] ;  /* 0x00080000d328783b */ /* 0x000ee20000000200 */
[----:B------:R-:W-:Y:S01]  /*3940*/  IMAD.U32 R0, RZ, RZ, UR29 ;  /* 0x0000001dff007e24 */ /* 0x000fe2000f8e00ff */
[C---:B------:R-:W-:Y:S02]  /*3950*/  IADD3 R198, R211.reuse, 0x2800, RZ ;  /* 0x00002800d3c67810 */ /* 0x040fe40007ffe0ff */
[----:B------:R-:W4:Y:S01]  /*3960*/  LDSM.16.M88.4 R68, [R211+0x1800] ;  /* 0x00180000d344783b */ /* 0x000f220000000200 */
[----:B------:R-:W-:Y:S01]  /*3970*/  IMAD R0, R0, 0x40, R25 ;  /* 0x0000004000007824 */ /* 0x000fe200078e0219 */
[----:B------:R-:W-:-:S02]  /*3980*/  IADD3 R197, R211, 0x3000, RZ ;  /* 0x00003000d3c57810 */ /* 0x000fc40007ffe0ff */
[----:B------:R-:W-:Y:S01]  /*3990*/  LDSM.16.M88.4 R44, [R207+0x8000] ;  /* 0x00800000cf2c783b */ /* 0x000fe20000000200 */
[----:B------:R-:W-:Y:S02]  /*39a0*/  IADD3 R196, R211, 0x3800, RZ ;  /* 0x00003800d3c47810 */ /* 0x000fe40007ffe0ff */
[C---:B------:R-:W-:Y:S01]  /*39b0*/  IADD3 R22, R0.reuse, 0x1, RZ ;  /* 0x0000000100167810 */ /* 0x040fe20007ffe0ff */
[----:B------:R-:W-:Y:S01]  /*39c0*/  LDSM.16.M88.4 R92, [R207+0x9800] ;  /* 0x00980000cf5c783b */ /* 0x000fe20000000200 */
[C---:B------:R-:W-:Y:S02]  /*39d0*/  IADD3 R24, R0.reuse, 0x8, RZ ;  /* 0x0000000800187810 */ /* 0x040fe40007ffe0ff */
[C---:B------:R-:W-:Y:S01]  /*39e0*/  IADD3 R104, R0.reuse, 0x30, RZ ;  /* 0x0000003000687810 */ /* 0x040fe20007ffe0ff */
[----:B------:R-:W-:Y:S01]  /*39f0*/  LDSM.16.M88.4 R80, [R200] ;  /* 0x00000000c850783b */ /* 0x000fe20000000200 */
[----:B------:R-:W-:Y:S02]  /*3a00*/  IADD3 R100, R0, 0x31, RZ ;  /* 0x0000003100647810 */ /* 0x000fe40007ffe0ff */
[----:B------:R-:W-:Y:S01]  /*3a10*/  ISETP.GE.AND P1, PT, R22, UR15, PT ;  /* 0x0000000f16007c0c */ /* 0x000fe2000bf26270 */
[----:B-----5:R-:W-:Y:S01]  /*3a20*/  HMMA.16816.F32 R64, R88, R60, RZ ;  /* 0x0000003c5840723c */ /* 0x020fe200000018ff */
[----:B------:R-:W-:Y:S01]  /*3a30*/  LDSM.16.M88.4 R76, [R200+0x800] ;  /* 0x00080000c84c783b */ /* 0x000fe20000000200 */
[----:B------:R-:W-:-:S02]  /*3a40*/  IADD3 R96, R0, 0x28, RZ ;  /* 0x0000002800607810 */ /* 0x000fc40007ffe0ff */
[C---:B------:R-:W-:Y:S01]  /*3a50*/  IADD3 R98, R0.reuse, 0x29, RZ ;  /* 0x0000002900627810 */ /* 0x040fe20007ffe0ff */
[----:B------:R-:W-:Y:S01]  /*3a60*/  LDSM.16.M88.4 R72, [R200+0x1000] ;  /* 0x00100000c848783b */ /* 0x000fe20000000200 */
[C---:B------:R-:W-:Y:S02]  /*3a70*/  IADD3 R102, R0.reuse, 0x38, RZ ;  /* 0x0000003800667810 */ /* 0x040fe40007ffe0ff */
[C---:B------:R-:W-:Y:S01]  /*3a80*/  HMMA.16816.F32 R56, R88.reuse, R52, RZ ;  /* 0x000000345838723c */ /* 0x040fe200000018ff */
[C---:B------:R-:W-:Y:S02]  /*3a90*/  IADD3 R106, R0.reuse, 0x39, RZ ;  /* 0x00000039006a7810 */ /* 0x040fe40007ffe0ff */
[----:B------:R-:W-:Y:S02]  /*3aa0*/  ISETP.GE.AND P2, PT, R0, UR15, PT ;  /* 0x0000000f00007c0c */ /* 0x000fe4000bf46270 */
[----:B------:R-:W-:Y:S02]  /*3ab0*/  ISETP.GE.AND P0, PT, R24, UR15, PT ;  /* 0x0000000f18007c0c */ /* 0x000fe4000bf06270 */
[C---:B------:R-:W-:Y:S01]  /*3ac0*/  IADD3 R195, R211.reuse, 0x4000, RZ ;  /* 0x00004000d3c37810 */ /* 0x040fe20007ffe0ff */
[----:B-1----:R-:W-:Y:S01]  /*3ad0*/  HMMA.16816.F32 R16, R88, R12, RZ ;  /* 0x0000000c5810723c */ /* 0x002fe200000018ff */
[----:B------:R-:W-:-:S02]  /*3ae0*/  IADD3 R194, R211, 0x4800, RZ ;  /* 0x00004800d3c27810 */ /* 0x000fc40007ffe0ff */
[C---:B------:R-:W-:Y:S02]  /*3af0*/  IADD3 R193, R211.reuse, 0x5000, RZ ;  /* 0x00005000d3c17810 */ /* 0x040fe40007ffe0ff */
[C---:B------:R-:W-:Y:S02]  /*3b00*/  IADD3 R192, R211.reuse, 0x5800, RZ ;  /* 0x00005800d3c07810 */ /* 0x040fe40007ffe0ff */
[C---:B------:R-:W-:Y:S01]  /*3b10*/  IADD3 R191, R211.reuse, 0x6000, RZ ;  /* 0x00006000d3bf7810 */ /* 0x040fe20007ffe0ff */
[----:B------:R-:W-:Y:S01]  /*3b20*/  HMMA.16816.F32 R60, R88, R62, RZ ;  /* 0x0000003e583c723c */ /* 0x000fe200000018ff */
[C---:B------:R-:W-:Y:S02]  /*3b30*/  IADD3 R190, R211.reuse, 0x6800, RZ ;  /* 0x00006800d3be7810 */ /* 0x040fe40007ffe0ff */
[C---:B------:R-:W-:Y:S02]  /*3b40*/  IADD3 R189, R211.reuse, 0x7000, RZ ;  /* 0x00007000d3bd7810 */ /* 0x040fe40007ffe0ff */
[----:B------:R-:W-:-:S03]  /*3b50*/  IADD3 R188, R211, 0x7800, RZ ;  /* 0x00007800d3bc7810 */ /* 0x000fc60007ffe0ff */
[C---:B------:R-:W-:Y:S08]  /*3b60*/  HMMA.16816.F32 R52, R88.reuse, R54, RZ ;  /* 0x000000365834723c */ /* 0x040ff000000018ff */
[C---:B------:R-:W-:Y:S08]  /*3b70*/  HMMA.16816.F32 R12, R88.reuse, R14, RZ ;  /* 0x0000000e580c723c */ /* 0x040ff000000018ff */
[C---:B------:R-:W-:Y:S08]  /*3b80*/  HMMA.16816.F32 R8, R88.reuse, R32, RZ ;  /* 0x000000205808723c */ /* 0x040ff000000018ff */
[----:B------:R-:W-:Y:S01]  /*3b90*/  HMMA.16816.F32 R88, R88, R34, RZ ;  /* 0x000000225858723c */ /* 0x000fe200000018ff */
[----:B------:R-:W1:Y:S07]  /*3ba0*/  LDSM.16.M88.4 R32, [R211+0x1000] ;  /* 0x00100000d320783b */ /* 0x000e6e0000000200 */
[C---:B--2---:R-:W-:Y:S08]  /*3bb0*/  HMMA.16816.F32 R64, R48.reuse, R36, R64 ;  /* 0x000000243040723c */ /* 0x044ff00000001840 */
[C---:B------:R-:W-:Y:S01]  /*3bc0*/  HMMA.16816.F32 R60, R48.reuse, R38, R60 ;  /* 0x00000026303c723c */ /* 0x040fe2000000183c */
[----:B------:R-:W2:Y:S07]  /*3bd0*/  LDSM.16.M88.4 R36, [R210] ;  /* 0x00000000d224783b */ /* 0x000eae0000000200 */
[C---:B---3--:R-:W-:Y:S08]  /*3be0*/  HMMA.16816.F32 R56, R48.reuse, R40, R56 ;  /* 0x000000283038723c */ /* 0x048ff00000001838 */
[C---:B------:R-:W-:Y:S01]  /*3bf0*/  HMMA.16816.F32 R52, R48.reuse, R42, R52 ;  /* 0x0000002a3034723c */ /* 0x040fe20000001834 */
[----:B------:R-:W3:Y:S07]  /*3c00*/  LDSM.16.M88.4 R40, [R207+0x8800] ;  /* 0x00880000cf28783b */ /* 0x000eee0000000200 */
[C---:B----4-:R-:W-:Y:S08]  /*3c10*/  HMMA.16816.F32 R8, R48.reuse, R68, R8 ;  /* 0x000000443008723c */ /* 0x050ff00000001808 */
        /* <DEDUP_REMOVED lines=17> */
[----:B------:R-:W5:Y:S06]  /*3d30*/  LDSM.16.M88.4 R36, [R213+0xb800] ;  /* 0x00b80000d524783b */ /* 0x000f6c0000000200 */
[C---:B------:R-:W-:Y:S01]  /*3d40*/  IADD3 R94, R0.reuse, 0x21, RZ ;  /* 0x00000021005e7810 */ /* 0x040fe20007ffe0ff */
        /* <DEDUP_REMOVED lines=21> */
[C---:B-----5:R-:W-:Y:S01]  /*3ea0*/  HMMA.16816.F32 R80, R48.reuse, R36, R8 ;  /* 0x000000243050723c */ /* 0x060fe20000001808 */
[----:B------:R-:W4:Y:S07]  /*3eb0*/  LDSM.16.M88.4 R8, [R207+0xa000] ;  /* 0x00a00000cf08783b */ /* 0x000f2e0000000200 */
[----:B------:R-:W-:Y:S01]  /*3ec0*/  HMMA.16816.F32 R88, R48, R38, R88 ;  /* 0x000000263058723c */ /* 0x000fe20000001858 */
[----:B------:R-:W5:Y:S04]  /*3ed0*/  LDSM.16.M88.4 R36, [R207+0xa800] ;  /* 0x00a80000cf24783b */ /* 0x000f680000000200 */
[----:B------:R-:W1:Y:S03]  /*3ee0*/  LDSM.16.M88.4 R48, [R207+0xb000] ;  /* 0x00b00000cf30783b */ /* 0x000e660000000200 */
[C---:B--2---:R-:W-:Y:S08]  /*3ef0*/  HMMA.16816.F32 R64, R68.reuse, R44, R64 ;  /* 0x0000002c4440723c */ /* 0x044ff00000001840 */
[C---:B------:R-:W-:Y:S01]  /*3f00*/  HMMA.16816.F32 R60, R68.reuse, R46, R60 ;  /* 0x0000002e443c723c */ /* 0x040fe2000000183c */
[----:B------:R-:W2:Y:S07]  /*3f10*/  LDSM.16.M88.4 R44, [R207+0xb800] ;  /* 0x00b80000cf2c783b */ /* 0x000eae0000000200 */
[C---:B------:R-:W-:Y:S08]  /*3f20*/  HMMA.16816.F32 R16, R68.reuse, R72, R16 ;  /* 0x000000484410723c */ /* 0x040ff00000001810 */
[C---:B---3--:R-:W-:Y:S08]  /*3f30*/  HMMA.16816.F32 R56, R68.reuse, R40, R56 ;  /* 0x000000284438723c */ /* 0x048ff00000001838 */
[C---:B------:R-:W-:Y:S01]  /*3f40*/  HMMA.16816.F32 R52, R68.reuse, R42, R52 ;  /* 0x0000002a4434723c */ /* 0x040fe20000001834 */
[----:B------:R-:W-:Y:S07]  /*3f50*/  LDSM.16.M88.4 R40, [R209+0x2000] ;  /* 0x00200000d128783b */ /* 0x000fee0000000200 */
[C---:B------:R-:W-:Y:S01]  /*3f60*/  HMMA.16816.F32 R72, R68.reuse, R74, R12 ;  /* 0x0000004a4448723c */ /* 0x040fe2000000180c */
[----:B------:R-:W3:Y:S07]  /*3f70*/  LDSM.16.M88.4 R12, [R200+0x2000] ;  /* 0x00200000c80c783b */ /* 0x000eee0000000200 */
[C---:B-1----:R-:W-:Y:S08]  /*3f80*/  HMMA.16816.F32 R80, R68.reuse, R32, R80 ;  /* 0x000000204450723c */ /* 0x042ff00000001850 */
        /* <DEDUP_REMOVED lines=8> */
[----:B------:R-:W-:Y:S07]  /*4010*/  LDSM.16.M88.4 R36, [R213+0xc000] ;  /* 0x00c00000d524783b */ /* 0x000fee0000000200 */
[C---:B------:R-:W-:Y:S08]  /*4020*/  HMMA.16816.F32 R16, R76.reuse, R48, R16 ;  /* 0x000000304c10723c */ /* 0x040ff00000001810 */
[C---:B------:R-:W-:Y:S01]  /*4030*/  HMMA.16816.F32 R72, R76.reuse, R50, R72 ;  /* 0x000000324c48723c */ /* 0x040fe20000001848 */
[----:B------:R-:W5:Y:S07]  /*4040*/  LDSM.16.M88.4 R48, [R214+0x4000] ;  /* 0x00400000d630783b */ /* 0x000f6e0000000200 */
[C---:B--2---:R-:W-:Y:S08]  /*4050*/  HMMA.16816.F32 R80, R76.reuse, R44, R80 ;  /* 0x0000002c4c50723c */ /* 0x044ff00000001850 */
[----:B------:R-:W-:Y:S01]  /*4060*/  HMMA.16816.F32 R88, R76, R46, R88 ;  /* 0x0000002e4c58723c */ /* 0x000fe20000001858 */
[----:B------:R-:W2:Y:S04]  /*4070*/  LDSM.16.M88.4 R76, [R213+0xd000] ;  /* 0x00d00000d54c783b */ /* 0x000ea80000000200 */
[----:B------:R-:W2:Y:S03]  /*4080*/  LDSM.16.M88.4 R44, [R213+0xc800] ;  /* 0x00c80000d52c783b */ /* 0x000ea60000000200 */
[C---:B---3--:R-:W-:Y:S08]  /*4090*/  HMMA.16816.F32 R64, R40.reuse, R12, R64 ;  /* 0x0000000c2840723c */ /* 0x048ff00000001840 */
[C---:B------:R-:W-:Y:S01]  /*40a0*/  HMMA.16816.F32 R60, R40.reuse, R14, R60 ;  /* 0x0000000e283c723c */ /* 0x040fe2000000183c */
[----:B------:R-:W-:Y:S07]  /*40b0*/  LDSM.16.M88.4 R12, [R212+0x4000] ;  /* 0x00400000d40c783b */ /* 0x000fee0000000200 */
[C---:B-1----:R-:W-:Y:S08]  /*40c0*/  HMMA.16816.F32 R56, R40.reuse, R32, R56 ;  /* 0x000000202838723c */ /* 0x042ff00000001838 */
[C---:B------:R-:W-:Y:S01]  /*40d0*/  HMMA.16816.F32 R52, R40.reuse, R34, R52 ;  /* 0x000000222834723c */ /* 0x040fe20000001834 */
[----:B------:R-:W1:Y:S07]  /*40e0*/  LDSM.16.M88.4 R32, [R213+0xd800] ;  /* 0x00d80000d520783b */ /* 0x000e6e0000000200 */
[C---:B----4-:R-:W-:Y:S08]  /*40f0*/  HMMA.16816.F32 R16, R40.reuse, R8, R16 ;  /* 0x000000082810723c */ /* 0x050ff00000001810 */
[C---:B------:R-:W-:Y:S01]  /*4100*/  HMMA.16816.F32 R72, R40.reuse, R10, R72 ;  /* 0x0000000a2848723c */ /* 0x040fe20000001848 */
[----:B------:R-:W3:Y:S07]  /*4110*/  LDSM.16.M88.4 R8, [R211+0x4000] ;  /* 0x00400000d308783b */ /* 0x000eee0000000200 */
[C---:B------:R-:W-:Y:S08]  /*4120*/  HMMA.16816.F32 R80, R40.reuse, R68, R80 ;  /* 0x000000442850723c */ /* 0x040ff00000001850 */
[----:B------:R-:W-:Y:S01]  /*4130*/  HMMA.16816.F32 R88, R40, R70, R88 ;  /* 0x000000462858723c */ /* 0x000fe20000001858 */
[----:B------:R-:W-:Y:S07]  /*4140*/  LDSM.16.M88.4 R40, [R211+0x4800] ;  /* 0x00480000d328783b */ /* 0x000fee0000000200 */
[C---:B-----5:R-:W-:Y:S08]  /*4150*/  HMMA.16816.F32 R64, R48.reuse, R36, R64 ;  /* 0x000000243040723c */ /* 0x060ff00000001840 */
[C---:B------:R-:W-:Y:S01]  /*4160*/  HMMA.16816.F32 R60, R48.reuse, R38, R60 ;  /* 0x00000026303c723c */ /* 0x040fe2000000183c */
[----:B------:R-:W4:Y:S07]  /*4170*/  LDSM.16.M88.4 R36, [R211+0x5000] ;  /* 0x00500000d324783b */ /* 0x000f2e0000000200 */
[C---:B--2---:R-:W-:Y:S01]  /*4180*/  HMMA.16816.F32 R68, R48.reuse, R76, R16 ;  /* 0x0000004c3044723c */ /* 0x044fe20000001810 */
[----:B------:R-:W-:Y:S07]  /*4190*/  LDSM.16.M88.4 R16, [R207+0xc000] ;  /* 0x00c00000cf10783b */ /* 0x000fee0000000200 */
[C---:B------:R-:W-:Y:S01]  /*41a0*/  HMMA.16816.F32 R72, R48.reuse, R78, R72 ;  /* 0x0000004e3048723c */ /* 0x040fe20000001848 */
[----:B------:R-:W-:Y:S07]  /*41b0*/  LDSM.16.M88.4 R76, [R200+0x5800] ;  /* 0x00580000c84c783b */ /* 0x000fee0000000200 */
[C---:B------:R-:W-:Y:S08]  /*41c0*/  HMMA.16816.F32 R56, R48.reuse, R44, R56 ;  /* 0x0000002c3038723c */ /* 0x040ff00000001838 */
        /* <DEDUP_REMOVED lines=12> */
[C---:B------:R-:W-:Y:S08]  /*4290*/  HMMA.16816.F32 R56, R12.reuse, R40, R56 ;  /* 0x000000280c38723c */ /* 0x040ff00000001838 */
[C---:B------:R-:W-:Y:S01]  /*42a0*/  HMMA.16816.F32 R52, R12.reuse, R42, R52 ;  /* 0x0000002a0c34723c */ /* 0x040fe20000001834 */
[----:B------:R-:W-:Y:S07]  /*42b0*/  LDSM.16.M88.4 R40, [R209+0x4000] ;  /* 0x00400000d128783b */ /* 0x000fee0000000200 */
[C---:B------:R-:W-:Y:S07]  /*42c0*/  HMMA.16816.F32 R80, R12.reuse, R84, R80 ;  /* 0x000000540c50723c */ /* 0x040fee0000001850 */
[C---:B------:R-:W-:Y:S01]  /*42d0*/  IADD3 R84, R0.reuse, 0x19, RZ ;  /* 0x0000001900547810 */ /* 0x040fe20007ffe0ff */
[----:B------:R-:W-:Y:S01]  /*42e0*/  HMMA.16816.F32 R88, R12, R86, R88 ;  /* 0x000000560c58723c */ /* 0x000fe20000001858 */
[----:B------:R-:W4:Y:S06]  /*42f0*/  LDSM.16.M88.4 R12, [R200+0x4000] ;  /* 0x00400000c80c783b */ /* 0x000f2c0000000200 */
[C---:B------:R-:W-:Y:S01]  /*4300*/  IADD3 R86, R0.reuse, 0x20, RZ ;  /* 0x0000002000567810 */ /* 0x040fe20007ffe0ff */
[C---:B--2---:R-:W-:Y:S08]  /*4310*/  HMMA.16816.F32 R64, R44.reuse, R16, R64 ;  /* 0x000000102c40723c */ /* 0x044ff00000001840 */
[C---:B------:R-:W-:Y:S01]  /*4320*/  HMMA.16816.F32 R60, R44.reuse, R18, R60 ;  /* 0x000000122c3c723c */ /* 0x040fe2000000183c */
[----:B------:R-:W2:Y:S07]  /*4330*/  LDSM.16.M88.4 R16, [R200+0x5000] ;  /* 0x00500000c810783b */ /* 0x000eae0000000200 */
[C---:B-1----:R-:W-:Y:S08]  /*4340*/  HMMA.16816.F32 R56, R44.reuse, R8, R56 ;  /* 0x000000082c38723c */ /* 0x042ff00000001838 */
[C---:B------:R-:W-:Y:S01]  /*4350*/  HMMA.16816.F32 R52, R44.reuse, R10, R52 ;  /* 0x0000000a2c34723c */ /* 0x040fe20000001834 */
[----:B------:R-:W-:Y:S07]  /*4360*/  LDSM.16.M88.4 R8, [R213+0xe000] ;  /* 0x00e00000d508783b */ /* 0x000fee0000000200 */
[C---:B------:R-:W-:Y:S08]  /*4370*/  HMMA.16816.F32 R68, R44.reuse, R32, R68 ;  /* 0x000000202c44723c */ /* 0x040ff00000001844 */
[C---:B------:R-:W-:Y:S01]  /*4380*/  HMMA.16816.F32 R72, R44.reuse, R34, R72 ;  /* 0x000000222c48723c */ /* 0x040fe20000001848 */
[----:B------:R-:W1:Y:S07]  /*4390*/  LDSM.16.M88.4 R32, [R214+0x6000] ;  /* 0x00600000d620783b */ /* 0x000e6e0000000200 */
[C---:B---3--:R-:W-:Y:S08]  /*43a0*/  HMMA.16816.F32 R80, R44.reuse, R36, R80 ;  /* 0x000000242c50723c */ /* 0x048ff00000001850 */
[----:B------:R-:W-:Y:S01]  /*43b0*/  HMMA.16816.F32 R88, R44, R38, R88 ;  /* 0x000000262c58723c */ /* 0x000fe20000001858 */
[----:B------:R-:W-:Y:S04]  /*43c0*/  LDSM.16.M88.4 R36, [R213+0xe800] ;  /* 0x00e80000d524783b */ /* 0x000fe80000000200 */
[----:B------:R-:W-:Y:S03]  /*43d0*/  LDSM.16.M88.4 R44, [R213+0xf000] ;  /* 0x00f00000d52c783b */ /* 0x000fe60000000200 */
[C---:B----4-:R-:W-:Y:S08]  /*43e0*/  HMMA.16816.F32 R64, R40.reuse, R12, R64 ;  /* 0x0000000c2840723c */ /* 0x050ff00000001840 */
[C---:B------:R-:W-:Y:S01]  /*43f0*/  HMMA.16816.F32 R60, R40.reuse, R14, R60 ;  /* 0x0000000e283c723c */ /* 0x040fe2000000183c */
[----:B------:R-:W3:Y:S07]  /*4400*/  LDSM.16.M88.4 R12, [R213+0xf800] ;  /* 0x00f80000d50c783b */ /* 0x000eee0000000200 */
[C---:B------:R-:W-:Y:S07]  /*4410*/  HMMA.16816.F32 R80, R40.reuse, R76, R80 ;  /* 0x0000004c2850723c */ /* 0x040fee0000001850 */
[----:B------:R-:W-:Y:S01]  /*4420*/  IADD3 R76, R0, 0x11, RZ ;  /* 0x00000011004c7810 */ /* 0x000fe20007ffe0ff */
[----:B------:R-:W-:Y:S03]  /*4430*/  HMMA.16816.F32 R88, R40, R78, R88 ;  /* 0x0000004e2858723c */ /* 0x000fe60000001858 */
[----:B------:R-:W-:-:S04]  /*4440*/  ISETP.GE.AND P4, PT, R76, UR15, PT ;  /* 0x0000000f4c007c0c */ /* 0x000fc8000bf86270 */
[----:B------:R-:W-:Y:S01]  /*4450*/  IADD3 R78, R0, 0x18, RZ ;  /* 0x00000018004e7810 */ /* 0x000fe20007ffe0ff */
[----:B------:R-:W-:Y:S03]  /*4460*/  HMMA.16816.F32 R56, R40, R48, R56 ;  /* 0x000000302838723c */ /* 0x000fe60000001838 */
[----:B------:R-:W-:-:S05]  /*4470*/  ISETP.GE.AND P3, PT, R78, UR15, PT ;  /* 0x0000000f4e007c0c */ /* 0x000fca000bf66270 */
[C---:B------:R-:W-:Y:S01]  /*4480*/  HMMA.16816.F32 R52, R40.reuse, R50, R52 ;  /* 0x000000322834723c */ /* 0x040fe20000001834 */
[----:B------:R-:W-:Y:S07]  /*4490*/  LDSM.16.M88.4 R48, [R212+0x6000] ;  /* 0x00600000d430783b */ /* 0x000fee0000000200 */
[C---:B--2---:R-:W-:Y:S08]  /*44a0*/  HMMA.16816.F32 R68, R40.reuse, R16, R68 ;  /* 0x000000102844723c */ /* 0x044ff00000001844 */
[----:B------:R-:W-:Y:S01]  /*44b0*/  HMMA.16816.F32 R72, R40, R18, R72 ;  /* 0x000000122848723c */ /* 0x000fe20000001848 */
[----:B------:R-:W2:Y:S06]  /*44c0*/  LDSM.16.M88.4 R16, [R211+0x6000] ;  /* 0x00600000d310783b */ /* 0x000eac0000000200 */
[----:B------:R-:W-:Y:S01]  /*44d0*/  IMAD.U32 R43, RZ, RZ, UR15 ;  /* 0x0000000fff2b7e24 */ /* 0x000fe2000f8e00ff */
[----:B-1----:R-:W-:Y:S04]  /*44e0*/  HMMA.16816.F32 R64, R32, R8, R64 ;  /* 0x000000082040723c */ /* 0x002fe80000001840 */
[----:B------:R-:W-:-:S04]  /*44f0*/  IADD3 R43, R43, -UR16, R28 ;  /* 0x800000102b2b7c10 */ /* 0x000fc8000fffe01c */
[C---:B------:R-:W-:Y:S01]  /*4500*/  HMMA.16816.F32 R60, R32.reuse, R10, R60 ;  /* 0x0000000a203c723c */ /* 0x040fe2000000183c */
[----:B------:R-:W1:Y:S01]  /*4510*/  LDSM.16.M88.4 R8, [R211+0x6800] ;  /* 0x00680000d308783b */ /* 0x000e620000000200 */
[C---:B------:R-:W-:Y:S02]  /*4520*/  IMAD.IADD R77, R43.reuse, 0x1, -R104 ;  /* 0x000000012b4d7824 */ /* 0x040fe400078e0a68 */
[C---:B------:R-:W-:Y:S02]  /*4530*/  IMAD.IADD R79, R43.reuse, 0x1, -R106 ;  /* 0x000000012b4f7824 */ /* 0x040fe400078e0a6a */
[C---:B------:R-:W-:Y:S01]  /*4540*/  IMAD.IADD R92, R43.reuse, 0x1, -R98 ;  /* 0x000000012b5c7824 */ /* 0x040fe200078e0a62 */
[----:B------:R-:W-:Y:S01]  /*4550*/  IABS R77, R77 ;  /* 0x0000004d004d7213 */ /* 0x000fe20000000000 */
[----:B---3--:R-:W-:Y:S01]  /*4560*/  HMMA.16816.F32 R80, R32, R12, R80 ;  /* 0x0000000c2050723c */ /* 0x008fe20000001850 */
[----:B------:R-:W-:Y:S01]  /*4570*/  IABS R79, R79 ;  /* 0x0000004f004f7213 */ /* 0x000fe20000000000 */
[----:B------:R-:W-:Y:S01]  /*4580*/  IMAD.IADD R85, R43, 0x1, -R102 ;  /* 0x000000012b557824 */ /* 0x000fe200078e0a66 */
[----:B------:R-:W-:-:S02]  /*4590*/  IABS R92, R92 ;  /* 0x0000005c005c7213 */ /* 0x000fc40000000000 */
[----:B------:R-:W-:Y:S02]  /*45a0*/  I2F R112, R79 ;  /* 0x0000004f00707306 */ /* 0x000fe40000201400 */
[----:B------:R-:W-:Y:S01]  /*45b0*/  IABS R85, R85 ;  /* 0x0000005500557213 */ /* 0x000fe20000000000 */
[C---:B------:R-:W-:Y:S01]  /*45c0*/  HMMA.16816.F32 R88, R32.reuse, R14, R88 ;  /* 0x0000000e2058723c */ /* 0x040fe20000001858 */
[----:B------:R-:W3:Y:S04]  /*45d0*/  LDSM.16.M88.4 R12, [R211+0x7000] ;  /* 0x00700000d30c783b */ /* 0x000ee80000000200 */
[----:B------:R-:W-:Y:S03]  /*45e0*/  I2F R92, R92 ;  /* 0x0000005c005c7306 */ /* 0x000fe60000201400 */
[C---:B------:R-:W-:Y:S08]  /*45f0*/  HMMA.16816.F32 R56, R32.reuse, R36, R56 ;  /* 0x000000242038723c */ /* 0x040ff00000001838 */
[----:B------:R-:W-:Y:S07]  /*4600*/  HMMA.16816.F32 R68, R32, R44, R68 ;  /* 0x0000002c2044723c */ /* 0x000fee0000001844 */
[----:B------:R-:W-:Y:S01]  /*4610*/  IADD3 R44, R0, 0x9, RZ ;  /* 0x00000009002c7810 */ /* 0x000fe20007ffe0ff */
[----:B--2---:R-:W-:Y:S03]  /*4620*/  HMMA.16816.F32 R64, R48, R16, R64 ;  /* 0x000000103040723c */ /* 0x004fe60000001840 */
[----:B------:R-:W-:-:S04]  /*4630*/  ISETP.GE.AND P6, PT, R44, UR15, PT ;  /* 0x0000000f2c007c0c */ /* 0x000fc8000bfc6270 */
[C---:B------:R-:W-:Y:S01]  /*4640*/  IMAD.IADD R16, R43.reuse, 0x1, -R0 ;  /* 0x000000012b107824 */ /* 0x040fe200078e0a00 */
[----:B------:R-:W-:Y:S01]  /*4650*/  HMMA.16816.F32 R52, R32, R38, R52 ;  /* 0x000000262034723c */ /* 0x000fe20000001834 */
[----:B------:R-:W-:Y:S01]  /*4660*/  IMAD.IADD R17, R43, 0x1, -R22 ;  /* 0x000000012b117824 */ /* 0x000fe200078e0a16 */
[----:B------:R-:W-:Y:S02]  /*4670*/  LDSM.16.M88.4 R36, [R210+0x6000] ;  /* 0x00600000d224783b */ /* 0x000fe40000000200 */
[----:B------:R-:W-:-:S04]  /*4680*/  IABS R16, R16 ;  /* 0x0000001000107213 */ /* 0x000fc80000000000 */
[----:B-1----:R-:W-:Y:S01]  /*4690*/  HMMA.16816.F32 R56, R48, R8, R56 ;  /* 0x000000083038723c */ /* 0x002fe20000001838 */
[----:B------:R-:W-:Y:S01]  /*46a0*/  IMAD.MOV.U32 R25, RZ, RZ, R16 ;  /* 0x000000ffff197224 */ /* 0x000fe200078e0010 */
[----:B------:R-:W-:-:S05]  /*46b0*/  IABS R16, R17 ;  /* 0x0000001100107213 */ /* 0x000fca0000000000 */
[C---:B------:R-:W-:Y:S01]  /*46c0*/  IMAD.IADD R8, R43.reuse, 0x1, -R24 ;  /* 0x000000012b087824 */ /* 0x040fe200078e0a18 */
[----:B------:R-:W-:Y:S01]  /*46d0*/  HMMA.16816.F32 R60, R48, R18, R60 ;  /* 0x00000012303c723c */ /* 0x000fe2000000183c */
[----:B------:R-:W-:Y:S01]  /*46e0*/  IMAD.MOV.U32 R20, RZ, RZ, R16 ;  /* 0x000000ffff147224 */ /* 0x000fe200078e0010 */
[----:B------:R-:W1:Y:S01]  /*46f0*/  I2F R25, R25 ;  /* 0x0000001900197306 */ /* 0x000e620000201400 */
[----:B------:R-:W2:Y:S01]  /*4700*/  LDSM.16.M88.4 R16, [R207+0xe000] ;  /* 0x00e00000cf10783b */ /* 0x000ea20000000200 */
[----:B------:R-:W-:Y:S01]  /*4710*/  IABS R8, R8 ;  /* 0x0000000800087213 */ /* 0x000fe20000000000 */
[----:B------:R-:W-:-:S03]  /*4720*/  IMAD.IADD R9, R43, 0x1, -R44 ;  /* 0x000000012b097824 */ /* 0x000fc600078e0a2c */
[----:B------:R-:W-:Y:S01]  /*4730*/  HMMA.16816.F32 R72, R32, R46, R72 ;  /* 0x0000002e2048723c */ /* 0x000fe20000001848 */
[----:B------:R-:W4:Y:S01]  /*4740*/  LDSM.16.M88.4 R32, [R211+0x7800] ;  /* 0x00780000d320783b */ /* 0x000f220000000200 */
[----:B------:R-:W-:Y:S01]  /*4750*/  IMAD.MOV.U32 R41, RZ, RZ, R8 ;  /* 0x000000ffff297224 */ /* 0x000fe200078e0008 */
[----:B------:R-:W-:Y:S01]  /*4760*/  IABS R8, R9 ;  /* 0x0000000900087213 */ /* 0x000fe20000000000 */
[----:B------:R-:W5:Y:S03]  /*4770*/  I2F R20, R20 ;  /* 0x0000001400147306 */ /* 0x000f660000201400 */
[----:B------:R-:W-:Y:S01]  /*4780*/  IADD3 R46, R0, 0x10, RZ ;  /* 0x00000010002e7810 */ /* 0x000fe20007ffe0ff */
[C---:B---3--:R-:W-:Y:S01]  /*4790*/  HMMA.16816.F32 R68, R48.reuse, R12, R68 ;  /* 0x0000000c3044723c */ /* 0x048fe20000001844 */
[----:B------:R-:W-:Y:S02]  /*47a0*/  IMAD.MOV.U32 R40, RZ, RZ, R8 ;  /* 0x000000ffff287224 */ /* 0x000fe400078e0008 */
[----:B------:R-:W-:Y:S01]  /*47b0*/  ISETP.GE.AND P5, PT, R46, UR15, PT ;  /* 0x0000000f2e007c0c */ /* 0x000fe2000bfa6270 */
[----:B------:R-:W-:Y:S03]  /*47c0*/  I2F R41, R41 ;  /* 0x0000002900297306 */ /* 0x000fe60000201400 */
[C---:B------:R-:W-:Y:S01]  /*47d0*/  IMAD.IADD R12, R43.reuse, 0x1, -R46 ;  /* 0x000000012b0c7824 */ /* 0x040fe200078e0a2e */
[C---:B------:R-:W-:Y:S01]  /*47e0*/  HMMA.16816.F32 R52, R48.reuse, R10, R52 ;  /* 0x0000000a3034723c */ /* 0x040fe20000001834 */
[C---:B------:R-:W-:Y:S01]  /*47f0*/  IMAD.IADD R13, R43.reuse, 0x1, -R76 ;  /* 0x000000012b0d7824 */ /* 0x040fe200078e0a4c */
[----:B------:R-:W3:Y:S02]  /*4800*/  LDSM.16.M88.4 R8, [R207+0xe800] ;  /* 0x00e80000cf08783b */ /* 0x000ee40000000200 */
[----:B------:R-:W-:Y:S01]  /*4810*/  IABS R12, R12 ;  /* 0x0000000c000c7213 */ /* 0x000fe20000000000 */
[----:B------:R-:W-:Y:S03]  /*4820*/  I2F R40, R40 ;  /* 0x0000002800287306 */ /* 0x000fe60000201400 */
[----:B------:R-:W-:Y:S01]  /*4830*/  HMMA.16816.F32 R72, R48, R14, R72 ;  /* 0x0000000e3048723c */ /* 0x000fe20000001848 */
[----:B------:R-:W-:Y:S01]  /*4840*/  IMAD.MOV.U32 R31, RZ, RZ, R12 ;  /* 0x000000ffff1f7224 */ /* 0x000fe200078e000c */
[----:B------:R-:W-:Y:S01]  /*4850*/  IABS R12, R13 ;  /* 0x0000000d000c7213 */ /* 0x000fe20000000000 */
[----:B------:R-:W-:-:S04]  /*4860*/  IMAD.IADD R13, R43, 0x1, -R78 ;  /* 0x000000012b0d7824 */ /* 0x000fc800078e0a4e */
[----:B------:R-:W-:Y:S01]  /*4870*/  IMAD.MOV.U32 R42, RZ, RZ, R12 ;  /* 0x000000ffff2a7224 */ /* 0x000fe200078e000c */
[----:B------:R-:W-:Y:S01]  /*4880*/  IABS R12, R13 ;  /* 0x0000000d000c7213 */ /* 0x000fe20000000000 */
[----:B------:R-:W-:Y:S01]  /*4890*/  I2F R31, R31 ;  /* 0x0000001f001f7306 */ /* 0x000fe20000201400 */
[----:B--2---:R-:W-:Y:S03]  /*48a0*/  HMMA.16816.F32 R64, R36, R16, R64 ;  /* 0x000000102440723c */ /* 0x004fe60000001840 */
[----:B------:R-:W-:Y:S02]  /*48b0*/  IMAD.MOV.U32 R45, RZ, RZ, R12 ;  /* 0x000000ffff2d7224 */ /* 0x000fe400078e000c */
[----:B------:R-:W2:Y:S02]  /*48c0*/  LDSM.16.M88.4 R12, [R207+0xf000] ;  /* 0x00f00000cf0c783b */ /* 0x000ea40000000200 */
[----:B------:R-:W-:Y:S01]  /*48d0*/  I2F R42, R42 ;  /* 0x0000002a002a7306 */ /* 0x000fe20000201400 */
[C---:B------:R-:W-:Y:S01]  /*48e0*/  IMAD.IADD R16, R43.reuse, 0x1, -R86 ;  /* 0x000000012b107824 */ /* 0x040fe200078e0a56 */
[----:B----4-:R-:W-:Y:S01]  /*48f0*/  HMMA.16816.F32 R80, R48, R32, R80 ;  /* 0x000000203050723c */ /* 0x010fe20000001850 */
[----:B------:R-:W-:-:S03]  /*4900*/  IMAD.IADD R17, R43, 0x1, -R94 ;  /* 0x000000012b117824 */ /* 0x000fc600078e0a5e */
[----:B------:R-:W-:Y:S02]  /*4910*/  IABS R16, R16 ;  /* 0x0000001000107213 */ /* 0x000fe40000000000 */
[----:B------:R-:W-:Y:S01]  /*4920*/  I2F R45, R45 ;  /* 0x0000002d002d7306 */ /* 0x000fe20000201400 */
[----:B------:R-:W-:Y:S01]  /*4930*/  IMAD.IADD R32, R43, 0x1, -R84 ;  /* 0x000000012b207824 */ /* 0x000fe200078e0a54 */
[----:B------:R-:W-:Y:S01]  /*4940*/  HMMA.16816.F32 R88, R48, R34, R88 ;  /* 0x000000223058723c */ /* 0x000fe20000001858 */
[----:B------:R-:W-:Y:S01]  /*4950*/  IMAD.MOV.U32 R47, RZ, RZ, R16 ;  /* 0x000000ffff2f7224 */ /* 0x000fe200078e0010 */
[----:B------:R-:W-:Y:S02]  /*4960*/  IABS R16, R17 ;  /* 0x0000001100107213 */ /* 0x000fe40000000000 */
[----:B------:R-:W-:-:S03]  /*4970*/  IABS R32, R32 ;  /* 0x0000002000207213 */ /* 0x000fc60000000000 */
[----:B------:R-:W-:Y:S01]  /*4980*/  IMAD.MOV.U32 R50, RZ, RZ, R16 ;  /* 0x000000ffff327224 */ /* 0x000fe200078e0010 */
[----:B------:R4:W-:Y:S01]  /*4990*/  I2F R48, R32 ;  /* 0x0000002000307306 */ /* 0x0009e20000201400 */
[----:B---3--:R-:W-:Y:S01]  /*49a0*/  HMMA.16816.F32 R56, R36, R8, R56 ;  /* 0x000000082438723c */ /* 0x008fe20000001838 */
[C---:B------:R-:W-:Y:S02]  /*49b0*/  IMAD.IADD R51, R43.reuse, 0x1, -R100 ;  /* 0x000000012b337824 */ /* 0x040fe400078e0a64 */
[----:B------:R-:W-:-:S03]  /*49c0*/  IMAD.IADD R49, R43, 0x1, -R96 ;  /* 0x000000012b317824 */ /* 0x000fc600078e0a60 */
[----:B------:R-:W-:Y:S01]  /*49d0*/  IABS R108, R51 ;  /* 0x00000033006c7213 */ /* 0x000fe20000000000 */
[----:B------:R-:W-:Y:S01]  /*49e0*/  I2F R50, R50 ;  /* 0x0000003200327306 */ /* 0x000fe20000201400 */
[----:B------:R-:W-:Y:S01]  /*49f0*/  HMMA.16816.F32 R52, R36, R10, R52 ;  /* 0x0000000a2434723c */ /* 0x000fe20000001834 */
[----:B------:R-:W-:Y:S01]  /*4a00*/  LDSM.16.M88.4 R8, [R200+0x6000] ;  /* 0x00600000c808783b */ /* 0x000fe20000000200 */
[----:B------:R-:W-:-:S03]  /*4a10*/  IABS R49, R49 ;  /* 0x0000003100317213 */ /* 0x000fc60000000000 */
[----:B----4-:R-:W3:Y:S03]  /*4a20*/  LDSM.16.M88.4 R32, [R209+0x6000] ;  /* 0x00600000d120783b */ /* 0x010ee60000000200 */
[C---:B------:R-:W-:Y:S01]  /*4a30*/  HMMA.16816.F32 R60, R36.reuse, R18, R60 ;  /* 0x00000012243c723c */ /* 0x040fe2000000183c */
[----:B------:R4:W-:Y:S01]  /*4a40*/  I2F R51, R77 ;  /* 0x0000004d00337306 */ /* 0x0009e20000201400 */
[----:B------:R-:W1:Y:S06]  /*4a50*/  LDSM.16.M88.4 R16, [R207+0xf800] ;  /* 0x00f80000cf10783b */ /* 0x000e6c0000000200 */
[C---:B--2---:R-:W-:Y:S01]  /*4a60*/  HMMA.16816.F32 R68, R36.reuse, R12, R68 ;  /* 0x0000000c2444723c */ /* 0x044fe20000001844 */
[----:B------:R-:W-:Y:S07]  /*4a70*/  I2F R108, R108 ;  /* 0x0000006c006c7306 */ /* 0x000fee0000201400 */
[----:B------:R-:W-:Y:S01]  /*4a80*/  HMMA.16816.F32 R72, R36, R14, R72 ;  /* 0x0000000e2448723c */ /* 0x000fe20000001848 */
[----:B------:R-:W2:Y:S01]  /*4a90*/  LDSM.16.M88.4 R12, [R200+0x6800] ;  /* 0x00680000c80c783b */ /* 0x000ea20000000200 */
[----:B----4-:R-:W-:Y:S01]  /*4aa0*/  IADD3 R77, R43, 0x8, RZ ;  /* 0x000000082b4d7810 */ /* 0x010fe20007ffe0ff */
[----:B------:R-:W-:Y:S04]  /*4ab0*/  I2F R47, R47 ;  /* 0x0000002f002f7306 */ /* 0x000fe80000201400 */
[----:B------:R-:W-:-:S04]  /*4ac0*/  IMAD.IADD R78, R77, 0x1, -R78 ;  /* 0x000000014d4e7824 */ /* 0x000fc800078e0a4e */
[----:B------:R-:W-:Y:S01]  /*4ad0*/  I2F R49, R49 ;  /* 0x0000003100317306 */ /* 0x000fe20000201400 */
[----:B------:R-:W-:-:S07]  /*4ae0*/  IABS R78, R78 ;  /* 0x0000004e004e7213 */ /* 0x000fce0000000000 */
[----:B------:R-:W-:Y:S01]  /*4af0*/  I2F R43, R85 ;  /* 0x00000055002b7306 */ /* 0x000fe20000201400 */
[----:B---3--:R-:W-:Y:S07]  /*4b00*/  HMMA.16816.F32 R64, R32, R8, R64 ;  /* 0x000000082040723c */ /* 0x008fee0000001840 */
[----:B------:R-:W-:Y:S01]  /*4b10*/  IMAD.IADD R8, R77, 0x1, -R44 ;  /* 0x000000014d087824 */ /* 0x000fe200078e0a2c */
[----:B-1----:R-:W-:Y:S04]  /*4b20*/  HMMA.16816.F32 R80, R36, R16, R80 ;  /* 0x000000102450723c */ /* 0x002fe80000001850 */
[----:B------:R-:W-:-:S03]  /*4b30*/  IABS R8, R8 ;  /* 0x0000000800087213 */ /* 0x000fc60000000000 */
[C---:B------:R-:W-:Y:S01]  /*4b40*/  IMAD.IADD R16, R77.reuse, 0x1, -R0 ;  /* 0x000000014d107824 */ /* 0x040fe200078e0a00 */
[----:B------:R-:W-:Y:S01]  /*4b50*/  HMMA.16816.F32 R88, R36, R18, R88 ;  /* 0x000000122458723c */ /* 0x000fe20000001858 */
[----:B------:R-:W-:-:S03]  /*4b60*/  IMAD.IADD R0, R77, 0x1, -R46 ;  /* 0x000000014d007824 */ /* 0x000fc600078e0a2e */
[----:B------:R-:W-:-:S03]  /*4b70*/  IABS R16, R16 ;  /* 0x0000001000107213 */ /* 0x000fc60000000000 */
[----:B------:R-:W-:Y:S01]  /*4b80*/  IMAD.IADD R18, R77, 0x1, -R22 ;  /* 0x000000014d127824 */ /* 0x000fe200078e0a16 */
[C---:B------:R-:W-:Y:S01]  /*4b90*/  HMMA.16816.F32 R60, R32.reuse, R10, R60 ;  /* 0x0000000a203c723c */ /* 0x040fe2000000183c */
[----:B------:R-:W-:Y:S01]  /*4ba0*/  IMAD.MOV.U32 R22, RZ, RZ, R8 ;  /* 0x000000ffff167224 */ /* 0x000fe200078e0008 */
[----:B------:R-:W-:Y:S01]  /*4bb0*/  IABS R39, R0 ;  /* 0x0000000000277213 */ /* 0x000fe20000000000 */
[----:B------:R-:W1:Y:S01]  /*4bc0*/  LDSM.16.M88.4 R8, [R200+0x7000] ;  /* 0x00700000c808783b */ /* 0x000e620000000200 */
[----:B------:R-:W-:Y:S01]  /*4bd0*/  IMAD.MOV.U32 R17, RZ, RZ, R16 ;  /* 0x000000ffff117224 */ /* 0x000fe200078e0010 */
[----:B------:R-:W-:Y:S01]  /*4be0*/  IABS R16, R18 ;  /* 0x0000001200107213 */ /* 0x000fe20000000000 */
[----:B------:R-:W-:Y:S01]  /*4bf0*/  FFMA.FTZ R25, R25, -UR4, R64 ;  /* 0x8000000419197c23 */ /* 0x000fe20008010040 */
[----:B------:R-:W3:Y:S01]  /*4c00*/  I2F R22, R22 ;  /* 0x0000001600167306 */ /* 0x000ee20000201400 */
[----:B--2---:R-:W-:Y:S01]  /*4c10*/  HMMA.16816.F32 R56, R32, R12, R56 ;  /* 0x0000000c2038723c */ /* 0x004fe20000001838 */
[----:B------:R-:W-:-:S02]  /*4c20*/  IMAD.IADD R18, R77, 0x1, -R24 ;  /* 0x000000014d127824 */ /* 0x000fc400078e0a18 */
[C---:B------:R-:W-:Y:S02]  /*4c30*/  IMAD.IADD R0, R77.reuse, 0x1, -R76 ;  /* 0x000000014d007824 */ /* 0x040fe400078e0a4c */
[----:B------:R-:W-:Y:S01]  /*4c40*/  IMAD.IADD R24, R77, 0x1, -R104 ;  /* 0x000000014d187824 */ /* 0x000fe200078e0a68 */
[----:B------:R-:W-:Y:S01]  /*4c50*/  IABS R37, R18 ;  /* 0x0000001200257213 */ /* 0x000fe20000000000 */
[----:B------:R-:W2:Y:S01]  /*4c60*/  I2F R17, R17 ;  /* 0x0000001100117306 */ /* 0x000ea20000201400 */
[----:B------:R-:W-:Y:S01]  /*4c70*/  HMMA.16816.F32 R52, R32, R14, R52 ;  /* 0x0000000e2034723c */ /* 0x000fe20000001834 */
[----:B------:R-:W4:Y:S01]  /*4c80*/  LDSM.16.M88.4 R12, [R200+0x7800] ;  /* 0x00780000c80c783b */ /* 0x000f220000000200 */
[----:B------:R-:W-:Y:S01]  /*4c90*/  IABS R0, R0 ;  /* 0x0000000000007213 */ /* 0x000fe20000000000 */
[----:B-----5:R-:W-:Y:S01]  /*4ca0*/  FFMA.FTZ R18, R20, -UR4, R65 ;  /* 0x8000000414127c23 */ /* 0x020fe20008010041 */
[----:B------:R-:W-:-:S04]  /*4cb0*/  DEPBAR.LE SB0, 0x0 ;  /* 0x000080000000791a */ /* 0x000fc80000000000 */
[----:B------:R-:W5:Y:S01]  /*4cc0*/  I2F R16, R16 ;  /* 0x0000001000107306 */ /* 0x000f620000201400 */
[----:B---3--:R-:W-:Y:S01]  /*4cd0*/  FFMA.FTZ R22, R22, -UR4, R63 ;  /* 0x8000000416167c23 */ /* 0x008fe2000801003f */
[----:B------:R-:W-:Y:S01]  /*4ce0*/  FSEL R18, R18, -INF , !P1 ;  /* 0xff80000012127808 */ /* 0x000fe20004800000 */
[----:B------:R-:W-:Y:S02]  /*4cf0*/  FFMA.FTZ R36, R41, -UR4, R60 ;  /* 0x8000000429247c23 */ /* 0x000fe4000801003c */
[----:B------:R-:W-:Y:S02]  /*4d00*/  FFMA.FTZ R38, R40, -UR4, R61 ;  /* 0x8000000428267c23 */ /* 0x000fe4000801003d */
[----:B--2---:R-:W-:Y:S01]  /*4d10*/  FFMA.FTZ R44, R17, -UR4, R66 ;  /* 0x80000004112c7c23 */ /* 0x004fe20008010042 */
[----:B------:R-:W-:Y:S01]  /*4d20*/  FSEL R17, R25, -INF , !P2 ;  /* 0xff80000019117808 */ /* 0x000fe20005000000 */
[----:B------:R2:W-:Y:S01]  /*4d30*/  I2F R20, R0 ;  /* 0x0000000000147306 */ /* 0x0005e20000201400 */
[----:B------:R-:W-:Y:S01]  /*4d40*/  FSEL R36, R36, -INF , !P0 ;  /* 0xff80000024247808 */ /* 0x000fe20004000000 */
[----:B------:R-:W-:Y:S01]  /*4d50*/  FFMA.FTZ R56, R31, -UR4, R56 ;  /* 0x800000041f387c23 */ /* 0x000fe20008010038 */
[----:B------:R-:W-:Y:S01]  /*4d60*/  FSEL R44, R44, -INF , !P2 ;  /* 0xff8000002c2c7808 */ /* 0x000fe20005000000 */
[----:B------:R-:W-:Y:S01]  /*4d70*/  FFMA.FTZ R42, R42, -UR4, R57 ;  /* 0x800000042a2a7c23 */ /* 0x000fe20008010039 */
[----:B------:R-:W-:Y:S01]  /*4d80*/  ISETP.GE.AND P2, PT, R84, UR15, PT ;  /* 0x0000000f54007c0c */ /* 0x000fe2000bf46270 */
[----:B------:R-:W-:Y:S01]  /*4d90*/  IMAD.IADD R84, R77, 0x1, -R84 ;  /* 0x000000014d547824 */ /* 0x000fe200078e0a54 */
[----:B------:R-:W-:Y:S01]  /*4da0*/  FSEL R56, R56, -INF , !P5 ;  /* 0xff80000038387808 */ /* 0x000fe20006800000 */
[----:B-----5:R-:W-:Y:S01]  /*4db0*/  FFMA.FTZ R16, R16, -UR4, R67 ;  /* 0x8000000410107c23 */ /* 0x020fe20008010043 */
[----:B------:R-:W3:Y:S01]  /*4dc0*/  I2F R37, R37 ;  /* 0x0000002500257306 */ /* 0x000ee20000201400 */
[C---:B-1----:R-:W-:Y:S01]  /*4dd0*/  HMMA.16816.F32 R68, R32.reuse, R8, R68 ;  /* 0x000000082044723c */ /* 0x042fe20000001844 */
[----:B------:R-:W-:Y:S01]  /*4de0*/  FFMA.FTZ R40, R45, -UR4, R52 ;  /* 0x800000042d287c23 */ /* 0x000fe20008010034 */
[----:B------:R-:W-:Y:S01]  /*4df0*/  FSEL R38, R38, -INF , !P6 ;  /* 0xff80000026267808 */ /* 0x000fe20007000000 */
[----:B------:R-:W-:Y:S01]  /*4e00*/  FFMA.FTZ R48, R48, -UR4, R53 ;  /* 0x8000000430307c23 */ /* 0x000fe20008010035 */
[----:B------:R-:W-:Y:S01]  /*4e10*/  FSEL R19, R16, -INF , !P1 ;  /* 0xff80000010137808 */ /* 0x000fe20004800000 */
[C---:B------:R-:W-:Y:S01]  /*4e20*/  IMAD.IADD R16, R77.reuse, 0x1, -R94 ;  /* 0x000000014d107824 */ /* 0x040fe200078e0a5e */
[----:B--2---:R-:W-:Y:S01]  /*4e30*/  IABS R0, R84 ;  /* 0x0000005400007213 */ /* 0x004fe20000000000 */
[C---:B------:R-:W-:Y:S01]  /*4e40*/  IMAD.IADD R9, R77.reuse, 0x1, -R96 ;  /* 0x000000014d097824 */ /* 0x040fe200078e0a60 */
[----:B------:R-:W-:Y:S01]  /*4e50*/  HMMA.16816.F32 R72, R32, R10, R72 ;  /* 0x0000000a2048723c */ /* 0x000fe20000001848 */
[----:B------:R-:W-:Y:S01]  /*4e60*/  ISETP.GE.AND P1, PT, R86, UR15, PT ;  /* 0x0000000f56007c0c */ /* 0x000fe2000bf26270 */
[----:B------:R-:W-:Y:S01]  /*4e70*/  IMAD.IADD R86, R77, 0x1, -R86 ;  /* 0x000000014d567824 */ /* 0x000fe200078e0a56 */
[----:B------:R-:W-:Y:S01]  /*4e80*/  IABS R16, R16 ;  /* 0x0000001000107213 */ /* 0x000fe20000000000 */
[----:B------:R-:W1:Y:S01]  /*4e90*/  I2F R0, R0 ;  /* 0x0000000000007306 */ /* 0x000e620000201400 */
[----:B------:R-:W-:-:S02]  /*4ea0*/  FSEL R8, R22, -INF , !P6 ;  /* 0xff80000016087808 */ /* 0x000fc40007000000 */
[----:B------:R-:W-:Y:S01]  /*4eb0*/  IMAD.IADD R10, R77, 0x1, -R98 ;  /* 0x000000014d0a7824 */ /* 0x000fe200078e0a62 */
[C---:B----4-:R-:W-:Y:S01]  /*4ec0*/  HMMA.16816.F32 R80, R32.reuse, R12, R80 ;  /* 0x0000000c2050723c */ /* 0x050fe20000001850 */
[----:B---3--:R-:W-:Y:S01]  /*4ed0*/  FFMA.FTZ R46, R37, -UR4, R62 ;  /* 0x80000004252e7c23 */ /* 0x008fe2000801003e */
[----:B------:R-:W-:Y:S02]  /*4ee0*/  IABS R37, R86 ;  /* 0x0000005600257213 */ /* 0x000fe40000000000 */
[----:B------:R2:W3:Y:S01]  /*4ef0*/  I2F R22, R16 ;  /* 0x0000001000167306 */ /* 0x0004e20000201400 */
[----:B------:R-:W-:Y:S01]  /*4f00*/  IABS R11, R10 ;  /* 0x0000000a000b7213 */ /* 0x000fe20000000000 */
[----:B------:R-:W-:Y:S01]  /*4f10*/  FFMA.FTZ R10, R20, -UR4, R59 ;  /* 0x80000004140a7c23 */ /* 0x000fe2000801003b */
[----:B------:R-:W-:Y:S01]  /*4f20*/  IABS R9, R9 ;  /* 0x0000000900097213 */ /* 0x000fe20000000000 */
[----:B------:R-:W-:Y:S01]  /*4f30*/  HMMA.16816.F32 R88, R32, R14, R88 ;  /* 0x0000000e2058723c */ /* 0x000fe20000001858 */
[----:B------:R-:W-:Y:S01]  /*4f40*/  IMAD.IADD R13, R77, 0x1, -R102 ;  /* 0x000000014d0d7824 */ /* 0x000fe200078e0a66 */
[----:B------:R-:W-:Y:S01]  /*4f50*/  FSEL R46, R46, -INF , !P0 ;  /* 0xff8000002e2e7808 */ /* 0x000fe20004000000 */
[----:B------:R-:W-:Y:S01]  /*4f60*/  IMAD.MOV.U32 R20, RZ, RZ, R11 ;  /* 0x000000ffff147224 */ /* 0x000fe200078e000b */
[----:B------:R-:W4:Y:S01]  /*4f70*/  I2F R39, R39 ;  /* 0x0000002700277306 */ /* 0x000f220000201400 */
[----:B------:R-:W-:Y:S01]  /*4f80*/  IABS R11, R24 ;  /* 0x00000018000b7213 */ /* 0x000fe20000000000 */
[----:B-1----:R-:W-:Y:S01]  /*4f90*/  FFMA.FTZ R0, R0, -UR4, R55 ;  /* 0x8000000400007c23 */ /* 0x002fe20008010037 */
[----:B------:R-:W-:Y:S01]  /*4fa0*/  IABS R13, R13 ;  /* 0x0000000d000d7213 */ /* 0x000fe20000000000 */
[----:B------:R-:W-:Y:S01]  /*4fb0*/  FFMA.FTZ R50, R50, -UR4, R69 ;  /* 0x8000000432327c23 */ /* 0x000fe20008010045 */
[----:B------:R-:W-:Y:S01]  /*4fc0*/  ISETP.GE.AND P0, PT, R94, UR15, PT ;  /* 0x0000000f5e007c0c */ /* 0x000fe2000bf06270 */
[----:B------:R-:W-:Y:S01]  /*4fd0*/  FFMA.FTZ R47, R47, -UR4, R68 ;  /* 0x800000042f2f7c23 */ /* 0x000fe20008010044 */
[----:B------:R-:W-:Y:S01]  /*4fe0*/  FSEL R32, R0, -INF , !P2 ;  /* 0xff80000000207808 */ /* 0x000fe20005000000 */
[C---:B--2---:R-:W-:Y:S01]  /*4ff0*/  IMAD.IADD R16, R77.reuse, 0x1, -R100 ;  /* 0x000000014d107824 */ /* 0x044fe200078e0a64 */
[----:B------:R-:W1:Y:S01]  /*5000*/  I2F R25, R78 ;  /* 0x0000004e00197306 */ /* 0x000e620000201400 */
[----:B------:R-:W-:Y:S01]  /*5010*/  IMAD.IADD R77, R77, 0x1, -R106 ;  /* 0x000000014d4d7824 */ /* 0x000fe200078e0a6a */
[----:B------:R-:W-:Y:S01]  /*5020*/  FSEL R42, R42, -INF , !P4 ;  /* 0xff8000002a2a7808 */ /* 0x000fe20006000000 */
[----:B---3--:R-:W-:Y:S01]  /*5030*/  FFMA.FTZ R22, R22, -UR4, R71 ;  /* 0x8000000416167c23 */ /* 0x008fe20008010047 */
[----:B------:R-:W-:Y:S01]  /*5040*/  IABS R12, R16 ;  /* 0x00000010000c7213 */ /* 0x000fe20000000000 */
[----:B------:R-:W-:Y:S01]  /*5050*/  FFMA.FTZ R81, R108, -UR4, R81 ;  /* 0x800000046c517c23 */ /* 0x000fe20008010051 */
[----:B------:R-:W-:Y:S01]  /*5060*/  IABS R77, R77 ;  /* 0x0000004d004d7213 */ /* 0x000fe20000000000 */
[----:B----4-:R-:W-:Y:S01]  /*5070*/  FFMA.FTZ R58, R39, -UR4, R58 ;  /* 0x80000004273a7c23 */ /* 0x010fe2000801003a */
[----:B------:R-:W2:Y:S01]  /*5080*/  I2F R37, R37 ;  /* 0x0000002500257306 */ /* 0x000ea20000201400 */
[----:B------:R-:W-:Y:S01]  /*5090*/  FSEL R108, R22, -INF , !P0 ;  /* 0xff800000166c7808 */ /* 0x000fe20004000000 */
[----:B------:R-:W-:Y:S01]  /*50a0*/  FFMA.FTZ R49, R49, -UR4, R72 ;  /* 0x8000000431317c23 */ /* 0x000fe20008010048 */
[----:B------:R-:W-:Y:S01]  /*50b0*/  FSEL R10, R10, -INF , !P4 ;  /* 0xff8000000a0a7808 */ /* 0x000fe20006000000 */
[----:B------:R-:W-:Y:S01]  /*50c0*/  FFMA.FTZ R89, R112, -UR4, R89 ;  /* 0x8000000470597c23 */ /* 0x000fe20008010059 */
[----:B------:R-:W-:Y:S01]  /*50d0*/  FSEL R112, R50, -INF , !P0 ;  /* 0xff80000032707808 */ /* 0x000fe20004000000 */
[----:B------:R-:W-:Y:S01]  /*50e0*/  FFMA.FTZ R73, R92, -UR4, R73 ;  /* 0x800000045c497c23 */ /* 0x000fe20008010049 */
[----:B------:R-:W-:Y:S01]  /*50f0*/  PLOP3.LUT P0, PT, PT, PT, UP0, 0x80, 0x0 ;  /* 0x000000000000781c */ /* 0x000fe20003f0f008 */
[----:B------:R-:W3:Y:S01]  /*5100*/  I2F R20, R20 ;  /* 0x0000001400147306 */ /* 0x000ee20000201400 */
[----:B-1----:R-:W-:Y:S01]  /*5110*/  FFMA.FTZ R16, R25, -UR4, R54 ;  /* 0x8000000419107c23 */ /* 0x002fe20008010036 */
[----:B------:R-:W-:Y:S01]  /*5120*/  FSEL R58, R58, -INF , !P5 ;  /* 0xff8000003a3a7808 */ /* 0x000fe20006800000 */
[----:B------:R-:W-:Y:S01]  /*5130*/  FFMA.FTZ R51, R51, -UR4, R80 ;  /* 0x8000000433337c23 */ /* 0x000fe20008010050 */
[----:B------:R-:W-:Y:S01]  /*5140*/  ISETP.GE.AND P5, PT, R98, UR15, PT ;  /* 0x0000000f62007c0c */ /* 0x000fe2000bfa6270 */
[----:B------:R-:W-:Y:S01]  /*5150*/  FFMA.FTZ R43, R43, -UR4, R88 ;  /* 0x800000042b2b7c23 */ /* 0x000fe20008010058 */
[----:B------:R-:W-:-:S02]  /*5160*/  FSEL R40, R40, -INF , !P3 ;  /* 0xff80000028287808 */ /* 0x000fc40005800000 */
[----:B------:R-:W1:Y:S01]  /*5170*/  I2F R9, R9 ;  /* 0x0000000900097306 */ /* 0x000e620000201400 */
[----:B--2---:R-:W-:Y:S01]  /*5180*/  FFMA.FTZ R37, R37, -UR4, R70 ;  /* 0x8000000425257c23 */ /* 0x004fe20008010046 */
[----:B------:R-:W-:Y:S02]  /*5190*/  FSEL R16, R16, -INF , !P3 ;  /* 0xff80000010107808 */ /* 0x000fe40005800000 */
[----:B------:R-:W-:Y:S02]  /*51a0*/  FSEL R48, R48, -INF , !P2 ;  /* 0xff80000030307808 */ /* 0x000fe40005000000 */
[----:B------:R-:W-:Y:S02]  /*51b0*/  FSEL R114, R47, -INF , !P1 ;  /* 0xff8000002f727808 */ /* 0x000fe40004800000 */
[----:B------:R-:W2:Y:S01]  /*51c0*/  I2F R11, R11 ;  /* 0x0000000b000b7306 */ /* 0x000ea20000201400 */
[----:B---3--:R-:W-:Y:S01]  /*51d0*/  FFMA.FTZ R20, R20, -UR4, R75 ;  /* 0x8000000414147c23 */ /* 0x008fe2000801004b */
[----:B------:R-:W-:-:S02]  /*51e0*/  FSEL R110, R37, -INF , !P1 ;  /* 0xff800000256e7808 */ /* 0x000fc40004800000 */
[----:B------:R-:W-:Y:S02]  /*51f0*/  ISETP.GE.AND P6, PT, R96, UR15, PT ;  /* 0x0000000f60007c0c */ /* 0x000fe4000bfc6270 */
[----:B------:R-:W-:Y:S02]  /*5200*/  ISETP.GE.AND P4, PT, R104, UR15, PT ;  /* 0x0000000f68007c0c */ /* 0x000fe4000bf86270 */
[----:B------:R-:W3:Y:S01]  /*5210*/  I2F R12, R12 ;  /* 0x0000000c000c7306 */ /* 0x000ee20000201400 */
[----:B-1----:R-:W-:Y:S01]  /*5220*/  FFMA.FTZ R9, R9, -UR4, R74 ;  /* 0x8000000409097c23 */ /* 0x002fe2000801004a */
[----:B------:R-:W-:Y:S02]  /*5230*/  ISETP.GE.AND P3, PT, R100, UR15, PT ;  /* 0x0000000f64007c0c */ /* 0x000fe4000bf66270 */
[----:B------:R-:W-:Y:S02]  /*5240*/  ISETP.GE.AND P2, PT, R102, UR15, PT ;  /* 0x0000000f66007c0c */ /* 0x000fe4000bf46270 */
[----:B------:R-:W-:-:S02]  /*5250*/  ISETP.GE.AND P1, PT, R106, UR15, PT ;  /* 0x0000000f6a007c0c */ /* 0x000fc4000bf26270 */
        /* <DEDUP_REMOVED lines=8> */
[----:B------:R-:W-:Y:S02]  /*52e0*/  FSEL R100, R51, -INF , !P4 ;  /* 0xff80000033647808 */ /* 0x000fe40006000000 */
[----:B------:R-:W-:Y:S01]  /*52f0*/  FSEL R94, R11, -INF , !P4 ;  /* 0xff8000000b5e7808 */ /* 0x000fe20006000000 */
[----:B-1----:R-:W-:Y:S01]  /*5300*/  FFMA.FTZ R90, R13, -UR4, R90 ;  /* 0x800000040d5a7c23 */ /* 0x002fe2000801005a */
[----:B------:R-:W-:Y:S02]  /*5310*/  FSEL R96, R81, -INF , !P3 ;  /* 0xff80000051607808 */ /* 0x000fe40005800000 */
[----:B------:R-:W-:Y:S02]  /*5320*/  FSEL R92, R12, -INF , !P3 ;  /* 0xff8000000c5c7808 */ /* 0x000fe40005800000 */
[----:B------:R-:W-:Y:S02]  /*5330*/  FSEL R22, R43, -INF , !P2 ;  /* 0xff8000002b167808 */ /* 0x000fe40005000000 */
[----:B------:R-:W-:Y:S01]  /*5340*/  FSEL R236, R90, -INF , !P2 ;  /* 0xff8000005aec7808 */ /* 0x000fe20005000000 */
[----:B--2---:R-:W-:Y:S01]  /*5350*/  FFMA.FTZ R91, R0, -UR4, R91 ;  /* 0x80000004005b7c23 */ /* 0x004fe2000801005b */
[----:B------:R-:W-:-:S04]  /*5360*/  FSEL R20, R89, -INF , !P1 ;  /* 0xff80000059147808 */ /* 0x000fc80004800000 */
        /* <DEDUP_REMOVED lines=133> */
.L_x_881:
[----:B------:R-:W-:Y:S05]  /*5bc0*/  BSYNC B0 ;  /* 0x0000000000007941 */ /* 0x000fea0003800000 */
.L_x_880:
[----:B------:R-:W0:Y:S02]  /*5bd0*/  LDGDEPBAR ;  /* 0x00000000000079af */ /* 0x000e240000000000 */
.L_x_879:
[----:B------:R-:W-:Y:S01]  /*5be0*/  FMNMX.FTZ R9, R44, R19, !PT ;  /* 0x000000132c097209 */ /* 0x000fe20007810000 */
[----:B------:R-:W-:Y:S01]  /*5bf0*/  IMAD.U32 R6, RZ, RZ, UR13 ;  /* 0x0000000dff067e24 */ /* 0x000fe2000f8e00ff */
[----:B------:R-:W-:Y:S01]  /*5c00*/  FMNMX.FTZ R11, R17, R18, !PT ;  /* 0x00000012110b7209 */ /* 0x000fe20007810000 */
[----:B------:R-:W-:Y:S01]  /*5c10*/  USHF.L.U32 UR6, UR29, 0x1, URZ ;  /* 0x000000011d067899 */ /* 0x000fe2000800063f */
[----:B------:R-:W-:Y:S01]  /*5c20*/  FMNMX.FTZ R9, R46, R9, !PT ;  /* 0x000000092e097209 */ /* 0x000fe20007810000 */
[----:B-1----:R-:W-:Y:S01]  /*5c30*/  IMAD R25, R6, 0x4, R7 ;  /* 0x0000000406197824 */ /* 0x002fe200078e0207 */
        /* <DEDUP_REMOVED lines=29> */
[----:B------:R-:W-:Y:S01]  /*5e10*/  IMAD R239, R21, 0x10000, R21 ;  /* 0x0001000015ef7824 */ /* 0x000fe200078e0215 */
[----:B------:R-:W-:Y:S01]  /*5e20*/  FMNMX.FTZ R9, R102, R9, !PT ;  /* 0x0000000966097209 */ /* 0x000fe20007810000 */
[--C-:B------:R-:W-:Y:S01]  /*5e30*/  IMAD R206, R5, 0x2, R208.reuse ;  /* 0x0000000205ce7824 */ /* 0x100fe200078e02d0 */
[----:B------:R-:W-:Y:S01]  /*5e40*/  FMNMX.FTZ R11, R106, R11, !PT ;  /* 0x0000000b6a0b7209 */ /* 0x000fe20007810000 */
[----:B------:R-:W-:Y:S01]  /*5e50*/  LDSM.16.MT88.4 R136, [R208+0x10000] ;  /* 0x01000000d088783b */ /* 0x000fe20000004200 */
[----:B------:R-:W-:Y:S01]  /*5e60*/  FMNMX.FTZ R9, R98, R9, !PT ;  /* 0x0000000962097209 */ /* 0x000fe20007810000 */
[C---:B------:R-:W-:Y:S01]  /*5e70*/  IMAD R205, R3.reuse, 0x2, R208 ;  /* 0x0000000203cd7824 */ /* 0x040fe200078e02d0 */
        /* <DEDUP_REMOVED lines=12> */
[----:B------:R-:W-:-:S02]  /*5f40*/  FMNMX.FTZ R7, R22, R11, !PT ;  /* 0x0000000b16077209 */ /* 0x000fc40007810000 */
[----:B------:R-:W-:Y:S01]  /*5f50*/  FMNMX.FTZ R12, R234, R9, !PT ;  /* 0x00000009ea0c7209 */ /* 0x000fe20007810000 */
[----:B------:R-:W-:Y:S01]  /*5f60*/  LDSM.16.MT88.4 R64, [R204+0x12000] ;  /* 0x01200000cc40783b */ /* 0x000fe20000004200 */
[----:B------:R-:W-:Y:S02]  /*5f70*/  FMNMX.FTZ R7, R20, R7, !PT ;  /* 0x0000000714077209 */ /* 0x000fe40007810000 */
[C---:B------:R-:W-:Y:S01]  /*5f80*/  LOP3.LUT R14, R167.reuse, UR5, RZ, 0x3c, !PT ;  /* 0x00000005a70e7c12 */ /* 0x040fe2000f8e3cff */
[----:B------:R-:W1:Y:S01]  /*5f90*/  SHFL.BFLY PT, R9, R12, 0x2, 0x1f ;  /* 0x0c401f000c097f89 */ /* 0x000e6200000e0000 */
[----:B------:R-:W-:Y:S01]  /*5fa0*/  LOP3.LUT R24, R2, UR22, RZ, 0x3c, !PT ;  /* 0x0000001602187c12 */ /* 0x000fe2000f8e3cff */
[----:B------:R-:W-:Y:S01]  /*5fb0*/  UIADD3 UR5, UR23, -0x4498517b, URZ ;  /* 0xbb67ae8517057890 */ /* 0x000fe2000fffe03f */
[----:B------:R-:W-:Y:S01]  /*5fc0*/  LOP3.LUT R167, R167, UR6, RZ, 0x3c, !PT ;  /* 0x00000006a7a77c12 */ /* 0x000fe2000f8e3cff */
[----:B------:R-:W2:Y:S01]  /*5fd0*/  SHFL.BFLY PT, R2, R7, 0x2, 0x1f ;  /* 0x0c401f0007027f89 */ /* 0x000ea200000e0000 */
[----:B------:R-:W-:Y:S01]  /*5fe0*/  IMAD.WIDE.U32 R14, R14, -0x326172a9, RZ ;  /* 0xcd9e8d570e0e7825 */ /* 0x000fe200078e00ff */
[----:B------:R-:W-:-:S02]  /*5ff0*/  LOP3.LUT R84, R87, R24, RZ, 0x3c, !PT ;  /* 0x0000001857547212 */ /* 0x000fc400078e3cff */
[----:B------:R-:W-:Y:S03]  /*6000*/  LDSM.16.MT88.4 R68, [R206+0x12800] ;  /* 0x01280000ce44783b */ /* 0x000fe60000004200 */
[----:B------:R-:W-:Y:S01]  /*6010*/  IMAD.WIDE.U32 R84, R84, -0x2daee0ad, RZ ;  /* 0xd2511f5354547825 */ /* 0x000fe200078e00ff */
[----:B------:R-:W-:Y:S04]  /*6020*/  LDSM.16.MT88.4 R72, [R208+0x14000] ;  /* 0x01400000d048783b */ /* 0x000fe80000004200 */
[----:B------:R-:W-:Y:S01]  /*6030*/  LOP3.LUT R176, R85, UR5, R166, 0x96, !PT ;  /* 0x0000000555b07c12 */ /* 0x000fe2000f8e96a6 */
[----:B------:R-:W-:Y:S01]  /*6040*/  UIADD3 UR5, UR23, 0x646e171e, URZ ;  /* 0x646e171e17057890 */ /* 0x000fe2000fffe03f */
[----:B------:R-:W-:Y:S03]  /*6050*/  LDSM.16.MT88.4 R80, [R206+0x14000] ;  /* 0x01400000ce50783b */ /* 0x000fe60000004200 */
[----:B------:R-:W-:Y:S01]  /*6060*/  IMAD.WIDE.U32 R176, R176, -0x326172a9, RZ ;  /* 0xcd9e8d57b0b07825 */ /* 0x000fe200078e00ff */
[----:B------:R-:W-:Y:S01]  /*6070*/  LDSM.16.MT88.4 R88, [R205+0x14000] ;  /* 0x01400000cd58783b */ /* 0x000fe20000004200 */
[----:B-1----:R-:W-:-:S02]  /*6080*/  FMNMX.FTZ R9, R12, R9, !PT ;  /* 0x000000090c097209 */ /* 0x002fc40007810000 */
[----:B------:R-:W-:Y:S01]  /*6090*/  LOP3.LUT R12, R15, UR31, R86, 0x96, !PT ;  /* 0x0000001f0f0c7c12 */ /* 0x000fe2000f8e9656 */
[----:B------:R-:W-:Y:S01]  /*60a0*/  STL [R1+0x80], R26 ;  /* 0x0000801a01007387 */ /* 0x000fe20000100800 */
[----:B--2---:R-:W-:Y:S02]  /*60b0*/  FMNMX.FTZ R2, R7, R2, !PT ;  /* 0x0000000207027209 */ /* 0x004fe40007810000 */
[----:B------:R-:W-:Y:S01]  /*60c0*/  LOP3.LUT R6, R177, UR30, R14, 0x96, !PT ;  /* 0x0000001eb1067c12 */ /* 0x000fe2000f8e960e */
[----:B------:R-:W-:Y:S01]  /*60d0*/  IMAD.WIDE.U32 R12, R12, -0x2daee0ad, RZ ;  /* 0xd2511f530c0c7825 */ /* 0x000fe200078e00ff */
[----:B------:R-:W1:Y:S03]  /*60e0*/  SHFL.BFLY PT, R0, R9, 0x1, 0x1f ;  /* 0x0c201f0009007f89 */ /* 0x000e6600000e0000 */
[----:B------:R-:W-:Y:S01]  /*60f0*/  IMAD.WIDE.U32 R170, R6, -0x2daee0ad, RZ ;  /* 0xd2511f5306aa7825 */ /* 0x000fe200078e00ff */
[----:B------:R-:W-:Y:S01]  /*6100*/  LOP3.LUT R174, R13, UR29, R84, 0x96, !PT ;  /* 0x0000001d0dae7c12 */ /* 0x000fe2000f8e9654 */
[----:B------:R-:W2:Y:S03]  /*6110*/  SHFL.BFLY PT, R7, R2, 0x1, 0x1f ;  /* 0x0c201f0002077f89 */ /* 0x000ea600000e0000 */
[----:B------:R-:W-:Y:S01]  /*6120*/  LOP3.LUT R6, R171, UR19, R12, 0x96, !PT ;  /* 0x00000013ab067c12 */ /* 0x000fe2000f8e960c */
[----:B------:R-:W-:-:S04]  /*6130*/  IMAD.WIDE.U32 R174, R174, -0x326172a9, RZ ;  /* 0xcd9e8d57aeae7825 */ /* 0x000fc800078e00ff */
[----:B------:R-:W-:Y:S01]  /*6140*/  IMAD.WIDE.U32 R172, R6, -0x326172a9, RZ ;  /* 0xcd9e8d5706ac7825 */ /* 0x000fe200078e00ff */
[----:B------:R-:W-:-:S04]  /*6150*/  LOP3.LUT R168, R175, UR28, R176, 0x96, !PT ;  /* 0x0000001cafa87c12 */ /* 0x000fc8000f8e96b0 */
[----:B------:R-:W-:Y:S01]  /*6160*/  LOP3.LUT R174, R173, UR18, R174, 0x96, !PT ;  /* 0x00000012adae7c12 */ /* 0x000fe2000f8e96ae */
[----:B------:R-:W-:-:S04]  /*6170*/  IMAD.WIDE.U32 R168, R168, -0x2daee0ad, RZ ;  /* 0xd2511f53a8a87825 */ /* 0x000fc800078e00ff */
[----:B------:R-:W-:Y:S01]  /*6180*/  IMAD.WIDE.U32 R174, R174, -0x2daee0ad, RZ ;  /* 0xd2511f53aeae7825 */ /* 0x000fe200078e00ff */
[----:B------:R-:W-:Y:S02]  /*6190*/  LOP3.LUT R170, R169, UR17, R170, 0x96, !PT ;  /* 0x00000011a9aa7c12 */ /* 0x000fe4000f8e96aa */
[----:B-1----:R-:W-:Y:S02]  /*61a0*/  FMNMX.FTZ R0, R9, R0, !PT ;  /* 0x0000000009007209 */ /* 0x002fe40007810000 */
[----:B------:R-:W-:Y:S01]  /*61b0*/  LOP3.LUT R168, R175, UR7, R168, 0x96, !PT ;  /* 0x00000007afa87c12 */ /* 0x000fe2000f8e96a8 */
[----:B------:R-:W-:Y:S01]  /*61c0*/  IMAD.WIDE.U32 R170, R170, -0x326172a9, RZ ;  /* 0xcd9e8d57aaaa7825 */ /* 0x000fe200078e00ff */
[----:B------:R-:W-:Y:S02]  /*61d0*/  FSETP.NEU.FTZ.AND P1, PT, R0, -INF , PT ;  /* 0xff8000000000780b */ /* 0x000fe40003f3d000 */
[----:B--2---:R-:W-:Y:S01]  /*61e0*/  FMNMX.FTZ R2, R2, R7, !PT ;  /* 0x0000000702027209 */ /* 0x004fe20007810000 */
[----:B------:R-:W-:Y:S01]  /*61f0*/  FMUL.FTZ R231, R0, c[0x0][0x23c] ;  /* 0x00008f0000e77a20 */ /* 0x000fe20000410000 */
[----:B------:R-:W-:Y:S01]  /*6200*/  LOP3.LUT R172, R171, UR9, R172, 0x96, !PT ;  /* 0x00000009abac7c12 */ /* 0x000fe2000f8e96ac */
[----:B------:R-:W-:-:S03]  /*6210*/  IMAD.WIDE.U32 R168, R168, -0x326172a9, RZ ;  /* 0xcd9e8d57a8a87825 */ /* 0x000fc600078e00ff */
[----:B------:R-:W-:Y:S01]  /*6220*/  FSEL R231, R231, RZ, P1 ;  /* 0x000000ffe7e77208 */ /* 0x000fe20000800000 */
[----:B------:R-:W-:Y:S01]  /*6230*/  IMAD.WIDE.U32 R172, R172, -0x2daee0ad, RZ ;  /* 0xd2511f53acac7825 */ /* 0x000fe200078e00ff */
[C---:B------:R-:W-:Y:S02]  /*6240*/  FSETP.NEU.FTZ.AND P1, PT, R2.reuse, -INF , PT ;  /* 0xff8000000200780b */ /* 0x040fe40003f3d000 */
[----:B------:R-:W-:Y:S01]  /*6250*/  SHF.R.U32.HI R11, RZ, 0x10, R168 ;  /* 0x00000010ff0b7819 */ /* 0x000fe200000116a8 */
[----:B------:R-:W-:Y:S01]  /*6260*/  FMUL.FTZ R127, R2, c[0x0][0x23c] ;  /* 0x00008f00027f7a20 */ /* 0x000fe20000410000 */
[----:B------:R-:W-:Y:S01]  /*6270*/  LOP3.LUT R9, R172, 0xffff, RZ, 0xc0, !PT ;  /* 0x0000ffffac097812 */ /* 0x000fe200078ec0ff */
[--C-:B------:R-:W-:Y:S01]  /*6280*/  FFMA.FTZ R219, R10, c[0x0][0x23c], -R231.reuse ;  /* 0x00008f000adb7a23 */ /* 0x100fe200000108e7 */
[----:B------:R-:W-:Y:S01]  /*6290*/  LOP3.LUT R12, R172, 0xff, RZ, 0xc0, !PT ;  /* 0x000000ffac0c7812 */ /* 0x000fe200078ec0ff */
[--C-:B------:R-:W-:Y:S01]  /*62a0*/  FFMA.FTZ R118, R8, c[0x0][0x23c], -R231.reuse ;  /* 0x00008f0008767a23 */ /* 0x100fe200000108e7 */
[--C-:B------:R-:W-:Y:S01]  /*62b0*/  SHF.R.U32.HI R10, RZ, 0x10, R172.reuse ;  /* 0x00000010ff0a7819 */ /* 0x100fe200000116ac */
[----:B------:R-:W-:Y:S01]  /*62c0*/  FFMA.FTZ R121, R44, c[0x0][0x23c], -R231 ;  /* 0x00008f002c797a23 */ /* 0x000fe200000108e7 */
[----:B------:R-:W-:Y:S01]  /*62d0*/  SHF.R.U32.HI R9, RZ, 0x8, R9 ;  /* 0x00000008ff097819 */ /* 0x000fe20000011609 */
[--C-:B------:R-:W-:Y:S01]  /*62e0*/  FFMA.FTZ R120, R19, c[0x0][0x23c], -R231.reuse ;  /* 0x00008f0013787a23 */ /* 0x100fe200000108e7 */
[----:B------:R-:W-:Y:S01]  /*62f0*/  FSEL R127, R127, RZ, P1 ;  /* 0x000000ff7f7f7208 */ /* 0x000fe20000800000 */
[----:B------:R-:W-:Y:S01]  /*6300*/  FFMA.FTZ R119, R46, c[0x0][0x23c], -R231 ;  /* 0x00008f002e777a23 */ /* 0x000fe200000108e7 */
[----:B------:R-:W-:Y:S01]  /*6310*/  SHF.R.U32.HI R7, RZ, 0x18, R172 ;  /* 0x00000018ff077819 */ /* 0x000fe200000116ac */
[----:B------:R-:W-:Y:S01]  /*6320*/  MUFU.EX2 R121, R121 ;  /* 0x0000007900797308 */ /* 0x000fe20000000800 */
[----:B------:R-:W-:Y:S01]  /*6330*/  LOP3.LUT R10, R10, 0xff, RZ, 0xc0, !PT ;  /* 0x000000ff0a0a7812 */ /* 0x000fe200078ec0ff */
[----:B------:R-:W-:Y:S01]  /*6340*/  FFMA.FTZ R123, R17, c[0x0][0x23c], -R127 ;  /* 0x00008f00117b7a23 */ /* 0x000fe2000001087f */
[----:B------:R-:W-:Y:S01]  /*6350*/  PRMT R12, R12, 0x5410, R9 ;  /* 0x000054100c0c7816 */ /* 0x000fe20000000009 */
[--C-:B------:R-:W-:Y:S01]  /*6360*/  FFMA.FTZ R122, R18, c[0x0][0x23c], -R127.reuse ;  /* 0x00008f00127a7a23 */ /* 0x100fe2000001087f */
[----:B------:R-:W-:Y:S01]  /*6370*/  LOP3.LUT R9, R173, UR5, R174, 0x96, !PT ;  /* 0x00000005ad097c12 */ /* 0x000fe2000f8e96ae */
[----:B------:R-:W-:Y:S01]  /*6380*/  FFMA.FTZ R233, R36, c[0x0][0x23c], -R127 ;  /* 0x00008f0024e97a23 */ /* 0x000fe2000001087f */
[----:B------:R-:W-:Y:S01]  /*6390*/  PRMT R10, R10, 0x5410, R7 ;  /* 0x000054100a0a7816 */ /* 0x000fe20000000007 */
[--C-:B------:R-:W-:Y:S01]  /*63a0*/  FFMA.FTZ R126, R38, c[0x0][0x23c], -R127.reuse ;  /* 0x00008f00267e7a23 */ /* 0x100fe2000001087f */
[C---:B------:R-:W-:Y:S01]  /*63b0*/  LOP3.LUT R7, R9.reuse, 0xffff, RZ, 0xc0, !PT ;  /* 0x0000ffff09077812 */ /* 0x040fe200078ec0ff */
[----:B------:R-:W-:Y:S01]  /*63c0*/  MUFU.EX2 R123, R123 ;  /* 0x0000007b007b7308 */ /* 0x000fe20000000800 */
[----:B------:R-:W-:Y:S01]  /*63d0*/  LOP3.LUT R8, R9, 0xff, RZ, 0xc0, !PT ;  /* 0x000000ff09087812 */ /* 0x000fe200078ec0ff */
[----:B------:R-:W-:Y:S01]  /*63e0*/  FFMA.FTZ R125, R56, c[0x0][0x23c], -R127 ;  /* 0x00008f00387d7a23 */ /* 0x000fe2000001087f */
[----:B------:R-:W-:Y:S01]  /*63f0*/  SHF.R.U32.HI R7, RZ, 0x8, R7 ;  /* 0x00000008ff077819 */ /* 0x000fe20000011607 */
[----:B------:R-:W-:Y:S01]  /*6400*/  FFMA.FTZ R228, R42, c[0x0][0x23c], -R127 ;  /* 0x00008f002ae47a23 */ /* 0x000fe2000001087f */
[----:B------:R-:W-:Y:S01]  /*6410*/  SHF.R.U32.HI R6, RZ, 0x18, R168 ;  /* 0x00000018ff067819 */ /* 0x000fe200000116a8 */
[----:B------:R-:W-:Y:S01]  /*6420*/  FFMA.FTZ R124, R58, c[0x0][0x23c], -R231 ;  /* 0x00008f003a7c7a23 */ /* 0x000fe200000108e7 */
[----:B------:R-:W-:Y:S01]  /*6430*/  LOP3.LUT R11, R11, 0xff, RZ, 0xc0, !PT ;  /* 0x000000ff0b0b7812 */ /* 0x000fe200078ec0ff */
[----:B------:R-:W1:Y:S01]  /*6440*/  MUFU.EX2 R122, R122 ;  /* 0x0000007a007a7308 */ /* 0x000e620000000800 */
        /* <DEDUP_REMOVED lines=11> */
[--C-:B------:R-:W-:Y:S01]  /*6500*/  HSET2.LE.AND R16, R6, R239.reuse, PT ;  /* 0x000000ef06107233 */ /* 0x100fe20003803000 */
[----:B------:R-:W-:Y:S01]  /*6510*/  LOP3.LUT R13, R168, 0xffff, RZ, 0xc0, !PT ;  /* 0x0000ffffa80d7812 */ /* 0x000fe200078ec0ff */
[--C-:B------:R-:W-:Y:S01]  /*6520*/  HSET2.LE.AND R8, R8, R239.reuse, PT ;  /* 0x000000ef08087233 */ /* 0x100fe20003803000 */
[----:B------:R-:W-:Y:S01]  /*6530*/  PRMT R36, R36, 0x5410, R11 ;  /* 0x0000541024247816 */ /* 0x000fe2000000000b */
[----:B------:R-:W2:Y:S01]  /*6540*/  MUFU.EX2 R126, R126 ;  /* 0x0000007e007e7308 */ /* 0x000ea20000000800 */
[----:B-1----:R-:W-:Y:S01]  /*6550*/  F2FP.PACK_AB R226, R122, R123 ;  /* 0x0000007b7ae2723e */ /* 0x002fe200000000ff */
[--C-:B------:R-:W-:Y:S01]  /*6560*/  HSET2.LE.AND R11, R10, R239.reuse, PT ;  /* 0x000000ef0a0b7233 */ /* 0x100fe20003803000 */
[----:B------:R-:W-:Y:S01]  /*6570*/  LOP3.LUT R18, R168, 0xff, RZ, 0xc0, !PT ;  /* 0x000000ffa8127812 */ /* 0x000fe200078ec0ff */
[--C-:B------:R-:W-:Y:S01]  /*6580*/  HSET2.LE.AND R36, R36, R239.reuse, PT ;  /* 0x000000ef24247233 */ /* 0x100fe20003803000 */
[----:B------:R-:W-:Y:S01]  /*6590*/  SHF.R.U32.HI R13, RZ, 0x8, R13 ;  /* 0x00000008ff0d7819 */ /* 0x000fe2000001160d */
[--C-:B------:R-:W-:Y:S01]  /*65a0*/  HSET2.LE.AND R12, R12, R239.reuse, PT ;  /* 0x000000ef0c0c7233 */ /* 0x100fe20003803000 */
[----:B------:R-:W-:Y:S01]  /*65b0*/  PRMT R225, R226, 0x7632, R225 ;  /* 0x00007632e2e17816 */ /* 0x000fe200000000e1 */
[----:B------:R-:W1:Y:S01]  /*65c0*/  MUFU.EX2 R120, R120 ;  /* 0x0000007800787308 */ /* 0x000e620000000800 */
[----:B------:R-:W-:Y:S01]  /*65d0*/  PRMT R18, R18, 0x5410, R13 ;  /* 0x0000541012127816 */ /* 0x000fe2000000000d */
[----:B------:R-:W-:Y:S01]  /*65e0*/  LDSM.16.MT88.4 R40, [R208+0x12000] ;  /* 0x01200000d028783b */ /* 0x000fe20000004200 */
[----:B------:R-:W-:Y:S01]  /*65f0*/  PRMT R5, R226, 0x5410, R225 ;  /* 0x00005410e2057816 */ /* 0x000fe200000000e1 */
[----:B------:R-:W-:Y:S01]  /*6600*/  FFMA.FTZ R220, R114, c[0x0][0x23c], -R127 ;  /* 0x00008f0072dc7a23 */ /* 0x000fe2000001087f */
[--C-:B------:R-:W-:Y:S01]  /*6610*/  SHF.R.U32.HI R34, RZ, 0x10, R7.reuse ;  /* 0x00000010ff227819 */ /* 0x100fe20000011607 */
[--C-:B------:R-:W-:Y:S01]  /*6620*/  HSET2.LE.AND R18, R18, R239.reuse, PT ;  /* 0x000000ef12127233 */ /* 0x100fe20003803000 */
[----:B------:R-:W-:Y:S01]  /*6630*/  LOP3.LUT R128, R36, R5, RZ, 0xc0, !PT ;  /* 0x0000000524807212 */ /* 0x000fe200078ec0ff */
[----:B------:R-:W-:Y:S01]  /*6640*/  MUFU.EX2 R119, R119 ;  /* 0x0000007700777308 */ /* 0x000fe20000000800 */
[----:B--2---:R-:W-:Y:S01]  /*6650*/  F2FP.PACK_AB R222, R126, R233 ;  /* 0x000000e97ede723e */ /* 0x004fe200000000ff */
[----:B------:R-:W-:Y:S01]  /*6660*/  LDSM.16.MT88.4 R48, [R206+0x12000] ;  /* 0x01200000ce30783b */ /* 0x000fe20000004200 */
[----:B------:R-:W-:Y:S01]  /*6670*/  SHF.R.U32.HI R7, RZ, 0x18, R7 ;  /* 0x00000018ff077819 */ /* 0x000fe20000011607 */
[----:B------:R-:W-:Y:S01]  /*6680*/  FFMA.FTZ R217, R112, c[0x0][0x23c], -R127 ;  /* 0x00008f0070d97a23 */ /* 0x000fe2000001087f */
[----:B------:R-:W-:Y:S01]  /*6690*/  PRMT R221, R222, 0x7632, R221 ;  /* 0x00007632dedd7816 */ /* 0x000fe200000000dd */
[----:B------:R-:W-:Y:S01]  /*66a0*/  LDSM.16.MT88.4 R56, [R205+0x12000] ;  /* 0x01200000cd38783b */ /* 0x000fe20000004200 */
[----:B------:R-:W-:Y:S01]  /*66b0*/  LOP3.LUT R34, R34, 0xff, RZ, 0xc0, !PT ;  /* 0x000000ff22227812 */ /* 0x000fe200078ec0ff */
[----:B------:R-:W2:Y:S01]  /*66c0*/  MUFU.EX2 R118, R118 ;  /* 0x0000007600767308 */ /* 0x000ea20000000800 */
[----:B------:R-:W-:Y:S01]  /*66d0*/  PRMT R5, R222, 0x5410, R221 ;  /* 0x00005410de057816 */ /* 0x000fe200000000dd */
[--C-:B------:R-:W-:Y:S01]  /*66e0*/  FFMA.FTZ R186, R110, c[0x0][0x23c], -R231.reuse ;  /* 0x00008f006eba7a23 */ /* 0x100fe200000108e7 */
[----:B-1----:R-:W-:Y:S01]  /*66f0*/  F2FP.PACK_AB R224, R120, R121 ;  /* 0x0000007978e0723e */ /* 0x002fe200000000ff */
[----:B------:R-:W-:Y:S01]  /*6700*/  FFMA.FTZ R185, R108, c[0x0][0x23c], -R231 ;  /* 0x00008f006cb97a23 */ /* 0x000fe200000108e7 */
[----:B------:R-:W-:Y:S01]  /*6710*/  PRMT R34, R34, 0x5410, R7 ;  /* 0x0000541022227816 */ /* 0x000fe20000000007 */
[----:B------:R-:W-:Y:S01]  /*6720*/  FFMA.FTZ R218, R106, c[0x0][0x23c], -R127 ;  /* 0x00008f006ada7a23 */ /* 0x000fe2000001087f */
[----:B------:R-:W-:Y:S01]  /*6730*/  LOP3.LUT R130, R18, R5, RZ, 0xc0, !PT ;  /* 0x0000000512827212 */ /* 0x000fe200078ec0ff */
[----:B------:R-:W-:Y:S01]  /*6740*/  MUFU.EX2 R125, R125 ;  /* 0x0000007d007d7308 */ /* 0x000fe20000000800 */
[----:B------:R-:W-:Y:S01]  /*6750*/  PRMT R223, R224, 0x7632, R223 ;  /* 0x00007632e0df7816 */ /* 0x000fe200000000df */
[----:B------:R-:W1:Y:S01]  /*6760*/  LDSM.16.MT88.4 R4, [R208+0x10800] ;  /* 0x01080000d004783b */ /* 0x000e620000004200 */
[----:B------:R-:W-:Y:S01]  /*6770*/  HSET2.LE.AND R34, R34, R239, PT ;  /* 0x000000ef22227233 */ /* 0x000fe20003803000 */
[----:B------:R-:W-:Y:S01]  /*6780*/  SHF.R.U32.HI R14, RZ, 0x10, R9 ;  /* 0x00000010ff0e7819 */ /* 0x000fe20000011609 */
[----:B------:R-:W-:Y:S01]  /*6790*/  FFMA.FTZ R215, R104, c[0x0][0x23c], -R127 ;  /* 0x00008f0068d77a23 */ /* 0x000fe2000001087f */
[----:B------:R-:W-:Y:S01]  /*67a0*/  PRMT R129, R224, 0x5410, R223 ;  /* 0x00005410e0817816 */ /* 0x000fe200000000df */
[--C-:B------:R-:W-:Y:S01]  /*67b0*/  FFMA.FTZ R216, R100, c[0x0][0x23c], -R127.reuse ;  /* 0x00008f0064d87a23 */ /* 0x100fe2000001087f */
[----:B------:R-:W3:Y:S01]  /*67c0*/  MUFU.EX2 R228, R228 ;  /* 0x000000e400e47308 */ /* 0x000ee20000000800 */
[----:B--2---:R-:W-:Y:S01]  /*67d0*/  F2FP.PACK_AB R166, R118, R119 ;  /* 0x0000007776a6723e */ /* 0x004fe200000000ff */
[----:B------:R-:W-:Y:S01]  /*67e0*/  FFMA.FTZ R187, R96, c[0x0][0x23c], -R127 ;  /* 0x00008f0060bb7a23 */ /* 0x000fe2000001087f */
[----:B------:R-:W-:-:S02]  /*67f0*/  LOP3.LUT R129, R34, R129, RZ, 0xc0, !PT ;  /* 0x0000008122817212 */ /* 0x000fc400078ec0ff */
[C---:B------:R-:W-:Y:S02]  /*6800*/  PRMT R165, R166.reuse, 0x7632, R165 ;  /* 0x00007632a6a57816 */ /* 0x040fe400000000a5 */
[----:B------:R-:W-:Y:S01]  /*6810*/  SHF.R.U32.HI R9, RZ, 0x18, R9 ;  /* 0x00000018ff097819 */ /* 0x000fe20000011609 */
[----:B------:R-:W-:Y:S01]  /*6820*/  MUFU.EX2 R124, R124 ;  /* 0x0000007c007c7308 */ /* 0x000fe20000000800 */
[----:B------:R-:W-:Y:S02]  /*6830*/  PRMT R131, R166, 0x5410, R165 ;  /* 0x00005410a6837816 */ /* 0x000fe400000000a5 */
[----:B------:R-:W-:Y:S02]  /*6840*/  LOP3.LUT R14, R14, 0xff, RZ, 0xc0, !PT ;  /* 0x000000ff0e0e7812 */ /* 0x000fe400078ec0ff */
[----:B------:R-:W-:Y:S02]  /*6850*/  LOP3.LUT R131, R16, R131, RZ, 0xc0, !PT ;  /* 0x0000008310837212 */ /* 0x000fe400078ec0ff */
[----:B------:R-:W-:Y:S01]  /*6860*/  PRMT R14, R14, 0x5410, R9 ;  /* 0x000054100e0e7816 */ /* 0x000fe20000000009 */
[----:B------:R-:W2:Y:S01]  /*6870*/  MUFU.EX2 R219, R219 ;  /* 0x000000db00db7308 */ /* 0x000ea20000000800 */
[----:B---3--:R-:W-:Y:S01]  /*6880*/  F2FP.PACK_AB R34, R228, R125 ;  /* 0x0000007de422723e */ /* 0x008fe200000000ff */
[----:B------:R-:W-:Y:S01]  /*6890*/  LDSM.16.MT88.4 R16, [R206+0x10800] ;  /* 0x01080000ce10783b */ /* 0x000fe20000004200 */
[----:B------:R-:W-:Y:S01]  /*68a0*/  LOP3.LUT R26, R169, UR14, R170, 0x96, !PT ;  /* 0x0000000ea91a7c12 */ /* 0x000fe2000f8e96aa */
[----:B------:R-:W-:Y:S01]  /*68b0*/  HMMA.16816.F32 R132, R128, R136, RZ ;  /* 0x000000888084723c */ /* 0x000fe200000018ff */
[----:B------:R-:W-:-:S02]  /*68c0*/  PRMT R33, R34, 0x7632, R33 ;  /* 0x0000763222217816 */ /* 0x000fc40000000021 */
[----:B------:R-:W-:Y:S01]  /*68d0*/  LOP3.LUT R184, R168, 0xffff, RZ, 0xc0, !PT ;  /* 0x0000ffffa8b87812 */ /* 0x000fe200078ec0ff */
[----:B------:R-:W-:Y:S01]  /*68e0*/  MUFU.EX2 R227, R227 ;  /* 0x000000e300e37308 */ /* 0x000fe20000000800 */
[----:B------:R-:W-:Y:S02]  /*68f0*/  PRMT R9, R34, 0x5410, R33 ;  /* 0x0000541022097816 */ /* 0x000fe40000000021 */
[----:B------:R-:W-:Y:S01]  /*6900*/  SHF.R.U32.HI R183, RZ, 0x10, R168 ;  /* 0x00000010ffb77819 */ /* 0x000fe200000116a8 */
[----:B------:R-:W-:Y:S01]  /*6910*/  HMMA.16816.F32 R136, R128, R138, RZ ;  /* 0x0000008a8088723c */ /* 0x000fe200000018ff */
[----:B------:R-:W-:Y:S01]  /*6920*/  LOP3.LUT R8, R8, R9, RZ, 0xc0, !PT ;  /* 0x0000000908087212 */ /* 0x000fe200078ec0ff */
[----:B------:R-:W-:Y:S01]  /*6930*/  HSET2.LE.AND R9, R14, R239, PT ;  /* 0x000000ef0e097233 */ /* 0x000fe20003803000 */
[----:B------:R-:W-:Y:S01]  /*6940*/  LOP3.LUT R235, R172, 0xffff, RZ, 0xc0, !PT ;  /* 0x0000ffffaceb7812 */ /* 0x000fe200078ec0ff */
[----:B------:R-:W3:Y:S01]  /*6950*/  MUFU.EX2 R232, R232 ;  /* 0x000000e800e87308 */ /* 0x000ee20000000800 */
[----:B--2---:R-:W-:-:S02]  /*6960*/  F2FP.PACK_AB R164, R219, R124 ;  /* 0x0000007cdba4723e */ /* 0x004fc400000000ff */
[----:B------:R-:W-:Y:S01]  /*6970*/  SHF.R.U32.HI R238, RZ, 0x10, R172 ;  /* 0x00000010ffee7819 */ /* 0x000fe200000116ac */
[C---:B------:R-:W-:Y:S01]  /*6980*/  HMMA.16816.F32 R148, R128.reuse, R152, RZ ;  /* 0x000000988094723c */ /* 0x040fe200000018ff */
[C---:B------:R-:W-:Y:S02]  /*6990*/  PRMT R35, R164.reuse, 0x7632, R35 ;  /* 0x00007632a4237816 */ /* 0x040fe40000000023 */
[----:B------:R-:W-:Y:S01]  /*69a0*/  LOP3.LUT R181, R173, UR5, R174, 0x96, !PT ;  /* 0x00000005adb57c12 */ /* 0x000fe2000f8e96ae */
[----:B------:R-:W-:Y:S01]  /*69b0*/  MUFU.EX2 R230, R230 ;  /* 0x000000e600e67308 */ /* 0x000fe20000000800 */
[----:B------:R-:W-:Y:S02]  /*69c0*/  PRMT R10, R164, 0x5410, R35 ;  /* 0x00005410a40a7816 */ /* 0x000fe40000000023 */
[----:B------:R-:W-:Y:S01]  /*69d0*/  LOP3.LUT R182, R168, 0xff, RZ, 0xc0, !PT ;  /* 0x000000ffa8b67812 */ /* 0x000fe200078ec0ff */
[----:B------:R-:W-:Y:S01]  /*69e0*/  HMMA.16816.F32 R152, R128, R154, RZ ;  /* 0x0000009a8098723c */ /* 0x000fe200000018ff */
[----:B------:R-:W-:-:S02]  /*69f0*/  LOP3.LUT R9, R9, R10, RZ, 0xc0, !PT ;  /* 0x0000000a09097212 */ /* 0x000fc400078ec0ff */
[----:B------:R-:W-:Y:S01]  /*6a00*/  SHF.R.U32.HI R246, RZ, 0x18, R168 ;  /* 0x00000018fff67819 */ /* 0x000fe200000116a8 */
[----:B------:R-:W2:Y:S01]  /*6a10*/  MUFU.EX2 R229, R229 ;  /* 0x000000e500e57308 */ /* 0x000ea20000000800 */
[----:B---3--:R-:W-:-:S03]  /*6a20*/  F2FP.PACK_AB R32, R232, R227 ;  /* 0x000000e3e820723e */ /* 0x008fc600000000ff */
[----:B------:R-:W-:Y:S01]  /*6a30*/  HMMA.16816.F32 R156, R128, R160, RZ ;  /* 0x000000a0809c723c */ /* 0x000fe200000018ff */
[----:B------:R-:W-:-:S03]  /*6a40*/  PRMT R31, R32, 0x7632, R31 ;  /* 0x00007632201f7816 */ /* 0x000fc6000000001f */
[----:B------:R-:W-:Y:S01]  /*6a50*/  MUFU.EX2 R220, R220 ;  /* 0x000000dc00dc7308 */ /* 0x000fe20000000800 */
[----:B------:R-:W-:-:S03]  /*6a60*/  PRMT R13, R32, 0x5410, R31 ;  /* 0x00005410200d7816 */ /* 0x000fc6000000001f */
[C---:B------:R-:W-:Y:S01]  /*6a70*/  HMMA.16816.F32 R160, R128.reuse, R162, RZ ;  /* 0x000000a280a0723c */ /* 0x040fe200000018ff */
[----:B------:R-:W-:Y:S02]  /*6a80*/  LOP3.LUT R10, R12, R13, RZ, 0xc0, !PT ;  /* 0x0000000d0c0a7212 */ /* 0x000fe400078ec0ff */
[----:B--2---:R-:W-:Y:S01]  /*6a90*/  F2FP.PACK_AB R180, R229, R230 ;  /* 0x000000e6e5b4723e */ /* 0x004fe200000000ff */
[----:B------:R-:W-:Y:S03]  /*6aa0*/  MUFU.EX2 R217, R217 ;  /* 0x000000d900d97308 */ /* 0x000fe60000000800 */
[C---:B------:R-:W-:Y:S01]  /*6ab0*/  PRMT R179, R180.reuse, 0x7632, R179 ;  /* 0x00007632b4b37816 */ /* 0x040fe200000000b3 */
[C---:B------:R-:W-:Y:S03]  /*6ac0*/  HMMA.16816.F32 R140, R128.reuse, R144, RZ ;  /* 0x00000090808c723c */ /* 0x040fe600000018ff */
[----:B------:R-:W-:Y:S01]  /*6ad0*/  PRMT R12, R180, 0x5410, R179 ;  /* 0x00005410b40c7816 */ /* 0x000fe200000000b3 */
[----:B------:R-:W-:Y:S03]  /*6ae0*/  MUFU.EX2 R186, R186 ;  /* 0x000000ba00ba7308 */ /* 0x000fe60000000800 */
[----:B------:R-:W-:Y:S01]  /*6af0*/  LOP3.LUT R11, R11, R12, RZ, 0xc0, !PT ;  /* 0x0000000c0b0b7212 */ /* 0x000fe200078ec0ff */
[----:B------:R-:W-:Y:S01]  /*6b00*/  HMMA.16816.F32 R144, R128, R146, RZ ;  /* 0x000000928090723c */ /* 0x000fe200000018ff */
[----:B------:R-:W2:Y:S03]  /*6b10*/  LDSM.16.MT88.4 R12, [R204+0x10800] ;  /* 0x01080000cc0c783b */ /* 0x000ea60000004200 */
[----:B------:R-:W3:Y:S04]  /*6b20*/  MUFU.EX2 R185, R185 ;  /* 0x000000b900b97308 */ /* 0x000ee80000000800 */
[C---:B-1----:R-:W-:Y:S04]  /*6b30*/  HMMA.16816.F32 R132, R8.reuse, R4, R132 ;  /* 0x000000040884723c */ /* 0x042fe80000001884 */
[----:B------:R-:W-:Y:S04]  /*6b40*/  MUFU.EX2 R218, R218 ;  /* 0x000000da00da7308 */ /* 0x000fe80000000800 */
[----:B------:R-:W-:Y:S01]  /*6b50*/  HMMA.16816.F32 R136, R8, R6, R136 ;  /* 0x000000060888723c */ /* 0x000fe20000001888 */
[----:B------:R-:W1:Y:S01]  /*6b60*/  LDSM.16.MT88.4 R4, [R205+0x10800] ;  /* 0x01080000cd04783b */ /* 0x000e620000004200 */
[----:B---3--:R-:W-:-:S02]  /*6b70*/  F2FP.PACK_AB R178, R185, R186 ;  /* 0x000000bab9b2723e */ /* 0x008fc400000000ff */
[----:B------:R-:W-:Y:S04]  /*6b80*/  MUFU.EX2 R215, R215 ;  /* 0x000000d700d77308 */ /* 0x000fe80000000800 */
[C---:B------:R-:W-:Y:S04]  /*6b90*/  HMMA.16816.F32 R36, R128.reuse, R40, RZ ;  /* 0x000000288024723c */ /* 0x040fe800000018ff */
[----:B------:R-:W-:Y:S04]  /*6ba0*/  MUFU.EX2 R216, R216 ;  /* 0x000000d800d87308 */ /* 0x000fe80000000800 */
[C---:B------:R-:W-:Y:S04]  /*6bb0*/  HMMA.16816.F32 R40, R128.reuse, R42, RZ ;  /* 0x0000002a8028723c */ /* 0x040fe800000018ff */
[----:B------:R-:W3:Y:S04]  /*6bc0*/  MUFU.EX2 R187, R187 ;  /* 0x000000bb00bb7308 */ /* 0x000ee80000000800 */
[----:B------:R-:W-:Y:S08]  /*6bd0*/  HMMA.16816.F32 R60, R128, R64, RZ ;  /* 0x00000040803c723c */ /* 0x000ff000000018ff */
[----:B--2---:R-:W-:Y:S01]  /*6be0*/  HMMA.16816.F32 R156, R8, R12, R156 ;  /* 0x0000000c089c723c */ /* 0x004fe2000000189c */
[----:B---3--:R-:W-:-:S07]  /*6bf0*/  F2FP.PACK_AB R168, R187, R216 ;  /* 0x000000d8bba8723e */ /* 0x008fce00000000ff */
[C---:B------:R-:W-:Y:S01]  /*6c00*/  HMMA.16816.F32 R160, R8.reuse, R14, R160 ;  /* 0x0000000e08a0723c */ /* 0x040fe200000018a0 */
[----:B------:R-:W-:Y:S07]  /*6c10*/  LDSM.16.MT88.4 R12, [R204+0x12800] ;  /* 0x01280000cc0c783b */ /* 0x000fee0000004200 */
[C---:B-1----:R-:W-:Y:S08]  /*6c20*/  HMMA.16816.F32 R148, R8.reuse, R4, R148 ;  /* 0x000000040894723c */ /* 0x042ff00000001894 */
[----:B------:R-:W-:Y:S01]  /*6c30*/  HMMA.16816.F32 R152, R8, R6, R152 ;  /* 0x000000060898723c */ /* 0x000fe20000001898 */
[----:B------:R-:W1:Y:S07]  /*6c40*/  LDSM.16.MT88.4 R4, [R208+0x12800] ;  /* 0x01280000d004783b */ /* 0x000e6e0000004200 */
[C---:B------:R-:W-:Y:S08]  /*6c50*/  HMMA.16816.F32 R64, R128.reuse, R66, RZ ;  /* 0x000000428040723c */ /* 0x040ff000000018ff */
[C---:B------:R-:W-:Y:S08]  /*6c60*/  HMMA.16816.F32 R44, R128.reuse, R48, RZ ;  /* 0x00000030802c723c */ /* 0x040ff000000018ff */
[----:B------:R-:W-:Y:S08]  /*6c70*/  HMMA.16816.F32 R48, R128, R50, RZ ;  /* 0x000000328030723c */ /* 0x000ff000000018ff */
[C---:B------:R-:W-:Y:S08]  /*6c80*/  HMMA.16816.F32 R140, R8.reuse, R16, R140 ;  /* 0x00000010088c723c */ /* 0x040ff0000000188c */
[C---:B------:R-:W-:Y:S01]  /*6c90*/  HMMA.16816.F32 R144, R8.reuse, R18, R144 ;  /* 0x000000120890723c */ /* 0x040fe20000001890 */
[----:B------:R-:W2:Y:S07]  /*6ca0*/  LDSM.16.MT88.4 R16, [R205+0x12800] ;  /* 0x01280000cd10783b */ /* 0x000eae0000004200 */
[C---:B-1----:R-:W-:Y:S08]  /*6cb0*/  HMMA.16816.F32 R36, R8.reuse, R4, R36 ;  /* 0x000000040824723c */ /* 0x042ff00000001824 */
[C---:B------:R-:W-:Y:S01]  /*6cc0*/  HMMA.16816.F32 R40, R8.reuse, R6, R40 ;  /* 0x000000060828723c */ /* 0x040fe20000001828 */
[----:B------:R-:W1:Y:S07]  /*6cd0*/  LDSM.16.MT88.4 R4, [R208+0x14800] ;  /* 0x01480000d004783b */ /* 0x000e6e0000004200 */
[C---:B------:R-:W-:Y:S08]  /*6ce0*/  HMMA.16816.F32 R60, R8.reuse, R12, R60 ;  /* 0x0000000c083c723c */ /* 0x040ff0000000183c */
[----:B------:R-:W-:Y:S01]  /*6cf0*/  HMMA.16816.F32 R64, R8, R14, R64 ;  /* 0x0000000e0840723c */ /* 0x000fe20000001840 */
[----:B------:R-:W3:Y:S07]  /*6d00*/  LDSM.16.MT88.4 R12, [R206+0x14800] ;  /* 0x01480000ce0c783b */ /* 0x000eee0000004200 */
[----:B------:R-:W-:Y:S08]  /*6d10*/  HMMA.16816.F32 R52, R128, R56, RZ ;  /* 0x000000388034723c */ /* 0x000ff000000018ff */
[C---:B------:R-:W-:Y:S08]  /*6d20*/  HMMA.16816.F32 R44, R8.reuse, R68, R44 ;  /* 0x00000044082c723c */ /* 0x040ff0000000182c */
[----:B------:R-:W-:Y:S08]  /*6d30*/  HMMA.16816.F32 R48, R8, R70, R48 ;  /* 0x000000460830723c */ /* 0x000ff00000001830 */
[C---:B------:R-:W-:Y:S08]  /*6d40*/  HMMA.16816.F32 R68, R128.reuse, R72, RZ ;  /* 0x000000488044723c */ /* 0x040ff000000018ff */
[C---:B------:R-:W-:Y:S08]  /*6d50*/  HMMA.16816.F32 R72, R128.reuse, R74, RZ ;  /* 0x0000004a8048723c */ /* 0x040ff000000018ff */
[C---:B------:R-:W-:Y:S08]  /*6d60*/  HMMA.16816.F32 R76, R128.reuse, R80, RZ ;  /* 0x00000050804c723c */ /* 0x040ff000000018ff */
[----:B------:R-:W-:Y:S08]  /*6d70*/  HMMA.16816.F32 R56, R128, R58, RZ ;  /* 0x0000003a8038723c */ /* 0x000ff000000018ff */
[C---:B--2---:R-:W-:Y:S07]  /*6d80*/  HMMA.16816.F32 R52, R8.reuse, R16, R52 ;  /* 0x000000100834723c */ /* 0x044fee0000001834 */
[----:B------:R-:W-:Y:S01]  /*6d90*/  IMAD.WIDE.U32 R16, R167, -0x326172a9, RZ ;  /* 0xcd9e8d57a7107825 */ /* 0x000fe200078e00ff */
[----:B-1----:R-:W-:Y:S01]  /*6da0*/  HMMA.16816.F32 R68, R8, R4, R68 ;  /* 0x000000040844723c */ /* 0x002fe20000001844 */
[----:B------:R-:W-:-:S03]  /*6db0*/  PRMT R167, R168, 0x7632, R167 ;  /* 0x00007632a8a77816 */ /* 0x000fc600000000a7 */
[----:B------:R-:W-:-:S04]  /*6dc0*/  LOP3.LUT R86, R17, UR31, R86, 0x96, !PT ;  /* 0x0000001f11567c12 */ /* 0x000fc8000f8e9656 */
[----:B------:R-:W-:Y:S01]  /*6dd0*/  HMMA.16816.F32 R72, R8, R6, R72 ;  /* 0x000000060848723c */ /* 0x000fe20000001848 */
[----:B------:R-:W1:Y:S01]  /*6de0*/  LDSM.16.MT88.4 R4, [R205+0x14800] ;  /* 0x01480000cd04783b */ /* 0x000e620000004200 */
[----:B------:R-:W-:-:S06]  /*6df0*/  IMAD.WIDE.U32 R86, R86, -0x2daee0ad, RZ ;  /* 0xd2511f5356567825 */ /* 0x000fcc00078e00ff */
[----:B------:R-:W-:Y:S08]  /*6e00*/  HMMA.16816.F32 R80, R128, R82, RZ ;  /* 0x000000528050723c */ /* 0x000ff000000018ff */
[C---:B---3--:R-:W-:Y:S07]  /*6e10*/  HMMA.16816.F32 R76, R8.reuse, R12, R76 ;  /* 0x0000000c084c723c */ /* 0x048fee000000184c */
[----:B------:R-:W-:Y:S01]  /*6e20*/  LOP3.LUT R12, R177, UR30, R16, 0x96, !PT ;  /* 0x0000001eb10c7c12 */ /* 0x000fe2000f8e9610 */
[----:B------:R-:W-:Y:S01]  /*6e30*/  HMMA.16816.F32 R56, R8, R18, R56 ;  /* 0x000000120838723c */ /* 0x000fe20000001838 */
[----:B------:R-:W-:-:S03]  /*6e40*/  PRMT R177, R178, 0x7632, R177 ;  /* 0x00007632b2b17816 */ /* 0x000fc600000000b1 */
[----:B------:R-:W-:Y:S01]  /*6e50*/  IMAD.WIDE.U32 R244, R12, -0x2daee0ad, RZ ;  /* 0xd2511f530cf47825 */ /* 0x000fe200078e00ff */
[----:B------:R-:W-:-:S03]  /*6e60*/  LOP3.LUT R12, R87, UR29, R84, 0x96, !PT ;  /* 0x0000001d570c7c12 */ /* 0x000fc6000f8e9654 */
[----:B------:R-:W-:Y:S01]  /*6e70*/  HMMA.16816.F32 R80, R8, R14, R80 ;  /* 0x0000000e0850723c */ /* 0x000fe20000001850 */
[----:B------:R-:W-:Y:S01]  /*6e80*/  LOP3.LUT R240, R245, UR19, R86, 0x96, !PT ;  /* 0x00000013f5f07c12 */ /* 0x000fe2000f8e9656 */
[----:B------:R-:W-:-:S04]  /*6e90*/  IMAD.WIDE.U32 R18, R12, -0x326172a9, RZ ;  /* 0xcd9e8d570c127825 */ /* 0x000fc800078e00ff */
[----:B------:R-:W-:Y:S01]  /*6ea0*/  IMAD.WIDE.U32 R240, R240, -0x326172a9, RZ ;  /* 0xcd9e8d57f0f07825 */ /* 0x000fe200078e00ff */
[C-C-:B------:R-:W-:Y:S01]  /*6eb0*/  LOP3.LUT R12, R19.reuse, UR28, R176.reuse, 0x96, !PT ;  /* 0x0000001c130c7c12 */ /* 0x140fe2000f8e96b0 */
[C---:B------:R-:W-:Y:S01]  /*6ec0*/  HMMA.16816.F32 R84, R128.reuse, R88, RZ ;  /* 0x000000588054723c */ /* 0x040fe200000018ff */
[----:B------:R-:W-:Y:S02]  /*6ed0*/  LOP3.LUT R19, R19, UR28, R176, 0x96, !PT ;  /* 0x0000001c13137c12 */ /* 0x000fe4000f8e96b0 */
[----:B------:R-:W-:Y:S01]  /*6ee0*/  LOP3.LUT R14, R241, UR18, R18, 0x96, !PT ;  /* 0x00000012f10e7c12 */ /* 0x000fe2000f8e9612 */
[----:B------:R-:W-:Y:S01]  /*6ef0*/  IMAD.WIDE.U32 R12, R12, -0x2daee0ad, RZ ;  /* 0xd2511f530c0c7825 */ /* 0x000fe200078e00ff */
[----:B------:R-:W-:Y:S02]  /*6f00*/  F2FP.PACK_AB R176, R217, R220 ;  /* 0x000000dcd9b0723e */ /* 0x000fe400000000ff */
[----:B------:R-:W-:Y:S01]  /*6f10*/  SHF.R.U32.HI R235, RZ, 0x8, R235 ;  /* 0x00000008ffeb7819 */ /* 0x000fe200000116eb */
[----:B------:R-:W-:Y:S01]  /*6f20*/  HMMA.16816.F32 R88, R128, R90, RZ ;  /* 0x0000005a8058723c */ /* 0x000fe200000018ff */
[----:B------:R-:W-:Y:S01]  /*6f30*/  LOP3.LUT R244, R13, UR17, R244, 0x96, !PT ;  /* 0x000000110df47c12 */ /* 0x000fe2000f8e96f4 */
[----:B------:R-:W-:Y:S01]  /*6f40*/  IMAD.WIDE.U32 R14, R14, -0x2daee0ad, RZ ;  /* 0xd2511f530e0e7825 */ /* 0x000fe200078e00ff */
[----:B------:R-:W-:-:S02]  /*6f50*/  PRMT R175, R176, 0x7632, R175 ;  /* 0x00007632b0af7816 */ /* 0x000fc400000000af */
[----:B------:R-:W-:Y:S01]  /*6f60*/  LOP3.LUT R18, R241, UR18, R18, 0x96, !PT ;  /* 0x00000012f1127c12 */ /* 0x000fe2000f8e9612 */
[----:B------:R-:W-:Y:S01]  /*6f70*/  IMAD.WIDE.U32 R244, R244, -0x326172a9, RZ ;  /* 0xcd9e8d57f4f47825 */ /* 0x000fe200078e00ff */
[----:B------:R-:W-:Y:S02]  /*6f80*/  LOP3.LUT R13, R15, UR7, R12, 0x96, !PT ;  /* 0x000000070f0d7c12 */ /* 0x000fe4000f8e960c */
[----:B------:R-:W-:Y:S02]  /*6f90*/  LOP3.LUT R12, R172, 0xff, RZ, 0xc0, !PT ;  /* 0x000000ffac0c7812 */ /* 0x000fe400078ec0ff */
[----:B------:R-:W-:Y:S01]  /*6fa0*/  SHF.R.U32.HI R172, RZ, 0x18, R172 ;  /* 0x00000018ffac7819 */ /* 0x000fe200000116ac */
[----:B------:R-:W-:Y:S01]  /*6fb0*/  IMAD.WIDE.U32 R170, R13, -0x326172a9, RZ ;  /* 0xcd9e8d570daa7825 */ /* 0x000fe200078e00ff */
[----:B------:R-:W-:Y:S02]  /*6fc0*/  ISETP.GE.U32.AND P2, PT, R21, R12, PT ;  /* 0x0000000c1500720c */ /* 0x000fe40003f46070 */
[----:B------:R-:W-:Y:S01]  /*6fd0*/  PRMT R13, R178, 0x5410, R177 ;  /* 0x00005410b20d7816 */ /* 0x000fe200000000b1 */
[----:B-1----:R-:W-:Y:S01]  /*6fe0*/  HMMA.16816.F32 R84, R8, R4, R84 ;  /* 0x000000040854723c */ /* 0x002fe20000001854 */
[----:B------:R-:W-:-:S02]  /*6ff0*/  LOP3.LUT R16, R170, 0xff, RZ, 0xc0, !PT ;  /* 0x000000ffaa107812 */ /* 0x000fc400078ec0ff */
[----:B------:R-:W-:Y:S02]  /*7000*/  SHF.R.U32.HI R12, RZ, 0x18, R170 ;  /* 0x00000018ff0c7819 */ /* 0x000fe400000116aa */
[----:B------:R-:W-:Y:S02]  /*7010*/  ISETP.GE.U32.AND P4, PT, R21, R16, PT ;  /* 0x000000101500720c */ /* 0x000fe40003f86070 */
[----:B------:R-:W-:Y:S01]  /*7020*/  LOP3.LUT R4, R245, UR9, R240, 0x96, !PT ;  /* 0x00000009f5047c12 */ /* 0x000fe2000f8e96f0 */
[----:B------:R-:W-:Y:S01]  /*7030*/  HMMA.16816.F32 R88, R8, R6, R88 ;  /* 0x000000060858723c */ /* 0x000fe20000001858 */
[----:B------:R-:W-:Y:S02]  /*7040*/  ISETP.GE.U32.AND P3, PT, R21, R12, PT ;  /* 0x0000000c1500720c */ /* 0x000fe40003f66070 */
[----:B------:R-:W-:Y:S01]  /*7050*/  PRMT R12, R176, 0x5410, R175 ;  /* 0x00005410b00c7816 */ /* 0x000fe200000000af */
[----:B------:R-:W-:Y:S01]  /*7060*/  IMAD.WIDE.U32 R242, R4, -0x2daee0ad, RZ ;  /* 0xd2511f5304f27825 */ /* 0x000fe200078e00ff */
[----:B------:R-:W-:-:S02]  /*7070*/  SHF.R.U32.HI R5, RZ, 0x10, R170 ;  /* 0x00000010ff057819 */ /* 0x000fc400000116aa */
[----:B------:R-:W-:Y:S02]  /*7080*/  LOP3.LUT R7, R171, UR14, R244, 0x96, !PT ;  /* 0x0000000eab077c12 */ /* 0x000fe4000f8e96f4 */
[----:B------:R-:W-:Y:S02]  /*7090*/  LOP3.LUT R4, R243, UR5, R14, 0x96, !PT ;  /* 0x00000005f3047c12 */ /* 0x000fe4000f8e960e */
[C---:B------:R-:W-:Y:S02]  /*70a0*/  LOP3.LUT R14, R7.reuse, 0xffff, RZ, 0xc0, !PT ;  /* 0x0000ffff070e7812 */ /* 0x040fe400078ec0ff */
[----:B------:R-:W-:Y:S02]  /*70b0*/  LOP3.LUT R16, R7, 0xff, RZ, 0xc0, !PT ;  /* 0x000000ff07107812 */ /* 0x000fe400078ec0ff */
[----:B------:R-:W-:Y:S02]  /*70c0*/  SHF.R.U32.HI R14, RZ, 0x8, R14 ;  /* 0x00000008ff0e7819 */ /* 0x000fe4000001160e */
[----:B------:R-:W-:-:S02]  /*70d0*/  ISETP.GE.U32.AND P1, PT, R21, R16, PT ;  /* 0x000000101500720c */ /* 0x000fc40003f26070 */
[----:B------:R-:W-:Y:S02]  /*70e0*/  LOP3.LUT R14, R14, 0xffff, RZ, 0xc0, !PT ;  /* 0x0000ffff0e0e7812 */ /* 0x000fe400078ec0ff */
[----:B------:R-:W-:Y:S02]  /*70f0*/  LOP3.LUT R6, R170, 0xffff, RZ, 0xc0, !PT ;  /* 0x0000ffffaa067812 */ /* 0x000fe400078ec0ff */
[C---:B------:R-:W-:Y:S02]  /*7100*/  ISETP.GE.U32.AND P6, PT, R21.reuse, R14, PT ;  /* 0x0000000e1500720c */ /* 0x040fe40003fc6070 */
[--C-:B------:R-:W-:Y:S02]  /*7110*/  SHF.R.U32.HI R14, RZ, 0x18, R7.reuse ;  /* 0x00000018ff0e7819 */ /* 0x100fe40000011607 */
[----:B------:R-:W-:Y:S02]  /*7120*/  SHF.R.U32.HI R7, RZ, 0x10, R7 ;  /* 0x00000010ff077819 */ /* 0x000fe40000011607 */
[----:B------:R-:W-:Y:S01]  /*7130*/  SHF.R.U32.HI R6, RZ, 0x8, R6 ;  /* 0x00000008ff067819 */ /* 0x000fe20000011606 */
[----:B------:R-:W-:Y:S01]  /*7140*/  @!P1 HADD2 R117, -R176.H0_H0, -RZ.H0_H0 ;  /* 0xa00000ffb0759230 */ /* 0x000fe20000000900 */
[----:B------:R-:W-:-:S02]  /*7150*/  ISETP.GE.U32.AND P5, PT, R21, R172, PT ;  /* 0x000000ac1500720c */ /* 0x000fc40003fa6070 */
[----:B------:R-:W-:Y:S02]  /*7160*/  LOP3.LUT R6, R6, 0xffff, RZ, 0xc0, !PT ;  /* 0x0000ffff06067812 */ /* 0x000fe400078ec0ff */
[----:B------:R-:W-:Y:S01]  /*7170*/  @!P1 PRMT R176, R117, 0x5410, RZ ;  /* 0x0000541075b09816 */ /* 0x000fe200000000ff */
[----:B------:R-:W-:Y:S01]  /*7180*/  @!P6 HADD2 R116, -R175.H0_H0, -RZ.H0_H0 ;  /* 0xa00000ffaf74e230 */ /* 0x000fe20000000900 */
[----:B------:R-:W-:Y:S01]  /*7190*/  ISETP.GE.U32.AND P1, PT, R21, R14, PT ;  /* 0x0000000e1500720c */ /* 0x000fe20003f26070 */
[----:B------:R-:W-:Y:S01]  /*71a0*/  IMAD.MOV.U32 R117, RZ, RZ, R184 ;  /* 0x000000ffff757224 */ /* 0x000fe200078e00b8 */
[----:B------:R-:W-:Y:S01]  /*71b0*/  LOP3.LUT R14, R7, 0xff, RZ, 0xc0, !PT ;  /* 0x000000ff070e7812 */ /* 0x000fe200078ec0ff */
[----:B------:R-:W-:Y:S01]  /*71c0*/  FFMA.FTZ R184, R102, c[0x0][0x23c], -R231 ;  /* 0x00008f0066b87a23 */ /* 0x000fe200000108e7 */
[----:B------:R-:W-:Y:S01]  /*71d0*/  @!P6 PRMT R175, R116, 0x5410, RZ ;  /* 0x0000541074afe816 */ /* 0x000fe200000000ff */
[----:B------:R-:W-:Y:S01]  /*71e0*/  IMAD.MOV.U32 R116, RZ, RZ, R183 ;  /* 0x000000ffff747224 */ /* 0x000fe200078e00b7 */
[----:B------:R-:W-:Y:S01]  /*71f0*/  ISETP.GE.U32.AND P6, PT, R21, R14, PT ;  /* 0x0000000e1500720c */ /* 0x000fe20003fc6070 */
[----:B------:R-:W-:Y:S01]  /*7200*/  FFMA.FTZ R183, R98, c[0x0][0x23c], -R231 ;  /* 0x00008f0062b77a23 */ /* 0x000fe200000108e7 */
[----:B------:R-:W-:Y:S01]  /*7210*/  F2FP.PACK_AB R172, R215, R218 ;  /* 0x000000dad7ac723e */ /* 0x000fe200000000ff */
[----:B------:R-:W-:Y:S01]  /*7220*/  MUFU.EX2 R184, R184 ;  /* 0x000000b800b87308 */ /* 0x000fe20000000800 */
[----:B------:R-:W-:-:S02]  /*7230*/  PRMT R16, R168, 0x5410, R167 ;  /* 0x00005410a8107816 */ /* 0x000fc400000000a7 */
[----:B------:R-:W-:Y:S01]  /*7240*/  PRMT R171, R172, 0x7632, R171 ;  /* 0x00007632acab7816 */ /* 0x000fe200000000ab */
[----:B------:R-:W-:Y:S01]  /*7250*/  @!P1 HADD2 R115, -R177.H0_H0, -RZ.H0_H0 ;  /* 0xa00000ffb1739230 */ /* 0x000fe20000000900 */
[----:B------:R-:W-:Y:S01]  /*7260*/  LOP3.LUT R241, R242, 0xffff, RZ, 0xc0, !PT ;  /* 0x0000fffff2f17812 */ /* 0x000fe200078ec0ff */
[----:B------:R-:W-:Y:S01]  /*7270*/  @!P4 HADD2 R99, -R172.H0_H0, -RZ.H0_H0 ;  /* 0xa00000ffac63c230 */ /* 0x000fe20000000900 */
[----:B------:R-:W-:Y:S01]  /*7280*/  PRMT R14, R172, 0x5410, R171 ;  /* 0x00005410ac0e7816 */ /* 0x000fe200000000ab */
[----:B------:R-:W1:Y:S01]  /*7290*/  MUFU.EX2 R183, R183 ;  /* 0x000000b700b77308 */ /* 0x000e620000000800 */
        /* <DEDUP_REMOVED lines=10> */
[----:B------:R-:W-:Y:S01]  /*7340*/  SHF.R.U32.HI R6, RZ, 0x10, R4 ;  /* 0x00000010ff067819 */ /* 0x000fe20000011604 */
[----:B------:R-:W-:Y:S01]  /*7350*/  MUFU.EX2 R182, R182 ;  /* 0x000000b600b67308 */ /* 0x000fe20000000800 */
[----:B------:R-:W-:-:S02]  /*7360*/  @!P4 PRMT R172, R99, 0x5410, RZ ;  /* 0x0000541063acc816 */ /* 0x000fc400000000ff */
[----:B------:R-:W-:Y:S01]  /*7370*/  LOP3.LUT R6, R6, 0xff, RZ, 0xc0, !PT ;  /* 0x000000ff06067812 */ /* 0x000fe200078ec0ff */
[----:B------:R-:W-:Y:S01]  /*7380*/  @!P1 HADD2 R98, -R171.H0_H0, -RZ.H0_H0 ;  /* 0xa00000ffab629230 */ /* 0x000fe20000000900 */
[----:B-1----:R-:W-:Y:S02]  /*7390*/  F2FP.PACK_AB R174, R183, R184 ;  /* 0x000000b8b7ae723e */ /* 0x002fe400000000ff */
[C---:B------:R-:W-:Y:S01]  /*73a0*/  ISETP.GE.U32.AND P4, PT, R21.reuse, R6, PT ;  /* 0x000000061500720c */ /* 0x040fe20003f86070 */
[----:B------:R-:W1:Y:S01]  /*73b0*/  MUFU.EX2 R181, R181 ;  /* 0x000000b500b57308 */ /* 0x000e620000000800 */
[----:B------:R-:W-:Y:S01]  /*73c0*/  LOP3.LUT R6, R4, 0xff, RZ, 0xc0, !PT ;  /* 0x000000ff04067812 */ /* 0x000fe200078ec0ff */
[----:B------:R-:W-:Y:S01]  /*73d0*/  @!P6 HADD2 R96, -R174.H0_H0, -RZ.H0_H0 ;  /* 0xa00000ffae60e230 */ /* 0x000fe20000000900 */
[----:B------:R-:W-:Y:S02]  /*73e0*/  @!P1 PRMT R171, R98, 0x5410, RZ ;  /* 0x0000541062ab9816 */ /* 0x000fe400000000ff */
[----:B------:R-:W-:-:S02]  /*73f0*/  ISETP.GE.U32.AND P1, PT, R21, R6, PT ;  /* 0x000000061500720c */ /* 0x000fc40003f26070 */
[----:B------:R-:W-:Y:S02]  /*7400*/  SHF.R.U32.HI R6, RZ, 0x18, R4 ;  /* 0x00000018ff067819 */ /* 0x000fe40000011604 */
[----:B------:R-:W-:Y:S02]  /*7410*/  PRMT R173, R174, 0x7632, R173 ;  /* 0x00007632aead7816 */ /* 0x000fe400000000ad */
[----:B------:R-:W-:Y:S02]  /*7420*/  LOP3.LUT R4, R4, 0xffff, RZ, 0xc0, !PT ;  /* 0x0000ffff04047812 */ /* 0x000fe400078ec0ff */
[----:B------:R-:W-:Y:S01]  /*7430*/  PRMT R15, R174, 0x5410, R173 ;  /* 0x00005410ae0f7816 */ /* 0x000fe200000000ad */
[----:B------:R-:W-:Y:S01]  /*7440*/  @!P3 HADD2 R97, -R173.H0_H0, -RZ.H0_H0 ;  /* 0xa00000ffad61b230 */ /* 0x000fe20000000900 */
[----:B------:R-:W-:Y:S02]  /*7450*/  SHF.R.U32.HI R4, RZ, 0x8, R4 ;  /* 0x00000008ff047819 */ /* 0x000fe40000011604 */
[----:B------:R-:W-:Y:S01]  /*7460*/  @!P6 PRMT R174, R96, 0x5410, RZ ;  /* 0x0000541060aee816 */ /* 0x000fe200000000ff */
[----:B------:R-:W-:Y:S01]  /*7470*/  @!P1 HADD2 R95, -R168.H0_H0, -RZ.H0_H0 ;  /* 0xa00000ffa85f9230 */ /* 0x000fe20000000900 */
[----:B------:R-:W-:-:S02]  /*7480*/  LOP3.LUT R4, R4, 0xffff, RZ, 0xc0, !PT ;  /* 0x0000ffff04047812 */ /* 0x000fc400078ec0ff */
[----:B------:R-:W-:Y:S02]  /*7490*/  @!P3 PRMT R173, R97, 0x5410, RZ ;  /* 0x0000541061adb816 */ /* 0x000fe400000000ff */
[C---:B------:R-:W-:Y:S01]  /*74a0*/  ISETP.GE.U32.AND P3, PT, R21.reuse, R6, PT ;  /* 0x000000061500720c */ /* 0x040fe20003f66070 */
[----:B------:R-:W2:Y:S01]  /*74b0*/  LDSM.16.MT88.4 R96, [R204+0x14000] ;  /* 0x01400000cc60783b */ /* 0x000ea20000004200 */
[----:B------:R-:W-:Y:S02]  /*74c0*/  ISETP.GE.U32.AND P6, PT, R21, R4, PT ;  /* 0x000000041500720c */ /* 0x000fe40003fc6070 */
[----:B------:R-:W-:Y:S02]  /*74d0*/  LOP3.LUT R4, R107, 0xffff, RZ, 0xc0, !PT ;  /* 0x0000ffff6b047812 */ /* 0x000fe400078ec0ff */
[----:B-1----:R-:W-:Y:S02]  /*74e0*/  F2FP.PACK_AB R170, R181, R182 ;  /* 0x000000b6b5aa723e */ /* 0x002fe400000000ff */
[----:B------:R-:W-:-:S02]  /*74f0*/  SHF.R.U32.HI R4, RZ, 0x8, R4 ;  /* 0x00000008ff047819 */ /* 0x000fc40000011604 */
[----:B------:R-:W-:Y:S01]  /*7500*/  PRMT R169, R170, 0x7632, R169 ;  /* 0x00007632aaa97816 */ /* 0x000fe200000000a9 */
[----:B------:R-:W-:Y:S01]  /*7510*/  @!P4 HADD2 R93, -R170.H0_H0, -RZ.H0_H0 ;  /* 0xa00000ffaa5dc230 */ /* 0x000fe20000000900 */
[----:B------:R-:W-:Y:S02]  /*7520*/  LOP3.LUT R4, R4, 0xffff, RZ, 0xc0, !PT ;  /* 0x0000ffff04047812 */ /* 0x000fe400078ec0ff */
[----:B------:R-:W-:Y:S01]  /*7530*/  @!P1 PRMT R168, R95, 0x5410, RZ ;  /* 0x000054105fa89816 */ /* 0x000fe200000000ff */
[----:B------:R-:W-:Y:S01]  /*7540*/  @!P3 HADD2 R92, -R169.H0_H0, -RZ.H0_H0 ;  /* 0xa00000ffa95cb230 */ /* 0x000fe20000000900 */
[----:B------:R-:W-:Y:S01]  /*7550*/  ISETP.GE.U32.AND P1, PT, R21, R4, PT ;  /* 0x000000041500720c */ /* 0x000fe20003f26070 */
[----:B------:R-:W-:Y:S01]  /*7560*/  @!P6 HADD2 R94, -R167.H0_H0, -RZ.H0_H0 ;  /* 0xa00000ffa75ee230 */ /* 0x000fe20000000900 */
[----:B------:R-:W-:Y:S02]  /*7570*/  LOP3.LUT R4, R107, 0xff, RZ, 0xc0, !PT ;  /* 0x000000ff6b047812 */ /* 0x000fe400078ec0ff */
[----:B------:R-:W-:-:S02]  /*7580*/  PRMT R17, R170, 0x5410, R169 ;  /* 0x00005410aa117816 */ /* 0x000fc400000000a9 */
[----:B------:R-:W-:Y:S02]  /*7590*/  @!P3 PRMT R169, R92, 0x5410, RZ ;  /* 0x000054105ca9b816 */ /* 0x000fe400000000ff */
[----:B------:R-:W-:Y:S02]  /*75a0*/  ISETP.GE.U32.AND P3, PT, R21, R4, PT ;  /* 0x000000041500720c */ /* 0x000fe40003f66070 */
[----:B------:R-:W-:Y:S02]  /*75b0*/  SHF.R.U32.HI R4, RZ, 0x18, R107 ;  /* 0x00000018ff047819 */ /* 0x000fe4000001166b */
[----:B------:R-:W-:Y:S01]  /*75c0*/  @!P4 PRMT R170, R93, 0x5410, RZ ;  /* 0x000054105daac816 */ /* 0x000fe200000000ff */
[----:B------:R-:W-:Y:S01]  /*75d0*/  @!P1 HADD2 R103, -R33.H0_H0, -RZ.H0_H0 ;  /* 0xa00000ff21679230 */ /* 0x000fe20000000900 */
[----:B------:R-:W-:Y:S02]  /*75e0*/  ISETP.GE.U32.AND P4, PT, R21, R4, PT ;  /* 0x000000041500720c */ /* 0x000fe40003f86070 */
[----:B------:R-:W1:Y:S01]  /*75f0*/  LDSM.16.MT88.4 R4, [R204+0x14800] ;  /* 0x01480000cc04783b */ /* 0x000e620000004200 */
[----:B------:R-:W-:-:S02]  /*7600*/  @!P6 PRMT R167, R94, 0x5410, RZ ;  /* 0x000054105ea7e816 */ /* 0x000fc400000000ff */
[----:B------:R-:W-:Y:S02]  /*7610*/  @!P1 PRMT R33, R103, 0x5410, RZ ;  /* 0x0000541067219816 */ /* 0x000fe400000000ff */
[----:B------:R-:W-:Y:S01]  /*7620*/  @!P3 HADD2 R104, -R34.H0_H0, -RZ.H0_H0 ;  /* 0xa00000ff2268b230 */ /* 0x000fe20000000900 */
[----:B------:R-:W-:Y:S01]  /*7630*/  SHF.R.U32.HI R243, RZ, 0x10, R242 ;  /* 0x00000010fff37819 */ /* 0x000fe200000116f2 */
[----:B------:R-:W-:Y:S01]  /*7640*/  @!P2 HADD2 R109, -R32.H0_H0, -RZ.H0_H0 ;  /* 0xa00000ff206da230 */ /* 0x000fe20000000900 */
[----:B------:R-:W-:Y:S01]  /*7650*/  IMAD R19, R19, -0x2daee0ad, RZ ;  /* 0xd2511f5313137824 */ /* 0x000fe200078e02ff */
[----:B--2---:R-:W-:Y:S01]  /*7660*/  HMMA.16816.F32 R92, R128, R96, RZ ;  /* 0x00000060805c723c */ /* 0x004fe200000018ff */
[----:B------:R-:W-:Y:S01]  /*7670*/  @!P3 PRMT R34, R104, 0x5410, RZ ;  /* 0x000054106822b816 */ /* 0x000fe200000000ff */
[----:B------:R-:W-:Y:S01]  /*7680*/  @!P4 HADD2 R105, -R35.H0_H0, -RZ.H0_H0 ;  /* 0xa00000ff2369c230 */ /* 0x000fe20000000900 */
[----:B------:R-:W-:Y:S02]  /*7690*/  LOP3.LUT R252, R242, 0xff, RZ, 0xc0, !PT ;  /* 0x000000fff2fc7812 */ /* 0x000fe400078ec0ff */
[----:B------:R-:W-:-:S02]  /*76a0*/  SHF.R.U32.HI R241, RZ, 0x8, R241 ;  /* 0x00000008fff17819 */ /* 0x000fc400000116f1 */
[----:B------:R-:W-:Y:S01]  /*76b0*/  @!P4 PRMT R35, R105, 0x5410, RZ ;  /* 0x000054106923c816 */ /* 0x000fe200000000ff */
[----:B------:R-:W-:Y:S01]  /*76c0*/  HMMA.16816.F32 R96, R128, R98, RZ ;  /* 0x000000628060723c */ /* 0x000fe200000018ff */
[----:B------:R-:W-:Y:S02]  /*76d0*/  @!P2 PRMT R32, R109, 0x5410, RZ ;  /* 0x000054106d20a816 */ /* 0x000fe400000000ff */
[----:B------:R-:W-:-:S13]  /*76e0*/  SHF.R.U32.HI R242, RZ, 0x18, R242 ;  /* 0x00000018fff27819 */ /* 0x000fda00000116f2 */
[C---:B-1----:R-:W-:Y:S07]  /*76f0*/  HMMA.16816.F32 R92, R8.reuse, R4, R92 ;  /* 0x00000004085c723c */ /* 0x042fee000000185c */
[----:B------:R-:W-:Y:S01]  /*7700*/  SHF.R.U32.HI R4, RZ, 0x10, R107 ;  /* 0x00000010ff047819 */ /* 0x000fe2000001166b */
[----:B------:R-:W-:Y:S03]  /*7710*/  HMMA.16816.F32 R96, R8, R6, R96 ;  /* 0x000000060860723c */ /* 0x000fe60000001860 */
[----:B------:R-:W-:-:S04]  /*7720*/  LOP3.LUT R4, R4, 0xff, RZ, 0xc0, !PT ;  /* 0x000000ff04047812 */ /* 0x000fc800078ec0ff */
[----:B------:R-:W-:Y:S02]  /*7730*/  ISETP.GE.U32.AND P6, PT, R21, R4, PT ;  /* 0x000000041500720c */ /* 0x000fe40003fc6070 */
[----:B------:R-:W-:-:S04]  /*7740*/  LOP3.LUT R4, R26, 0xffff, RZ, 0xc0, !PT ;  /* 0x0000ffff1a047812 */ /* 0x000fc800078ec0ff */
[----:B------:R-:W-:-:S04]  /*7750*/  SHF.R.U32.HI R4, RZ, 0x8, R4 ;  /* 0x00000008ff047819 */ /* 0x000fc80000011604 */
[----:B------:R-:W-:-:S03]  /*7760*/  LOP3.LUT R4, R4, 0xffff, RZ, 0xc0, !PT ;  /* 0x0000ffff04047812 */ /* 0x000fc600078ec0ff */
[----:B------:R-:W-:Y:S01]  /*7770*/  @!P6 HADD2 R106, -R164.H0_H0, -RZ.H0_H0 ;  /* 0xa00000ffa46ae230 */ /* 0x000fe20000000900 */
[C---:B------:R-:W-:Y:S02]  /*7780*/  ISETP.GE.U32.AND P3, PT, R21.reuse, R4, PT ;  /* 0x000000041500720c */ /* 0x040fe40003f66070 */
[----:B------:R-:W-:Y:S02]  /*7790*/  LOP3.LUT R4, R26, 0xff, RZ, 0xc0, !PT ;  /* 0x000000ff1a047812 */ /* 0x000fe400078ec0ff */
[----:B------:R-:W-:Y:S02]  /*77a0*/  @!P6 PRMT R164, R106, 0x5410, RZ ;  /* 0x000054106aa4e816 */ /* 0x000fe400000000ff */
[----:B------:R-:W-:Y:S01]  /*77b0*/  ISETP.GE.U32.AND P1, PT, R21, R4, PT ;  /* 0x000000041500720c */ /* 0x000fe20003f26070 */
[----:B------:R-:W1:Y:S01]  /*77c0*/  LDSM.16.MT88.4 R104, [R208+0x16000] ;  /* 0x01600000d068783b */ /* 0x000e620000004200 */
[----:B------:R-:W-:Y:S02]  /*77d0*/  SHF.R.U32.HI R4, RZ, 0x10, R26 ;  /* 0x00000010ff047819 */ /* 0x000fe4000001161a */
[----:B------:R-:W-:-:S02]  /*77e0*/  SHF.R.U32.HI R5, RZ, 0x8, R117 ;  /* 0x00000008ff057819 */ /* 0x000fc40000011675 */
[----:B------:R-:W-:Y:S01]  /*77f0*/  LOP3.LUT R4, R4, 0xff, RZ, 0xc0, !PT ;  /* 0x000000ff04047812 */ /* 0x000fe200078ec0ff */
[----:B------:R-:W-:Y:S01]  /*7800*/  @!P3 HADD2 R101, -R225.H0_H0, -RZ.H0_H0 ;  /* 0xa00000ffe165b230 */ /* 0x000fe20000000900 */
[C---:B------:R-:W-:Y:S02]  /*7810*/  ISETP.GE.U32.AND P6, PT, R21.reuse, R115, PT ;  /* 0x000000731500720c */ /* 0x040fe40003fc6070 */
[----:B------:R-:W-:Y:S02]  /*7820*/  ISETP.GE.U32.AND P4, PT, R21, R4, PT ;  /* 0x000000041500720c */ /* 0x000fe40003f86070 */
[----:B------:R-:W-:Y:S01]  /*7830*/  SHF.R.U32.HI R4, RZ, 0x18, R26 ;  /* 0x00000018ff047819 */ /* 0x000fe2000001161a */
[----:B------:R-:W-:Y:S01]  /*7840*/  @!P1 HADD2 R102, -R226.H0_H0, -RZ.H0_H0 ;  /* 0xa00000ffe2669230 */ /* 0x000fe20000000900 */
[----:B------:R-:W-:Y:S01]  /*7850*/  @!P3 PRMT R225, R101, 0x5410, RZ ;  /* 0x0000541065e1b816 */ /* 0x000fe200000000ff */
[----:B------:R-:W-:Y:S01]  /*7860*/  ULDC UR6, c[0x0][0x228] ;  /* 0x00008a0000067ab9 */ /* 0x000fe20000000800 */
[----:B------:R-:W-:Y:S01]  /*7870*/  LOP3.LUT R238, R238, 0xff, RZ, 0xc0, !PT ;  /* 0x000000ffeeee7812 */ /* 0x000fe200078ec0ff */
[----:B------:R2:W5:Y:S01]  /*7880*/  LDL.LU R26, [R1+0x80] ;  /* 0x00008000011a7983 */ /* 0x0005620000300800 */
[----:B------:R-:W-:Y:S01]  /*7890*/  @!P1 PRMT R226, R102, 0x5410, RZ ;  /* 0x0000541066e29816 */ /* 0x000fe200000000ff */
[----:B------:R-:W-:Y:S01]  /*78a0*/  USHF.L.U32 UR6, UR6, 0x3, URZ ;  /* 0x0000000306067899 */ /* 0x000fe2000800063f */
[----:B------:R-:W-:Y:S01]  /*78b0*/  ISETP.GE.U32.AND P1, PT, R21, R4, PT ;  /* 0x000000041500720c */ /* 0x000fe20003f26070 */
[----:B------:R-:W-:Y:S01]  /*78c0*/  @!P6 HADD2 R112, -R222.H0_H0, -RZ.H0_H0 ;  /* 0xa00000ffde70e230 */ /* 0x000fe20000000900 */
[----:B------:R-:W-:Y:S01]  /*78d0*/  LOP3.LUT R4, R116, 0xff, RZ, 0xc0, !PT ;  /* 0x000000ff74047812 */ /* 0x000fe200078ec0ff */
[----:B------:R-:W-:Y:S01]  /*78e0*/  @!P4 HADD2 R100, -R224.H0_H0, -RZ.H0_H0 ;  /* 0xa00000ffe064c230 */ /* 0x000fe20000000900 */
[----:B------:R-:W-:Y:S01]  /*78f0*/  IMAD.WIDE.U32 R116, R18, -0x2daee0ad, RZ ;  /* 0xd2511f5312747825 */ /* 0x000fe200078e00ff */
[----:B------:R-:W-:Y:S01]  /*7900*/  LOP3.LUT R240, R245, UR9, R240, 0x96, !PT ;  /* 0x00000009f5f07c12 */ /* 0x000fe2000f8e96f0 */
[----:B------:R-:W-:Y:S01]  /*7910*/  UIMAD.WIDE UR28, UR6, 0x2, URZ ;  /* 0x00000002061c78a5 */ /* 0x000fe2000f8e023f */
[----:B------:R-:W-:Y:S01]  /*7920*/  ISETP.GE.U32.AND P3, PT, R21, R4, PT ;  /* 0x000000041500720c */ /* 0x000fe20003f66070 */
[----:B------:R-:W-:Y:S01]  /*7930*/  FFMA.FTZ R245, R236, c[0x0][0x23c], -R231 ;  /* 0x00008f00ecf57a23 */ /* 0x000fe200000108e7 */
[----:B------:R-:W-:Y:S01]  /*7940*/  LOP3.LUT R4, R5, 0xffff, RZ, 0xc0, !PT ;  /* 0x0000ffff05047812 */ /* 0x000fe200078ec0ff */
[----:B------:R-:W-:Y:S01]  /*7950*/  @!P5 HADD2 R236, -R179.H0_H0, -RZ.H0_H0 ;  /* 0xa00000ffb3ecd230 */ /* 0x000fe20000000900 */
[----:B------:R-:W-:-:S02]  /*7960*/  @!P4 PRMT R224, R100, 0x5410, RZ ;  /* 0x0000541064e0c816 */ /* 0x000fc400000000ff */
[C---:B------:R-:W-:Y:S01]  /*7970*/  ISETP.GE.U32.AND P4, PT, R21.reuse, R4, PT ;  /* 0x000000041500720c */ /* 0x040fe20003f86070 */
[----:B------:R-:W-:Y:S01]  /*7980*/  @!P1 HADD2 R114, -R223.H0_H0, -RZ.H0_H0 ;  /* 0xa00000ffdf729230 */ /* 0x000fe20000000900 */
[----:B------:R-:W3:Y:S01]  /*7990*/  LDSM.16.MT88.4 R4, [R208+0x16800] ;  /* 0x01680000d004783b */ /* 0x000ee20000004200 */
[----:B------:R-:W-:Y:S02]  /*79a0*/  @!P6 PRMT R222, R112, 0x5410, RZ ;  /* 0x0000541070dee816 */ /* 0x000fe400000000ff */
[C---:B------:R-:W-:Y:S02]  /*79b0*/  ISETP.GE.U32.AND P6, PT, R21.reuse, R238, PT ;  /* 0x000000ee1500720c */ /* 0x040fe40003fc6070 */
[----:B------:R-:W-:Y:S01]  /*79c0*/  @!P3 HADD2 R113, -R166.H0_H0, -RZ.H0_H0 ;  /* 0xa00000ffa671b230 */ /* 0x000fe20000000900 */
[----:B-1----:R-:W-:Y:S01]  /*79d0*/  HMMA.16816.F32 R100, R128, R104, RZ ;  /* 0x000000688064723c */ /* 0x002fe200000018ff */
[----:B------:R-:W-:Y:S02]  /*79e0*/  @!P1 PRMT R223, R114, 0x5410, RZ ;  /* 0x0000541072df9816 */ /* 0x000fe400000000ff */
[----:B------:R-:W-:-:S02]  /*79f0*/  ISETP.GE.U32.AND P1, PT, R21, R246, PT ;  /* 0x000000f61500720c */ /* 0x000fc40003f26070 */
[----:B------:R-:W-:Y:S01]  /*7a00*/  @!P3 PRMT R166, R113, 0x5410, RZ ;  /* 0x0000541071a6b816 */ /* 0x000fe200000000ff */
[----:B------:R-:W-:Y:S01]  /*7a10*/  @!P4 HADD2 R111, -R221.H0_H0, -RZ.H0_H0 ;  /* 0xa00000ffdd6fc230 */ /* 0x000fe20000000900 */
[----:B------:R-:W1:Y:S01]  /*7a20*/  LDSM.16.MT88.4 R112, [R206+0x16000] ;  /* 0x01600000ce70783b */ /* 0x000e620000004200 */
[----:B------:R-:W-:Y:S01]  /*7a30*/  HMMA.16816.F32 R104, R128, R106, RZ ;  /* 0x0000006a8068723c */ /* 0x000fe200000018ff */
[----:B------:R-:W-:Y:S01]  /*7a40*/  @!P5 PRMT R179, R236, 0x5410, RZ ;  /* 0x00005410ecb3d816 */ /* 0x000fe200000000ff */
[----:B------:R-:W-:Y:S01]  /*7a50*/  @!P6 HADD2 R237, -R180.H0_H0, -RZ.H0_H0 ;  /* 0xa00000ffb4ede230 */ /* 0x000fe20000000900 */
[----:B------:R-:W-:Y:S02]  /*7a60*/  @!P4 PRMT R221, R111, 0x5410, RZ ;  /* 0x000054106fddc816 */ /* 0x000fe400000000ff */
[----:B------:R-:W-:Y:S02]  /*7a70*/  ISETP.GE.U32.AND P4, PT, R21, R252, PT ;  /* 0x000000fc1500720c */ /* 0x000fe40003f86070 */
[----:B------:R-:W-:Y:S01]  /*7a80*/  @!P6 PRMT R180, R237, 0x5410, RZ ;  /* 0x00005410edb4e816 */ /* 0x000fe200000000ff */
[----:B------:R-:W-:-:S05]  /*7a90*/  @!P1 HADD2 R110, -R165.H0_H0, -RZ.H0_H0 ;  /* 0xa00000ffa56e9230 */ /* 0x000fca0000000900 */
[----:B------:R-:W-:Y:S02]  /*7aa0*/  @!P1 PRMT R165, R110, 0x5410, RZ ;  /* 0x000054106ea59816 */ /* 0x000fe400000000ff */
[----:B------:R-:W-:Y:S01]  /*7ab0*/  ISETP.GE.U32.AND P1, PT, R21, R242, PT ;  /* 0x000000f21500720c */ /* 0x000fe20003f26070 */
[C---:B---3--:R-:W-:Y:S07]  /*7ac0*/  HMMA.16816.F32 R100, R8.reuse, R4, R100 ;  /* 0x000000040864723c */ /* 0x048fee0000001864 */
[----:B------:R-:W-:Y:S01]  /*7ad0*/  LOP3.LUT R4, R235, 0xffff, RZ, 0xc0, !PT ;  /* 0x0000ffffeb047812 */ /* 0x000fe200078ec0ff */
[----:B------:R-:W-:Y:S03]  /*7ae0*/  HMMA.16816.F32 R104, R8, R6, R104 ;  /* 0x000000060868723c */ /* 0x000fe60000001868 */
[----:B------:R-:W-:-:S02]  /*7af0*/  ISETP.GE.U32.AND P3, PT, R21, R4, PT ;  /* 0x000000041500720c */ /* 0x000fc40003f66070 */
[----:B------:R-:W-:Y:S01]  /*7b00*/  LOP3.LUT R4, R243, 0xff, RZ, 0xc0, !PT ;  /* 0x000000fff3047812 */ /* 0x000fe200078ec0ff */
[----:B------:R-:W-:-:S03]  /*7b10*/  FFMA.FTZ R243, R234, c[0x0][0x23c], -R231 ;  /* 0x00008f00eaf37a23 */ /* 0x000fc600000108e7 */
[----:B------:R-:W-:Y:S02]  /*7b20*/  ISETP.GE.U32.AND P2, PT, R21, R4, PT ;  /* 0x000000041500720c */ /* 0x000fe40003f46070 */
[----:B------:R-:W-:-:S05]  /*7b30*/  LOP3.LUT R4, R241, 0xffff, RZ, 0xc0, !PT ;  /* 0x0000fffff1047812 */ /* 0x000fca00078ec0ff */
[----:B------:R-:W-:-:S05]  /*7b40*/  @!P3 HADD2 R108, -R31.H0_H0, -RZ.H0_H0 ;  /* 0xa00000ff1f6cb230 */ /* 0x000fca0000000900 */
[----:B------:R-:W-:Y:S02]  /*7b50*/  @!P3 PRMT R31, R108, 0x5410, RZ ;  /* 0x000054106c1fb816 */ /* 0x000fe400000000ff */
[----:B------:R-:W-:Y:S01]  /*7b60*/  ISETP.GE.U32.AND P3, PT, R21, R4, PT ;  /* 0x000000041500720c */ /* 0x000fe20003f66070 */
[----:B-1----:R-:W-:Y:S01]  /*7b70*/  HMMA.16816.F32 R108, R128, R112, RZ ;  /* 0x00000070806c723c */ /* 0x002fe200000018ff */
[----:B------:R-:W-:Y:S01]  /*7b80*/  LOP3.LUT R4, R117, UR7, R19, 0x96, !PT ;  /* 0x0000000775047c12 */ /* 0x000fe2000f8e9613 */
[----:B------:R-:W-:-:S04]  /*7b90*/  IMAD.WIDE.U32 R18, R240, -0x2daee0ad, RZ ;  /* 0xd2511f53f0127825 */ /* 0x000fc800078e00ff */
[----:B------:R-:W-:Y:S01]  /*7ba0*/  IMAD.WIDE.U32 R4, R4, -0x326172a9, RZ ;  /* 0xcd9e8d5704047825 */ /* 0x000fe200078e00ff */
[----:B------:R-:W-:Y:S01]  /*7bb0*/  LOP3.LUT R116, R19, UR5, R116, 0x96, !PT ;  /* 0x0000000513747c12 */ /* 0x000fe2000f8e9674 */
[----:B------:R-:W-:Y:S01]  /*7bc0*/  HMMA.16816.F32 R112, R128, R114, RZ ;  /* 0x000000728070723c */ /* 0x000fe200000018ff */
[----:B------:R-:W-:Y:S02]  /*7bd0*/  LOP3.LUT R117, R18, 0xffff, RZ, 0xc0, !PT ;  /* 0x0000ffff12757812 */ /* 0x000fe400078ec0ff */
[----:B------:R-:W-:Y:S02]  /*7be0*/  LOP3.LUT R244, R5, UR14, R244, 0x96, !PT ;  /* 0x0000000e05f47c12 */ /* 0x000fe4000f8e96f4 */
[C---:B------:R-:W-:Y:S02]  /*7bf0*/  LOP3.LUT R235, R4.reuse, 0xffff, RZ, 0xc0, !PT ;  /* 0x0000ffff04eb7812 */ /* 0x040fe400078ec0ff */
[----:B------:R-:W-:Y:S02]  /*7c00*/  LOP3.LUT R242, R4, 0xff, RZ, 0xc0, !PT ;  /* 0x000000ff04f27812 */ /* 0x000fe400078ec0ff */
[----:B------:R-:W-:-:S02]  /*7c10*/  SHF.R.U32.HI R238, RZ, 0x10, R4 ;  /* 0x00000010ffee7819 */ /* 0x000fc40000011604 */
[----:B------:R-:W-:Y:S02]  /*7c20*/  SHF.R.U32.HI R252, RZ, 0x18, R4 ;  /* 0x00000018fffc7819 */ /* 0x000fe40000011604 */
[----:B------:R-:W1:Y:S01]  /*7c30*/  LDSM.16.MT88.4 R4, [R206+0x16800] ;  /* 0x01680000ce04783b */ /* 0x000e620000004200 */
[----:B------:R-:W-:Y:S02]  /*7c40*/  LOP3.LUT R241, R244, 0xff, RZ, 0xc0, !PT ;  /* 0x000000fff4f17812 */ /* 0x000fe400078ec0ff */
[--C-:B------:R-:W-:Y:S02]  /*7c50*/  SHF.R.U32.HI R19, RZ, 0x10, R18.reuse ;  /* 0x00000010ff137819 */ /* 0x100fe40000011612 */
[----:B------:R-:W-:Y:S02]  /*7c60*/  LOP3.LUT R240, R18, 0xff, RZ, 0xc0, !PT ;  /* 0x000000ff12f07812 */ /* 0x000fe400078ec0ff */
[----:B------:R-:W-:Y:S02]  /*7c70*/  SHF.R.U32.HI R18, RZ, 0x18, R18 ;  /* 0x00000018ff127819 */ /* 0x000fe40000011612 */
[----:B------:R-:W-:-:S02]  /*7c80*/  LOP3.LUT R19, R19, 0xff, RZ, 0xc0, !PT ;  /* 0x000000ff13137812 */ /* 0x000fc400078ec0ff */
[----:B------:R-:W-:Y:S02]  /*7c90*/  LOP3.LUT R246, R116, 0xff, RZ, 0xc0, !PT ;  /* 0x000000ff74f67812 */ /* 0x000fe400078ec0ff */
[----:B------:R-:W-:Y:S02]  /*7ca0*/  PRMT R18, R19, 0x5410, R18 ;  /* 0x0000541013127816 */ /* 0x000fe40000000012 */
[----:B------:R-:W-:Y:S02]  /*7cb0*/  SHF.R.U32.HI R117, RZ, 0x8, R117 ;  /* 0x00000008ff757819 */ /* 0x000fe40000011675 */
[----:B------:R-:W-:Y:S02]  /*7cc0*/  SHF.R.U32.HI R235, RZ, 0x8, R235 ;  /* 0x00000008ffeb7819 */ /* 0x000fe400000116eb */
[----:B------:R-:W-:Y:S02]  /*7cd0*/  PRMT R240, R240, 0x5410, R117 ;  /* 0x00005410f0f07816 */ /* 0x000fe40000000075 */
[----:B------:R-:W-:Y:S01]  /*7ce0*/  PRMT R242, R242, 0x5410, R235 ;  /* 0x00005410f2f27816 */ /* 0x000fe200000000eb */
[C---:B-1----:R-:W-:Y:S07]  /*7cf0*/  HMMA.16816.F32 R108, R8.reuse, R4, R108 ;  /* 0x00000004086c723c */ /* 0x042fee000000186c */
[----:B------:R-:W-:Y:S01]  /*7d00*/  LOP3.LUT R4, R244, 0xffff, RZ, 0xc0, !PT ;  /* 0x0000fffff4047812 */ /* 0x000fe200078ec0ff */
[----:B------:R-:W-:Y:S01]  /*7d10*/  HMMA.16816.F32 R112, R8, R6, R112 ;  /* 0x000000060870723c */ /* 0x000fe20000001870 */
[----:B------:R-:W-:Y:S01]  /*7d20*/  LOP3.LUT R5, R238, 0xff, RZ, 0xc0, !PT ;  /* 0x000000ffee057812 */ /* 0x000fe200078ec0ff */
[----:B------:R-:W-:Y:S01]  /*7d30*/  FFMA.FTZ R238, R20, c[0x0][0x23c], -R127 ;  /* 0x00008f0014ee7a23 */ /* 0x000fe2000001087f */
[----:B------:R-:W-:-:S02]  /*7d40*/  SHF.R.U32.HI R4, RZ, 0x8, R4 ;  /* 0x00000008ff047819 */ /* 0x000fc40000011604 */
[----:B------:R-:W-:Y:S02]  /*7d50*/  PRMT R252, R5, 0x5410, R252 ;  /* 0x0000541005fc7816 */ /* 0x000fe400000000fc */
[----:B------:R-:W-:Y:S01]  /*7d60*/  PRMT R241, R241, 0x5410, R4 ;  /* 0x00005410f1f17816 */ /* 0x000fe20000000004 */
[----:B------:R-:W-:Y:S01]  /*7d70*/  FADD.FTZ R6, R121, R120 ;  /* 0x0000007879067221 */ /* 0x000fe20000010000 */
[----:B------:R-:W-:Y:S01]  /*7d80*/  LOP3.LUT R4, R116, 0xffff, RZ, 0xc0, !PT ;  /* 0x0000ffff74047812 */ /* 0x000fe200078ec0ff */
[----:B------:R-:W-:Y:S01]  /*7d90*/  MUFU.EX2 R238, R238 ;  /* 0x000000ee00ee7308 */ /* 0x000fe20000000800 */
[----:B------:R-:W-:Y:S01]  /*7da0*/  SHF.R.U32.HI R5, RZ, 0x10, R244 ;  /* 0x00000010ff057819 */ /* 0x000fe200000116f4 */
[----:B------:R-:W-:Y:S01]  /*7db0*/  FADD.FTZ R119, R119, R6 ;  /* 0x0000000677777221 */ /* 0x000fe20000010000 */
[----:B------:R-:W-:Y:S01]  /*7dc0*/  SHF.R.U32.HI R7, RZ, 0x8, R4 ;  /* 0x00000008ff077819 */ /* 0x000fe20000011604 */
[----:B------:R-:W-:Y:S01]  /*7dd0*/  FADD.FTZ R4, R123, R122 ;  /* 0x0000007a7b047221 */ /* 0x000fe20000010000 */
[----:B------:R-:W-:Y:S01]  /*7de0*/  SHF.R.U32.HI R244, RZ, 0x18, R244 ;  /* 0x00000018fff47819 */ /* 0x000fe200000116f4 */
[----:B------:R-:W1:Y:S01]  /*7df0*/  LDSM.16.MT88.4 R120, [R205+0x16000] ;  /* 0x01600000cd78783b */ /* 0x000e620000004200 */
[----:B------:R-:W-:Y:S01]  /*7e00*/  LOP3.LUT R5, R5, 0xff, RZ, 0xc0, !PT ;  /* 0x000000ff05057812 */ /* 0x000fe200078ec0ff */
[----:B------:R-:W-:Y:S01]  /*7e10*/  FADD.FTZ R233, R233, R4 ;  /* 0x00000004e9e97221 */ /* 0x000fe20000010000 */
[----:B------:R-:W-:Y:S01]  /*7e20*/  PRMT R246, R246, 0x5410, R7 ;  /* 0x00005410f6f67816 */ /* 0x000fe20000000007 */
[----:B------:R-:W-:Y:S01]  /*7e30*/  FADD.FTZ R231, R118, R119 ;  /* 0x0000007776e77221 */ /* 0x000fe20000010000 */
[----:B------:R-:W-:Y:S01]  /*7e40*/  PRMT R19, R5, 0x5410, R244 ;  /* 0x0000541005137816 */ /* 0x000fe200000000f4 */
[----:B------:R-:W-:Y:S01]  /*7e50*/  FADD.FTZ R126, R126, R233 ;  /* 0x000000e97e7e7221 */ /* 0x000fe20000010000 */
[--C-:B------:R-:W-:Y:S01]  /*7e60*/  SHF.R.U32.HI R5, RZ, 0x10, R116.reuse ;  /* 0x00000010ff057819 */ /* 0x100fe20000011674 */
[----:B------:R-:W-:Y:S01]  /*7e70*/  FFMA.FTZ R233, R22, c[0x0][0x23c], -R127 ;  /* 0x00008f0016e97a23 */ /* 0x000fe2000001087f */
[----:B------:R-:W-:Y:S01]  /*7e80*/  SHF.R.U32.HI R244, RZ, 0x18, R116 ;  /* 0x00000018fff47819 */ /* 0x000fe20000011674 */
[----:B------:R-:W-:Y:S01]  /*7e90*/  FADD.FTZ R234, R124, R231 ;  /* 0x000000e77cea7221 */ /* 0x000fe20000010000 */
[----:B------:R-:W-:Y:S01]  /*7ea0*/  LOP3.LUT R5, R5, 0xff, RZ, 0xc0, !PT ;  /* 0x000000ff05057812 */ /* 0x000fe200078ec0ff */
[----:B------:R-:W-:Y:S01]  /*7eb0*/  FADD.FTZ R235, R125, R126 ;  /* 0x0000007e7deb7221 */ /* 0x000fe20000010000 */
[----:B------:R-:W-:Y:S01]  /*7ec0*/  MUFU.EX2 R231, R245 ;  /* 0x000000f500e77308 */ /* 0x000fe20000000800 */
[--C-:B------:R-:W-:Y:S01]  /*7ed0*/  HSET2.LE.AND R252, R252, R239.reuse, PT ;  /* 0x000000effcfc7233 */ /* 0x100fe20003803000 */
[----:B------:R-:W-:Y:S01]  /*7ee0*/  PRMT R244, R5, 0x5410, R244 ;  /* 0x0000541005f47816 */ /* 0x000fe200000000f4 */
[--C-:B------:R-:W-:Y:S01]  /*7ef0*/  HSET2.LE.AND R241, R241, R239.reuse, PT ;  /* 0x000000eff1f17233 */ /* 0x100fe20003803000 */
[----:B------:R-:W3:Y:S01]  /*7f00*/  LDSM.16.MT88.4 R4, [R205+0x16800] ;  /* 0x01680000cd04783b */ /* 0x000ee20000004200 */
[----:B------:R-:W-:Y:S01]  /*7f10*/  FADD.FTZ R228, R228, R235 ;  /* 0x000000ebe4e47221 */ /* 0x000fe20000010000 */
[----:B------:R-:W-:Y:S01]  /*7f20*/  LOP3.LUT R15, R252, R15, RZ, 0xc0, !PT ;  /* 0x0000000ffc0f7212 */ /* 0x000fe200078ec0ff */
[----:B------:R-:W-:Y:S01]  /*7f30*/  HSET2.LE.AND R244, R244, R239, PT ;  /* 0x000000eff4f47233 */ /* 0x000fe20003803000 */
[----:B------:R-:W4:Y:S01]  /*7f40*/  MUFU.EX2 R233, R233 ;  /* 0x000000e900e97308 */ /* 0x000f220000000800 */
[----:B------:R-:W-:Y:S01]  /*7f50*/  LOP3.LUT R12, R241, R12, RZ, 0xc0, !PT ;  /* 0x0000000cf10c7212 */ /* 0x000fe200078ec0ff */
[----:B------:R-:W-:-:S02]  /*7f60*/  FADD.FTZ R219, R219, R234 ;  /* 0x000000eadbdb7221 */ /* 0x000fc40000010000 */
[----:B------:R-:W-:Y:S02]  /*7f70*/  FADD.FTZ R227, R227, R228 ;  /* 0x000000e4e3e37221 */ /* 0x000fe40000010000 */
[----:B------:R-:W-:Y:S02]  /*7f80*/  FADD.FTZ R230, R230, R219 ;  /* 0x000000dbe6e67221 */ /* 0x000fe40000010000 */
[----:B------:R-:W-:Y:S02]  /*7f90*/  FADD.FTZ R227, R232, R227 ;  /* 0x000000e3e8e37221 */ /* 0x000fe40000010000 */
[----:B------:R-:W-:Y:S02]  /*7fa0*/  FADD.FTZ R229, R229, R230 ;  /* 0x000000e6e5e57221 */ /* 0x000fe40000010000 */
[----:B------:R-:W-:Y:S02]  /*7fb0*/  FADD.FTZ R220, R220, R227 ;  /* 0x000000e3dcdc7221 */ /* 0x000fe40000010000 */
[----:B------:R-:W-:Y:S01]  /*7fc0*/  FADD.FTZ R186, R186, R229 ;  /* 0x000000e5baba7221 */ /* 0x000fe20000010000 */
[----:B----4-:R-:W-:Y:S01]  /*7fd0*/  F2FP.PACK_AB R237, R238, R233 ;  /* 0x000000e9eeed723e */ /* 0x010fe200000000ff */
[----:B------:R-:W-:Y:S01]  /*7fe0*/  FADD.FTZ R217, R217, R220 ;  /* 0x000000dcd9d97221 */ /* 0x000fe20000010000 */
[----:B-1----:R-:W-:Y:S02]  /*7ff0*/  HMMA.16816.F32 R116, R128, R120, RZ ;  /* 0x000000788074723c */ /* 0x002fe400000018ff */
[----:B------:R-:W-:Y:S01]  /*8000*/  PRMT R236, R237, 0x7632, R236 ;  /* 0x00007632edec7816 */ /* 0x000fe200000000ec */
[----:B------:R-:W-:Y:S01]  /*8010*/  FADD.FTZ R185, R185, R186 ;  /* 0x000000bab9b97221 */ /* 0x000fe20000010000 */
[----:B------:R-:W-:Y:S01]  /*8020*/  @!P4 HADD2 R22, -R237.H0_H0, -RZ.H0_H0 ;  /* 0xa00000ffed16c230 */ /* 0x000fe20000000900 */
[----:B------:R-:W-:-:S02]  /*8030*/  FADD.FTZ R218, R218, R217 ;  /* 0x000000d9dada7221 */ /* 0x000fc40000010000 */
[----:B------:R-:W-:Y:S01]  /*8040*/  FADD.FTZ R184, R184, R185 ;  /* 0x000000b9b8b87221 */ /* 0x000fe20000010000 */
[----:B------:R-:W-:Y:S01]  /*8050*/  @!P3 HADD2 R21, -R236.H0_H0, -RZ.H0_H0 ;  /* 0xa00000ffec15b230 */ /* 0x000fe20000000900 */
[----:B------:R-:W-:Y:S01]  /*8060*/  HMMA.16816.F32 R120, R128, R122, RZ ;  /* 0x0000007a8078723c */ /* 0x000fe200000018ff */
[----:B------:R-:W-:Y:S02]  /*8070*/  FADD.FTZ R215, R215, R218 ;  /* 0x000000dad7d77221 */ /* 0x000fe40000010000 */
[----:B------:R-:W-:Y:S02]  /*8080*/  FADD.FTZ R183, R183, R184 ;  /* 0x000000b8b7b77221 */ /* 0x000fe40000010000 */
[----:B------:R-:W-:Y:S02]  /*8090*/  FADD.FTZ R216, R216, R215 ;  /* 0x000000d7d8d87221 */ /* 0x000fe40000010000 */
[----:B------:R-:W-:Y:S02]  /*80a0*/  FADD.FTZ R182, R182, R183 ;  /* 0x000000b7b6b67221 */ /* 0x000fe40000010000 */
[----:B------:R-:W-:-:S02]  /*80b0*/  FADD.FTZ R216, R187, R216 ;  /* 0x000000d8bbd87221 */ /* 0x000fc40000010000 */
[----:B------:R-:W-:Y:S02]  /*80c0*/  FADD.FTZ R182, R181, R182 ;  /* 0x000000b6b5b67221 */ /* 0x000fe40000010000 */
[----:B------:R-:W-:Y:S02]  /*80d0*/  FADD.FTZ R233, R233, R216 ;  /* 0x000000d8e9e97221 */ /* 0x000fe40000010000 */
[C---:B---3--:R-:W-:Y:S09]  /*80e0*/  HMMA.16816.F32 R116, R8.reuse, R4, R116 ;  /* 0x000000040874723c */ /* 0x048ff20000001874 */
[----:B------:R-:W-:Y:S01]  /*80f0*/  HMMA.16816.F32 R120, R8, R6, R120 ;  /* 0x000000060878723c */ /* 0x000fe20000001878 */
[----:B------:R-:W1:Y:S07]  /*8100*/  LDSM.16.MT88.4 R4, [R204+0x16000] ;  /* 0x01600000cc04783b */ /* 0x000e6e0000004200 */
[C---:B-1----:R-:W-:Y:S07]  /*8110*/  HMMA.16816.F32 R124, R128.reuse, R4, RZ ;  /* 0x00000004807c723c */ /* 0x042fee00000018ff */
[--C-:B------:R-:W-:Y:S01]  /*8120*/  HSET2.LE.AND R5, R242, R239.reuse, PT ;  /* 0x000000eff2057233 */ /* 0x100fe20003803000 */
[----:B------:R-:W-:Y:S01]  /*8130*/  HMMA.16816.F32 R128, R128, R6, RZ ;  /* 0x000000068080723c */ /* 0x000fe200000018ff */
[----:B------:R-:W1:Y:S01]  /*8140*/  MUFU.EX2 R242, R243 ;  /* 0x000000f300f27308 */ /* 0x000e620000000800 */
[----:B------:R-:W-:-:S02]  /*8150*/  HSET2.LE.AND R4, R19, R239, PT ;  /* 0x000000ef13047233 */ /* 0x000fc40003803000 */
[--C-:B------:R-:W-:Y:S01]  /*8160*/  HSET2.LE.AND R19, R246, R239.reuse, PT ;  /* 0x000000eff6137233 */ /* 0x100fe20003803000 */
[----:B------:R-:W-:Y:S02]  /*8170*/  LOP3.LUT R14, R5, R14, RZ, 0xc0, !PT ;  /* 0x0000000e050e7212 */ /* 0x000fe400078ec0ff */
[--C-:B------:R-:W-:Y:S01]  /*8180*/  HSET2.LE.AND R6, R240, R239.reuse, PT ;  /* 0x000000eff0067233 */ /* 0x100fe20003803000 */
[----:B------:R-:W-:Y:S01]  /*8190*/  LOP3.LUT R13, R4, R13, RZ, 0xc0, !PT ;  /* 0x0000000d040d7212 */ /* 0x000fe200078ec0ff */
[----:B------:R-:W-:Y:S01]  /*81a0*/  HSET2.LE.AND R7, R18, R239, PT ;  /* 0x000000ef12077233 */ /* 0x000fe20003803000 */
[----:B------:R-:W-:Y:S02]  /*81b0*/  LOP3.LUT R4, R19, R16, RZ, 0xc0, !PT ;  /* 0x0000001013047212 */ /* 0x000fe400078ec0ff */
[----:B------:R-:W-:Y:S02]  /*81c0*/  LOP3.LUT R5, R244, R17, RZ, 0xc0, !PT ;  /* 0x00000011f4057212 */ /* 0x000fe400078ec0ff */
[----:B------:R-:W-:-:S02]  /*81d0*/  PRMT R17, R237, 0x5410, R236 ;  /* 0x00005410ed117816 */ /* 0x000fc400000000ec */
[----:B------:R-:W-:Y:S02]  /*81e0*/  @!P4 PRMT R237, R22, 0x5410, RZ ;  /* 0x0000541016edc816 */ /* 0x000fe400000000ff */
[----:B-1----:R-:W-:Y:S01]  /*81f0*/  F2FP.PACK_AB R240, R242, R231 ;  /* 0x000000e7f2f0723e */ /* 0x002fe200000000ff */
[----:B------:R-:W-:Y:S01]  /*8200*/  FADD.FTZ R231, R231, R182 ;  /* 0x000000b6e7e77221 */ /* 0x000fe20000010000 */
[----:B------:R-:W-:Y:S02]  /*8210*/  LOP3.LUT R6, R6, R17, RZ, 0xc0, !PT ;  /* 0x0000001106067212 */ /* 0x000fe400078ec0ff */
[C---:B------:R-:W-:Y:S01]  /*8220*/  PRMT R239, R240.reuse, 0x7632, R239 ;  /* 0x00007632f0ef7816 */ /* 0x040fe200000000ef */
[----:B------:R-:W-:Y:S01]  /*8230*/  @!P2 HADD2 R20, -R240.H0_H0, -RZ.H0_H0 ;  /* 0xa00000fff014a230 */ /* 0x000fe20000000900 */
[----:B------:R-:W-:Y:S02]  /*8240*/  @!P3 PRMT R236, R21, 0x5410, RZ ;  /* 0x0000541015ecb816 */ /* 0x000fe400000000ff */
[----:B------:R-:W-:Y:S01]  /*8250*/  PRMT R16, R240, 0x5410, R239 ;  /* 0x00005410f0107816 */ /* 0x000fe200000000ef */
[----:B------:R-:W-:Y:S01]  /*8260*/  @!P1 HADD2 R3, -R239.H0_H0, -RZ.H0_H0 ;  /* 0xa00000ffef039230 */ /* 0x000fe20000000900 */
[----:B------:R-:W-:-:S02]  /*8270*/  @!P2 PRMT R240, R20, 0x5410, RZ ;  /* 0x0000541014f0a816 */ /* 0x000fc400000000ff */
[----:B------:R-:W-:Y:S02]  /*8280*/  LOP3.LUT R7, R7, R16, RZ, 0xc0, !PT ;  /* 0x0000001007077212 */ /* 0x000fe400078ec0ff */
[----:B------:R-:W1:Y:S01]  /*8290*/  LDSM.16.MT88.4 R16, [R204+0x16800] ;  /* 0x01680000cc10783b */ /* 0x000e620000004200 */
[----:B------:R-:W-:Y:S01]  /*82a0*/  @!P1 PRMT R239, R3, 0x5410, RZ ;  /* 0x0000541003ef9816 */ /* 0x000fe200000000ff */
[----:B------:R-:W-:-:S05]  /*82b0*/  FADD.FTZ R3, R238, R233 ;  /* 0x000000e9ee037221 */ /* 0x000fca0000010000 */
[----:B------:R-:W-:Y:S01]  /*82c0*/  STL [R1+0x38], R3 ;  /* 0x0000380301007387 */ /* 0x000fe20000100800 */
[C---:B-1----:R-:W-:Y:S08]  /*82d0*/  HMMA.16816.F32 R124, R8.reuse, R16, R124 ;  /* 0x00000010087c723c */ /* 0x042ff0000000187c */
[----:B------:R-:W-:Y:S01]  /*82e0*/  HMMA.16816.F32 R128, R8, R18, R128 ;  /* 0x000000120880723c */ /* 0x000fe20000001880 */
[----:B------:R-:W1:Y:S04]  /*82f0*/  LDSM.16.MT88.4 R8, [R208+0x11000] ;  /* 0x01100000d008783b */ /* 0x000e680000004200 */
[----:B------:R-:W3:Y:S03]  /*8300*/  LDSM.16.MT88.4 R16, [R206+0x11000] ;  /* 0x01100000ce10783b */ /* 0x000ee60000004200 */
[C---:B-1----:R-:W-:Y:S08]  /*8310*/  HMMA.16816.F32 R132, R12.reuse, R8, R132 ;  /* 0x000000080c84723c */ /* 0x042ff00000001884 */
[C---:B------:R-:W-:Y:S01]  /*8320*/  HMMA.16816.F32 R136, R12.reuse, R10, R136 ;  /* 0x0000000a0c88723c */ /* 0x040fe20000001888 */
[----:B------:R-:W1:Y:S07]  /*8330*/  LDSM.16.MT88.4 R8, [R205+0x11000] ;  /* 0x01100000cd08783b */ /* 0x000e6e0000004200 */
        /* <DEDUP_REMOVED lines=43> */
[----:B------:R-:W-:Y:S01]  /*85f0*/  HMMA.16816.F32 R128, R12, R18, R128 ;  /* 0x000000120c80723c */ /* 0x000fe20000001880 */
[----:B------:R-:W3:Y:S04]  /*8600*/  LDSM.16.MT88.4 R12, [R205+0x11800] ;  /* 0x01180000cd0c783b */ /* 0x000ee80000004200 */
[----:B------:R-:W4:Y:S03]  /*8610*/  LDSM.16.MT88.4 R16, [R206+0x11800] ;  /* 0x01180000ce10783b */ /* 0x000f260000004200 */
        /* <DEDUP_REMOVED lines=40> */
[C---:B------:R-:W-:Y:S08]  /*88a0*/  HMMA.16816.F32 R120, R4.reuse, R14, R120 ;  /* 0x0000000e0478723c */ /* 0x040ff00000001878 */
[C---:B----4-:R-:W-:Y:S08]  /*88b0*/  HMMA.16816.F32 R108, R4.reuse, R16, R108 ;  /* 0x00000010046c723c */ /* 0x050ff0000000186c */
        /* <DEDUP_REMOVED lines=42> */
[----:B------:R-:W3:Y:S01]  /*8b60*/  LDL.64 R244, [R1+0x18] ;  /* 0x0000180001f47983 */ /* 0x000ee20000100a00 */
[----:B------:R-:W-:Y:S01]  /*8b70*/  USHF.R.S32.HI UR9, URZ, 0x1f, UR8 ;  /* 0x0000001f3f097899 */ /* 0x000fe20008011408 */
[----:B--2---:R-:W-:Y:S01]  /*8b80*/  IMAD.U32 R4, RZ, RZ, UR8 ;  /* 0x00000008ff047e24 */ /* 0x004fe2000f8e00ff */
[----:B------:R-:W-:Y:S01]  /*8b90*/  ULDC.64 UR18, c[0x0][0x1b0] ;  /* 0x00006c0000127ab9 */ /* 0x000fe20000000a00 */
[----:B------:R-:W1:Y:S01]  /*8ba0*/  S2R R3, SR_TID.X ;  /* 0x0000000000037919 */ /* 0x000e620000002100 */
[----:B------:R-:W-:Y:S01]  /*8bb0*/  ULDC.64 UR6, c[0x0][0x1b8] ;  /* 0x00006e0000067ab9 */ /* 0x000fe20000000a00 */
[----:B------:R-:W-:Y:S01]  /*8bc0*/  IMAD.U32 R5, RZ, RZ, UR15 ;  /* 0x0000000fff057e24 */ /* 0x000fe2000f8e00ff */
[----:B------:R-:W-:Y:S01]  /*8bd0*/  UIMAD UR18, UR9, UR18, URZ ;  /* 0x00000012091272a4 */ /* 0x000fe2000f8e023f */
[----:B------:R-:W-:Y:S01]  /*8be0*/  IMAD.WIDE.U32 R12, R25, -0x326172a9, RZ ;  /* 0xcd9e8d57190c7825 */ /* 0x000fe200078e00ff */
[----:B------:R-:W-:Y:S01]  /*8bf0*/  UIMAD UR6, UR9, UR6, URZ ;  /* 0x00000006090672a4 */ /* 0x000fe2000f8e023f */
[----:B------:R-:W2:Y:S01]  /*8c00*/  LDC.U8 R252, c[0x0][0x2d8] ;  /* 0x0000b600fffc7b82 */ /* 0x000ea20000000000 */
[----:B------:R-:W-:Y:S01]  /*8c10*/  UIMAD UR19, UR8, UR19, UR18 ;  /* 0x00000013081372a4 */ /* 0x000fe2000f8e0212 */
[----:B------:R-:W-:Y:S01]  /*8c20*/  IMAD.WIDE.U32 R14, R23, -0x2daee0ad, RZ ;  /* 0xd2511f53170e7825 */ /* 0x000fe200078e00ff */
[----:B------:R-:W-:Y:S01]  /*8c30*/  UIMAD UR17, UR8, UR7, UR6 ;  /* 0x00000007081172a4 */ /* 0x000fe2000f8e0206 */
[----:B------:R-:W-:Y:S01]  /*8c40*/  LOP3.LUT R24, R13, R24, RZ, 0x3c, !PT ;  /* 0x000000180d187212 */ /* 0x000fe200078e3cff */
[----:B------:R-:W-:Y:S01]  /*8c50*/  UIADD3 UR9, UR15, 0x3f, URZ ;  /* 0x0000003f0f097890 */ /* 0x000fe2000fffe03f */
[----:B------:R-:W-:Y:S01]  /*8c60*/  IMAD.MOV.U32 R165, RZ, RZ, R0 ;  /* 0x000000ffffa57224 */ /* 0x000fe200078e0000 */
[----:B------:R-:W-:Y:S01]  /*8c70*/  ISETP.GE.AND P3, PT, R251, c[0x0][0x220], PT ;  /* 0x00008800fb007a0c */ /* 0x000fe20003f66270 */
[----:B------:R-:W-:-:S02]  /*8c80*/  ULDC.64 UR6, c[0x0][0x1a0] ;  /* 0x0000680000067ab9 */ /* 0x000fc40000000a00 */
[----:B------:R-:W-:Y:S01]  /*8c90*/  USHF.L.U64.HI UR15, UR6, 0x4, UR7 ;  /* 0x00000004060f7899 */ /* 0x000fe20008010207 */
[----:B-1----:R-:W-:-:S05]  /*8ca0*/  LOP3.LUT R3, R3, 0x3, RZ, 0xc0, !PT ;  /* 0x0000000303037812 */ /* 0x002fca00078ec0ff */
[----:B------:R-:W-:Y:S01]  /*8cb0*/  IMAD R28, R3, -0x2, R28 ;  /* 0xfffffffe031c7824 */ /* 0x000fe200078e021c */
[----:B--2---:R-:W-:Y:S01]  /*8cc0*/  PRMT R0, R252, 0x7054, R252 ;  /* 0x00007054fc007816 */ /* 0x004fe200000000fc */
[----:B------:R-:W-:Y:S01]  /*8cd0*/  IMAD.U32 R3, RZ, RZ, UR8 ;  /* 0x00000008ff037e24 */ /* 0x000fe2000f8e00ff */
[----:B------:R-:W-:-:S04]  /*8ce0*/  USHF.R.S32.HI UR8, URZ, 0x1f, UR9 ;  /* 0x0000001f3f087899 */ /* 0x000fc80008011409 */
[----:B------:R-:W-:-:S04]  /*8cf0*/  ULEA.HI UR8, UR8, UR9, URZ, 0x6 ;  /* 0x0000000908087291 */ /* 0x000fc8000f8f303f */
[----:B------:R-:W-:Y:S01]  /*8d00*/  USHF.R.S32.HI UR8, URZ, 0x6, UR8 ;  /* 0x000000063f087899 */ /* 0x000fe20008011408 */
[--C-:B---3--:R-:W-:Y:S01]  /*8d10*/  SHF.R.S32.HI R11, RZ, 0x1f, R244.reuse ;  /* 0x0000001fff0b7819 */ /* 0x108fe200000114f4 */
[----:B------:R-:W-:Y:S01]  /*8d20*/  IMAD.MOV.U32 R10, RZ, RZ, R244 ;  /* 0x000000ffff0a7224 */ /* 0x000fe200078e00f4 */
[----:B------:R-:W-:-:S03]  /*8d30*/  ISETP.GE.AND P4, PT, R244, c[0x0][0x220], PT ;  /* 0x00008800f4007a0c */ /* 0x000fc60003f86270 */
[----:B------:R-:W-:-:S04]  /*8d40*/  IMAD.WIDE.U32 R6, R4, c[0x0][0x1b0], R10 ;  /* 0x00006c0004067a25 */ /* 0x000fc800078e000a */
[----:B------:R-:W-:Y:S01]  /*8d50*/  IMAD.WIDE.U32 R10, R3, c[0x0][0x1b8], R10 ;  /* 0x00006e00030a7a25 */ /* 0x000fe200078e000a */
[----:B------:R-:W-:Y:S02]  /*8d60*/  IADD3 R3, R5, -UR16, R28 ;  /* 0x8000001005037c10 */ /* 0x000fe4000fffe01c */
[----:B------:R-:W-:Y:S01]  /*8d70*/  IADD3 R6, P1, R6, UR12, RZ ;  /* 0x0000000c06067c10 */ /* 0x000fe2000ff3e0ff */
[----:B------:R-:W-:Y:S01]  /*8d80*/  IMAD.U32 R5, RZ, RZ, UR19 ;  /* 0x00000013ff057e24 */ /* 0x000fe2000f8e00ff */
[----:B------:R-:W-:Y:S01]  /*8d90*/  IADD3 R4, P0, R10, UR26, RZ ;  /* 0x0000001a0a047c10 */ /* 0x000fe2000ff1e0ff */
[----:B------:R1:W-:Y:S01]  /*8da0*/  STL [R1+0x30], R3 ;  /* 0x0000300301007387 */ /* 0x0003e20000100800 */
[----:B------:R-:W-:Y:S01]  /*8db0*/  LEA R10, P2, R6, c[0x0][0x168], 0x1 ;  /* 0x00005a00060a7a11 */ /* 0x000fe200078408ff */
[----:B------:R-:W-:Y:S01]  /*8dc0*/  UIADD3 UR12, UR8, -0x2, URZ ;  /* 0xfffffffe080c7890 */ /* 0x000fe2000fffe03f */
[----:B------:R-:W-:Y:S01]  /*8dd0*/  IADD3.X R5, R5, UR10, R7, P1, !PT ;  /* 0x0000000a05057c10 */ /* 0x000fe20008ffe407 */
[----:B------:R-:W-:Y:S01]  /*8de0*/  USHF.L.U32 UR10, UR6, 0x4, URZ ;  /* 0x00000004060a7899 */ /* 0x000fe2000800063f */
[----:B------:R-:W-:Y:S01]  /*8df0*/  LEA R7, P1, R4, c[0x0][0x170], 0x1 ;  /* 0x00005c0004077a11 */ /* 0x000fe200078208ff */
[----:B------:R2:W-:Y:S01]  /*8e00*/  STL [R1+0x2c], R10 ;  /* 0x00002c0a01007387 */ /* 0x0005e20000100800 */
[----:B------:R-:W-:Y:S01]  /*8e10*/  LEA.HI.X R6, R6, c[0x0][0x16c], R5, 0x1, P2 ;  /* 0x00005b0006067a11 */ /* 0x000fe200010f0c05 */
[----:B------:R-:W-:Y:S01]  /*8e20*/  UMOV UR19, URZ ;  /* 0x0000003f00137c82 */ /* 0x000fe20008000000 */
[----:B------:R-:W-:Y:S01]  /*8e30*/  ISETP.GE.AND P2, PT, R250, c[0x0][0x220], PT ;  /* 0x00008800fa007a0c */ /* 0x000fe20003f46270 */
[----:B------:R-:W-:Y:S04]  /*8e40*/  STL [R1+0x24], R7 ;  /* 0x0000240701007387 */ /* 0x000fe80000100800 */
[----:B------:R3:W-:Y:S01]  /*8e50*/  STL [R1+0x28], R6 ;  /* 0x0000280601007387 */ /* 0x0007e20000100800 */
[----:B-1----:R-:W-:Y:S01]  /*8e60*/  IMAD.U32 R3, RZ, RZ, UR17 ;  /* 0x00000011ff037e24 */ /* 0x002fe2000f8e00ff */
[----:B------:R-:W-:-:S04]  /*8e70*/  UIADD3 UR17, UR8, -0x3, URZ ;  /* 0xfffffffd08117890 */ /* 0x000fc8000fffe03f */
[----:B------:R-:W-:Y:S02]  /*8e80*/  IADD3.X R3, R3, UR24, R11, P0, !PT ;  /* 0x0000001803037c10 */ /* 0x000fe400087fe40b */
[----:B------:R-:W-:Y:S02]  /*8e90*/  IADD3 R164, P0, R8, -0x80, RZ ;  /* 0xffffff8008a47810 */ /* 0x000fe40007f1e0ff */
[----:B------:R-:W-:Y:S01]  /*8ea0*/  LEA.HI.X R5, R4, c[0x0][0x174], R3, 0x1, P1 ;  /* 0x00005d0004057a11 */ /* 0x000fe200008f0c03 */
[----:B-----5:R-:W-:Y:S01]  /*8eb0*/  IMAD.MOV.U32 R4, RZ, RZ, R26 ;  /* 0x000000ffff047224 */ /* 0x020fe200078e001a */
[----:B------:R-:W-:Y:S01]  /*8ec0*/  IADD3.X R167, R9, -0x1, RZ, P0, !PT ;  /* 0xffffffff09a77810 */ /* 0x000fe200007fe4ff */
[----:B------:R-:W-:Y:S01]  /*8ed0*/  IMAD.MOV.U32 R3, RZ, RZ, R2 ;  /* 0x000000ffff037224 */ /* 0x000fe200078e0002 */
[C---:B--2---:R-:W-:Y:S01]  /*8ee0*/  IADD3 R10, P6, R26.reuse, 0x10, RZ ;  /* 0x000000101a0a7810 */ /* 0x044fe20007fde0ff */
[----:B------:R1:W-:Y:S01]  /*8ef0*/  STL [R1+0x20], R5 ;  /* 0x0000200501007387 */ /* 0x0003e20000100800 */
[----:B---3--:R-:W-:-:S02]  /*8f00*/  IADD3 R6, P0, R26, 0x30, RZ ;  /* 0x000000301a067810 */ /* 0x008fc40007f1e0ff */
[----:B------:R-:W-:Y:S01]  /*8f10*/  IADD3 R8, P5, R26, 0x20, RZ ;  /* 0x000000201a087810 */ /* 0x000fe20007fbe0ff */
[----:B------:R-:W-:Y:S01]  /*8f20*/  STL.64 [R1+0x48], R12 ;  /* 0x0000480c01007387 */ /* 0x000fe20000100a00 */
[----:B------:R-:W-:-:S03]  /*8f30*/  ISETP.GE.AND P1, PT, R249, c[0x0][0x220], PT ;  /* 0x00008800f9007a0c */ /* 0x000fc60003f26270 */
[----:B------:R-:W-:Y:S01]  /*8f40*/  STL.64 [R1+0x50], R14 ;  /* 0x0000500e01007387 */ /* 0x000fe20000100a00 */
[----:B-1----:R-:W-:-:S05]  /*8f50*/  SHF.R.S32.HI R5, RZ, 0x1f, R26 ;  /* 0x0000001fff057819 */ /* 0x002fca000001141a */
        /* <DEDUP_REMOVED lines=10> */
.L_x_885:
        /* <DEDUP_REMOVED lines=110> */
.L_x_883:
        /* <DEDUP_REMOVED lines=185> */
[----:B------:R-:W-:Y:S02]  /*a270*/  IMAD.MOV.U32 R187, RZ, RZ, R37 ;  /* 0x000000ffffbb7224 */ /* 0x000fe400078e0025 */
[----:B------:R4:W5:Y:S01]  /*a280*/  LDL.LU.64 R36, [R1+0x80] ;  /* 0x0000800001247983 */ /* 0x0009620000300a00 */
        /* <DEDUP_REMOVED lines=194> */
[----:B------:R-:W-:Y:S01]  /*aeb0*/  IMAD.MOV.U32 R173, RZ, RZ, R179 ;  /* 0x000000ffffad7224 */ /* 0x000fe200078e00b3 */
[----:B------:R-:W-:Y:S01]  /*aec0*/  MOV R172, R178 ;  /* 0x000000b200ac7202 */ /* 0x000fe20000000f00 */
[----:B------:R-:W-:Y:S03]  /*aed0*/  HMMA.16816.F32 R32, R168, R174, R32 ;  /* 0x000000aea820723c */ /* 0x000fe60000001820 */
[C---:B------:R-:W-:Y:S04]  /*aee0*/  LEA R178, P5, R0.reuse, R182, 0x6 ;  /* 0x000000b600b27211 */ /* 0x040fe800078a30ff */
[----:B------:R-:W-:Y:S01]  /*aef0*/  IMAD.MOV.U32 R174, RZ, RZ, R186 ;  /* 0x000000ffffae7224 */ /* 0x000fe200078e00ba */
[----:B------:R-:W-:Y:S01]  /*af00*/  LEA.HI.X.SX32 R179, R0, R183, 0x6, P5 ;  /* 0x000000b700b37211 */ /* 0x000fe200028f36ff */
[----:B------:R-:W-:Y:S03]  /*af10*/  IMAD.WIDE.U32 R182, R178, c[0x0][0x198], RZ ;  /* 0x00006600b2b67a25 */ /* 0x000fe600078e00ff */
[C---:B------:R-:W-:Y:S01]  /*af20*/  LEA R186, P0, R0.reuse, R176, 0x6 ;  /* 0x000000b000ba7211 */ /* 0x040fe200078030ff */
[----:B------:R-:W-:Y:S01]  /*af30*/  IMAD R166, R179, c[0x0][0x198], RZ ;  /* 0x00006600b3a67a24 */ /* 0x000fe200078e02ff */
[----:B------:R-:W-:Y:S02]  /*af40*/  MOV R175, R187 ;  /* 0x000000bb00af7202 */ /* 0x000fe40000000f00 */
[----:B------:R-:W-:Y:S01]  /*af50*/  LEA.HI.X.SX32 R187, R0, R177, 0x6, P0 ;  /* 0x000000b100bb7211 */ /* 0x000fe200000f36ff */
[----:B------:R-:W-:Y:S01]  /*af60*/  IMAD R166, R178, c[0x0][0x19c], R166 ;  /* 0x00006700b2a67a24 */ /* 0x000fe200078e02a6 */
[----:B--2---:R-:W-:Y:S01]  /*af70*/  LEA R176, P0, R182, R181, 0x1 ;  /* 0x000000b5b6b07211 */ /* 0x004fe200078008ff */
[----:B------:R-:W-:Y:S04]  /*af80*/  IMAD.WIDE.U32 R178, R186, c[0x0][0x198], RZ ;  /* 0x00006600bab27a25 */ /* 0x000fe800078e00ff */
[----:B------:R-:W-:Y:S02]  /*af90*/  IMAD.IADD R166, R183, 0x1, R166 ;  /* 0x00000001b7a67824 */ /* 0x000fe400078e02a6 */
[----:B------:R-:W-:Y:S03]  /*afa0*/  IMAD R2, R187, c[0x0][0x198], RZ ;  /* 0x00006600bb027a24 */ /* 0x000fe600078e02ff */
[----:B---3--:R-:W-:Y:S01]  /*afb0*/  LEA.HI.X R177, R182, R185, R166, 0x1, P0 ;  /* 0x000000b9b6b17211 */ /* 0x008fe200000f0ca6 */
[----:B------:R-:W-:Y:S01]  /*afc0*/  IMAD R2, R186, c[0x0][0x19c], R2 ;  /* 0x00006700ba027a24 */ /* 0x000fe200078e0202 */
[----:B------:R-:W-:Y:S02]  /*afd0*/  LEA R182, P0, R0, R174, 0x6 ;  /* 0x000000ae00b67211 */ /* 0x000fe400078030ff */
[----:B------:R-:W-:Y:S01]  /*afe0*/  LEA R186, P5, R178, R181, 0x1 ;  /* 0x000000b5b2ba7211 */ /* 0x000fe200078a08ff */
[----:B------:R-:W-:Y:S01]  /*aff0*/  IMAD.IADD R2, R179, 0x1, R2 ;  /* 0x00000001b3027824 */ /* 0x000fe200078e0202 */
[----:B------:R-:W-:Y:S04]  /*b000*/  LEA.HI.X.SX32 R183, R0, R175, 0x6, P0 ;  /* 0x000000af00b77211 */ /* 0x000fe800000f36ff */
[----:B------:R-:W-:Y:S01]  /*b010*/  LEA.HI.X R187, R178, R185, R2, 0x1, P5 ;  /* 0x000000b9b2bb7211 */ /* 0x000fe200028f0c02 */
[----:B------:R-:W-:Y:S04]  /*b020*/  IMAD R2, R183, c[0x0][0x198], RZ ;  /* 0x00006600b7027a24 */ /* 0x000fe800078e02ff */
[C---:B------:R-:W-:Y:S02]  /*b030*/  IMAD R2, R182.reuse, c[0x0][0x19c], R2 ;  /* 0x00006700b6027a24 */ /* 0x040fe400078e0202 */
[----:B------:R-:W-:Y:S04]  /*b040*/  IMAD.WIDE.U32 R182, R182, c[0x0][0x198], RZ ;  /* 0x00006600b6b67a25 */ /* 0x000fe800078e00ff */
[----:B------:R-:W-:Y:S01]  /*b050*/  IMAD.IADD R2, R183, 0x1, R2 ;  /* 0x00000001b7027824 */ /* 0x000fe200078e0202 */
[C---:B------:R-:W-:Y:S04]  /*b060*/  LEA R178, P0, R182.reuse, R181, 0x1 ;  /* 0x000000b5b6b27211 */ /* 0x040fe800078008ff */
        /* <DEDUP_REMOVED lines=11> */
[----:B------:R-:W-:-:S13]  /*b120*/  PLOP3.LUT P0, PT, PT, PT, UP0, 0x80, 0x0 ;  /* 0x000000000000781c */ /* 0x000fda0003f0f008 */
[----:B----45:R-:W-:-:S05]  /*b130*/  @P0 BRA `(.L_x_885) ;  /* 0xffffdec000000947 */ /* 0x030fca000383ffff */
.L_x_884:
[----:B------:R-:W2:Y:S01]  /*b140*/  LDL R0, [R1+0x30] ;  /* 0x0000300001007983 */ /* 0x000ea20000100800 */
[----:B------:R-:W-:Y:S01]  /*b150*/  IMAD.U32 R164, RZ, RZ, UR18 ;  /* 0x00000012ffa47e24 */ /* 0x000fe2000f8e00ff */
[----:B------:R-:W-:Y:S02]  /*b160*/  UIADD3 UR9, UR23, -0x4498517b, URZ ;  /* 0xbb67ae8517097890 */ /* 0x000fe4000fffe03f */
[----:B------:R-:W3:Y:S01]  /*b170*/  LDL.LU R174, [R1+0x34] ;  /* 0x0000340001ae7983 */ /* 0x000ee20000300800 */
[----:B------:R-:W-:Y:S02]  /*b180*/  USHF.L.U32 UR35, UR18, 0x1, URZ ;  /* 0x0000000112237899 */ /* 0x000fe4000800063f */
[----:B------:R-:W-:Y:S01]  /*b190*/  UIADD3 UR8, UR22, -0x61c88647, URZ ;  /* 0x9e3779b916087890 */ /* 0x000fe2000fffe03f */
[----:B------:R4:W-:Y:S01]  /*b1a0*/  STL.64 [R1+0x80], R188 ;  /* 0x000080bc01007387 */ /* 0x0009e20000100a00 */
[----:B------:R-:W-:Y:S02]  /*b1b0*/  ULOP3.LUT UR24, UR35, UR23, URZ, 0x3c, !UPT ;  /* 0x0000001723187292 */ /* 0x000fe4000f8e3c3f */
[----:B------:R-:W-:Y:S02]  /*b1c0*/  UIADD3 UR34, UR22, 0x3c6ef372, URZ ;  /* 0x3c6ef37216227890 */ /* 0x000fe4000fffe03f */
[----:B------:R-:W-:Y:S01]  /*b1d0*/  UIADD3 UR33, UR23, 0x76cf5d0a, URZ ;  /* 0x76cf5d0a17217890 */ /* 0x000fe2000fffe03f */
[----:B-1----:R-:W2:Y:S01]  /*b1e0*/  LDL.64 R178, [R1+0x50] ;  /* 0x0000500001b27983 */ /* 0x002ea20000100a00 */
[----:B------:R-:W-:Y:S02]  /*b1f0*/  UIADD3 UR32, UR22, -0x255992d5, URZ ;  /* 0xdaa66d2b16207890 */ /* 0x000fe4000fffe03f */
[----:B------:R-:W-:Y:S02]  /*b200*/  UIADD3 UR31, UR23, 0x32370b8f, URZ ;  /* 0x32370b8f171f7890 */ /* 0x000fe4000fffe03f */
[----:B------:R-:W-:Y:S02]  /*b210*/  UIADD3 UR26, UR23, -0x126145ec, URZ ;  /* 0xed9eba14171a7890 */ /* 0x000fe4000fffe03f */
[----:B------:R-:W-:Y:S02]  /*b220*/  UIADD3 UR30, UR22, 0x78dde6e4, URZ ;  /* 0x78dde6e4161e7890 */ /* 0x000fe4000fffe03f */
[----:B------:R-:W-:Y:S02]  /*b230*/  UIADD3 UR35, UR35, 0x1, URZ ;  /* 0x0000000123237890 */ /* 0x000fe4000fffe03f */
[----:B------:R-:W-:Y:S02]  /*b240*/  UIADD3 UR19, UR19, 0x1, URZ ;  /* 0x0000000113137890 */ /* 0x000fe4000fffe03f */
[----:B------:R-:W-:Y:S01]  /*b250*/  ULOP3.LUT UR35, UR35, UR23, URZ, 0x3c, !UPT ;  /* 0x0000001723237292 */ /* 0x000fe2000f8e3c3f */
[----:B--2---:R-:W-:Y:S01]  /*b260*/  LOP3.LUT R180, R179, UR24, RZ, 0x3c, !PT ;  /* 0x00000018b3b47c12 */ /* 0x004fe2000f8e3cff */
[----:B------:R-:W-:Y:S01]  /*b270*/  IMAD R164, R164, -0x40, R0 ;  /* 0xffffffc0a4a47824 */ /* 0x000fe200078e0200 */
[----:B---3--:R-:W-:Y:S01]  /*b280*/  LOP3.LUT R174, R174, 0xfffffff7, RZ, 0xc0, !PT ;  /* 0xfffffff7aeae7812 */ /* 0x008fe200078ec0ff */
[----:B------:R-:W-:Y:S02]  /*b290*/  UIADD3 UR24, UR22, 0x1715609d, URZ ;  /* 0x1715609d16187890 */ /* 0x000fe4000fffe03f */
[----:B------:R-:W-:Y:S01]  /*b2a0*/  IMAD.WIDE.U32 R180, R180, -0x326172a9, RZ ;  /* 0xcd9e8d57b4b47825 */ /* 0x000fe200078e00ff */
[C---:B------:R-:W-:Y:S02]  /*b2b0*/  IADD3 R171, R164.reuse, 0x8, RZ ;  /* 0x00000008a4ab7810 */ /* 0x040fe40007ffe0ff */
[C---:B------:R-:W-:Y:S02]  /*b2c0*/  IADD3 R2, R164.reuse, -0x9, RZ ;  /* 0xfffffff7a4027810 */ /* 0x040fe40007ffe0ff */
[----:B------:R-:W-:Y:S02]  /*b2d0*/  ISETP.GE.AND P0, PT, R171, RZ, PT ;  /* 0x000000ffab00720c */ /* 0x000fe40003f06270 */
[C---:B------:R-:W-:Y:S02]  /*b2e0*/  IADD3 R167, R164.reuse, -0x8, RZ ;  /* 0xfffffff8a4a77810 */ /* 0x040fe40007ffe0ff */
[----:B------:R-:W-:Y:S02]  /*b2f0*/  IADD3 R166, R164, -0x1, RZ ;  /* 0xffffffffa4a67810 */ /* 0x000fe40007ffe0ff */
[----:B------:R-:W-:Y:S02]  /*b300*/  ISETP.GE.AND P5, PT, R167, RZ, PT ;  /* 0x000000ffa700720c */ /* 0x000fe40003fa6270 */
[----:B------:R-:W-:Y:S02]  /*b310*/  ISETP.GE.AND P6, PT, R166, RZ, PT ;  /* 0x000000ffa600720c */ /* 0x000fe40003fc6270 */
[C---:B------:R-:W-:Y:S02]  /*b320*/  IADD3 R169, R164.reuse, -0x10, RZ ;  /* 0xfffffff0a4a97810 */ /* 0x040fe40007ffe0ff */
[C---:B------:R-:W-:Y:S02]  /*b330*/  IADD3 R0, R164.reuse, -0x11, RZ ;  /* 0xffffffefa4007810 */ /* 0x040fe40007ffe0ff */
[----:B------:R-:W-:Y:S02]  /*b340*/  @!P0 IADD3 R171, -R164, -0x8, RZ ;  /* 0xfffffff8a4ab8810 */ /* 0x000fe40007ffe1ff */
[----:B------:R-:W-:Y:S02]  /*b350*/  ISETP.GE.AND P0, PT, R2, RZ, PT ;  /* 0x000000ff0200720c */ /* 0x000fe40003f06270 */
[C---:B------:R-:W-:Y:S02]  /*b360*/  IADD3 R168, R164.reuse, -0x19, RZ ;  /* 0xffffffe7a4a87810 */ /* 0x040fe40007ffe0ff */
[----:B------:R-:W1:Y:S01]  /*b370*/  I2F R171, R171 ;  /* 0x000000ab00ab7306 */ /* 0x000e620000201400 */
[C---:B------:R-:W-:Y:S02]  /*b380*/  @!P5 IADD3 R167, -R164.reuse, 0x8, RZ ;  /* 0x00000008a4a7d810 */ /* 0x040fe40007ffe1ff */
[----:B------:R-:W-:Y:S02]  /*b390*/  @!P6 IADD3 R166, -R164, 0x1, RZ ;  /* 0x00000001a4a6e810 */ /* 0x000fe40007ffe1ff */
[----:B------:R-:W-:Y:S02]  /*b3a0*/  ISETP.GE.AND P5, PT, R0, RZ, PT ;  /* 0x000000ff0000720c */ /* 0x000fe40003fa6270 */
[----:B------:R-:W-:Y:S02]  /*b3b0*/  ISETP.GE.AND P6, PT, R168, RZ, PT ;  /* 0x000000ffa800720c */ /* 0x000fe40003fc6270 */
[C---:B------:R-:W-:Y:S01]  /*b3c0*/  @!P0 IADD3 R2, -R164.reuse, 0x9, RZ ;  /* 0x00000009a4028810 */ /* 0x040fe20007ffe1ff */
[----:B------:R-:W2:Y:S01]  /*b3d0*/  I2F R167, R167 ;  /* 0x000000a700a77306 */ /* 0x000ea20000201400 */
[----:B------:R-:W-:Y:S02]  /*b3e0*/  ISETP.GE.AND P0, PT, R169, RZ, PT ;  /* 0x000000ffa900720c */ /* 0x000fe40003f06270 */
[----:B------:R-:W-:Y:S02]  /*b3f0*/  IABS R173, R164 ;  /* 0x000000a400ad7213 */ /* 0x000fe40000000000 */
[----:B------:R-:W-:Y:S02]  /*b400*/  IADD3 R170, R164, -0x29, RZ ;  /* 0xffffffd7a4aa7810 */ /* 0x000fe40007ffe0ff */
[----:B------:R-:W-:Y:S02]  /*b410*/  @P2 LOP3.LUT R174, R174, 0x8, RZ, 0xfc, !PT ;  /* 0x00000008aeae2812 */ /* 0x000fe400078efcff */
[C---:B------:R-:W-:Y:S01]  /*b420*/  @!P5 IADD3 R0, -R164.reuse, 0x11, RZ ;  /* 0x00000011a400d810 */ /* 0x040fe20007ffe1ff */
[----:B------:R-:W3:Y:S01]  /*b430*/  I2F R2, R2 ;  /* 0x0000000200027306 */ /* 0x000ee20000201400 */
[----:B------:R-:W-:Y:S02]  /*b440*/  @!P6 IADD3 R168, -R164, 0x19, RZ ;  /* 0x00000019a4a8e810 */ /* 0x000fe40007ffe1ff */
[----:B------:R-:W-:Y:S01]  /*b450*/  LOP3.LUT R174, R174, 0xfffffffb, RZ, 0xc0, !PT ;  /* 0xfffffffbaeae7812 */ /* 0x000fe200078ec0ff */
[----:B-1----:R-:W-:Y:S01]  /*b460*/  FFMA.FTZ R6, R171, -UR4, R6 ;  /* 0x80000004ab067c23 */ /* 0x002fe20008010006 */
[C---:B------:R-:W-:Y:S02]  /*b470*/  IADD3 R171, R164.reuse, -0x18, RZ ;  /* 0xffffffe8a4ab7810 */ /* 0x040fe40007ffe0ff */
[----:B------:R-:W-:Y:S02]  /*b480*/  @!P0 IADD3 R169, -R164, 0x10, RZ ;  /* 0x00000010a4a98810 */ /* 0x000fe40007ffe1ff */
[----:B------:R-:W-:Y:S01]  /*b490*/  ISETP.GE.AND P0, PT, R171, RZ, PT ;  /* 0x000000ffab00720c */ /* 0x000fe20003f06270 */
[----:B------:R-:W1:Y:S01]  /*b4a0*/  I2F R166, R166 ;  /* 0x000000a600a67306 */ /* 0x000e620000201400 */
[----:B------:R-:W-:Y:S01]  /*b4b0*/  @P1 LOP3.LUT R174, R174, 0x4, RZ, 0xfc, !PT ;  /* 0x00000004aeae1812 */ /* 0x000fe200078efcff */
[C---:B--2---:R-:W-:Y:S02]  /*b4c0*/  FFMA.FTZ R8, R167.reuse, -UR4, R8 ;  /* 0x80000004a7087c23 */ /* 0x044fe40008010008 */
[----:B------:R-:W-:Y:S01]  /*b4d0*/  FFMA.FTZ R14, R167, -UR4, R14 ;  /* 0x80000004a70e7c23 */ /* 0x000fe2000801000e */
[C---:B------:R-:W-:Y:S01]  /*b4e0*/  IADD3 R167, R164.reuse, -0x20, RZ ;  /* 0xffffffe0a4a77810 */ /* 0x040fe20007ffe0ff */
[----:B------:R-:W-:Y:S04]  /*b4f0*/  STL [R1+0x34], R174 ;  /* 0x000034ae01007387 */ /* 0x000fe80000100800 */
[----:B------:R-:W2:Y:S01]  /*b500*/  I2F R169, R169 ;  /* 0x000000a900a97306 */ /* 0x000ea20000201400 */
[----:B------:R-:W-:Y:S01]  /*b510*/  ISETP.GE.AND P5, PT, R167, RZ, PT ;  /* 0x000000ffa700720c */ /* 0x000fe20003fa6270 */
[----:B----4-:R-:W4:Y:S01]  /*b520*/  LDL.64 R188, [R1+0x48] ;  /* 0x0000480001bc7983 */ /* 0x010f220000100a00 */
[----:B------:R-:W-:Y:S01]  /*b530*/  @!P0 IADD3 R171, -R164, 0x18, RZ ;  /* 0x00000018a4ab8810 */ /* 0x000fe20007ffe1ff */
[C---:B---3--:R-:W-:Y:S02]  /*b540*/  FFMA.FTZ R9, R2.reuse, -UR4, R9 ;  /* 0x8000000402097c23 */ /* 0x048fe40008010009 */
[----:B------:R-:W-:Y:S01]  /*b550*/  FFMA.FTZ R15, R2, -UR4, R15 ;  /* 0x80000004020f7c23 */ /* 0x000fe2000801000f */
[----:B------:R-:W-:Y:S03]  /*b560*/  IADD3 R2, R164, -0x21, RZ ;  /* 0xffffffdfa4027810 */ /* 0x000fe60007ffe0ff */
[----:B------:R-:W3:Y:S01]  /*b570*/  I2F R0, R0 ;  /* 0x0000000000007306 */ /* 0x000ee20000201400 */
[----:B------:R-:W-:Y:S01]  /*b580*/  ISETP.GE.AND P0, PT, R2, RZ, PT ;  /* 0x000000ff0200720c */ /* 0x000fe20003f06270 */
[----:B-1----:R-:W-:Y:S02]  /*b590*/  FFMA.FTZ R5, R166, -UR4, R5 ;  /* 0x80000004a6057c23 */ /* 0x002fe40008010005 */
[----:B------:R-:W-:Y:S01]  /*b5a0*/  @!P5 IADD3 R167, -R164, 0x20, RZ ;  /* 0x00000020a4a7d810 */ /* 0x000fe20007ffe1ff */
[----:B------:R-:W-:Y:S01]  /*b5b0*/  FFMA.FTZ R11, R166, -UR4, R11 ;  /* 0x80000004a60b7c23 */ /* 0x000fe2000801000b */
[----:B------:R-:W-:Y:S02]  /*b5c0*/  IADD3 R166, R164, 0x7, RZ ;  /* 0x00000007a4a67810 */ /* 0x000fe40007ffe0ff */
[----:B------:R-:W-:Y:S02]  /*b5d0*/  ISETP.GE.AND P5, PT, R170, RZ, PT ;  /* 0x000000ffaa00720c */ /* 0x000fe40003fa6270 */
[----:B------:R-:W1:Y:S04]  /*b5e0*/  I2F R168, R168 ;  /* 0x000000a800a87306 */ /* 0x000e680000201400 */
[----:B------:R-:W-:Y:S01]  /*b5f0*/  @!P0 IADD3 R2, -R164, 0x21, RZ ;  /* 0x00000021a4028810 */ /* 0x000fe20007ffe1ff */
[C---:B--2---:R-:W-:Y:S01]  /*b600*/  FFMA.FTZ R12, R169.reuse, -UR4, R12 ;  /* 0x80000004a90c7c23 */ /* 0x044fe2000801000c */
[----:B------:R-:W-:Y:S01]  /*b610*/  ISETP.GE.AND P0, PT, R166, RZ, PT ;  /* 0x000000ffa600720c */ /* 0x000fe20003f06270 */
[----:B------:R-:W-:Y:S01]  /*b620*/  FFMA.FTZ R18, R169, -UR4, R18 ;  /* 0x80000004a9127c23 */ /* 0x000fe20008010012 */
[----:B------:R-:W-:Y:S02]  /*b630*/  IADD3 R169, R164, -0x28, RZ ;  /* 0xffffffd8a4a97810 */ /* 0x000fe40007ffe0ff */
[----:B------:R-:W2:Y:S02]  /*b640*/  I2F R171, R171 ;  /* 0x000000ab00ab7306 */ /* 0x000ea40000201400 */
[----:B------:R-:W-:Y:S01]  /*b650*/  ISETP.GE.AND P6, PT, R169, RZ, PT ;  /* 0x000000ffa900720c */ /* 0x000fe20003fc6270 */
[----:B---3--:R-:W-:Y:S01]  /*b660*/  FFMA.FTZ R13, R0, -UR4, R13 ;  /* 0x80000004000d7c23 */ /* 0x008fe2000801000d */
[----:B------:R-:W-:Y:S01]  /*b670*/  @!P5 IADD3 R170, -R164, 0x29, RZ ;  /* 0x00000029a4aad810 */ /* 0x000fe20007ffe1ff */
[----:B------:R-:W-:Y:S01]  /*b680*/  FFMA.FTZ R19, R0, -UR4, R19 ;  /* 0x8000000400137c23 */ /* 0x000fe20008010013 */
[C---:B------:R-:W-:Y:S03]  /*b690*/  IADD3 R0, R164.reuse, -0x30, RZ ;  /* 0xffffffd0a4007810 */ /* 0x040fe60007ffe0ff */
[----:B------:R-:W-:Y:S01]  /*b6a0*/  @!P0 IADD3 R166, -R164, -0x7, RZ ;  /* 0xfffffff9a4a68810 */ /* 0x000fe20007ffe1ff */
[----:B------:R-:W3:Y:S01]  /*b6b0*/  I2F R2, R2 ;  /* 0x0000000200027306 */ /* 0x000ee20000201400 */
[----:B------:R-:W-:Y:S01]  /*b6c0*/  ISETP.GE.AND P0, PT, R0, RZ, PT ;  /* 0x000000ff0000720c */ /* 0x000fe20003f06270 */
[----:B-1----:R-:W-:Y:S03]  /*b6d0*/  FFMA.FTZ R17, R168, -UR4, R17 ;  /* 0x80000004a8117c23 */ /* 0x002fe60008010011 */
[----:B------:R-:W-:Y:S01]  /*b6e0*/  @!P6 IADD3 R169, -R164, 0x28, RZ ;  /* 0x00000028a4a9e810 */ /* 0x000fe20007ffe1ff */
[----:B------:R-:W-:Y:S01]  /*b6f0*/  FFMA.FTZ R23, R168, -UR4, R23 ;  /* 0x80000004a8177c23 */ /* 0x000fe20008010017 */
[C---:B------:R-:W-:Y:S03]  /*b700*/  IADD3 R168, R164.reuse, -0x39, RZ ;  /* 0xffffffc7a4a87810 */ /* 0x040fe60007ffe0ff */
[----:B------:R-:W1:Y:S01]  /*b710*/  I2F R173, R173 ;  /* 0x000000ad00ad7306 */ /* 0x000e620000201400 */
[C---:B--2---:R-:W-:Y:S03]  /*b720*/  FFMA.FTZ R16, R171.reuse, -UR4, R16 ;  /* 0x80000004ab107c23 */ /* 0x044fe60008010010 */
[C---:B------:R-:W-:Y:S01]  /*b730*/  @!P0 IADD3 R0, -R164.reuse, 0x30, RZ ;  /* 0x00000030a4008810 */ /* 0x040fe20007ffe1ff */
[----:B------:R-:W-:Y:S01]  /*b740*/  FFMA.FTZ R22, R171, -UR4, R22 ;  /* 0x80000004ab167c23 */ /* 0x000fe20008010016 */
[----:B------:R-:W-:Y:S02]  /*b750*/  IADD3 R171, R164, -0x38, RZ ;  /* 0xffffffc8a4ab7810 */ /* 0x000fe40007ffe0ff */
[----:B------:R-:W-:Y:S02]  /*b760*/  ISETP.GE.AND P0, PT, R168, RZ, PT ;  /* 0x000000ffa800720c */ /* 0x000fe40003f06270 */
[----:B------:R-:W2:Y:S01]  /*b770*/  I2F R167, R167 ;  /* 0x000000a700a77306 */ /* 0x000ea20000201400 */
[----:B------:R-:W-:Y:S01]  /*b780*/  ISETP.GE.AND P5, PT, R171, RZ, PT ;  /* 0x000000ffab00720c */ /* 0x000fe20003fa6270 */
[C---:B---3--:R-:W-:Y:S02]  /*b790*/  FFMA.FTZ R21, R2.reuse, -UR4, R21 ;  /* 0x8000000402157c23 */ /* 0x048fe40008010015 */
[----:B------:R-:W-:Y:S01]  /*b7a0*/  FFMA.FTZ R27, R2, -UR4, R27 ;  /* 0x80000004021b7c23 */ /* 0x000fe2000801001b */
[----:B------:R-:W-:Y:S05]  /*b7b0*/  IADD3 R2, R164, -0x31, RZ ;  /* 0xffffffcfa4027810 */ /* 0x000fea0007ffe0ff */
[----:B------:R-:W3:Y:S01]  /*b7c0*/  I2F R166, R166 ;  /* 0x000000a600a67306 */ /* 0x000ee20000201400 */
[----:B------:R-:W-:Y:S02]  /*b7d0*/  ISETP.GE.AND P6, PT, R2, RZ, PT ;  /* 0x000000ff0200720c */ /* 0x000fe40003fc6270 */
[C---:B------:R-:W-:Y:S01]  /*b7e0*/  @!P0 IADD3 R168, -R164.reuse, 0x39, RZ ;  /* 0x00000039a4a88810 */ /* 0x040fe20007ffe1ff */
[C---:B-1----:R-:W-:Y:S01]  /*b7f0*/  FFMA.FTZ R4, R173.reuse, -UR4, R4 ;  /* 0x80000004ad047c23 */ /* 0x042fe20008010004 */
[C---:B------:R-:W-:Y:S01]  /*b800*/  @!P5 IADD3 R171, -R164.reuse, 0x38, RZ ;  /* 0x00000038a4abd810 */ /* 0x040fe20007ffe1ff */
[----:B------:R-:W-:Y:S04]  /*b810*/  FFMA.FTZ R10, R173, -UR4, R10 ;  /* 0x80000004ad0a7c23 */ /* 0x000fe8000801000a */
[----:B------:R-:W1:Y:S01]  /*b820*/  I2F R169, R169 ;  /* 0x000000a900a97306 */ /* 0x000e620000201400 */
[C---:B--2---:R-:W-:Y:S03]  /*b830*/  FFMA.FTZ R20, R167.reuse, -UR4, R20 ;  /* 0x80000004a7147c23 */ /* 0x044fe60008010014 */
[----:B------:R-:W-:Y:S01]  /*b840*/  @!P6 IADD3 R2, -R164, 0x31, RZ ;  /* 0x00000031a402e810 */ /* 0x000fe20007ffe1ff */
[----:B------:R-:W-:Y:S01]  /*b850*/  FFMA.FTZ R26, R167, -UR4, R26 ;  /* 0x80000004a71a7c23 */ /* 0x000fe2000801001a */
[----:B------:R-:W-:Y:S04]  /*b860*/  FMNMX.FTZ R164, R6, R165, !PT ;  /* 0x000000a506a47209 */ /* 0x000fe80007810000 */
[----:B------:R-:W2:Y:S01]  /*b870*/  I2F R167, R0 ;  /* 0x0000000000a77306 */ /* 0x000ea20000201400 */
[----:B---3--:R-:W-:Y:S01]  /*b880*/  FFMA.FTZ R7, R166, -UR4, R7 ;  /* 0x80000004a6077c23 */ /* 0x008fe20008010007 */
[----:B------:R-:W-:Y:S04]  /*b890*/  FMNMX.FTZ R166, R4, R3, !PT ;  /* 0x0000000304a67209 */ /* 0x000fe80007810000 */
[----:B------:R-:W-:Y:S04]  /*b8a0*/  FMNMX.FTZ R173, R7, R164, !PT ;  /* 0x000000a407ad7209 */ /* 0x000fe80007810000 */
[----:B------:R-:W3:Y:S01]  /*b8b0*/  I2F R170, R170 ;  /* 0x000000aa00aa7306 */ /* 0x000ee20000201400 */
[----:B------:R-:W-:Y:S02]  /*b8c0*/  FMNMX.FTZ R175, R5, R166, !PT ;  /* 0x000000a605af7209 */ /* 0x000fe40007810000 */
[----:B------:R-:W-:Y:S01]  /*b8d0*/  FMNMX.FTZ R164, R10, R173, !PT ;  /* 0x000000ad0aa47209 */ /* 0x000fe20007810000 */
[C---:B-1----:R-:W-:Y:S01]  /*b8e0*/  FFMA.FTZ R24, R169.reuse, -UR4, R24 ;  /* 0x80000004a9187c23 */ /* 0x042fe20008010018 */
[----:B------:R-:W-:Y:S01]  /*b8f0*/  FMNMX.FTZ R166, R8, R175, !PT ;  /* 0x000000af08a67209 */ /* 0x000fe20007810000 */
[----:B------:R-:W-:Y:S01]  /*b900*/  FFMA.FTZ R30, R169, -UR4, R30 ;  /* 0x80000004a91e7c23 */ /* 0x000fe2000801001e */
[----:B------:R-:W-:Y:S02]  /*b910*/  FMNMX.FTZ R173, R11, R164, !PT ;  /* 0x000000a40bad7209 */ /* 0x000fe40007810000 */
[----:B------:R-:W-:Y:S01]  /*b920*/  FMNMX.FTZ R175, R9, R166, !PT ;  /* 0x000000a609af7209 */ /* 0x000fe20007810000 */
[----:B------:R-:W1:Y:S01]  /*b930*/  I2F R2, R2 ;  /* 0x0000000200027306 */ /* 0x000e620000201400 */
[----:B------:R-:W-:Y:S02]  /*b940*/  FMNMX.FTZ R164, R14, R173, !PT ;  /* 0x000000ad0ea47209 */ /* 0x000fe40007810000 */
[----:B------:R-:W-:Y:S01]  /*b950*/  FMNMX.FTZ R166, R12, R175, !PT ;  /* 0x000000af0ca67209 */ /* 0x000fe20007810000 */
[----:B--2---:R-:W-:Y:S01]  /*b960*/  FFMA.FTZ R28, R167, -UR4, R28 ;  /* 0x80000004a71c7c23 */ /* 0x004fe2000801001c */
[----:B------:R-:W-:Y:S01]  /*b970*/  FMNMX.FTZ R175, R15, R164, !PT ;  /* 0x000000a40faf7209 */ /* 0x000fe20007810000 */
[----:B------:R-:W-:Y:S01]  /*b980*/  FFMA.FTZ R34, R167, -UR4, R34 ;  /* 0x80000004a7227c23 */ /* 0x000fe20008010022 */
[----:B------:R-:W-:Y:S02]  /*b990*/  FMNMX.FTZ R173, R13, R166, !PT ;  /* 0x000000a60dad7209 */ /* 0x000fe40007810000 */
[----:B------:R-:W-:Y:S01]  /*b9a0*/  FMNMX.FTZ R0, R18, R175, !PT ;  /* 0x000000af12007209 */ /* 0x000fe20007810000 */
[----:B------:R-:W2:Y:S01]  /*b9b0*/  I2F R171, R171 ;  /* 0x000000ab00ab7306 */ /* 0x000ea20000201400 */
[----:B------:R-:W-:Y:S02]  /*b9c0*/  FMNMX.FTZ R164, R16, R173, !PT ;  /* 0x000000ad10a47209 */ /* 0x000fe40007810000 */
[----:B------:R-:W-:Y:S01]  /*b9d0*/  FMNMX.FTZ R173, R19, R0, !PT ;  /* 0x0000000013ad7209 */ /* 0x000fe20007810000 */
[C---:B---3--:R-:W-:Y:S01]  /*b9e0*/  FFMA.FTZ R25, R170.reuse, -UR4, R25 ;  /* 0x80000004aa197c23 */ /* 0x048fe20008010019 */
[----:B------:R-:W-:Y:S01]  /*b9f0*/  FMNMX.FTZ R175, R17, R164, !PT ;  /* 0x000000a411af7209 */ /* 0x000fe20007810000 */
[----:B------:R-:W-:Y:S01]  /*ba00*/  FFMA.FTZ R31, R170, -UR4, R31 ;  /* 0x80000004aa1f7c23 */ /* 0x000fe2000801001f */
[----:B------:R-:W-:Y:S02]  /*ba10*/  FMNMX.FTZ R164, R22, R173, !PT ;  /* 0x000000ad16a47209 */ /* 0x000fe40007810000 */
[----:B------:R-:W-:Y:S01]  /*ba20*/  FMNMX.FTZ R166, R20, R175, !PT ;  /* 0x000000af14a67209 */ /* 0x000fe20007810000 */
[----:B------:R-:W3:Y:S01]  /*ba30*/  I2F R0, R168 ;  /* 0x000000a800007306 */ /* 0x000ee20000201400 */
[----:B------:R-:W-:Y:S02]  /*ba40*/  FMNMX.FTZ R173, R23, R164, !PT ;  /* 0x000000a417ad7209 */ /* 0x000fe40007810000 */
[----:B------:R-:W-:Y:S01]  /*ba50*/  FMNMX.FTZ R175, R21, R166, !PT ;  /* 0x000000a615af7209 */ /* 0x000fe20007810000 */
[----:B-1----:R-:W-:Y:S01]  /*ba60*/  FFMA.FTZ R29, R2, -UR4, R29 ;  /* 0x80000004021d7c23 */ /* 0x002fe2000801001d */
[----:B------:R-:W-:Y:S01]  /*ba70*/  FMNMX.FTZ R164, R26, R173, !PT ;  /* 0x000000ad1aa47209 */ /* 0x000fe20007810000 */
[----:B------:R-:W-:Y:S01]  /*ba80*/  FFMA.FTZ R35, R2, -UR4, R35 ;  /* 0x8000000402237c23 */ /* 0x000fe20008010023 */
[----:B------:R-:W-:Y:S02]  /*ba90*/  FMNMX.FTZ R166, R24, R175, !PT ;  /* 0x000000af18a67209 */ /* 0x000fe40007810000 */
[----:B------:R-:W-:Y:S02]  /*baa0*/  FMNMX.FTZ R169, R27, R164, !PT ;  /* 0x000000a41ba97209 */ /* 0x000fe40007810000 */
[----:B------:R-:W-:Y:S02]  /*bab0*/  FMNMX.FTZ R173, R25, R166, !PT ;  /* 0x000000a619ad7209 */ /* 0x000fe40007810000 */
[----:B------:R-:W-:Y:S01]  /*bac0*/  FMNMX.FTZ R166, R30, R169, !PT ;  /* 0x000000a91ea67209 */ /* 0x000fe20007810000 */
[----:B--2---:R-:W-:Y:S01]  /*bad0*/  FFMA.FTZ R32, R171, -UR4, R32 ;  /* 0x80000004ab207c23 */ /* 0x004fe20008010020 */
[----:B------:R-:W-:Y:S02]  /*bae0*/  FMNMX.FTZ R164, R28, R173, !PT ;  /* 0x000000ad1ca47209 */ /* 0x000fe40007810000 */
[----:B------:R-:W-:Y:S02]  /*baf0*/  FMNMX.FTZ R167, R31, R166, !PT ;  /* 0x000000a61fa77209 */ /* 0x000fe40007810000 */
[----:B------:R-:W-:Y:S02]  /*bb00*/  FMNMX.FTZ R169, R29, R164, !PT ;  /* 0x000000a41da97209 */ /* 0x000fe40007810000 */
[----:B------:R-:W-:Y:S01]  /*bb10*/  FMNMX.FTZ R2, R34, R167, !PT ;  /* 0x000000a722027209 */ /* 0x000fe20007810000 */
[----:B---3--:R-:W-:Y:S01]  /*bb20*/  FFMA.FTZ R33, R0, -UR4, R33 ;  /* 0x8000000400217c23 */ /* 0x008fe20008010021 */
[----:B------:R-:W-:Y:S02]  /*bb30*/  FMNMX.FTZ R0, R32, R169, !PT ;  /* 0x000000a920007209 */ /* 0x000fe40007810000 */
[----:B------:R-:W-:Y:S02]  /*bb40*/  FMNMX.FTZ R171, R35, R2, !PT ;  /* 0x0000000223ab7209 */ /* 0x000fe40007810000 */
[----:B------:R-:W-:Y:S03]  /*bb50*/  FMNMX.FTZ R173, R33, R0, !PT ;  /* 0x0000000021ad7209 */ /* 0x000fe60007810000 */
[----:B------:R-:W1:Y:S08]  /*bb60*/  SHFL.BFLY PT, R0, R171, 0x2, 0x1f ;  /* 0x0c401f00ab007f89 */ /* 0x000e7000000e0000 */
[----:B------:R-:W2:Y:S01]  /*bb70*/  SHFL.BFLY PT, R2, R173, 0x2, 0x1f ;  /* 0x0c401f00ad027f89 */ /* 0x000ea200000e0000 */
[----:B-1----:R-:W-:Y:S07]  /*bb80*/  FMNMX.FTZ R169, R171, R0, !PT ;  /* 0x00000000aba97209 */ /* 0x002fee0007810000 */
[----:B------:R-:W1:Y:S01]  /*bb90*/  SHFL.BFLY PT, R0, R169, 0x1, 0x1f ;  /* 0x0c201f00a9007f89 */ /* 0x000e6200000e0000 */
[----:B--2---:R-:W-:Y:S07]  /*bba0*/  FMNMX.FTZ R167, R173, R2, !PT ;  /* 0x00000002ada77209 */ /* 0x004fee0007810000 */
[----:B------:R-:W2:Y:S01]  /*bbb0*/  SHFL.BFLY PT, R2, R167, 0x1, 0x1f ;  /* 0x0c201f00a7027f89 */ /* 0x000ea200000e0000 */
[----:B-1----:R-:W-:Y:S07]  /*bbc0*/  FMNMX.FTZ R0, R169, R0, !PT ;  /* 0x00000000a9007209 */ /* 0x002fee0007810000 */
[----:B------:R-:W3:Y:S01]  /*bbd0*/  LDL.64 R168, [R1+0x40] ;  /* 0x0000400001a87983 */ /* 0x000ee20000100a00 */
[----:B--2---:R-:W-:Y:S04]  /*bbe0*/  FMNMX.FTZ R2, R167, R2, !PT ;  /* 0x00000002a7027209 */ /* 0x004fe80007810000 */
[C---:B------:R-:W-:Y:S01]  /*bbf0*/  FSETP.NEU.FTZ.AND P0, PT, R2.reuse, -INF , PT ;  /* 0xff8000000200780b */ /* 0x040fe20003f1d000 */
[C---:B------:R-:W-:Y:S02]  /*bc00*/  FMUL.FTZ R167, R2.reuse, c[0x0][0x23c] ;  /* 0x00008f0002a77a20 */ /* 0x040fe40000410000 */
[----:B------:R-:W-:Y:S03]  /*bc10*/  FADD.FTZ R3, -R2, R3 ;  /* 0x0000000302037221 */ /* 0x000fe60000010100 */
[----:B------:R-:W-:Y:S02]  /*bc20*/  FSEL R167, R167, RZ, P0 ;  /* 0x000000ffa7a77208 */ /* 0x000fe40000000000 */
[----:B------:R-:W-:Y:S03]  /*bc30*/  FSETP.NEU.FTZ.AND P0, PT, R0, -INF , PT ;  /* 0xff8000000000780b */ /* 0x000fe60003f1d000 */
[--C-:B------:R-:W-:Y:S02]  /*bc40*/  FFMA.FTZ R5, R5, c[0x0][0x23c], -R167.reuse ;  /* 0x00008f0005057a23 */ /* 0x100fe400000108a7 */
[--C-:B------:R-:W-:Y:S02]  /*bc50*/  FFMA.FTZ R173, R8, c[0x0][0x23c], -R167.reuse ;  /* 0x00008f0008ad7a23 */ /* 0x100fe400000108a7 */
[--C-:B------:R-:W-:Y:S02]  /*bc60*/  FFMA.FTZ R184, R13, c[0x0][0x23c], -R167.reuse ;  /* 0x00008f000db87a23 */ /* 0x100fe400000108a7 */
[--C-:B------:R-:W-:Y:S02]  /*bc70*/  FFMA.FTZ R13, R20, c[0x0][0x23c], -R167.reuse ;  /* 0x00008f00140d7a23 */ /* 0x100fe400000108a7 */
[----:B------:R-:W-:Y:S02]  /*bc80*/  IMAD.MOV.U32 R20, RZ, RZ, R178 ;  /* 0x000000ffff147224 */ /* 0x000fe400078e00b2 */
[--C-:B------:R-:W-:Y:S02]  /*bc90*/  FFMA.FTZ R166, R4, c[0x0][0x23c], -R167.reuse ;  /* 0x00008f0004a67a23 */ /* 0x100fe400000108a7 */
[--C-:B------:R-:W-:Y:S02]  /*bca0*/  FFMA.FTZ R185, R12, c[0x0][0x23c], -R167.reuse ;  /* 0x00008f000cb97a23 */ /* 0x100fe400000108a7 */
[----:B------:R1:W-:Y:S01]  /*bcb0*/  MUFU.EX2 R12, R166 ;  /* 0x000000a6000c7308 */ /* 0x0003e20000000800 */
[--C-:B------:R-:W-:Y:S02]  /*bcc0*/  FFMA.FTZ R171, R25, c[0x0][0x23c], -R167.reuse ;  /* 0x00008f0019ab7a23 */ /* 0x100fe400000108a7 */
[--C-:B------:R-:W-:Y:S02]  /*bcd0*/  FFMA.FTZ R172, R9, c[0x0][0x23c], -R167.reuse ;  /* 0x00008f0009ac7a23 */ /* 0x100fe400000108a7 */
[--C-:B------:R-:W-:Y:S02]  /*bce0*/  FFMA.FTZ R175, R16, c[0x0][0x23c], -R167.reuse ;  /* 0x00008f0010af7a23 */ /* 0x100fe400000108a7 */
[----:B------:R-:W-:Y:S02]  /*bcf0*/  IMAD.MOV.U32 R16, RZ, RZ, R174 ;  /* 0x000000ffff107224 */ /* 0x000fe400078e00ae */
[--C-:B------:R-:W-:Y:S01]  /*bd00*/  FFMA.FTZ R174, R17, c[0x0][0x23c], -R167.reuse ;  /* 0x00008f0011ae7a23 */ /* 0x100fe200000108a7 */
[----:B------:R-:W-:Y:S01]  /*bd10*/  MUFU.EX2 R171, R171 ;  /* 0x000000ab00ab7308 */ /* 0x000fe20000000800 */
[----:B------:R-:W-:Y:S02]  /*bd20*/  FFMA.FTZ R187, R21, c[0x0][0x23c], -R167 ;  /* 0x00008f0015bb7a23 */ /* 0x000fe400000108a7 */
[----:B------:R-:W-:Y:S02]  /*bd30*/  IMAD.MOV.U32 R21, RZ, RZ, R179 ;  /* 0x000000ffff157224 */ /* 0x000fe400078e00b3 */
[--C-:B------:R-:W-:Y:S05]  /*bd40*/  FFMA.FTZ R170, R28, c[0x0][0x23c], -R167.reuse ;  /* 0x00008f001caa7a23 */ /* 0x100fea00000108a7 */
[----:B------:R-:W-:Y:S01]  /*bd50*/  MUFU.EX2 R187, R187 ;  /* 0x000000bb00bb7308 */ /* 0x000fe20000000800 */
[----:B----4-:R-:W-:Y:S02]  /*bd60*/  LOP3.LUT R8, R181, UR8, R188, 0x96, !PT ;  /* 0x00000008b5087c12 */ /* 0x010fe4000f8e96bc */
[----:B---3--:R-:W-:Y:S01]  /*bd70*/  LOP3.LUT R164, R169, UR9, R178, 0x96, !PT ;  /* 0x00000009a9a47c12 */ /* 0x008fe2000f8e96b2 */
[----:B------:R-:W-:Y:S01]  /*bd80*/  FFMA.FTZ R178, R24, c[0x0][0x23c], -R167 ;  /* 0x00008f0018b27a23 */ /* 0x000fe200000108a7 */
[----:B------:R-:W-:Y:S01]  /*bd90*/  UIADD3 UR9, UR23, -0x56f99767, URZ ;  /* 0xa906689917097890 */ /* 0x000fe2000fffe03f */
[----:B------:R-:W-:Y:S02]  /*bda0*/  IMAD.MOV.U32 R28, RZ, RZ, R168 ;  /* 0x000000ffff1c7224 */ /* 0x000fe400078e00a8 */
[----:B------:R-:W-:Y:S04]  /*bdb0*/  IMAD.WIDE.U32 R176, R164, -0x326172a9, RZ ;  /* 0xcd9e8d57a4b07825 */ /* 0x000fe800078e00ff */
[----:B------:R-:W-:Y:S02]  /*bdc0*/  FMUL.FTZ R164, R3, c[0x0][0x23c] ;  /* 0x00008f0003a47a20 */ /* 0x000fe40000410000 */
[C---:B------:R-:W-:Y:S02]  /*bdd0*/  FADD.FTZ R3, -R0.reuse, R165 ;  /* 0x000000a500037221 */ /* 0x040fe40000010100 */
[----:B------:R-:W-:Y:S02]  /*bde0*/  FMUL.FTZ R165, R0, c[0x0][0x23c] ;  /* 0x00008f0000a57a20 */ /* 0x000fe40000410000 */
[----:B------:R-:W2:Y:S01]  /*bdf0*/  MUFU.EX2 R164, R164 ;  /* 0x000000a400a47308 */ /* 0x000ea20000000800 */
[----:B------:R-:W-:Y:S02]  /*be00*/  IMAD.MOV.U32 R24, RZ, RZ, R176 ;  /* 0x000000ffff187224 */ /* 0x000fe400078e00b0 */
[----:B------:R-:W-:Y:S01]  /*be10*/  FSEL R165, R165, RZ, P0 ;  /* 0x000000ffa5a57208 */ /* 0x000fe20000000000 */
[----:B------:R-:W-:Y:S02]  /*be20*/  FMUL.FTZ R3, R3, c[0x0][0x23c] ;  /* 0x00008f0003037a20 */ /* 0x000fe40000410000 */
[----:B------:R-:W-:Y:S02]  /*be30*/  IMAD.MOV.U32 R25, RZ, RZ, R177 ;  /* 0x000000ffff197224 */ /* 0x000fe400078e00b1 */
[--C-:B------:R-:W-:Y:S02]  /*be40*/  FFMA.FTZ R181, R23, c[0x0][0x23c], -R165.reuse ;  /* 0x00008f0017b57a23 */ /* 0x100fe400000108a5 */
[----:B------:R2:W-:Y:S01]  /*be50*/  MUFU.EX2 R23, R5 ;  /* 0x0000000500177308 */ /* 0x0005e20000000800 */
[--C-:B------:R-:W-:Y:S01]  /*be60*/  FFMA.FTZ R176, R7, c[0x0][0x23c], -R165.reuse ;  /* 0x00008f0007b07a23 */ /* 0x100fe200000108a5 */
[----:B------:R-:W-:Y:S01]  /*be70*/  LOP3.LUT R4, R25, UR34, R180, 0x96, !PT ;  /* 0x0000002219047c12 */ /* 0x000fe2000f8e96b4 */
[--C-:B------:R-:W-:Y:S02]  /*be80*/  FFMA.FTZ R7, R10, c[0x0][0x23c], -R165.reuse ;  /* 0x00008f000a077a23 */ /* 0x100fe400000108a5 */
[----:B------:R-:W-:Y:S02]  /*be90*/  FFMA.FTZ R9, R19, c[0x0][0x23c], -R165 ;  /* 0x00008f0013097a23 */ /* 0x000fe400000108a5 */
[----:B------:R-:W-:Y:S02]  /*bea0*/  FFMA.FTZ R177, R29, c[0x0][0x23c], -R167 ;  /* 0x00008f001db17a23 */ /* 0x000fe400000108a7 */
[----:B------:R-:W-:Y:S01]  /*beb0*/  IMAD.MOV.U32 R29, RZ, RZ, R169 ;  /* 0x000000ffff1d7224 */ /* 0x000fe200078e00a9 */
[----:B------:R-:W3:Y:S01]  /*bec0*/  MUFU.EX2 R3, R3 ;  /* 0x0000000300037308 */ /* 0x000ee20000000800 */
[--C-:B------:R-:W-:Y:S02]  /*bed0*/  FFMA.FTZ R11, R11, c[0x0][0x23c], -R165.reuse ;  /* 0x00008f000b0b7a23 */ /* 0x100fe400000108a5 */
[--C-:B------:R-:W-:Y:S02]  /*bee0*/  FFMA.FTZ R169, R14, c[0x0][0x23c], -R165.reuse ;  /* 0x00008f000ea97a23 */ /* 0x100fe400000108a5 */
[--C-:B------:R-:W-:Y:S02]  /*bef0*/  FFMA.FTZ R10, R18, c[0x0][0x23c], -R165.reuse ;  /* 0x00008f00120a7a23 */ /* 0x100fe400000108a5 */
[--C-:B------:R-:W-:Y:S02]  /*bf00*/  FFMA.FTZ R6, R6, c[0x0][0x23c], -R165.reuse ;  /* 0x00008f0006067a23 */ /* 0x100fe400000108a5 */
[--C-:B------:R-:W-:Y:S01]  /*bf10*/  FFMA.FTZ R17, R15, c[0x0][0x23c], -R165.reuse ;  /* 0x00008f000f117a23 */ /* 0x100fe200000108a5 */
[----:B------:R-:W-:Y:S01]  /*bf20*/  MUFU.EX2 R181, R181 ;  /* 0x000000b500b57308 */ /* 0x000fe20000000800 */
[----:B-1----:R-:W-:Y:S02]  /*bf30*/  FFMA.FTZ R166, R34, c[0x0][0x23c], -R165 ;  /* 0x00008f0022a67a23 */ /* 0x002fe400000108a5 */
[----:B------:R-:W-:Y:S02]  /*bf40*/  IMAD.MOV.U32 R34, RZ, RZ, R11 ;  /* 0x000000ffff227224 */ /* 0x000fe400078e000b */
[C---:B--2---:R-:W-:Y:S02]  /*bf50*/  FMUL.FTZ R5, R164.reuse, R133 ;  /* 0x00000085a4057220 */ /* 0x044fe40000410000 */
[----:B------:R-:W-:Y:S02]  /*bf60*/  IMAD.MOV.U32 R133, RZ, RZ, R13 ;  /* 0x000000ffff857224 */ /* 0x000fe400078e000d */
[----:B------:R-:W-:Y:S01]  /*bf70*/  FMUL.FTZ R13, R164, R141 ;  /* 0x0000008da40d7220 */ /* 0x000fe20000410000 */
[----:B------:R-:W-:Y:S01]  /*bf80*/  MUFU.EX2 R177, R177 ;  /* 0x000000b100b17308 */ /* 0x000fe20000000800 */
[----:B------:R-:W-:Y:S02]  /*bf90*/  IMAD.MOV.U32 R141, RZ, RZ, R7 ;  /* 0x000000ffff8d7224 */ /* 0x000fe400078e0007 */
[----:B------:R-:W2:Y:S01]  /*bfa0*/  LDL.LU R7, [R1+0x38] ;  /* 0x0000380001077983 */ /* 0x000ea20000300800 */
[--C-:B------:R-:W-:Y:S02]  /*bfb0*/  FFMA.FTZ R186, R22, c[0x0][0x23c], -R165.reuse ;  /* 0x00008f0016ba7a23 */ /* 0x100fe400000108a5 */
[----:B------:R-:W-:Y:S02]  /*bfc0*/  IMAD.MOV.U32 R22, RZ, RZ, R176 ;  /* 0x000000ffff167224 */ /* 0x000fe400078e00b0 */
[--C-:B------:R-:W-:Y:S02]  /*bfd0*/  FFMA.FTZ R180, R26, c[0x0][0x23c], -R165.reuse ;  /* 0x00008f001ab47a23 */ /* 0x100fe400000108a5 */
[--C-:B------:R-:W-:Y:S01]  /*bfe0*/  FFMA.FTZ R179, R27, c[0x0][0x23c], -R165.reuse ;  /* 0x00008f001bb37a23 */ /* 0x100fe200000108a5 */
[----:B------:R-:W-:Y:S01]  /*bff0*/  MUFU.EX2 R186, R186 ;  /* 0x000000ba00ba7308 */ /* 0x000fe20000000800 */
[----:B------:R-:W-:Y:S02]  /*c000*/  FFMA.FTZ R176, R30, c[0x0][0x23c], -R165 ;  /* 0x00008f001eb07a23 */ /* 0x000fe400000108a5 */
[----:B------:R-:W-:Y:S02]  /*c010*/  IMAD.MOV.U32 R30, RZ, RZ, R169 ;  /* 0x000000ffff1e7224 */ /* 0x000fe400078e00a9 */
[--C-:B------:R-:W-:Y:S02]  /*c020*/  FFMA.FTZ R169, R31, c[0x0][0x23c], -R165.reuse ;  /* 0x00008f001fa97a23 */ /* 0x100fe400000108a5 */
[----:B------:R-:W-:Y:S02]  /*c030*/  FFMA.FTZ R165, R35, c[0x0][0x23c], -R165 ;  /* 0x00008f0023a57a23 */ /* 0x000fe400000108a5 */
[----:B------:R-:W-:Y:S01]  /*c040*/  IMAD.MOV.U32 R35, RZ, RZ, R10 ;  /* 0x000000ffff237224 */ /* 0x000fe200078e000a */
[----:B------:R-:W-:Y:S01]  /*c050*/  MUFU.EX2 R180, R180 ;  /* 0x000000b400b47308 */ /* 0x000fe20000000800 */
[----:B------:R-:W-:Y:S04]  /*c060*/  IMAD.WIDE.U32 R10, R8, -0x2daee0ad, RZ ;  /* 0xd2511f53080a7825 */ /* 0x000fe800078e00ff */
[C---:B------:R-:W-:Y:S02]  /*c070*/  FMUL.FTZ R8, R164.reuse, R136 ;  /* 0x00000088a4087220 */ /* 0x040fe40000410000 */
[----:B------:R-:W-:Y:S02]  /*c080*/  IMAD.MOV.U32 R136, RZ, RZ, R9 ;  /* 0x000000ffff887224 */ /* 0x000fe400078e0009 */
[----:B------:R-:W-:Y:S01]  /*c090*/  FMUL.FTZ R9, R164, R137 ;  /* 0x00000089a4097220 */ /* 0x000fe20000410000 */
[----:B------:R-:W-:Y:S01]  /*c0a0*/  MUFU.EX2 R179, R179 ;  /* 0x000000b300b37308 */ /* 0x000fe20000000800 */
[----:B------:R-:W-:Y:S02]  /*c0b0*/  IMAD.MOV.U32 R137, RZ, RZ, R12 ;  /* 0x000000ffff897224 */ /* 0x000fe400078e000c */
[----:B------:R-:W-:Y:S02]  /*c0c0*/  IMAD.MOV.U32 R19, RZ, RZ, R25 ;  /* 0x000000ffff137224 */ /* 0x000fe400078e0019 */
[--C-:B------:R-:W-:Y:S02]  /*c0d0*/  FFMA.FTZ R168, R32, c[0x0][0x23c], -R167.reuse ;  /* 0x00008f0020a87a23 */ /* 0x100fe400000108a7 */
[----:B------:R-:W-:Y:S02]  /*c0e0*/  FFMA.FTZ R167, R33, c[0x0][0x23c], -R167 ;  /* 0x00008f0021a77a23 */ /* 0x000fe400000108a7 */
[----:B------:R-:W-:Y:S01]  /*c0f0*/  FMUL.FTZ R33, R164, R161 ;  /* 0x000000a1a4217220 */ /* 0x000fe20000410000 */
[----:B------:R-:W-:Y:S01]  /*c100*/  MUFU.EX2 R176, R176 ;  /* 0x000000b000b07308 */ /* 0x000fe20000000800 */
[----:B------:R-:W-:Y:S02]  /*c110*/  IMAD.MOV.U32 R15, RZ, RZ, R29 ;  /* 0x000000ffff0f7224 */ /* 0x000fe400078e001d */
[----:B------:R-:W-:Y:S02]  /*c120*/  IMAD.MOV.U32 R26, RZ, RZ, R20 ;  /* 0x000000ffff1a7224 */ /* 0x000fe400078e0014 */
[----:B------:R-:W-:Y:S02]  /*c130*/  IMAD.MOV.U32 R27, RZ, RZ, R21 ;  /* 0x000000ffff1b7224 */ /* 0x000fe400078e0015 */
[----:B------:R-:W-:Y:S03]  /*c140*/  IMAD.WIDE.U32 R20, R4, -0x2daee0ad, RZ ;  /* 0xd2511f5304147825 */ /* 0x000fe600078e00ff */
[----:B------:R-:W-:Y:S01]  /*c150*/  MUFU.EX2 R169, R169 ;  /* 0x000000a900a97308 */ /* 0x000fe20000000800 */
[----:B------:R-:W-:Y:S02]  /*c160*/  IMAD.MOV.U32 R161, RZ, RZ, R137 ;  /* 0x000000ffffa17224 */ /* 0x000fe400078e0089 */
[C---:B------:R-:W-:Y:S02]  /*c170*/  FMUL.FTZ R4, R164.reuse, R132 ;  /* 0x00000084a4047220 */ /* 0x040fe40000410000 */
[C---:B------:R-:W-:Y:S02]  /*c180*/  FMUL.FTZ R12, R164.reuse, R140 ;  /* 0x0000008ca40c7220 */ /* 0x040fe40000410000 */
[C---:B------:R-:W-:Y:S02]  /*c190*/  FMUL.FTZ R25, R164.reuse, R153 ;  /* 0x00000099a4197220 */ /* 0x040fe40000410000 */
[C---:B------:R-:W-:Y:S01]  /*c1a0*/  FMUL.FTZ R29, R164.reuse, R157 ;  /* 0x0000009da41d7220 */ /* 0x040fe20000410000 */
[----:B------:R-:W-:Y:S01]  /*c1b0*/  MUFU.EX2 R168, R168 ;  /* 0x000000a800a87308 */ /* 0x000fe20000000800 */
[C---:B------:R-:W-:Y:S02]  /*c1c0*/  FMUL.FTZ R32, R164.reuse, R160 ;  /* 0x000000a0a4207220 */ /* 0x040fe40000410000 */
        /* <DEDUP_REMOVED lines=61> */
[C---:B------:R-:W-:Y:S02]  /*c5a0*/  FMUL.FTZ R124, R164.reuse, R124 ;  /* 0x0000007ca47c7220 */ /* 0x040fe40000410000 */
[----:B------:R-:W-:Y:S02]  /*c5b0*/  FMUL.FTZ R125, R164, R125 ;  /* 0x0000007da47d7220 */ /* 0x000fe40000410000 */
[----:B------:R-:W-:Y:S02]  /*c5c0*/  IMAD.MOV.U32 R148, RZ, RZ, R132 ;  /* 0x000000ffff947224 */ /* 0x000fe400078e0084 */
[----:B------:R1:W4:Y:S01]  /*c5d0*/  MUFU.EX2 R132, R6 ;  /* 0x0000000600847308 */ /* 0x0003220000000800 */
[----:B------:R-:W-:Y:S01]  /*c5e0*/  IMAD.MOV.U32 R156, RZ, RZ, R136 ;  /* 0x000000ffff9c7224 */ /* 0x000fe200078e0088 */
[----:B------:R-:W-:Y:S01]  /*c5f0*/  LOP3.LUT R136, R11, UR33, R14, 0x96, !PT ;  /* 0x000000210b887c12 */ /* 0x000fe2000f8e960e */
[C---:B---3--:R-:W-:Y:S02]  /*c600*/  FMUL.FTZ R11, R3.reuse, R139 ;  /* 0x0000008b030b7220 */ /* 0x048fe40000410000 */
[----:B------:R-:W-:Y:S02]  /*c610*/  IMAD.MOV.U32 R140, RZ, RZ, R22 ;  /* 0x000000ffff8c7224 */ /* 0x000fe400078e0016 */
[----:B------:R-:W-:Y:S02]  /*c620*/  IMAD.MOV.U32 R139, RZ, RZ, R35 ;  /* 0x000000ffff8b7224 */ /* 0x000fe400078e0023 */
[----:B------:R-:W-:Y:S02]  /*c630*/  IMAD.MOV.U32 R152, RZ, RZ, R26 ;  /* 0x000000ffff987224 */ /* 0x000fe400078e001a */
[C---:B------:R-:W-:Y:S02]  /*c640*/  FMUL.FTZ R26, R3.reuse, R154 ;  /* 0x0000009a031a7220 */ /* 0x040fe40000410000 */
[----:B------:R-:W-:Y:S02]  /*c650*/  IMAD.MOV.U32 R160, RZ, RZ, R23 ;  /* 0x000000ffffa07224 */ /* 0x000fe400078e0017 */
[C---:B------:R-:W-:Y:S02]  /*c660*/  FMUL.FTZ R23, R3.reuse, R151 ;  /* 0x0000009703177220 */ /* 0x040fe40000410000 */
[----:B------:R-:W-:Y:S04]  /*c670*/  IMAD.WIDE.U32 R136, R136, -0x326172a9, RZ ;  /* 0xcd9e8d5788887825 */ /* 0x000fe800078e00ff */
[C---:B------:R-:W-:Y:S02]  /*c680*/  FMUL.FTZ R22, R3.reuse, R150 ;  /* 0x0000009603167220 */ /* 0x040fe40000410000 */
[----:B------:R-:W-:Y:S02]  /*c690*/  IMAD.MOV.U32 R153, RZ, RZ, R27 ;  /* 0x000000ffff997224 */ /* 0x000fe400078e001b */
[C---:B-1----:R-:W-:Y:S02]  /*c6a0*/  FMUL.FTZ R6, R3.reuse, R134 ;  /* 0x0000008603067220 */ /* 0x042fe40000410000 */
[----:B------:R-:W-:Y:S02]  /*c6b0*/  IMAD.MOV.U32 R134, RZ, RZ, R14 ;  /* 0x000000ffff867224 */ /* 0x000fe400078e000e */
[C---:B------:R-:W-:Y:S02]  /*c6c0*/  FMUL.FTZ R14, R3.reuse, R142 ;  /* 0x0000008e030e7220 */ /* 0x040fe40000410000 */
[----:B------:R-:W-:Y:S02]  /*c6d0*/  IMAD.MOV.U32 R142, RZ, RZ, R18 ;  /* 0x000000ffff8e7224 */ /* 0x000fe400078e0012 */
[C---:B------:R-:W-:Y:S02]  /*c6e0*/  FMUL.FTZ R18, R3.reuse, R146 ;  /* 0x0000009203127220 */ /* 0x040fe40000410000 */
[----:B------:R-:W-:Y:S02]  /*c6f0*/  IMAD.MOV.U32 R146, RZ, RZ, R30 ;  /* 0x000000ffff927224 */ /* 0x000fe400078e001e */
[----:B------:R-:W-:Y:S02]  /*c700*/  IMAD.MOV.U32 R154, RZ, RZ, R142 ;  /* 0x000000ffff9a7224 */ /* 0x000fe400078e008e */
[----:B------:R-:W-:Y:S02]  /*c710*/  IMAD.MOV.U32 R142, RZ, RZ, R34 ;  /* 0x000000ffff8e7224 */ /* 0x000fe400078e0022 */
[----:B------:R-:W-:Y:S02]  /*c720*/  FMUL.FTZ R34, R3, R162 ;  /* 0x000000a203227220 */ /* 0x000fe40000410000 */
[----:B------:R-:W-:Y:S02]  /*c730*/  IMAD.MOV.U32 R162, RZ, RZ, R146 ;  /* 0x000000ffffa27224 */ /* 0x000fe400078e0092 */
[----:B------:R-:W-:Y:S02]  /*c740*/  IMAD.MOV.U32 R146, RZ, RZ, R139 ;  /* 0x000000ffff927224 */ /* 0x000fe400078e008b */
[----:B------:R-:W1:Y:S01]  /*c750*/  MUFU.EX2 R139, R140 ;  /* 0x0000008c008b7308 */ /* 0x000e620000000800 */
[----:B------:R-:W-:Y:S01]  /*c760*/  IMAD.MOV.U32 R150, RZ, RZ, R134 ;  /* 0x000000ffff967224 */ /* 0x000fe200078e0086 */
[----:B------:R-:W-:Y:S01]  /*c770*/  LOP3.LUT R134, R137, UR32, R154, 0x96, !PT ;  /* 0x0000002089867c12 */ /* 0x000fe2000f8e969a */
        /* <DEDUP_REMOVED lines=35> */
[----:B--2---:R-:W-:Y:S02]  /*c9b0*/  FFMA.FTZ R164, R164, R7, R161 ;  /* 0x00000007a4a47223 */ /* 0x004fe400000100a1 */
[C---:B------:R-:W-:Y:S02]  /*c9c0*/  FMUL.FTZ R7, R3.reuse, R135 ;  /* 0x0000008703077220 */ /* 0x040fe40000410000 */
[----:B------:R-:W-:Y:S02]  /*c9d0*/  IMAD.MOV.U32 R135, RZ, RZ, R15 ;  /* 0x000000ffff877224 */ /* 0x000fe400078e000f */
[C---:B------:R-:W-:Y:S02]  /*c9e0*/  FMUL.FTZ R15, R3.reuse, R143 ;  /* 0x0000008f030f7220 */ /* 0x040fe40000410000 */
[----:B------:R-:W-:Y:S02]  /*c9f0*/  IMAD.MOV.U32 R143, RZ, RZ, R19 ;  /* 0x000000ffff8f7224 */ /* 0x000fe400078e0013 */
[C---:B------:R-:W-:Y:S02]  /*ca00*/  FMUL.FTZ R19, R3.reuse, R147 ;  /* 0x0000009303137220 */ /* 0x040fe40000410000 */
[----:B------:R-:W4:Y:S01]  /*ca10*/  LDL.LU R147, [R1+0x78] ;  /* 0x0000780001937983 */ /* 0x000f220000300800 */
[----:B------:R-:W-:Y:S02]  /*ca20*/  IMAD.MOV.U32 R151, RZ, RZ, R135 ;  /* 0x000000ffff977224 */ /* 0x000fe400078e0087 */
[----:B------:R2:W3:Y:S01]  /*ca30*/  MUFU.EX2 R135, R173 ;  /* 0x000000ad00877308 */ /* 0x0004e20000000800 */
[----:B------:R-:W-:Y:S02]  /*ca40*/  IMAD.MOV.U32 R155, RZ, RZ, R143 ;  /* 0x000000ffff9b7224 */ /* 0x000fe400078e008f */
[----:B------:R-:W-:Y:S02]  /*ca50*/  IMAD.MOV.U32 R143, RZ, RZ, R31 ;  /* 0x000000ffff8f7224 */ /* 0x000fe400078e001f */
        /* <DEDUP_REMOVED lines=15> */
[----:B------:R-:W-:Y:S02]  /*cb50*/  FMUL.FTZ R131, R3, R131 ;  /* 0x0000008303837220 */ /* 0x000fe40000410000 */
[----:B------:R-:W-:Y:S01]  /*cb60*/  IMAD.MOV.U32 R149, RZ, RZ, R133 ;  /* 0x000000ffff957224 */ /* 0x000fe200078e0085 */
[----:B------:R-:W-:Y:S01]  /*cb70*/  LOP3.LUT R133, R145, UR31, R10, 0x96, !PT ;  /* 0x0000001f91857c12 */ /* 0x000fe2000f8e960a */
[C---:B------:R-:W-:Y:S01]  /*cb80*/  FMUL.FTZ R10, R3.reuse, R138 ;  /* 0x0000008a030a7220 */ /* 0x040fe20000410000 */
[C---:B------:R-:W-:Y:S01]  /*cb90*/  F2FP.PACK_AB R138, R160.reuse, R161 ;  /* 0x000000a1a08a723e */ /* 0x040fe200000000ff */
[C---:B------:R-:W-:Y:S02]  /*cba0*/  FMUL.FTZ R126, R3.reuse, R126 ;  /* 0x0000007e037e7220 */ /* 0x040fe40000410000 */
[C---:B------:R-:W-:Y:S02]  /*cbb0*/  FMUL.FTZ R127, R3.reuse, R127 ;  /* 0x0000007f037f7220 */ /* 0x040fe40000410000 */
[----:B------:R-:W-:Y:S02]  /*cbc0*/  IMAD.MOV.U32 R163, RZ, RZ, R142 ;  /* 0x000000ffffa37224 */ /* 0x000fe400078e008e */
[----:B------:R-:W-:Y:S02]  /*cbd0*/  FADD.FTZ R164, R160, R164 ;  /* 0x000000a4a0a47221 */ /* 0x000fe40000010000 */
[----:B----4-:R-:W-:Y:S02]  /*cbe0*/  FFMA.FTZ R3, R3, R147, R132 ;  /* 0x0000009303037223 */ /* 0x010fe40000010084 */
[----:B------:R-:W-:Y:S02]  /*cbf0*/  IMAD.MOV.U32 R147, RZ, RZ, R143 ;  /* 0x000000ffff937224 */ /* 0x000fe400078e008f */
[----:B------:R-:W-:Y:S05]  /*cc00*/  IMAD.WIDE.U32 R142, R134, -0x2daee0ad, RZ ;  /* 0xd2511f53868e7825 */ /* 0x000fea00078e00ff */
[----:B------:R-:W-:Y:S01]  /*cc10*/  LOP3.LUT R134, R143, UR26, R144, 0x96, !PT ;  /* 0x0000001a8f867c12 */ /* 0x000fe2000f8e9690 */
[----:B------:R-:W-:Y:S01]  /*cc20*/  IMAD.WIDE.U32 R144, R133, -0x326172a9, RZ ;  /* 0xcd9e8d5785907825 */ /* 0x000fe200078e00ff */
[----:B------:R4:W-:Y:S03]  /*cc30*/  MUFU.EX2 R143, R163 ;  /* 0x000000a3008f7308 */ /* 0x0009e60000000800 */
[----:B------:R-:W-:Y:S01]  /*cc40*/  IMAD.WIDE.U32 R158, R134, -0x326172a9, RZ ;  /* 0xcd9e8d57869e7825 */ /* 0x000fe200078e00ff */
[----:B------:R-:W-:Y:S02]  /*cc50*/  LOP3.LUT R136, R145, UR30, R136, 0x96, !PT ;  /* 0x0000001e91887c12 */ /* 0x000fe4000f8e9688 */
[----:B-1----:R-:W-:Y:S02]  /*cc60*/  F2FP.PACK_AB R134, R139, R132 ;  /* 0x000000848b86723e */ /* 0x002fe400000000ff */
[----:B------:R-:W-:Y:S01]  /*cc70*/  LOP3.LUT R137, R159, UR24, R144, 0x96, !PT ;  /* 0x000000189f897c12 */ /* 0x000fe2000f8e9690 */
[----:B--2---:R-:W-:Y:S01]  /*cc80*/  IMAD.WIDE.U32 R172, R136, -0x2daee0ad, RZ ;  /* 0xd2511f5388ac7825 */ /* 0x004fe200078e00ff */
[----:B---3--:R-:W-:Y:S01]  /*cc90*/  F2FP.PACK_AB R136, R140, R135 ;  /* 0x000000878c88723e */ /* 0x008fe200000000ff */
[----:B------:R-:W-:Y:S03]  /*cca0*/  MUFU.EX2 R144, R175 ;  /* 0x000000af00907308 */ /* 0x000fe60000000800 */
[----:B------:R-:W-:Y:S05]  /*ccb0*/  LOP3.LUT R133, R173, UR9, R142, 0x96, !PT ;  /* 0x00000009ad857c12 */ /* 0x000fea000f8e968e */
[----:B------:R-:W-:Y:S02]  /*ccc0*/  IMAD.WIDE.U32 R160, R133, -0x326172a9, RZ ;  /* 0xcd9e8d5785a07825 */ /* 0x000fe400078e00ff */
[----:B------:R1:W2:Y:S02]  /*ccd0*/  MUFU.EX2 R142, R141 ;  /* 0x0000008d008e7308 */ /* 0x0002a40000000800 */
[----:B----4-:R-:W-:Y:S02]  /*cce0*/  IMAD.MOV.U32 R163, RZ, RZ, R151 ;  /* 0x000000ffffa37224 */ /* 0x010fe400078e0097 */
[----:B------:R-:W-:Y:S06]  /*ccf0*/  IMAD.MOV.U32 R151, RZ, RZ, R159 ;  /* 0x000000ffff977224 */ /* 0x000fec00078e009f */
[----:B------:R3:W-:Y:S01]  /*cd00*/  MUFU.EX2 R145, R174 ;  /* 0x000000ae00917308 */ /* 0x0007e20000000800 */
[----:B-1----:R-:W-:Y:S01]  /*cd10*/  FADD.FTZ R141, R139, R3 ;  /* 0x000000038b8d7221 */ /* 0x002fe20000010000 */
[----:B------:R-:W-:Y:S01]  /*cd20*/  LOP3.LUT R139, R161, UR14, R158, 0x96, !PT ;  /* 0x0000000ea18b7c12 */ /* 0x000fe2000f8e969e */
[----:B------:R-:W-:Y:S02]  /*cd30*/  FADD.FTZ R3, R135, R164 ;  /* 0x000000a487037221 */ /* 0x000fe40000010000 */
[----:B--2---:R-:W-:Y:S01]  /*cd40*/  FADD.FTZ R132, R142, R141 ;  /* 0x0000008d8e847221 */ /* 0x004fe20000010000 */
[C---:B------:R-:W-:Y:S01]  /*cd50*/  LOP3.LUT R135, R139.reuse, 0xffff, RZ, 0xc0, !PT ;  /* 0x0000ffff8b877812 */ /* 0x040fe200078ec0ff */
[----:B------:R-:W-:Y:S01]  /*cd60*/  FADD.FTZ R3, R140, R3 ;  /* 0x000000038c037221 */ /* 0x000fe20000010000 */
[----:B------:R-:W-:Y:S01]  /*cd70*/  LOP3.LUT R133, R139, 0xff, RZ, 0xc0, !PT ;  /* 0x000000ff8b857812 */ /* 0x000fe200078ec0ff */
[----:B------:R-:W-:Y:S01]  /*cd80*/  FADD.FTZ R141, R143, R132 ;  /* 0x000000848f8d7221 */ /* 0x000fe20000010000 */
[----:B------:R-:W-:Y:S01]  /*cd90*/  SHF.R.U32.HI R135, RZ, 0x8, R135 ;  /* 0x00000008ff877819 */ /* 0x000fe20000011687 */
[----:B------:R-:W1:Y:S01]  /*cda0*/  MUFU.EX2 R140, R185 ;  /* 0x000000b9008c7308 */ /* 0x000e620000000800 */
[----:B------:R-:W-:Y:S01]  /*cdb0*/  ISETP.GE.U32.AND P0, PT, R252, R133, PT ;  /* 0x00000085fc00720c */ /* 0x000fe20003f06070 */
[----:B---3--:R-:W-:Y:S01]  /*cdc0*/  IMAD.WIDE.U32 R174, R137, -0x2daee0ad, RZ ;  /* 0xd2511f5389ae7825 */ /* 0x008fe200078e00ff */
[----:B------:R-:W-:Y:S02]  /*cdd0*/  LOP3.LUT R135, R135, 0xffff, RZ, 0xc0, !PT ;  /* 0x0000ffff87877812 */ /* 0x000fe400078ec0ff */
[----:B------:R-:W-:Y:S02]  /*cde0*/  PRMT R133, R138, 0x7632, R133 ;  /* 0x000076328a857816 */ /* 0x000fe40000000085 */
[----:B------:R-:W-:Y:S02]  /*cdf0*/  ISETP.GE.U32.AND P5, PT, R252, R135, PT ;  /* 0x00000087fc00720c */ /* 0x000fe40003fa6070 */
[----:B------:R-:W-:Y:S01]  /*ce00*/  PRMT R132, R138, 0x5410, R133 ;  /* 0x000054108a847816 */ /* 0x000fe20000000085 */
[----:B------:R2:W3:Y:S01]  /*ce10*/  MUFU.EX2 R135, R184 ;  /* 0x000000b800877308 */ /* 0x0004e20000000800 */
[----:B------:R-:W-:Y:S02]  /*ce20*/  F2FP.PACK_AB R142, R143, R142 ;  /* 0x0000008e8f8e723e */ /* 0x000fe400000000ff */
[--C-:B------:R-:W-:Y:S01]  /*ce30*/  SHF.R.U32.HI R143, RZ, 0x10, R139.reuse ;  /* 0x00000010ff8f7819 */ /* 0x100fe2000001168b */
[----:B------:R-:W-:Y:S01]  /*ce40*/  @!P0 HADD2 R246, -R138.H0_H0, -RZ.H0_H0 ;  /* 0xa00000ff8af68230 */ /* 0x000fe20000000900 */
[----:B------:R-:W-:Y:S02]  /*ce50*/  SHF.R.U32.HI R139, RZ, 0x18, R139 ;  /* 0x00000018ff8b7819 */ /* 0x000fe4000001168b */
[----:B------:R-:W-:Y:S02]  /*ce60*/  LOP3.LUT R143, R143, 0xff, RZ, 0xc0, !PT ;  /* 0x000000ff8f8f7812 */ /* 0x000fe400078ec0ff */
[----:B------:R-:W-:Y:S01]  /*ce70*/  @!P0 PRMT R138, R246, 0x5410, RZ ;  /* 0x00005410f68a8816 */ /* 0x000fe200000000ff */
[----:B------:R-:W-:Y:S01]  /*ce80*/  @!P5 HADD2 R245, -R133.H0_H0, -RZ.H0_H0 ;  /* 0xa00000ff85f5d230 */ /* 0x000fe20000000900 */
[C---:B------:R-:W-:Y:S02]  /*ce90*/  ISETP.GE.U32.AND P6, PT, R252.reuse, R143, PT ;  /* 0x0000008ffc00720c */ /* 0x040fe40003fc6070 */
[----:B------:R-:W-:Y:S01]  /*cea0*/  ISETP.GE.U32.AND P0, PT, R252, R139, PT ;  /* 0x0000008bfc00720c */ /* 0x000fe20003f06070 */
[----:B------:R1:W-:Y:S01]  /*ceb0*/  STG.E.U16 [R182.64], R138 ;  /* 0x0000008ab6007986 */ /* 0x0003e2000c101514 */
[----:B------:R-:W-:Y:S01]  /*cec0*/  @!P5 PRMT R133, R245, 0x5410, RZ ;  /* 0x00005410f585d816 */ /* 0x000fe200000000ff */
[----:B------:R4:W-:Y:S01]  /*ced0*/  MUFU.EX2 R143, R147 ;  /* 0x00000093008f7308 */ /* 0x0009e20000000800 */
[C-C-:B------:R-:W-:Y:S02]  /*cee0*/  LOP3.LUT R137, R175.reuse, UR5, R172.reuse, 0x96, !PT ;  /* 0x00000005af897c12 */ /* 0x140fe4000f8e96ac */
[----:B------:R-:W-:Y:S01]  /*cef0*/  LOP3.LUT R172, R175, UR5, R172, 0x96, !PT ;  /* 0x00000005afac7c12 */ /* 0x000fe2000f8e96ac */
[----:B------:R3:W-:Y:S04]  /*cf00*/  STG.E.U16 [R182.64+0x2], R133 ;  /* 0x00000285b6007986 */ /* 0x0007e8000c101514 */
[----:B------:R-:W-:Y:S01]  /*cf10*/  @!P6 HADD2 R244, -R134.H0_H0, -RZ.H0_H0 ;  /* 0xa00000ff86f4e230 */ /* 0x000fe20000000900 */
[----:B--2---:R-:W-:Y:S04]  /*cf20*/  IADD3 R184, P5, R182, UR28, RZ ;  /* 0x0000001cb6b87c10 */ /* 0x004fe8000ffbe0ff */
[----:B------:R-:W-:Y:S02]  /*cf30*/  IADD3.X R185, R183, UR29, RZ, P5, !PT ;  /* 0x0000001db7b97c10 */ /* 0x000fe4000affe4ff */
[----:B----4-:R-:W-:Y:S01]  /*cf40*/  SHF.R.U32.HI R147, RZ, 0x10, R160 ;  /* 0x00000010ff937819 */ /* 0x010fe200000116a0 */
[--C-:B-1----:R-:W-:Y:S01]  /*cf50*/  FADD.FTZ R138, R140, R3.reuse ;  /* 0x000000038c8a7221 */ /* 0x102fe20000010000 */
[----:B------:R-:W-:Y:S02]  /*cf60*/  PRMT R3, R134, 0x7632, R3 ;  /* 0x0000763286037816 */ /* 0x000fe40000000003 */
[C---:B---3--:R-:W-:Y:S01]  /*cf70*/  F2FP.PACK_AB R140, R135.reuse, R140 ;  /* 0x0000008c878c723e */ /* 0x048fe200000000ff */
[----:B------:R-:W-:Y:S01]  /*cf80*/  FADD.FTZ R139, R135, R138 ;  /* 0x0000008a878b7221 */ /* 0x000fe20000010000 */
[----:B------:R-:W-:Y:S01]  /*cf90*/  LOP3.LUT R135, R160, 0xff, RZ, 0xc0, !PT ;  /* 0x000000ffa0877812 */ /* 0x000fe200078ec0ff */
[----:B------:R1:W2:Y:S01]  /*cfa0*/  MUFU.EX2 R138, R162 ;  /* 0x000000a2008a7308 */ /* 0x0002a20000000800 */
[----:B------:R-:W-:Y:S01]  /*cfb0*/  PRMT R133, R134, 0x5410, R3 ;  /* 0x0000541086857816 */ /* 0x000fe20000000003 */
[----:B------:R-:W-:Y:S01]  /*cfc0*/  @!P0 HADD2 R243, -R3.H0_H0, -RZ.H0_H0 ;  /* 0xa00000ff03f38230 */ /* 0x000fe20000000900 */
[----:B------:R-:W-:Y:S02]  /*cfd0*/  @!P6 PRMT R134, R244, 0x5410, RZ ;  /* 0x00005410f486e816 */ /* 0x000fe400000000ff */
[----:B------:R-:W-:Y:S02]  /*cfe0*/  ISETP.GE.U32.AND P6, PT, R252, R135, PT ;  /* 0x00000087fc00720c */ /* 0x000fe40003fc6070 */
[----:B------:R-:W-:Y:S01]  /*cff0*/  LOP3.LUT R135, R160, 0xffff, RZ, 0xc0, !PT ;  /* 0x0000ffffa0877812 */ /* 0x000fe200078ec0ff */
[----:B------:R2:W-:Y:S01]  /*d000*/  STG.E.U16 [R184.64], R134 ;  /* 0x00000086b8007986 */ /* 0x0005e2000c101514 */
[----:B------:R-:W-:Y:S02]  /*d010*/  @!P0 PRMT R3, R243, 0x5410, RZ ;  /* 0x00005410f3038816 */ /* 0x000fe400000000ff */
[----:B------:R-:W-:Y:S02]  /*d020*/  SHF.R.U32.HI R135, RZ, 0x8, R135 ;  /* 0x00000008ff877819 */ /* 0x000fe40000011687 */
[----:B------:R-:W-:Y:S01]  /*d030*/  LOP3.LUT R147, R147, 0xff, RZ, 0xc0, !PT ;  /* 0x000000ff93937812 */ /* 0x000fe200078ec0ff */
[----:B------:R3:W-:Y:S01]  /*d040*/  STG.E.U16 [R184.64+0x2], R3 ;  /* 0x00000203b8007986 */ /* 0x0007e2000c101514 */
[----:B------:R-:W-:Y:S02]  /*d050*/  LOP3.LUT R135, R135, 0xffff, RZ, 0xc0, !PT ;  /* 0x0000ffff87877812 */ /* 0x000fe400078ec0ff */
[C---:B------:R-:W-:Y:S01]  /*d060*/  ISETP.GE.U32.AND P0, PT, R252.reuse, R147, PT ;  /* 0x00000093fc00720c */ /* 0x040fe20003f06070 */
[----:B------:R-:W-:Y:S01]  /*d070*/  @!P6 HADD2 R242, -R136.H0_H0, -RZ.H0_H0 ;  /* 0xa00000ff88f2e230 */ /* 0x000fe20000000900 */
[----:B------:R-:W-:Y:S02]  /*d080*/  ISETP.GE.U32.AND P5, PT, R252, R135, PT ;  /* 0x00000087fc00720c */ /* 0x000fe40003fa6070 */
[----:B------:R-:W-:Y:S02]  /*d090*/  PRMT R135, R136, 0x7632, R135 ;  /* 0x0000763288877816 */ /* 0x000fe40000000087 */
[----:B------:R-:W-:Y:S01]  /*d0a0*/  LOP3.LUT R147, R174, 0xff, RZ, 0xc0, !PT ;  /* 0x000000ffae937812 */ /* 0x000fe200078ec0ff */
[----:B-1----:R-:W-:Y:S02]  /*d0b0*/  IMAD.MOV.U32 R162, RZ, RZ, R150 ;  /* 0x000000ffffa27224 */ /* 0x002fe400078e0096 */
[----:B------:R-:W-:Y:S02]  /*d0c0*/  IMAD.MOV.U32 R150, RZ, RZ, R146 ;  /* 0x000000ffff967224 */ /* 0x000fe400078e0092 */
[----:B------:R-:W-:Y:S01]  /*d0d0*/  FADD.FTZ R146, R144, R139 ;  /* 0x0000008b90927221 */ /* 0x000fe20000010000 */
[----:B------:R-:W-:Y:S01]  /*d0e0*/  LOP3.LUT R139, R137, 0xff, RZ, 0xc0, !PT ;  /* 0x000000ff898b7812 */ /* 0x000fe200078ec0ff */
[----:B------:R-:W-:Y:S02]  /*d0f0*/  @!P0 HADD2 R239, -R142.H0_H0, -RZ.H0_H0 ;  /* 0xa00000ff8eef8230 */ /* 0x000fe40000000900 */
[----:B------:R-:W-:Y:S01]  /*d100*/  @!P5 HADD2 R241, -R135.H0_H0, -RZ.H0_H0 ;  /* 0xa00000ff87f1d230 */ /* 0x000fe20000000900 */
[----:B------:R-:W1:Y:S01]  /*d110*/  MUFU.EX2 R150, R150 ;  /* 0x0000009600967308 */ /* 0x000e620000000800 */
[----:B--2---:R-:W-:Y:S01]  /*d120*/  FADD.FTZ R134, R138, R141 ;  /* 0x0000008d8a867221 */ /* 0x004fe20000010000 */
[----:B------:R-:W-:Y:S01]  /*d130*/  F2FP.PACK_AB R138, R143, R138 ;  /* 0x0000008a8f8a723e */ /* 0x000fe200000000ff */
[----:B------:R-:W-:Y:S02]  /*d140*/  FADD.FTZ R141, R145, R146 ;  /* 0x00000092918d7221 */ /* 0x000fe40000010000 */
[----:B------:R-:W-:Y:S01]  /*d150*/  FADD.FTZ R143, R143, R134 ;  /* 0x000000868f8f7221 */ /* 0x000fe20000010000 */
[----:B------:R-:W-:Y:S02]  /*d160*/  PRMT R134, R136, 0x5410, R135 ;  /* 0x0000541088867816 */ /* 0x000fe40000000087 */
[----:B------:R-:W-:Y:S02]  /*d170*/  @!P5 PRMT R135, R241, 0x5410, RZ ;  /* 0x00005410f187d816 */ /* 0x000fe400000000ff */
[----:B---3--:R-:W-:Y:S02]  /*d180*/  SHF.R.U32.HI R3, RZ, 0x18, R160 ;  /* 0x00000018ff037819 */ /* 0x008fe400000116a0 */
[----:B------:R-:W-:Y:S01]  /*d190*/  @!P6 PRMT R136, R242, 0x5410, RZ ;  /* 0x00005410f288e816 */ /* 0x000fe200000000ff */
[----:B------:R2:W-:Y:S01]  /*d1a0*/  STG.E.U16 [R182.64+0x12], R135 ;  /* 0x00001287b6007986 */ /* 0x0005e2000c101514 */
[----:B------:R-:W-:Y:S02]  /*d1b0*/  ISETP.GE.U32.AND P6, PT, R252, R3, PT ;  /* 0x00000003fc00720c */ /* 0x000fe40003fc6070 */
[----:B------:R-:W-:Y:S01]  /*d1c0*/  PRMT R3, R142, 0x7632, R3 ;  /* 0x000076328e037816 */ /* 0x000fe20000000003 */
[----:B------:R3:W-:Y:S01]  /*d1d0*/  STG.E.U16 [R182.64+0x10], R136 ;  /* 0x00001088b6007986 */ /* 0x0007e2000c101514 */
[----:B------:R-:W-:Y:S02]  /*d1e0*/  ISETP.GE.U32.AND P5, PT, R252, R139, PT ;  /* 0x0000008bfc00720c */ /* 0x000fe40003fa6070 */
[----:B------:R-:W-:Y:S04]  /*d1f0*/  LOP3.LUT R139, R137, 0xffff, RZ, 0xc0, !PT ;  /* 0x0000ffff898b7812 */ /* 0x000fe800078ec0ff */
[----:B------:R-:W-:Y:S03]  /*d200*/  SHF.R.U32.HI R139, RZ, 0x8, R139 ;  /* 0x00000008ff8b7819 */ /* 0x000fe6000001168b */
[----:B------:R-:W-:Y:S01]  /*d210*/  @!P6 HADD2 R240, -R3.H0_H0, -RZ.H0_H0 ;  /* 0xa00000ff03f0e230 */ /* 0x000fe20000000900 */
[----:B------:R-:W-:Y:S03]  /*d220*/  LOP3.LUT R139, R139, 0xffff, RZ, 0xc0, !PT ;  /* 0x0000ffff8b8b7812 */ /* 0x000fe600078ec0ff */
[----:B------:R-:W-:Y:S01]  /*d230*/  @!P5 HADD2 R238, -R140.H0_H0, -RZ.H0_H0 ;  /* 0xa00000ff8ceed230 */ /* 0x000fe20000000900 */
[----:B--2---:R-:W-:Y:S02]  /*d240*/  PRMT R135, R142, 0x5410, R3 ;  /* 0x000054108e877816 */ /* 0x004fe40000000003 */
[----:B------:R-:W-:Y:S02]  /*d250*/  @!P0 PRMT R142, R239, 0x5410, RZ ;  /* 0x00005410ef8e8816 */ /* 0x000fe400000000ff */
[----:B------:R-:W-:Y:S02]  /*d260*/  ISETP.GE.U32.AND P0, PT, R252, R139, PT ;  /* 0x0000008bfc00720c */ /* 0x000fe40003f06070 */
[----:B------:R-:W-:Y:S01]  /*d270*/  SHF.R.U32.HI R139, RZ, 0x18, R137 ;  /* 0x00000018ff8b7819 */ /* 0x000fe20000011689 */
[----:B------:R2:W-:Y:S01]  /*d280*/  STG.E.U16 [R184.64+0x10], R142 ;  /* 0x0000108eb8007986 */ /* 0x0005e2000c101514 */
[----:B------:R-:W-:Y:S02]  /*d290*/  @!P6 PRMT R3, R240, 0x5410, RZ ;  /* 0x00005410f003e816 */ /* 0x000fe400000000ff */
[----:B------:R-:W-:Y:S02]  /*d2a0*/  ISETP.GE.U32.AND P6, PT, R252, R139, PT ;  /* 0x0000008bfc00720c */ /* 0x000fe40003fc6070 */
[----:B------:R-:W-:Y:S01]  /*d2b0*/  PRMT R139, R140, 0x7632, R139 ;  /* 0x000076328c8b7816 */ /* 0x000fe2000000008b */
[----:B------:R4:W-:Y:S01]  /*d2c0*/  STG.E.U16 [R184.64+0x12], R3 ;  /* 0x00001203b8007986 */ /* 0x0009e2000c101514 */
[----:B---3--:R-:W-:Y:S01]  /*d2d0*/  F2FP.PACK_AB R136, R145, R144 ;  /* 0x000000909188723e */ /* 0x008fe200000000ff */
[----:B-1----:R-:W-:Y:S01]  /*d2e0*/  FADD.FTZ R144, R150, R143 ;  /* 0x0000008f96907221 */ /* 0x002fe20000010000 */
[----:B------:R-:W-:Y:S01]  /*d2f0*/  PRMT R146, R140, 0x5410, R139 ;  /* 0x000054108c927816 */ /* 0x000fe2000000008b */
[----:B------:R-:W-:Y:S01]  /*d300*/  @!P0 HADD2 R237, -R139.H0_H0, -RZ.H0_H0 ;  /* 0xa00000ff8bed8230 */ /* 0x000fe20000000900 */
[----:B------:R-:W1:Y:S01]  /*d310*/  MUFU.EX2 R145, R156 ;  /* 0x0000009c00917308 */ /* 0x000e620000000800 */
[----:B------:R-:W-:Y:S02]  /*d320*/  SHF.R.U32.HI R137, RZ, 0x10, R137 ;  /* 0x00000010ff897819 */ /* 0x000fe40000011689 */
[----:B------:R-:W-:Y:S02]  /*d330*/  @!P5 PRMT R140, R238, 0x5410, RZ ;  /* 0x00005410ee8cd816 */ /* 0x000fe400000000ff */
[----:B------:R-:W-:Y:S02]  /*d340*/  @!P0 PRMT R139, R237, 0x5410, RZ ;  /* 0x00005410ed8b8816 */ /* 0x000fe400000000ff */
[----:B------:R-:W-:Y:S01]  /*d350*/  LOP3.LUT R137, R137, 0xff, RZ, 0xc0, !PT ;  /* 0x000000ff89897812 */ /* 0x000fe200078ec0ff */
[----:B------:R3:W-:Y:S01]  /*d360*/  STG.E.U16 [R182.64+0x20], R140 ;  /* 0x0000208cb6007986 */ /* 0x0007e2000c101514 */
[C---:B------:R-:W-:Y:S01]  /*d370*/  ISETP.GE.U32.AND P5, PT, R252.reuse, R147, PT ;  /* 0x00000093fc00720c */ /* 0x040fe20003fa6070 */
[----:B------:R-:W-:Y:S01]  /*d380*/  MUFU.EX2 R156, R170 ;  /* 0x000000aa009c7308 */ /* 0x000fe20000000800 */
[----:B------:R-:W-:Y:S01]  /*d390*/  ISETP.GE.U32.AND P0, PT, R252, R137, PT ;  /* 0x00000089fc00720c */ /* 0x000fe20003f06070 */
[----:B------:R3:W-:Y:S01]  /*d3a0*/  STG.E.U16 [R182.64+0x22], R139 ;  /* 0x0000228bb6007986 */ /* 0x0007e2000c101514 */
[----:B------:R-:W-:Y:S07]  /*d3b0*/  LOP3.LUT R137, R174, 0xffff, RZ, 0xc0, !PT ;  /* 0x0000ffffae897812 */ /* 0x000fee00078ec0ff */
[----:B--2---:R-:W2:Y:S02]  /*d3c0*/  MUFU.EX2 R142, R149 ;  /* 0x00000095008e7308 */ /* 0x004ea40000000800 */
[----:B------:R-:W-:Y:S01]  /*d3d0*/  @!P5 HADD2 R236, -R136.H0_H0, -RZ.H0_H0 ;  /* 0xa00000ff88ecd230 */ /* 0x000fe20000000900 */
[----:B----4-:R-:W-:Y:S01]  /*d3e0*/  PRMT R3, R136, 0x7632, R3 ;  /* 0x0000763288037816 */ /* 0x010fe20000000003 */
[C---:B-1----:R-:W-:Y:S01]  /*d3f0*/  FADD.FTZ R143, R145.reuse, R144 ;  /* 0x00000090918f7221 */ /* 0x042fe20000010000 */
[--C-:B------:R-:W-:Y:S01]  /*d400*/  SHF.R.U32.HI R144, RZ, 0x8, R137.reuse ;  /* 0x00000008ff907819 */ /* 0x100fe20000011689 */
[----:B------:R-:W-:Y:S01]  /*d410*/  @!P0 HADD2 R233, -R138.H0_H0, -RZ.H0_H0 ;  /* 0xa00000ff8ae98230 */ /* 0x000fe20000000900 */
[----:B------:R-:W-:Y:S02]  /*d420*/  PRMT R137, R138, 0x7632, R137 ;  /* 0x000076328a897816 */ /* 0x000fe40000000089 */
[----:B------:R-:W-:Y:S02]  /*d430*/  LOP3.LUT R147, R144, 0xffff, RZ, 0xc0, !PT ;  /* 0x0000ffff90937812 */ /* 0x000fe400078ec0ff */
[----:B------:R-:W-:Y:S01]  /*d440*/  F2FP.PACK_AB R150, R145, R150 ;  /* 0x000000969196723e */ /* 0x000fe200000000ff */
[----:B------:R-:W-:Y:S01]  /*d450*/  @!P6 HADD2 R232, -R137.H0_H0, -RZ.H0_H0 ;  /* 0xa00000ff89e8e230 */ /* 0x000fe20000000900 */
[----:B------:R-:W-:Y:S02]  /*d460*/  PRMT R145, R136, 0x5410, R3 ;  /* 0x0000541088917816 */ /* 0x000fe40000000003 */
[----:B---3--:R-:W-:Y:S02]  /*d470*/  SHF.R.U32.HI R140, RZ, 0x10, R174 ;  /* 0x00000010ff8c7819 */ /* 0x008fe400000116ae */
[----:B------:R-:W-:Y:S02]  /*d480*/  @!P5 PRMT R136, R236, 0x5410, RZ ;  /* 0x00005410ec88d816 */ /* 0x000fe400000000ff */
[----:B------:R-:W-:Y:S01]  /*d490*/  ISETP.GE.U32.AND P5, PT, R252, R147, PT ;  /* 0x00000093fc00720c */ /* 0x000fe20003fa6070 */
[----:B--2---:R-:W-:Y:S01]  /*d4a0*/  FADD.FTZ R144, R142, R141 ;  /* 0x0000008d8e907221 */ /* 0x004fe20000010000 */
[----:B------:R-:W-:Y:S01]  /*d4b0*/  LOP3.LUT R141, R140, 0xff, RZ, 0xc0, !PT ;  /* 0x000000ff8c8d7812 */ /* 0x000fe200078ec0ff */
[----:B------:R-:W-:Y:S01]  /*d4c0*/  IMAD.MOV.U32 R149, RZ, RZ, R148 ;  /* 0x000000ffff957224 */ /* 0x000fe200078e0094 */
[----:B------:R-:W-:Y:S01]  /*d4d0*/  LOP3.LUT R140, R153, UR35, RZ, 0x3c, !PT ;  /* 0x00000023998c7c12 */ /* 0x000fe2000f8e3cff */
[----:B------:R-:W-:Y:S01]  /*d4e0*/  FADD.FTZ R139, R187, R144 ;  /* 0x00000090bb8b7221 */ /* 0x000fe20000010000 */
[----:B------:R-:W-:Y:S01]  /*d4f0*/  PRMT R144, R138, 0x5410, R137 ;  /* 0x000054108a907816 */ /* 0x000fe20000000089 */
[----:B------:R-:W-:Y:S01]  /*d500*/  FADD.FTZ R148, R186, R143 ;  /* 0x0000008fba947221 */ /* 0x000fe20000010000 */
[----:B------:R-:W-:Y:S01]  /*d510*/  @!P0 PRMT R138, R233, 0x5410, RZ ;  /* 0x00005410e98a8816 */ /* 0x000fe200000000ff */
[----:B------:R-:W-:Y:S01]  /*d520*/  IMAD.WIDE.U32 R152, R140, -0x326172a9, RZ ;  /* 0xcd9e8d578c987825 */ /* 0x000fe200078e00ff */
[----:B------:R-:W-:Y:S03]  /*d530*/  @!P6 PRMT R137, R232, 0x5410, RZ ;  /* 0x00005410e889e816 */ /* 0x000fe600000000ff */
[----:B------:R-:W-:Y:S01]  /*d540*/  @!P5 HADD2 R235, -R3.H0_H0, -RZ.H0_H0 ;  /* 0xa00000ff03ebd230 */ /* 0x000fe20000000900 */
[C---:B------:R-:W-:Y:S01]  /*d550*/  ISETP.GE.U32.AND P0, PT, R252.reuse, R141, PT ;  /* 0x0000008dfc00720c */ /* 0x040fe20003f06070 */
[----:B------:R1:W-:Y:S01]  /*d560*/  STG.E.U16 [R184.64+0x20], R138 ;  /* 0x0000208ab8007986 */ /* 0x0003e2000c101514 */
[----:B------:R-:W-:Y:S01]  /*d570*/  IMAD.MOV.U32 R140, RZ, RZ, R188 ;  /* 0x000000ffff8c7224 */ /* 0x000fe200078e00bc */
[----:B------:R-:W-:Y:S01]  /*d580*/  SHF.R.U32.HI R141, RZ, 0x18, R174 ;  /* 0x00000018ff8d7819 */ /* 0x000fe200000116ae */
[----:B------:R-:W-:Y:S01]  /*d590*/  FADD.FTZ R143, R181, R148 ;  /* 0x00000094b58f7221 */ /* 0x000fe20000010000 */
[----:B------:R2:W-:Y:S01]  /*d5a0*/  STG.E.U16 [R184.64+0x22], R137 ;  /* 0x00002289b8007986 */ /* 0x0005e2000c101514 */
[----:B------:R-:W-:Y:S01]  /*d5b0*/  F2FP.PACK_AB R142, R187, R142 ;  /* 0x0000008ebb8e723e */ /* 0x000fe200000000ff */
[----:B------:R-:W-:Y:S01]  /*d5c0*/  IMAD.MOV.U32 R187, RZ, RZ, R155 ;  /* 0x000000ffffbb7224 */ /* 0x000fe200078e009b */
[----:B------:R-:W-:Y:S01]  /*d5d0*/  ISETP.GE.U32.AND P1, PT, R252, R141, PT ;  /* 0x0000008dfc00720c */ /* 0x000fe20003f26070 */
[----:B------:R-:W-:Y:S01]  /*d5e0*/  IMAD.MOV.U32 R141, RZ, RZ, R189 ;  /* 0x000000ffff8d7224 */ /* 0x000fe200078e00bd */
[----:B------:R-:W-:Y:S01]  /*d5f0*/  LOP3.LUT R140, R153, UR8, R140, 0x96, !PT ;  /* 0x00000008998c7c12 */ /* 0x000fe2000f8e968c */
[----:B------:R3:W-:Y:S01]  /*d600*/  STG.E.U16 [R182.64+0x30], R136 ;  /* 0x00003088b6007986 */ /* 0x0007e2000c101514 */
[----:B------:R-:W-:Y:S01]  /*d610*/  LOP3.LUT R141, R155, UR34, R152, 0x96, !PT ;  /* 0x000000229b8d7c12 */ /* 0x000fe2000f8e9698 */
[----:B------:R-:W-:Y:S01]  /*d620*/  @!P0 HADD2 R234, -R150.H0_H0, -RZ.H0_H0 ;  /* 0xa00000ff96ea8230 */ /* 0x000fe20000000900 */
[----:B------:R-:W-:Y:S01]  /*d630*/  @!P5 PRMT R3, R235, 0x5410, RZ ;  /* 0x00005410eb03d816 */ /* 0x000fe200000000ff */
[----:B------:R-:W-:Y:S01]  /*d640*/  IMAD.WIDE.U32 R152, R140, -0x2daee0ad, RZ ;  /* 0xd2511f538c987825 */ /* 0x000fe200078e00ff */
[----:B------:R-:W-:Y:S01]  /*d650*/  F2FP.PACK_AB R140, R181, R186 ;  /* 0x000000bab58c723e */ /* 0x000fe200000000ff */
[----:B------:R4:W5:Y:S01]  /*d660*/  LDL.LU.64 R188, [R1+0x80] ;  /* 0x0000800001bc7983 */ /* 0x0009620000300a00 */
[----:B------:R-:W-:Y:S01]  /*d670*/  PRMT R181, R252, 0x7054, R252 ;  /* 0x00007054fcb57816 */ /* 0x000fe200000000fc */
[----:B------:R-:W-:Y:S02]  /*d680*/  IMAD.MOV.U32 R186, RZ, RZ, R154 ;  /* 0x000000ffffba7224 */ /* 0x000fe400078e009a */
[----:B------:R-:W-:Y:S01]  /*d690*/  IMAD.WIDE.U32 R154, R141, -0x2daee0ad, RZ ;  /* 0xd2511f538d9a7825 */ /* 0x000fe200078e00ff */
[----:B------:R-:W-:Y:S01]  /*d6a0*/  LOP3.LUT R141, R153, UR33, R162, 0x96, !PT ;  /* 0x00000021998d7c12 */ /* 0x000fe2000f8e96a2 */
[----:B------:R3:W-:Y:S02]  /*d6b0*/  STG.E.U16 [R182.64+0x32], R3 ;  /* 0x00003203b6007986 */ /* 0x0007e4000c101514 */
[----:B------:R-:W-:Y:S02]  /*d6c0*/  IMAD.MOV.U32 R187, RZ, RZ, R161 ;  /* 0x000000ffffbb7224 */ /* 0x000fe400078e00a1 */
[----:B------:R-:W-:Y:S01]  /*d6d0*/  IMAD.WIDE.U32 R162, R141, -0x326172a9, RZ ;  /* 0xcd9e8d578da27825 */ /* 0x000fe200078e00ff */
[----:B-1----:R-:W1:Y:S01]  /*d6e0*/  MUFU.EX2 R138, R178 ;  /* 0x000000b2008a7308 */ /* 0x002e620000000800 */
[----:B--2---:R-:W-:Y:S03]  /*d6f0*/  LOP3.LUT R137, R155, UR31, R152, 0x96, !PT ;  /* 0x0000001f9b897c12 */ /* 0x004fe6000f8e9698 */
[----:B------:R-:W-:Y:S01]  /*d700*/  LOP3.LUT R141, R163, UR32, R186, 0x96, !PT ;  /* 0x00000020a38d7c12 */ /* 0x000fe2000f8e96ba */
[----:B------:R-:W-:Y:S02]  /*d710*/  IMAD.MOV.U32 R186, RZ, RZ, R160 ;  /* 0x000000ffffba7224 */ /* 0x000fe400078e00a0 */
[----:B------:R-:W-:Y:S04]  /*d720*/  IMAD.WIDE.U32 R152, R137, -0x326172a9, RZ ;  /* 0xcd9e8d5789987825 */ /* 0x000fe800078e00ff */
[----:B------:R-:W-:Y:S01]  /*d730*/  IMAD.MOV.U32 R160, RZ, RZ, R149 ;  /* 0x000000ffffa07224 */ /* 0x000fe200078e0095 */
[----:B------:R-:W-:Y:S01]  /*d740*/  LOP3.LUT R162, R153, UR30, R162, 0x96, !PT ;  /* 0x0000001e99a27c12 */ /* 0x000fe2000f8e96a2 */
[----:B------:R-:W-:Y:S04]  /*d750*/  IMAD.WIDE.U32 R148, R141, -0x2daee0ad, RZ ;  /* 0xd2511f538d947825 */ /* 0x000fe800078e00ff */
[----:B------:R-:W-:Y:S01]  /*d760*/  IMAD.WIDE.U32 R162, R162, -0x2daee0ad, RZ ;  /* 0xd2511f53a2a27825 */ /* 0x000fe200078e00ff */
[----:B------:R-:W-:Y:S04]  /*d770*/  LOP3.LUT R154, R149, UR26, R154, 0x96, !PT ;  /* 0x0000001a959a7c12 */ /* 0x000fe8000f8e969a */
[----:B---3--:R-:W-:Y:S01]  /*d780*/  LOP3.LUT R136, R163, UR9, R148, 0x96, !PT ;  /* 0x00000009a3887c12 */ /* 0x008fe2000f8e9694 */
[--C-:B-1----:R-:W-:Y:S01]  /*d790*/  FADD.FTZ R148, R138, R139.reuse ;  /* 0x0000008b8a947221 */ /* 0x102fe20000010000 */
[C---:B------:R-:W-:Y:S01]  /*d7a0*/  F2FP.PACK_AB R138, R171.reuse, R138 ;  /* 0x0000008aab8a723e */ /* 0x040fe200000000ff */
[----:B------:R-:W-:Y:S01]  /*d7b0*/  IMAD.WIDE.U32 R154, R154, -0x326172a9, RZ ;  /* 0xcd9e8d579a9a7825 */ /* 0x000fe200078e00ff */
[C---:B------:R-:W-:Y:S03]  /*d7c0*/  PRMT R139, R150.reuse, 0x7632, R139 ;  /* 0x00007632968b7816 */ /* 0x040fe6000000008b */
[----:B------:R-:W-:Y:S01]  /*d7d0*/  FADD.FTZ R137, R171, R148 ;  /* 0x00000094ab897221 */ /* 0x000fe20000010000 */
[----:B------:R-:W-:Y:S01]  /*d7e0*/  PRMT R148, R150, 0x5410, R139 ;  /* 0x0000541096947816 */ /* 0x000fe2000000008b */
[----:B------:R-:W-:Y:S01]  /*d7f0*/  IMAD.WIDE.U32 R170, R136, -0x326172a9, RZ ;  /* 0xcd9e8d5788aa7825 */ /* 0x000fe200078e00ff */
[----:B------:R-:W-:Y:S01]  /*d800*/  @!P0 PRMT R150, R234, 0x5410, RZ ;  /* 0x00005410ea968816 */ /* 0x000fe200000000ff */
[----:B------:R-:W-:Y:S01]  /*d810*/  @!P1 HADD2 R231, -R139.H0_H0, -RZ.H0_H0 ;  /* 0xa00000ff8be79230 */ /* 0x000fe20000000900 */
[----:B------:R-:W-:Y:S01]  /*d820*/  LOP3.LUT R141, R155, UR24, R152, 0x96, !PT ;  /* 0x000000189b8d7c12 */ /* 0x000fe2000f8e9698 */
[----:B------:R-:W-:Y:S01]  /*d830*/  FADD.FTZ R152, R180, R143 ;  /* 0x0000008fb4987221 */ /* 0x000fe20000010000 */
[----:B------:R-:W-:Y:S01]  /*d840*/  LOP3.LUT R147, R171, UR14, R154, 0x96, !PT ;  /* 0x0000000eab937c12 */ /* 0x000fe2000f8e969a */
[----:B------:R1:W-:Y:S01]  /*d850*/  STG.E.U16 [R184.64+0x30], R150 ;  /* 0x00003096b8007986 */ /* 0x0003e2000c101514 */
[----:B------:R-:W-:Y:S01]  /*d860*/  @!P1 PRMT R139, R231, 0x5410, RZ ;  /* 0x00005410e78b9816 */ /* 0x000fe200000000ff */
[----:B------:R-:W-:Y:S01]  /*d870*/  FADD.FTZ R149, R179, R152 ;  /* 0x00000098b3957221 */ /* 0x000fe20000010000 */
[----:B------:R-:W-:Y:S01]  /*d880*/  LOP3.LUT R3, R147, 0xff, RZ, 0xc0, !PT ;  /* 0x000000ff93037812 */ /* 0x000fe200078ec0ff */
[----:B------:R-:W-:Y:S01]  /*d890*/  FADD.FTZ R152, R156, R137 ;  /* 0x000000899c987221 */ /* 0x000fe20000010000 */
[----:B------:R-:W-:Y:S01]  /*d8a0*/  F2FP.PACK_AB R136, R179, R180 ;  /* 0x000000b4b388723e */ /* 0x000fe200000000ff */
[----:B------:R2:W-:Y:S01]  /*d8b0*/  STG.E.U16 [R184.64+0x32], R139 ;  /* 0x0000328bb8007986 */ /* 0x0005e2000c101514 */
[C---:B------:R-:W-:Y:S01]  /*d8c0*/  ISETP.GE.U32.AND P0, PT, R252.reuse, R3, PT ;  /* 0x00000003fc00720c */ /* 0x040fe20003f06070 */
[C---:B------:R-:W-:Y:S01]  /*d8d0*/  FADD.FTZ R143, R177.reuse, R152 ;  /* 0x00000098b18f7221 */ /* 0x040fe20000010000 */
[--C-:B------:R-:W-:Y:S02]  /*d8e0*/  SHF.R.U32.HI R3, RZ, 0x10, R147.reuse ;  /* 0x00000010ff037819 */ /* 0x100fe40000011693 */
[----:B------:R-:W-:Y:S02]  /*d8f0*/  F2FP.PACK_AB R156, R177, R156 ;  /* 0x0000009cb19c723e */ /* 0x000fe400000000ff */
[----:B------:R-:W-:Y:S02]  /*d900*/  LOP3.LUT R3, R3, 0xff, RZ, 0xc0, !PT ;  /* 0x000000ff03037812 */ /* 0x000fe400078ec0ff */
[----:B------:R-:W-:Y:S02]  /*d910*/  F2FP.PACK_AB R180, R169, R176 ;  /* 0x000000b0a9b4723e */ /* 0x000fe400000000ff */
[----:B------:R-:W-:Y:S02]  /*d920*/  ISETP.GE.U32.AND P6, PT, R252, R3, PT ;  /* 0x00000003fc00720c */ /* 0x000fe40003fc6070 */
[----:B------:R-:W-:Y:S01]  /*d930*/  LOP3.LUT R3, R147, 0xffff, RZ, 0xc0, !PT ;  /* 0x0000ffff93037812 */ /* 0x000fe200078ec0ff */
[----:B------:R-:W-:Y:S01]  /*d940*/  @!P0 HADD2 R230, -R142.H0_H0, -RZ.H0_H0 ;  /* 0xa00000ff8ee68230 */ /* 0x000fe20000000900 */
[----:B------:R-:W-:Y:S02]  /*d950*/  SHF.R.U32.HI R147, RZ, 0x18, R147 ;  /* 0x00000018ff937819 */ /* 0x000fe40000011693 */
[--C-:B------:R-:W-:Y:S02]  /*d960*/  SHF.R.U32.HI R137, RZ, 0x8, R3.reuse ;  /* 0x00000008ff897819 */ /* 0x100fe40000011603 */
[----:B------:R-:W-:Y:S02]  /*d970*/  PRMT R3, R142, 0x7632, R3 ;  /* 0x000076328e037816 */ /* 0x000fe40000000003 */
[----:B------:R-:W-:Y:S01]  /*d980*/  LOP3.LUT R137, R137, 0xffff, RZ, 0xc0, !PT ;  /* 0x0000ffff89897812 */ /* 0x000fe200078ec0ff */
[----:B-1----:R-:W-:Y:S01]  /*d990*/  FADD.FTZ R150, R176, R149 ;  /* 0x00000095b0967221 */ /* 0x002fe20000010000 */
[----:B------:R-:W-:Y:S01]  /*d9a0*/  PRMT R152, R142, 0x5410, R3 ;  /* 0x000054108e987816 */ /* 0x000fe20000000003 */
[----:B------:R-:W-:Y:S01]  /*d9b0*/  @!P6 HADD2 R225, -R140.H0_H0, -RZ.H0_H0 ;  /* 0xa00000ff8ce1e230 */ /* 0x000fe20000000900 */
[----:B------:R-:W-:Y:S01]  /*d9c0*/  @!P0 PRMT R142, R230, 0x5410, RZ ;  /* 0x00005410e68e8816 */ /* 0x000fe200000000ff */
[----:B------:R-:W-:Y:S01]  /*d9d0*/  FADD.FTZ R163, R169, R150 ;  /* 0x00000096a9a37221 */ /* 0x000fe20000010000 */
[----:B------:R-:W-:Y:S01]  /*d9e0*/  ISETP.GE.U32.AND P2, PT, R252, R137, PT ;  /* 0x00000089fc00720c */ /* 0x000fe20003f46070 */
[----:B------:R-:W-:Y:S01]  /*d9f0*/  IMAD.MOV.U32 R150, RZ, RZ, R158 ;  /* 0x000000ffff967224 */ /* 0x000fe200078e009e */
[----:B------:R-:W-:Y:S01]  /*da00*/  LOP3.LUT R137, R170, 0xff, RZ, 0xc0, !PT ;  /* 0x000000ffaa897812 */ /* 0x000fe200078ec0ff */
[----:B------:R1:W-:Y:S01]  /*da10*/  STG.E.U16 [R182.64+0x40], R142 ;  /* 0x0000408eb6007986 */ /* 0x0003e2000c101514 */
[----:B--2---:R-:W-:Y:S02]  /*da20*/  PRMT R139, R140, 0x7632, R139 ;  /* 0x000076328c8b7816 */ /* 0x004fe4000000008b */
[----:B------:R-:W-:Y:S02]  /*da30*/  ISETP.GE.U32.AND P5, PT, R252, R137, PT ;  /* 0x00000089fc00720c */ /* 0x000fe40003fa6070 */
[----:B------:R-:W-:Y:S02]  /*da40*/  LOP3.LUT R137, R170, 0xffff, RZ, 0xc0, !PT ;  /* 0x0000ffffaa897812 */ /* 0x000fe400078ec0ff */
[----:B------:R-:W-:Y:S02]  /*da50*/  PRMT R159, R140, 0x5410, R139 ;  /* 0x000054108c9f7816 */ /* 0x000fe4000000008b */
[----:B------:R-:W-:Y:S01]  /*da60*/  SHF.R.U32.HI R137, RZ, 0x8, R137 ;  /* 0x00000008ff897819 */ /* 0x000fe20000011689 */
[----:B------:R-:W-:Y:S01]  /*da70*/  @!P2 HADD2 R229, -R3.H0_H0, -RZ.H0_H0 ;  /* 0xa00000ff03e5a230 */ /* 0x000fe20000000900 */
[----:B------:R-:W-:Y:S02]  /*da80*/  @!P6 PRMT R140, R225, 0x5410, RZ ;  /* 0x00005410e18ce816 */ /* 0x000fe400000000ff */
[C---:B------:R-:W-:Y:S02]  /*da90*/  ISETP.GE.U32.AND P6, PT, R252.reuse, R147, PT ;  /* 0x00000093fc00720c */ /* 0x040fe40003fc6070 */
[----:B------:R-:W-:Y:S01]  /*daa0*/  @!P2 PRMT R3, R229, 0x5410, RZ ;  /* 0x00005410e503a816 */ /* 0x000fe200000000ff */
[----:B------:R-:W-:Y:S01]  /*dab0*/  @!P5 HADD2 R228, -R138.H0_H0, -RZ.H0_H0 ;  /* 0xa00000ff8ae4d230 */ /* 0x000fe20000000900 */
[----:B------:R-:W-:Y:S02]  /*dac0*/  LOP3.LUT R137, R137, 0xffff, RZ, 0xc0, !PT ;  /* 0x0000ffff89897812 */ /* 0x000fe400078ec0ff */
[----:B------:R-:W-:Y:S01]  /*dad0*/  F2FP.PACK_AB R177, R167, R168 ;  /* 0x000000a8a7b1723e */ /* 0x000fe200000000ff */
[----:B------:R2:W-:Y:S01]  /*dae0*/  STG.E.U16 [R182.64+0x42], R3 ;  /* 0x00004203b6007986 */ /* 0x0005e2000c101514 */
[----:B------:R-:W-:Y:S02]  /*daf0*/  ISETP.GE.U32.AND P0, PT, R252, R137, PT ;  /* 0x00000089fc00720c */ /* 0x000fe40003f06070 */
[----:B------:R-:W-:Y:S01]  /*db00*/  PRMT R137, R138, 0x7632, R137 ;  /* 0x000076328a897816 */ /* 0x000fe20000000089 */
[----:B------:R-:W-:Y:S01]  /*db10*/  STG.E.U16 [R184.64+0x40], R140 ;  /* 0x0000408cb8007986 */ /* 0x000fe2000c101514 */
[----:B------:R-:W-:Y:S01]  /*db20*/  SHF.R.U32.HI R149, RZ, 0x10, R170 ;  /* 0x00000010ff957819 */ /* 0x000fe200000116aa */
[----:B------:R-:W-:Y:S01]  /*db30*/  @!P6 HADD2 R219, -R139.H0_H0, -RZ.H0_H0 ;  /* 0xa00000ff8bdbe230 */ /* 0x000fe20000000900 */
[----:B-1----:R-:W-:Y:S01]  /*db40*/  FADD.FTZ R142, R168, R143 ;  /* 0x0000008fa88e7221 */ /* 0x002fe20000010000 */
[C---:B------:R-:W-:Y:S01]  /*db50*/  LOP3.LUT P2, RZ, R160.reuse, 0x8, RZ, 0xc0, !PT ;  /* 0x00000008a0ff7812 */ /* 0x040fe2000784c0ff */
[----:B------:R-:W-:Y:S01]  /*db60*/  IMAD.WIDE.U32 R168, R141, -0x2daee0ad, RZ ;  /* 0xd2511f538da87825 */ /* 0x000fe200078e00ff */
[----:B------:R-:W-:Y:S02]  /*db70*/  LOP3.LUT R149, R149, 0xff, RZ, 0xc0, !PT ;  /* 0x000000ff95957812 */ /* 0x000fe400078ec0ff */
[----:B------:R-:W-:Y:S01]  /*db80*/  @!P6 PRMT R139, R219, 0x5410, RZ ;  /* 0x00005410db8be816 */ /* 0x000fe200000000ff */
[----:B------:R-:W-:Y:S01]  /*db90*/  FADD.FTZ R142, R167, R142 ;  /* 0x0000008ea78e7221 */ /* 0x000fe20000010000 */
[----:B------:R-:W-:Y:S01]  /*dba0*/  LOP3.LUT R167, R169, UR5, R162, 0x96, !PT ;  /* 0x00000005a9a77c12 */ /* 0x000fe2000f8e96a2 */
[----:B------:R-:W-:Y:S01]  /*dbb0*/  @!P0 HADD2 R224, -R137.H0_H0, -RZ.H0_H0 ;  /* 0xa00000ff89e08230 */ /* 0x000fe20000000900 */
[----:B------:R-:W-:Y:S01]  /*dbc0*/  LOP3.LUT P1, RZ, R160, 0x4, RZ, 0xc0, !PT ;  /* 0x00000004a0ff7812 */ /* 0x000fe2000782c0ff */
[----:B------:R1:W-:Y:S01]  /*dbd0*/  STG.E.U16 [R184.64+0x42], R139 ;  /* 0x0000428bb8007986 */ /* 0x0003e2000c101514 */
[C---:B------:R-:W-:Y:S02]  /*dbe0*/  LOP3.LUT R141, R167.reuse, 0xff, RZ, 0xc0, !PT ;  /* 0x000000ffa78d7812 */ /* 0x040fe400078ec0ff */
[----:B------:R-:W-:Y:S01]  /*dbf0*/  PRMT R160, R138, 0x5410, R137 ;  /* 0x000054108aa07816 */ /* 0x000fe20000000089 */
[----:B------:R-:W-:Y:S01]  /*dc00*/  STL [R1+0x38], R142 ;  /* 0x0000388e01007387 */ /* 0x000fe20000100800 */
[----:B------:R-:W-:Y:S02]  /*dc10*/  ISETP.GE.U32.AND P6, PT, R252, R141, PT ;  /* 0x0000008dfc00720c */ /* 0x000fe40003fc6070 */
[----:B------:R-:W-:Y:S02]  /*dc20*/  @!P0 PRMT R137, R224, 0x5410, RZ ;  /* 0x00005410e0898816 */ /* 0x000fe400000000ff */
[----:B------:R-:W-:Y:S02]  /*dc30*/  ISETP.GE.U32.AND P0, PT, R252, R149, PT ;  /* 0x00000095fc00720c */ /* 0x000fe40003f06070 */
[----:B------:R-:W-:Y:S01]  /*dc40*/  LOP3.LUT R141, R167, 0xffff, RZ, 0xc0, !PT ;  /* 0x0000ffffa78d7812 */ /* 0x000fe200078ec0ff */
[----:B------:R3:W-:Y:S01]  /*dc50*/  STG.E.U16 [R182.64+0x52], R137 ;  /* 0x00005289b6007986 */ /* 0x0007e2000c101514 */
[----:B------:R-:W-:Y:S02]  /*dc60*/  @!P5 PRMT R138, R228, 0x5410, RZ ;  /* 0x00005410e48ad816 */ /* 0x000fe400000000ff */
[----:B------:R-:W-:Y:S02]  /*dc70*/  SHF.R.U32.HI R141, RZ, 0x8, R141 ;  /* 0x00000008ff8d7819 */ /* 0x000fe4000001168d */
[C---:B--2---:R-:W-:Y:S01]  /*dc80*/  PRMT R3, R156.reuse, 0x7632, R3 ;  /* 0x000076329c037816 */ /* 0x044fe20000000003 */
[----:B------:R-:W-:Y:S01]  /*dc90*/  @!P6 HADD2 R223, -R156.H0_H0, -RZ.H0_H0 ;  /* 0xa00000ff9cdfe230 */ /* 0x000fe20000000900 */
[----:B------:R-:W-:Y:S01]  /*dca0*/  LOP3.LUT R141, R141, 0xffff, RZ, 0xc0, !PT ;  /* 0x0000ffff8d8d7812 */ /* 0x000fe200078ec0ff */
[----:B------:R2:W-:Y:S01]  /*dcb0*/  STG.E.U16 [R182.64+0x50], R138 ;  /* 0x0000508ab6007986 */ /* 0x0005e2000c101514 */
[----:B------:R-:W-:Y:S01]  /*dcc0*/  PRMT R164, R156, 0x5410, R3 ;  /* 0x000054109ca47816 */ /* 0x000fe20000000003 */
[----:B------:R-:W-:Y:S01]  /*dcd0*/  @!P0 HADD2 R222, -R136.H0_H0, -RZ.H0_H0 ;  /* 0xa00000ff88de8230 */ /* 0x000fe20000000900 */
[----:B------:R-:W-:Y:S02]  /*dce0*/  @!P6 PRMT R156, R223, 0x5410, RZ ;  /* 0x00005410df9ce816 */ /* 0x000fe400000000ff */
[----:B------:R-:W-:Y:S02]  /*dcf0*/  ISETP.GE.U32.AND P6, PT, R252, R141, PT ;  /* 0x0000008dfc00720c */ /* 0x000fe40003fc6070 */
[----:B------:R-:W-:Y:S02]  /*dd00*/  PRMT R157, R136, 0x7632, R157 ;  /* 0x00007632889d7816 */ /* 0x000fe4000000009d */
[----:B-1----:R-:W-:Y:S02]  /*dd10*/  LOP3.LUT R139, R168, 0xff, RZ, 0xc0, !PT ;  /* 0x000000ffa88b7812 */ /* 0x002fe400078ec0ff */
[----:B------:R-:W-:Y:S02]  /*dd20*/  PRMT R158, R136, 0x5410, R157 ;  /* 0x00005410889e7816 */ /* 0x000fe4000000009d */
[----:B------:R-:W-:Y:S02]  /*dd30*/  @!P0 PRMT R136, R222, 0x5410, RZ ;  /* 0x00005410de888816 */ /* 0x000fe400000000ff */
[----:B------:R-:W-:Y:S02]  /*dd40*/  SHF.R.U32.HI R140, RZ, 0x18, R186 ;  /* 0x00000018ff8c7819 */ /* 0x000fe400000116ba */
[----:B------:R-:W-:Y:S01]  /*dd50*/  SHF.R.U32.HI R143, RZ, 0x18, R170 ;  /* 0x00000018ff8f7819 */ /* 0x000fe200000116aa */
[----:B------:R1:W-:Y:S01]  /*dd60*/  STG.E.U16 [R184.64+0x50], R136 ;  /* 0x00005088b8007986 */ /* 0x0003e2000c101514 */
[----:B------:R-:W-:Y:S01]  /*dd70*/  @!P6 HADD2 R221, -R3.H0_H0, -RZ.H0_H0 ;  /* 0xa00000ff03dde230 */ /* 0x000fe20000000900 */
[----:B------:R-:W-:Y:S02]  /*dd80*/  SHF.R.U32.HI R141, RZ, 0x18, R172 ;  /* 0x00000018ff8d7819 */ /* 0x000fe400000116ac */
[C---:B------:R-:W-:Y:S02]  /*dd90*/  ISETP.GE.U32.AND P5, PT, R252.reuse, R143, PT ;  /* 0x0000008ffc00720c */ /* 0x040fe40003fa6070 */
[----:B------:R-:W-:Y:S02]  /*dda0*/  @!P6 PRMT R3, R221, 0x5410, RZ ;  /* 0x00005410dd03e816 */ /* 0x000fe400000000ff */
[----:B------:R-:W-:Y:S02]  /*ddb0*/  ISETP.GE.U32.AND P6, PT, R252, R139, PT ;  /* 0x0000008bfc00720c */ /* 0x000fe40003fc6070 */
[----:B------:R-:W-:Y:S02]  /*ddc0*/  LOP3.LUT R139, R187, UR14, R150, 0x96, !PT ;  /* 0x0000000ebb8b7c12 */ /* 0x000fe4000f8e9696 */
[----:B------:R-:W-:Y:S02]  /*ddd0*/  LOP3.LUT R150, R172, 0xff, RZ, 0xc0, !PT ;  /* 0x000000ffac967812 */ /* 0x000fe400078ec0ff */
[C---:B---3--:R-:W-:Y:S02]  /*dde0*/  LOP3.LUT R137, R139.reuse, 0xffff, RZ, 0xc0, !PT ;  /* 0x0000ffff8b897812 */ /* 0x048fe400078ec0ff */
[----:B--2---:R-:W-:Y:S01]  /*ddf0*/  LOP3.LUT R138, R139, 0xff, RZ, 0xc0, !PT ;  /* 0x000000ff8b8a7812 */ /* 0x004fe200078ec0ff */
[----:B------:R-:W-:Y:S01]  /*de00*/  @!P5 HADD2 R217, -R157.H0_H0, -RZ.H0_H0 ;  /* 0xa00000ff9dd9d230 */ /* 0x000fe20000000900 */
[----:B------:R-:W-:Y:S02]  /*de10*/  SHF.R.U32.HI R137, RZ, 0x8, R137 ;  /* 0x00000008ff897819 */ /* 0x000fe40000011689 */
[----:B------:R-:W-:Y:S01]  /*de20*/  LOP3.LUT R154, R171, UR14, R154, 0x96, !PT ;  /* 0x0000000eab9a7c12 */ /* 0x000fe2000f8e969a */
[----:B------:R-:W-:Y:S01]  /*de30*/  @!P6 HADD2 R218, -R177.H0_H0, -RZ.H0_H0 ;  /* 0xa00000ffb1dae230 */ /* 0x000fe20000000900 */
[----:B------:R-:W-:Y:S02]  /*de40*/  PRMT R137, R138, 0x5410, R137 ;  /* 0x000054108a897816 */ /* 0x000fe40000000089 */
[--C-:B------:R-:W-:Y:S02]  /*de50*/  SHF.R.U32.HI R138, RZ, 0x10, R139.reuse ;  /* 0x00000010ff8a7819 */ /* 0x100fe4000001168b */
[----:B------:R-:W-:Y:S01]  /*de60*/  SHF.R.U32.HI R139, RZ, 0x18, R139 ;  /* 0x00000018ff8b7819 */ /* 0x000fe2000001168b */
[--C-:B------:R-:W-:Y:S01]  /*de70*/  HSET2.LE.AND R137, R137, R181.reuse, PT ;  /* 0x000000b589897233 */ /* 0x100fe20003803000 */
[----:B------:R-:W-:Y:S02]  /*de80*/  LOP3.LUT R138, R138, 0xff, RZ, 0xc0, !PT ;  /* 0x000000ff8a8a7812 */ /* 0x000fe400078ec0ff */
[----:B------:R-:W-:Y:S02]  /*de90*/  @!P5 PRMT R157, R217, 0x5410, RZ ;  /* 0x00005410d99dd816 */ /* 0x000fe400000000ff */
[----:B-1----:R-:W-:Y:S02]  /*dea0*/  PRMT R136, R138, 0x5410, R139 ;  /* 0x000054108a887816 */ /* 0x002fe4000000008b */
[C---:B------:R-:W-:Y:S01]  /*deb0*/  LOP3.LUT R139, R186.reuse, 0xffff, RZ, 0xc0, !PT ;  /* 0x0000ffffba8b7812 */ /* 0x040fe200078ec0ff */
[----:B------:R-:W-:Y:S01]  /*dec0*/  STG.E.U16 [R184.64+0x52], R157 ;  /* 0x0000529db8007986 */ /* 0x000fe2000c101514 */
[----:B------:R-:W-:Y:S01]  /*ded0*/  LOP3.LUT R138, R186, 0xff, RZ, 0xc0, !PT ;  /* 0x000000ffba8a7812 */ /* 0x000fe200078ec0ff */
[--C-:B------:R-:W-:Y:S01]  /*dee0*/  HSET2.LE.AND R136, R136, R181.reuse, PT ;  /* 0x000000b588887233 */ /* 0x100fe20003803000 */
[----:B------:R-:W-:Y:S01]  /*def0*/  SHF.R.U32.HI R139, RZ, 0x8, R139 ;  /* 0x00000008ff8b7819 */ /* 0x000fe2000001168b */
[----:B------:R1:W-:Y:S01]  /*df00*/  STG.E.U16 [R182.64+0x62], R3 ;  /* 0x00006203b6007986 */ /* 0x0003e2000c101514 */
[----:B------:R-:W-:Y:S02]  /*df10*/  LOP3.LUT R132, R137, R132, RZ, 0xc0, !PT ;  /* 0x0000008489847212 */ /* 0x000fe400078ec0ff */
[----:B------:R-:W-:Y:S01]  /*df20*/  PRMT R138, R138, 0x5410, R139 ;  /* 0x000054108a8a7816 */ /* 0x000fe2000000008b */
[----:B------:R-:W-:Y:S01]  /*df30*/  STG.E.U16 [R182.64+0x60], R156 ;  /* 0x0000609cb6007986 */ /* 0x000fe2000c101514 */
[----:B------:R-:W-:Y:S02]  /*df40*/  SHF.R.U32.HI R139, RZ, 0x10, R186 ;  /* 0x00000010ff8b7819 */ /* 0x000fe400000116ba */
[----:B------:R-:W-:Y:S01]  /*df50*/  LOP3.LUT R133, R136, R133, RZ, 0xc0, !PT ;  /* 0x0000008588857212 */ /* 0x000fe200078ec0ff */
[--C-:B------:R-:W-:Y:S01]  /*df60*/  HSET2.LE.AND R137, R138, R181.reuse, PT ;  /* 0x000000b58a897233 */ /* 0x100fe20003803000 */
[----:B------:R-:W-:Y:S02]  /*df70*/  LOP3.LUT R139, R139, 0xff, RZ, 0xc0, !PT ;  /* 0x000000ff8b8b7812 */ /* 0x000fe400078ec0ff */
[----:B------:R-:W-:Y:S02]  /*df80*/  LOP3.LUT R162, R169, UR5, R162, 0x96, !PT ;  /* 0x00000005a9a27c12 */ /* 0x000fe4000f8e96a2 */
[----:B------:R-:W-:Y:S02]  /*df90*/  PRMT R140, R139, 0x5410, R140 ;  /* 0x000054108b8c7816 */ /* 0x000fe4000000008c */
[----:B------:R-:W-:Y:S02]  /*dfa0*/  LOP3.LUT R134, R137, R134, RZ, 0xc0, !PT ;  /* 0x0000008689867212 */ /* 0x000fe400078ec0ff */
[----:B------:R-:W2:Y:S01]  /*dfb0*/  LDSM.16.MT88.4 R136, [R208+0x10000] ;  /* 0x01000000d088783b */ /* 0x000ea20000004200 */
[--C-:B------:R-:W-:Y:S01]  /*dfc0*/  HSET2.LE.AND R140, R140, R181.reuse, PT ;  /* 0x000000b58c8c7233 */ /* 0x100fe20003803000 */
[----:B------:R-:W-:Y:S02]  /*dfd0*/  LOP3.LUT R149, R174, 0xff, RZ, 0xc0, !PT ;  /* 0x000000ffae957812 */ /* 0x000fe400078ec0ff */
[----:B------:R-:W-:Y:S02]  /*dfe0*/  SHF.R.U32.HI R147, RZ, 0x10, R174 ;  /* 0x00000010ff937819 */ /* 0x000fe400000116ae */
[----:B------:R-:W-:Y:S02]  /*dff0*/  LOP3.LUT R135, R140, R135, RZ, 0xc0, !PT ;  /* 0x000000878c877212 */ /* 0x000fe400078ec0ff */
[----:B------:R-:W-:Y:S02]  /*e000*/  LOP3.LUT R140, R174, 0xffff, RZ, 0xc0, !PT ;  /* 0x0000ffffae8c7812 */ /* 0x000fe400078ec0ff */
[----:B------:R-:W-:Y:S01]  /*e010*/  LOP3.LUT R147, R147, 0xff, RZ, 0xc0, !PT ;  /* 0x000000ff93937812 */ /* 0x000fe200078ec0ff */
[----:B-1----:R-:W-:Y:S01]  /*e020*/  IMAD.MOV.U32 R3, RZ, RZ, R2 ;  /* 0x000000ffff037224 */ /* 0x002fe200078e0002 */
[----:B------:R-:W-:Y:S02]  /*e030*/  SHF.R.U32.HI R140, RZ, 0x8, R140 ;  /* 0x00000008ff8c7819 */ /* 0x000fe4000001168c */
[----:B------:R-:W-:Y:S02]  /*e040*/  SHF.R.U32.HI R174, RZ, 0x18, R174 ;  /* 0x00000018ffae7819 */ /* 0x000fe400000116ae */
[----:B------:R-:W-:Y:S02]  /*e050*/  PRMT R149, R149, 0x5410, R140 ;  /* 0x0000541095957816 */ /* 0x000fe4000000008c */
[----:B------:R-:W-:Y:S02]  /*e060*/  LOP3.LUT R140, R172, 0xffff, RZ, 0xc0, !PT ;  /* 0x0000ffffac8c7812 */ /* 0x000fe400078ec0ff */
[----:B------:R-:W-:Y:S02]  /*e070*/  PRMT R174, R147, 0x5410, R174 ;  /* 0x0000541093ae7816 */ /* 0x000fe400000000ae */
[----:B------:R-:W-:Y:S02]  /*e080*/  SHF.R.U32.HI R153, RZ, 0x10, R154 ;  /* 0x00000010ff997819 */ /* 0x000fe4000001169a */
[----:B------:R-:W-:Y:S02]  /*e090*/  SHF.R.U32.HI R161, RZ, 0x10, R167 ;  /* 0x00000010ffa17819 */ /* 0x000fe400000116a7 */
[----:B------:R-:W-:Y:S02]  /*e0a0*/  LOP3.LUT R153, R153, 0xff, RZ, 0xc0, !PT ;  /* 0x000000ff99997812 */ /* 0x000fe400078ec0ff */
[----:B------:R-:W-:Y:S02]  /*e0b0*/  LOP3.LUT R161, R161, 0xff, RZ, 0xc0, !PT ;  /* 0x000000ffa1a17812 */ /* 0x000fe400078ec0ff */
[----:B------:R-:W-:Y:S02]  /*e0c0*/  PRMT R178, R177, 0x7632, R178 ;  /* 0x00007632b1b27816 */ /* 0x000fe400000000b2 */
[----:B------:R-:W-:Y:S02]  /*e0d0*/  F2FP.PACK_AB R176, R165, R166 ;  /* 0x000000a6a5b0723e */ /* 0x000fe400000000ff */
[----:B------:R-:W-:Y:S02]  /*e0e0*/  PRMT R179, R180, 0x7632, R179 ;  /* 0x00007632b4b37816 */ /* 0x000fe400000000b3 */
[----:B------:R-:W-:Y:S01]  /*e0f0*/  SHF.R.U32.HI R167, RZ, 0x18, R167 ;  /* 0x00000018ffa77819 */ /* 0x000fe200000116a7 */
[C---:B--2---:R-:W-:Y:S03]  /*e100*/  HMMA.16816.F32 R4, R132.reuse, R136, R4 ;  /* 0x000000888404723c */ /* 0x044fe60000001804 */
[----:B------:R-:W-:Y:S05]  /*e110*/  ISETP.GE.U32.AND P0, PT, R252, R167, PT ;  /* 0x000000a7fc00720c */ /* 0x000fea0003f06070 */
[C---:B------:R-:W-:Y:S01]  /*e120*/  HMMA.16816.F32 R8, R132.reuse, R138, R8 ;  /* 0x0000008a8408723c */ /* 0x040fe20000001808 */
[----:B------:R-:W1:Y:S07]  /*e130*/  LDSM.16.MT88.4 R136, [R206+0x10000] ;  /* 0x01000000ce88783b */ /* 0x000e6e0000004200 */
[----:B------:R-:W-:Y:S01]  /*e140*/  @!P0 HADD2 R215, -R179.H0_H0, -RZ.H0_H0 ;  /* 0xa00000ffb3d78230 */ /* 0x000fe20000000900 */
        /* <DEDUP_REMOVED lines=43> */
[----:B------:R-:W-:Y:S01]  /*e400*/  SHF.R.U32.HI R136, RZ, 0x10, R172 ;  /* 0x00000010ff887819 */ /* 0x000fe200000116ac */
[----:B------:R-:W-:Y:S01]  /*e410*/  HMMA.16816.F32 R128, R132, R138, R128 ;  /* 0x0000008a8480723c */ /* 0x000fe20000001880 */
[----:B------:R-:W-:Y:S03]  /*e420*/  SHF.R.U32.HI R137, RZ, 0x8, R140 ;  /* 0x00000008ff897819 */ /* 0x000fe6000001168c */
[----:B------:R-:W-:Y:S02]  /*e430*/  LOP3.LUT R140, R136, 0xff, RZ, 0xc0, !PT ;  /* 0x000000ff888c7812 */ /* 0x000fe400078ec0ff */
[----:B------:R-:W-:Y:S01]  /*e440*/  PRMT R150, R150, 0x5410, R137 ;  /* 0x0000541096967816 */ /* 0x000fe20000000089 */
[--C-:B------:R-:W-:Y:S01]  /*e450*/  HSET2.LE.AND R134, R149, R181.reuse, PT ;  /* 0x000000b595867233 */ /* 0x100fe20003803000 */
[----:B------:R-:W1:Y:S01]  /*e460*/  LDSM.16.MT88.4 R136, [R208+0x10800] ;  /* 0x01080000d088783b */ /* 0x000e620000004200 */
[----:B------:R-:W-:Y:S03]  /*e470*/  PRMT R133, R140, 0x5410, R141 ;  /* 0x000054108c857816 */ /* 0x000fe6000000008d */
[--C-:B------:R-:W-:Y:S01]  /*e480*/  HSET2.LE.AND R135, R150, R181.reuse, PT ;  /* 0x000000b596877233 */ /* 0x100fe20003803000 */
[----:B------:R-:W-:Y:S01]  /*e490*/  LOP3.LUT R134, R134, R145, RZ, 0xc0, !PT ;  /* 0x0000009186867212 */ /* 0x000fe200078ec0ff */
[--C-:B------:R-:W-:Y:S02]  /*e4a0*/  HSET2.LE.AND R133, R133, R181.reuse, PT ;  /* 0x000000b585857233 */ /* 0x100fe40003803000 */
[----:B------:R-:W2:Y:S01]  /*e4b0*/  LDSM.16.MT88.4 R140, [R206+0x10800] ;  /* 0x01080000ce8c783b */ /* 0x000ea20000004200 */
[----:B------:R-:W-:Y:S01]  /*e4c0*/  LOP3.LUT R132, R135, R146, RZ, 0xc0, !PT ;  /* 0x0000009287847212 */ /* 0x000fe200078ec0ff */
[--C-:B------:R-:W-:Y:S01]  /*e4d0*/  HSET2.LE.AND R135, R174, R181.reuse, PT ;  /* 0x000000b5ae877233 */ /* 0x100fe20003803000 */
[----:B------:R-:W-:Y:S04]  /*e4e0*/  LOP3.LUT R133, R133, R144, RZ, 0xc0, !PT ;  /* 0x0000009085857212 */ /* 0x000fe800078ec0ff */
[----:B------:R-:W-:Y:S01]  /*e4f0*/  LOP3.LUT R135, R135, R148, RZ, 0xc0, !PT ;  /* 0x0000009487877212 */ /* 0x000fe200078ec0ff */
[----:B------:R-:W3:Y:S08]  /*e500*/  LDSM.16.MT88.4 R144, [R205+0x10800] ;  /* 0x01080000cd90783b */ /* 0x000ef00000004200 */
[----:B------:R-:W-:Y:S08]  /*e510*/  LDSM.16.MT88.4 R148, [R208+0x11000] ;  /* 0x01100000d094783b */ /* 0x000ff00000004200 */
[----:B------:R-:W-:Y:S01]  /*e520*/  LDSM.16.MT88.4 R172, [R205+0x13800] ;  /* 0x01380000cdac783b */ /* 0x000fe20000004200 */
        /* <DEDUP_REMOVED lines=40> */
[C---:B------:R-:W-:Y:S01]  /*e7b0*/  LOP3.LUT R140, R170.reuse, 0xffff, RZ, 0xc0, !PT ;  /* 0x0000ffffaa8c7812 */ /* 0x040fe200078ec0ff */
[C---:B------:R-:W-:Y:S01]  /*e7c0*/  HMMA.16816.F32 R112, R132.reuse, R142, R112 ;  /* 0x0000008e8470723c */ /* 0x040fe20000001870 */
[--C-:B------:R-:W-:Y:S06]  /*e7d0*/  SHF.R.U32.HI R141, RZ, 0x10, R170.reuse ;  /* 0x00000010ff8d7819 */ /* 0x100fec00000116aa */
[----:B------:R-:W-:Y:S01]  /*e7e0*/  LOP3.LUT R142, R170, 0xff, RZ, 0xc0, !PT ;  /* 0x000000ffaa8e7812 */ /* 0x000fe200078ec0ff */
[C---:B---3--:R-:W-:Y:S01]  /*e7f0*/  HMMA.16816.F32 R116, R132.reuse, R144, R116 ;  /* 0x000000908474723c */ /* 0x048fe20000001874 */
[----:B------:R-:W-:Y:S06]  /*e800*/  SHF.R.U32.HI R143, RZ, 0x18, R170 ;  /* 0x00000018ff8f7819 */ /* 0x000fec00000116aa */
[C---:B------:R-:W-:Y:S01]  /*e810*/  LOP3.LUT R144, R154.reuse, 0xffff, RZ, 0xc0, !PT ;  /* 0x0000ffff9a907812 */ /* 0x040fe200078ec0ff */
[C---:B------:R-:W-:Y:S01]  /*e820*/  HMMA.16816.F32 R120, R132.reuse, R146, R120 ;  /* 0x000000928478723c */ /* 0x040fe20000001878 */
[----:B------:R-:W-:Y:S03]  /*e830*/  SHF.R.U32.HI R145, RZ, 0x8, R140 ;  /* 0x00000008ff917819 */ /* 0x000fe6000001168c */
[----:B------:R-:W-:Y:S02]  /*e840*/  SHF.R.U32.HI R144, RZ, 0x8, R144 ;  /* 0x00000008ff907819 */ /* 0x000fe40000011690 */
[----:B------:R-:W-:Y:S02]  /*e850*/  LOP3.LUT R140, R141, 0xff, RZ, 0xc0, !PT ;  /* 0x000000ff8d8c7812 */ /* 0x000fe400078ec0ff */
[----:B------:R-:W-:Y:S01]  /*e860*/  LOP3.LUT R141, R154, 0xff, RZ, 0xc0, !PT ;  /* 0x000000ff9a8d7812 */ /* 0x000fe200078ec0ff */
[C---:B-1----:R-:W-:Y:S03]  /*e870*/  HMMA.16816.F32 R124, R132.reuse, R136, R124 ;  /* 0x00000088847c723c */ /* 0x042fe6000000187c */
[----:B------:R-:W-:Y:S02]  /*e880*/  PRMT R142, R142, 0x5410, R145 ;  /* 0x000054108e8e7816 */ /* 0x000fe40000000091 */
[----:B------:R-:W-:Y:S02]  /*e890*/  PRMT R141, R141, 0x5410, R144 ;  /* 0x000054108d8d7816 */ /* 0x000fe40000000090 */
[----:B------:R-:W1:Y:S01]  /*e8a0*/  LDSM.16.MT88.4 R144, [R206+0x11000] ;  /* 0x01100000ce90783b */ /* 0x000e620000004200 */
[----:B------:R-:W-:Y:S01]  /*e8b0*/  HMMA.16816.F32 R128, R132, R138, R128 ;  /* 0x0000008a8480723c */ /* 0x000fe20000001880 */
[----:B------:R-:W-:Y:S03]  /*e8c0*/  SHF.R.U32.HI R154, RZ, 0x18, R154 ;  /* 0x00000018ff9a7819 */ /* 0x000fe6000001169a */
[----:B------:R-:W-:Y:S01]  /*e8d0*/  PRMT R143, R140, 0x5410, R143 ;  /* 0x000054108c8f7816 */ /* 0x000fe2000000008f */
[--C-:B------:R-:W-:Y:S01]  /*e8e0*/  HSET2.LE.AND R141, R141, R181.reuse, PT ;  /* 0x000000b58d8d7233 */ /* 0x100fe20003803000 */
[----:B------:R-:W-:Y:S01]  /*e8f0*/  PRMT R153, R153, 0x5410, R154 ;  /* 0x0000541099997816 */ /* 0x000fe2000000009a */
[--C-:B------:R-:W-:Y:S01]  /*e900*/  HSET2.LE.AND R137, R142, R181.reuse, PT ;  /* 0x000000b58e897233 */ /* 0x100fe20003803000 */
[----:B------:R-:W-:Y:S01]  /*e910*/  LDSM.16.MT88.4 R132, [R204+0x11000] ;  /* 0x01100000cc84783b */ /* 0x000fe20000004200 */
[--C-:B------:R-:W-:Y:S03]  /*e920*/  HSET2.LE.AND R143, R143, R181.reuse, PT ;  /* 0x000000b58f8f7233 */ /* 0x100fe60003803000 */
[--C-:B------:R-:W-:Y:S01]  /*e930*/  HSET2.LE.AND R136, R153, R181.reuse, PT ;  /* 0x000000b599887233 */ /* 0x100fe20003803000 */
[----:B------:R-:W-:Y:S02]  /*e940*/  LOP3.LUT R140, R141, R152, RZ, 0xc0, !PT ;  /* 0x000000988d8c7212 */ /* 0x000fe400078ec0ff */
[----:B------:R-:W-:Y:S01]  /*e950*/  LOP3.LUT R142, R137, R160, RZ, 0xc0, !PT ;  /* 0x000000a0898e7212 */ /* 0x000fe200078ec0ff */
[----:B------:R-:W2:Y:S01]  /*e960*/  LDSM.16.MT88.4 R152, [R205+0x11000] ;  /* 0x01100000cd98783b */ /* 0x000ea20000004200 */
[----:B------:R-:W-:Y:S02]  /*e970*/  LOP3.LUT R141, R136, R159, RZ, 0xc0, !PT ;  /* 0x0000009f888d7212 */ /* 0x000fe400078ec0ff */
[----:B------:R-:W-:Y:S05]  /*e980*/  LOP3.LUT R143, R143, R158, RZ, 0xc0, !PT ;  /* 0x0000009e8f8f7212 */ /* 0x000fea00078ec0ff */
[----:B------:R-:W3:Y:S02]  /*e990*/  LDSM.16.MT88.4 R136, [R208+0x13000] ;  /* 0x01300000d088783b */ /* 0x000ee40000004200 */
[C---:B------:R-:W-:Y:S06]  /*e9a0*/  HMMA.16816.F32 R4, R140.reuse, R148, R4 ;  /* 0x000000948c04723c */ /* 0x040fec0000001804 */
[----:B------:R-:W-:Y:S02]  /*e9b0*/  LDSM.16.MT88.4 R156, [R205+0x11800] ;  /* 0x01180000cd9c783b */ /* 0x000fe40000004200 */
[C---:B------:R-:W-:Y:S06]  /*e9c0*/  HMMA.16816.F32 R8, R140.reuse, R150, R8 ;  /* 0x000000968c08723c */ /* 0x040fec0000001808 */
[----:B------:R-:W3:Y:S02]  /*e9d0*/  LDSM.16.MT88.4 R148, [R206+0x13000] ;  /* 0x01300000ce94783b */ /* 0x000ee40000004200 */
        /* <DEDUP_REMOVED lines=27> */
[C---:B------:R-:W-:Y:S07]  /*eb90*/  HMMA.16816.F32 R84, R140.reuse, R148, R84 ;  /* 0x000000948c54723c */ /* 0x040fee0000001854 */
[----:B------:R-:W-:Y:S01]  /*eba0*/  LOP3.LUT R148, R168, 0xffff, RZ, 0xc0, !PT ;  /* 0x0000ffffa8947812 */ /* 0x000fe200078ec0ff */
[C---:B------:R-:W-:Y:S04]  /*ebb0*/  HMMA.16816.F32 R88, R140.reuse, R150, R88 ;  /* 0x000000968c58723c */ /* 0x040fe80000001858 */
[----:B------:R-:W-:Y:S04]  /*ebc0*/  SHF.R.U32.HI R148, RZ, 0x8, R148 ;  /* 0x00000008ff947819 */ /* 0x000fe80000011694 */
[C---:B-1----:R-:W-:Y:S07]  /*ebd0*/  HMMA.16816.F32 R92, R140.reuse, R144, R92 ;  /* 0x000000908c5c723c */ /* 0x042fee000000185c */
[----:B------:R-:W-:Y:S01]  /*ebe0*/  FADD.FTZ R144, R166, R163 ;  /* 0x000000a3a6907221 */ /* 0x000fe20000010000 */
[C---:B------:R-:W-:Y:S01]  /*ebf0*/  HMMA.16816.F32 R96, R140.reuse, R146, R96 ;  /* 0x000000928c60723c */ /* 0x040fe20000001860 */
[----:B------:R-:W-:Y:S03]  /*ec00*/  PRMT R166, R177, 0x5410, R178 ;  /* 0x00005410b1a67816 */ /* 0x000fe600000000b2 */
[----:B------:R-:W-:Y:S01]  /*ec10*/  FADD.FTZ R149, R165, R144 ;  /* 0x00000090a5957221 */ /* 0x000fe20000010000 */
[----:B------:R-:W-:Y:S01]  /*ec20*/  @!P6 PRMT R177, R218, 0x5410, RZ ;  /* 0x00005410dab1e816 */ /* 0x000fe200000000ff */
[----:B------:R-:W1:Y:S01]  /*ec30*/  LDSM.16.MT88.4 R144, [R204+0x17000] ;  /* 0x01700000cc90783b */ /* 0x000e620000004200 */
[----:B------:R-:W-:Y:S01]  /*ec40*/  ISETP.GE.U32.AND P6, PT, R252, R161, PT ;  /* 0x000000a1fc00720c */ /* 0x000fe20003fc6070 */
[C---:B--2---:R-:W-:Y:S01]  /*ec50*/  HMMA.16816.F32 R100, R140.reuse, R152, R100 ;  /* 0x000000988c64723c */ /* 0x044fe20000001864 */
[----:B------:R-:W-:Y:S03]  /*ec60*/  PRMT R165, R180, 0x5410, R179 ;  /* 0x00005410b4a57816 */ /* 0x000fe600000000b3 */
[----:B------:R-:W-:Y:S02]  /*ec70*/  @!P0 PRMT R179, R215, 0x5410, RZ ;  /* 0x00005410d7b38816 */ /* 0x000fe400000000ff */
[----:B------:R-:W-:Y:S01]  /*ec80*/  STL [R1+0x78], R149 ;  /* 0x0000789501007387 */ /* 0x000fe20000100800 */
[----:B------:R-:W-:Y:S01]  /*ec90*/  LOP3.LUT R153, R162, 0xffff, RZ, 0xc0, !PT ;  /* 0x0000ffffa2997812 */ /* 0x000fe200078ec0ff */
[C---:B------:R-:W-:Y:S02]  /*eca0*/  HMMA.16816.F32 R104, R140.reuse, R154, R104 ;  /* 0x0000009a8c68723c */ /* 0x040fe40000001868 */
[----:B------:R-:W-:Y:S02]  /*ecb0*/  STG.E.U16 [R184.64+0x62], R179 ;  /* 0x000062b3b8007986 */ /* 0x000fe4000c101514 */
[----:B------:R-:W-:Y:S01]  /*ecc0*/  SHF.R.U32.HI R153, RZ, 0x8, R153 ;  /* 0x00000008ff997819 */ /* 0x000fe20000011699 */
[----:B------:R-:W-:Y:S03]  /*ecd0*/  @!P6 HADD2 R216, -R180.H0_H0, -RZ.H0_H0 ;  /* 0xa00000ffb4d8e230 */ /* 0x000fe60000000900 */
[C---:B------:R-:W-:Y:S04]  /*ece0*/  HMMA.16816.F32 R108, R140.reuse, R132, R108 ;  /* 0x000000848c6c723c */ /* 0x040fe8000000186c */
[----:B------:R-:W-:Y:S03]  /*ecf0*/  @!P6 PRMT R180, R216, 0x5410, RZ ;  /* 0x00005410d8b4e816 */ /* 0x000fe600000000ff */
[----:B------:R-:W-:Y:S01]  /*ed00*/  LOP3.LUT R133, R148, 0xffff, RZ, 0xc0, !PT ;  /* 0x0000ffff94857812 */ /* 0x000fe200078ec0ff */
[C---:B------:R-:W-:Y:S01]  /*ed10*/  HMMA.16816.F32 R112, R140.reuse, R134, R112 ;  /* 0x000000868c70723c */ /* 0x040fe20000001870 */
[--C-:B------:R-:W-:Y:S01]  /*ed20*/  SHF.R.U32.HI R132, RZ, 0x10, R168.reuse ;  /* 0x00000010ff847819 */ /* 0x100fe200000116a8 */
[----:B------:R-:W2:Y:S01]  /*ed30*/  LDSM.16.MT88.4 R148, [R208+0x11800] ;  /* 0x01180000d094783b */ /* 0x000ea20000004200 */
[----:B------:R-:W-:Y:S02]  /*ed40*/  ISETP.GE.U32.AND P5, PT, R252, R133, PT ;  /* 0x00000085fc00720c */ /* 0x000fe40003fa6070 */
[----:B------:R-:W-:Y:S02]  /*ed50*/  LOP3.LUT R133, R132, 0xff, RZ, 0xc0, !PT ;  /* 0x000000ff84857812 */ /* 0x000fe400078ec0ff */
[----:B------:R-:W-:Y:S01]  /*ed60*/  LOP3.LUT R132, R168, 0xffff, RZ, 0xc0, !PT ;  /* 0x0000ffffa8847812 */ /* 0x000fe200078ec0ff */
[C---:B---3--:R-:W-:Y:S01]  /*ed70*/  HMMA.16816.F32 R116, R140.reuse, R136, R116 ;  /* 0x000000888c74723c */ /* 0x048fe20000001874 */
[----:B------:R-:W-:Y:S01]  /*ed80*/  ISETP.GE.U32.AND P6, PT, R252, R133, PT ;  /* 0x00000085fc00720c */ /* 0x000fe20003fc6070 */
[----:B------:R-:W-:Y:S02]  /*ed90*/  STG.E.U16 [R184.64+0x60], R180 ;  /* 0x000060b4b8007986 */ /* 0x000fe4000c101514 */
[--C-:B------:R-:W-:Y:S02]  /*eda0*/  SHF.R.U32.HI R133, RZ, 0x10, R168.reuse ;  /* 0x00000010ff857819 */ /* 0x100fe400000116a8 */
[--C-:B------:R-:W-:Y:S01]  /*edb0*/  SHF.R.U32.HI R135, RZ, 0x18, R168.reuse ;  /* 0x00000018ff877819 */ /* 0x100fe200000116a8 */
[----:B------:R-:W-:Y:S01]  /*edc0*/  STG.E.U16 [R182.64+0x70], R177 ;  /* 0x000070b1b6007986 */ /* 0x000fe2000c101514 */
[C---:B------:R-:W-:Y:S01]  /*edd0*/  HMMA.16816.F32 R120, R140.reuse, R138, R120 ;  /* 0x0000008a8c78723c */ /* 0x040fe20000001878 */
[----:B------:R-:W-:Y:S02]  /*ede0*/  LOP3.LUT R134, R168, 0xff, RZ, 0xc0, !PT ;  /* 0x000000ffa8867812 */ /* 0x000fe400078ec0ff */
[----:B------:R-:W-:Y:S01]  /*edf0*/  ISETP.GE.U32.AND P0, PT, R252, R135, PT ;  /* 0x00000087fc00720c */ /* 0x000fe20003f06070 */
[----:B------:R-:W-:Y:S01]  /*ee00*/  @!P5 HADD2 R220, -R178.H0_H0, -RZ.H0_H0 ;  /* 0xa00000ffb2dcd230 */ /* 0x000fe20000000900 */
[----:B------:R-:W-:Y:S01]  /*ee10*/  SHF.R.U32.HI R168, RZ, 0x18, R168 ;  /* 0x00000018ffa87819 */ /* 0x000fe200000116a8 */
[C---:B------:R-:W-:Y:S01]  /*ee20*/  @!P6 HADD2 R227, -R176.reuse.H0_H0, -RZ.H0_H0 ;  /* 0xa00000ffb0e3e230 */ /* 0x040fe20000000900 */
[----:B------:R-:W-:Y:S01]  /*ee30*/  SHF.R.U32.HI R137, RZ, 0x8, R132 ;  /* 0x00000008ff897819 */ /* 0x000fe20000011684 */
[C---:B-1----:R-:W-:Y:S01]  /*ee40*/  HMMA.16816.F32 R124, R140.reuse, R144, R124 ;  /* 0x000000908c7c723c */ /* 0x042fe2000000187c */
[----:B------:R-:W-:Y:S03]  /*ee50*/  LOP3.LUT R132, R162, 0xff, RZ, 0xc0, !PT ;  /* 0x000000ffa2847812 */ /* 0x000fe600078ec0ff */
[----:B------:R-:W-:Y:S02]  /*ee60*/  LOP3.LUT R133, R133, 0xff, RZ, 0xc0, !PT ;  /* 0x000000ff85857812 */ /* 0x000fe400078ec0ff */
[----:B------:R-:W-:Y:S02]  /*ee70*/  SHF.R.U32.HI R136, RZ, 0x10, R162 ;  /* 0x00000010ff887819 */ /* 0x000fe400000116a2 */
[----:B------:R-:W-:Y:S01]  /*ee80*/  HMMA.16816.F32 R128, R140, R146, R128 ;  /* 0x000000928c80723c */ /* 0x000fe20000001880 */
[----:B------:R-:W-:Y:S02]  /*ee90*/  PRMT R167, R133, 0x5410, R168 ;  /* 0x0000541085a77816 */ /* 0x000fe400000000a8 */
[----:B------:R-:W-:Y:S01]  /*eea0*/  LDSM.16.MT88.4 R168, [R206+0x13800] ;  /* 0x01380000cea8783b */ /* 0x000fe20000004200 */
[----:B------:R-:W-:Y:S01]  /*eeb0*/  PRMT R133, R132, 0x5410, R153 ;  /* 0x0000541084857816 */ /* 0x000fe20000000099 */
[----:B------:R-:W-:Y:S01]  /*eec0*/  @!P0 HADD2 R226, -R176.H1_H1, -RZ.H0_H0 ;  /* 0xa00000ffb0e28230 */ /* 0x000fe20000000d00 */
[----:B------:R-:W-:Y:S01]  /*eed0*/  SHF.R.U32.HI R139, RZ, 0x18, R162 ;  /* 0x00000018ff8b7819 */ /* 0x000fe200000116a2 */
[--C-:B------:R-:W-:Y:S01]  /*eee0*/  HSET2.LE.AND R167, R167, R181.reuse, PT ;  /* 0x000000b5a7a77233 */ /* 0x100fe20003803000 */
[----:B------:R-:W-:Y:S01]  /*eef0*/  LOP3.LUT R136, R136, 0xff, RZ, 0xc0, !PT ;  /* 0x000000ff88887812 */ /* 0x000fe200078ec0ff */
[--C-:B------:R-:W-:Y:S02]  /*ef00*/  HSET2.LE.AND R133, R133, R181.reuse, PT ;  /* 0x000000b585857233 */ /* 0x100fe40003803000 */
[----:B------:R-:W1:Y:S01]  /*ef10*/  LDSM.16.MT88.4 R152, [R206+0x11800] ;  /* 0x01180000ce98783b */ /* 0x000e620000004200 */
[----:B------:R-:W-:Y:S02]  /*ef20*/  PRMT R134, R134, 0x5410, R137 ;  /* 0x0000541086867816 */ /* 0x000fe40000000089 */
[----:B------:R-:W-:Y:S02]  /*ef30*/  PRMT R132, R136, 0x5410, R139 ;  /* 0x0000541088847816 */ /* 0x000fe4000000008b */
[----:B------:R-:W-:Y:S01]  /*ef40*/  LOP3.LUT R164, R133, R164, RZ, 0xc0, !PT ;  /* 0x000000a485a47212 */ /* 0x000fe200078ec0ff */
[--C-:B------:R-:W-:Y:S01]  /*ef50*/  HSET2.LE.AND R135, R134, R181.reuse, PT ;  /* 0x000000b586877233 */ /* 0x100fe20003803000 */
[----:B------:R-:W-:Y:S01]  /*ef60*/  LOP3.LUT R167, R167, R176, RZ, 0xc0, !PT ;  /* 0x000000b0a7a77212 */ /* 0x000fe200078ec0ff */
[----:B------:R-:W-:Y:S01]  /*ef70*/  HSET2.LE.AND R132, R132, R181, PT ;  /* 0x000000b584847233 */ /* 0x000fe20003803000 */
[----:B------:R-:W3:Y:S01]  /*ef80*/  LDSM.16.MT88.4 R160, [R204+0x11800] ;  /* 0x01180000cca0783b */ /* 0x000ee20000004200 */
[----:B------:R-:W-:Y:S02]  /*ef90*/  @!P5 PRMT R178, R220, 0x5410, RZ ;  /* 0x00005410dcb2d816 */ /* 0x000fe400000000ff */
[----:B------:R-:W-:Y:S02]  /*efa0*/  LOP3.LUT R166, R135, R166, RZ, 0xc0, !PT ;  /* 0x000000a687a67212 */ /* 0x000fe400078ec0ff */
[----:B------:R-:W-:Y:S02]  /*efb0*/  LOP3.LUT R165, R132, R165, RZ, 0xc0, !PT ;  /* 0x000000a584a57212 */ /* 0x000fe400078ec0ff */
[----:B------:R-:W-:Y:S01]  /*efc0*/  ISETP.LT.AND P5, PT, RZ, UR18, PT ;  /* 0x00000012ff007c0c */ /* 0x000fe2000bfa1270 */
[----:B------:R-:W-:Y:S04]  /*efd0*/  STG.E.U16 [R182.64+0x72], R178 ;  /* 0x000072b2b6007986 */ /* 0x000fe8000c101514 */
[C---:B--2---:R-:W-:Y:S01]  /*efe0*/  HMMA.16816.F32 R132, R164.reuse, R148, R4 ;  /* 0x00000094a484723c */ /* 0x044fe20000001804 */
[----:B------:R-:W2:Y:S07]  /*eff0*/  LDSM.16.MT88.4 R4, [R208+0x13800] ;  /* 0x01380000d004783b */ /* 0x000eae0000004200 */
[C---:B------:R-:W-:Y:S01]  /*f000*/  HMMA.16816.F32 R136, R164.reuse, R150, R8 ;  /* 0x00000096a488723c */ /* 0x040fe20000001808 */
[----:B------:R-:W2:Y:S07]  /*f010*/  LDSM.16.MT88.4 R8, [R204+0x13800] ;  /* 0x01380000cc08783b */ /* 0x000eae0000004200 */
[C---:B-1----:R-:W-:Y:S01]  /*f020*/  HMMA.16816.F32 R140, R164.reuse, R152, R12 ;  /* 0x00000098a48c723c */ /* 0x042fe2000000180c */
[----:B------:R-:W1:Y:S07]  /*f030*/  LDSM.16.MT88.4 R12, [R208+0x15800] ;  /* 0x01580000d00c783b */ /* 0x000e6e0000004200 */
[C---:B------:R-:W-:Y:S01]  /*f040*/  HMMA.16816.F32 R144, R164.reuse, R154, R16 ;  /* 0x0000009aa490723c */ /* 0x040fe20000001810 */
[----:B------:R-:W-:Y:S07]  /*f050*/  LDSM.16.MT88.4 R16, [R205+0x15800] ;  /* 0x01580000cd10783b */ /* 0x000fee0000004200 */
[C---:B------:R-:W-:Y:S01]  /*f060*/  HMMA.16816.F32 R148, R164.reuse, R156, R20 ;  /* 0x0000009ca494723c */ /* 0x040fe20000001814 */
[----:B------:R-:W-:Y:S07]  /*f070*/  LDSM.16.MT88.4 R20, [R204+0x15800] ;  /* 0x01580000cc14783b */ /* 0x000fee0000004200 */
[C---:B------:R-:W-:Y:S01]  /*f080*/  HMMA.16816.F32 R152, R164.reuse, R158, R24 ;  /* 0x0000009ea498723c */ /* 0x040fe20000001818 */
[----:B------:R-:W-:Y:S07]  /*f090*/  LDSM.16.MT88.4 R24, [R208+0x17800] ;  /* 0x01780000d018783b */ /* 0x000fee0000004200 */
[C---:B---3--:R-:W-:Y:S01]  /*f0a0*/  HMMA.16816.F32 R156, R164.reuse, R160, R28 ;  /* 0x000000a0a49c723c */ /* 0x048fe2000000181c */
[----:B------:R-:W-:Y:S07]  /*f0b0*/  LDSM.16.MT88.4 R28, [R206+0x17800] ;  /* 0x01780000ce1c783b */ /* 0x000fee0000004200 */
[C---:B------:R-:W-:Y:S08]  /*f0c0*/  HMMA.16816.F32 R160, R164.reuse, R162, R32 ;  /* 0x000000a2a4a0723c */ /* 0x040ff00000001820 */
        /* <DEDUP_REMOVED lines=8> */
[C---:B------:R-:W-:Y:S01]  /*f150*/  HMMA.16816.F32 R64, R164.reuse, R10, R64 ;  /* 0x0000000aa440723c */ /* 0x040fe20000001840 */
[----:B------:R-:W3:Y:S07]  /*f160*/  LDSM.16.MT88.4 R8, [R205+0x17800] ;  /* 0x01780000cd08783b */ /* 0x000eee0000004200 */
[C---:B-1----:R-:W-:Y:S08]  /*f170*/  HMMA.16816.F32 R68, R164.reuse, R12, R68 ;  /* 0x0000000ca444723c */ /* 0x042ff00000001844 */
[C---:B------:R-:W-:Y:S01]  /*f180*/  HMMA.16816.F32 R72, R164.reuse, R14, R72 ;  /* 0x0000000ea448723c */ /* 0x040fe20000001848 */
[----:B------:R-:W1:Y:S07]  /*f190*/  LDSM.16.MT88.4 R12, [R204+0x17800] ;  /* 0x01780000cc0c783b */ /* 0x000e6e0000004200 */
[C---:B--2---:R-:W-:Y:S07]  /*f1a0*/  HMMA.16816.F32 R76, R164.reuse, R4, R76 ;  /* 0x00000004a44c723c */ /* 0x044fee000000184c */
[----:B------:R-:W-:Y:S01]  /*f1b0*/  @P0 PRMT R5, R176, 0x7632, R5 ;  /* 0x00007632b0050816 */ /* 0x000fe20000000005 */
[C---:B------:R-:W-:Y:S01]  /*f1c0*/  HMMA.16816.F32 R80, R164.reuse, R6, R80 ;  /* 0x00000006a450723c */ /* 0x040fe20000001850 */
[----:B------:R-:W-:Y:S03]  /*f1d0*/  @!P6 PRMT R176, R227, 0x5410, RZ ;  /* 0x00005410e3b0e816 */ /* 0x000fe600000000ff */
[----:B------:R-:W-:Y:S02]  /*f1e0*/  @!P0 PRMT R5, R226, 0x5410, RZ ;  /* 0x00005410e2058816 */ /* 0x000fe400000000ff */
[----:B------:R4:W-:Y:S02]  /*f1f0*/  STG.E.U16 [R184.64+0x70], R176 ;  /* 0x000070b0b8007986 */ /* 0x0009e4000c101514 */
[C---:B------:R-:W-:Y:S02]  /*f200*/  HMMA.16816.F32 R84, R164.reuse, R16, R84 ;  /* 0x00000010a454723c */ /* 0x040fe40000001854 */
[----:B------:R4:W-:Y:S06]  /*f210*/  STG.E.U16 [R184.64+0x72], R5 ;  /* 0x00007205b8007986 */ /* 0x0009ec000c101514 */
        /* <DEDUP_REMOVED lines=8> */
[C---:B------:R-:W-:Y:S08]  /*f2a0*/  HMMA.16816.F32 R120, R164.reuse, R10, R120 ;  /* 0x0000000aa478723c */ /* 0x040ff00000001878 */
[C---:B-1----:R-:W-:Y:S08]  /*f2b0*/  HMMA.16816.F32 R124, R164.reuse, R12, R124 ;  /* 0x0000000ca47c723c */ /* 0x042ff0000000187c */
[----:B------:R-:W-:Y:S07]  /*f2c0*/  HMMA.16816.F32 R128, R164, R14, R128 ;  /* 0x0000000ea480723c */ /* 0x000fee0000001880 */
[----:B------:R-:W-:Y:S01]  /*f2d0*/  IADD3 R164, P0, R182, -0x80, RZ ;  /* 0xffffff80b6a47810 */ /* 0x000fe20007f1e0ff */
[----:B------:R-:W-:Y:S04]  /*f2e0*/  IMAD.MOV.U32 R165, RZ, RZ, R0 ;  /* 0x000000ffffa57224 */ /* 0x000fe800078e0000 */
[----:B------:R-:W-:Y:S01]  /*f2f0*/  IADD3.X R167, R183, -0x1, RZ, P0, !PT ;  /* 0xffffffffb7a77810 */ /* 0x000fe200007fe4ff */
[----:B----45:R-:W-:-:S05]  /*f300*/  @P5 BRA `(.L_x_883) ;  /* 0xffffa3d000005947 */ /* 0x030fca000383ffff */
.L_x_882:
[----:B------:R-:W3:Y:S01]  /*f310*/  LDL.LU R6, [R1+0x38] ;  /* 0x0000380001067983 */ /* 0x000ee20000300800 */
[----:B--2---:R-:W-:-:S02]  /*f320*/  MOV R12, 0x3f800000 ;  /* 0x3f800000000c7802 */ /* 0x004fc40000000f00 */
[----:B------:R-:W-:Y:S01]  /*f330*/  MOV R13, 0x3f800000 ;  /* 0x3f800000000d7802 */ /* 0x000fe20000000f00 */
[----:B------:R-:W2:Y:S01]  /*f340*/  LDL.LU R5, [R1+0x78] ;  /* 0x0000780001057983 */ /* 0x000ea20000300800 */
        /* <DEDUP_REMOVED lines=12> */
[----:B------:R-:W-:Y:S02]  /*f410*/  @UP1 UMOV UR17, 0x1 ;  /* 0x0000000100111882 */ /* 0x000fe40000000000 */
[----:B------:R-:W-:-:S02]  /*f420*/  ULDC.64 UR4, c[0x0][0x1e0] ;  /* 0x0000780000047ab9 */ /* 0x000fc40000000a00 */
[----:B------:R-:W-:Y:S02]  /*f430*/  @UP1 ULDC UR15, c[0x0][0x210] ;  /* 0x00008400000f1ab9 */ /* 0x000fe40000000800 */
[----:B-1----:R-:W-:Y:S02]  /*f440*/  @!UP0 USHF.R.S32.HI UR12, URZ, 0x1f, UR6 ;  /* 0x0000001f3f0c8899 */ /* 0x002fe40008011406 */
[----:B------:R-:W-:Y:S02]  /*f450*/  @!UP0 UIMAD.WIDE.U32 UR22, UR6, UR4, URZ ;  /* 0x00000004061682a5 */ /* 0x000fe4000f8e003f */
[----:B------:R-:W-:Y:S02]  /*f460*/  @!UP0 UIMAD UR12, UR12, UR4, URZ ;  /* 0x000000040c0c82a4 */ /* 0x000fe4000f8e023f */
[----:B------:R-:W-:Y:S02]  /*f470*/  @UP1 UIMAD UR15, UR15, UR8, URZ ;  /* 0x000000080f0f12a4 */ /* 0x000fe4000f8e023f */
        /* <DEDUP_REMOVED lines=26> */
[----:B---3--:R-:W1:Y:S04]  /*f620*/  SHFL.BFLY PT, R3, R6, 0x2, 0x1f ;  /* 0x0c401f0006037f89 */ /* 0x008e6800000e0000 */
[----:B--2---:R-:W2:Y:S01]  /*f630*/  SHFL.BFLY PT, R4, R5, 0x2, 0x1f ;  /* 0x0c401f0005047f89 */ /* 0x004ea200000e0000 */
        /* <DEDUP_REMOVED lines=360> */
.L_x_887:
[----:B--234-:R-:W-:Y:S05]  /*10cc0*/  BSYNC B0 ;  /* 0x0000000000007941 */ /* 0x01cfea0003800000 */
.L_x_886:
        /* <DEDUP_REMOVED lines=39> */
.L_x_889:
[----:B------:R-:W-:Y:S05]  /*10f40*/  BSYNC B0 ;  /* 0x0000000000007941 */ /* 0x000fea0003800000 */
.L_x_888:
        /* <DEDUP_REMOVED lines=22> */
.L_x_891:
[----:B------:R-:W-:Y:S05]  /*110b0*/  BSYNC B0 ;  /* 0x0000000000007941 */ /* 0x000fea0003800000 */
.L_x_890:
        /* <DEDUP_REMOVED lines=22> */
.L_x_893:
[----:B------:R-:W-:Y:S05]  /*11220*/  BSYNC B0 ;  /* 0x0000000000007941 */ /* 0x000fea0003800000 */
.L_x_892:
        /* <DEDUP_REMOVED lines=23> */
.L_x_852:
        /* <DEDUP_REMOVED lines=82> */
.L_x_895:
[----:B------:R-:W-:Y:S05]  /*118c0*/  BSYNC B0 ;  /* 0x0000000000007941 */ /* 0x000fea0003800000 */
.L_x_894:
        /* <DEDUP_REMOVED lines=22> */
.L_x_897:
[----:B------:R-:W-:Y:S05]  /*11a30*/  BSYNC B0 ;  /* 0x0000000000007941 */ /* 0x000fea0003800000 */
.L_x_896:
        /* <DEDUP_REMOVED lines=14> */
[----:B-1----:R-:W-:-:S03]  /*11b20*/  LEA R20, P4, R18, c[0x0][0x1d0], 0x1 ;  /* 0x0000740012147a11 */ /* 0x002fc600078808ff */
[----:B------:R-:W-:-:S04]  /*11b30*/  IMAD R0, R9, c[0x0][0x1ec], R0 ;  /* 0x00007b0009007a24 */ /* 0x000fc800078e0200 */
[----:B------:R-:W-:-:S05]  /*11b40*/  IMAD.IADD R0, R19, 0x1, R0 ;  /* 0x0000000113007824 */ /* 0x000fca00078e0200 */
[----:B------:R-:W-:-:S05]  /*11b50*/  LEA.HI.X R21, R18, c[0x0][0x1d4], R0, 0x1, P4 ;  /* 0x0000750012157a11 */ /* 0x000fca00020f0c00 */
[----:B------:R1:W-:Y:S04]  /*11b60*/  @!P3 STG.E.128 [R20.64], RZ ;  /* 0x000000ff1400b986 */ /* 0x0003e8000c101d14 */
[----:B------:R1:W-:Y:S04]  /*11b70*/  @!P2 STG.E.128 [R20.64+0x80], RZ ;  /* 0x000080ff1400a986 */ /* 0x0003e8000c101d14 */
[----:B------:R1:W-:Y:S04]  /*11b80*/  @!P1 STG.E.128 [R20.64+0x100], RZ ;  /* 0x000100ff14009986 */ /* 0x0003e8000c101d14 */
[----:B------:R1:W-:Y:S02]  /*11b90*/  @!P0 STG.E.128 [R20.64+0x180], RZ ;  /* 0x000180ff14008986 */ /* 0x0003e4000c101d14 */
.L_x_899:
[----:B------:R-:W-:Y:S05]  /*11ba0*/  BSYNC B0 ;  /* 0x0000000000007941 */ /* 0x000fea0003800000 */
.L_x_898:
        /* <DEDUP_REMOVED lines=21> */
.L_x_901:
[----:B------:R-:W-:Y:S05]  /*11d00*/  BSYNC B0 ;  /* 0x0000000000007941 */ /* 0x000fea0003800000 */
.L_x_900:
[----:B------:R-:W-:-:S04]  /*11d10*/  ISETP.NE.AND P6, PT, R8, RZ, PT ;  /* 0x000000ff0800720c */ /* 0x000fc80003fc5270 */
[----:B------:R-:W-:Y:S02]  /*11d20*/  ISETP.GE.OR P5, PT, R14, UR16, P6 ;  /* 0x000000100e007c0c */ /* 0x000fe4000b7a6670 */
[----:B------:R-:W-:Y:S02]  /*11d30*/  ISETP.GE.OR P4, PT, R3, UR16, P6 ;  /* 0x0000001003007c0c */ /* 0x000fe4000b786670 */
[----:B------:R-:W-:Y:S02]  /*11d40*/  ISETP.GE.OR P3, PT, R2, UR16, P6 ;  /* 0x0000001002007c0c */ /* 0x000fe4000b766670 */
[----:B------:R-:W-:-:S07]  /*11d50*/  ISETP.GE.OR P6, PT, R0, UR16, P6 ;  /* 0x0000001000007c0c */ /* 0x000fce000b7c6670 */
[----:B------:R-:W-:Y:S02]  /*11d60*/  @!P5 IMAD R7, R14, UR26, RZ ;  /* 0x0000001a0e07dc24 */ /* 0x000fe4000f8e02ff */
[----:B------:R-:W-:Y:S02]  /*11d70*/  @!P4 IMAD R8, R3, UR26, RZ ;  /* 0x0000001a0308cc24 */ /* 0x000fe4000f8e02ff */
[----:B--2---:R-:W-:Y:S01]  /*11d80*/  @!P3 IMAD R4, R2, UR26, RZ ;  /* 0x0000001a0204bc24 */ /* 0x004fe2000f8e02ff */
        /* <DEDUP_REMOVED lines=20> */
[----:B--2---:R-:W-:-:S03]  /*11ed0*/  IMAD.MOV.U32 R5, RZ, RZ, 0x7f800000 ;  /* 0x7f800000ff057424 */ /* 0x004fc600078e00ff */
[----:B------:R-:W-:-:S04]  /*11ee0*/  IADD3 R3, P0, R0, UR8, RZ ;  /* 0x0000000800037c10 */ /* 0x000fc8000ff1e0ff */
[----:B------:R-:W-:Y:S02]  /*11ef0*/  LEA.HI.X.SX32 R0, R0, UR6, 0x1, P0 ;  /* 0x0000000600007c11 */ /* 0x000fe400080f0eff */
[----:B------:R-:W-:-:S04]  /*11f00*/  LEA R2, P0, R3, c[0x0][0x200], 0x2 ;  /* 0x0000800003027a11 */ /* 0x000fc800078010ff */
[----:B------:R-:W-:-:S05]  /*11f10*/  LEA.HI.X R3, R3, c[0x0][0x204], R0, 0x2, P0 ;  /* 0x0000810003037a11 */ /* 0x000fca00000f1400 */
[----:B------:R-:W-:Y:S01]  /*11f20*/  STG.E [R2.64], R5 ;  /* 0x0000000502007986 */ /* 0x000fe2000c101914 */
[----:B------:R-:W-:Y:S05]  /*11f30*/  EXIT ;  /* 0x000000000000794d */ /* 0x000fea0003800000 */
.L_x_902:
        /* <DEDUP_REMOVED lines=12> */
.L_x_2041:


//--------------------- .text._ZN5flash16flash_fwd_kernelI23Flash_fwd_kernel_traitsILi256ELi64ELi64ELi4ELb0ELb0EN7cutlass6half_tE19Flash_kernel_traitsILi256ELi64ELi64ELi4ES3_EELb0ELb0ELb0ELb1ELb0ELb0ELb1ELb0EEEvNS_16Flash_fwd_paramsE --------------------------
	.section	.text._ZN5flash16flash_fwd_kernelI23Flash_fwd_kernel_traitsILi256ELi64ELi64ELi4ELb0ELb0EN7cutlass6half_tE19Flash_kernel_traitsILi256ELi64ELi64ELi4ES3_EELb0ELb0ELb0ELb1ELb0ELb0ELb1ELb0EEEvNS_16Flash_fwd_paramsE,"ax",@progbits
	.sectioninfo	@"SHI_REGISTERS=255"
	.align	128
        .global         _ZN5flash16flash_fwd_kernelI23Flash_fwd_kernel_traitsILi256ELi64ELi64ELi4ELb0ELb0EN7cutlass6half_tE19Flash_kernel_traitsILi256ELi64ELi64ELi4ES3_EELb0ELb0ELb0ELb1ELb0ELb0ELb1ELb0EEEvNS_16Flash_fwd_paramsE
        .type           _ZN5flash16flash_fwd_kernelI23Flash_fwd_kernel_traitsILi256ELi64ELi64ELi4ELb0ELb0EN7cutlass6half_tE19Flash_kernel_traitsILi256ELi64ELi64ELi4ES3_EELb0ELb0ELb0ELb1ELb0ELb0ELb1ELb0EEEvNS_16Flash_fwd_paramsE,@function
        .size           _ZN5flash16flash_fwd_kernelI23Flash_fwd_kernel_traitsILi256ELi64ELi64ELi4ELb0ELb0EN7cutlass6half_tE19Flash_kernel_traitsILi256ELi64ELi64ELi4ES3_EELb0ELb0ELb0ELb1ELb0ELb0ELb1ELb0EEEvNS_16Flash_fwd_paramsE,(.L_x_2042 - _ZN5flash16flash_fwd_kernelI23Flash_fwd_kernel_traitsILi256ELi64ELi64ELi4ELb0ELb0EN7cutlass6half_tE19Flash_kernel_traitsILi256ELi64ELi64ELi4ES3_EELb0ELb0ELb0ELb1ELb0ELb0ELb1ELb0EEEvNS_16Flash_fwd_paramsE)
        .other          _ZN5flash16flash_fwd_kernelI23Flash_fwd_kernel_traitsILi256ELi64ELi64ELi4ELb0ELb0EN7cutlass6half_tE19Flash_kernel_traitsILi256ELi64ELi64ELi4ES3_EELb0ELb0ELb0ELb1ELb0ELb0ELb1ELb0EEEvNS_16Flash_fwd_paramsE,@"STO_CUDA_ENTRY STV_DEFAULT"
_ZN5flash16flash_fwd_kernelI23Flash_fwd_kernel_traitsILi256ELi64ELi64ELi4ELb0ELb0EN7cutlass6half_tE19Flash_kernel_traitsILi256ELi64ELi64ELi4ES3_EELb0ELb0ELb0ELb1ELb0ELb0ELb1ELb0EEEvNS_16Flash_fwd_paramsE:
.text._ZN5flash16flash_fwd_kernelI23Flash_fwd_kernel_traitsILi256ELi64ELi64ELi4ELb0ELb0EN7cutlass6half_tE19Flash_kernel_traitsILi256ELi64ELi64ELi4ES3_EELb0ELb0ELb0ELb1ELb0ELb0ELb1ELb0EEEvNS_16Flash_fwd_paramsE:
        /* <DEDUP_REMOVED lines=57> */
.L_x_903:
[----:B-1----:R-:W-:Y:S02]  /*0390*/  ULDC UR6, c[0x0][0x218] ;  /* 0x0000860000067ab9 */ /* 0x002fe40000000800 */
.L_x_904:
        /* <DEDUP_REMOVED lines=61> */
.L_x_906:
        /* <DEDUP_REMOVED lines=51> */
.L_x_907:
        /* <DEDUP_REMOVED lines=33> */
[----:B------:R-:W-:Y:S01]  /*0cb0*/  LOP3.LUT R2, R0, 0x38, R152, 0xf8, !PT ;  /* 0x0000003800027812 */ /* 0x000fe200078ef898 */
[----:B------:R2:W-:Y:S01]  /*0cc0*/  STL.64 [R1+0x18], R152 ;  /* 0x0000189801007387 */ /* 0x0005e20000100a00 */
[----:B------:R-:W-:Y:S01]  /*0cd0*/  SHF.R.U32.HI R0, RZ, 0x3, R0 ;  /* 0x00000003ff007819 */ /* 0x000fe20000011600 */
[----:B------:R-:W-:Y:S01]  /*0ce0*/  IMAD.WIDE.U32 R4, R136, c[0x0][0x198], R152 ;  /* 0x0000660088047a25 */ /* 0x000fe200078e0098 */
[----:B------:R-:W-:-:S02]  /*0cf0*/  LEA.HI R12, R3, R6, RZ, 0x3 ;  /* 0x00000006030c7211 */ /* 0x000fc400078f18ff */
        /* <DEDUP_REMOVED lines=17> */
[----:B------:R-:W-:Y:S01]  /*0e10*/  IMAD.SHL.U32 R0, R0, 0x40, RZ ;  /* 0x0000004000007824 */ /* 0x000fe200078e00ff */
[----:B------:R-:W-:Y:S01]  /*0e20*/  UIMAD UR25, UR8, UR7, UR6 ;  /* 0x00000007081972a4 */ /* 0x000fe2000f8e0206 */
[----:B------:R-:W-:Y:S01]  /*0e30*/  IMAD.WIDE.U32 R2, R136, c[0x0][0x1a0], R152 ;  /* 0x0000680088027a25 */ /* 0x000fe200078e0098 */
[----:B------:R-:W-:Y:S01]  /*0e40*/  IADD3 R148, R152, 0x80, RZ ;  /* 0x0000008098947810 */ /* 0x000fe20007ffe0ff */
[----:B------:R-:W-:Y:S01]  /*0e50*/  UIADD3 UR6, -UR14, UR16, URZ ;  /* 0x000000100e067290 */ /* 0x000fe2000fffe13f */
[----:B------:R-:W-:Y:S01]  /*0e60*/  LOP3.LUT R0, R0, 0x1c0, RZ, 0xc0, !PT ;  /* 0x000001c000007812 */ /* 0x000fe200078ec0ff */
[----:B------:R-:W-:Y:S01]  /*0e70*/  IMAD R6, R136, c[0x0][0x1a4], R6 ;  /* 0x0000690088067a24 */ /* 0x000fe200078e0206 */
[----:B------:R-:W-:Y:S01]  /*0e80*/  IADD3 R2, P0, R2, UR24, RZ ;  /* 0x0000001802027c10 */ /* 0x000fe2000ff1e0ff */
[----:B------:R-:W-:Y:S01]  /*0e90*/  IMAD.SHL.U32 R231, R9, 0x2, RZ ;  /* 0x0000000209e77824 */ /* 0x000fe200078e00ff */
[----:B------:R-:W-:-:S02]  /*0ea0*/  LOP3.LUT R8, R0, 0x8, R8, 0xf8, !PT ;  /* 0x0000000800087812 */ /* 0x000fc400078ef808 */
[----:B------:R-:W-:Y:S01]  /*0eb0*/  SHF.R.U32.HI R7, RZ, 0x3, R0 ;  /* 0x00000003ff077819 */ /* 0x000fe20000011600 */
[----:B------:R-:W-:Y:S01]  /*0ec0*/  IMAD.U32 R0, RZ, RZ, UR8 ;  /* 0x00000008ff007e24 */ /* 0x000fe2000f8e00ff */
[----:B------:R-:W-:Y:S01]  /*0ed0*/  IADD3.X R3, R3, UR21, R6, P0, !PT ;  /* 0x0000001503037c10 */ /* 0x000fe200087fe406 */
[----:B------:R-:W-:Y:S01]  /*0ee0*/  IMAD.U32 R6, RZ, RZ, UR8 ;  /* 0x00000008ff067e24 */ /* 0x000fe2000f8e00ff */
[----:B------:R-:W-:Y:S01]  /*0ef0*/  IADD3 R147, R152, 0xc0, RZ ;  /* 0x000000c098937810 */ /* 0x000fe20007ffe0ff */
[----:B------:R-:W-:Y:S01]  /*0f00*/  IMAD.WIDE.U32 R30, R0, c[0x0][0x1b0], R4 ;  /* 0x00006c00001e7a25 */ /* 0x000fe200078e0004 */
[----:B------:R-:W-:Y:S02]  /*0f10*/  ISETP.GE.AND P0, PT, R136, UR6, PT ;  /* 0x0000000688007c0c */ /* 0x000fe4000bf06270 */
[----:B------:R-:W-:Y:S01]  /*0f20*/  LOP3.LUT R7, R8, R7, RZ, 0x3c, !PT ;  /* 0x0000000708077212 */ /* 0x000fe200078e3cff */
[----:B------:R-:W-:Y:S01]  /*0f30*/  IMAD.WIDE.U32 R28, R6, c[0x0][0x1b8], R2 ;  /* 0x00006e00061c7a25 */ /* 0x000fe200078e0002 */
[----:B------:R2:W-:Y:S01]  /*0f40*/  STL.64 [R1+0x38], R30 ;  /* 0x0000381e01007387 */ /* 0x0005e20000100a00 */
[----:B------:R-:W-:-:S02]  /*0f50*/  IADD3 R33, R31, UR25, RZ ;  /* 0x000000191f217c10 */ /* 0x000fc4000fffe0ff */
[----:B------:R-:W-:Y:S01]  /*0f60*/  IMAD.SHL.U32 R4, R12, 0x40, RZ ;  /* 0x000000400c047824 */ /* 0x000fe200078e00ff */
[----:B------:R-:W-:Y:S01]  /*0f70*/  IADD3 R26, R29, UR26, RZ ;  /* 0x0000001a1d1a7c10 */ /* 0x000fe2000fffe0ff */
[----:B------:R2:W-:Y:S01]  /*0f80*/  STL.64 [R1+0x30], R28 ;  /* 0x0000301c01007387 */ /* 0x0005e20000100a00 */
[----:B------:R-:W-:Y:S01]  /*0f90*/  IMAD.MOV.U32 R0, RZ, RZ, 0x20 ;  /* 0x00000020ff007424 */ /* 0x000fe200078e00ff */
[----:B------:R-:W-:Y:S02]  /*0fa0*/  IADD3 R9, R19, UR4, RZ ;  /* 0x0000000413097c10 */ /* 0x000fe4000fffe0ff */
[----:B------:R2:W-:Y:S01]  /*0fb0*/  STL [R1+0x2c], R149 ;  /* 0x00002c9501007387 */ /* 0x0005e20000100800 */
[----:B------:R-:W-:Y:S02]  /*0fc0*/  LOP3.LUT R4, R7, 0xfffffe00, R4, 0xf8, !PT ;  /* 0xfffffe0007047812 */ /* 0x000fe400078ef804 */
[----:B------:R-:W-:Y:S01]  /*0fd0*/  SHF.R.S32.HI R97, RZ, 0x5, R23 ;  /* 0x00000005ff617819 */ /* 0x000fe20000011417 */
[----:B------:R2:W-:Y:S01]  /*0fe0*/  STL [R1+0x28], R148 ;  /* 0x0000289401007387 */ /* 0x0005e20000100800 */
[----:B------:R-:W-:-:S02]  /*0ff0*/  SEL R0, R0, 0xffffffe0, !P2 ;  /* 0xffffffe000007807 */ /* 0x000fc40005000000 */
[----:B------:R-:W-:Y:S01]  /*1000*/  SEL R3, R25, 0xfffffff0, !P1 ;  /* 0xfffffff019037807 */ /* 0x000fe20004800000 */
        /* <DEDUP_REMOVED lines=42> */
.L_x_909:
[----:B------:R-:W-:Y:S05]  /*12b0*/  BSYNC B0 ;  /* 0x0000000000007941 */ /* 0x000fea0003800000 */
.L_x_908:
        /* <DEDUP_REMOVED lines=45> */
.L_x_911:
[----:B------:R-:W-:Y:S05]  /*1590*/  BSYNC B0 ;  /* 0x0000000000007941 */ /* 0x000fea0003800000 */
.L_x_910:
        /* <DEDUP_REMOVED lines=45> */
.L_x_913:
[----:B------:R-:W-:Y:S05]  /*1870*/  BSYNC B0 ;  /* 0x0000000000007941 */ /* 0x000fea0003800000 */
.L_x_912:
[----:B-1----:R-:W-:Y:S01]  /*1880*/  IADD3 R16, R136, 0x30, RZ ;  /* 0x0000003088107810 */ /* 0x002fe20007ffe0ff */
        /* <DEDUP_REMOVED lines=47> */
.L_x_915:
[----:B------:R-:W-:Y:S05]  /*1b80*/  BSYNC B0 ;  /* 0x0000000000007941 */ /* 0x000fea0003800000 */
.L_x_914:
        /* <DEDUP_REMOVED lines=11> */
[----:B-1----:R-:W-:Y:S01]  /*1c40*/  IMAD.WIDE.U32 R6, R146, UR28, R150 ;  /* 0x0000001c92067c25 */ /* 0x002fe2000f8e0096 */
        /* <DEDUP_REMOVED lines=36> */
.L_x_917:
[----:B------:R-:W-:Y:S05]  /*1e90*/  BSYNC B0 ;  /* 0x0000000000007941 */ /* 0x000fea0003800000 */
.L_x_916:
        /* <DEDUP_REMOVED lines=41> */
.L_x_919:
[----:B------:R-:W-:Y:S05]  /*2130*/  BSYNC B0 ;  /* 0x0000000000007941 */ /* 0x000fea0003800000 */
.L_x_918:
[----:B------:R-:W-:Y:S01]  /*2140*/  ISETP.GE.AND P0, PT, R20, UR27, PT ;  /* 0x0000001b14007c0c */ /* 0x000fe2000bf06270 */
[----:B------:R-:W-:-:S12]  /*2150*/  BSSY B0, `(.L_x_920) ;  /* 0x0000027000007945 */ /* 0x000fd80003800000 */
[----:B------:R-:W-:Y:S05]  /*2160*/  @P0 BRA `(.L_x_921) ;  /* 0x0000025000000947 */ /* 0x000fea0003800000 */
[----:B------:R-:W-:Y:S01]  /*2170*/  ISETP.GE.AND P5, PT, R152, c[0x0][0x220], PT ;  /* 0x0000880098007a0c */ /* 0x000fe20003fa6270 */
[----:B------:R-:W-:Y:S01]  /*2180*/  IMAD.MOV.U32 R5, RZ, RZ, c[0x0][0x198] ;  /* 0x00006600ff057624 */ /* 0x000fe200078e00ff */
[----:B------:R-:W-:Y:S01]  /*2190*/  ISETP.GE.AND P4, PT, R149, c[0x0][0x220], PT ;  /* 0x0000880095007a0c */ /* 0x000fe20003f86270 */
[----:B-1--4-:R-:W-:Y:S01]  /*21a0*/  IMAD.MOV.U32 R10, RZ, RZ, c[0x0][0x19c] ;  /* 0x00006700ff0a7624 */ /* 0x012fe200078e00ff */
        /* <DEDUP_REMOVED lines=33> */
.L_x_921:
[----:B------:R-:W-:Y:S05]  /*23c0*/  BSYNC B0 ;  /* 0x0000000000007941 */ /* 0x000fea0003800000 */
.L_x_920:
[----:B------:R-:W-:Y:S01]  /*23d0*/  ISETP.GE.AND P0, PT, R16, UR27, PT ;  /* 0x0000001b10007c0c */ /* 0x000fe2000bf06270 */
[----:B------:R-:W-:-:S12]  /*23e0*/  BSSY B0, `(.L_x_922) ;  /* 0x0000029000007945 */ /* 0x000fd80003800000 */
[----:B------:R-:W-:Y:S05]  /*23f0*/  @P0 BRA `(.L_x_923) ;  /* 0x0000027000000947 */ /* 0x000fea0003800000 */
[----:B------:R-:W-:Y:S01]  /*2400*/  ISETP.GE.AND P5, PT, R152, c[0x0][0x220], PT ;  /* 0x0000880098007a0c */ /* 0x000fe20003fa6270 */
[----:B-1--4-:R-:W-:Y:S01]  /*2410*/  IMAD.MOV.U32 R12, RZ, RZ, c[0x0][0x198] ;  /* 0x00006600ff0c7624 */ /* 0x012fe200078e00ff */
        /* <DEDUP_REMOVED lines=37> */
.L_x_923:
[----:B------:R-:W-:Y:S05]  /*2670*/  BSYNC B0 ;  /* 0x0000000000007941 */ /* 0x000fea0003800000 */
.L_x_922:
        /* <DEDUP_REMOVED lines=42> */
[----:B--2---:R-:W-:Y:S02]  /*2920*/  ISETP.GE.AND P5, PT, R152, c[0x0][0x220], PT ;  /* 0x0000880098007a0c */ /* 0x004fe40003fa6270 */
        /* <DEDUP_REMOVED lines=32> */
.L_x_925:
[----:B--2---:R-:W-:Y:S05]  /*2b30*/  BSYNC B0 ;  /* 0x0000000000007941 */ /* 0x004fea0003800000 */
.L_x_924:
        /* <DEDUP_REMOVED lines=44> */
.L_x_927:
[----:B------:R-:W-:Y:S05]  /*2e00*/  BSYNC B0 ;  /* 0x0000000000007941 */ /* 0x000fea0003800000 */
.L_x_926:
        /* <DEDUP_REMOVED lines=10> */
[----:B-1----:R-:W-:Y:S01]  /*2eb0*/  IMAD.MOV.U32 R8, RZ, RZ, c[0x0][0x1a4] ;  /* 0x00006900ff087624 */ /* 0x002fe200078e00ff */
        /* <DEDUP_REMOVED lines=33> */
.L_x_929:
[----:B------:R-:W-:Y:S05]  /*30d0*/  BSYNC B0 ;  /* 0x0000000000007941 */ /* 0x000fea0003800000 */
.L_x_928:
        /* <DEDUP_REMOVED lines=10> */
[----:B-1--4-:R-:W-:Y:S01]  /*3180*/  IMAD.MOV.U32 R12, RZ, RZ, c[0x0][0x1a0] ;  /* 0x00006800ff0c7624 */ /* 0x012fe200078e00ff */
        /* <DEDUP_REMOVED lines=36> */
.L_x_931:
[----:B------:R-:W-:Y:S05]  /*33d0*/  BSYNC B0 ;  /* 0x0000000000007941 */ /* 0x000fea0003800000 */
.L_x_930:
        /* <DEDUP_REMOVED lines=14> */
[----:B-1--4-:R-:W-:Y:S01]  /*34c0*/  LDSM.16.M88.4 R8, [R211] ;  /* 0x00000000d308783b */ /* 0x012fe20000000200 */
[----:B------:R-:W-:Y:S01]  /*34d0*/  IMAD R214, R0, 0x2, R211 ;  /* 0x0000000200d67824 */ /* 0x000fe200078e02d3 */
[----:B------:R-:W-:Y:S01]  /*34e0*/  IADD3 R2, R204, 0x8000, RZ ;  /* 0x00008000cc027810 */ /* 0x000fe20007ffe0ff */
[----:B------:R-:W-:Y:S01]  /*34f0*/  IMAD R213, R0, 0x2, R212 ;  /* 0x0000000200d57824 */ /* 0x000fe200078e02d4 */
[----:B------:R-:W1:Y:S01]  /*3500*/  LDSM.16.M88.4 R12, [R204+0x8000] ;  /* 0x00800000cc0c783b */ /* 0x000e620000000200 */
[----:B------:R-:W-:Y:S01]  /*3510*/  IADD3 R215, R204, 0x8020, RZ ;  /* 0x00008020ccd77810 */ /* 0x000fe20007ffe0ff */
[----:B------:R-:W-:Y:S01]  /*3520*/  IMAD.U32 R5, RZ, RZ, UR28 ;  /* 0x0000001cff057e24 */ /* 0x000fe2000f8e00ff */
[----:B------:R-:W-:Y:S01]  /*3530*/  @P1 IADD3 R215, R2, -0x20, RZ ;  /* 0xffffffe002d71810 */ /* 0x000fe20007ffe0ff */
[----:B------:R-:W4:Y:S01]  /*3540*/  LDSM.16.M88.4 R16, [R204+0x9000] ;  /* 0x00900000cc10783b */ /* 0x000f220000000200 */
[----:B------:R-:W-:-:S02]  /*3550*/  IMAD.MOV.U32 R2, RZ, RZ, 0x40 ;  /* 0x00000040ff027424 */ /* 0x000fc400078e00ff */
[C---:B------:R-:W-:Y:S01]  /*3560*/  IADD3 R230, R215.reuse, 0x800, RZ ;  /* 0x00000800d7e67810 */ /* 0x040fe20007ffe0ff */
        /* <DEDUP_REMOVED lines=8> */
[----:B------:R-:W-:Y:S01]  /*35f0*/  IADD3 R226, R215, 0x2800, RZ ;  /* 0x00002800d7e27810 */ /* 0x000fe20007ffe0ff */
[----:B------:R-:W-:Y:S01]  /*3600*/  IMAD.IADD R209, R2, 0x1, R215 ;  /* 0x0000000102d17824 */ /* 0x000fe200078e02d7 */
[----:B------:R-:W-:Y:S01]  /*3610*/  LDSM.16.M88.4 R44, [R215+0x800] ;  /* 0x00080000d72c783b */ /* 0x000fe20000000200 */
[----:B------:R-:W-:-:S02]  /*3620*/  SHF.R.S32.HI R2, RZ, 0x1f, R96 ;  /* 0x0000001fff027819 */ /* 0x000fc40000011460 */
[C---:B------:R-:W-:Y:S01]  /*3630*/  IADD3 R225, R215.reuse, 0x3000, RZ ;  /* 0x00003000d7e17810 */ /* 0x040fe20007ffe0ff */
[----:B------:R-:W-:Y:S01]  /*3640*/  LDSM.16.M88.4 R60, [R215+0x1000] ;  /* 0x00100000d73c783b */ /* 0x000fe20000000200 */
[----:B------:R-:W-:Y:S02]  /*3650*/  LEA.HI R2, R2, R96, RZ, 0x2 ;  /* 0x0000006002027211 */ /* 0x000fe400078f10ff */
[C---:B------:R-:W-:Y:S01]  /*3660*/  IADD3 R224, R215.reuse, 0x3800, RZ ;  /* 0x00003800d7e07810 */ /* 0x040fe20007ffe0ff */
[----:B------:R-:W-:Y:S01]  /*3670*/  LDSM.16.M88.4 R68, [R215+0x1800] ;  /* 0x00180000d744783b */ /* 0x000fe20000000200 */
[----:B------:R-:W-:Y:S02]  /*3680*/  SHF.R.S32.HI R2, RZ, 0x2, R2 ;  /* 0x00000002ff027819 */ /* 0x000fe40000011402 */
[C---:B------:R-:W-:Y:S01]  /*3690*/  IADD3 R223, R215.reuse, 0x4000, RZ ;  /* 0x00004000d7df7810 */ /* 0x040fe20007ffe0ff */
[----:B------:R-:W-:Y:S01]  /*36a0*/  LDSM.16.M88.4 R80, [R210+0x8000] ;  /* 0x00800000d250783b */ /* 0x000fe20000000200 */
[----:B------:R-:W-:Y:S01]  /*36b0*/  IADD3 R222, R215, 0x4800, RZ ;  /* 0x00004800d7de7810 */ /* 0x000fe20007ffe0ff */
[----:B------:R-:W-:Y:S01]  /*36c0*/  IMAD R6, R97, 0x10, R2 ;  /* 0x0000001061067824 */ /* 0x000fe200078e0202 */
[C---:B------:R-:W-:Y:S01]  /*36d0*/  IADD3 R221, R215.reuse, 0x5000, RZ ;  /* 0x00005000d7dd7810 */ /* 0x040fe20007ffe0ff */
[----:B------:R-:W-:Y:S01]  /*36e0*/  LDSM.16.M88.4 R88, [R210+0x8800] ;  /* 0x00880000d258783b */ /* 0x000fe20000000200 */
[----:B------:R-:W-:Y:S01]  /*36f0*/  IMAD.U32 R2, RZ, RZ, UR15 ;  /* 0x0000000fff027e24 */ /* 0x000fe2000f8e00ff */
[----:B------:R-:W-:Y:S01]  /*3700*/  IADD3 R220, R215, 0x5800, RZ ;  /* 0x00005800d7dc7810 */ /* 0x000fe20007ffe0ff */
[----:B-1----:R-:W-:Y:S01]  /*3710*/  HMMA.16816.F32 R32, R8, R12, RZ ;  /* 0x0000000c0820723c */ /* 0x002fe200000018ff */
[----:B------:R-:W-:Y:S01]  /*3720*/  LDSM.16.M88.4 R84, [R210+0x9000] ;  /* 0x00900000d254783b */ /* 0x000fe20000000200 */
[----:B------:R-:W-:-:S02]  /*3730*/  IADD3 R6, R6, UR14, RZ ;  /* 0x0000000e06067c10 */ /* 0x000fc4000fffe0ff */
[C---:B------:R-:W-:Y:S01]  /*3740*/  IADD3 R219, R215.reuse, 0x6000, RZ ;  /* 0x00006000d7db7810 */ /* 0x040fe20007ffe0ff */
[----:B------:R-:W-:Y:S01]  /*3750*/  LDSM.16.M88.4 R76, [R210+0x9800] ;  /* 0x00980000d24c783b */ /* 0x000fe20000000200 */
[----:B------:R-:W-:Y:S02]  /*3760*/  IADD3 R2, R2, -UR16, R6 ;  /* 0x8000001002027c10 */ /* 0x000fe4000fffe006 */
[----:B------:R-:W-:Y:S01]  /*3770*/  HMMA.16816.F32 R36, R8, R14, RZ ;  /* 0x0000000e0824723c */ /* 0x000fe200000018ff */
[----:B------:R-:W1:Y:S01]  /*3780*/  LDSM.16.M88.4 R12, [R212] ;  /* 0x00000000d40c783b */ /* 0x000e620000000200 */
[C---:B------:R-:W-:Y:S02]  /*3790*/  IADD3 R218, R215.reuse, 0x6800, RZ ;  /* 0x00006800d7da7810 */ /* 0x040fe40007ffe0ff */
[C---:B------:R-:W-:Y:S01]  /*37a0*/  IADD3 R217, R215.reuse, 0x7000, RZ ;  /* 0x00007000d7d97810 */ /* 0x040fe20007ffe0ff */
[----:B------:R-:W-:Y:S01]  /*37b0*/  LDSM.16.M88.4 R92, [R210+0xa000] ;  /* 0x00a00000d25c783b */ /* 0x000fe20000000200 */
[----:B------:R-:W-:-:S02]  /*37c0*/  IADD3 R216, R215, 0x7800, RZ ;  /* 0x00007800d7d87810 */ /* 0x000fc40007ffe0ff */
[C---:B----4-:R-:W-:Y:S01]  /*37d0*/  HMMA.16816.F32 R48, R8.reuse, R16, RZ ;  /* 0x000000100830723c */ /* 0x050fe200000018ff */
[----:B------:R-:W-:Y:S07]  /*37e0*/  STL [R1+0x4c], R6 ;  /* 0x00004c0601007387 */ /* 0x000fee0000100800 */
[C---:B------:R-:W-:Y:S01]  /*37f0*/  HMMA.16816.F32 R56, R8.reuse, R18, RZ ;  /* 0x000000120838723c */ /* 0x040fe200000018ff */
[----:B------:R-:W4:Y:S07]  /*3800*/  LDSM.16.M88.4 R16, [R214] ;  /* 0x00000000d610783b */ /* 0x000f2e0000000200 */
[C---:B-----5:R-:W-:Y:S08]  /*3810*/  HMMA.16816.F32 R40, R8.reuse, R20, RZ ;  /* 0x000000140828723c */ /* 0x060ff000000018ff */
[C---:B------:R-:W-:Y:S08]  /*3820*/  HMMA.16816.F32 R20, R8.reuse, R22, RZ ;  /* 0x000000160814723c */ /* 0x040ff000000018ff */
[C---:B--2---:R-:W-:Y:S08]  /*3830*/  HMMA.16816.F32 R52, R8.reuse, R24, RZ ;  /* 0x000000180834723c */ /* 0x044ff000000018ff */
[----:B------:R-:W-:Y:S08]  /*3840*/  HMMA.16816.F32 R8, R8, R26, RZ ;  /* 0x0000001a0808723c */ /* 0x000ff000000018ff */
[C---:B-1----:R-:W-:Y:S08]  /*3850*/  HMMA.16816.F32 R32, R12.reuse, R28, R32 ;  /* 0x0000001c0c20723c */ /* 0x042ff00000001820 */
[C---:B------:R-:W-:Y:S01]  /*3860*/  HMMA.16816.F32 R28, R12.reuse, R30, R36 ;  /* 0x0000001e0c1c723c */ /* 0x040fe20000001824 */
[----:B------:R-:W-:Y:S07]  /*3870*/  LDSM.16.M88.4 R36, [R209+0x1000] ;  /* 0x00100000d124783b */ /* 0x000fee0000000200 */
[C---:B------:R-:W-:Y:S08]  /*3880*/  HMMA.16816.F32 R24, R12.reuse, R44, R40 ;  /* 0x0000002c0c18723c */ /* 0x040ff00000001828 */
[C---:B------:R-:W-:Y:S01]  /*3890*/  HMMA.16816.F32 R20, R12.reuse, R46, R20 ;  /* 0x0000002e0c14723c */ /* 0x040fe20000001814 */
[----:B------:R-:W-:Y:S07]  /*38a0*/  LDSM.16.M88.4 R44, [R209+0x800] ;  /* 0x00080000d12c783b */ /* 0x000fee0000000200 */
[C---:B------:R-:W-:Y:S08]  /*38b0*/  HMMA.16816.F32 R48, R12.reuse, R60, R48 ;  /* 0x0000003c0c30723c */ /* 0x040ff00000001830 */
[C---:B------:R-:W-:Y:S08]  /*38c0*/  HMMA.16816.F32 R72, R12.reuse, R62, R56 ;  /* 0x0000003e0c48723c */ /* 0x040ff00000001838 */
[C---:B------:R-:W-:Y:S08]  /*38d0*/  HMMA.16816.F32 R64, R12.reuse, R68, R52 ;  /* 0x000000440c40723c */ /* 0x040ff00000001834 */
[----:B------:R-:W-:Y:S01]  /*38e0*/  HMMA.16816.F32 R60, R12, R70, R8 ;  /* 0x000000460c3c723c */ /* 0x000fe20000001808 */
[----:B------:R-:W-:Y:S04]  /*38f0*/  LDSM.16.M88.4 R8, [R213] ;  /* 0x00000000d508783b */ /* 0x000fe80000000200 */
[----:B------:R-:W1:Y:S03]  /*3900*/  LDSM.16.M88.4 R68, [R209] ;  /* 0x00000000d144783b */ /* 0x000e660000000200 */
[C---:B----4-:R-:W-:Y:S01]  /*3910*/  HMMA.16816.F32 R56, R16.reuse, R80, R32 ;  /* 0x000000501038723c */ /* 0x050fe20000001820 */
[----:B------:R-:W-:Y:S07]  /*3920*/  LDSM.16.M88.4 R12, [R211+0x2000] ;  /* 0x00200000d30c783b */ /* 0x000fee0000000200 */
[C---:B------:R-:W-:Y:S01]  /*3930*/  HMMA.16816.F32 R52, R16.reuse, R82, R28 ;  /* 0x000000521034723c */ /* 0x040fe2000000181c */
[----:B------:R-:W2:Y:S07]  /*3940*/  LDSM.16.M88.4 R80, [R209+0x1800] ;  /* 0x00180000d150783b */ /* 0x000eae0000000200 */
[C---:B------:R-:W-:Y:S08]  /*3950*/  HMMA.16816.F32 R40, R16.reuse, R88, R24 ;  /* 0x000000581028723c */ /* 0x040ff00000001818 */
[C---:B------:R-:W-:Y:S01]  /*3960*/  HMMA.16816.F32 R32, R16.reuse, R90, R20 ;  /* 0x0000005a1020723c */ /* 0x040fe20000001814 */
[----:B------:R-:W4:Y:S07]  /*3970*/  LDSM.16.M88.4 R88, [R204+0xa000] ;  /* 0x00a00000cc58783b */ /* 0x000f2e0000000200 */
[C---:B------:R-:W-:Y:S08]  /*3980*/  HMMA.16816.F32 R28, R16.reuse, R84, R48 ;  /* 0x00000054101c723c */ /* 0x040ff00000001830 */
[C---:B------:R-:W-:Y:S01]  /*3990*/  HMMA.16816.F32 R24, R16.reuse, R86, R72 ;  /* 0x000000561018723c */ /* 0x040fe20000001848 */
[----:B------:R-:W5:Y:S04]  /*39a0*/  LDSM.16.M88.4 R72, [R204+0xa800] ;  /* 0x00a80000cc48783b */ /* 0x000f680000000200 */
[----:B------:R-:W-:Y:S03]  /*39b0*/  LDSM.16.M88.4 R84, [R210+0xb800] ;  /* 0x00b80000d254783b */ /* 0x000fe60000000200 */
[C---:B------:R-:W-:Y:S01]  /*39c0*/  HMMA.16816.F32 R20, R16.reuse, R76, R64 ;  /* 0x0000004c1014723c */ /* 0x040fe20000001840 */
[----:B------:R-:W-:Y:S07]  /*39d0*/  LDSM.16.M88.4 R64, [R215+0x2800] ;  /* 0x00280000d740783b */ /* 0x000fee0000000200 */
[----:B------:R-:W-:Y:S01]  /*39e0*/  HMMA.16816.F32 R16, R16, R78, R60 ;  /* 0x0000004e1010723c */ /* 0x000fe2000000183c */
[----:B------:R-:W3:Y:S07]  /*39f0*/  LDSM.16.M88.4 R76, [R204+0xb000] ;  /* 0x00b00000cc4c783b */ /* 0x000eee0000000200 */
[C---:B-1----:R-:W-:Y:S08]  /*3a00*/  HMMA.16816.F32 R56, R8.reuse, R68, R56 ;  /* 0x000000440838723c */ /* 0x042ff00000001838 */
[C---:B------:R-:W-:Y:S08]  /*3a10*/  HMMA.16816.F32 R68, R8.reuse, R70, R52 ;  /* 0x000000460844723c */ /* 0x040ff00000001834 */
[C---:B------:R-:W-:Y:S08]  /*3a20*/  HMMA.16816.F32 R60, R8.reuse, R44, R40 ;  /* 0x0000002c083c723c */ /* 0x040ff00000001828 */
[C---:B------:R-:W-:Y:S08]  /*3a30*/  HMMA.16816.F32 R52, R8.reuse, R46, R32 ;  /* 0x0000002e0834723c */ /* 0x040ff00000001820 */
[C---:B------:R-:W-:Y:S01]  /*3a40*/  HMMA.16816.F32 R48, R8.reuse, R36, R28 ;  /* 0x000000240830723c */ /* 0x040fe2000000181c */
[----:B------:R-:W1:Y:S07]  /*3a50*/  LDSM.16.M88.4 R28, [R204+0xb800] ;  /* 0x00b80000cc1c783b */ /* 0x000e6e0000000200 */
[C---:B------:R-:W-:Y:S01]  /*3a60*/  HMMA.16816.F32 R44, R8.reuse, R38, R24 ;  /* 0x00000026082c723c */ /* 0x040fe20000001818 */
[----:B------:R-:W-:Y:S07]  /*3a70*/  LDSM.16.M88.4 R36, [R215+0x2000] ;  /* 0x00200000d724783b */ /* 0x000fee0000000200 */
[C---:B--2---:R-:W-:Y:S08]  /*3a80*/  HMMA.16816.F32 R32, R8.reuse, R80, R20 ;  /* 0x000000500820723c */ /* 0x044ff00000001814 */
[----:B------:R-:W-:Y:S01]  /*3a90*/  HMMA.16816.F32 R24, R8, R82, R16 ;  /* 0x000000520818723c */ /* 0x000fe20000001810 */
[----:B------:R-:W2:Y:S04]  /*3aa0*/  LDSM.16.M88.4 R8, [R212+0x2000] ;  /* 0x00200000d408783b */ /* 0x000ea80000000200 */
[----:B------:R-:W-:Y:S03]  /*3ab0*/  LDSM.16.M88.4 R16, [R214+0x2000] ;  /* 0x00200000d610783b */ /* 0x000fe60000000200 */
[C---:B----4-:R-:W-:Y:S01]  /*3ac0*/  HMMA.16816.F32 R20, R12.reuse, R88, R56 ;  /* 0x000000580c14723c */ /* 0x050fe20000001838 */
[----:B------:R-:W-:Y:S07]  /*3ad0*/  LDSM.16.M88.4 R80, [R209+0x3000] ;  /* 0x00300000d150783b */ /* 0x000fee0000000200 */
[C---:B------:R-:W-:Y:S01]  /*3ae0*/  HMMA.16816.F32 R40, R12.reuse, R90, R68 ;  /* 0x0000005a0c28723c */ /* 0x040fe20000001844 */
[----:B------:R-:W4:Y:S04]  /*3af0*/  LDSM.16.M88.4 R68, [R215+0x3000] ;  /* 0x00300000d744783b */ /* 0x000f280000000200 */
[----:B------:R-:W-:Y:S03]  /*3b00*/  LDSM.16.M88.4 R88, [R210+0xb000] ;  /* 0x00b00000d258783b */ /* 0x000fe60000000200 */
[C---:B-----5:R-:W-:Y:S08]  /*3b10*/  HMMA.16816.F32 R56, R12.reuse, R72, R60 ;  /* 0x000000480c38723c */ /* 0x060ff0000000183c */
[C---:B------:R-:W-:Y:S01]  /*3b20*/  HMMA.16816.F32 R52, R12.reuse, R74, R52 ;  /* 0x0000004a0c34723c */ /* 0x040fe20000001834 */
[----:B------:R-:W5:Y:S07]  /*3b30*/  LDSM.16.M88.4 R72, [R215+0x3800] ;  /* 0x00380000d748783b */ /* 0x000f6e0000000200 */
[C---:B---3--:R-:W-:Y:S08]  /*3b40*/  HMMA.16816.F32 R60, R12.reuse, R76, R48 ;  /* 0x0000004c0c3c723c */ /* 0x048ff00000001830 */
[C---:B------:R-:W-:Y:S01]  /*3b50*/  HMMA.16816.F32 R48, R12.reuse, R78, R44 ;  /* 0x0000004e0c30723c */ /* 0x040fe2000000182c */
[----:B------:R-:W3:Y:S07]  /*3b60*/  LDSM.16.M88.4 R76, [R210+0xa800] ;  /* 0x00a80000d24c783b */ /* 0x000eee0000000200 */
[C---:B-1----:R-:W-:Y:S08]  /*3b70*/  HMMA.16816.F32 R44, R12.reuse, R28, R32 ;  /* 0x0000001c0c2c723c */ /* 0x042ff00000001820 */
[----:B------:R-:W-:Y:S08]  /*3b80*/  HMMA.16816.F32 R12, R12, R30, R24 ;  /* 0x0000001e0c0c723c */ /* 0x000ff00000001818 */
[C---:B--2---:R-:W-:Y:S08]  /*3b90*/  HMMA.16816.F32 R32, R8.reuse, R36, R20 ;  /* 0x000000240820723c */ /* 0x044ff00000001814 */
[C---:B------:R-:W-:Y:S08]  /*3ba0*/  HMMA.16816.F32 R24, R8.reuse, R64, R56 ;  /* 0x000000400818723c */ /* 0x040ff00000001838 */
[C---:B------:R-:W-:Y:S01]  /*3bb0*/  HMMA.16816.F32 R20, R8.reuse, R66, R52 ;  /* 0x000000420814723c */ /* 0x040fe20000001834 */
[----:B------:R-:W-:Y:S07]  /*3bc0*/  LDSM.16.M88.4 R64, [R209+0x2000] ;  /* 0x00200000d140783b */ /* 0x000fee0000000200 */
[C---:B------:R-:W-:Y:S08]  /*3bd0*/  HMMA.16816.F32 R28, R8.reuse, R38, R40 ;  /* 0x00000026081c723c */ /* 0x040ff00000001828 */
[C---:B----4-:R-:W-:Y:S08]  /*3be0*/  HMMA.16816.F32 R60, R8.reuse, R68, R60 ;  /* 0x00000044083c723c */ /* 0x050ff0000000183c */
[C---:B------:R-:W-:Y:S08]  /*3bf0*/  HMMA.16816.F32 R56, R8.reuse, R70, R48 ;  /* 0x000000460838723c */ /* 0x040ff00000001830 */
[C---:B-----5:R-:W-:Y:S08]  /*3c00*/  HMMA.16816.F32 R52, R8.reuse, R72, R44 ;  /* 0x000000480834723c */ /* 0x060ff0000000182c */
[----:B------:R-:W-:Y:S01]  /*3c10*/  HMMA.16816.F32 R48, R8, R74, R12 ;  /* 0x0000004a0830723c */ /* 0x000fe2000000180c */
[----:B------:R-:W1:Y:S04]  /*3c20*/  LDSM.16.M88.4 R12, [R213+0x2000] ;  /* 0x00200000d50c783b */ /* 0x000e680000000200 */
[----:B------:R-:W2:Y:S03]  /*3c30*/  LDSM.16.M88.4 R72, [R209+0x2800] ;  /* 0x00280000d148783b */ /* 0x000ea60000000200 */
[C---:B------:R-:W-:Y:S01]  /*3c40*/  HMMA.16816.F32 R44, R16.reuse, R92, R32 ;  /* 0x0000005c102c723c */ /* 0x040fe20000001820 */
[----:B------:R-:W-:Y:S07]  /*3c50*/  LDSM.16.M88.4 R8, [R211+0x4000] ;  /* 0x00400000d308783b */ /* 0x000fee0000000200 */
[C---:B---3--:R-:W-:Y:S08]  /*3c60*/  HMMA.16816.F32 R36, R16.reuse, R76, R24 ;  /* 0x0000004c1024723c */ /* 0x048ff00000001818 */
[C---:B------:R-:W-:Y:S01]  /*3c70*/  HMMA.16816.F32 R32, R16.reuse, R78, R20 ;  /* 0x0000004e1020723c */ /* 0x040fe20000001814 */
[----:B------:R-:W3:Y:S07]  /*3c80*/  LDSM.16.M88.4 R76, [R209+0x3800] ;  /* 0x00380000d14c783b */ /* 0x000eee0000000200 */
[C---:B------:R-:W-:Y:S01]  /*3c90*/  HMMA.16816.F32 R40, R16.reuse, R94, R28 ;  /* 0x0000005e1028723c */ /* 0x040fe2000000181c */
[----:B------:R-:W-:Y:S07]  /*3ca0*/  LDSM.16.M88.4 R92, [R209+0x5800] ;  /* 0x00580000d15c783b */ /* 0x000fee0000000200 */
[C---:B------:R-:W-:Y:S08]  /*3cb0*/  HMMA.16816.F32 R28, R16.reuse, R88, R60 ;  /* 0x00000058101c723c */ /* 0x040ff0000000183c */
[C---:B------:R-:W-:Y:S01]  /*3cc0*/  HMMA.16816.F32 R24, R16.reuse, R90, R56 ;  /* 0x0000005a1018723c */ /* 0x040fe20000001838 */
[----:B------:R-:W4:Y:S07]  /*3cd0*/  LDSM.16.M88.4 R88, [R204+0xc000] ;  /* 0x00c00000cc58783b */ /* 0x000f2e0000000200 */
[C---:B------:R-:W-:Y:S01]  /*3ce0*/  HMMA.16816.F32 R20, R16.reuse, R84, R52 ;  /* 0x000000541014723c */ /* 0x040fe20000001834 */
[----:B------:R-:W5:Y:S07]  /*3cf0*/  LDSM.16.M88.4 R52, [R204+0xc800] ;  /* 0x00c80000cc34783b */ /* 0x000f6e0000000200 */
[----:B------:R-:W-:Y:S01]  /*3d00*/  HMMA.16816.F32 R16, R16, R86, R48 ;  /* 0x000000561010723c */ /* 0x000fe20000001830 */
[----:B------:R-:W3:Y:S07]  /*3d10*/  LDSM.16.M88.4 R48, [R204+0xd000] ;  /* 0x00d00000cc30783b */ /* 0x000eee0000000200 */
[C---:B-1----:R-:W-:Y:S08]  /*3d20*/  HMMA.16816.F32 R68, R12.reuse, R64, R44 ;  /* 0x000000400c44723c */ /* 0x042ff0000000182c */
[C---:B------:R-:W-:Y:S08]  /*3d30*/  HMMA.16816.F32 R64, R12.reuse, R66, R40 ;  /* 0x000000420c40723c */ /* 0x040ff00000001828 */
[C---:B--2---:R-:W-:Y:S01]  /*3d40*/  HMMA.16816.F32 R60, R12.reuse, R74, R32 ;  /* 0x0000004a0c3c723c */ /* 0x044fe20000001820 */
[----:B------:R-:W1:Y:S07]  /*3d50*/  LDSM.16.M88.4 R32, [R204+0xd800] ;  /* 0x00d80000cc20783b */ /* 0x000e6e0000000200 */
[C---:B------:R-:W-:Y:S07]  /*3d60*/  HMMA.16816.F32 R56, R12.reuse, R80, R28 ;  /* 0x000000500c38723c */ /* 0x040fee000000181c */
[----:B------:R-:W-:Y:S01]  /*3d70*/  IMAD.SHL.U32 R80, R98, 0x2, RZ ;  /* 0x0000000262507824 */ /* 0x000fe200078e00ff */
[----:B------:R-:W-:Y:S04]  /*3d80*/  HMMA.16816.F32 R36, R12, R72, R36 ;  /* 0x000000480c24723c */ /* 0x000fe80000001824 */
[----:B------:R-:W-:-:S04]  /*3d90*/  LOP3.LUT R80, R80, 0x6, RZ, 0xc0, !PT ;  /* 0x0000000650507812 */ /* 0x000fc800078ec0ff */
[----:B------:R-:W-:Y:S01]  /*3da0*/  HMMA.16816.F32 R44, R12, R82, R24 ;  /* 0x000000520c2c723c */ /* 0x000fe20000001818 */
[----:B------:R-:W-:Y:S01]  /*3db0*/  LDSM.16.M88.4 R24, [R215+0x4000] ;  /* 0x00400000d718783b */ /* 0x000fe20000000200 */
[----:B------:R-:W-:-:S04]  /*3dc0*/  IMAD R80, R5, 0x40, R80 ;  /* 0x0000004005507824 */ /* 0x000fc800078e0250 */
[----:B------:R-:W-:Y:S01]  /*3dd0*/  IMAD.IADD R5, R2, 0x1, -R80 ;  /* 0x0000000102057824 */ /* 0x000fe200078e0a50 */
[C---:B------:R-:W-:Y:S01]  /*3de0*/  IADD3 R130, R80.reuse, 0x1, RZ ;  /* 0x0000000150827810 */ /* 0x040fe20007ffe0ff */
[C---:B---3--:R-:W-:Y:S01]  /*3df0*/  HMMA.16816.F32 R40, R12.reuse, R76, R20 ;  /* 0x0000004c0c28723c */ /* 0x048fe20000001814 */
[----:B------:R-:W-:Y:S02]  /*3e00*/  IADD3 R129, R80, 0x8, RZ ;  /* 0x0000000850817810 */ /* 0x000fe40007ffe0ff */
[----:B------:R-:W-:Y:S01]  /*3e10*/  IABS R5, R5 ;  /* 0x0000000500057213 */ /* 0x000fe20000000000 */
[----:B------:R-:W-:Y:S01]  /*3e20*/  IMAD.IADD R7, R2, 0x1, -R130 ;  /* 0x0000000102077824 */ /* 0x000fe200078e0a82 */
[C---:B------:R-:W-:Y:S02]  /*3e30*/  IADD3 R128, R80.reuse, 0x9, RZ ;  /* 0x0000000950807810 */ /* 0x040fe40007ffe0ff */
[----:B------:R-:W-:Y:S01]  /*3e40*/  IADD3 R126, R80, 0x10, RZ ;  /* 0x00000010507e7810 */ /* 0x000fe20007ffe0ff */
[----:B------:R-:W-:Y:S01]  /*3e50*/  HMMA.16816.F32 R28, R12, R78, R16 ;  /* 0x0000004e0c1c723c */ /* 0x000fe20000001810 */
[----:B------:R-:W2:Y:S01]  /*3e60*/  LDSM.16.M88.4 R12, [R212+0x4000] ;  /* 0x00400000d40c783b */ /* 0x000ea20000000200 */
[----:B------:R-:W-:Y:S01]  /*3e70*/  IMAD.MOV.U32 R6, RZ, RZ, R5 ;  /* 0x000000ffff067224 */ /* 0x000fe200078e0005 */
[----:B------:R-:W-:-:S02]  /*3e80*/  IABS R5, R7 ;  /* 0x0000000700057213 */ /* 0x000fc40000000000 */
[----:B------:R-:W-:Y:S01]  /*3e90*/  IADD3 R7, R2, -R126, RZ ;  /* 0x8000007e02077210 */ /* 0x000fe20007ffe0ff */
[----:B------:R3:W-:Y:S01]  /*3ea0*/  I2F R144, R6 ;  /* 0x0000000600907306 */ /* 0x0007e20000201400 */
[C---:B------:R-:W-:Y:S01]  /*3eb0*/  IADD3 R124, R80.reuse, 0x11, RZ ;  /* 0x00000011507c7810 */ /* 0x040fe20007ffe0ff */
[C---:B----4-:R-:W-:Y:S01]  /*3ec0*/  HMMA.16816.F32 R20, R8.reuse, R88, R68 ;  /* 0x000000580814723c */ /* 0x050fe20000001844 */
[----:B------:R-:W4:Y:S01]  /*3ed0*/  LDSM.16.M88.4 R68, [R215+0x4800] ;  /* 0x00480000d744783b */ /* 0x000f220000000200 */
[C---:B------:R-:W-:Y:S02]  /*3ee0*/  IADD3 R123, R80.reuse, 0x18, RZ ;  /* 0x00000018507b7810 */ /* 0x040fe40007ffe0ff */
[C---:B------:R-:W-:Y:S01]  /*3ef0*/  IADD3 R121, R80.reuse, 0x19, RZ ;  /* 0x0000001950797810 */ /* 0x040fe20007ffe0ff */
[----:B------:R-:W-:Y:S01]  /*3f00*/  LDSM.16.M88.4 R76, [R204+0xf000] ;  /* 0x00f00000cc4c783b */ /* 0x000fe20000000200 */
[----:B------:R1:W-:Y:S01]  /*3f10*/  I2F R145, R5 ;  /* 0x0000000500917306 */ /* 0x0003e20000201400 */
[C---:B------:R-:W-:Y:S01]  /*3f20*/  IADD3 R120, R80.reuse, 0x20, RZ ;  /* 0x0000002050787810 */ /* 0x040fe20007ffe0ff */
[----:B------:R-:W-:Y:S01]  /*3f30*/  HMMA.16816.F32 R16, R8, R90, R64 ;  /* 0x0000005a0810723c */ /* 0x000fe20000001840 */
[----:B------:R-:W-:-:S02]  /*3f40*/  IADD3 R119, R80, 0x21, RZ ;  /* 0x0000002150777810 */ /* 0x000fc40007ffe0ff */
[C---:B------:R-:W-:Y:S02]  /*3f50*/  IADD3 R115, R80.reuse, 0x28, RZ ;  /* 0x0000002850737810 */ /* 0x040fe40007ffe0ff */
[----:B------:R-:W-:Y:S01]  /*3f60*/  IADD3 R113, R80, 0x29, RZ ;  /* 0x0000002950717810 */ /* 0x000fe20007ffe0ff */
[----:B---3--:R-:W-:Y:S01]  /*3f70*/  IMAD.IADD R6, R2, 0x1, -R129 ;  /* 0x0000000102067824 */ /* 0x008fe200078e0a81 */
[C---:B------:R-:W-:Y:S01]  /*3f80*/  IADD3 R114, R80.reuse, 0x30, RZ ;  /* 0x0000003050727810 */ /* 0x040fe20007ffe0ff */
[C---:B-----5:R-:W-:Y:S01]  /*3f90*/  HMMA.16816.F32 R36, R8.reuse, R52, R36 ;  /* 0x000000340824723c */ /* 0x060fe20000001824 */
[C---:B------:R-:W-:Y:S02]  /*3fa0*/  IADD3 R118, R80.reuse, 0x31, RZ ;  /* 0x0000003150767810 */ /* 0x040fe40007ffe0ff */
[----:B------:R-:W-:Y:S02]  /*3fb0*/  IABS R6, R6 ;  /* 0x0000000600067213 */ /* 0x000fe40000000000 */
[----:B------:R-:W-:Y:S01]  /*3fc0*/  IADD3 R116, R80, 0x39, RZ ;  /* 0x0000003950747810 */ /* 0x000fe20007ffe0ff */
[----:B-1----:R-:W-:Y:S01]  /*3fd0*/  IMAD.IADD R5, R2, 0x1, -R128 ;  /* 0x0000000102057824 */ /* 0x002fe200078e0a80 */
[----:B------:R1:W-:Y:S01]  /*3fe0*/  I2F R143, R6 ;  /* 0x00000006008f7306 */ /* 0x0003e20000201400 */
[----:B------:R-:W-:Y:S01]  /*3ff0*/  HMMA.16816.F32 R60, R8, R54, R60 ;  /* 0x00000036083c723c */ /* 0x000fe2000000183c */
[----:B------:R-:W3:Y:S01]  /*4000*/  LDSM.16.M88.4 R52, [R215+0x5000] ;  /* 0x00500000d734783b */ /* 0x000ee20000000200 */
[----:B------:R-:W-:-:S02]  /*4010*/  IADD3 R117, R80, 0x38, RZ ;  /* 0x0000003850757810 */ /* 0x000fc40007ffe0ff */
[----:B------:R-:W-:Y:S02]  /*4020*/  IABS R5, R5 ;  /* 0x0000000500057213 */ /* 0x000fe40000000000 */
[----:B------:R-:W-:Y:S02]  /*4030*/  ISETP.GE.AND P2, PT, R80, UR15, PT ;  /* 0x0000000f50007c0c */ /* 0x000fe4000bf46270 */
[----:B------:R-:W-:Y:S01]  /*4040*/  HMMA.16816.F32 R56, R8, R48, R56 ;  /* 0x000000300838723c */ /* 0x000fe20000001838 */
[----:B------:R-:W-:Y:S02]  /*4050*/  ISETP.GE.AND P0, PT, R129, UR15, PT ;  /* 0x0000000f81007c0c */ /* 0x000fe4000bf06270 */
[----:B------:R-:W-:Y:S02]  /*4060*/  ISETP.GE.AND P1, PT, R130, UR15, PT ;  /* 0x0000000f82007c0c */ /* 0x000fe4000bf26270 */
[----:B------:R-:W-:Y:S01]  /*4070*/  ISETP.GE.AND P5, PT, R126, UR15, PT ;  /* 0x0000000f7e007c0c */ /* 0x000fe2000bfa6270 */
[----:B-1----:R-:W-:-:S02]  /*4080*/  IMAD.MOV.U32 R6, RZ, RZ, R5 ;  /* 0x000000ffff067224 */ /* 0x002fc400078e0005 */
[C---:B------:R-:W-:Y:S01]  /*4090*/  HMMA.16816.F32 R48, R8.reuse, R50, R44 ;  /* 0x000000320830723c */ /* 0x040fe2000000182c */
[----:B------:R-:W-:Y:S01]  /*40a0*/  IABS R5, R7 ;  /* 0x0000000700057213 */ /* 0x000fe20000000000 */
[----:B------:R-:W-:Y:S01]  /*40b0*/  IMAD.IADD R7, R2, 0x1, -R121 ;  /* 0x0000000102077824 */ /* 0x000fe200078e0a79 */
[----:B------:R1:W-:Y:S01]  /*40c0*/  I2F R142, R6 ;  /* 0x00000006008e7306 */ /* 0x0003e20000201400 */
[----:B------:R-:W-:Y:S02]  /*40d0*/  ISETP.GE.AND P6, PT, R128, UR15, PT ;  /* 0x0000000f80007c0c */ /* 0x000fe4000bfc6270 */
[----:B------:R-:W-:Y:S02]  /*40e0*/  ISETP.GE.AND P3, PT, R123, UR15, PT ;  /* 0x0000000f7b007c0c */ /* 0x000fe4000bf66270 */
[C---:B------:R-:W-:Y:S01]  /*40f0*/  HMMA.16816.F32 R44, R8.reuse, R32, R40 ;  /* 0x00000020082c723c */ /* 0x040fe20000001828 */
[----:B------:R-:W-:Y:S02]  /*4100*/  ISETP.GE.AND P4, PT, R124, UR15, PT ;  /* 0x0000000f7c007c0c */ /* 0x000fe4000bf86270 */
[----:B------:R5:W-:Y:S05]  /*4110*/  I2F R131, R5 ;  /* 0x0000000500837306 */ /* 0x000bea0000201400 */
[----:B------:R-:W-:Y:S01]  /*4120*/  HMMA.16816.F32 R40, R8, R34, R28 ;  /* 0x000000220828723c */ /* 0x000fe2000000181c */
[----:B------:R-:W-:Y:S01]  /*4130*/  LDSM.16.M88.4 R8, [R214+0x4000] ;  /* 0x00400000d608783b */ /* 0x000fe20000000200 */
[----:B-1----:R-:W-:-:S03]  /*4140*/  IMAD.IADD R6, R2, 0x1, -R124 ;  /* 0x0000000102067824 */ /* 0x002fc600078e0a7c */
[----:B------:R-:W-:Y:S03]  /*4150*/  LDSM.16.M88.4 R28, [R210+0xc800] ;  /* 0x00c80000d21c783b */ /* 0x000fe60000000200 */
[----:B--2---:R-:W-:Y:S01]  /*4160*/  HMMA.16816.F32 R32, R12, R24, R20 ;  /* 0x000000180c20723c */ /* 0x004fe20000001814 */
[----:B------:R-:W1:Y:S01]  /*4170*/  LDSM.16.M88.4 R20, [R210+0xc000] ;  /* 0x00c00000d214783b */ /* 0x000e620000000200 */
[----:B------:R-:W-:Y:S01]  /*4180*/  IABS R6, R6 ;  /* 0x0000000600067213 */ /* 0x000fe20000000000 */
[----:B-----5:R-:W-:-:S03]  /*4190*/  IMAD.IADD R5, R2, 0x1, -R123 ;  /* 0x0000000102057824 */ /* 0x020fc600078e0a7b */
[----:B------:R2:W-:Y:S02]  /*41a0*/  I2F R141, R6 ;  /* 0x00000006008d7306 */ /* 0x0005e40000201400 */
[----:B------:R-:W-:Y:S01]  /*41b0*/  HMMA.16816.F32 R24, R12, R26, R16 ;  /* 0x0000001a0c18723c */ /* 0x000fe20000001810 */
[----:B------:R-:W5:Y:S01]  /*41c0*/  LDSM.16.M88.4 R16, [R215+0x5800] ;  /* 0x00580000d710783b */ /* 0x000f620000000200 */
[----:B------:R-:W-:-:S06]  /*41d0*/  IABS R5, R5 ;  /* 0x0000000500057213 */ /* 0x000fcc0000000000 */
[----:B----4-:R-:W-:Y:S01]  /*41e0*/  HMMA.16816.F32 R36, R12, R68, R36 ;  /* 0x000000440c24723c */ /* 0x010fe20000001824 */
[----:B--2---:R-:W-:Y:S01]  /*41f0*/  IMAD.MOV.U32 R6, RZ, RZ, R5 ;  /* 0x000000ffff067224 */ /* 0x004fe200078e0005 */
[----:B------:R-:W-:-:S06]  /*4200*/  IABS R5, R7 ;  /* 0x0000000700057213 */ /* 0x000fcc0000000000 */
[C---:B------:R-:W-:Y:S01]  /*4210*/  HMMA.16816.F32 R68, R12.reuse, R70, R60 ;  /* 0x000000460c44723c */ /* 0x040fe2000000183c */
[C---:B------:R-:W-:Y:S01]  /*4220*/  IMAD.IADD R7, R2.reuse, 0x1, -R120 ;  /* 0x0000000102077824 */ /* 0x040fe200078e0a78 */
[----:B------:R2:W-:Y:S06]  /*4230*/  I2F R140, R6 ;  /* 0x00000006008c7306 */ /* 0x0005ec0000201400 */
[C---:B---3--:R-:W-:Y:S01]  /*4240*/  HMMA.16816.F32 R64, R12.reuse, R54, R48 ;  /* 0x000000360c40723c */ /* 0x048fe20000001830 */
[----:B------:R-:W3:Y:S07]  /*4250*/  LDSM.16.M88.4 R48, [R210+0xd000] ;  /* 0x00d00000d230783b */ /* 0x000eee0000000200 */
[----:B------:R-:W-:Y:S01]  /*4260*/  HMMA.16816.F32 R60, R12, R52, R56 ;  /* 0x000000340c3c723c */ /* 0x000fe20000001838 */
[----:B--2---:R-:W-:Y:S01]  /*4270*/  IMAD.MOV.U32 R6, RZ, RZ, R5 ;  /* 0x000000ffff067224 */ /* 0x004fe200078e0005 */
[----:B------:R-:W-:Y:S01]  /*4280*/  IABS R5, R7 ;  /* 0x0000000700057213 */ /* 0x000fe20000000000 */
[----:B------:R-:W-:-:S02]  /*4290*/  IMAD.IADD R7, R2, 0x1, -R119 ;  /* 0x0000000102077824 */ /* 0x000fc400078e0a77 */
[----:B------:R2:W-:Y:S03]  /*42a0*/  I2F R139, R6 ;  /* 0x00000006008b7306 */ /* 0x0005e60000201400 */
[----:B-1----:R-:W-:Y:S08]  /*42b0*/  HMMA.16816.F32 R52, R8, R20, R32 ;  /* 0x000000140834723c */ /* 0x002ff00000001820 */
[----:B-----5:R-:W-:Y:S01]  /*42c0*/  HMMA.16816.F32 R56, R12, R16, R44 ;  /* 0x000000100c38723c */ /* 0x020fe2000000182c */
[----:B--2---:R-:W-:Y:S01]  /*42d0*/  IMAD.MOV.U32 R6, RZ, RZ, R5 ;  /* 0x000000ffff067224 */ /* 0x004fe200078e0005 */
[----:B------:R-:W-:-:S06]  /*42e0*/  IABS R5, R7 ;  /* 0x0000000700057213 */ /* 0x000fcc0000000000 */
[----:B------:R-:W-:Y:S01]  /*42f0*/  HMMA.16816.F32 R44, R12, R18, R40 ;  /* 0x000000120c2c723c */ /* 0x000fe20000001828 */
[----:B------:R-:W1:Y:S01]  /*4300*/  LDSM.16.M88.4 R12, [R210+0xd800] ;  /* 0x00d80000d20c783b */ /* 0x000e620000000200 */
[----:B------:R2:W-:Y:S01]  /*4310*/  I2F R138, R6 ;  /* 0x00000006008a7306 */ /* 0x0005e20000201400 */
[C---:B------:R-:W-:Y:S02]  /*4320*/  IMAD.IADD R7, R2.reuse, 0x1, -R114 ;  /* 0x0000000102077824 */ /* 0x040fe400078e0a72 */
[----:B------:R-:W-:Y:S03]  /*4330*/  LDSM.16.M88.4 R16, [R209+0x4000] ;  /* 0x00400000d110783b */ /* 0x000fe60000000200 */
[C---:B------:R-:W-:Y:S01]  /*4340*/  HMMA.16816.F32 R32, R8.reuse, R22, R24 ;  /* 0x000000160820723c */ /* 0x040fe20000001818 */
[----:B------:R-:W4:Y:S01]  /*4350*/  LDSM.16.M88.4 R24, [R213+0x4000] ;  /* 0x00400000d518783b */ /* 0x000f220000000200 */
[----:B------:R5:W-:Y:S03]  /*4360*/  I2F R135, R5 ;  /* 0x0000000500877306 */ /* 0x000be60000201400 */
[----:B------:R-:W-:Y:S03]  /*4370*/  LDSM.16.M88.4 R20, [R211+0x6000] ;  /* 0x00600000d314783b */ /* 0x000fe60000000200 */
[----:B------:R-:W-:Y:S01]  /*4380*/  HMMA.16816.F32 R40, R8, R28, R36 ;  /* 0x0000001c0828723c */ /* 0x000fe20000001824 */
[----:B--2---:R-:W-:-:S05]  /*4390*/  IMAD.IADD R6, R2, 0x1, -R115 ;  /* 0x0000000102067824 */ /* 0x004fca00078e0a73 */
[----:B------:R-:W-:Y:S02]  /*43a0*/  IABS R6, R6 ;  /* 0x0000000600067213 */ /* 0x000fe40000000000 */
[C---:B------:R-:W-:Y:S01]  /*43b0*/  HMMA.16816.F32 R36, R8.reuse, R30, R68 ;  /* 0x0000001e0824723c */ /* 0x040fe20000001844 */
[----:B------:R-:W2:Y:S01]  /*43c0*/  LDSM.16.M88.4 R28, [R209+0x4800] ;  /* 0x00480000d11c783b */ /* 0x000ea20000000200 */
[C---:B-----5:R-:W-:Y:S01]  /*43d0*/  IMAD.IADD R5, R2.reuse, 0x1, -R113 ;  /* 0x0000000102057824 */ /* 0x060fe200078e0a71 */
[----:B------:R5:W-:Y:S04]  /*43e0*/  I2F R134, R6 ;  /* 0x0000000600867306 */ /* 0x000be80000201400 */
[----:B------:R-:W-:Y:S01]  /*43f0*/  IABS R5, R5 ;  /* 0x0000000500057213 */ /* 0x000fe20000000000 */
[C---:B---3--:R-:W-:Y:S08]  /*4400*/  HMMA.16816.F32 R60, R8.reuse, R48, R60 ;  /* 0x00000030083c723c */ /* 0x048ff0000000183c */
[----:B------:R-:W-:Y:S01]  /*4410*/  HMMA.16816.F32 R68, R8, R50, R64 ;  /* 0x000000320844723c */ /* 0x000fe20000001840 */
[----:B------:R-:W3:Y:S01]  /*4420*/  LDSM.16.M88.4 R48, [R204+0xe000] ;  /* 0x00e00000cc30783b */ /* 0x000ee20000000200 */
[----:B-----5:R-:W-:Y:S01]  /*4430*/  IMAD.MOV.U32 R6, RZ, RZ, R5 ;  /* 0x000000ffff067224 */ /* 0x020fe200078e0005 */
[----:B------:R-:W-:Y:S01]  /*4440*/  IABS R5, R7 ;  /* 0x0000000700057213 */ /* 0x000fe20000000000 */
[----:B------:R-:W-:-:S02]  /*4450*/  IMAD.IADD R7, R2, 0x1, -R118 ;  /* 0x0000000102077824 */ /* 0x000fc400078e0a76 */
[----:B------:R5:W-:Y:S02]  /*4460*/  I2F R133, R6 ;  /* 0x0000000600857306 */ /* 0x000be40000201400 */
[C---:B-1----:R-:W-:Y:S01]  /*4470*/  HMMA.16816.F32 R64, R8.reuse, R12, R56 ;  /* 0x0000000c0840723c */ /* 0x042fe20000001838 */
[----:B------:R-:W1:Y:S07]  /*4480*/  LDSM.16.M88.4 R56, [R209+0x5000] ;  /* 0x00500000d138783b */ /* 0x000e6e0000000200 */
[----:B------:R-:W-:Y:S01]  /*4490*/  HMMA.16816.F32 R100, R8, R14, R44 ;  /* 0x0000000e0864723c */ /* 0x000fe2000000182c */
[----:B------:R-:W-:Y:S04]  /*44a0*/  LDSM.16.M88.4 R44, [R204+0xe800] ;  /* 0x00e80000cc2c783b */ /* 0x000fe80000000200 */
[----:B------:R-:W-:Y:S01]  /*44b0*/  LDSM.16.M88.4 R12, [R214+0x6000] ;  /* 0x00600000d60c783b */ /* 0x000fe20000000200 */
[----:B-----5:R-:W-:-:S02]  /*44c0*/  IMAD.MOV.U32 R6, RZ, RZ, R5 ;  /* 0x000000ffff067224 */ /* 0x020fc400078e0005 */
[C---:B----4-:R-:W-:Y:S01]  /*44d0*/  HMMA.16816.F32 R8, R24.reuse, R16, R52 ;  /* 0x000000101808723c */ /* 0x050fe20000001834 */
[----:B------:R-:W-:Y:S01]  /*44e0*/  IABS R5, R7 ;  /* 0x0000000700057213 */ /* 0x000fe20000000000 */
[----:B------:R4:W-:Y:S06]  /*44f0*/  I2F R132, R6 ;  /* 0x0000000600847306 */ /* 0x0009ec0000201400 */
[C---:B------:R-:W-:Y:S01]  /*4500*/  HMMA.16816.F32 R32, R24.reuse, R18, R32 ;  /* 0x000000121820723c */ /* 0x040fe20000001820 */
[----:B------:R-:W-:Y:S01]  /*4510*/  LDSM.16.M88.4 R16, [R212+0x6000] ;  /* 0x00600000d410783b */ /* 0x000fe20000000200 */
[----:B------:R5:W-:Y:S06]  /*4520*/  I2F R127, R5 ;  /* 0x00000005007f7306 */ /* 0x000bec0000201400 */
[----:B--2---:R-:W-:Y:S01]  /*4530*/  HMMA.16816.F32 R52, R24, R28, R40 ;  /* 0x0000001c1834723c */ /* 0x004fe20000001828 */
[----:B------:R-:W2:Y:S01]  /*4540*/  LDSM.16.M88.4 R40, [R215+0x6000] ;  /* 0x00600000d728783b */ /* 0x000ea20000000200 */
[----:B----4-:R-:W-:-:S04]  /*4550*/  IADD3 R6, R2, -R117, RZ ;  /* 0x8000007502067210 */ /* 0x010fc80007ffe0ff */
[----:B------:R-:W-:Y:S02]  /*4560*/  IABS R6, R6 ;  /* 0x0000000600067213 */ /* 0x000fe40000000000 */
[----:B---3--:R-:W-:Y:S01]  /*4570*/  HMMA.16816.F32 R8, R20, R48, R8 ;  /* 0x000000301408723c */ /* 0x008fe20000001808 */
[C---:B-----5:R-:W-:Y:S01]  /*4580*/  IMAD.IADD R5, R2.reuse, 0x1, -R116 ;  /* 0x0000000102057824 */ /* 0x060fe200078e0a74 */
[----:B------:R-:W-:Y:S01]  /*4590*/  IADD3 R2, R2, 0x8, RZ ;  /* 0x0000000802027810 */ /* 0x000fe20007ffe0ff */
[----:B------:R3:W-:Y:S03]  /*45a0*/  I2F R125, R6 ;  /* 0x00000006007d7306 */ /* 0x0007e60000201400 */
[----:B------:R-:W-:Y:S01]  /*45b0*/  IABS R5, R5 ;  /* 0x0000000500057213 */ /* 0x000fe20000000000 */
[C---:B------:R-:W-:Y:S01]  /*45c0*/  IMAD.IADD R7, R2.reuse, 0x1, -R80 ;  /* 0x0000000102077824 */ /* 0x040fe200078e0a50 */
[C---:B-1----:R-:W-:Y:S01]  /*45d0*/  HMMA.16816.F32 R84, R24.reuse, R56, R60 ;  /* 0x000000381854723c */ /* 0x042fe2000000183c */
[----:B------:R-:W-:Y:S07]  /*45e0*/  LDSM.16.M88.4 R60, [R215+0x7000] ;  /* 0x00700000d73c783b */ /* 0x000fee0000000200 */
[C---:B------:R-:W-:Y:S01]  /*45f0*/  HMMA.16816.F32 R88, R24.reuse, R58, R68 ;  /* 0x0000003a1858723c */ /* 0x040fe20000001844 */
[----:B------:R-:W1:Y:S01]  /*4600*/  LDSM.16.M88.4 R56, [R210+0xe000] ;  /* 0x00e00000d238783b */ /* 0x000e620000000200 */
[----:B---3--:R-:W-:Y:S01]  /*4610*/  IMAD.MOV.U32 R6, RZ, RZ, R5 ;  /* 0x000000ffff067224 */ /* 0x008fe200078e0005 */
[----:B------:R-:W-:Y:S01]  /*4620*/  IABS R5, R7 ;  /* 0x0000000700057213 */ /* 0x000fe20000000000 */
[C---:B------:R-:W-:Y:S01]  /*4630*/  IMAD.IADD R7, R2.reuse, 0x1, -R130 ;  /* 0x0000000102077824 */ /* 0x040fe200078e0a82 */
[----:B------:R-:W3:Y:S01]  /*4640*/  LDSM.16.M88.4 R68, [R215+0x6800] ;  /* 0x00680000d744783b */ /* 0x000ee20000000200 */
[----:B------:R4:W-:Y:S02]  /*4650*/  I2F R122, R6 ;  /* 0x00000006007a7306 */ /* 0x0009e40000201400 */
[----:B------:R-:W-:Y:S08]  /*4660*/  HMMA.16816.F32 R72, R24, R30, R36 ;  /* 0x0000001e1848723c */ /* 0x000ff00000001824 */
[----:B------:R-:W-:Y:S01]  /*4670*/  HMMA.16816.F32 R32, R20, R50, R32 ;  /* 0x000000321420723c */ /* 0x000fe20000001820 */
[----:B----4-:R-:W-:Y:S01]  /*4680*/  IMAD.MOV.U32 R6, RZ, RZ, R5 ;  /* 0x000000ffff067224 */ /* 0x010fe200078e0005 */
[----:B------:R-:W-:Y:S01]  /*4690*/  IABS R5, R7 ;  /* 0x0000000700057213 */ /* 0x000fe20000000000 */
[----:B------:R-:W-:-:S05]  /*46a0*/  IMAD.IADD R7, R2, 0x1, -R126 ;  /* 0x0000000102077824 */ /* 0x000fca00078e0a7e */
[----:B--2---:R-:W-:Y:S01]  /*46b0*/  HMMA.16816.F32 R28, R16, R40, R8 ;  /* 0x00000028101c723c */ /* 0x004fe20000001808 */
[----:B------:R2:W-:Y:S01]  /*46c0*/  I2F R111, R6 ;  /* 0x00000006006f7306 */ /* 0x0005e20000201400 */
[----:B------:R-:W-:Y:S06]  /*46d0*/  LDSM.16.M88.4 R8, [R213+0x6000] ;  /* 0x00600000d508783b */ /* 0x000fec0000000200 */
[----:B------:R-:W-:Y:S01]  /*46e0*/  HMMA.16816.F32 R36, R20, R44, R52 ;  /* 0x0000002c1424723c */ /* 0x000fe20000001834 */
[----:B------:R4:W-:Y:S01]  /*46f0*/  I2F R112, R5 ;  /* 0x0000000500707306 */ /* 0x0009e20000201400 */
[----:B------:R-:W5:Y:S06]  /*4700*/  LDSM.16.M88.4 R52, [R209+0x6000] ;  /* 0x00600000d134783b */ /* 0x000f6c0000000200 */
[----:B------:R-:W-:Y:S01]  /*4710*/  HMMA.16816.F32 R96, R24, R92, R64 ;  /* 0x0000005c1860723c */ /* 0x000fe20000001840 */
[----:B--2---:R-:W-:Y:S01]  /*4720*/  IMAD.IADD R6, R2, 0x1, -R129 ;  /* 0x0000000102067824 */ /* 0x004fe200078e0a81 */
[----:B------:R-:W2:Y:S04]  /*4730*/  LDSM.16.M88.4 R64, [R210+0xe800] ;  /* 0x00e80000d240783b */ /* 0x000ea80000000200 */
[----:B------:R-:W-:-:S02]  /*4740*/  IABS R6, R6 ;  /* 0x0000000600067213 */ /* 0x000fc40000000000 */
[----:B------:R-:W-:Y:S01]  /*4750*/  HMMA.16816.F32 R32, R16, R42, R32 ;  /* 0x0000002a1020723c */ /* 0x000fe20000001820 */
[C---:B----4-:R-:W-:Y:S01]  /*4760*/  IMAD.IADD R5, R2.reuse, 0x1, -R128 ;  /* 0x0000000102057824 */ /* 0x050fe200078e0a80 */
[----:B------:R4:W-:Y:S04]  /*4770*/  I2F R110, R6 ;  /* 0x00000006006e7306 */ /* 0x0009e80000201400 */
[----:B------:R-:W-:Y:S02]  /*4780*/  IABS R5, R5 ;  /* 0x0000000500057213 */ /* 0x000fe40000000000 */
[----:B-1----:R-:W-:Y:S08]  /*4790*/  HMMA.16816.F32 R28, R12, R56, R28 ;  /* 0x000000380c1c723c */ /* 0x002ff0000000181c */
[----:B------:R-:W-:Y:S01]  /*47a0*/  HMMA.16816.F32 R44, R20, R46, R72 ;  /* 0x0000002e142c723c */ /* 0x000fe20000001848 */
[----:B------:R-:W-:Y:S01]  /*47b0*/  LDSM.16.M88.4 R72, [R209+0x6800] ;  /* 0x00680000d148783b */ /* 0x000fe20000000200 */
[----:B----4-:R-:W-:Y:S01]  /*47c0*/  IMAD.MOV.U32 R6, RZ, RZ, R5 ;  /* 0x000000ffff067224 */ /* 0x010fe200078e0005 */
[----:B------:R-:W-:Y:S01]  /*47d0*/  IABS R5, R7 ;  /* 0x0000000700057213 */ /* 0x000fe20000000000 */
[----:B------:R-:W-:-:S02]  /*47e0*/  IMAD.IADD R7, R2, 0x1, -R124 ;  /* 0x0000000102077824 */ /* 0x000fc400078e0a7c */
[----:B------:R1:W-:Y:S02]  /*47f0*/  I2F R109, R6 ;  /* 0x00000006006d7306 */ /* 0x0003e40000201400 */
[----:B---3--:R-:W-:Y:S08]  /*4800*/  HMMA.16816.F32 R36, R16, R68, R36 ;  /* 0x000000441024723c */ /* 0x008ff00000001824 */
[----:B------:R-:W-:Y:S01]  /*4810*/  HMMA.16816.F32 R40, R12, R58, R32 ;  /* 0x0000003a0c28723c */ /* 0x000fe20000001820 */
[----:B------:R-:W3:Y:S01]  /*4820*/  LDSM.16.M88.4 R56, [R210+0xf000] ;  /* 0x00f00000d238783b */ /* 0x000ee20000000200 */
[----:B-1----:R-:W-:Y:S01]  /*4830*/  IMAD.MOV.U32 R6, RZ, RZ, R5 ;  /* 0x000000ffff067224 */ /* 0x002fe200078e0005 */
[----:B------:R-:W-:Y:S01]  /*4840*/  IABS R5, R7 ;  /* 0x0000000700057213 */ /* 0x000fe20000000000 */
[----:B------:R-:W-:-:S04]  /*4850*/  IMAD.IADD R7, R2, 0x1, -R120 ;  /* 0x0000000102077824 */ /* 0x000fc800078e0a78 */
[----:B-----5:R-:W-:Y:S01]  /*4860*/  HMMA.16816.F32 R48, R8, R52, R28 ;  /* 0x000000340830723c */ /* 0x020fe2000000181c */
[----:B------:R1:W-:Y:S07]  /*4870*/  I2F R108, R6 ;  /* 0x00000006006c7306 */ /* 0x0003ee0000201400 */
[----:B------:R-:W-:Y:S01]  /*4880*/  HMMA.16816.F32 R32, R20, R76, R84 ;  /* 0x0000004c1420723c */ /* 0x000fe20000001854 */
[----:B------:R4:W-:Y:S01]  /*4890*/  I2F R107, R5 ;  /* 0x00000005006b7306 */ /* 0x0009e20000201400 */
[----:B------:R-:W-:Y:S06]  /*48a0*/  LDSM.16.M88.4 R84, [R204+0xf800] ;  /* 0x00f80000cc54783b */ /* 0x000fec0000000200 */
[----:B------:R-:W-:Y:S01]  /*48b0*/  HMMA.16816.F32 R28, R16, R70, R44 ;  /* 0x00000046101c723c */ /* 0x000fe2000000182c */
[----:B-1----:R-:W-:Y:S01]  /*48c0*/  IMAD.IADD R6, R2, 0x1, -R123 ;  /* 0x0000000102067824 */ /* 0x002fe200078e0a7b */
[----:B------:R-:W-:Y:S04]  /*48d0*/  LDSM.16.M88.4 R68, [R215+0x7800] ;  /* 0x00780000d744783b */ /* 0x000fe80000000200 */
[----:B------:R-:W-:-:S02]  /*48e0*/  IABS R6, R6 ;  /* 0x0000000600067213 */ /* 0x000fc40000000000 */
[----:B--2---:R-:W-:Y:S01]  /*48f0*/  HMMA.16816.F32 R36, R12, R64, R36 ;  /* 0x000000400c24723c */ /* 0x004fe20000001824 */
[----:B----4-:R-:W-:Y:S01]  /*4900*/  IMAD.IADD R5, R2, 0x1, -R121 ;  /* 0x0000000102057824 */ /* 0x010fe200078e0a79 */
[----:B------:R1:W-:Y:S04]  /*4910*/  I2F R106, R6 ;  /* 0x00000006006a7306 */ /* 0x0003e80000201400 */
[----:B------:R-:W-:Y:S02]  /*4920*/  IABS R5, R5 ;  /* 0x0000000500057213 */ /* 0x000fe40000000000 */
[----:B------:R-:W-:Y:S08]  /*4930*/  HMMA.16816.F32 R44, R20, R78, R88 ;  /* 0x0000004e142c723c */ /* 0x000ff00000001858 */
[----:B------:R-:W-:Y:S01]  /*4940*/  HMMA.16816.F32 R52, R8, R54, R40 ;  /* 0x000000360834723c */ /* 0x000fe20000001828 */
[----:B-1----:R-:W-:-:S02]  /*4950*/  MOV R6, R5 ;  /* 0x0000000500067202 */ /* 0x002fc40000000f00 */
[----:B------:R-:W-:Y:S01]  /*4960*/  IABS R5, R7 ;  /* 0x0000000700057213 */ /* 0x000fe20000000000 */
[C---:B------:R-:W-:Y:S01]  /*4970*/  IMAD.IADD R7, R2.reuse, 0x1, -R119 ;  /* 0x0000000102077824 */ /* 0x040fe200078e0a77 */
[----:B------:R1:W-:Y:S03]  /*4980*/  I2F R105, R6 ;  /* 0x0000000600697306 */ /* 0x0003e60000201400 */
[----:B------:R-:W-:Y:S08]  /*4990*/  HMMA.16816.F32 R24, R24, R94, R100 ;  /* 0x0000005e1818723c */ /* 0x000ff00000001864 */
[----:B------:R-:W-:Y:S01]  /*49a0*/  HMMA.16816.F32 R28, R12, R66, R28 ;  /* 0x000000420c1c723c */ /* 0x000fe2000000181c */
[----:B------:R-:W2:Y:S01]  /*49b0*/  LDSM.16.M88.4 R64, [R209+0x7000] ;  /* 0x00700000d140783b */ /* 0x000ea20000000200 */
[----:B-1----:R-:W-:Y:S01]  /*49c0*/  IMAD.MOV.U32 R6, RZ, RZ, R5 ;  /* 0x000000ffff067224 */ /* 0x002fe200078e0005 */
[----:B------:R-:W-:Y:S01]  /*49d0*/  IABS R5, R7 ;  /* 0x0000000700057213 */ /* 0x000fe20000000000 */
[----:B------:R-:W-:-:S04]  /*49e0*/  IMAD.IADD R7, R2, 0x1, -R115 ;  /* 0x0000000102077824 */ /* 0x000fc800078e0a73 */
[C---:B------:R-:W-:Y:S01]  /*49f0*/  HMMA.16816.F32 R32, R16.reuse, R60, R32 ;  /* 0x0000003c1020723c */ /* 0x040fe20000001820 */
[----:B------:R1:W-:Y:S07]  /*4a00*/  I2F R93, R6 ;  /* 0x00000006005d7306 */ /* 0x0003ee0000201400 */
[----:B------:R-:W-:Y:S01]  /*4a10*/  HMMA.16816.F32 R44, R16, R62, R44 ;  /* 0x0000003e102c723c */ /* 0x000fe2000000182c */
[----:B------:R-:W4:Y:S01]  /*4a20*/  LDSM.16.M88.4 R60, [R210+0xf800] ;  /* 0x00f80000d23c783b */ /* 0x000f220000000200 */
[----:B-1----:R-:W-:Y:S01]  /*4a30*/  IMAD.MOV.U32 R6, RZ, RZ, R5 ;  /* 0x000000ffff067224 */ /* 0x002fe200078e0005 */
[----:B------:R-:W-:Y:S01]  /*4a40*/  IABS R5, R7 ;  /* 0x0000000700057213 */ /* 0x000fe20000000000 */
[----:B------:R-:W-:-:S02]  /*4a50*/  IMAD.IADD R7, R2, 0x1, -R113 ;  /* 0x0000000102077824 */ /* 0x000fc400078e0a71 */
[----:B------:R1:W-:Y:S10]  /*4a60*/  I2F R104, R6 ;  /* 0x0000000600687306 */ /* 0x0003f40000201400 */
[C---:B---3--:R-:W-:Y:S08]  /*4a70*/  HMMA.16816.F32 R40, R12.reuse, R56, R32 ;  /* 0x000000380c28723c */ /* 0x048ff00000001820 */
[----:B------:R-:W-:Y:S01]  /*4a80*/  HMMA.16816.F32 R32, R12, R58, R44 ;  /* 0x0000003a0c20723c */ /* 0x000fe2000000182c */
[----:B-1----:R-:W-:Y:S01]  /*4a90*/  IMAD.MOV.U32 R6, RZ, RZ, R5 ;  /* 0x000000ffff067224 */ /* 0x002fe200078e0005 */
[----:B------:R-:W-:Y:S01]  /*4aa0*/  IABS R5, R7 ;  /* 0x0000000700057213 */ /* 0x000fe20000000000 */
[----:B------:R-:W-:-:S02]  /*4ab0*/  IMAD.IADD R7, R2, 0x1, -R114 ;  /* 0x0000000102077824 */ /* 0x000fc400078e0a72 */
[----:B------:R1:W-:Y:S11]  /*4ac0*/  I2F R92, R6 ;  /* 0x00000006005c7306 */ /* 0x0003f60000201400 */
[----:B--2---:R-:W-:Y:S01]  /*4ad0*/  HMMA.16816.F32 R40, R8, R64, R40 ;  /* 0x000000400828723c */ /* 0x004fe20000001828 */
[----:B-1----:R-:W-:Y:S01]  /*4ae0*/  IMAD.MOV.U32 R6, RZ, RZ, R5 ;  /* 0x000000ffff067224 */ /* 0x002fe200078e0005 */
[----:B------:R-:W-:Y:S01]  /*4af0*/  IABS R5, R7 ;  /* 0x0000000700057213 */ /* 0x000fe20000000000 */
[----:B------:R-:W-:-:S02]  /*4b00*/  IMAD.IADD R7, R2, 0x1, -R118 ;  /* 0x0000000102077824 */ /* 0x000fc400078e0a76 */
[----:B------:R1:W-:Y:S11]  /*4b10*/  I2F R83, R6 ;  /* 0x0000000600537306 */ /* 0x0003f60000201400 */
[----:B------:R-:W-:Y:S08]  /*4b20*/  @!UPT UIADD3 URZ, URZ, URZ, URZ ;  /* 0x0000003f3f3ff290 */ /* 0x000ff0000fffe03f */
[----:B------:R-:W-:Y:S02]  /*4b30*/  FMUL.FTZ R42, R42, c[0x0][0x2ec] ;  /* 0x0000bb002a2a7a20 */ /* 0x000fe40000410000 */
[----:B------:R-:W-:Y:S02]  /*4b40*/  FMUL.FTZ R43, R43, c[0x0][0x2ec] ;  /* 0x0000bb002b2b7a20 */ /* 0x000fe40000410000 */
[----:B------:R-:W-:Y:S02]  /*4b50*/  FMUL.FTZ R40, R40, c[0x0][0x2ec] ;  /* 0x0000bb0028287a20 */ /* 0x000fe40000410000 */
[----:B-1----:R-:W-:Y:S01]  /*4b60*/  IMAD.MOV.U32 R6, RZ, RZ, R5 ;  /* 0x000000ffff067224 */ /* 0x002fe200078e0005 */
[----:B------:R-:W-:Y:S01]  /*4b70*/  IABS R5, R7 ;  /* 0x0000000700057213 */ /* 0x000fe20000000000 */
[----:B------:R-:W-:Y:S01]  /*4b80*/  MUFU.TANH R42, R42 ;  /* 0x0000002a002a7308 */ /* 0x000fe20000002400 */
[----:B------:R-:W-:-:S07]  /*4b90*/  FMUL.FTZ R41, R41, c[0x0][0x2ec] ;  /* 0x0000bb0029297a20 */ /* 0x000fce0000410000 */
[----:B------:R1:W-:Y:S08]  /*4ba0*/  I2F R82, R6 ;  /* 0x0000000600527306 */ /* 0x0003f00000201400 */
[----:B------:R2:W-:Y:S01]  /*4bb0*/  I2F R81, R5 ;  /* 0x0000000500517306 */ /* 0x0005e20000201400 */
[----:B-1----:R-:W-:-:S07]  /*4bc0*/  IMAD.IADD R6, R2, 0x1, -R117 ;  /* 0x0000000102067824 */ /* 0x002fce00078e0a75 */
[----:B------:R-:W-:Y:S01]  /*4bd0*/  MUFU.TANH R43, R43 ;  /* 0x0000002b002b7308 */ /* 0x000fe20000002400 */
[----:B------:R-:W-:Y:S01]  /*4be0*/  IMAD.IADD R2, R2, 0x1, -R116 ;  /* 0x0000000102027824 */ /* 0x000fe200078e0a74 */
[----:B------:R-:W-:-:S04]  /*4bf0*/  IABS R6, R6 ;  /* 0x0000000600067213 */ /* 0x000fc80000000000 */
[----:B------:R-:W-:Y:S02]  /*4c00*/  IABS R2, R2 ;  /* 0x0000000200027213 */ /* 0x000fe40000000000 */
[----:B------:R-:W-:Y:S01]  /*4c10*/  MUFU.TANH R40, R40 ;  /* 0x0000002800287308 */ /* 0x000fe20000002400 */
[----:B--2---:R-:W-:-:S07]  /*4c20*/  IMAD.MOV.U32 R5, RZ, RZ, R6 ;  /* 0x000000ffff057224 */ /* 0x004fce00078e0006 */
[----:B------:R1:W-:Y:S08]  /*4c30*/  I2F R76, R2 ;  /* 0x00000002004c7306 */ /* 0x0003f00000201400 */
[----:B------:R-:W-:Y:S01]  /*4c40*/  I2F R77, R5 ;  /* 0x00000005004d7306 */ /* 0x000fe20000201400 */
[----:B-1----:R-:W-:-:S07]  /*4c50*/  FMUL.FTZ R2, R48, c[0x0][0x2ec] ;  /* 0x0000bb0030027a20 */ /* 0x002fce0000410000 */
[----:B------:R-:W-:Y:S08]  /*4c60*/  MUFU.TANH R41, R41 ;  /* 0x0000002900297308 */ /* 0x000ff00000002400 */
[----:B------:R1:W2:Y:S02]  /*4c70*/  MUFU.TANH R5, R2 ;  /* 0x0000000200057308 */ /* 0x0002a40000002400 */
[----:B-1----:R-:W-:-:S02]  /*4c80*/  FMUL.FTZ R2, R49, c[0x0][0x2ec] ;  /* 0x0000bb0031027a20 */ /* 0x002fc40000410000 */
[----:B--2---:R-:W-:-:S04]  /*4c90*/  FFMA.FTZ R5, R144, -UR4, R5 ;  /* 0x8000000490057c23 */ /* 0x004fc80008010005 */
[----:B------:R1:W2:Y:S02]  /*4ca0*/  MUFU.TANH R7, R2 ;  /* 0x0000000200077308 */ /* 0x0002a40000002400 */
[----:B-1----:R-:W-:Y:S02]  /*4cb0*/  FMUL.FTZ R2, R50, c[0x0][0x2ec] ;  /* 0x0000bb0032027a20 */ /* 0x002fe40000410000 */
[----:B--2---:R-:W-:-:S04]  /*4cc0*/  FFMA.FTZ R7, R145, -UR4, R7 ;  /* 0x8000000491077c23 */ /* 0x004fc80008010007 */
[----:B------:R1:W-:Y:S02]  /*4cd0*/  MUFU.TANH R6, R2 ;  /* 0x0000000200067308 */ /* 0x0003e40000002400 */
[----:B-1----:R-:W-:Y:S02]  /*4ce0*/  FMUL.FTZ R2, R51, c[0x0][0x2ec] ;  /* 0x0000bb0033027a20 */ /* 0x002fe40000410000 */
[----:B------:R-:W-:Y:S04]  /*4cf0*/  HMMA.16816.F32 R48, R8, R72, R36 ;  /* 0x000000480830723c */ /* 0x000fe80000001824 */
[----:B------:R1:W2:Y:S04]  /*4d00*/  MUFU.TANH R79, R2 ;  /* 0x00000002004f7308 */ /* 0x0002a80000002400 */
[C---:B------:R-:W-:Y:S08]  /*4d10*/  HMMA.16816.F32 R36, R20.reuse, R84, R96 ;  /* 0x000000541424723c */ /* 0x040ff00000001860 */
[----:B------:R-:W-:Y:S01]  /*4d20*/  HMMA.16816.F32 R20, R20, R86, R24 ;  /* 0x000000561414723c */ /* 0x000fe20000001818 */
[----:B-1----:R-:W-:-:S04]  /*4d30*/  FMUL.FTZ R2, R52, c[0x0][0x2ec] ;  /* 0x0000bb0034027a20 */ /* 0x002fc80000410000 */
[----:B------:R1:W-:Y:S03]  /*4d40*/  MUFU.TANH R73, R2 ;  /* 0x0000000200497308 */ /* 0x0003e60000002400 */
[----:B------:R-:W-:-:S06]  /*4d50*/  FMUL.FTZ R50, R50, c[0x0][0x2ec] ;  /* 0x0000bb0032327a20 */ /* 0x000fcc0000410000 */
[----:B------:R-:W-:Y:S01]  /*4d60*/  MUFU.TANH R50, R50 ;  /* 0x0000003200327308 */ /* 0x000fe20000002400 */
[----:B-1----:R-:W-:-:S07]  /*4d70*/  FMUL.FTZ R2, R53, c[0x0][0x2ec] ;  /* 0x0000bb0035027a20 */ /* 0x002fce0000410000 */
[----:B------:R1:W3:Y:S02]  /*4d80*/  MUFU.TANH R78, R2 ;  /* 0x00000002004e7308 */ /* 0x0002e40000002400 */
[----:B-1----:R-:W-:-:S06]  /*4d90*/  FMUL.FTZ R2, R54, c[0x0][0x2ec] ;  /* 0x0000bb0036027a20 */ /* 0x002fcc0000410000 */
[----:B------:R1:W-:Y:S02]  /*4da0*/  MUFU.TANH R72, R2 ;  /* 0x0000000200487308 */ /* 0x0003e40000002400 */
[----:B-1----:R-:W-:Y:S02]  /*4db0*/  FMUL.FTZ R2, R55, c[0x0][0x2ec] ;  /* 0x0000bb0037027a20 */ /* 0x002fe40000410000 */
[----:B------:R-:W-:Y:S04]  /*4dc0*/  HMMA.16816.F32 R52, R8, R74, R28 ;  /* 0x0000004a0834723c */ /* 0x000fe8000000181c */
[----:B------:R1:W-:Y:S04]  /*4dd0*/  MUFU.TANH R57, R2 ;  /* 0x0000000200397308 */ /* 0x0003e80000002400 */
[----:B------:R-:W-:Y:S01]  /*4de0*/  HMMA.16816.F32 R28, R16, R68, R36 ;  /* 0x00000044101c723c */ /* 0x000fe20000001824 */
[----:B------:R-:W5:Y:S01]  /*4df0*/  LDSM.16.M88.4 R36, [R209+0x7800] ;  /* 0x00780000d124783b */ /* 0x000f620000000200 */
[----:B------:R-:W-:-:S06]  /*4e00*/  DEPBAR.LE SB0, 0x0 ;  /* 0x000080000000791a */ /* 0x000fcc0000000000 */
[----:B------:R-:W-:Y:S01]  /*4e10*/  HMMA.16816.F32 R16, R16, R70, R20 ;  /* 0x000000461010723c */ /* 0x000fe20000001814 */
[----:B-1----:R-:W-:-:S04]  /*4e20*/  FMUL.FTZ R2, R48, c[0x0][0x2ec] ;  /* 0x0000bb0030027a20 */ /* 0x002fc80000410000 */
[----:B------:R1:W-:Y:S02]  /*4e30*/  MUFU.TANH R56, R2 ;  /* 0x0000000200387308 */ /* 0x0003e40000002400 */
[----:B------:R-:W-:Y:S01]  /*4e40*/  FSEL R23, R5, -INF , !P2 ;  /* 0xff80000005177808 */ /* 0x000fe20005000000 */
[----:B------:R-:W-:Y:S01]  /*4e50*/  FMUL.FTZ R55, R55, c[0x0][0x2ec] ;  /* 0x0000bb0037377a20 */ /* 0x000fe20000410000 */
[----:B------:R-:W-:Y:S01]  /*4e60*/  FSEL R21, R7, -INF , !P1 ;  /* 0xff80000007157808 */ /* 0x000fe20004800000 */
[----:B--2---:R-:W-:Y:S02]  /*4e70*/  FFMA.FTZ R5, R112, -UR4, R79 ;  /* 0x8000000470057c23 */ /* 0x004fe4000801004f */
[----:B---3--:R-:W-:Y:S02]  /*4e80*/  FFMA.FTZ R7, R142, -UR4, R78 ;  /* 0x800000048e077c23 */ /* 0x008fe4000801004e */
[----:B------:R-:W-:Y:S02]  /*4e90*/  MUFU.TANH R55, R55 ;  /* 0x0000003700377308 */ /* 0x000fe40000002400 */
[----:B----4-:R-:W-:Y:S01]  /*4ea0*/  HMMA.16816.F32 R24, R12, R60, R28 ;  /* 0x0000003c0c18723c */ /* 0x010fe2000000181c */
[----:B------:R-:W-:Y:S01]  /*4eb0*/  FSEL R22, R7, -INF , !P6 ;  /* 0xff80000007167808 */ /* 0x000fe20007000000 */
[----:B-1----:R-:W-:-:S06]  /*4ec0*/  FMUL.FTZ R2, R49, c[0x0][0x2ec] ;  /* 0x0000bb0031027a20 */ /* 0x002fcc0000410000 */
[----:B------:R-:W-:Y:S01]  /*4ed0*/  HMMA.16816.F32 R28, R8, R66, R32 ;  /* 0x00000042081c723c */ /* 0x000fe20000001820 */
[----:B------:R1:W2:Y:S07]  /*4ee0*/  MUFU.TANH R48, R2 ;  /* 0x0000000200307308 */ /* 0x0002ae0000002400 */
[----:B------:R-:W-:Y:S08]  /*4ef0*/  HMMA.16816.F32 R12, R12, R62, R16 ;  /* 0x0000003e0c0c723c */ /* 0x000ff00000001810 */
[----:B-----5:R-:W-:Y:S01]  /*4f00*/  HMMA.16816.F32 R24, R8, R36, R24 ;  /* 0x000000240818723c */ /* 0x020fe20000001818 */
[----:B-1----:R-:W-:-:S02]  /*4f10*/  FMUL.FTZ R2, R51, c[0x0][0x2ec] ;  /* 0x0000bb0033027a20 */ /* 0x002fc40000410000 */
[----:B--2---:R-:W-:Y:S02]  /*4f20*/  FFMA.FTZ R7, R141, -UR4, R48 ;  /* 0x800000048d077c23 */ /* 0x004fe40008010030 */
[----:B------:R1:W-:Y:S03]  /*4f30*/  MUFU.TANH R47, R2 ;  /* 0x00000002002f7308 */ /* 0x0003e60000002400 */
[----:B------:R-:W-:-:S05]  /*4f40*/  FMUL.FTZ R28, R28, c[0x0][0x2ec] ;  /* 0x0000bb001c1c7a20 */ /* 0x000fca0000410000 */
[----:B------:R-:W2:Y:S03]  /*4f50*/  MUFU.TANH R33, R28 ;  /* 0x0000001c00217308 */ /* 0x000ea60000002400 */
[----:B------:R-:W-:Y:S01]  /*4f60*/  HMMA.16816.F32 R12, R8, R38, R12 ;  /* 0x00000026080c723c */ /* 0x000fe2000000180c */
[----:B-1----:R-:W-:-:S07]  /*4f70*/  FMUL.FTZ R2, R52, c[0x0][0x2ec] ;  /* 0x0000bb0034027a20 */ /* 0x002fce0000410000 */
[----:B------:R-:W-:Y:S01]  /*4f80*/  FMUL.FTZ R8, R26, c[0x0][0x2ec] ;  /* 0x0000bb001a087a20 */ /* 0x000fe20000410000 */
[----:B------:R-:W-:Y:S01]  /*4f90*/  FSEL R26, R5, -INF , !P1 ;  /* 0xff800000051a7808 */ /* 0x000fe20004800000 */
[----:B------:R1:W-:Y:S01]  /*4fa0*/  MUFU.TANH R46, R2 ;  /* 0x00000002002e7308 */ /* 0x0003e20000002400 */
[----:B------:R-:W-:Y:S01]  /*4fb0*/  FMUL.FTZ R24, R24, c[0x0][0x2ec] ;  /* 0x0000bb0018187a20 */ /* 0x000fe20000410000 */
[----:B------:R-:W-:Y:S01]  /*4fc0*/  ISETP.GE.AND P1, PT, R120, UR15, PT ;  /* 0x0000000f78007c0c */ /* 0x000fe2000bf26270 */
[----:B------:R-:W-:Y:S02]  /*4fd0*/  FFMA.FTZ R5, R109, -UR4, R57 ;  /* 0x800000046d057c23 */ /* 0x000fe40008010039 */
[----:B--2---:R-:W-:-:S03]  /*4fe0*/  FFMA.FTZ R17, R134, -UR4, R33 ;  /* 0x8000000486117c23 */ /* 0x004fc60008010021 */
[----:B------:R2:W-:Y:S06]  /*4ff0*/  MUFU.TANH R20, R8 ;  /* 0x0000000800147308 */ /* 0x0005ec0000002400 */
[----:B------:R-:W-:Y:S02]  /*5000*/  FMUL.FTZ R12, R12, c[0x0][0x2ec] ;  /* 0x0000bb000c0c7a20 */ /* 0x000fe40000410000 */
[----:B-1----:R-:W-:Y:S02]  /*5010*/  FMUL.FTZ R2, R53, c[0x0][0x2ec] ;  /* 0x0000bb0035027a20 */ /* 0x002fe40000410000 */
[----:B------:R-:W-:-:S02]  /*5020*/  FMUL.FTZ R13, R13, c[0x0][0x2ec] ;  /* 0x0000bb000d0d7a20 */ /* 0x000fc40000410000 */
[----:B------:R1:W-:Y:S01]  /*5030*/  MUFU.TANH R45, R2 ;  /* 0x00000002002d7308 */ /* 0x0003e20000002400 */
[----:B------:R-:W-:Y:S02]  /*5040*/  FMUL.FTZ R14, R14, c[0x0][0x2ec] ;  /* 0x0000bb000e0e7a20 */ /* 0x000fe40000410000 */
[----:B--2---:R-:W-:Y:S01]  /*5050*/  FMUL.FTZ R8, R27, c[0x0][0x2ec] ;  /* 0x0000bb001b087a20 */ /* 0x004fe20000410000 */
[----:B------:R-:W-:Y:S01]  /*5060*/  FSEL R27, R5, -INF , !P6 ;  /* 0xff800000051b7808 */ /* 0x000fe20007000000 */
[----:B------:R-:W-:Y:S01]  /*5070*/  FFMA.FTZ R5, R107, -UR4, R47 ;  /* 0x800000046b057c23 */ /* 0x000fe2000801002f */
[----:B------:R-:W-:Y:S01]  /*5080*/  BAR.SYNC.DEFER_BLOCKING 0x0 ;  /* 0x0000000000007b1d */ /* 0x000fe20000010000 */
[----:B------:R-:W-:-:S03]  /*5090*/  ISETP.GE.AND P6, PT, R115, UR15, PT ;  /* 0x0000000f73007c0c */ /* 0x000fc6000bfc6270 */
[----:B------:R-:W-:Y:S01]  /*50a0*/  FSEL R130, R5, -INF , !P4 ;  /* 0xff80000005827808 */ /* 0x000fe20006000000 */
[----:B------:R-:W-:Y:S01]  /*50b0*/  FFMA.FTZ R5, R105, -UR4, R55 ;  /* 0x8000000469057c23 */ /* 0x000fe20008010037 */
[----:B------:R-:W-:Y:S01]  /*50c0*/  MUFU.TANH R19, R8 ;  /* 0x0000000800137308 */ /* 0x000fe20000002400 */
[----:B-1----:R-:W-:-:S07]  /*50d0*/  FMUL.FTZ R2, R54, c[0x0][0x2ec] ;  /* 0x0000bb0036027a20 */ /* 0x002fce0000410000 */
[----:B------:R1:W-:Y:S08]  /*50e0*/  MUFU.TANH R44, R2 ;  /* 0x00000002002c7308 */ /* 0x0003f00000002400 */
[----:B------:R-:W2:Y:S01]  /*50f0*/  MUFU.TANH R8, R12 ;  /* 0x0000000c00087308 */ /* 0x000ea20000002400 */
[----:B-1----:R-:W-:-:S07]  /*5100*/  FMUL.FTZ R2, R29, c[0x0][0x2ec] ;  /* 0x0000bb001d027a20 */ /* 0x002fce0000410000 */
[----:B------:R2:W1:Y:S08]  /*5110*/  MUFU.TANH R12, R13 ;  /* 0x0000000d000c7308 */ /* 0x0004700000002400 */
[----:B------:R3:W4:Y:S08]  /*5120*/  MUFU.TANH R16, R2 ;  /* 0x0000000200107308 */ /* 0x0007300000002400 */
[----:B------:R-:W-:Y:S01]  /*5130*/  MUFU.TANH R29, R24 ;  /* 0x00000018001d7308 */ /* 0x000fe20000002400 */
[----:B--2---:R-:W-:-:S02]  /*5140*/  FFMA.FTZ R13, R125, -UR4, R8 ;  /* 0x800000047d0d7c23 */ /* 0x004fc40008010008 */
[----:B------:R-:W-:Y:S02]  /*5150*/  FFMA.FTZ R8, R81, -UR4, R19 ;  /* 0x8000000451087c23 */ /* 0x000fe40008010013 */
[----:B-1----:R-:W-:Y:S02]  /*5160*/  FFMA.FTZ R12, R122, -UR4, R12 ;  /* 0x800000047a0c7c23 */ /* 0x002fe4000801000c */
[----:B---3--:R-:W-:Y:S01]  /*5170*/  FMUL.FTZ R2, R30, c[0x0][0x2ec] ;  /* 0x0000bb001e027a20 */ /* 0x008fe20000410000 */
[----:B------:R-:W-:Y:S01]  /*5180*/  MUFU.TANH R18, R14 ;  /* 0x0000000e00127308 */ /* 0x000fe20000002400 */
[----:B----4-:R-:W-:-:S07]  /*5190*/  FFMA.FTZ R16, R133, -UR4, R16 ;  /* 0x8000000485107c23 */ /* 0x010fce0008010010 */
[----:B------:R1:W2:Y:S02]  /*51a0*/  MUFU.TANH R32, R2 ;  /* 0x0000000200207308 */ /* 0x0002a40000002400 */
[----:B-1----:R-:W-:Y:S02]  /*51b0*/  FMUL.FTZ R2, R31, c[0x0][0x2ec] ;  /* 0x0000bb001f027a20 */ /* 0x002fe40000410000 */
[----:B--2---:R-:W-:-:S04]  /*51c0*/  FFMA.FTZ R11, R92, -UR4, R32 ;  /* 0x800000045c0b7c23 */ /* 0x004fc80008010020 */
[----:B------:R1:W2:Y:S01]  /*51d0*/  MUFU.TANH R30, R2 ;  /* 0x00000002001e7308 */ /* 0x0002a20000002400 */
[----:B------:R-:W-:Y:S01]  /*51e0*/  FSEL R181, R11, -INF , !P6 ;  /* 0xff8000000bb57808 */ /* 0x000fe20007000000 */
[----:B-1----:R-:W-:Y:S02]  /*51f0*/  FFMA.FTZ R2, R111, -UR4, R6 ;  /* 0x800000046f027c23 */ /* 0x002fe40008010006 */
[----:B------:R-:W-:Y:S02]  /*5200*/  FMUL.FTZ R6, R25, c[0x0][0x2ec] ;  /* 0x0000bb0019067a20 */ /* 0x000fe40000410000 */
[----:B--2---:R-:W-:Y:S01]  /*5210*/  FFMA.FTZ R10, R83, -UR4, R30 ;  /* 0x80000004530a7c23 */ /* 0x004fe2000801001e */
[----:B------:R-:W-:Y:S01]  /*5220*/  FSEL R25, R2, -INF , !P2 ;  /* 0xff80000002197808 */ /* 0x000fe20005000000 */
[----:B------:R-:W-:Y:S01]  /*5230*/  FFMA.FTZ R2, R110, -UR4, R72 ;  /* 0x800000046e027c23 */ /* 0x000fe20008010048 */
[----:B------:R1:W2:Y:S01]  /*5240*/  MUFU.TANH R9, R6 ;  /* 0x0000000600097308 */ /* 0x0002a20000002400 */
[----:B------:R-:W-:-:S03]  /*5250*/  ISETP.GE.AND P2, PT, R121, UR15, PT ;  /* 0x0000000f79007c0c */ /* 0x000fc6000bf46270 */
[----:B------:R-:W-:Y:S01]  /*5260*/  FSEL R28, R2, -INF , !P0 ;  /* 0xff800000021c7808 */ /* 0x000fe20004000000 */
[----:B------:R-:W-:Y:S01]  /*5270*/  FFMA.FTZ R2, R108, -UR4, R50 ;  /* 0x800000046c027c23 */ /* 0x000fe20008010032 */
[----:B------:R-:W-:Y:S01]  /*5280*/  FSEL R129, R5, -INF , !P2 ;  /* 0xff80000005817808 */ /* 0x000fe20005000000 */
[----:B------:R-:W-:Y:S02]  /*5290*/  FMUL.FTZ R5, R15, c[0x0][0x2ec] ;  /* 0x0000bb000f057a20 */ /* 0x000fe40000410000 */
[----:B------:R-:W-:Y:S02]  /*52a0*/  FFMA.FTZ R15, R132, -UR4, R29 ;  /* 0x80000004840f7c23 */ /* 0x000fe4000801001d */
[----:B-1----:R-:W-:Y:S02]  /*52b0*/  FFMA.FTZ R6, R143, -UR4, R73 ;  /* 0x800000048f067c23 */ /* 0x002fe40008010049 */
[----:B--2---:R-:W-:Y:S02]  /*52c0*/  FFMA.FTZ R14, R127, -UR4, R9 ;  /* 0x800000047f0e7c23 */ /* 0x004fe40008010009 */
[----:B------:R-:W-:Y:S01]  /*52d0*/  FFMA.FTZ R9, R82, -UR4, R20 ;  /* 0x8000000452097c23 */ /* 0x000fe20008010014 */
[----:B------:R-:W-:Y:S01]  /*52e0*/  FSEL R24, R6, -INF , !P0 ;  /* 0xff80000006187808 */ /* 0x000fe20004000000 */
[----:B------:R-:W-:Y:S01]  /*52f0*/  FFMA.FTZ R6, R131, -UR4, R56 ;  /* 0x8000000483067c23 */ /* 0x000fe20008010038 */
[----:B------:R-:W-:Y:S01]  /*5300*/  FSEL R131, R2, -INF , !P5 ;  /* 0xff80000002837808 */ /* 0x000fe20006800000 */
[----:B------:R-:W-:Y:S01]  /*5310*/  FFMA.FTZ R2, R106, -UR4, R44 ;  /* 0x800000046a027c23 */ /* 0x000fe2000801002c */
[----:B------:R-:W-:-:S02]  /*5320*/  ISETP.GE.AND P0, PT, R119, UR15, PT ;  /* 0x0000000f77007c0c */ /* 0x000fc4000bf06270 */
[----:B------:R-:W-:Y:S01]  /*5330*/  FSEL R115, R6, -INF , !P5 ;  /* 0xff80000006737808 */ /* 0x000fe20006800000 */
[----:B------:R-:W-:Y:S01]  /*5340*/  FFMA.FTZ R6, R140, -UR4, R46 ;  /* 0x800000048c067c23 */ /* 0x000fe2000801002e */
[----:B------:R-:W-:Y:S01]  /*5350*/  FSEL R128, R2, -INF , !P3 ;  /* 0xff80000002807808 */ /* 0x000fe20005800000 */
[----:B------:R-:W-:Y:S01]  /*5360*/  FFMA.FTZ R2, R93, -UR4, R42 ;  /* 0x800000045d027c23 */ /* 0x000fe2000801002a */
[----:B------:R-:W-:Y:S02]  /*5370*/  ISETP.GE.AND P5, PT, R113, UR15, PT ;  /* 0x0000000f71007c0c */ /* 0x000fe4000bfa6270 */
[----:B------:R-:W-:Y:S01]  /*5380*/  FSEL R113, R7, -INF , !P4 ;  /* 0xff80000007717808 */ /* 0x000fe20006000000 */
[----:B------:R-:W-:Y:S01]  /*5390*/  FFMA.FTZ R7, R139, -UR4, R45 ;  /* 0x800000048b077c23 */ /* 0x000fe2000801002d */
[----:B------:R-:W-:Y:S01]  /*53a0*/  FSEL R183, R2, -INF , !P1 ;  /* 0xff80000002b77808 */ /* 0x000fe20004800000 */
[----:B------:R-:W-:Y:S01]  /*53b0*/  FFMA.FTZ R2, R104, -UR4, R43 ;  /* 0x8000000468027c23 */ /* 0x000fe2000801002b */
[----:B------:R-:W-:-:S02]  /*53c0*/  ISETP.GE.AND P4, PT, R114, UR15, PT ;  /* 0x0000000f72007c0c */ /* 0x000fc4000bf86270 */
[----:B------:R-:W-:Y:S01]  /*53d0*/  FSEL R114, R6, -INF , !P3 ;  /* 0xff80000006727808 */ /* 0x000fe20005800000 */
[----:B------:R-:W-:Y:S01]  /*53e0*/  FFMA.FTZ R6, R138, -UR4, R40 ;  /* 0x800000048a067c23 */ /* 0x000fe20008010028 */
[----:B------:R-:W-:Y:S02]  /*53f0*/  ISETP.GE.AND P3, PT, R118, UR15, PT ;  /* 0x0000000f76007c0c */ /* 0x000fe4000bf66270 */
[----:B------:R-:W-:Y:S02]  /*5400*/  FSEL R180, R2, -INF , !P0 ;  /* 0xff80000002b47808 */ /* 0x000fe40004000000 */
[----:B------:R-:W-:Y:S02]  /*5410*/  FSEL R2, R8, -INF , !P3 ;  /* 0xff80000008027808 */ /* 0x000fe40005800000 */
[----:B------:R-:W-:Y:S02]  /*5420*/  FSEL R139, R6, -INF , !P1 ;  /* 0xff800000068b7808 */ /* 0x000fe40004800000 */
[----:B------:R1:W2:Y:S01]  /*5430*/  MUFU.TANH R6, R5 ;  /* 0x0000000500067308 */ /* 0x0002a20000002400 */
[----:B------:R3:W-:Y:S01]  /*5440*/  STL [R1+0x48], R2 ;  /* 0x0000480201007387 */ /* 0x0007e20000100800 */
[----:B------:R-:W-:Y:S01]  /*5450*/  FSEL R112, R7, -INF , !P2 ;  /* 0xff80000007707808 */ /* 0x000fe20005000000 */
[----:B------:R-:W-:Y:S01]  /*5460*/  FFMA.FTZ R7, R77, -UR4, R18 ;  /* 0x800000044d077c23 */ /* 0x000fe20008010012 */
[----:B------:R-:W-:-:S02]  /*5470*/  ISETP.GE.AND P2, PT, R117, UR15, PT ;  /* 0x0000000f75007c0c */ /* 0x000fc4000bf46270 */
[----:B------:R-:W-:Y:S02]  /*5480*/  ISETP.GE.AND P1, PT, R116, UR15, PT ;  /* 0x0000000f74007c0c */ /* 0x000fe4000bf26270 */
[----:B------:R-:W-:Y:S02]  /*5490*/  FSEL R138, R16, -INF , !P5 ;  /* 0xff800000108a7808 */ /* 0x000fe40006800000 */
[----:B------:R-:W-:Y:S02]  /*54a0*/  FSEL R182, R10, -INF , !P5 ;  /* 0xff8000000ab67808 */ /* 0x000fe40006800000 */
[----:B------:R-:W-:Y:S02]  /*54b0*/  FSEL R252, R15, -INF , !P4 ;  /* 0xff8000000ffc7808 */ /* 0x000fe40006000000 */
[----:B------:R-:W-:Y:S01]  /*54c0*/  FSEL R186, R9, -INF , !P4 ;  /* 0xff80000009ba7808 */ /* 0x000fe20006000000 */
[----:B-1----:R-:W-:Y:S01]  /*54d0*/  FFMA.FTZ R5, R135, -UR4, R41 ;  /* 0x8000000487057c23 */ /* 0x002fe20008010029 */
[----:B------:R-:W-:Y:S01]  /*54e0*/  FSEL R135, R17, -INF , !P6 ;  /* 0xff80000011877808 */ /* 0x000fe20007000000 */
[----:B--2---:R-:W-:Y:S01]  /*54f0*/  FFMA.FTZ R6, R76, -UR4, R6 ;  /* 0x800000044c067c23 */ /* 0x004fe20008010006 */
[----:B------:R-:W-:-:S02]  /*5500*/  FSEL R170, R14, -INF , !P3 ;  /* 0xff8000000eaa7808 */ /* 0x000fc40005800000 */
[----:B------:R-:W-:Y:S02]  /*5510*/  FSEL R134, R5, -INF , !P0 ;  /* 0xff80000005867808 */ /* 0x000fe40004000000 */
[----:B------:R-:W-:Y:S02]  /*5520*/  PLOP3.LUT P0, PT, PT, PT, UP0, 0x80, 0x0 ;  /* 0x000000000000781c */ /* 0x000fe40003f0f008 */
[----:B------:R-:W-:Y:S02]  /*5530*/  FSEL R169, R13, -INF , !P2 ;  /* 0xff8000000da97808 */ /* 0x000fe40005000000 */
[----:B------:R-:W-:Y:S02]  /*5540*/  FSEL R164, R7, -INF , !P2 ;  /* 0xff80000007a47808 */ /* 0x000fe40005000000 */
[----:B------:R-:W-:Y:S02]  /*5550*/  FSEL R185, R12, -INF , !P1 ;  /* 0xff8000000cb97808 */ /* 0x000fe40004800000 */
[----:B------:R-:W-:-:S05]  /*5560*/  FSEL R173, R6, -INF , !P1 ;  /* 0xff80000006ad7808 */ /* 0x000fca0004800000 */
[----:B------:R-:W-:Y:S05]  /*5570*/  @!P0 BRA `(.L_x_932) ;  /* 0x0000084000008947 */ /* 0x000fea0003800000 */
[----:B---3--:R-:W-:Y:S01]  /*5580*/  ULEA.HI.SX32 UR9, UR9, 0xfffffffe, 0x1a ;  /* 0xfffffffe09097891 */ /* 0x008fe2000f8fd23f */
        /* <DEDUP_REMOVED lines=129> */
.L_x_934:
[----:B------:R-:W-:Y:S05]  /*5da0*/  BSYNC B0 ;  /* 0x0000000000007941 */ /* 0x000fea0003800000 */
.L_x_933:
[----:B------:R-:W0:Y:S02]  /*5db0*/  LDGDEPBAR ;  /* 0x00000000000079af */ /* 0x000e240000000000 */
.L_x_932:
[----:B---3--:R2:W-:Y:S04]  /*5dc0*/  STL [R1+0x58], R204 ;  /* 0x000058cc01007387 */ /* 0x0085e80000100800 */
[----:B--2---:R-:W2:Y:S01]  /*5dd0*/  LDL.LU R204, [R1+0x48] ;  /* 0x0000480001cc7983 */ /* 0x004ea20000300800 */
[----:B------:R-:W-:Y:S02]  /*5de0*/  FMNMX.FTZ R2, R23, R21, !PT ;  /* 0x0000001517027209 */ /* 0x000fe40007810000 */
[----:B------:R-:W-:Y:S01]  /*5df0*/  SHF.L.U32 R205, R4, 0x1, RZ ;  /* 0x0000000104cd7819 */ /* 0x000fe200000006ff */
[----:B------:R-:W-:Y:S01]  /*5e00*/  STL [R1+0x54], R137 ;  /* 0x0000548901007387 */ /* 0x000fe20000100800 */
        /* <DEDUP_REMOVED lines=18> */
[----:B------:R-:W-:Y:S01]  /*5f30*/  STL [R1+0x50], R136 ;  /* 0x0000508801007387 */ /* 0x000fe20000100800 */
        /* <DEDUP_REMOVED lines=23> */
[----:B------:R-:W-:-:S04]  /*60b0*/  FFMA.FTZ R0, R115, c[0x0][0x23c], -R8 ;  /* 0x00008f0073007a23 */ /* 0x000fc80000010808 */
[----:B------:R1:W-:Y:S02]  /*60c0*/  MUFU.EX2 R198, R0 ;  /* 0x0000000000c67308 */ /* 0x0003e40000000800 */
[----:B-1----:R-:W-:-:S06]  /*60d0*/  FFMA.FTZ R0, R113, c[0x0][0x23c], -R8 ;  /* 0x00008f0071007a23 */ /* 0x002fcc0000010808 */
[----:B------:R1:W-:Y:S02]  /*60e0*/  MUFU.EX2 R172, R0 ;  /* 0x0000000000ac7308 */ /* 0x0003e40000000800 */
[----:B-1----:R-:W-:-:S06]  /*60f0*/  FFMA.FTZ R0, R114, c[0x0][0x23c], -R8 ;  /* 0x00008f0072007a23 */ /* 0x002fcc0000010808 */
[----:B------:R1:W-:Y:S02]  /*6100*/  MUFU.EX2 R184, R0 ;  /* 0x0000000000b87308 */ /* 0x0003e40000000800 */
[----:B-1----:R-:W-:-:S06]  /*6110*/  FFMA.FTZ R0, R112, c[0x0][0x23c], -R8 ;  /* 0x00008f0070007a23 */ /* 0x002fcc0000010808 */
[----:B------:R-:W-:Y:S01]  /*6120*/  MUFU.EX2 R137, R0 ;  /* 0x0000000000897308 */ /* 0x000fe20000000800 */
[----:B--2---:R-:W-:-:S04]  /*6130*/  FMNMX.FTZ R2, R204, R2, !PT ;  /* 0x00000002cc027209 */ /* 0x004fc80007810000 */
[----:B------:R-:W-:-:S04]  /*6140*/  FMNMX.FTZ R2, R164, R2, !PT ;  /* 0x00000002a4027209 */ /* 0x000fc80007810000 */
[----:B------:R-:W-:-:S05]  /*6150*/  FMNMX.FTZ R2, R173, R2, !PT ;  /* 0x00000002ad027209 */ /* 0x000fca0007810000 */
[----:B------:R-:W1:Y:S02]  /*6160*/  SHFL.BFLY PT, R5, R2, 0x2, 0x1f ;  /* 0x0c401f0002057f89 */ /* 0x000e6400000e0000 */
[----:B-1----:R-:W-:Y:S01]  /*6170*/  FMNMX.FTZ R2, R2, R5, !PT ;  /* 0x0000000502027209 */ /* 0x002fe20007810000 */
[----:B------:R-:W-:-:S04]  /*6180*/  FFMA.FTZ R5, R23, c[0x0][0x23c], -R8 ;  /* 0x00008f0017057a23 */ /* 0x000fc80000010808 */
[----:B------:R-:W1:Y:S01]  /*6190*/  SHFL.BFLY PT, R132, R2, 0x1, 0x1f ;  /* 0x0c201f0002847f89 */ /* 0x000e6200000e0000 */
[----:B------:R2:W-:Y:S02]  /*61a0*/  MUFU.EX2 R11, R5 ;  /* 0x00000005000b7308 */ /* 0x0005e40000000800 */
[----:B--2---:R-:W-:-:S06]  /*61b0*/  FFMA.FTZ R5, R24, c[0x0][0x23c], -R8 ;  /* 0x00008f0018057a23 */ /* 0x004fcc0000010808 */
[----:B------:R2:W-:Y:S01]  /*61c0*/  MUFU.EX2 R160, R5 ;  /* 0x0000000500a07308 */ /* 0x0005e20000000800 */
[----:B-1----:R-:W-:Y:S01]  /*61d0*/  FMNMX.FTZ R132, R2, R132, !PT ;  /* 0x0000008402847209 */ /* 0x002fe20007810000 */
[----:B------:R-:W-:-:S03]  /*61e0*/  FFMA.FTZ R2, R21, c[0x0][0x23c], -R8 ;  /* 0x00008f0015027a23 */ /* 0x000fc60000010808 */
[----:B------:R-:W-:-:S03]  /*61f0*/  FSETP.NEU.FTZ.AND P1, PT, R132, -INF , PT ;  /* 0xff8000008400780b */ /* 0x000fc60003f3d000 */
[----:B------:R1:W3:Y:S01]  /*6200*/  MUFU.EX2 R10, R2 ;  /* 0x00000002000a7308 */ /* 0x0002e20000000800 */
[----:B--2---:R-:W-:Y:S02]  /*6210*/  FFMA.FTZ R5, R22, c[0x0][0x23c], -R8 ;  /* 0x00008f0016057a23 */ /* 0x004fe40000010808 */
[----:B------:R-:W2:Y:S05]  /*6220*/  LDSM.16.MT88.4 R20, [R205+0x10000] ;  /* 0x01000000cd14783b */ /* 0x000eaa0000004200 */
[----:B------:R4:W4:Y:S01]  /*6230*/  MUFU.EX2 R187, R5 ;  /* 0x0000000500bb7308 */ /* 0x0009220000000800 */
[----:B-1----:R-:W-:Y:S01]  /*6240*/  FMUL.FTZ R2, R132, c[0x0][0x23c] ;  /* 0x00008f0084027a20 */ /* 0x002fe20000410000 */
[----:B---3--:R-:W-:-:S04]  /*6250*/  F2FP.PACK_AB R4, R10, R11 ;  /* 0x0000000b0a04723e */ /* 0x008fc800000000ff */
[----:B------:R-:W-:-:S05]  /*6260*/  FSEL R2, R2, RZ, P1 ;  /* 0x000000ff02027208 */ /* 0x000fca0000800000 */
[--C-:B------:R-:W-:Y:S02]  /*6270*/  FFMA.FTZ R3, R26, c[0x0][0x23c], -R2.reuse ;  /* 0x00008f001a037a23 */ /* 0x100fe40000010802 */
[--C-:B----4-:R-:W-:Y:S01]  /*6280*/  FFMA.FTZ R5, R25, c[0x0][0x23c], -R2.reuse ;  /* 0x00008f0019057a23 */ /* 0x110fe20000010802 */
[----:B------:R-:W-:Y:S01]  /*6290*/  F2FP.PACK_AB R6, R187, R160 ;  /* 0x000000a0bb06723e */ /* 0x000fe200000000ff */
[----:B------:R1:W3:Y:S01]  /*62a0*/  MUFU.EX2 R156, R3 ;  /* 0x00000003009c7308 */ /* 0x0002e20000000800 */
[----:B------:R-:W-:-:S07]  /*62b0*/  FFMA.FTZ R0, R131, c[0x0][0x23c], -R2 ;  /* 0x00008f0083007a23 */ /* 0x000fce0000010802 */
[----:B------:R-:W4:Y:S01]  /*62c0*/  MUFU.EX2 R9, R5 ;  /* 0x0000000500097308 */ /* 0x000f220000000800 */
[--C-:B-1----:R-:W-:Y:S01]  /*62d0*/  FFMA.FTZ R3, R28, c[0x0][0x23c], -R2.reuse ;  /* 0x00008f001c037a23 */ /* 0x102fe20000010802 */
[----:B---3--:R-:W-:Y:S01]  /*62e0*/  MOV R131, R156 ;  /* 0x0000009c00837202 */ /* 0x008fe20000000f00 */
[----:B------:R-:W1:Y:S05]  /*62f0*/  LDSM.16.MT88.4 R28, [R207+0x10000] ;  /* 0x01000000cf1c783b */ /* 0x000e6a0000004200 */
[----:B------:R3:W-:Y:S01]  /*6300*/  MUFU.EX2 R196, R3 ;  /* 0x0000000300c47308 */ /* 0x0007e20000000800 */
[----:B----4-:R-:W-:Y:S01]  /*6310*/  F2FP.PACK_AB R5, R156, R9 ;  /* 0x000000099c05723e */ /* 0x010fe200000000ff */
[----:B---3--:R-:W-:-:S02]  /*6320*/  FFMA.FTZ R3, R27, c[0x0][0x23c], -R2 ;  /* 0x00008f001b037a23 */ /* 0x008fc40000010802 */
[----:B------:R-:W3:Y:S04]  /*6330*/  LDSM.16.MT88.4 R24, [R207+0x12000] ;  /* 0x01200000cf18783b */ /* 0x000ee80000004200 */
[----:B------:R-:W4:Y:S08]  /*6340*/  MUFU.EX2 R197, R3 ;  /* 0x0000000300c57308 */ /* 0x000f300000000800 */
[----:B------:R1:W-:Y:S01]  /*6350*/  MUFU.EX2 R3, R0 ;  /* 0x0000000000037308 */ /* 0x0003e20000000800 */
[----:B----4-:R-:W-:-:S07]  /*6360*/  F2FP.PACK_AB R7, R197, R196 ;  /* 0x000000c4c507723e */ /* 0x010fce00000000ff */
[C---:B--2---:R-:W-:Y:S01]  /*6370*/  HMMA.16816.F32 R92, R4.reuse, R20, RZ ;  /* 0x00000014045c723c */ /* 0x044fe200000018ff */
[----:B-1----:R-:W-:Y:S02]  /*6380*/  FFMA.FTZ R0, R130, c[0x0][0x23c], -R2 ;  /* 0x00008f0082007a23 */ /* 0x002fe40000010802 */
[----:B------:R-:W-:Y:S02]  /*6390*/  IMAD.MOV.U32 R130, RZ, RZ, R160 ;  /* 0x000000ffff827224 */ /* 0x000fe400078e00a0 */
[----:B------:R1:W2:Y:S03]  /*63a0*/  MUFU.EX2 R168, R0 ;  /* 0x0000000000a87308 */ /* 0x0002a60000000800 */
[C---:B------:R-:W-:Y:S01]  /*63b0*/  HMMA.16816.F32 R108, R4.reuse, R22, RZ ;  /* 0x00000016046c723c */ /* 0x040fe200000018ff */
[----:B------:R-:W4:Y:S07]  /*63c0*/  LDSM.16.MT88.4 R20, [R205+0x14000] ;  /* 0x01400000cd14783b */ /* 0x000f2e0000004200 */
[----:B------:R-:W-:Y:S01]  /*63d0*/  HMMA.16816.F32 R84, R4, R28, RZ ;  /* 0x0000001c0454723c */ /* 0x000fe200000018ff */
[----:B-1----:R-:W-:Y:S01]  /*63e0*/  FFMA.FTZ R0, R128, c[0x0][0x23c], -R2 ;  /* 0x00008f0080007a23 */ /* 0x002fe20000010802 */
[----:B------:R-:W-:-:S06]  /*63f0*/  MOV R128, R164 ;  /* 0x000000a400807202 */ /* 0x000fcc0000000f00 */
[C---:B------:R-:W-:Y:S01]  /*6400*/  HMMA.16816.F32 R64, R4.reuse, R30, RZ ;  /* 0x0000001e0440723c */ /* 0x040fe200000018ff */
[----:B------:R-:W1:Y:S01]  /*6410*/  LDSM.16.MT88.4 R28, [R205+0x16000] ;  /* 0x01600000cd1c783b */ /* 0x000e620000004200 */
[----:B------:R2:W-:Y:S06]  /*6420*/  MUFU.EX2 R171, R0 ;  /* 0x0000000000ab7308 */ /* 0x0005ec0000000800 */
[C---:B------:R-:W-:Y:S08]  /*6430*/  HMMA.16816.F32 R88, R4.reuse, R16, RZ ;  /* 0x000000100458723c */ /* 0x040ff000000018ff */
[----:B------:R-:W-:Y:S01]  /*6440*/  HMMA.16816.F32 R72, R4, R18, RZ ;  /* 0x000000120448723c */ /* 0x000fe200000018ff */
[----:B------:R-:W1:Y:S01]  /*6450*/  LDSM.16.MT88.4 R16, [R206+0x14000] ;  /* 0x01400000ce10783b */ /* 0x000e620000004200 */
[----:B--2---:R-:W-:-:S02]  /*6460*/  FFMA.FTZ R0, R129, c[0x0][0x23c], -R2 ;  /* 0x00008f0081007a23 */ /* 0x004fc40000010802 */
[----:B------:R-:W-:Y:S02]  /*6470*/  IMAD.MOV.U32 R129, RZ, RZ, R173 ;  /* 0x000000ffff817224 */ /* 0x000fe400078e00ad */
[----:B------:R2:W1:Y:S02]  /*6480*/  MUFU.EX2 R136, R0 ;  /* 0x0000000000887308 */ /* 0x0004640000000800 */
[C---:B------:R-:W-:Y:S08]  /*6490*/  HMMA.16816.F32 R124, R4.reuse, R40, RZ ;  /* 0x00000028047c723c */ /* 0x040ff000000018ff */
[----:B------:R-:W-:Y:S01]  /*64a0*/  HMMA.16816.F32 R144, R4, R42, RZ ;  /* 0x0000002a0490723c */ /* 0x000fe200000018ff */
[----:B------:R-:W1:Y:S01]  /*64b0*/  LDSM.16.MT88.4 R40, [R207+0x14000] ;  /* 0x01400000cf28783b */ /* 0x000e620000004200 */
[----:B--2---:R-:W-:-:S06]  /*64c0*/  MOV R0, R172 ;  /* 0x000000ac00007202 */ /* 0x004fcc0000000f00 */
[C---:B------:R-:W-:Y:S08]  /*64d0*/  HMMA.16816.F32 R56, R4.reuse, R12, RZ ;  /* 0x0000000c0438723c */ /* 0x040ff000000018ff */
[C---:B------:R-:W-:Y:S01]  /*64e0*/  HMMA.16816.F32 R68, R4.reuse, R14, RZ ;  /* 0x0000000e0444723c */ /* 0x040fe200000018ff */
[----:B------:R-:W2:Y:S07]  /*64f0*/  LDSM.16.MT88.4 R12, [R208+0x14000] ;  /* 0x01400000d00c783b */ /* 0x000eae0000004200 */
[C---:B------:R-:W-:Y:S08]  /*6500*/  HMMA.16816.F32 R116, R4.reuse, R32, RZ ;  /* 0x000000200474723c */ /* 0x040ff000000018ff */
[C---:B------:R-:W-:Y:S01]  /*6510*/  HMMA.16816.F32 R100, R4.reuse, R34, RZ ;  /* 0x000000220464723c */ /* 0x040fe200000018ff */
[----:B------:R-:W-:Y:S07]  /*6520*/  LDSM.16.MT88.4 R32, [R207+0x16000] ;  /* 0x01600000cf20783b */ /* 0x000fee0000004200 */
        /* <DEDUP_REMOVED lines=16> */
[C---:B--2---:R-:W-:Y:S08]  /*6630*/  HMMA.16816.F32 R44, R4.reuse, R12, RZ ;  /* 0x0000000c042c723c */ /* 0x044ff000000018ff */
[C---:B------:R-:W-:Y:S01]  /*6640*/  HMMA.16816.F32 R140, R4.reuse, R14, RZ ;  /* 0x0000000e048c723c */ /* 0x040fe200000018ff */
[----:B------:R-:W2:Y:S07]  /*6650*/  LDSM.16.MT88.4 R12, [R208+0x10800] ;  /* 0x01080000d00c783b */ /* 0x000eae0000004200 */
[C---:B------:R-:W-:Y:S08]  /*6660*/  HMMA.16816.F32 R40, R4.reuse, R42, RZ ;  /* 0x0000002a0428723c */ /* 0x040ff000000018ff */
[C---:B---3--:R-:W-:Y:S08]  /*6670*/  HMMA.16816.F32 R156, R4.reuse, R24, RZ ;  /* 0x00000018049c723c */ /* 0x048ff000000018ff */
[C---:B------:R-:W-:Y:S01]  /*6680*/  HMMA.16816.F32 R160, R4.reuse, R26, RZ ;  /* 0x0000001a04a0723c */ /* 0x040fe200000018ff */
[----:B------:R-:W3:Y:S07]  /*6690*/  LDSM.16.MT88.4 R24, [R207+0x10800] ;  /* 0x01080000cf18783b */ /* 0x000eee0000004200 */
[C---:B----4-:R-:W-:Y:S08]  /*66a0*/  HMMA.16816.F32 R164, R4.reuse, R20, RZ ;  /* 0x0000001404a4723c */ /* 0x050ff000000018ff */
[C---:B------:R-:W-:Y:S08]  /*66b0*/  HMMA.16816.F32 R176, R4.reuse, R22, RZ ;  /* 0x0000001604b0723c */ /* 0x040ff000000018ff */
[C---:B------:R-:W-:Y:S08]  /*66c0*/  HMMA.16816.F32 R188, R4.reuse, R32, RZ ;  /* 0x0000002004bc723c */ /* 0x040ff000000018ff */
[----:B------:R-:W-:Y:S01]  /*66d0*/  HMMA.16816.F32 R172, R4, R34, RZ ;  /* 0x0000002204ac723c */ /* 0x000fe200000018ff */
[----:B------:R-:W4:Y:S06]  /*66e0*/  LDSM.16.MT88.4 R32, [R206+0x12800] ;  /* 0x01280000ce20783b */ /* 0x000f2c0000004200 */
[----:B------:R-:W-:-:S02]  /*66f0*/  F2FP.PACK_AB R4, R0, R198 ;  /* 0x000000c60004723e */ /* 0x000fc400000000ff */
[----:B------:R-:W-:Y:S02]  /*6700*/  F2FP.PACK_AB R5, R168, R3 ;  /* 0x00000003a805723e */ /* 0x000fe400000000ff */
[----:B------:R-:W-:Y:S02]  /*6710*/  F2FP.PACK_AB R6, R137, R184 ;  /* 0x000000b88906723e */ /* 0x000fe400000000ff */
[----:B------:R-:W-:-:S07]  /*6720*/  F2FP.PACK_AB R7, R136, R171 ;  /* 0x000000ab8807723e */ /* 0x000fce00000000ff */
[C---:B-1----:R-:W-:Y:S07]  /*6730*/  HMMA.16816.F32 R20, R4.reuse, R28, R92 ;  /* 0x0000001c0414723c */ /* 0x042fee000000185c */
[----:B------:R-:W-:Y:S01]  /*6740*/  IMAD.MOV.U32 R95, RZ, RZ, R3 ;  /* 0x000000ffff5f7224 */ /* 0x000fe200078e0003 */
[----:B------:R-:W-:Y:S01]  /*6750*/  HMMA.16816.F32 R28, R4, R30, R108 ;  /* 0x0000001e041c723c */ /* 0x000fe2000000186c */
[----:B------:R-:W-:Y:S01]  /*6760*/  MOV R94, R198 ;  /* 0x000000c6005e7202 */ /* 0x000fe20000000f00 */
[----:B------:R-:W-:Y:S01]  /*6770*/  IMAD.MOV.U32 R93, RZ, RZ, R197 ;  /* 0x000000ffff5d7224 */ /* 0x000fe200078e00c5 */
[----:B------:R-:W-:-:S05]  /*6780*/  MOV R92, R196 ;  /* 0x000000c4005c7202 */ /* 0x000fca0000000f00 */
[C---:B--2---:R-:W-:Y:S08]  /*6790*/  HMMA.16816.F32 R240, R4.reuse, R12, R56 ;  /* 0x0000000c04f0723c */ /* 0x044ff00000001838 */
        /* <DEDUP_REMOVED lines=10> */
[C---:B------:R-:W-:Y:S07]  /*6840*/  HMMA.16816.F32 R248, R4.reuse, R18, R72 ;  /* 0x0000001204f8723c */ /* 0x040fee0000001848 */
[----:B------:R-:W-:Y:S01]  /*6850*/  IMAD.MOV.U32 R73, RZ, RZ, R187 ;  /* 0x000000ffff497224 */ /* 0x000fe200078e00bb */
[----:B------:R-:W-:Y:S01]  /*6860*/  HMMA.16816.F32 R28, R4, R16, R88 ;  /* 0x00000010041c723c */ /* 0x000fe20000001858 */
[----:B------:R-:W-:Y:S01]  /*6870*/  LDSM.16.MT88.4 R16, [R205+0x14800] ;  /* 0x01480000cd10783b */ /* 0x000fe20000004200 */
[----:B------:R-:W-:Y:S01]  /*6880*/  MOV R72, R186 ;  /* 0x000000ba00487202 */ /* 0x000fe20000000f00 */
[----:B------:R-:W-:Y:S01]  /*6890*/  IMAD.MOV.U32 R75, RZ, RZ, R130 ;  /* 0x000000ffff4b7224 */ /* 0x000fe200078e0082 */
[----:B------:R-:W-:-:S03]  /*68a0*/  MOV R74, R131 ;  /* 0x00000083004a7202 */ /* 0x000fc60000000f00 */
[----:B------:R-:W-:Y:S01]  /*68b0*/  IMAD.MOV.U32 R88, RZ, RZ, R23 ;  /* 0x000000ffff587224 */ /* 0x000fe200078e0017 */
[----:B------:R-:W-:Y:S01]  /*68c0*/  MOV R89, R22 ;  /* 0x0000001600597202 */ /* 0x000fe20000000f00 */
[----:B------:R-:W-:Y:S01]  /*68d0*/  IMAD.MOV.U32 R90, RZ, RZ, R21 ;  /* 0x000000ffff5a7224 */ /* 0x000fe200078e0015 */
[----:B------:R-:W-:Y:S01]  /*68e0*/  MOV R91, R20 ;  /* 0x00000014005b7202 */ /* 0x000fe20000000f00 */
[C---:B---3--:R-:W-:Y:S01]  /*68f0*/  HMMA.16816.F32 R108, R4.reuse, R24, R84 ;  /* 0x00000018046c723c */ /* 0x048fe20000001854 */
[----:B------:R-:W1:Y:S06]  /*6900*/  LDSM.16.MT88.4 R20, [R207+0x12800] ;  /* 0x01280000cf14783b */ /* 0x000e6c0000004200 */
[----:B------:R-:W-:Y:S01]  /*6910*/  IMAD.MOV.U32 R86, RZ, RZ, R95 ;  /* 0x000000ffff567224 */ /* 0x000fe200078e005f */
[C---:B------:R-:W-:Y:S01]  /*6920*/  HMMA.16816.F32 R196, R4.reuse, R26, R64 ;  /* 0x0000001a04c4723c */ /* 0x040fe20000001840 */
        /* <DEDUP_REMOVED lines=8> */
[----:B----4-:R-:W-:Y:S01]  /*69b0*/  HMMA.16816.F32 R120, R4, R32, R120 ;  /* 0x000000200478723c */ /* 0x010fe20000001878 */
[----:B------:R-:W2:Y:S01]  /*69c0*/  LDSM.16.MT88.4 R28, [R208+0x12800] ;  /* 0x01280000d01c783b */ /* 0x000ea20000004200 */
[----:B------:R-:W-:Y:S01]  /*69d0*/  MOV R85, R94 ;  /* 0x0000005e00557202 */ /* 0x000fe20000000f00 */
[----:B------:R-:W-:Y:S01]  /*69e0*/  IMAD.MOV.U32 R93, RZ, RZ, R129 ;  /* 0x000000ffff5d7224 */ /* 0x000fe200078e0081 */
[----:B------:R-:W-:-:S04]  /*69f0*/  MOV R94, R128 ;  /* 0x00000080005e7202 */ /* 0x000fc80000000f00 */
[C---:B------:R-:W-:Y:S01]  /*6a00*/  HMMA.16816.F32 R244, R4.reuse, R34, R104 ;  /* 0x0000002204f4723c */ /* 0x040fe20000001868 */
[----:B------:R-:W3:Y:S06]  /*6a10*/  LDSM.16.MT88.4 R32, [R207+0x14800] ;  /* 0x01480000cf20783b */ /* 0x000eec0000004200 */
[----:B------:R-:W-:Y:S01]  /*6a20*/  IMAD.MOV.U32 R104, RZ, RZ, R171 ;  /* 0x000000ffff687224 */ /* 0x000fe200078e00ab */
[----:B------:R-:W-:Y:S01]  /*6a30*/  HMMA.16816.F32 R236, R4, R36, R124 ;  /* 0x0000002404ec723c */ /* 0x000fe2000000187c */
[----:B------:R-:W-:Y:S01]  /*6a40*/  MOV R107, R92 ;  /* 0x0000005c006b7202 */ /* 0x000fe20000000f00 */
[----:B------:R-:W-:Y:S01]  /*6a50*/  IMAD.MOV.U32 R106, RZ, RZ, R185 ;  /* 0x000000ffff6a7224 */ /* 0x000fe200078e00b9 */
[----:B------:R-:W-:Y:S01]  /*6a60*/  MOV R92, R0 ;  /* 0x00000000005c7202 */ /* 0x000fe20000000f00 */
[----:B------:R-:W-:Y:S01]  /*6a70*/  FFMA.FTZ R0, R139, c[0x0][0x23c], -R8 ;  /* 0x00008f008b007a23 */ /* 0x000fe20000010808 */
[----:B------:R-:W-:-:S02]  /*6a80*/  MOV R105, R184 ;  /* 0x000000b800697202 */ /* 0x000fc40000000f00 */
[----:B------:R-:W-:Y:S01]  /*6a90*/  IMAD.MOV.U32 R36, RZ, RZ, R234 ;  /* 0x000000ffff247224 */ /* 0x000fe200078e00ea */
[----:B------:R-:W-:Y:S01]  /*6aa0*/  HMMA.16816.F32 R124, R4, R38, R144 ;  /* 0x00000026047c723c */ /* 0x000fe20000001890 */
[----:B------:R-:W-:-:S06]  /*6ab0*/  MOV R37, R233 ;  /* 0x000000e900257202 */ /* 0x000fcc0000000f00 */
[----:B------:R-:W-:Y:S01]  /*6ac0*/  IMAD.MOV.U32 R39, RZ, RZ, R232 ;  /* 0x000000ffff277224 */ /* 0x000fe200078e00e8 */
[----:B------:R-:W-:Y:S01]  /*6ad0*/  MOV R38, R195 ;  /* 0x000000c300267202 */ /* 0x000fe20000000f00 */
[C---:B-1----:R-:W-:Y:S01]  /*6ae0*/  HMMA.16816.F32 R184, R4.reuse, R20, R80 ;  /* 0x0000001404b8723c */ /* 0x042fe20000001850 */
[----:B------:R1:W-:Y:S07]  /*6af0*/  MUFU.EX2 R20, R0 ;  /* 0x0000000000147308 */ /* 0x0003ee0000000800 */
[C---:B--2---:R-:W-:Y:S07]  /*6b00*/  HMMA.16816.F32 R232, R4.reuse, R28, R116 ;  /* 0x0000001c04e8723c */ /* 0x044fee0000001874 */
[----:B------:R-:W-:Y:S01]  /*6b10*/  IMAD.MOV.U32 R117, RZ, RZ, R194 ;  /* 0x000000ffff757224 */ /* 0x000fe200078e00c2 */
[----:B------:R-:W-:Y:S01]  /*6b20*/  MOV R118, R193 ;  /* 0x000000c100767202 */ /* 0x000fe20000000f00 */
[----:B------:R-:W-:Y:S01]  /*6b30*/  IMAD.MOV.U32 R116, RZ, RZ, R192 ;  /* 0x000000ffff747224 */ /* 0x000fe200078e00c0 */
[----:B------:R-:W-:Y:S01]  /*6b40*/  MOV R119, R170 ;  /* 0x000000aa00777202 */ /* 0x000fe20000000f00 */
[----:B------:R-:W-:Y:S01]  /*6b50*/  HMMA.16816.F32 R192, R4, R30, R100 ;  /* 0x0000001e04c0723c */ /* 0x000fe20000001864 */
[----:B------:R-:W-:Y:S01]  /*6b60*/  LDSM.16.MT88.4 R28, [R205+0x16800] ;  /* 0x01680000cd1c783b */ /* 0x000fe20000004200 */
[----:B-1----:R-:W-:-:S04]  /*6b70*/  FFMA.FTZ R0, R134, c[0x0][0x23c], -R8 ;  /* 0x00008f0086007a23 */ /* 0x002fc80000010808 */
[----:B------:R1:W2:Y:S01]  /*6b80*/  MUFU.EX2 R21, R0 ;  /* 0x0000000000157308 */ /* 0x0002a20000000800 */
[----:B------:R-:W-:Y:S01]  /*6b90*/  MOV R101, R88 ;  /* 0x0000005800657202 */ /* 0x000fe20000000f00 */
[----:B------:R-:W-:Y:S01]  /*6ba0*/  IMAD.MOV.U32 R102, RZ, RZ, R89 ;  /* 0x000000ffff667224 */ /* 0x000fe200078e0059 */
[----:B------:R-:W-:Y:S01]  /*6bb0*/  MOV R103, R90 ;  /* 0x0000005a00677202 */ /* 0x000fe20000000f00 */
[----:B------:R-:W-:Y:S01]  /*6bc0*/  IMAD.MOV.U32 R100, RZ, RZ, R91 ;  /* 0x000000ffff647224 */ /* 0x000fe200078e005b */
[C---:B------:R-:W-:Y:S07]  /*6bd0*/  HMMA.16816.F32 R168, R4.reuse, R22, R96 ;  /* 0x0000001604a8723c */ /* 0x040fee0000001860 */
[----:B------:R-:W-:Y:S01]  /*6be0*/  MOV R22, R101 ;  /* 0x0000006500167202 */ /* 0x000fe20000000f00 */
[----:B------:R-:W-:Y:S01]  /*6bf0*/  HMMA.16816.F32 R96, R4, R12, R52 ;  /* 0x0000000c0460723c */ /* 0x000fe20000001834 */
[----:B------:R-:W-:Y:S01]  /*6c00*/  IMAD.MOV.U32 R101, RZ, RZ, R118 ;  /* 0x000000ffff657224 */ /* 0x000fe200078e0076 */
[----:B------:R-:W-:Y:S01]  /*6c10*/  MOV R118, R3 ;  /* 0x0000000300767202 */ /* 0x000fe20000000f00 */
[----:B-1----:R-:W-:-:S02]  /*6c20*/  FFMA.FTZ R0, R135, c[0x0][0x23c], -R8 ;  /* 0x00008f0087007a23 */ /* 0x002fc40000010808 */
[----:B------:R-:W-:Y:S01]  /*6c30*/  IMAD.MOV.U32 R23, RZ, RZ, R102 ;  /* 0x000000ffff177224 */ /* 0x000fe200078e0066 */
[----:B------:R-:W-:Y:S01]  /*6c40*/  MOV R102, R38 ;  /* 0x0000002600667202 */ /* 0x000fe20000000f00 */
[----:B------:R1:W-:Y:S01]  /*6c50*/  MUFU.EX2 R134, R0 ;  /* 0x0000000000867308 */ /* 0x0003e20000000800 */
[C---:B------:R-:W-:Y:S01]  /*6c60*/  HMMA.16816.F32 R88, R4.reuse, R14, R48 ;  /* 0x0000000e0458723c */ /* 0x040fe20000001830 */
[----:B------:R-:W4:Y:S07]  /*6c70*/  LDSM.16.MT88.4 R12, [R206+0x16800] ;  /* 0x01680000ce0c783b */ /* 0x000f2e0000004200 */
[----:B------:R-:W-:Y:S01]  /*6c80*/  HMMA.16816.F32 R144, R4, R16, R76 ;  /* 0x000000100490723c */ /* 0x000fe2000000184c */
[----:B-1----:R-:W-:-:S07]  /*6c90*/  FFMA.FTZ R0, R138, c[0x0][0x23c], -R8 ;  /* 0x00008f008a007a23 */ /* 0x002fce0000010808 */
[C---:B------:R-:W-:Y:S01]  /*6ca0*/  HMMA.16816.F32 R76, R4.reuse, R24, R44 ;  /* 0x00000018044c723c */ /* 0x040fe2000000182c */
[----:B--2---:R-:W-:Y:S01]  /*6cb0*/  MOV R138, R21 ;  /* 0x00000015008a7202 */ /* 0x004fe20000000f00 */
[----:B------:R-:W-:Y:S01]  /*6cc0*/  IMAD.MOV.U32 R17, RZ, RZ, R100 ;  /* 0x000000ffff117224 */ /* 0x000fe200078e0064 */
[----:B------:R-:W-:Y:S01]  /*6cd0*/  MOV R100, R117 ;  /* 0x0000007500647202 */ /* 0x000fe20000000f00 */
[----:B------:R-:W-:Y:S01]  /*6ce0*/  IMAD.MOV.U32 R21, RZ, RZ, R116 ;  /* 0x000000ffff157224 */ /* 0x000fe200078e0074 */
[----:B------:R-:W-:Y:S01]  /*6cf0*/  MOV R116, R36 ;  /* 0x0000002400747202 */ /* 0x000fe20000000f00 */
[----:B------:R-:W-:Y:S02]  /*6d00*/  IMAD.MOV.U32 R117, RZ, RZ, R37 ;  /* 0x000000ffff757224 */ /* 0x000fe400078e0025 */
[C---:B------:R-:W-:Y:S01]  /*6d10*/  HMMA.16816.F32 R80, R4.reuse, R26, R140 ;  /* 0x0000001a0450723c */ /* 0x040fe2000000188c */
[----:B------:R-:W1:Y:S06]  /*6d20*/  LDSM.16.MT88.4 R24, [R208+0x16800] ;  /* 0x01680000d018783b */ /* 0x000e6c0000004200 */
[----:B------:R-:W-:Y:S01]  /*6d30*/  IMAD.MOV.U32 R141, RZ, RZ, R100 ;  /* 0x000000ffff8d7224 */ /* 0x000fe200078e0064 */
[C---:B---3--:R-:W-:Y:S01]  /*6d40*/  HMMA.16816.F32 R68, R4.reuse, R32, R148 ;  /* 0x000000200444723c */ /* 0x048fe20000001894 */
        /* <DEDUP_REMOVED lines=8> */
[----:B------:R-:W2:Y:S01]  /*6dd0*/  LDSM.16.MT88.4 R32, [R207+0x16800] ;  /* 0x01680000cf20783b */ /* 0x000ea20000004200 */
[----:B------:R3:W1:Y:S01]  /*6de0*/  MUFU.EX2 R40, R0 ;  /* 0x0000000000287308 */ /* 0x0006620000000800 */
[----:B------:R-:W-:Y:S01]  /*6df0*/  IMAD.MOV.U32 R149, RZ, RZ, R22 ;  /* 0x000000ffff957224 */ /* 0x000fe200078e0016 */
[----:B------:R-:W-:Y:S01]  /*6e00*/  MOV R105, R74 ;  /* 0x0000004a00697202 */ /* 0x000fe20000000f00 */
[----:B------:R-:W-:Y:S01]  /*6e10*/  IMAD.MOV.U32 R116, RZ, RZ, R104 ;  /* 0x000000ffff747224 */ /* 0x000fe200078e0068 */
[----:B------:R-:W-:Y:S01]  /*6e20*/  MOV R140, R21 ;  /* 0x00000015008c7202 */ /* 0x000fe20000000f00 */
[----:B------:R-:W-:Y:S01]  /*6e30*/  IMAD.MOV.U32 R118, RZ, RZ, R106 ;  /* 0x000000ffff767224 */ /* 0x000fe200078e006a */
[C---:B----4-:R-:W-:Y:S01]  /*6e40*/  HMMA.16816.F32 R52, R4.reuse, R12, R156 ;  /* 0x0000000c0434723c */ /* 0x050fe2000000189c */
        /* <DEDUP_REMOVED lines=8> */
[----:B------:R-:W-:Y:S01]  /*6ed0*/  MOV R148, R17 ;  /* 0x0000001100947202 */ /* 0x000fe20000000f00 */
[----:B---3--:R-:W-:-:S03]  /*6ee0*/  FFMA.FTZ R0, R183, c[0x0][0x23c], -R2 ;  /* 0x00008f00b7007a23 */ /* 0x008fc60000010802 */
[----:B------:R-:W-:Y:S01]  /*6ef0*/  MOV R135, R148 ;  /* 0x0000009400877202 */ /* 0x000fe20000000f00 */
[----:B------:R3:W-:Y:S01]  /*6f00*/  MUFU.EX2 R3, R0 ;  /* 0x0000000000037308 */ /* 0x0007e20000000800 */
[----:B------:R-:W-:Y:S01]  /*6f10*/  IMAD.MOV.U32 R154, RZ, RZ, R20 ;  /* 0x000000ffff9a7224 */ /* 0x000fe200078e0014 */
[----:B------:R-:W-:Y:S01]  /*6f20*/  MOV R20, R103 ;  /* 0x0000006700147202 */ /* 0x000fe20000000f00 */
[----:B------:R-:W-:Y:S01]  /*6f30*/  IMAD.MOV.U32 R103, RZ, RZ, R39 ;  /* 0x000000ffff677224 */ /* 0x000fe200078e0027 */
[C---:B------:R-:W-:Y:S01]  /*6f40*/  HMMA.16816.F32 R128, R4.reuse, R18, R60 ;  /* 0x000000120480723c */ /* 0x040fe2000000183c */
[----:B------:R-:W4:Y:S02]  /*6f50*/  LDSM.16.MT88.4 R36, [R205+0x11000] ;  /* 0x01100000cd24783b */ /* 0x000f240000004200 */
[----:B------:R-:W-:Y:S01]  /*6f60*/  IMAD.MOV.U32 R151, RZ, RZ, R20 ;  /* 0x000000ffff977224 */ /* 0x000fe200078e0014 */
[----:B------:R-:W-:Y:S01]  /*6f70*/  MOV R139, R103 ;  /* 0x00000067008b7202 */ /* 0x000fe20000000f00 */
[----:B------:R-:W4:Y:S01]  /*6f80*/  LDSM.16.MT88.4 R20, [R208+0x11000] ;  /* 0x01100000d014783b */ /* 0x000f220000004200 */
[----:B------:R-:W-:Y:S01]  /*6f90*/  MOV R103, R119 ;  /* 0x0000007700677202 */ /* 0x000fe20000000f00 */
[----:B------:R-:W-:Y:S01]  /*6fa0*/  IMAD.MOV.U32 R42, RZ, RZ, R151 ;  /* 0x000000ffff2a7224 */ /* 0x000fe200078e0097 */
[----:B------:R-:W-:Y:S01]  /*6fb0*/  MOV R119, R72 ;  /* 0x0000004800777202 */ /* 0x000fe20000000f00 */
[----:B------:R-:W-:Y:S01]  /*6fc0*/  IMAD.MOV.U32 R151, RZ, RZ, R102 ;  /* 0x000000ffff977224 */ /* 0x000fe200078e0066 */
[C---:B-1----:R-:W-:Y:S01]  /*6fd0*/  HMMA.16816.F32 R72, R4.reuse, R26, R176 ;  /* 0x0000001a0448723c */ /* 0x042fe200000018b0 */
[----:B------:R-:W-:Y:S01]  /*6fe0*/  MOV R43, R103 ;  /* 0x00000067002b7202 */ /* 0x000fe20000000f00 */
[----:B---3--:R-:W-:Y:S01]  /*6ff0*/  FFMA.FTZ R0, R180, c[0x0][0x23c], -R2 ;  /* 0x00008f00b4007a23 */ /* 0x008fe20000010802 */
[----:B------:R-:W-:Y:S01]  /*7000*/  MOV R102, R119 ;  /* 0x0000007700667202 */ /* 0x000fe20000000f00 */
[----:B------:R-:W-:Y:S01]  /*7010*/  IMAD.MOV.U32 R103, RZ, RZ, R104 ;  /* 0x000000ffff677224 */ /* 0x000fe200078e0068 */
[----:B------:R-:W-:Y:S01]  /*7020*/  MOV R104, R85 ;  /* 0x0000005500687202 */ /* 0x000fe20000000f00 */
[----:B------:R1:W3:Y:S01]  /*7030*/  MUFU.EX2 R16, R0 ;  /* 0x0000000000107308 */ /* 0x0002e20000000800 */
[----:B------:R-:W-:Y:S01]  /*7040*/  IMAD.MOV.U32 R177, RZ, RZ, R40 ;  /* 0x000000ffffb17224 */ /* 0x000fe200078e0028 */
[C---:B------:R-:W-:Y:S01]  /*7050*/  HMMA.16816.F32 R60, R4.reuse, R30, R112 ;  /* 0x0000001e043c723c */ /* 0x040fe20000001870 */
[----:B------:R-:W-:Y:S01]  /*7060*/  IMAD.MOV.U32 R40, RZ, RZ, R149 ;  /* 0x000000ffff287224 */ /* 0x000fe200078e0095 */
        /* <DEDUP_REMOVED lines=10> */
[----:B------:R-:W-:Y:S01]  /*7110*/  IMAD.MOV.U32 R139, RZ, RZ, R116 ;  /* 0x000000ffff8b7224 */ /* 0x000fe200078e0074 */
[----:B------:R-:W-:Y:S01]  /*7120*/  MOV R116, R105 ;  /* 0x0000006900747202 */ /* 0x000fe20000000f00 */
[----:B-1----:R-:W-:-:S02]  /*7130*/  FFMA.FTZ R0, R181, c[0x0][0x23c], -R2 ;  /* 0x00008f00b5007a23 */ /* 0x002fc40000010802 */
[----:B------:R-:W-:Y:S01]  /*7140*/  IMAD.MOV.U32 R105, RZ, RZ, R86 ;  /* 0x000000ffff697224 */ /* 0x000fe200078e0056 */
[----:B------:R-:W-:Y:S01]  /*7150*/  MOV R86, R204 ;  /* 0x000000cc00567202 */ /* 0x000fe20000000f00 */
[----:B------:R1:W1:Y:S01]  /*7160*/  MUFU.EX2 R12, R0 ;  /* 0x00000000000c7308 */ /* 0x0002620000000800 */
[C---:B--2---:R-:W-:Y:S01]  /*7170*/  HMMA.16816.F32 R92, R4.reuse, R32, R188 ;  /* 0x00000020045c723c */ /* 0x044fe200000018bc */
[----:B---3--:R-:W-:Y:S01]  /*7180*/  IMAD.MOV.U32 R181, RZ, RZ, R16 ;  /* 0x000000ffffb57224 */ /* 0x008fe200078e0010 */
[----:B------:R-:W-:Y:S01]  /*7190*/  MOV R156, R135 ;  /* 0x00000087009c7202 */ /* 0x000fe20000000f00 */
[----:B------:R-:W-:Y:S01]  /*71a0*/  LDSM.16.MT88.4 R16, [R207+0x11000] ;  /* 0x01100000cf10783b */ /* 0x000fe20000004200 */
[----:B------:R-:W-:Y:S01]  /*71b0*/  MOV R155, R101 ;  /* 0x00000065009b7202 */ /* 0x000fe20000000f00 */
[----:B------:R-:W-:Y:S01]  /*71c0*/  IMAD.MOV.U32 R114, RZ, RZ, R102 ;  /* 0x000000ffff727224 */ /* 0x000fe200078e0066 */
[----:B------:R-:W-:Y:S02]  /*71d0*/  MOV R115, R103 ;  /* 0x0000006700737202 */ /* 0x000fe40000000f00 */
[----:B------:R-:W-:Y:S01]  /*71e0*/  HMMA.16816.F32 R44, R4, R24, R164 ;  /* 0x00000018042c723c */ /* 0x000fe200000018a4 */
[----:B------:R-:W-:Y:S01]  /*71f0*/  IMAD.MOV.U32 R157, RZ, RZ, R40 ;  /* 0x000000ffff9d7224 */ /* 0x000fe200078e0028 */
[----:B------:R-:W-:Y:S01]  /*7200*/  MOV R158, R41 ;  /* 0x00000029009e7202 */ /* 0x000fe20000000f00 */
[----:B------:R-:W-:Y:S01]  /*7210*/  IMAD.MOV.U32 R159, RZ, RZ, R42 ;  /* 0x000000ffff9f7224 */ /* 0x000fe200078e002a */
[----:B------:R-:W-:Y:S01]  /*7220*/  MOV R153, R117 ;  /* 0x0000007500997202 */ /* 0x000fe20000000f00 */
[----:B------:R-:W-:Y:S01]  /*7230*/  IMAD.MOV.U32 R152, RZ, RZ, R116 ;  /* 0x000000ffff987224 */ /* 0x000fe200078e0074 */
[----:B------:R-:W-:Y:S01]  /*7240*/  MOV R113, R43 ;  /* 0x0000002b00717202 */ /* 0x000fe20000000f00 */
[----:B-1----:R-:W-:Y:S01]  /*7250*/  FFMA.FTZ R0, R182, c[0x0][0x23c], -R2 ;  /* 0x00008f00b6007a23 */ /* 0x002fe20000010802 */
[----:B------:R1:W5:Y:S03]  /*7260*/  LDL.LU R204, [R1+0x58] ;  /* 0x0000580001cc7983 */ /* 0x0003660000300800 */
[----:B------:R-:W2:Y:S01]  /*7270*/  MUFU.EX2 R13, R0 ;  /* 0x00000000000d7308 */ /* 0x000ea20000000800 */
        /* <DEDUP_REMOVED lines=10> */
[----:B------:R-:W-:-:S03]  /*7320*/  MOV R180, R114 ;  /* 0x0000007200b47202 */ /* 0x000fc60000000f00 */
[----:B------:R-:W-:Y:S01]  /*7330*/  LDSM.16.MT88.4 R24, [R205+0x15000] ;  /* 0x01500000cd18783b */ /* 0x000fe20000004200 */
[----:B--2---:R-:W-:-:S03]  /*7340*/  MOV R176, R13 ;  /* 0x0000000d00b07202 */ /* 0x004fc60000000f00 */
[----:B------:R-:W2:Y:S01]  /*7350*/  LDSM.16.MT88.4 R12, [R205+0x13000] ;  /* 0x01300000cd0c783b */ /* 0x000ea20000004200 */
[----:B------:R-:W-:Y:S01]  /*7360*/  IMAD.MOV.U32 R100, RZ, RZ, R118 ;  /* 0x000000ffff647224 */ /* 0x000fe200078e0076 */
[----:B------:R-:W-:Y:S01]  /*7370*/  MOV R119, R85 ;  /* 0x0000005500777202 */ /* 0x000fe20000000f00 */
[----:B------:R-:W-:Y:S01]  /*7380*/  IMAD.MOV.U32 R118, RZ, RZ, R84 ;  /* 0x000000ffff767224 */ /* 0x000fe200078e0054 */
[----:B------:R-:W-:Y:S01]  /*7390*/  MOV R105, R87 ;  /* 0x0000005700697202 */ /* 0x000fe20000000f00 */
[----:B------:R-:W-:Y:S02]  /*73a0*/  IMAD.MOV.U32 R104, RZ, RZ, R86 ;  /* 0x000000ffff687224 */ /* 0x000fe400078e0056 */
[----:B------:R-:W-:Y:S01]  /*73b0*/  HMMA.16816.F32 R84, R4, R34, R172 ;  /* 0x000000220454723c */ /* 0x000fe200000018ac */
[----:B------:R-:W3:Y:S01]  /*73c0*/  LDSM.16.MT88.4 R32, [R206+0x13000] ;  /* 0x01300000ce20783b */ /* 0x000ee20000004200 */
[----:B------:R-:W-:Y:S01]  /*73d0*/  IMAD.MOV.U32 R106, RZ, RZ, R137 ;  /* 0x000000ffff6a7224 */ /* 0x000fe200078e0089 */
[----:B------:R-:W-:Y:S01]  /*73e0*/  MOV R107, R136 ;  /* 0x00000088006b7202 */ /* 0x000fe20000000f00 */
[----:B------:R-:W-:Y:S01]  /*73f0*/  IMAD.MOV.U32 R178, RZ, RZ, R105 ;  /* 0x000000ffffb27224 */ /* 0x000fe200078e0069 */
[----:B------:R-:W-:Y:S01]  /*7400*/  MOV R179, R104 ;  /* 0x0000006800b37202 */ /* 0x000fe20000000f00 */
[----:B------:R-:W-:Y:S01]  /*7410*/  IMAD.MOV.U32 R183, RZ, RZ, R113 ;  /* 0x000000ffffb77224 */ /* 0x000fe200078e0071 */
[----:B------:R-:W-:-:S02]  /*7420*/  F2FP.PACK_AB R4, R138, R154 ;  /* 0x0000009a8a04723e */ /* 0x000fc400000000ff */
[----:B------:R-:W-:Y:S02]  /*7430*/  F2FP.PACK_AB R5, R181, R3 ;  /* 0x00000003b505723e */ /* 0x000fe400000000ff */
[----:B------:R-:W-:Y:S02]  /*7440*/  F2FP.PACK_AB R6, R177, R134 ;  /* 0x00000086b106723e */ /* 0x000fe400000000ff */
[----:B------:R-:W-:Y:S01]  /*7450*/  F2FP.PACK_AB R7, R176, R190 ;  /* 0x000000beb007723e */ /* 0x000fe200000000ff */
[----:B------:R-:W-:Y:S01]  /*7460*/  IMAD.MOV.U32 R152, RZ, RZ, R107 ;  /* 0x000000ffff987224 */ /* 0x000fe200078e006b */
[----:B------:R-:W-:Y:S01]  /*7470*/  MOV R153, R106 ;  /* 0x0000006a00997202 */ /* 0x000fe20000000f00 */
[----:B------:R-:W-:Y:S01]  /*7480*/  IMAD.MOV.U32 R174, RZ, RZ, R115 ;  /* 0x000000ffffae7224 */ /* 0x000fe200078e0073 */
[----:B------:R-:W-:Y:S01]  /*7490*/  MOV R161, R100 ;  /* 0x0000006400a17202 */ /* 0x000fe20000000f00 */
[----:B------:R-:W-:Y:S01]  /*74a0*/  IMAD.MOV.U32 R175, RZ, RZ, R101 ;  /* 0x000000ffffaf7224 */ /* 0x000fe200078e0065 */
[----:B------:R-:W-:Y:S01]  /*74b0*/  MOV R188, R102 ;  /* 0x0000006600bc7202 */ /* 0x000fe20000000f00 */
[C---:B----4-:R-:W-:Y:S01]  /*74c0*/  HMMA.16816.F32 R140, R4.reuse, R36, R140 ;  /* 0x00000024048c723c */ /* 0x050fe2000000188c */
[----:B------:R-:W-:Y:S01]  /*74d0*/  IMAD.MOV.U32 R189, RZ, RZ, R103 ;  /* 0x000000ffffbd7224 */ /* 0x000fe200078e0067 */
[----:B------:R-:W-:Y:S01]  /*74e0*/  MOV R160, R116 ;  /* 0x0000007400a07202 */ /* 0x000fe20000000f00 */
[----:B------:R-:W-:Y:S01]  /*74f0*/  IMAD.MOV.U32 R182, RZ, RZ, R117 ;  /* 0x000000ffffb67224 */ /* 0x000fe200078e0075 */
[----:B------:R-:W-:Y:S01]  /*7500*/  MOV R191, R118 ;  /* 0x0000007600bf7202 */ /* 0x000fe20000000f00 */
[----:B------:R-:W-:Y:S01]  /*7510*/  IMAD.MOV.U32 R0, RZ, RZ, R119 ;  /* 0x000000ffff007224 */ /* 0x000fe200078e0077 */
[----:B------:R1:W5:Y:S02]  /*7520*/  LDL.LU R137, [R1+0x54] ;  /* 0x0000540001897983 */ /* 0x0003640000300800 */
[C---:B------:R-:W-:Y:S02]  /*7530*/  HMMA.16816.F32 R36, R4.reuse, R38, R156 ;  /* 0x000000260424723c */ /* 0x040fe4000000189c */
[----:B------:R1:W5:Y:S06]  /*7540*/  LDL.LU R136, [R1+0x50] ;  /* 0x0000500001887983 */ /* 0x00036c0000300800 */
[C---:B------:R-:W-:Y:S08]  /*7550*/  HMMA.16816.F32 R156, R4.reuse, R20, R240 ;  /* 0x00000014049c723c */ /* 0x040ff000000018f0 */
[C---:B------:R-:W-:Y:S01]  /*7560*/  HMMA.16816.F32 R104, R4.reuse, R22, R200 ;  /* 0x000000160468723c */ /* 0x040fe200000018c8 */
[----:B------:R-:W4:Y:S07]  /*7570*/  LDSM.16.MT88.4 R20, [R206+0x15000] ;  /* 0x01500000ce14783b */ /* 0x000f2e0000004200 */
        /* <DEDUP_REMOVED lines=9> */
[C---:B---3--:R-:W-:Y:S08]  /*7610*/  HMMA.16816.F32 R120, R4.reuse, R32, R120 ;  /* 0x000000200478723c */ /* 0x048ff00000001878 */
[C---:B------:R-:W-:Y:S01]  /*7620*/  HMMA.16816.F32 R124, R4.reuse, R34, R244 ;  /* 0x00000022047c723c */ /* 0x040fe200000018f4 */
[----:B------:R-:W3:Y:S07]  /*7630*/  LDSM.16.MT88.4 R32, [R205+0x17000] ;  /* 0x01700000cd20783b */ /* 0x000eee0000004200 */
[C---:B------:R-:W-:Y:S07]  /*7640*/  HMMA.16816.F32 R236, R4.reuse, R40, R232 ;  /* 0x0000002804ec723c */ /* 0x040fee00000018e8 */
[----:B------:R-:W-:Y:S01]  /*7650*/  IMAD.MOV.U32 R41, RZ, RZ, R182 ;  /* 0x000000ffff297224 */ /* 0x000fe200078e00b6 */
[C---:B------:R-:W-:Y:S07]  /*7660*/  HMMA.16816.F32 R244, R4.reuse, R42, R192 ;  /* 0x0000002a04f4723c */ /* 0x040fee00000018c0 */
[----:B------:R-:W-:Y:S01]  /*7670*/  IMAD.MOV.U32 R43, RZ, RZ, R179 ;  /* 0x000000ffff2b7224 */ /* 0x000fe200078e00b3 */
[C---:B------:R-:W-:Y:S07]  /*7680*/  HMMA.16816.F32 R232, R4.reuse, R24, R144 ;  /* 0x0000001804e8723c */ /* 0x040fee0000001890 */
[----:B------:R-:W-:Y:S01]  /*7690*/  MOV R146, R176 ;  /* 0x000000b000927202 */ /* 0x000fe20000000f00 */
[----:B------:R-:W-:Y:S01]  /*76a0*/  HMMA.16816.F32 R196, R4, R26, R128 ;  /* 0x0000001a04c4723c */ /* 0x000fe20000001880 */
[----:B------:R-:W-:Y:S01]  /*76b0*/  IMAD.MOV.U32 R145, RZ, RZ, R177 ;  /* 0x000000ffff917224 */ /* 0x000fe200078e00b1 */
[----:B------:R-:W-:Y:S01]  /*76c0*/  MOV R24, R178 ;  /* 0x000000b200187202 */ /* 0x000fe20000000f00 */
[----:B------:R-:W-:Y:S01]  /*76d0*/  IMAD.MOV.U32 R25, RZ, RZ, R180 ;  /* 0x000000ffff197224 */ /* 0x000fe200078e00b4 */
[----:B------:R-:W-:-:S03]  /*76e0*/  MOV R144, R181 ;  /* 0x000000b500907202 */ /* 0x000fc60000000f00 */
[----:B------:R-:W-:Y:S01]  /*76f0*/  MOV R131, R183 ;  /* 0x000000b700837202 */ /* 0x000fe20000000f00 */
        /* <DEDUP_REMOVED lines=8> */
[----:B------:R-:W2:Y:S01]  /*7780*/  LDSM.16.MT88.4 R12, [R207+0x17000] ;  /* 0x01700000cf0c783b */ /* 0x000ea20000004200 */
[----:B------:R-:W-:Y:S01]  /*7790*/  MOV R40, R0 ;  /* 0x0000000000287202 */ /* 0x000fe20000000f00 */
[----:B------:R-:W-:Y:S01]  /*77a0*/  FFMA.FTZ R0, R252, c[0x0][0x23c], -R8 ;  /* 0x00008f00fc007a23 */ /* 0x000fe20000010808 */
[----:B------:R-:W-:-:S04]  /*77b0*/  MOV R42, R174 ;  /* 0x000000ae002a7202 */ /* 0x000fc80000000f00 */
[----:B------:R-:W-:Y:S01]  /*77c0*/  HMMA.16816.F32 R184, R4, R18, R80 ;  /* 0x0000001204b8723c */ /* 0x000fe20000001850 */
[----:B------:R1:W-:Y:S01]  /*77d0*/  MUFU.EX2 R83, R0 ;  /* 0x0000000000537308 */ /* 0x0003e20000000800 */
[----:B------:R-:W-:-:S06]  /*77e0*/  IMAD.MOV.U32 R171, RZ, RZ, R175 ;  /* 0x000000ffffab7224 */ /* 0x000fcc00078e00af */
[----:B---3--:R-:W-:Y:S01]  /*77f0*/  HMMA.16816.F32 R172, R4, R32, R56 ;  /* 0x0000002004ac723c */ /* 0x008fe20000001838 */
[----:B-1----:R-:W-:-:S04]  /*7800*/  FFMA.FTZ R0, R131, c[0x0][0x23c], -R8 ;  /* 0x00008f0083007a23 */ /* 0x002fc80000010808 */
[----:B------:R1:W3:Y:S01]  /*7810*/  MUFU.EX2 R56, R0 ;  /* 0x0000000000387308 */ /* 0x0002e20000000800 */
[----:B------:R-:W-:Y:S01]  /*7820*/  IMAD.MOV.U32 R147, RZ, RZ, R191 ;  /* 0x000000ffff937224 */ /* 0x000fe200078e00bf */
[----:B------:R-:W-:Y:S01]  /*7830*/  MOV R170, R188 ;  /* 0x000000bc00aa7202 */ /* 0x000fe20000000f00 */
[----:B------:R-:W-:Y:S02]  /*7840*/  IMAD.MOV.U32 R169, RZ, RZ, R189 ;  /* 0x000000ffffa97224 */ /* 0x000fe400078e00bd */
[----:B-1----:R-:W-:-:S04]  /*7850*/  FFMA.FTZ R0, R24, c[0x0][0x23c], -R8 ;  /* 0x00008f0018007a23 */ /* 0x002fc80000010808 */
[----:B------:R1:W-:Y:S01]  /*7860*/  MUFU.EX2 R252, R0 ;  /* 0x0000000000fc7308 */ /* 0x0003e20000000800 */
[----:B------:R-:W-:Y:S01]  /*7870*/  MOV R168, R190 ;  /* 0x000000be00a87202 */ /* 0x000fe20000000f00 */
[----:B------:R-:W-:Y:S01]  /*7880*/  IMAD.MOV.U32 R97, RZ, RZ, R11 ;  /* 0x000000ffff617224 */ /* 0x000fe200078e000b */
[----:B------:R-:W-:Y:S01]  /*7890*/  MOV R96, R138 ;  /* 0x0000008a00607202 */ /* 0x000fe20000000f00 */
[----:B------:R-:W-:Y:S01]  /*78a0*/  IMAD.MOV.U32 R99, RZ, RZ, R9 ;  /* 0x000000ffff637224 */ /* 0x000fe200078e0009 */
[----:B------:R-:W-:Y:S01]  /*78b0*/  MOV R98, R10 ;  /* 0x0000000a00627202 */ /* 0x000fe20000000f00 */
[----:B------:R-:W-:Y:S01]  /*78c0*/  HMMA.16816.F32 R188, R4, R16, R76 ;  /* 0x0000001004bc723c */ /* 0x000fe2000000184c */
[----:B-1----:R-:W-:Y:S02]  /*78d0*/  FFMA.FTZ R0, R155, c[0x0][0x23c], -R8 ;  /* 0x00008f009b007a23 */ /* 0x002fe40000010808 */
[----:B------:R-:W-:Y:S01]  /*78e0*/  IMAD.MOV.U32 R155, RZ, RZ, R135 ;  /* 0x000000ffff9b7224 */ /* 0x000fe200078e0087 */
[----:B------:R-:W-:-:S02]  /*78f0*/  MOV R135, R139 ;  /* 0x0000008b00877202 */ /* 0x000fc40000000f00 */
[----:B------:R1:W-:Y:S02]  /*7900*/  MUFU.EX2 R139, R0 ;  /* 0x00000000008b7308 */ /* 0x0003e40000000800 */
[----:B----4-:R-:W-:Y:S01]  /*7910*/  HMMA.16816.F32 R8, R4, R20, R44 ;  /* 0x000000140408723c */ /* 0x010fe2000000182c */
[----:B------:R-:W-:Y:S01]  /*7920*/  MOV R79, R147 ;  /* 0x00000093004f7202 */ /* 0x000fe20000000f00 */
[----:B------:R-:W-:Y:S01]  /*7930*/  IMAD.MOV.U32 R67, RZ, RZ, R41 ;  /* 0x000000ffff437224 */ /* 0x000fe200078e0029 */
[----:B------:R-:W-:Y:S01]  /*7940*/  MOV R88, R169 ;  /* 0x000000a900587202 */ /* 0x000fe20000000f00 */
[----:B------:R-:W-:Y:S01]  /*7950*/  IMAD.MOV.U32 R89, RZ, RZ, R170 ;  /* 0x000000ffff597224 */ /* 0x000fe200078e00aa */
[----:B------:R-:W-:-:S03]  /*7960*/  MOV R80, R135 ;  /* 0x0000008700507202 */ /* 0x000fc60000000f00 */
[----:B------:R-:W-:Y:S01]  /*7970*/  HMMA.16816.F32 R16, R4, R28, R52 ;  /* 0x0000001c0410723c */ /* 0x000fe20000001834 */
[----:B-1----:R-:W-:-:S07]  /*7980*/  FFMA.FTZ R0, R25, c[0x0][0x23c], -R2 ;  /* 0x00008f0019007a23 */ /* 0x002fce0000010802 */
[C---:B------:R-:W-:Y:S01]  /*7990*/  HMMA.16816.F32 R24, R4.reuse, R22, R72 ;  /* 0x000000160418723c */ /* 0x040fe20000001848 */
[----:B------:R-:W-:Y:S01]  /*79a0*/  MOV R90, R171 ;  /* 0x000000ab005a7202 */ /* 0x000fe20000000f00 */
[----:B------:R1:W-:Y:S01]  /*79b0*/  MUFU.EX2 R138, R0 ;  /* 0x00000000008a7308 */ /* 0x0003e20000000800 */
[----:B------:R-:W-:Y:S01]  /*79c0*/  IMAD.MOV.U32 R91, RZ, RZ, R42 ;  /* 0x000000ffff5b7224 */ /* 0x000fe200078e002a */
[----:B------:R-:W-:Y:S04]  /*79d0*/  LDSM.16.MT88.4 R72, [R205+0x15800] ;  /* 0x01580000cd48783b */ /* 0x000fe80000004200 */
[C---:B--2---:R-:W-:Y:S08]  /*79e0*/  HMMA.16816.F32 R20, R4.reuse, R12, R92 ;  /* 0x0000000c0414723c */ /* 0x044ff0000000185c */
[----:B------:R-:W-:Y:S01]  /*79f0*/  HMMA.16816.F32 R32, R4, R34, R60 ;  /* 0x000000220420723c */ /* 0x000fe2000000183c */
[----:B-1----:R-:W-:-:S07]  /*7a00*/  FFMA.FTZ R0, R43, c[0x0][0x23c], -R2 ;  /* 0x00008f002b007a23 */ /* 0x002fce0000010802 */
[C---:B------:R-:W-:Y:S01]  /*7a10*/  HMMA.16816.F32 R28, R4.reuse, R30, R48 ;  /* 0x0000001e041c723c */ /* 0x040fe20000001830 */
[----:B------:R1:W2:Y:S01]  /*7a20*/  MUFU.EX2 R135, R0 ;  /* 0x0000000000877308 */ /* 0x0002a20000000800 */
[----:B------:R-:W-:Y:S06]  /*7a30*/  LDSM.16.MT88.4 R48, [R206+0x13800] ;  /* 0x01380000ce30783b */ /* 0x000fec0000004200 */
[----:B------:R-:W-:Y:S07]  /*7a40*/  HMMA.16816.F32 R12, R4, R14, R84 ;  /* 0x0000000e040c723c */ /* 0x000fee0000001854 */
[----:B---3--:R-:W-:-:S02]  /*7a50*/  IMAD.MOV.U32 R4, RZ, RZ, R56 ;  /* 0x000000ffff047224 */ /* 0x008fc400078e0038 */
[----:B------:R-:W3:Y:S01]  /*7a60*/  LDSM.16.MT88.4 R56, [R208+0x13800] ;  /* 0x01380000d038783b */ /* 0x000ee20000004200 */
[--C-:B-1----:R-:W-:Y:S02]  /*7a70*/  FFMA.FTZ R0, R79, c[0x0][0x23c], -R2.reuse ;  /* 0x00008f004f007a23 */ /* 0x102fe40000010802 */
[----:B------:R-:W-:Y:S02]  /*7a80*/  FFMA.FTZ R2, R67, c[0x0][0x23c], -R2 ;  /* 0x00008f0043027a23 */ /* 0x000fe40000010802 */
        /* <DEDUP_REMOVED lines=9> */
[----:B------:R-:W-:-:S02]  /*7b20*/  IMAD.MOV.U32 R130, RZ, RZ, R144 ;  /* 0x000000ffff827224 */ /* 0x000fc400078e0090 */
[----:B------:R-:W-:Y:S01]  /*7b30*/  IMAD.MOV.U32 R97, RZ, RZ, R98 ;  /* 0x000000ffff617224 */ /* 0x000fe200078e0062 */
[----:B------:R-:W1:Y:S01]  /*7b40*/  LDSM.16.MT88.4 R144, [R205+0x11800] ;  /* 0x01180000cd90783b */ /* 0x000e620000004200 */
[----:B------:R-:W-:Y:S01]  /*7b50*/  MOV R98, R99 ;  /* 0x0000006300627202 */ /* 0x000fe20000000f00 */
[----:B------:R-:W-:Y:S01]  /*7b60*/  IMAD.MOV.U32 R99, RZ, RZ, R128 ;  /* 0x000000ffff637224 */ /* 0x000fe200078e0080 */
[----:B------:R-:W-:Y:S02]  /*7b70*/  MOV R82, R40 ;  /* 0x0000002800527202 */ /* 0x000fe40000000f00 */
[----:B------:R-:W4:Y:S01]  /*7b80*/  LDSM.16.MT88.4 R40, [R205+0x13800] ;  /* 0x01380000cd28783b */ /* 0x000f220000004200 */
[----:B------:R-:W-:Y:S01]  /*7b90*/  MOV R128, R129 ;  /* 0x0000008100807202 */ /* 0x000fe20000000f00 */
[----:B------:R-:W-:Y:S01]  /*7ba0*/  IMAD.MOV.U32 R129, RZ, RZ, R130 ;  /* 0x000000ffff817224 */ /* 0x000fe200078e0082 */
[----:B------:R-:W-:Y:S02]  /*7bb0*/  MOV R130, R134 ;  /* 0x0000008600827202 */ /* 0x000fe40000000f00 */
[----:B------:R-:W-:Y:S01]  /*7bc0*/  MOV R92, R3 ;  /* 0x00000003005c7202 */ /* 0x000fe20000000f00 */
[----:B------:R2:W-:Y:S08]  /*7bd0*/  MUFU.EX2 R134, R0 ;  /* 0x0000000000867308 */ /* 0x0005f00000000800 */
[----:B------:R3:W1:Y:S01]  /*7be0*/  MUFU.EX2 R3, R2 ;  /* 0x0000000200037308 */ /* 0x0006620000000800 */
[----:B------:R-:W-:Y:S01]  /*7bf0*/  IMAD.MOV.U32 R131, RZ, RZ, R168 ;  /* 0x000000ffff837224 */ /* 0x000fe200078e00a8 */
[----:B------:R-:W-:Y:S01]  /*7c00*/  MOV R5, R83 ;  /* 0x0000005300057202 */ /* 0x000fe20000000f00 */
[----:B------:R-:W-:Y:S01]  /*7c10*/  IMAD.MOV.U32 R61, RZ, RZ, R129 ;  /* 0x000000ffff3d7224 */ /* 0x000fe200078e0081 */
[----:B------:R-:W-:-:S02]  /*7c20*/  MOV R60, R130 ;  /* 0x00000082003c7202 */ /* 0x000fc40000000f00 */
[----:B------:R-:W-:Y:S02]  /*7c30*/  MOV R63, R96 ;  /* 0x00000060003f7202 */ /* 0x000fe40000000f00 */
[----:B------:R-:W-:Y:S01]  /*7c40*/  MOV R62, R98 ;  /* 0x00000062003e7202 */ /* 0x000fe20000000f00 */
[----:B--2---:R-:W-:Y:S01]  /*7c50*/  IMAD.MOV.U32 R0, RZ, RZ, R131 ;  /* 0x000000ffff007224 */ /* 0x004fe200078e0083 */
[----:B------:R-:W-:Y:S01]  /*7c60*/  F2FP.PACK_AB R129, R135, R138 ;  /* 0x0000008a8781723e */ /* 0x000fe200000000ff */
[----:B------:R-:W-:Y:S01]  /*7c70*/  IMAD.MOV.U32 R71, RZ, RZ, R163 ;  /* 0x000000ffff477224 */ /* 0x000fe200078e00a3 */
[----:B------:R-:W-:Y:S01]  /*7c80*/  F2FP.PACK_AB R130, R139, R252 ;  /* 0x000000fc8b82723e */ /* 0x000fe200000000ff */
[----:B------:R-:W-:Y:S01]  /*7c90*/  IMAD.MOV.U32 R69, RZ, RZ, R153 ;  /* 0x000000ffff457224 */ /* 0x000fe200078e0099 */
[----:B------:R-:W-:Y:S01]  /*7ca0*/  MOV R70, R152 ;  /* 0x0000009800467202 */ /* 0x000fe20000000f00 */
[----:B------:R-:W-:Y:S01]  /*7cb0*/  IMAD.MOV.U32 R87, RZ, RZ, R79 ;  /* 0x000000ffff577224 */ /* 0x000fe200078e004f */
[----:B---3--:R-:W-:-:S02]  /*7cc0*/  MOV R2, R128 ;  /* 0x0000008000027202 */ /* 0x008fc40000000f00 */
[----:B------:R-:W-:Y:S01]  /*7cd0*/  MOV R68, R154 ;  /* 0x0000009a00447202 */ /* 0x000fe20000000f00 */
[----:B------:R-:W-:Y:S01]  /*7ce0*/  IMAD.MOV.U32 R77, RZ, RZ, R161 ;  /* 0x000000ffff4d7224 */ /* 0x000fe200078e00a1 */
[----:B------:R-:W-:Y:S02]  /*7cf0*/  F2FP.PACK_AB R128, R4, R5 ;  /* 0x000000050480723e */ /* 0x000fe400000000ff */
[----:B------:R-:W-:Y:S02]  /*7d00*/  MOV R78, R160 ;  /* 0x000000a0004e7202 */ /* 0x000fe40000000f00 */
[----:B------:R-:W-:Y:S01]  /*7d10*/  MOV R76, R162 ;  /* 0x000000a2004c7202 */ /* 0x000fe20000000f00 */
[----:B------:R-:W-:Y:S01]  /*7d20*/  IMAD.MOV.U32 R85, RZ, RZ, R89 ;  /* 0x000000ffff557224 */ /* 0x000fe200078e0059 */
[----:B-1----:R-:W-:Y:S01]  /*7d30*/  F2FP.PACK_AB R131, R3, R134 ;  /* 0x000000860383723e */ /* 0x002fe200000000ff */
[----:B------:R-:W-:Y:S01]  /*7d40*/  IMAD.MOV.U32 R79, RZ, RZ, R97 ;  /* 0x000000ffff4f7224 */ /* 0x000fe200078e0061 */
[----:B------:R-:W1:Y:S01]  /*7d50*/  LDSM.16.MT88.4 R160, [R208+0x11800] ;  /* 0x01180000d0a0783b */ /* 0x000e620000004200 */
[----:B------:R-:W-:-:S02]  /*7d60*/  MOV R84, R90 ;  /* 0x0000005a00547202 */ /* 0x000fc40000000f00 */
[----:B------:R-:W-:Y:S01]  /*7d70*/  MOV R86, R88 ;  /* 0x0000005800567202 */ /* 0x000fe20000000f00 */
[----:B------:R-:W-:Y:S01]  /*7d80*/  IMAD.MOV.U32 R93, RZ, RZ, R82 ;  /* 0x000000ffff5d7224 */ /* 0x000fe200078e0052 */
[C---:B------:R-:W-:Y:S01]  /*7d90*/  HMMA.16816.F32 R52, R128.reuse, R56, R236 ;  /* 0x000000388034723c */ /* 0x040fe200000018ec */
[----:B------:R-:W-:Y:S01]  /*7da0*/  IMAD.MOV.U32 R81, RZ, RZ, R155 ;  /* 0x000000ffff517224 */ /* 0x000fe200078e009b */
[----:B------:R-:W-:Y:S05]  /*7db0*/  LDSM.16.MT88.4 R168, [R207+0x11800] ;  /* 0x01180000cfa8783b */ /* 0x000fea0000004200 */
[----:B------:R-:W-:Y:S01]  /*7dc0*/  MOV R236, R2 ;  /* 0x0000000200ec7202 */ /* 0x000fe20000000f00 */
[----:B------:R-:W-:Y:S01]  /*7dd0*/  HMMA.16816.F32 R56, R128, R58, R244 ;  /* 0x0000003a8038723c */ /* 0x000fe200000018f4 */
[----:B------:R-:W-:-:S07]  /*7de0*/  IMAD.MOV.U32 R2, RZ, RZ, R63 ;  /* 0x000000ffff027224 */ /* 0x000fce00078e003f */
[C---:B------:R-:W-:Y:S01]  /*7df0*/  HMMA.16816.F32 R44, R128.reuse, R48, R120 ;  /* 0x00000030802c723c */ /* 0x040fe20000001878 */
[----:B------:R-:W-:Y:S01]  /*7e00*/  MOV R247, R0 ;  /* 0x0000000000f77202 */ /* 0x000fe20000000f00 */
[----:B------:R-:W-:Y:S01]  /*7e10*/  IMAD.MOV.U32 R246, RZ, RZ, R60 ;  /* 0x000000fffff67224 */ /* 0x000fe200078e003c */
[----:B------:R-:W-:Y:S01]  /*7e20*/  MOV R245, R61 ;  /* 0x0000003d00f57202 */ /* 0x000fe20000000f00 */
[----:B------:R-:W-:Y:S01]  /*7e30*/  IMAD.MOV.U32 R7, RZ, RZ, R91 ;  /* 0x000000ffff077224 */ /* 0x000fe200078e005b */
[----:B------:R-:W-:Y:S01]  /*7e40*/  MOV R0, R62 ;  /* 0x0000003e00007202 */ /* 0x000fe20000000f00 */
[----:B------:R-:W-:Y:S02]  /*7e50*/  IMAD.MOV.U32 R6, RZ, RZ, R99 ;  /* 0x000000ffff067224 */ /* 0x000fe400078e0063 */
[----:B------:R-:W-:Y:S01]  /*7e60*/  HMMA.16816.F32 R140, R128, R144, R140 ;  /* 0x00000090808c723c */ /* 0x000fe2000000188c */
[----:B------:R-:W-:Y:S01]  /*7e70*/  IMAD.MOV.U32 R95, RZ, RZ, R80 ;  /* 0x000000ffff5f7224 */ /* 0x000fe200078e0050 */
[----:B------:R-:W-:Y:S01]  /*7e80*/  MOV R94, R81 ;  /* 0x00000051005e7202 */ /* 0x000fe20000000f00 */
[----:B------:R-:W-:Y:S01]  /*7e90*/  LDSM.16.MT88.4 R152, [R206+0x11800] ;  /* 0x01180000ce98783b */ /* 0x000fe20000004200 */
[----:B------:R-:W-:-:S02]  /*7ea0*/  MOV R239, R4 ;  /* 0x0000000400ef7202 */ /* 0x000fc40000000f00 */
[----:B------:R-:W-:Y:S01]  /*7eb0*/  MOV R238, R5 ;  /* 0x0000000500ee7202 */ /* 0x000fe20000000f00 */
[----:B------:R-:W-:Y:S01]  /*7ec0*/  LDSM.16.MT88.4 R88, [R208+0x15800] ;  /* 0x01580000d058783b */ /* 0x000fe20000004200 */
[C---:B------:R-:W-:Y:S08]  /*7ed0*/  HMMA.16816.F32 R60, R128.reuse, R64, R248 ;  /* 0x00000040803c723c */ /* 0x040ff000000018f8 */
[C---:B------:R-:W-:Y:S01]  /*7ee0*/  HMMA.16816.F32 R48, R128.reuse, R50, R124 ;  /* 0x000000328030723c */ /* 0x040fe2000000187c */
[----:B------:R-:W-:Y:S01]  /*7ef0*/  IMAD.MOV.U32 R237, RZ, RZ, R6 ;  /* 0x000000ffffed7224 */ /* 0x000fe200078e0006 */
[----:B------:R-:W-:Y:S04]  /*7f00*/  LDSM.16.MT88.4 R80, [R206+0x15800] ;  /* 0x01580000ce50783b */ /* 0x000fe80000004200 */
[----:B------:R-:W-:Y:S01]  /*7f10*/  LDSM.16.MT88.4 R96, [R207+0x15800] ;  /* 0x01580000cf60783b */ /* 0x000fe20000004200 */
[----:B------:R-:W-:Y:S01]  /*7f20*/  MOV R126, R68 ;  /* 0x00000044007e7202 */ /* 0x000fe20000000f00 */
[----:B------:R-:W-:Y:S01]  /*7f30*/  HMMA.16816.F32 R64, R128, R66, R240 ;  /* 0x000000428040723c */ /* 0x000fe200000018f0 */
[----:B------:R-:W-:Y:S01]  /*7f40*/  MOV R124, R69 ;  /* 0x00000045007c7202 */ /* 0x000fe20000000f00 */
[----:B------:R-:W-:Y:S01]  /*7f50*/  IMAD.MOV.U32 R125, RZ, RZ, R70 ;  /* 0x000000ffff7d7224 */ /* 0x000fe200078e0046 */
[----:B------:R-:W-:Y:S04]  /*7f60*/  LDSM.16.MT88.4 R120, [R208+0x17800] ;  /* 0x01780000d078783b */ /* 0x000fe80000004200 */
[----:B------:R-:W-:-:S02]  /*7f70*/  MOV R240, R71 ;  /* 0x0000004700f07202 */ /* 0x000fc40000000f00 */
[----:B------:R-:W-:Y:S01]  /*7f80*/  HMMA.16816.F32 R68, R128, R72, R232 ;  /* 0x000000488044723c */ /* 0x000fe200000018e8 */
[----:B------:R-:W-:Y:S01]  /*7f90*/  MOV R241, R76 ;  /* 0x0000004c00f17202 */ /* 0x000fe20000000f00 */
[----:B------:R-:W-:-:S05]  /*7fa0*/  IMAD.MOV.U32 R242, RZ, RZ, R77 ;  /* 0x000000fffff27224 */ /* 0x000fca00078e004d */
[----:B------:R-:W-:Y:S01]  /*7fb0*/  MOV R235, R79 ;  /* 0x0000004f00eb7202 */ /* 0x000fe20000000f00 */
[----:B------:R-:W-:Y:S01]  /*7fc0*/  FADD.FTZ R0, R0, R240 ;  /* 0x000000f000007221 */ /* 0x000fe20000010000 */
[----:B------:R-:W-:Y:S03]  /*7fd0*/  HMMA.16816.F32 R144, R128, R146, R36 ;  /* 0x000000928090723c */ /* 0x000fe60000001824 */
[----:B------:R-:W-:Y:S02]  /*7fe0*/  FADD.FTZ R2, R2, R235 ;  /* 0x000000eb02027221 */ /* 0x000fe40000010000 */
[----:B------:R-:W-:-:S03]  /*7ff0*/  FADD.FTZ R0, R242, R0 ;  /* 0x00000000f2007221 */ /* 0x000fc60000010000 */
[C---:B----4-:R-:W-:Y:S01]  /*8000*/  HMMA.16816.F32 R36, R128.reuse, R40, R112 ;  /* 0x000000288024723c */ /* 0x050fe20000001870 */
[----:B------:R-:W-:Y:S01]  /*8010*/  FADD.FTZ R2, R241, R2 ;  /* 0x00000002f1027221 */ /* 0x000fe20000010000 */
[----:B------:R-:W-:Y:S01]  /*8020*/  MOV R248, R93 ;  /* 0x0000005d00f87202 */ /* 0x000fe20000000f00 */
[----:B------:R-:W-:Y:S01]  /*8030*/  IMAD.MOV.U32 R250, RZ, RZ, R95 ;  /* 0x000000fffffa7224 */ /* 0x000fe200078e005f */
[----:B------:R-:W-:Y:S02]  /*8040*/  MOV R243, R78 ;  /* 0x0000004e00f37202 */ /* 0x000fe40000000f00 */
[----:B------:R-:W-:Y:S02]  /*8050*/  MOV R251, R7 ;  /* 0x0000000700fb7202 */ /* 0x000fe40000000f00 */
[----:B------:R-:W-:Y:S01]  /*8060*/  MOV R249, R94 ;  /* 0x0000005e00f97202 */ /* 0x000fe20000000f00 */
[----:B------:R-:W-:Y:S01]  /*8070*/  HMMA.16816.F32 R40, R128, R42, R116 ;  /* 0x0000002a8028723c */ /* 0x000fe20000001874 */
[----:B------:R-:W2:Y:S01]  /*8080*/  LDSM.16.MT88.4 R4, [R207+0x17800] ;  /* 0x01780000cf04783b */ /* 0x000ea20000004200 */
[----:B------:R-:W-:-:S03]  /*8090*/  IMAD.MOV.U32 R127, RZ, RZ, R92 ;  /* 0x000000ffff7f7224 */ /* 0x000fc600078e005c */
[----:B------:R-:W-:Y:S02]  /*80a0*/  LDSM.16.MT88.4 R112, [R206+0x17800] ;  /* 0x01780000ce70783b */ /* 0x000fe40000004200 */
[----:B------:R-:W-:Y:S01]  /*80b0*/  MOV R116, R84 ;  /* 0x0000005400747202 */ /* 0x000fe20000000f00 */
[----:B------:R-:W-:Y:S01]  /*80c0*/  IMAD.MOV.U32 R117, RZ, RZ, R85 ;  /* 0x000000ffff757224 */ /* 0x000fe200078e0055 */
[----:B------:R-:W-:Y:S02]  /*80d0*/  MOV R119, R87 ;  /* 0x0000005700777202 */ /* 0x000fe40000000f00 */
        /* <DEDUP_REMOVED lines=18> */
[----:B------:R-:W-:Y:S01]  /*8200*/  HMMA.16816.F32 R160, R128, R162, R104 ;  /* 0x000000a280a0723c */ /* 0x000fe20000001868 */
[----:B------:R-:W1:Y:S01]  /*8210*/  LDSM.16.MT88.4 R104, [R205+0x17800] ;  /* 0x01780000cd68783b */ /* 0x000e620000004200 */
        /* <DEDUP_REMOVED lines=8> */
[----:B--2---:R-:W-:Y:S01]  /*82a0*/  HMMA.16816.F32 R124, R128, R4, R20 ;  /* 0x00000004807c723c */ /* 0x004fe20000001814 */
[----:B------:R-:W-:-:S06]  /*82b0*/  FADD.FTZ R0, R3, R0 ;  /* 0x0000000003007221 */ /* 0x000fcc0000010000 */
[----:B------:R-:W-:Y:S01]  /*82c0*/  FADD.FTZ R4, R139, R2 ;  /* 0x000000028b047221 */ /* 0x000fe20000010000 */
[----:B------:R2:W-:Y:S04]  /*82d0*/  STL [R1+0x10], R0 ;  /* 0x0000100001007387 */ /* 0x0005e80000100800 */
[----:B------:R2:W-:Y:S01]  /*82e0*/  STL [R1+0xc], R4 ;  /* 0x00000c0401007387 */ /* 0x0005e20000100800 */
        /* <DEDUP_REMOVED lines=19> */
[----:B--2---:R-:W2:Y:S04]  /*8420*/  LDL.LU R239, [R1+0x4c] ;  /* 0x00004c0001ef7983 */ /* 0x004ea80000300800 */
[----:B------:R-:W1:Y:S01]  /*8430*/  S2R R238, SR_TID.X ;  /* 0x0000000000ee7919 */ /* 0x000e620000002100 */
[----:B------:R-:W-:Y:S01]  /*8440*/  IMAD.U32 R4, RZ, RZ, UR8 ;  /* 0x00000008ff047e24 */ /* 0x000fe2000f8e00ff */
[----:B------:R-:W-:-:S02]  /*8450*/  ULDC.64 UR6, c[0x0][0x1a0] ;  /* 0x0000680000067ab9 */ /* 0x000fc40000000a00 */
[----:B------:R-:W3:Y:S01]  /*8460*/  LDL.64 R236, [R1+0x18] ;  /* 0x0000180001ec7983 */ /* 0x000ee20000100a00 */
[----:B------:R-:W-:Y:S01]  /*8470*/  IMAD.U32 R0, RZ, RZ, UR8 ;  /* 0x00000008ff007e24 */ /* 0x000fe2000f8e00ff */
[----:B------:R-:W-:Y:S01]  /*8480*/  UIADD3 UR8, UR15, 0x3f, URZ ;  /* 0x0000003f0f087890 */ /* 0x000fe2000fffe03f */
[----:B------:R-:W-:Y:S02]  /*8490*/  IMAD.U32 R7, RZ, RZ, UR10 ;  /* 0x0000000aff077e24 */ /* 0x000fe4000f8e00ff */
[----:B------:R-:W-:Y:S01]  /*84a0*/  IMAD.U32 R6, RZ, RZ, UR21 ;  /* 0x00000015ff067e24 */ /* 0x000fe2000f8e00ff */
[----:B------:R-:W-:Y:S01]  /*84b0*/  USHF.R.S32.HI UR9, URZ, 0x1f, UR8 ;  /* 0x0000001f3f097899 */ /* 0x000fe20008011408 */
[----:B-----5:R-:W-:Y:S01]  /*84c0*/  SHF.R.S32.HI R245, RZ, 0x1f, R136 ;  /* 0x0000001ffff57819 */ /* 0x020fe20000011488 */
[----:B------:R-:W-:Y:S01]  /*84d0*/  IMAD.MOV.U32 R135, RZ, RZ, R132 ;  /* 0x000000ffff877224 */ /* 0x000fe200078e0084 */
[----:B------:R-:W-:Y:S01]  /*84e0*/  IADD3 R250, P2, R136, 0x10, RZ ;  /* 0x0000001088fa7810 */ /* 0x000fe20007f5e0ff */
[----:B------:R-:W-:Y:S01]  /*84f0*/  ULEA.HI UR9, UR9, UR8, URZ, 0x6 ;  /* 0x0000000809097291 */ /* 0x000fe2000f8f303f */
[----:B------:R-:W-:Y:S01]  /*8500*/  IMAD.MOV.U32 R134, RZ, RZ, R133 ;  /* 0x000000ffff867224 */ /* 0x000fe200078e0085 */
[----:B------:R-:W-:-:S02]  /*8510*/  USHF.L.U64.HI UR5, UR6, 0x4, UR7 ;  /* 0x0000000406057899 */ /* 0x000fc40008010207 */
[----:B------:R-:W-:Y:S01]  /*8520*/  UMOV UR20, URZ ;  /* 0x0000003f00147c82 */ /* 0x000fe20008000000 */
[----:B-1----:R-:W-:Y:S01]  /*8530*/  LOP3.LUT R8, R238, 0x3, RZ, 0xc0, !PT ;  /* 0x00000003ee087812 */ /* 0x002fe200078ec0ff */
[----:B---3--:R-:W-:Y:S01]  /*8540*/  IMAD.MOV.U32 R246, RZ, RZ, R236 ;  /* 0x000000fffff67224 */ /* 0x008fe200078e00ec */
[----:B------:R-:W-:-:S03]  /*8550*/  USHF.L.U32 UR10, UR6, 0x4, URZ ;  /* 0x00000004060a7899 */ /* 0x000fc6000800063f */
[----:B--2---:R-:W-:Y:S01]  /*8560*/  IMAD R8, R8, -0x2, R239 ;  /* 0xfffffffe08087824 */ /* 0x004fe200078e02ef */
[----:B------:R-:W-:Y:S01]  /*8570*/  ULEA.HI.SX32 UR14, UR9, 0xfffffffd, 0x1a ;  /* 0xfffffffd090e7891 */ /* 0x000fe2000f8fd23f */
[--C-:B------:R-:W-:Y:S01]  /*8580*/  IMAD.MOV.U32 R2, RZ, RZ, R246.reuse ;  /* 0x000000ffff027224 */ /* 0x100fe200078e00f6 */
[----:B------:R-:W-:Y:S01]  /*8590*/  SHF.R.S32.HI R3, RZ, 0x1f, R246 ;  /* 0x0000001fff037819 */ /* 0x000fe200000114f6 */
[----:B------:R-:W-:-:S04]  /*85a0*/  IMAD.MOV.U32 R247, RZ, RZ, R237 ;  /* 0x000000fffff77224 */ /* 0x000fc800078e00ed */
[----:B------:R-:W-:-:S04]  /*85b0*/  IMAD.WIDE.U32 R4, R4, c[0x0][0x1b0], R2 ;  /* 0x00006c0004047a25 */ /* 0x000fc800078e0002 */
[----:B------:R-:W-:Y:S01]  /*85c0*/  IMAD.WIDE.U32 R2, R0, c[0x0][0x1b8], R2 ;  /* 0x00006e0000027a25 */ /* 0x000fe200078e0002 */
[----:B------:R-:W-:Y:S01]  /*85d0*/  IADD3 R0, P1, R4, UR12, RZ ;  /* 0x0000000c04007c10 */ /* 0x000fe2000ff3e0ff */
[----:B------:R-:W-:-:S03]  /*85e0*/  ULEA.HI.SX32 UR12, UR9, 0xfffffffe, 0x1a ;  /* 0xfffffffe090c7891 */ /* 0x000fc6000f8fd23f */
[----:B------:R-:W-:Y:S01]  /*85f0*/  IADD3 R252, P0, R2, UR24, RZ ;  /* 0x0000001802fc7c10 */ /* 0x000fe2000ff1e0ff */
[----:B------:R-:W-:Y:S01]  /*8600*/  IMAD.U32 R2, RZ, RZ, UR15 ;  /* 0x0000000fff027e24 */ /* 0x000fe2000f8e00ff */
[----:B------:R-:W-:Y:S02]  /*8610*/  IADD3.X R7, R7, UR25, R5, P1, !PT ;  /* 0x0000001907077c10 */ /* 0x000fe40008ffe405 */
[----:B------:R-:W-:Y:S02]  /*8620*/  LEA R4, P1, R0, c[0x0][0x168], 0x1 ;  /* 0x00005a0000047a11 */ /* 0x000fe400078208ff */
[----:B------:R-:W-:Y:S02]  /*8630*/  IADD3.X R6, R6, UR26, R3, P0, !PT ;  /* 0x0000001a06067c10 */ /* 0x000fe400087fe403 */
[----:B------:R-:W-:Y:S01]  /*8640*/  LEA R3, P0, R252, c[0x0][0x170], 0x1 ;  /* 0x00005c00fc037a11 */ /* 0x000fe200078008ff */
[----:B------:R1:W-:Y:S01]  /*8650*/  STL [R1+0x8], R4 ;  /* 0x0000080401007387 */ /* 0x0003e20000100800 */
[----:B------:R-:W-:-:S02]  /*8660*/  IADD3 R2, R2, -UR16, R8 ;  /* 0x8000001002027c10 */ /* 0x000fc4000fffe008 */
[----:B------:R-:W-:Y:S01]  /*8670*/  LEA.HI.X R0, R0, c[0x0][0x16c], R7, 0x1, P1 ;  /* 0x00005b0000007a11 */ /* 0x000fe200008f0c07 */
[----:B------:R1:W-:Y:S01]  /*8680*/  STL [R1], R3 ;  /* 0x0000000301007387 */ /* 0x0003e20000100800 */
[----:B------:R-:W-:-:S03]  /*8690*/  LEA.HI.X R252, R252, c[0x0][0x174], R6, 0x1, P0 ;  /* 0x00005d00fcfc7a11 */ /* 0x000fc600000f0c06 */
[----:B------:R1:W-:Y:S04]  /*86a0*/  STL [R1+0x14], R2 ;  /* 0x0000140201007387 */ /* 0x0003e80000100800 */
[----:B------:R1:W-:Y:S04]  /*86b0*/  STL [R1+0x4], R0 ;  /* 0x0000040001007387 */ /* 0x0003e80000100800 */
[----:B------:R-:W2:Y:S04]  /*86c0*/  LDL R237, [R1+0x2c] ;  /* 0x00002c0001ed7983 */ /* 0x000ea80000100800 */
[----:B------:R-:W3:Y:S04]  /*86d0*/  LDL R238, [R1+0x28] ;  /* 0x0000280001ee7983 */ /* 0x000ee80000100800 */
[----:B------:R-:W4:Y:S01]  /*86e0*/  LDL R239, [R1+0x40] ;  /* 0x0000400001ef7983 */ /* 0x000f220000100800 */
[----:B------:R-:W-:Y:S01]  /*86f0*/  ISETP.GE.AND P6, PT, R246, c[0x0][0x220], PT ;  /* 0x00008800f6007a0c */ /* 0x000fe20003fc6270 */
[----:B------:R-:W-:Y:S01]  /*8700*/  IMAD.X R251, RZ, RZ, R245, P2 ;  /* 0x000000fffffb7224 */ /* 0x000fe200010e06f5 */
[C---:B------:R-:W-:Y:S01]  /*8710*/  IADD3 R248, P1, R136.reuse, 0x20, RZ ;  /* 0x0000002088f87810 */ /* 0x040fe20007f3e0ff */
[----:B------:R-:W-:Y:S01]  /*8720*/  IMAD.MOV.U32 R244, RZ, RZ, R136 ;  /* 0x000000fffff47224 */ /* 0x000fe200078e0088 */
[----:B------:R-:W-:-:S03]  /*8730*/  IADD3 R246, P0, R136, 0x30, RZ ;  /* 0x0000003088f67810 */ /* 0x000fc60007f1e0ff */
[--C-:B------:R-:W-:Y:S02]  /*8740*/  IMAD.X R249, RZ, RZ, R245.reuse, P1 ;  /* 0x000000fffff97224 */ /* 0x100fe400008e06f5 */
[----:B------:R-:W-:Y:S01]  /*8750*/  IMAD.X R247, RZ, RZ, R245, P0 ;  /* 0x000000fffff77224 */ /* 0x000fe200000e06f5 */
[----:B--2---:R-:W-:Y:S02]  /*8760*/  ISETP.GE.AND P5, PT, R237, c[0x0][0x220], PT ;  /* 0x00008800ed007a0c */ /* 0x004fe40003fa6270 */
[----:B---3--:R-:W-:Y:S02]  /*8770*/  ISETP.GE.AND P4, PT, R238, c[0x0][0x220], PT ;  /* 0x00008800ee007a0c */ /* 0x008fe40003f86270 */
[----:B----4-:R-:W-:Y:S01]  /*8780*/  ISETP.GE.AND P3, PT, R239, c[0x0][0x220], PT ;  /* 0x00008800ef007a0c */ /* 0x010fe20003f66270 */
[----:B-1----:R-:W-:Y:S05]  /*8790*/  BRA `(.L_x_936) ;  /* 0x000006e000007947 */ /* 0x002fea0003800000 */
.L_x_938:
        /* <DEDUP_REMOVED lines=18> */
[C---:B------:R-:W-:Y:S02]  /*88c0*/  @!P6 LEA R16, P2, R3.reuse, c[0x0][0x168], 0x1 ;  /* 0x00005a000310ea11 */ /* 0x040fe400078408ff */
        /* <DEDUP_REMOVED lines=91> */
.L_x_936:
        /* <DEDUP_REMOVED lines=8> */
[----:B------:R-:W4:Y:S01]  /*8f00*/  LDL R22, [R1] ;  /* 0x0000000001167983 */ /* 0x000f220000100800 */
[----:B------:R-:W-:Y:S01]  /*8f10*/  LEA R8, P2, R8, R244, 0x6 ;  /* 0x000000f408087211 */ /* 0x000fe200078430ff */
[----:B------:R-:W-:Y:S01]  /*8f20*/  UIMAD UR8, UR8, UR6, URZ ;  /* 0x00000006080872a4 */ /* 0x000fe2000f8e023f */
[----:B------:R-:W-:Y:S01]  /*8f30*/  LEA R6, P1, R6, R250, 0x6 ;  /* 0x000000fa06067211 */ /* 0x000fe200078230ff */
[----:B------:R-:W-:Y:S01]  /*8f40*/  IMAD.U32 R3, RZ, RZ, UR18 ;  /* 0x00000012ff037e24 */ /* 0x000fe2000f8e00ff */
[----:B------:R-:W-:Y:S01]  /*8f50*/  MOV R2, UR18 ;  /* 0x0000001200027c02 */ /* 0x000fe20008000f00 */
[----:B------:R-:W-:Y:S01]  /*8f60*/  BAR.SYNC.DEFER_BLOCKING 0x0 ;  /* 0x0000000000007b1d */ /* 0x000fe20000010000 */
[----:B------:R-:W-:Y:S01]  /*8f70*/  MOV R0, UR18 ;  /* 0x0000001200007c02 */ /* 0x000fe20008000f00 */
[----:B------:R-:W-:Y:S01]  /*8f80*/  UIMAD UR8, UR18, UR7, UR8 ;  /* 0x00000007120872a4 */ /* 0x000fe2000f8e0208 */
[----:B------:R-:W-:Y:S01]  /*8f90*/  LEA.HI.X.SX32 R9, R2, R245, 0x6, P2 ;  /* 0x000000f502097211 */ /* 0x000fe200010f36ff */
[----:B------:R-:W-:Y:S01]  /*8fa0*/  IMAD.U32 R10, RZ, RZ, UR24 ;  /* 0x00000018ff0a7e24 */ /* 0x000fe2000f8e00ff */
[----:B------:R-:W-:Y:S01]  /*8fb0*/  LEA.HI.X.SX32 R7, R0, R251, 0x6, P1 ;  /* 0x000000fb00077211 */ /* 0x000fe200008f36ff */
[----:B------:R-:W-:Y:S01]  /*8fc0*/  UIADD3 UR8, UR25, UR8, URZ ;  /* 0x0000000819087290 */ /* 0x000fe2000fffe03f */
        /* <DEDUP_REMOVED lines=12> */
[----:B------:R-:W-:Y:S02]  /*9090*/  IMAD.IADD R0, R19, 0x1, R0 ;  /* 0x0000000113007824 */ /* 0x000fe400078e0200 */
[----:B------:R-:W-:Y:S01]  /*90a0*/  IMAD.U32 R4, RZ, RZ, UR18 ;  /* 0x00000012ff047e24 */ /* 0x000fe2000f8e00ff */
[----:B------:R-:W-:Y:S01]  /*90b0*/  @P6 STS.128 [R231+0x10000], RZ ;  /* 0x010000ffe7006388 */ /* 0x000fe20000000c00 */
[----:B------:R-:W-:Y:S03]  /*90c0*/  IMAD R3, R3, c[0x0][0x1a0], RZ ;  /* 0x0000680003037a24 */ /* 0x000fe600078e02ff */
[----:B------:R-:W-:Y:S01]  /*90d0*/  LEA R4, P0, R4, R248, 0x6 ;  /* 0x000000f804047211 */ /* 0x000fe200078030ff */
[C---:B------:R-:W-:Y:S01]  /*90e0*/  IMAD.WIDE.U32 R20, R2.reuse, c[0x0][0x1a0], RZ ;  /* 0x0000680002147a25 */ /* 0x040fe200078e00ff */
[----:B------:R-:W5:Y:S02]  /*90f0*/  LDL R233, [R1+0x8] ;  /* 0x0000080001e97983 */ /* 0x000f640000100800 */
[----:B------:R-:W-:Y:S01]  /*9100*/  LEA.HI.X.SX32 R5, R5, R249, 0x6, P0 ;  /* 0x000000f905057211 */ /* 0x000fe200000f36ff */
[----:B------:R-:W-:Y:S02]  /*9110*/  IMAD R3, R2, c[0x0][0x1a4], R3 ;  /* 0x0000690002037a24 */ /* 0x000fe400078e0203 */
[----:B------:R-:W5:Y:S02]  /*9120*/  LDL R232, [R1+0x4] ;  /* 0x0000040001e87983 */ /* 0x000f640000100800 */
[----:B------:R-:W-:Y:S02]  /*9130*/  IMAD R5, R5, c[0x0][0x1a0], RZ ;  /* 0x0000680005057a24 */ /* 0x000fe400078e02ff */
[----:B------:R-:W-:Y:S02]  /*9140*/  IMAD.IADD R3, R21, 0x1, R3 ;  /* 0x0000000115037824 */ /* 0x000fe400078e0203 */
[----:B------:R-:W-:Y:S01]  /*9150*/  IMAD R5, R4, c[0x0][0x1a4], R5 ;  /* 0x0000690004057a24 */ /* 0x000fe200078e0205 */
[----:B--2---:R-:W-:Y:S01]  /*9160*/  LEA R11, P2, R10, R16, 0x6 ;  /* 0x000000100a0b7211 */ /* 0x004fe200078430ff */
[----:B------:R-:W-:Y:S03]  /*9170*/  IMAD.WIDE.U32 R16, R6, c[0x0][0x1a0], RZ ;  /* 0x0000680006107a25 */ /* 0x000fe600078e00ff */
[----:B---3--:R-:W-:Y:S01]  /*9180*/  LEA.HI.X R12, R10, R14, R12, 0x6, P2 ;  /* 0x0000000e0a0c7211 */ /* 0x008fe200010f340c */
[----:B------:R-:W-:Y:S01]  /*9190*/  IMAD.WIDE.U32 R14, R4, c[0x0][0x1a0], RZ ;  /* 0x00006800040e7a25 */ /* 0x000fe200078e00ff */
[----:B------:R-:W-:Y:S02]  /*91a0*/  IADD3 R7, R17, R7, RZ ;  /* 0x0000000711077210 */ /* 0x000fe40007ffe0ff */
[-C--:B----4-:R-:W-:Y:S02]  /*91b0*/  LEA R8, P2, R18, R22.reuse, 0x1 ;  /* 0x0000001612087211 */ /* 0x090fe400078408ff */
[----:B------:R-:W-:Y:S02]  /*91c0*/  LEA R6, P1, R16, R22, 0x1 ;  /* 0x0000001610067211 */ /* 0x000fe400078208ff */
[-C--:B------:R-:W-:Y:S02]  /*91d0*/  LEA.HI.X R9, R18, R252.reuse, R0, 0x1, P2 ;  /* 0x000000fc12097211 */ /* 0x080fe400010f0c00 */
[----:B------:R-:W-:Y:S02]  /*91e0*/  LEA.HI.X R7, R16, R252, R7, 0x1, P1 ;  /* 0x000000fc10077211 */ /* 0x000fe400008f0c07 */
        /* <DEDUP_REMOVED lines=9> */
[----:B------:R-:W-:Y:S02]  /*9280*/  LEA.HI.X R5, R14, R252, R5, 0x1, P0 ;  /* 0x000000fc0e057211 */ /* 0x000fe400000f0c05 */
        /* <DEDUP_REMOVED lines=27> */
[----:B------:R-:W-:Y:S01]  /*9440*/  @P6 STS.128 [R231+0x10800], RZ ;  /* 0x010800ffe7006388 */ /* 0x000fe20000000c00 */
[----:B------:R-:W-:Y:S02]  /*9450*/  MOV R0, UR8 ;  /* 0x0000000800007c02 */ /* 0x000fe40008000f00 */
[----:B------:R-:W-:Y:S02]  /*9460*/  @!P6 LEA.HI.X R11, R18, c[0x0][0x174], R19, 0x1, P0 ;  /* 0x00005d00120bea11 */ /* 0x000fe400000f0c13 */
        /* <DEDUP_REMOVED lines=61> */
[----:B-1----:R-:W1:Y:S05]  /*9840*/  LDSM.16.M88.4 R16, [R204+0x8800] ;  /* 0x00880000cc10783b */ /* 0x002e6a0000000200 */
[----:B------:R-:W2:Y:S05]  /*9850*/  LDSM.16.M88.4 R24, [R204+0x9000] ;  /* 0x00900000cc18783b */ /* 0x000eaa0000000200 */
[----:B------:R-:W0:Y:S01]  /*9860*/  LDGDEPBAR ;  /* 0x00000000000079af */ /* 0x000e220000000000 */
[C---:B---3--:R-:W-:Y:S04]  /*9870*/  LEA R2, P1, R0.reuse, R248, 0x6 ;  /* 0x000000f800027211 */ /* 0x048fe800078230ff */
[----:B------:R-:W3:Y:S01]  /*9880*/  LDSM.16.M88.4 R136, [R204+0x9800] ;  /* 0x00980000cc88783b */ /* 0x000ee20000000200 */
[----:B------:R-:W-:Y:S04]  /*9890*/  LEA.HI.X.SX32 R3, R0, R249, 0x6, P1 ;  /* 0x000000f900037211 */ /* 0x000fe800008f36ff */
[----:B------:R-:W-:Y:S01]  /*98a0*/  LDSM.16.M88.4 R172, [R212] ;  /* 0x00000000d4ac783b */ /* 0x000fe20000000200 */
[----:B------:R-:W-:Y:S04]  /*98b0*/  IMAD R3, R3, c[0x0][0x198], RZ ;  /* 0x0000660003037a24 */ /* 0x000fe800078e02ff */
[----:B------:R-:W2:Y:S01]  /*98c0*/  LDSM.16.M88.4 R176, [R215] ;  /* 0x00000000d7b0783b */ /* 0x000ea20000000200 */
[----:B------:R-:W-:Y:S04]  /*98d0*/  IMAD R3, R2, c[0x0][0x19c], R3 ;  /* 0x0000670002037a24 */ /* 0x000fe800078e0203 */
[----:B------:R-:W3:Y:S01]  /*98e0*/  LDSM.16.M88.4 R180, [R230] ;  /* 0x00000000e6b4783b */ /* 0x000ee20000000200 */
[C---:B----4-:R-:W-:Y:S04]  /*98f0*/  HMMA.16816.F32 R4, R32.reuse, R8, RZ ;  /* 0x000000082004723c */ /* 0x050fe800000018ff */
[----:B------:R-:W4:Y:S05]  /*9900*/  LDSM.16.M88.4 R184, [R229] ;  /* 0x00000000e5b8783b */ /* 0x000f2a0000000200 */
[----:B------:R-:W3:Y:S01]  /*9910*/  LDSM.16.M88.4 R188, [R228] ;  /* 0x00000000e4bc783b */ /* 0x000ee20000000200 */
[C---:B------:R-:W-:Y:S04]  /*9920*/  HMMA.16816.F32 R8, R32.reuse, R10, RZ ;  /* 0x0000000a2008723c */ /* 0x040fe800000018ff */
[----:B------:R-:W-:Y:S04]  /*9930*/  LDSM.16.M88.4 R192, [R210+0x8000] ;  /* 0x00800000d2c0783b */ /* 0x000fe80000000200 */
[C---:B-1----:R-:W-:Y:S01]  /*9940*/  HMMA.16816.F32 R12, R32.reuse, R16, RZ ;  /* 0x00000010200c723c */ /* 0x042fe200000018ff */
[----:B------:R-:W-:Y:S05]  /*9950*/  LDSM.16.M88.4 R196, [R210+0x8800] ;  /* 0x00880000d2c4783b */ /* 0x000fea0000000200 */
[----:B------:R-:W-:Y:S02]  /*9960*/  LDSM.16.M88.4 R200, [R209] ;  /* 0x00000000d1c8783b */ /* 0x000fe40000000200 */
[C---:B------:R-:W-:Y:S08]  /*9970*/  HMMA.16816.F32 R16, R32.reuse, R18, RZ ;  /* 0x000000122010723c */ /* 0x040ff000000018ff */
[C---:B--2---:R-:W-:Y:S08]  /*9980*/  HMMA.16816.F32 R20, R32.reuse, R24, RZ ;  /* 0x000000182014723c */ /* 0x044ff000000018ff */
[C---:B------:R-:W-:Y:S08]  /*9990*/  HMMA.16816.F32 R24, R32.reuse, R26, RZ ;  /* 0x0000001a2018723c */ /* 0x040ff000000018ff */
[C---:B---3--:R-:W-:Y:S08]  /*99a0*/  HMMA.16816.F32 R28, R32.reuse, R136, RZ ;  /* 0x00000088201c723c */ /* 0x048ff000000018ff */
        /* <DEDUP_REMOVED lines=209> */
[----:B------:R2:W2:Y:S01]  /*a6c0*/  MUFU.TANH R176, R13 ;  /* 0x0000000d00b07308 */ /* 0x0004a20000002400 */
[----:B-1----:R-:W1:Y:S01]  /*a6d0*/  LDSM.16.M88.4 R8, [R209+0x7800] ;  /* 0x00780000d108783b */ /* 0x002e620000000200 */
[----:B------:R-:W-:Y:S08]  /*a6e0*/  DEPBAR.LE SB0, 0x0 ;  /* 0x000080000000791a */ /* 0x000ff00000000000 */
[----:B------:R-:W1:Y:S01]  /*a6f0*/  MUFU.TANH R180, R16 ;  /* 0x0000001000b47308 */ /* 0x000e620000002400 */
[----:B------:R-:W-:Y:S01]  /*a700*/  BAR.SYNC.DEFER_BLOCKING 0x0 ;  /* 0x0000000000007b1d */ /* 0x000fe20000010000 */
[C---:B----4-:R-:W-:Y:S07]  /*a710*/  HMMA.16816.F32 R20, R192.reuse, R4, R20 ;  /* 0x00000004c014723c */ /* 0x050fee0000001814 */
[C---:B------:R-:W-:Y:S01]  /*a720*/  LEA R4, P2, R0.reuse, R250, 0x6 ;  /* 0x000000fa00047211 */ /* 0x040fe200078430ff */
[----:B------:R-:W4:Y:S01]  /*a730*/  MUFU.TANH R179, R17 ;  /* 0x0000001100b37308 */ /* 0x000f220000002400 */
[C---:B------:R-:W-:Y:S03]  /*a740*/  HMMA.16816.F32 R24, R192.reuse, R6, R24 ;  /* 0x00000006c018723c */ /* 0x040fe60000001818 */
[C---:B------:R-:W-:Y:S04]  /*a750*/  LEA.HI.X.SX32 R5, R0.reuse, R251, 0x6, P2 ;  /* 0x000000fb00057211 */ /* 0x040fe800010f36ff */
[C---:B------:R-:W-:Y:S01]  /*a760*/  LEA R6, P0, R0.reuse, R244, 0x6 ;  /* 0x000000f400067211 */ /* 0x040fe200078030ff */
[----:B------:R-:W-:Y:S01]  /*a770*/  IMAD R5, R5, c[0x0][0x198], RZ ;  /* 0x0000660005057a24 */ /* 0x000fe200078e02ff */
[----:B------:R-:W3:Y:S03]  /*a780*/  MUFU.TANH R181, R14 ;  /* 0x0000000e00b57308 */ /* 0x000ee60000002400 */
[C---:B------:R-:W-:Y:S02]  /*a790*/  LEA.HI.X.SX32 R7, R0.reuse, R245, 0x6, P0 ;  /* 0x000000f500077211 */ /* 0x040fe400000f36ff */
[----:B--2---:R-:W-:Y:S01]  /*a7a0*/  LEA R12, P0, R0, R246, 0x6 ;  /* 0x000000f6000c7211 */ /* 0x004fe200078030ff */
[----:B------:R-:W-:Y:S02]  /*a7b0*/  FMUL.FTZ R20, R20, c[0x0][0x2ec] ;  /* 0x0000bb0014147a20 */ /* 0x000fe40000410000 */
[----:B------:R-:W-:Y:S01]  /*a7c0*/  FMUL.FTZ R21, R21, c[0x0][0x2ec] ;  /* 0x0000bb0015157a20 */ /* 0x000fe20000410000 */
[----:B------:R-:W-:Y:S01]  /*a7d0*/  LEA.HI.X.SX32 R13, R0, R247, 0x6, P0 ;  /* 0x000000f7000d7211 */ /* 0x000fe200000f36ff */
[----:B------:R-:W2:Y:S01]  /*a7e0*/  MUFU.TANH R182, R15 ;  /* 0x0000000f00b67308 */ /* 0x000ea20000002400 */
[----:B------:R-:W-:Y:S02]  /*a7f0*/  IMAD R0, R7, c[0x0][0x198], RZ ;  /* 0x0000660007007a24 */ /* 0x000fe400078e02ff */
[----:B------:R-:W-:Y:S01]  /*a800*/  FMUL.FTZ R22, R22, c[0x0][0x2ec] ;  /* 0x0000bb0016167a20 */ /* 0x000fe20000410000 */
[C---:B-1----:R-:W-:Y:S03]  /*a810*/  HMMA.16816.F32 R28, R192.reuse, R8, R28 ;  /* 0x00000008c01c723c */ /* 0x042fe6000000181c */
[----:B------:R-:W-:Y:S02]  /*a820*/  FMUL.FTZ R25, R25, c[0x0][0x2ec] ;  /* 0x0000bb0019197a20 */ /* 0x000fe40000410000 */
[----:B------:R-:W-:Y:S01]  /*a830*/  FMUL.FTZ R26, R26, c[0x0][0x2ec] ;  /* 0x0000bb001a1a7a20 */ /* 0x000fe20000410000 */
[----:B------:R-:W1:Y:S01]  /*a840*/  MUFU.TANH R178, R18 ;  /* 0x0000001200b27308 */ /* 0x000e620000002400 */
[----:B------:R-:W-:Y:S01]  /*a850*/  FMUL.FTZ R27, R27, c[0x0][0x2ec] ;  /* 0x0000bb001b1b7a20 */ /* 0x000fe20000410000 */
[----:B------:R-:W-:Y:S04]  /*a860*/  HMMA.16816.F32 R32, R192, R10, R32 ;  /* 0x0000000ac020723c */ /* 0x000fe80000001820 */
[C---:B------:R-:W-:Y:S02]  /*a870*/  IMAD R0, R6.reuse, c[0x0][0x19c], R0 ;  /* 0x0000670006007a24 */ /* 0x040fe400078e0200 */
[----:B------:R-:W-:Y:S02]  /*a880*/  IMAD.WIDE.U32 R6, R6, c[0x0][0x198], RZ ;  /* 0x0000660006067a25 */ /* 0x000fe400078e00ff */
[----:B------:R1:W1:Y:S04]  /*a890*/  MUFU.TANH R137, R25 ;  /* 0x0000001900897308 */ /* 0x0002680000002400 */
[----:B------:R-:W-:Y:S01]  /*a8a0*/  FMUL.FTZ R23, R23, c[0x0][0x2ec] ;  /* 0x0000bb0017177a20 */ /* 0x000fe20000410000 */
[----:B------:R-:W-:Y:S01]  /*a8b0*/  IADD3 R7, R7, R0, RZ ;  /* 0x0000000007077210 */ /* 0x000fe20007ffe0ff */
[----:B------:R-:W-:Y:S01]  /*a8c0*/  FMUL.FTZ R24, R24, c[0x0][0x2ec] ;  /* 0x0000bb0018187a20 */ /* 0x000fe20000410000 */
[-C--:B-----5:R-:W-:Y:S01]  /*a8d0*/  LEA R10, P1, R6, R233.reuse, 0x1 ;  /* 0x000000e9060a7211 */ /* 0x0a0fe200078208ff */
[----:B------:R-:W-:Y:S02]  /*a8e0*/  FMUL.FTZ R28, R28, c[0x0][0x2ec] ;  /* 0x0000bb001c1c7a20 */ /* 0x000fe40000410000 */
[----:B------:R5:W2:Y:S01]  /*a8f0*/  MUFU.TANH R132, R26 ;  /* 0x0000001a00847308 */ /* 0x000aa20000002400 */
[----:B------:R-:W-:Y:S02]  /*a900*/  FMUL.FTZ R29, R29, c[0x0][0x2ec] ;  /* 0x0000bb001d1d7a20 */ /* 0x000fe40000410000 */
[----:B------:R-:W-:Y:S02]  /*a910*/  FMUL.FTZ R30, R30, c[0x0][0x2ec] ;  /* 0x0000bb001e1e7a20 */ /* 0x000fe40000410000 */
[----:B------:R-:W-:Y:S02]  /*a920*/  FMUL.FTZ R31, R31, c[0x0][0x2ec] ;  /* 0x0000bb001f1f7a20 */ /* 0x000fe40000410000 */
[----:B------:R-:W-:Y:S02]  /*a930*/  FMUL.FTZ R34, R34, c[0x0][0x2ec] ;  /* 0x0000bb0022227a20 */ /* 0x000fe40000410000 */
[----:B------:R-:W-:Y:S01]  /*a940*/  FMUL.FTZ R35, R35, c[0x0][0x2ec] ;  /* 0x0000bb0023237a20 */ /* 0x000fe20000410000 */
[----:B------:R2:W2:Y:S01]  /*a950*/  MUFU.TANH R177, R19 ;  /* 0x0000001300b17308 */ /* 0x0004a20000002400 */
[C---:B------:R-:W-:Y:S02]  /*a960*/  IMAD R11, R4.reuse, c[0x0][0x19c], R5 ;  /* 0x00006700040b7a24 */ /* 0x040fe400078e0205 */
[----:B------:R-:W-:Y:S04]  /*a970*/  IMAD.WIDE.U32 R4, R4, c[0x0][0x198], RZ ;  /* 0x0000660004047a25 */ /* 0x000fe800078e00ff */
[----:B-1----:R-:W-:Y:S01]  /*a980*/  FMUL.FTZ R25, R33, c[0x0][0x2ec] ;  /* 0x0000bb0021197a20 */ /* 0x002fe20000410000 */
[-C--:B------:R-:W-:Y:S01]  /*a990*/  LEA R8, P0, R4, R233.reuse, 0x1 ;  /* 0x000000e904087211 */ /* 0x080fe200078008ff */
[----:B------:R-:W-:Y:S01]  /*a9a0*/  IMAD.WIDE.U32 R16, R2, c[0x0][0x198], RZ ;  /* 0x0000660002107a25 */ /* 0x000fe200078e00ff */
[----:B------:R1:W1:Y:S03]  /*a9b0*/  MUFU.TANH R175, R20 ;  /* 0x0000001400af7308 */ /* 0x0002660000002400 */
[----:B------:R-:W-:Y:S01]  /*a9c0*/  IMAD.IADD R0, R5, 0x1, R11 ;  /* 0x0000000105007824 */ /* 0x000fe200078e020b */
[-C--:B------:R-:W-:Y:S01]  /*a9d0*/  LEA.HI.X R11, R6, R232.reuse, R7, 0x1, P1 ;  /* 0x000000e8060b7211 */ /* 0x080fe200008f0c07 */
[----:B-----5:R-:W-:Y:S01]  /*a9e0*/  FMUL.FTZ R26, R32, c[0x0][0x2ec] ;  /* 0x0000bb00201a7a20 */ /* 0x020fe20000410000 */
[----:B------:R-:W-:Y:S01]  /*a9f0*/  LEA R6, P2, R16, R233, 0x1 ;  /* 0x000000e910067211 */ /* 0x000fe200078408ff */
[----:B------:R-:W-:Y:S01]  /*aa00*/  IMAD R9, R13, c[0x0][0x198], RZ ;  /* 0x000066000d097a24 */ /* 0x000fe200078e02ff */
[----:B------:R-:W-:Y:S01]  /*aa10*/  IADD3 R3, R17, R3, RZ ;  /* 0x0000000311037210 */ /* 0x000fe20007ffe0ff */
[----:B------:R-:W-:Y:S01]  /*aa20*/  IMAD.WIDE.U32 R14, R12, c[0x0][0x198], RZ ;  /* 0x000066000c0e7a25 */ /* 0x000fe200078e00ff */
[----:B------:R1:W1:Y:S02]  /*aa30*/  MUFU.TANH R173, R21 ;  /* 0x0000001500ad7308 */ /* 0x0002640000002400 */
[-C--:B------:R-:W-:Y:S01]  /*aa40*/  LEA.HI.X R7, R16, R232.reuse, R3, 0x1, P2 ;  /* 0x000000e810077211 */ /* 0x080fe200010f0c03 */
[----:B------:R-:W-:Y:S01]  /*aa50*/  IMAD R12, R12, c[0x0][0x19c], R9 ;  /* 0x000067000c0c7a24 */ /* 0x000fe200078e0209 */
[----:B------:R-:W-:Y:S02]  /*aa60*/  LEA.HI.X R9, R4, R232, R0, 0x1, P0 ;  /* 0x000000e804097211 */ /* 0x000fe400000f0c00 */
[----:B------:R-:W-:Y:S02]  /*aa70*/  ISETP.LT.AND P0, PT, RZ, UR18, PT ;  /* 0x00000012ff007c0c */ /* 0x000fe4000bf01270 */
[C---:B------:R-:W-:Y:S02]  /*aa80*/  LEA R4, P1, R14.reuse, R233, 0x1 ;  /* 0x000000e90e047211 */ /* 0x040fe400078208ff */
[----:B------:R1:W1:Y:S01]  /*aa90*/  MUFU.TANH R172, R22 ;  /* 0x0000001600ac7308 */ /* 0x0002620000002400 */
[----:B------:R-:W-:Y:S04]  /*aaa0*/  IADD3 R12, R15, R12, RZ ;  /* 0x0000000c0f0c7210 */ /* 0x000fe80007ffe0ff */
[----:B------:R-:W-:Y:S05]  /*aab0*/  LEA.HI.X R5, R14, R232, R12, 0x1, P1 ;  /* 0x000000e80e057211 */ /* 0x000fea00008f0c0c */
[----:B------:R1:W1:Y:S10]  /*aac0*/  MUFU.TANH R139, R23 ;  /* 0x00000017008b7308 */ /* 0x0002740000002400 */
[----:B------:R1:W1:Y:S10]  /*aad0*/  MUFU.TANH R138, R24 ;  /* 0x00000018008a7308 */ /* 0x0002740000002400 */
[----:B------:R-:W1:Y:S10]  /*aae0*/  MUFU.TANH R27, R27 ;  /* 0x0000001b001b7308 */ /* 0x000e740000002400 */
[----:B------:R-:W1:Y:S10]  /*aaf0*/  MUFU.TANH R28, R28 ;  /* 0x0000001c001c7308 */ /* 0x000e740000002400 */
[----:B------:R-:W1:Y:S10]  /*ab00*/  MUFU.TANH R29, R29 ;  /* 0x0000001d001d7308 */ /* 0x000e740000002400 */
[----:B------:R-:W1:Y:S10]  /*ab10*/  MUFU.TANH R30, R30 ;  /* 0x0000001e001e7308 */ /* 0x000e740000002400 */
[----:B------:R-:W1:Y:S10]  /*ab20*/  MUFU.TANH R31, R31 ;  /* 0x0000001f001f7308 */ /* 0x000e740000002400 */
[----:B------:R-:W1:Y:S10]  /*ab30*/  MUFU.TANH R26, R26 ;  /* 0x0000001a001a7308 */ /* 0x000e740000002400 */
[----:B------:R-:W1:Y:S10]  /*ab40*/  MUFU.TANH R25, R25 ;  /* 0x0000001900197308 */ /* 0x000e740000002400 */
[----:B------:R1:W1:Y:S10]  /*ab50*/  MUFU.TANH R136, R34 ;  /* 0x0000002200887308 */ /* 0x0002740000002400 */
[----:B------:R1:W1:Y:S02]  /*ab60*/  MUFU.TANH R2, R35 ;  /* 0x0000002300027308 */ /* 0x0002640000002400 */
[----:B-1234-:R-:W-:-:S05]  /*ab70*/  @P0 BRA `(.L_x_938) ;  /* 0xffffdc2000000947 */ /* 0x01efca000383ffff */
.L_x_937:
[----:B------:R-:W2:Y:S01]  /*ab80*/  LDL R3, [R1+0x14] ;  /* 0x0000140001037983 */ /* 0x000ea20000100800 */
[----:B------:R-:W-:Y:S01]  /*ab90*/  MOV R0, UR18 ;  /* 0x0000001200007c02 */ /* 0x000fe20008000f00 */
[----:B------:R-:W-:Y:S04]  /*aba0*/  UIADD3 UR20, UR20, 0x1, URZ ;  /* 0x0000000114147890 */ /* 0x000fe8000fffe03f */
[----:B--2---:R-:W-:Y:S05]  /*abb0*/  IMAD R0, R0, -0x40, R3 ;  /* 0xffffffc000007824 */ /* 0x004fea00078e0203 */
[C---:B-1----:R-:W-:Y:S02]  /*abc0*/  IADD3 R4, R0.reuse, 0x8, RZ ;  /* 0x0000000800047810 */ /* 0x042fe40007ffe0ff */
[----:B------:R-:W-:Y:S02]  /*abd0*/  IADD3 R3, R0, 0x7, RZ ;  /* 0x0000000700037810 */ /* 0x000fe40007ffe0ff */
[----:B------:R-:W-:Y:S02]  /*abe0*/  ISETP.GE.AND P1, PT, R4, RZ, PT ;  /* 0x000000ff0400720c */ /* 0x000fe40003f26270 */
[C---:B------:R-:W-:Y:S02]  /*abf0*/  IADD3 R5, R0.reuse, -0x1, RZ ;  /* 0xffffffff00057810 */ /* 0x040fe40007ffe0ff */
[C---:B------:R-:W-:Y:S02]  /*ac00*/  IADD3 R6, R0.reuse, -0x9, RZ ;  /* 0xfffffff700067810 */ /* 0x040fe40007ffe0ff */
[----:B------:R-:W-:Y:S02]  /*ac10*/  ISETP.GE.AND P2, PT, R5, RZ, PT ;  /* 0x000000ff0500720c */ /* 0x000fe40003f46270 */
[C---:B------:R-:W-:Y:S02]  /*ac20*/  IADD3 R7, R0.reuse, -0x8, RZ ;  /* 0xfffffff800077810 */ /* 0x040fe40007ffe0ff */
[C---:B------:R-:W-:Y:S02]  /*ac30*/  IADD3 R9, R0.reuse, -0x10, RZ ;  /* 0xfffffff000097810 */ /* 0x040fe40007ffe0ff */
[C---:B------:R-:W-:Y:S02]  /*ac40*/  IADD3 R8, R0.reuse, -0x11, RZ ;  /* 0xffffffef00087810 */ /* 0x040fe40007ffe0ff */
[C---:B------:R-:W-:Y:S02]  /*ac50*/  @!P1 IADD3 R4, -R0.reuse, -0x8, RZ ;  /* 0xfffffff800049810 */ /* 0x040fe40007ffe1ff */
[----:B------:R-:W-:Y:S02]  /*ac60*/  ISETP.GE.AND P1, PT, R3, RZ, PT ;  /* 0x000000ff0300720c */ /* 0x000fe40003f26270 */
[----:B------:R1:W2:Y:S01]  /*ac70*/  I2F R18, R4 ;  /* 0x0000000400127306 */ /* 0x0002a20000201400 */
[C---:B------:R-:W-:Y:S02]  /*ac80*/  @!P2 IADD3 R5, -R0.reuse, 0x1, RZ ;  /* 0x000000010005a810 */ /* 0x040fe40007ffe1ff */
[----:B------:R-:W-:Y:S02]  /*ac90*/  ISETP.GE.AND P2, PT, R7, RZ, PT ;  /* 0x000000ff0700720c */ /* 0x000fe40003f46270 */
[----:B------:R-:W-:Y:S05]  /*aca0*/  IABS R22, R0 ;  /* 0x0000000000167213 */ /* 0x000fea0000000000 */
[----:B------:R-:W3:Y:S01]  /*acb0*/  I2F R17, R5 ;  /* 0x0000000500117306 */ /* 0x000ee20000201400 */
[----:B------:R-:W-:Y:S02]  /*acc0*/  @!P1 IADD3 R3, -R0, -0x7, RZ ;  /* 0xfffffff900039810 */ /* 0x000fe40007ffe1ff */
[----:B------:R-:W-:Y:S03]  /*acd0*/  ISETP.GE.AND P1, PT, R6, RZ, PT ;  /* 0x000000ff0600720c */ /* 0x000fe60003f26270 */
[C---:B------:R-:W-:Y:S02]  /*ace0*/  @!P2 IADD3 R7, -R0.reuse, 0x8, RZ ;  /* 0x000000080007a810 */ /* 0x040fe40007ffe1ff */
[----:B------:R-:W-:Y:S02]  /*acf0*/  ISETP.GE.AND P2, PT, R9, RZ, PT ;  /* 0x000000ff0900720c */ /* 0x000fe40003f46270 */
[----:B------:R4:W5:Y:S01]  /*ad00*/  I2F R23, R3 ;  /* 0x0000000300177306 */ /* 0x0009620000201400 */
[----:B-1----:R-:W-:Y:S01]  /*ad10*/  IADD3 R4, R0, -0x18, RZ ;  /* 0xffffffe800047810 */ /* 0x002fe20007ffe0ff */
[----:B--2---:R-:W-:Y:S04]  /*ad20*/  FFMA.FTZ R18, R18, -UR4, R185 ;  /* 0x8000000412127c23 */ /* 0x004fe800080100b9 */
[----:B------:R-:W-:Y:S02]  /*ad30*/  @!P1 IADD3 R6, -R0, 0x9, RZ ;  /* 0x0000000900069810 */ /* 0x000fe40007ffe1ff */
[----:B------:R-:W-:Y:S02]  /*ad40*/  ISETP.GE.AND P1, PT, R8, RZ, PT ;  /* 0x000000ff0800720c */ /* 0x000fe40003f26270 */
[----:B------:R1:W2:Y:S01]  /*ad50*/  I2F R15, R6 ;  /* 0x00000006000f7306 */ /* 0x0002a20000201400 */
[----:B------:R-:W-:Y:S02]  /*ad60*/  @!P2 IADD3 R9, -R0, 0x10, RZ ;  /* 0x000000100009a810 */ /* 0x000fe40007ffe1ff */
[----:B------:R-:W-:Y:S01]  /*ad70*/  ISETP.GE.AND P2, PT, R4, RZ, PT ;  /* 0x000000ff0400720c */ /* 0x000fe20003f46270 */
[C---:B---3--:R-:W-:Y:S01]  /*ad80*/  FFMA.FTZ R21, R17.reuse, -UR4, R189 ;  /* 0x8000000411157c23 */ /* 0x048fe200080100bd */
[C---:B------:R-:W-:Y:S01]  /*ad90*/  IADD3 R5, R0.reuse, -0x21, RZ ;  /* 0xffffffdf00057810 */ /* 0x040fe20007ffe0ff */
[----:B------:R-:W-:Y:S04]  /*ada0*/  FFMA.FTZ R24, R17, -UR4, R183 ;  /* 0x8000000411187c23 */ /* 0x000fe800080100b7 */
[----:B------:R-:W3:Y:S01]  /*adb0*/  I2F R16, R7 ;  /* 0x0000000700107306 */ /* 0x000ee20000201400 */
[C---:B------:R-:W-:Y:S02]  /*adc0*/  @!P1 IADD3 R8, -R0.reuse, 0x11, RZ ;  /* 0x0000001100089810 */ /* 0x040fe40007ffe1ff */
[C---:B----4-:R-:W-:Y:S01]  /*add0*/  IADD3 R3, R0.reuse, -0x19, RZ ;  /* 0xffffffe700037810 */ /* 0x050fe20007ffe0ff */
[----:B-----5:R-:W-:Y:S02]  /*ade0*/  FFMA.FTZ R23, R23, -UR4, R187 ;  /* 0x8000000417177c23 */ /* 0x020fe400080100bb */
[C---:B------:R-:W-:Y:S02]  /*adf0*/  @!P2 IADD3 R4, -R0.reuse, 0x18, RZ ;  /* 0x000000180004a810 */ /* 0x040fe40007ffe1ff */
[----:B------:R-:W-:Y:S02]  /*ae00*/  ISETP.GE.AND P1, PT, R3, RZ, PT ;  /* 0x000000ff0300720c */ /* 0x000fe40003f26270 */
[----:B------:R4:W5:Y:S01]  /*ae10*/  I2F R13, R8 ;  /* 0x00000008000d7306 */ /* 0x0009620000201400 */
[----:B-1----:R-:W-:Y:S01]  /*ae20*/  IADD3 R6, R0, -0x20, RZ ;  /* 0xffffffe000067810 */ /* 0x002fe20007ffe0ff */
[C---:B--2---:R-:W-:Y:S02]  /*ae30*/  FFMA.FTZ R17, R15.reuse, -UR4, R184 ;  /* 0x800000040f117c23 */ /* 0x044fe400080100b8 */
[----:B------:R-:W-:Y:S01]  /*ae40*/  FFMA.FTZ R182, R15, -UR4, R182 ;  /* 0x800000040fb67c23 */ /* 0x000fe200080100b6 */
[----:B------:R-:W-:Y:S05]  /*ae50*/  ISETP.GE.AND P2, PT, R6, RZ, PT ;  /* 0x000000ff0600720c */ /* 0x000fea0003f46270 */
[----:B------:R1:W2:Y:S01]  /*ae60*/  I2F R12, R4 ;  /* 0x00000004000c7306 */ /* 0x0002a20000201400 */
[----:B------:R-:W-:Y:S02]  /*ae70*/  @!P1 IADD3 R3, -R0, 0x19, RZ ;  /* 0x0000001900039810 */ /* 0x000fe40007ffe1ff */
[----:B------:R-:W-:Y:S01]  /*ae80*/  ISETP.GE.AND P1, PT, R5, RZ, PT ;  /* 0x000000ff0500720c */ /* 0x000fe20003f26270 */
[----:B---3--:R-:W-:Y:S01]  /*ae90*/  FFMA.FTZ R20, R16, -UR4, R186 ;  /* 0x8000000410147c23 */ /* 0x008fe200080100ba */
[----:B------:R-:W-:Y:S01]  /*aea0*/  IADD3 R7, R0, -0x29, RZ ;  /* 0xffffffd700077810 */ /* 0x000fe20007ffe0ff */
[----:B------:R-:W-:Y:S04]  /*aeb0*/  FFMA.FTZ R181, R16, -UR4, R181 ;  /* 0x8000000410b57c23 */ /* 0x000fe800080100b5 */
[----:B------:R-:W3:Y:S01]  /*aec0*/  I2F R11, R3 ;  /* 0x00000003000b7306 */ /* 0x000ee20000201400 */
[C---:B------:R-:W-:Y:S02]  /*aed0*/  @!P2 IADD3 R6, -R0.reuse, 0x20, RZ ;  /* 0x000000200006a810 */ /* 0x040fe40007ffe1ff */
[C---:B----4-:R-:W-:Y:S01]  /*aee0*/  IADD3 R8, R0.reuse, -0x28, RZ ;  /* 0xffffffd800087810 */ /* 0x050fe20007ffe0ff */
[C---:B-----5:R-:W-:Y:S02]  /*aef0*/  FFMA.FTZ R176, R13.reuse, -UR4, R176 ;  /* 0x800000040db07c23 */ /* 0x060fe400080100b0 */
[----:B------:R-:W-:Y:S01]  /*af00*/  @!P1 IADD3 R5, -R0, 0x21, RZ ;  /* 0x0000002100059810 */ /* 0x000fe20007ffe1ff */
[----:B------:R-:W-:Y:S01]  /*af10*/  FFMA.FTZ R177, R13, -UR4, R177 ;  /* 0x800000040db17c23 */ /* 0x000fe200080100b1 */
[----:B------:R-:W-:Y:S02]  /*af20*/  ISETP.GE.AND P2, PT, R8, RZ, PT ;  /* 0x000000ff0800720c */ /* 0x000fe40003f46270 */
[----:B------:R-:W4:Y:S01]  /*af30*/  I2F R14, R9 ;  /* 0x00000009000e7306 */ /* 0x000f220000201400 */
[----:B------:R-:W-:Y:S02]  /*af40*/  ISETP.GE.AND P1, PT, R7, RZ, PT ;  /* 0x000000ff0700720c */ /* 0x000fe40003f26270 */
[----:B-1----:R-:W-:Y:S01]  /*af50*/  IADD3 R4, R0, -0x30, RZ ;  /* 0xffffffd000047810 */ /* 0x002fe20007ffe0ff */
[C---:B--2---:R-:W-:Y:S02]  /*af60*/  FFMA.FTZ R180, R12.reuse, -UR4, R180 ;  /* 0x800000040cb47c23 */ /* 0x044fe400080100b4 */
[----:B------:R-:W-:Y:S04]  /*af70*/  FFMA.FTZ R172, R12, -UR4, R172 ;  /* 0x800000040cac7c23 */ /* 0x000fe800080100ac */
[----:B------:R1:W2:Y:S01]  /*af80*/  I2F R10, R6 ;  /* 0x00000006000a7306 */ /* 0x0002a20000201400 */
[----:B------:R-:W-:Y:S02]  /*af90*/  @!P2 IADD3 R8, -R0, 0x28, RZ ;  /* 0x000000280008a810 */ /* 0x000fe40007ffe1ff */
[----:B------:R-:W-:Y:S01]  /*afa0*/  ISETP.GE.AND P2, PT, R4, RZ, PT ;  /* 0x000000ff0400720c */ /* 0x000fe20003f46270 */
[C---:B---3--:R-:W-:Y:S01]  /*afb0*/  FFMA.FTZ R179, R11.reuse, -UR4, R179 ;  /* 0x800000040bb37c23 */ /* 0x048fe200080100b3 */
[C---:B------:R-:W-:Y:S01]  /*afc0*/  IADD3 R3, R0.reuse, -0x31, RZ ;  /* 0xffffffcf00037810 */ /* 0x040fe20007ffe0ff */
[----:B------:R-:W-:Y:S01]  /*afd0*/  FFMA.FTZ R139, R11, -UR4, R139 ;  /* 0x800000040b8b7c23 */ /* 0x000fe2000801008b */
[----:B------:R-:W-:Y:S02]  /*afe0*/  @!P1 IADD3 R7, -R0, 0x29, RZ ;  /* 0x0000002900079810 */ /* 0x000fe40007ffe1ff */
[----:B------:R-:W-:Y:S01]  /*aff0*/  ISETP.GE.AND P1, PT, R3, RZ, PT ;  /* 0x000000ff0300720c */ /* 0x000fe20003f26270 */
[----:B------:R3:W5:Y:S01]  /*b000*/  I2F R9, R5 ;  /* 0x0000000500097306 */ /* 0x0007620000201400 */
[----:B----4-:R-:W-:Y:S05]  /*b010*/  FFMA.FTZ R174, R14, -UR4, R174 ;  /* 0x800000040eae7c23 */ /* 0x010fea00080100ae */
[----:B------:R-:W-:Y:S01]  /*b020*/  @!P2 IADD3 R4, -R0, 0x30, RZ ;  /* 0x000000300004a810 */ /* 0x000fe20007ffe1ff */
[----:B------:R-:W-:Y:S02]  /*b030*/  FFMA.FTZ R178, R14, -UR4, R178 ;  /* 0x800000040eb27c23 */ /* 0x000fe400080100b2 */
[----:B------:R-:W-:Y:S01]  /*b040*/  LDSM.16.MT88.4 R12, [R205+0x10000] ;  /* 0x01000000cd0c783b */ /* 0x000fe20000004200 */
[----:B------:R-:W4:Y:S02]  /*b050*/  I2F R22, R22 ;  /* 0x0000001600167306 */ /* 0x000f240000201400 */
[C---:B------:R-:W-:Y:S02]  /*b060*/  @!P1 IADD3 R3, -R0.reuse, 0x31, RZ ;  /* 0x0000003100039810 */ /* 0x040fe40007ffe1ff */
[----:B-1----:R-:W-:Y:S01]  /*b070*/  IADD3 R6, R0, -0x38, RZ ;  /* 0xffffffc800067810 */ /* 0x002fe20007ffe0ff */
[C---:B--2---:R-:W-:Y:S02]  /*b080*/  FFMA.FTZ R175, R10.reuse, -UR4, R175 ;  /* 0x800000040aaf7c23 */ /* 0x044fe400080100af */
[----:B------:R-:W-:Y:S01]  /*b090*/  FFMA.FTZ R184, R10, -UR4, R132 ;  /* 0x800000040ab87c23 */ /* 0x000fe20008010084 */
[----:B------:R-:W-:Y:S02]  /*b0a0*/  ISETP.GE.AND P2, PT, R6, RZ, PT ;  /* 0x000000ff0600720c */ /* 0x000fe40003f46270 */
[----:B------:R-:W1:Y:S01]  /*b0b0*/  I2F R8, R8 ;  /* 0x0000000800087306 */ /* 0x000e620000201400 */
[C---:B---3--:R-:W-:Y:S01]  /*b0c0*/  IADD3 R5, R0.reuse, -0x39, RZ ;  /* 0xffffffc700057810 */ /* 0x048fe20007ffe0ff */
[C---:B-----5:R-:W-:Y:S02]  /*b0d0*/  FFMA.FTZ R173, R9.reuse, -UR4, R173 ;  /* 0x8000000409ad7c23 */ /* 0x060fe400080100ad */
[----:B------:R-:W-:Y:S01]  /*b0e0*/  FFMA.FTZ R185, R9, -UR4, R27 ;  /* 0x8000000409b97c23 */ /* 0x000fe2000801001b */
[----:B------:R-:W-:Y:S05]  /*b0f0*/  ISETP.GE.AND P1, PT, R5, RZ, PT ;  /* 0x000000ff0500720c */ /* 0x000fea0003f26270 */
[----:B------:R-:W2:Y:S01]  /*b100*/  I2F R7, R7 ;  /* 0x0000000700077306 */ /* 0x000ea20000201400 */
[----:B------:R-:W-:Y:S01]  /*b110*/  @!P2 IADD3 R6, -R0, 0x38, RZ ;  /* 0x000000380006a810 */ /* 0x000fe20007ffe1ff */
[C---:B----4-:R-:W-:Y:S02]  /*b120*/  FFMA.FTZ R19, R22.reuse, -UR4, R188 ;  /* 0x8000000416137c23 */ /* 0x050fe400080100bc */
[----:B------:R-:W-:Y:S06]  /*b130*/  FFMA.FTZ R22, R22, -UR4, R133 ;  /* 0x8000000416167c23 */ /* 0x000fec0008010085 */
[----:B------:R-:W3:Y:S01]  /*b140*/  I2F R4, R4 ;  /* 0x0000000400047306 */ /* 0x000ee20000201400 */
[----:B------:R-:W-:Y:S02]  /*b150*/  @!P1 IADD3 R5, -R0, 0x39, RZ ;  /* 0x0000003900059810 */ /* 0x000fe40007ffe1ff */
[----:B------:R-:W-:Y:S01]  /*b160*/  FMNMX.FTZ R0, R19, R134, !PT ;  /* 0x0000008613007209 */ /* 0x000fe20007810000 */
[C---:B-1----:R-:W-:Y:S02]  /*b170*/  FFMA.FTZ R138, R8.reuse, -UR4, R138 ;  /* 0x80000004088a7c23 */ /* 0x042fe4000801008a */
[----:B------:R-:W-:Y:S01]  /*b180*/  FFMA.FTZ R234, R8, -UR4, R30 ;  /* 0x8000000408ea7c23 */ /* 0x000fe2000801001e */
[----:B------:R-:W-:Y:S03]  /*b190*/  FMNMX.FTZ R133, R21, R0, !PT ;  /* 0x0000000015857209 */ /* 0x000fe60007810000 */
[----:B------:R1:W4:Y:S01]  /*b1a0*/  I2F R0, R3 ;  /* 0x0000000300007306 */ /* 0x0003220000201400 */
[----:B------:R-:W-:Y:S01]  /*b1b0*/  FMNMX.FTZ R133, R20, R133, !PT ;  /* 0x0000008514857209 */ /* 0x000fe20007810000 */
[----:B--2---:R-:W-:Y:S03]  /*b1c0*/  FFMA.FTZ R183, R7, -UR4, R137 ;  /* 0x8000000407b77c23 */ /* 0x004fe60008010089 */
[----:B------:R-:W-:Y:S01]  /*b1d0*/  FMNMX.FTZ R133, R17, R133, !PT ;  /* 0x0000008511857209 */ /* 0x000fe20007810000 */
[----:B------:R-:W-:Y:S03]  /*b1e0*/  FFMA.FTZ R235, R7, -UR4, R31 ;  /* 0x8000000407eb7c23 */ /* 0x000fe6000801001f */
[----:B------:R-:W-:Y:S01]  /*b1f0*/  FMNMX.FTZ R133, R174, R133, !PT ;  /* 0x00000085ae857209 */ /* 0x000fe20007810000 */
[----:B------:R-:W2:Y:S03]  /*b200*/  I2F R6, R6 ;  /* 0x0000000600067306 */ /* 0x000ea60000201400 */
[----:B------:R-:W-:Y:S01]  /*b210*/  FMNMX.FTZ R133, R176, R133, !PT ;  /* 0x00000085b0857209 */ /* 0x000fe20007810000 */
[C---:B---3--:R-:W-:Y:S02]  /*b220*/  FFMA.FTZ R202, R4.reuse, -UR4, R28 ;  /* 0x8000000404ca7c23 */ /* 0x048fe4000801001c */
[----:B------:R-:W-:Y:S01]  /*b230*/  FFMA.FTZ R136, R4, -UR4, R136 ;  /* 0x8000000404887c23 */ /* 0x000fe20008010088 */
[----:B------:R-:W-:Y:S03]  /*b240*/  FMNMX.FTZ R133, R180, R133, !PT ;  /* 0x00000085b4857209 */ /* 0x000fe60007810000 */
[----:B------:R-:W3:Y:S01]  /*b250*/  I2F R5, R5 ;  /* 0x0000000500057306 */ /* 0x000ee20000201400 */
[----:B------:R-:W-:Y:S02]  /*b260*/  FMNMX.FTZ R133, R179, R133, !PT ;  /* 0x00000085b3857209 */ /* 0x000fe40007810000 */
[----:B-1----:R-:W-:Y:S01]  /*b270*/  FMNMX.FTZ R3, R18, R135, !PT ;  /* 0x0000008712037209 */ /* 0x002fe20007810000 */
[C---:B----4-:R-:W-:Y:S01]  /*b280*/  FFMA.FTZ R233, R0.reuse, -UR4, R29 ;  /* 0x8000000400e97c23 */ /* 0x050fe2000801001d */
[----:B------:R-:W-:Y:S01]  /*b290*/  FMNMX.FTZ R133, R175, R133, !PT ;  /* 0x00000085af857209 */ /* 0x000fe20007810000 */
[----:B------:R-:W-:Y:S01]  /*b2a0*/  FFMA.FTZ R2, R0, -UR4, R2 ;  /* 0x8000000400027c23 */ /* 0x000fe20008010002 */
[----:B------:R-:W-:Y:S01]  /*b2b0*/  FMNMX.FTZ R3, R23, R3, !PT ;  /* 0x0000000317037209 */ /* 0x000fe20007810000 */
[----:B------:R-:W-:Y:S01]  /*b2c0*/  LDSM.16.MT88.4 R28, [R208+0x10000] ;  /* 0x01000000d01c783b */ /* 0x000fe20000004200 */
[----:B------:R-:W-:Y:S02]  /*b2d0*/  FMNMX.FTZ R133, R173, R133, !PT ;  /* 0x00000085ad857209 */ /* 0x000fe40007810000 */
[----:B------:R-:W-:Y:S02]  /*b2e0*/  FMNMX.FTZ R3, R22, R3, !PT ;  /* 0x0000000316037209 */ /* 0x000fe40007810000 */
[----:B------:R-:W-:Y:S01]  /*b2f0*/  FMNMX.FTZ R133, R138, R133, !PT ;  /* 0x000000858a857209 */ /* 0x000fe20007810000 */
[----:B--2---:R-:W-:Y:S01]  /*b300*/  FFMA.FTZ R232, R6, -UR4, R26 ;  /* 0x8000000406e87c23 */ /* 0x004fe2000801001a */
[----:B------:R-:W-:Y:S02]  /*b310*/  FMNMX.FTZ R3, R24, R3, !PT ;  /* 0x0000000318037209 */ /* 0x000fe40007810000 */
[----:B------:R-:W-:Y:S02]  /*b320*/  FMNMX.FTZ R133, R183, R133, !PT ;  /* 0x00000085b7857209 */ /* 0x000fe40007810000 */
[----:B------:R-:W-:Y:S02]  /*b330*/  FMNMX.FTZ R3, R181, R3, !PT ;  /* 0x00000003b5037209 */ /* 0x000fe40007810000 */
[----:B------:R-:W-:Y:S02]  /*b340*/  FMNMX.FTZ R133, R202, R133, !PT ;  /* 0x00000085ca857209 */ /* 0x000fe40007810000 */
[----:B------:R-:W-:Y:S01]  /*b350*/  FMNMX.FTZ R3, R182, R3, !PT ;  /* 0x00000003b6037209 */ /* 0x000fe20007810000 */
[----:B---3--:R-:W-:Y:S01]  /*b360*/  FFMA.FTZ R203, R5, -UR4, R25 ;  /* 0x8000000405cb7c23 */ /* 0x008fe20008010019 */
        /* <DEDUP_REMOVED lines=15> */
[----:B------:R-:W1:Y:S08]  /*b460*/  SHFL.BFLY PT, R5, R133, 0x1, 0x1f ;  /* 0x0c201f0085057f89 */ /* 0x000e7000000e0000 */
[----:B------:R-:W2:Y:S01]  /*b470*/  SHFL.BFLY PT, R3, R0, 0x2, 0x1f ;  /* 0x0c401f0000037f89 */ /* 0x000ea200000e0000 */
[----:B-1----:R-:W-:Y:S04]  /*b480*/  FMNMX.FTZ R133, R133, R5, !PT ;  /* 0x0000000585857209 */ /* 0x002fe80007810000 */
[C---:B------:R-:W-:Y:S02]  /*b490*/  FSETP.NEU.FTZ.AND P1, PT, R133.reuse, -INF , PT ;  /* 0xff8000008500780b */ /* 0x040fe40003f3d000 */
[----:B--2---:R-:W-:Y:S01]  /*b4a0*/  FMNMX.FTZ R0, R0, R3, !PT ;  /* 0x0000000300007209 */ /* 0x004fe20007810000 */
[C---:B------:R-:W-:Y:S02]  /*b4b0*/  FADD.FTZ R3, -R133.reuse, R134 ;  /* 0x0000008685037221 */ /* 0x040fe40000010100 */
[----:B------:R-:W-:Y:S02]  /*b4c0*/  FMUL.FTZ R134, R133, c[0x0][0x23c] ;  /* 0x00008f0085867a20 */ /* 0x000fe40000410000 */
[----:B------:R-:W1:Y:S03]  /*b4d0*/  SHFL.BFLY PT, R4, R0, 0x1, 0x1f ;  /* 0x0c201f0000047f89 */ /* 0x000e6600000e0000 */
[----:B------:R-:W-:Y:S05]  /*b4e0*/  FSEL R134, R134, RZ, P1 ;  /* 0x000000ff86867208 */ /* 0x000fea0000800000 */
[--C-:B------:R-:W-:Y:S02]  /*b4f0*/  FFMA.FTZ R21, R21, c[0x0][0x23c], -R134.reuse ;  /* 0x00008f0015157a23 */ /* 0x100fe40000010886 */
[--C-:B------:R-:W-:Y:S02]  /*b500*/  FFMA.FTZ R20, R20, c[0x0][0x23c], -R134.reuse ;  /* 0x00008f0014147a23 */ /* 0x100fe40000010886 */
[----:B------:R-:W-:Y:S01]  /*b510*/  MUFU.EX2 R242, R21 ;  /* 0x0000001500f27308 */ /* 0x000fe20000000800 */
[--C-:B------:R-:W-:Y:S02]  /*b520*/  FFMA.FTZ R19, R19, c[0x0][0x23c], -R134.reuse ;  /* 0x00008f0013137a23 */ /* 0x100fe40000010886 */
[--C-:B------:R-:W-:Y:S02]  /*b530*/  FFMA.FTZ R17, R17, c[0x0][0x23c], -R134.reuse ;  /* 0x00008f0011117a23 */ /* 0x100fe40000010886 */
[--C-:B------:R-:W-:Y:S05]  /*b540*/  FFMA.FTZ R137, R174, c[0x0][0x23c], -R134.reuse ;  /* 0x00008f00ae897a23 */ /* 0x100fea0000010886 */
[----:B------:R-:W-:Y:S01]  /*b550*/  MUFU.EX2 R241, R20 ;  /* 0x0000001400f17308 */ /* 0x000fe20000000800 */
[----:B-1----:R-:W-:Y:S01]  /*b560*/  FMNMX.FTZ R132, R0, R4, !PT ;  /* 0x0000000400847209 */ /* 0x002fe20007810000 */
[----:B------:R-:W-:Y:S03]  /*b570*/  FMUL.FTZ R0, R3, c[0x0][0x23c] ;  /* 0x00008f0003007a20 */ /* 0x000fe60000410000 */
[C---:B------:R-:W-:Y:S05]  /*b580*/  FSETP.NEU.FTZ.AND P1, PT, R132.reuse, -INF , PT ;  /* 0xff8000008400780b */ /* 0x040fea0003f3d000 */
[----:B------:R1:W2:Y:S10]  /*b590*/  MUFU.EX2 R3, R0 ;  /* 0x0000000000037308 */ /* 0x0002b40000000800 */
[----:B------:R-:W3:Y:S10]  /*b5a0*/  MUFU.EX2 R243, R19 ;  /* 0x0000001300f37308 */ /* 0x000ef40000000800 */
[----:B------:R4:W-:Y:S01]  /*b5b0*/  MUFU.EX2 R240, R17 ;  /* 0x0000001100f07308 */ /* 0x0009e20000000800 */
[C---:B-1----:R-:W-:Y:S02]  /*b5c0*/  FADD.FTZ R0, -R132.reuse, R135 ;  /* 0x0000008784007221 */ /* 0x042fe40000010100 */
[----:B------:R-:W-:Y:S02]  /*b5d0*/  FMUL.FTZ R135, R132, c[0x0][0x23c] ;  /* 0x00008f0084877a20 */ /* 0x000fe40000410000 */
[----:B------:R-:W-:Y:S02]  /*b5e0*/  FMUL.FTZ R0, R0, c[0x0][0x23c] ;  /* 0x00008f0000007a20 */ /* 0x000fe40000410000 */
[----:B--2---:R-:W-:Y:S01]  /*b5f0*/  FMUL.FTZ R4, R3, R140 ;  /* 0x0000008c03047220 */ /* 0x004fe20000410000 */
[----:B------:R-:W-:Y:S01]  /*b600*/  FSEL R135, R135, RZ, P1 ;  /* 0x000000ff87877208 */ /* 0x000fe20000800000 */
[C---:B------:R-:W-:Y:S01]  /*b610*/  FMUL.FTZ R5, R3.reuse, R141 ;  /* 0x0000008d03057220 */ /* 0x040fe20000410000 */
[----:B------:R1:W-:Y:S01]  /*b620*/  MUFU.EX2 R201, R137 ;  /* 0x0000008900c97308 */ /* 0x0003e20000000800 */
[----:B---3--:R-:W-:Y:S01]  /*b630*/  F2FP.PACK_AB R140, R242, R243 ;  /* 0x000000f3f28c723e */ /* 0x008fe200000000ff */
[----:B------:R-:W-:Y:S02]  /*b640*/  FMUL.FTZ R8, R3, R144 ;  /* 0x0000009003087220 */ /* 0x000fe40000410000 */
[--C-:B------:R-:W-:Y:S02]  /*b650*/  FFMA.FTZ R23, R23, c[0x0][0x23c], -R135.reuse ;  /* 0x00008f0017177a23 */ /* 0x100fe40000010887 */
[--C-:B------:R-:W-:Y:S02]  /*b660*/  FFMA.FTZ R22, R22, c[0x0][0x23c], -R135.reuse ;  /* 0x00008f0016167a23 */ /* 0x100fe40000010887 */
[--C-:B------:R-:W-:Y:S02]  /*b670*/  FFMA.FTZ R18, R18, c[0x0][0x23c], -R135.reuse ;  /* 0x00008f0012127a23 */ /* 0x100fe40000010887 */
[----:B------:R-:W-:Y:S01]  /*b680*/  MUFU.EX2 R238, R23 ;  /* 0x0000001700ee7308 */ /* 0x000fe20000000800 */
[--C-:B------:R-:W-:Y:S02]  /*b690*/  FFMA.FTZ R24, R24, c[0x0][0x23c], -R135.reuse ;  /* 0x00008f0018187a23 */ /* 0x100fe40000010887 */
[C---:B------:R-:W-:Y:S02]  /*b6a0*/  FMUL.FTZ R9, R3.reuse, R145 ;  /* 0x0000009103097220 */ /* 0x040fe40000410000 */
[C---:B------:R-:W-:Y:S02]  /*b6b0*/  FMUL.FTZ R16, R3.reuse, R152 ;  /* 0x0000009803107220 */ /* 0x040fe40000410000 */
[C---:B----4-:R-:W-:Y:S02]  /*b6c0*/  FMUL.FTZ R17, R3.reuse, R153 ;  /* 0x0000009903117220 */ /* 0x050fe40000410000 */
[C---:B------:R-:W-:Y:S01]  /*b6d0*/  FMUL.FTZ R25, R3.reuse, R161 ;  /* 0x000000a103197220 */ /* 0x040fe20000410000 */
[----:B------:R2:W-:Y:S01]  /*b6e0*/  MUFU.EX2 R237, R22 ;  /* 0x0000001600ed7308 */ /* 0x0005e20000000800 */
[C---:B------:R-:W-:Y:S02]  /*b6f0*/  FMUL.FTZ R32, R3.reuse, R168 ;  /* 0x000000a803207220 */ /* 0x040fe40000410000 */
[C---:B------:R-:W-:Y:S02]  /*b700*/  FMUL.FTZ R33, R3.reuse, R169 ;  /* 0x000000a903217220 */ /* 0x040fe40000410000 */
[--C-:B-1----:R-:W-:Y:S02]  /*b710*/  FFMA.FTZ R137, R176, c[0x0][0x23c], -R134.reuse ;  /* 0x00008f00b0897a23 */ /* 0x102fe40000010886 */
        /* <DEDUP_REMOVED lines=11> */
[----:B--2---:R-:W2:Y:S01]  /*b7d0*/  LDSM.16.MT88.4 R20, [R206+0x10000] ;  /* 0x01000000ce14783b */ /* 0x004ea20000004200 */
[C---:B------:R-:W-:Y:S02]  /*b7e0*/  FMUL.FTZ R53, R3.reuse, R53 ;  /* 0x0000003503357220 */ /* 0x040fe40000410000 */
[C---:B------:R-:W-:Y:S02]  /*b7f0*/  FMUL.FTZ R56, R3.reuse, R56 ;  /* 0x0000003803387220 */ /* 0x040fe40000410000 */
[C---:B------:R-:W-:Y:S01]  /*b800*/  FMUL.FTZ R57, R3.reuse, R57 ;  /* 0x0000003903397220 */ /* 0x040fe20000410000 */
[----:B------:R-:W4:Y:S01]  /*b810*/  MUFU.EX2 R236, R24 ;  /* 0x0000001800ec7308 */ /* 0x000f220000000800 */
[C---:B------:R-:W-:Y:S02]  /*b820*/  FMUL.FTZ R60, R3.reuse, R60 ;  /* 0x0000003c033c7220 */ /* 0x040fe40000410000 */
[C---:B------:R-:W-:Y:S02]  /*b830*/  FMUL.FTZ R61, R3.reuse, R61 ;  /* 0x0000003d033d7220 */ /* 0x040fe40000410000 */
[----:B-1----:R-:W-:Y:S01]  /*b840*/  FMUL.FTZ R6, R0, R142 ;  /* 0x0000008e00067220 */ /* 0x002fe20000410000 */
[----:B------:R-:W-:Y:S01]  /*b850*/  F2FP.PACK_AB R142, R240, R241 ;  /* 0x000000f1f08e723e */ /* 0x000fe200000000ff */
[C---:B------:R-:W-:Y:S02]  /*b860*/  FMUL.FTZ R7, R0.reuse, R143 ;  /* 0x0000008f00077220 */ /* 0x040fe40000410000 */
[C---:B------:R-:W-:Y:S01]  /*b870*/  FMUL.FTZ R10, R0.reuse, R146 ;  /* 0x00000092000a7220 */ /* 0x040fe20000410000 */
[----:B------:R1:W5:Y:S01]  /*b880*/  MUFU.EX2 R200, R137 ;  /* 0x0000008900c87308 */ /* 0x0003620000000800 */
[C---:B------:R-:W-:Y:S02]  /*b890*/  FMUL.FTZ R11, R0.reuse, R147 ;  /* 0x00000093000b7220 */ /* 0x040fe40000410000 */
[----:B------:R-:W-:Y:S01]  /*b8a0*/  FMUL.FTZ R19, R0, R155 ;  /* 0x0000009b00137220 */ /* 0x000fe20000410000 */
[----:B---3--:R-:W-:Y:S01]  /*b8b0*/  F2FP.PACK_AB R141, R238, R239 ;  /* 0x000000efee8d723e */ /* 0x008fe200000000ff */
[C---:B------:R-:W-:Y:S01]  /*b8c0*/  FMUL.FTZ R18, R0.reuse, R154 ;  /* 0x0000009a00127220 */ /* 0x040fe20000410000 */
[----:B------:R-:W3:Y:S01]  /*b8d0*/  LDSM.16.MT88.4 R144, [R207+0x10000] ;  /* 0x01000000cf90783b */ /* 0x000ee20000004200 */
[C---:B------:R-:W-:Y:S02]  /*b8e0*/  FMUL.FTZ R26, R0.reuse, R162 ;  /* 0x000000a2001a7220 */ /* 0x040fe40000410000 */
[C---:B------:R-:W-:Y:S02]  /*b8f0*/  FMUL.FTZ R27, R0.reuse, R163 ;  /* 0x000000a3001b7220 */ /* 0x040fe40000410000 */
[C---:B------:R-:W-:Y:S02]  /*b900*/  FMUL.FTZ R34, R0.reuse, R170 ;  /* 0x000000aa00227220 */ /* 0x040fe40000410000 */
[----:B------:R-:W-:Y:S01]  /*b910*/  FMUL.FTZ R35, R0, R171 ;  /* 0x000000ab00237220 */ /* 0x000fe20000410000 */
[----:B----4-:R-:W-:Y:S01]  /*b920*/  F2FP.PACK_AB R143, R236, R237 ;  /* 0x000000edec8f723e */ /* 0x010fe200000000ff */
[----:B------:R-:W-:Y:S01]  /*b930*/  LDSM.16.MT88.4 R152, [R206+0x12000] ;  /* 0x01200000ce98783b */ /* 0x000fe20000004200 */
[C---:B------:R-:W-:Y:S02]  /*b940*/  FMUL.FTZ R24, R3.reuse, R160 ;  /* 0x000000a003187220 */ /* 0x040fe40000410000 */
[C---:B------:R-:W-:Y:S02]  /*b950*/  FMUL.FTZ R38, R0.reuse, R38 ;  /* 0x0000002600267220 */ /* 0x040fe40000410000 */
[C---:B------:R-:W-:Y:S01]  /*b960*/  FMUL.FTZ R39, R0.reuse, R39 ;  /* 0x0000002700277220 */ /* 0x040fe20000410000 */
[C---:B------:R-:W-:Y:S02]  /*b970*/  HMMA.16816.F32 R4, R140.reuse, R12, R4 ;  /* 0x0000000c8c04723c */ /* 0x040fe40000001804 */
[----:B------:R-:W-:Y:S03]  /*b980*/  LDSM.16.MT88.4 R160, [R205+0x12800] ;  /* 0x01280000cda0783b */ /* 0x000fe60000004200 */
[C---:B------:R-:W-:Y:S02]  /*b990*/  FMUL.FTZ R42, R0.reuse, R42 ;  /* 0x0000002a002a7220 */ /* 0x040fe40000410000 */
[C---:B------:R-:W-:Y:S01]  /*b9a0*/  FMUL.FTZ R12, R3.reuse, R148 ;  /* 0x00000094030c7220 */ /* 0x040fe20000410000 */
[C---:B------:R-:W-:Y:S02]  /*b9b0*/  HMMA.16816.F32 R8, R140.reuse, R14, R8 ;  /* 0x0000000e8c08723c */ /* 0x040fe40000001808 */
[----:B------:R-:W-:Y:S02]  /*b9c0*/  LDSM.16.MT88.4 R168, [R206+0x14800] ;  /* 0x01480000cea8783b */ /* 0x000fe40000004200 */
[C---:B------:R-:W-:Y:S02]  /*b9d0*/  FMUL.FTZ R13, R3.reuse, R149 ;  /* 0x00000095030d7220 */ /* 0x040fe40000410000 */
[C---:B------:R-:W-:Y:S02]  /*b9e0*/  FMUL.FTZ R43, R0.reuse, R43 ;  /* 0x0000002b002b7220 */ /* 0x040fe40000410000 */
[C---:B------:R-:W-:Y:S04]  /*b9f0*/  FMUL.FTZ R14, R0.reuse, R150 ;  /* 0x00000096000e7220 */ /* 0x040fe80000410000 */
[C---:B------:R-:W-:Y:S02]  /*ba00*/  FMUL.FTZ R15, R0.reuse, R151 ;  /* 0x00000097000f7220 */ /* 0x040fe40000410000 */
[----:B------:R-:W4:Y:S01]  /*ba10*/  LDSM.16.MT88.4 R148, [R205+0x12000] ;  /* 0x01200000cd94783b */ /* 0x000f220000004200 */
[C---:B------:R-:W-:Y:S02]  /*ba20*/  FMUL.FTZ R46, R0.reuse, R46 ;  /* 0x0000002e002e7220 */ /* 0x040fe40000410000 */
[C---:B------:R-:W-:Y:S02]  /*ba30*/  FMUL.FTZ R47, R0.reuse, R47 ;  /* 0x0000002f002f7220 */ /* 0x040fe40000410000 */
[C---:B--2---:R-:W-:Y:S03]  /*ba40*/  HMMA.16816.F32 R12, R140.reuse, R20, R12 ;  /* 0x000000148c0c723c */ /* 0x044fe6000000180c */
        /* <DEDUP_REMOVED lines=24> */
[C---:B---3--:R-:W-:Y:S01]  /*bbd0*/  HMMA.16816.F32 R28, R140.reuse, R144, R28 ;  /* 0x000000908c1c723c */ /* 0x048fe2000000181c */
[----:B------:R1:W2:Y:S02]  /*bbe0*/  MUFU.EX2 R198, R137 ;  /* 0x0000008900c67308 */ /* 0x0002a40000000800 */
[C---:B------:R-:W-:Y:S02]  /*bbf0*/  FMUL.FTZ R64, R3.reuse, R64 ;  /* 0x0000004003407220 */ /* 0x040fe40000410000 */
[C---:B------:R-:W-:Y:S02]  /*bc00*/  FMUL.FTZ R65, R3.reuse, R65 ;  /* 0x0000004103417220 */ /* 0x040fe40000410000 */
[C---:B------:R-:W-:Y:S01]  /*bc10*/  FMUL.FTZ R66, R0.reuse, R66 ;  /* 0x0000004200427220 */ /* 0x040fe20000410000 */
        /* <DEDUP_REMOVED lines=11> */
[C---:B------:R-:W-:Y:S04]  /*bcd0*/  HMMA.16816.F32 R44, R140.reuse, R152, R44 ;  /* 0x000000988c2c723c */ /* 0x040fe8000000182c */
[C---:B------:R-:W-:Y:S02]  /*bce0*/  FMUL.FTZ R73, R3.reuse, R73 ;  /* 0x0000004903497220 */ /* 0x040fe40000410000 */
[C---:B------:R-:W-:Y:S02]  /*bcf0*/  FMUL.FTZ R74, R0.reuse, R74 ;  /* 0x0000004a004a7220 */ /* 0x040fe40000410000 */
[C---:B------:R-:W-:Y:S01]  /*bd00*/  HMMA.16816.F32 R48, R140.reuse, R154, R48 ;  /* 0x0000009a8c30723c */ /* 0x040fe20000001830 */
[----:B------:R-:W1:Y:S03]  /*bd10*/  LDSM.16.MT88.4 R152, [R205+0x14000] ;  /* 0x01400000cd98783b */ /* 0x000e660000004200 */
        /* <DEDUP_REMOVED lines=18> */
[C---:B-1----:R-:W-:Y:S04]  /*be40*/  HMMA.16816.F32 R68, R140.reuse, R152, R68 ;  /* 0x000000988c44723c */ /* 0x042fe80000001844 */
[C---:B------:R-:W-:Y:S02]  /*be50*/  FMUL.FTZ R87, R0.reuse, R87 ;  /* 0x0000005700577220 */ /* 0x040fe40000410000 */
[----:B------:R-:W-:Y:S02]  /*be60*/  FMUL.FTZ R88, R3, R88 ;  /* 0x0000005803587220 */ /* 0x000fe40000410000 */
[C---:B------:R-:W-:Y:S01]  /*be70*/  HMMA.16816.F32 R72, R140.reuse, R154, R72 ;  /* 0x0000009a8c48723c */ /* 0x040fe20000001848 */
[----:B------:R-:W1:Y:S03]  /*be80*/  LDSM.16.MT88.4 R152, [R207+0x14000] ;  /* 0x01400000cf98783b */ /* 0x000e660000004200 */
[--C-:B------:R-:W-:Y:S02]  /*be90*/  FFMA.FTZ R137, R181, c[0x0][0x23c], -R135.reuse ;  /* 0x00008f00b5897a23 */ /* 0x100fe40000010887 */
[C---:B------:R-:W-:Y:S02]  /*bea0*/  FMUL.FTZ R89, R3.reuse, R89 ;  /* 0x0000005903597220 */ /* 0x040fe40000410000 */
[C---:B------:R-:W-:Y:S01]  /*beb0*/  FMUL.FTZ R90, R0.reuse, R90 ;  /* 0x0000005a005a7220 */ /* 0x040fe20000410000 */
[C---:B---3--:R-:W-:Y:S01]  /*bec0*/  HMMA.16816.F32 R76, R140.reuse, R144, R76 ;  /* 0x000000908c4c723c */ /* 0x048fe2000000184c */
        /* <DEDUP_REMOVED lines=8> */
[C---:B----4-:R-:W-:Y:S04]  /*bf50*/  HMMA.16816.F32 R84, R140.reuse, R148, R84 ;  /* 0x000000948c54723c */ /* 0x050fe80000001854 */
[C---:B------:R-:W-:Y:S02]  /*bf60*/  FMUL.FTZ R96, R3.reuse, R96 ;  /* 0x0000006003607220 */ /* 0x040fe40000410000 */
[C---:B------:R-:W-:Y:S02]  /*bf70*/  FMUL.FTZ R97, R3.reuse, R97 ;  /* 0x0000006103617220 */ /* 0x040fe40000410000 */
[C---:B------:R-:W-:Y:S01]  /*bf80*/  HMMA.16816.F32 R88, R140.reuse, R150, R88 ;  /* 0x000000968c58723c */ /* 0x040fe20000001858 */
[----:B------:R-:W4:Y:S03]  /*bf90*/  LDSM.16.MT88.4 R148, [R206+0x16000] ;  /* 0x01600000ce94783b */ /* 0x000f260000004200 */
[--C-:B---3--:R-:W-:Y:S02]  /*bfa0*/  FFMA.FTZ R137, R182, c[0x0][0x23c], -R135.reuse ;  /* 0x00008f00b6897a23 */ /* 0x108fe40000010887 */
[C---:B------:R-:W-:Y:S02]  /*bfb0*/  FMUL.FTZ R98, R0.reuse, R98 ;  /* 0x0000006200627220 */ /* 0x040fe40000410000 */
[C---:B-1----:R-:W-:Y:S01]  /*bfc0*/  HMMA.16816.F32 R92, R140.reuse, R152, R92 ;  /* 0x000000988c5c723c */ /* 0x042fe2000000185c */
[----:B------:R1:W3:Y:S03]  /*bfd0*/  MUFU.EX2 R196, R137 ;  /* 0x0000008900c47308 */ /* 0x0002e60000000800 */
        /* <DEDUP_REMOVED lines=9> */
[C---:B--2---:R-:W-:Y:S03]  /*c070*/  HMMA.16816.F32 R100, R140.reuse, R144, R100 ;  /* 0x000000908c64723c */ /* 0x044fe60000001864 */
[C---:B------:R-:W-:Y:S02]  /*c080*/  FMUL.FTZ R106, R0.reuse, R106 ;  /* 0x0000006a006a7220 */ /* 0x040fe40000410000 */
[----:B------:R-:W-:Y:S02]  /*c090*/  FMUL.FTZ R107, R0, R107 ;  /* 0x0000006b006b7220 */ /* 0x000fe40000410000 */
[--C-:B-1----:R-:W-:Y:S02]  /*c0a0*/  FFMA.FTZ R137, R178, c[0x0][0x23c], -R135.reuse ;  /* 0x00008f00b2897a23 */ /* 0x102fe40000010887 */
[C---:B------:R-:W-:Y:S02]  /*c0b0*/  FMUL.FTZ R108, R3.reuse, R108 ;  /* 0x0000006c036c7220 */ /* 0x040fe40000410000 */
[----:B------:R1:W-:Y:S01]  /*c0c0*/  MUFU.EX2 R195, R137 ;  /* 0x0000008900c37308 */ /* 0x0003e20000000800 */
[C---:B------:R-:W-:Y:S01]  /*c0d0*/  HMMA.16816.F32 R104, R140.reuse, R146, R104 ;  /* 0x000000928c68723c */ /* 0x040fe20000001868 */
[----:B------:R-:W2:Y:S02]  /*c0e0*/  LDSM.16.MT88.4 R144, [R207+0x16000] ;  /* 0x01600000cf90783b */ /* 0x000ea40000004200 */
        /* <DEDUP_REMOVED lines=9> */
[--C-:B-1----:R-:W-:Y:S02]  /*c180*/  FFMA.FTZ R137, R177, c[0x0][0x23c], -R135.reuse ;  /* 0x00008f00b1897a23 */ /* 0x102fe40000010887 */
[----:B------:R-:W-:Y:S01]  /*c190*/  LDSM.16.MT88.4 R176, [R206+0x13800] ;  /* 0x01380000ceb0783b */ /* 0x000fe20000004200 */
[C---:B------:R-:W-:Y:S01]  /*c1a0*/  HMMA.16816.F32 R112, R140.reuse, R150, R112 ;  /* 0x000000968c70723c */ /* 0x040fe20000001870 */
[----:B------:R1:W4:Y:S02]  /*c1b0*/  MUFU.EX2 R194, R137 ;  /* 0x0000008900c27308 */ /* 0x0003240000000800 */
[C---:B------:R-:W-:Y:S02]  /*c1c0*/  FMUL.FTZ R117, R3.reuse, R117 ;  /* 0x0000007503757220 */ /* 0x040fe40000410000 */
[C---:B------:R-:W-:Y:S02]  /*c1d0*/  FMUL.FTZ R118, R0.reuse, R118 ;  /* 0x0000007600767220 */ /* 0x040fe40000410000 */
[C---:B------:R-:W-:Y:S01]  /*c1e0*/  FMUL.FTZ R119, R0.reuse, R119 ;  /* 0x0000007700777220 */ /* 0x040fe20000410000 */
[----:B------:R-:W4:Y:S01]  /*c1f0*/  LDSM.16.MT88.4 R148, [R205+0x10800] ;  /* 0x01080000cd94783b */ /* 0x000f220000004200 */
[C---:B------:R-:W-:Y:S03]  /*c200*/  FMUL.FTZ R120, R3.reuse, R120 ;  /* 0x0000007803787220 */ /* 0x040fe60000410000 */
[C---:B------:R-:W-:Y:S02]  /*c210*/  FMUL.FTZ R121, R3.reuse, R121 ;  /* 0x0000007903797220 */ /* 0x040fe40000410000 */
[C---:B---3--:R-:W-:Y:S03]  /*c220*/  HMMA.16816.F32 R116, R140.reuse, R152, R116 ;  /* 0x000000988c74723c */ /* 0x048fe60000001874 */
[C---:B------:R-:W-:Y:S02]  /*c230*/  FMUL.FTZ R122, R0.reuse, R122 ;  /* 0x0000007a007a7220 */ /* 0x040fe40000410000 */
[C---:B------:R-:W-:Y:S02]  /*c240*/  FMUL.FTZ R123, R0.reuse, R123 ;  /* 0x0000007b007b7220 */ /* 0x040fe40000410000 */
[C---:B------:R-:W-:Y:S02]  /*c250*/  FMUL.FTZ R124, R3.reuse, R124 ;  /* 0x0000007c037c7220 */ /* 0x040fe40000410000 */
[----:B------:R-:W-:Y:S03]  /*c260*/  FMUL.FTZ R125, R3, R125 ;  /* 0x0000007d037d7220 */ /* 0x000fe60000410000 */
[C---:B------:R-:W-:Y:S01]  /*c270*/  HMMA.16816.F32 R120, R140.reuse, R154, R120 ;  /* 0x0000009a8c78723c */ /* 0x040fe20000001878 */
[----:B------:R-:W3:Y:S02]  /*c280*/  LDSM.16.MT88.4 R152, [R206+0x10800] ;  /* 0x01080000ce98783b */ /* 0x000ee40000004200 */
[C---:B------:R-:W-:Y:S02]  /*c290*/  FMUL.FTZ R126, R0.reuse, R126 ;  /* 0x0000007e007e7220 */ /* 0x040fe40000410000 */
[C---:B------:R-:W-:Y:S02]  /*c2a0*/  FMUL.FTZ R127, R0.reuse, R127 ;  /* 0x0000007f007f7220 */ /* 0x040fe40000410000 */
[--C-:B-1----:R-:W-:Y:S02]  /*c2b0*/  FFMA.FTZ R137, R175, c[0x0][0x23c], -R134.reuse ;  /* 0x00008f00af897a23 */ /* 0x102fe40000010886 */
[C---:B------:R-:W-:Y:S02]  /*c2c0*/  FMUL.FTZ R128, R3.reuse, R128 ;  /* 0x0000008003807220 */ /* 0x040fe40000410000 */
[----:B------:R1:W-:Y:S01]  /*c2d0*/  MUFU.EX2 R193, R137 ;  /* 0x0000008900c17308 */ /* 0x0003e20000000800 */
[C---:B--2---:R-:W-:Y:S03]  /*c2e0*/  HMMA.16816.F32 R124, R140.reuse, R144, R124 ;  /* 0x000000908c7c723c */ /* 0x044fe6000000187c */
[----:B------:R-:W-:Y:S02]  /*c2f0*/  FMUL.FTZ R129, R3, R129 ;  /* 0x0000008103817220 */ /* 0x000fe40000410000 */
[C---:B------:R-:W-:Y:S02]  /*c300*/  FMUL.FTZ R130, R0.reuse, R130 ;  /* 0x0000008200827220 */ /* 0x040fe40000410000 */
[----:B------:R-:W-:Y:S02]  /*c310*/  FMUL.FTZ R131, R0, R131 ;  /* 0x0000008300837220 */ /* 0x000fe40000410000 */
[--C-:B------:R-:W-:Y:S05]  /*c320*/  FFMA.FTZ R136, R136, c[0x0][0x23c], -R135.reuse ;  /* 0x00008f0088887a23 */ /* 0x100fea0000010887 */
[----:B------:R-:W-:Y:S01]  /*c330*/  HMMA.16816.F32 R128, R140, R146, R128 ;  /* 0x000000928c80723c */ /* 0x000fe20000001880 */
[----:B------:R-:W2:Y:S06]  /*c340*/  LDSM.16.MT88.4 R144, [R207+0x10800] ;  /* 0x01080000cf90783b */ /* 0x000eac0000004200 */
[----:B-----5:R-:W-:Y:S02]  /*c350*/  F2FP.PACK_AB R140, R200, R201 ;  /* 0x000000c9c88c723e */ /* 0x020fe400000000ff */
[----:B------:R-:W-:Y:S03]  /*c360*/  F2FP.PACK_AB R142, R198, R199 ;  /* 0x000000c7c68e723e */ /* 0x000fe600000000ff */
[----:B------:R-:W-:Y:S01]  /*c370*/  F2FP.PACK_AB R141, R196, R197 ;  /* 0x000000c5c48d723e */ /* 0x000fe200000000ff */
[--C-:B-1----:R-:W-:Y:S01]  /*c380*/  FFMA.FTZ R137, R173, c[0x0][0x23c], -R134.reuse ;  /* 0x00008f00ad897a23 */ /* 0x102fe20000010886 */
[----:B----4-:R-:W-:Y:S03]  /*c390*/  F2FP.PACK_AB R143, R194, R195 ;  /* 0x000000c3c28f723e */ /* 0x010fe600000000ff */
[----:B------:R1:W4:Y:S04]  /*c3a0*/  MUFU.EX2 R192, R137 ;  /* 0x0000008900c07308 */ /* 0x0003280000000800 */
[C---:B------:R-:W-:Y:S08]  /*c3b0*/  HMMA.16816.F32 R4, R140.reuse, R148, R4 ;  /* 0x000000948c04723c */ /* 0x040ff00000001804 */
[C---:B------:R-:W-:Y:S01]  /*c3c0*/  HMMA.16816.F32 R8, R140.reuse, R150, R8 ;  /* 0x000000968c08723c */ /* 0x040fe20000001808 */
[----:B------:R-:W5:Y:S07]  /*c3d0*/  LDSM.16.MT88.4 R148, [R208+0x12800] ;  /* 0x01280000d094783b */ /* 0x000f6e0000004200 */
[C---:B---3--:R-:W-:Y:S04]  /*c3e0*/  HMMA.16816.F32 R12, R140.reuse, R152, R12 ;  /* 0x000000988c0c723c */ /* 0x048fe8000000180c */
[--C-:B-1----:R-:W-:Y:S04]  /*c3f0*/  FFMA.FTZ R137, R138, c[0x0][0x23c], -R134.reuse ;  /* 0x00008f008a897a23 */ /* 0x102fe80000010886 */
[C---:B------:R-:W-:Y:S01]  /*c400*/  HMMA.16816.F32 R16, R140.reuse, R154, R16 ;  /* 0x0000009a8c10723c */ /* 0x040fe20000001810 */
[----:B------:R-:W1:Y:S01]  /*c410*/  LDSM.16.MT88.4 R152, [R207+0x12800] ;  /* 0x01280000cf98783b */ /* 0x000e620000004200 */
[----:B------:R3:W-:Y:S06]  /*c420*/  MUFU.EX2 R191, R137 ;  /* 0x0000008900bf7308 */ /* 0x0007ec0000000800 */
[C---:B------:R-:W-:Y:S08]  /*c430*/  HMMA.16816.F32 R20, R140.reuse, R156, R20 ;  /* 0x0000009c8c14723c */ /* 0x040ff00000001814 */
[C---:B------:R-:W-:Y:S01]  /*c440*/  HMMA.16816.F32 R24, R140.reuse, R158, R24 ;  /* 0x0000009e8c18723c */ /* 0x040fe20000001818 */
[----:B------:R-:W1:Y:S07]  /*c450*/  LDSM.16.MT88.4 R156, [R205+0x14800] ;  /* 0x01480000cd9c783b */ /* 0x000e6e0000004200 */
[C---:B--2---:R-:W-:Y:S04]  /*c460*/  HMMA.16816.F32 R28, R140.reuse, R144, R28 ;  /* 0x000000908c1c723c */ /* 0x044fe8000000181c */
[--C-:B---3--:R-:W-:Y:S04]  /*c470*/  FFMA.FTZ R137, R183, c[0x0][0x23c], -R134.reuse ;  /* 0x00008f00b7897a23 */ /* 0x108fe80000010886 */
[C---:B------:R-:W-:Y:S01]  /*c480*/  HMMA.16816.F32 R32, R140.reuse, R146, R32 ;  /* 0x000000928c20723c */ /* 0x040fe20000001820 */
[----:B------:R-:W2:Y:S01]  /*c490*/  LDSM.16.MT88.4 R144, [R208+0x14800] ;  /* 0x01480000d090783b */ /* 0x000ea20000004200 */
[----:B------:R3:W1:Y:S06]  /*c4a0*/  MUFU.EX2 R190, R137 ;  /* 0x0000008900be7308 */ /* 0x00066c0000000800 */
[C---:B------:R-:W-:Y:S08]  /*c4b0*/  HMMA.16816.F32 R36, R140.reuse, R160, R36 ;  /* 0x000000a08c24723c */ /* 0x040ff00000001824 */
[C---:B------:R-:W-:Y:S01]  /*c4c0*/  HMMA.16816.F32 R40, R140.reuse, R162, R40 ;  /* 0x000000a28c28723c */ /* 0x040fe20000001828 */
[----:B------:R-:W-:Y:S07]  /*c4d0*/  LDSM.16.MT88.4 R160, [R206+0x11000] ;  /* 0x01100000cea0783b */ /* 0x000fee0000004200 */
[C---:B------:R-:W-:Y:S04]  /*c4e0*/  HMMA.16816.F32 R44, R140.reuse, R164, R44 ;  /* 0x000000a48c2c723c */ /* 0x040fe8000000182c */
[--C-:B---3--:R-:W-:Y:S02]  /*c4f0*/  FFMA.FTZ R137, R172, c[0x0][0x23c], -R135.reuse ;  /* 0x00008f00ac897a23 */ /* 0x108fe40000010887 */
[----:B------:R-:W-:Y:S02]  /*c500*/  LDSM.16.MT88.4 R172, [R205+0x13800] ;  /* 0x01380000cdac783b */ /* 0x000fe40000004200 */
[C---:B------:R-:W-:Y:S01]  /*c510*/  HMMA.16816.F32 R48, R140.reuse, R166, R48 ;  /* 0x000000a68c30723c */ /* 0x040fe20000001830 */
[----:B------:R3:W-:Y:S05]  /*c520*/  MUFU.EX2 R189, R137 ;  /* 0x0000008900bd7308 */ /* 0x0007ea0000000800 */
[----:B------:R-:W-:Y:S02]  /*c530*/  LDSM.16.MT88.4 R164, [R208+0x13000] ;  /* 0x01300000d0a4783b */ /* 0x000fe40000004200 */
[C---:B-----5:R-:W-:Y:S08]  /*c540*/  HMMA.16816.F32 R52, R140.reuse, R148, R52 ;  /* 0x000000948c34723c */ /* 0x060ff00000001834 */
[C---:B------:R-:W-:Y:S01]  /*c550*/  HMMA.16816.F32 R56, R140.reuse, R150, R56 ;  /* 0x000000968c38723c */ /* 0x040fe20000001838 */
[----:B------:R-:W5:Y:S07]  /*c560*/  LDSM.16.MT88.4 R148, [R207+0x14800] ;  /* 0x01480000cf94783b */ /* 0x000f6e0000004200 */
[C---:B-1----:R-:W-:Y:S04]  /*c570*/  HMMA.16816.F32 R60, R140.reuse, R152, R60 ;  /* 0x000000988c3c723c */ /* 0x042fe8000000183c */
[--C-:B---3--:R-:W-:Y:S04]  /*c580*/  FFMA.FTZ R137, R139, c[0x0][0x23c], -R135.reuse ;  /* 0x00008f008b897a23 */ /* 0x108fe80000010887 */
[C---:B------:R-:W-:Y:S01]  /*c590*/  HMMA.16816.F32 R64, R140.reuse, R154, R64 ;  /* 0x0000009a8c40723c */ /* 0x040fe20000001840 */
[----:B------:R-:W1:Y:S01]  /*c5a0*/  LDSM.16.MT88.4 R152, [R205+0x16800] ;  /* 0x01680000cd98783b */ /* 0x000e620000004200 */
[----:B------:R3:W1:Y:S06]  /*c5b0*/  MUFU.EX2 R188, R137 ;  /* 0x0000008900bc7308 */ /* 0x00066c0000000800 */
[C---:B------:R-:W-:Y:S08]  /*c5c0*/  HMMA.16816.F32 R68, R140.reuse, R156, R68 ;  /* 0x0000009c8c44723c */ /* 0x040ff00000001844 */
[C---:B------:R-:W-:Y:S01]  /*c5d0*/  HMMA.16816.F32 R72, R140.reuse, R158, R72 ;  /* 0x0000009e8c48723c */ /* 0x040fe20000001848 */
[----:B------:R-:W1:Y:S07]  /*c5e0*/  LDSM.16.MT88.4 R156, [R206+0x16800] ;  /* 0x01680000ce9c783b */ /* 0x000e6e0000004200 */
[C---:B------:R-:W-:Y:S04]  /*c5f0*/  HMMA.16816.F32 R76, R140.reuse, R168, R76 ;  /* 0x000000a88c4c723c */ /* 0x040fe8000000184c */
[--C-:B---3--:R-:W-:Y:S04]  /*c600*/  FFMA.FTZ R137, R184, c[0x0][0x23c], -R135.reuse ;  /* 0x00008f00b8897a23 */ /* 0x108fe80000010887 */
[C---:B------:R-:W-:Y:S01]  /*c610*/  HMMA.16816.F32 R80, R140.reuse, R170, R80 ;  /* 0x000000aa8c50723c */ /* 0x040fe20000001850 */
[----:B------:R-:W-:Y:S01]  /*c620*/  LDSM.16.MT88.4 R168, [R207+0x11800] ;  /* 0x01180000cfa8783b */ /* 0x000fe20000004200 */
[----:B------:R3:W-:Y:S06]  /*c630*/  MUFU.EX2 R187, R137 ;  /* 0x0000008900bb7308 */ /* 0x0007ec0000000800 */
[C---:B--2---:R-:W-:Y:S08]  /*c640*/  HMMA.16816.F32 R84, R140.reuse, R144, R84 ;  /* 0x000000908c54723c */ /* 0x044ff00000001854 */
[C---:B------:R-:W-:Y:S01]  /*c650*/  HMMA.16816.F32 R88, R140.reuse, R146, R88 ;  /* 0x000000928c58723c */ /* 0x040fe20000001858 */
[----:B------:R-:W2:Y:S07]  /*c660*/  LDSM.16.MT88.4 R144, [R208+0x16800] ;  /* 0x01680000d090783b */ /* 0x000eae0000004200 */
[C---:B-----5:R-:W-:Y:S04]  /*c670*/  HMMA.16816.F32 R92, R140.reuse, R148, R92 ;  /* 0x000000948c5c723c */ /* 0x060fe8000000185c */
[--C-:B---3--:R-:W-:Y:S04]  /*c680*/  FFMA.FTZ R137, R185, c[0x0][0x23c], -R135.reuse ;  /* 0x00008f00b9897a23 */ /* 0x108fe80000010887 */
[C---:B------:R-:W-:Y:S01]  /*c690*/  HMMA.16816.F32 R96, R140.reuse, R150, R96 ;  /* 0x000000968c60723c */ /* 0x040fe20000001860 */
[----:B------:R-:W3:Y:S01]  /*c6a0*/  LDSM.16.MT88.4 R148, [R207+0x16800] ;  /* 0x01680000cf94783b */ /* 0x000ee20000004200 */
[----:B------:R5:W2:Y:S06]  /*c6b0*/  MUFU.EX2 R186, R137 ;  /* 0x0000008900ba7308 */ /* 0x000aac0000000800 */
[C---:B-1----:R-:W-:Y:S08]  /*c6c0*/  HMMA.16816.F32 R100, R140.reuse, R152, R100 ;  /* 0x000000988c64723c */ /* 0x042ff00000001864 */
[C---:B------:R-:W-:Y:S01]  /*c6d0*/  HMMA.16816.F32 R104, R140.reuse, R154, R104 ;  /* 0x0000009a8c68723c */ /* 0x040fe20000001868 */
[----:B------:R-:W1:Y:S07]  /*c6e0*/  LDSM.16.MT88.4 R152, [R205+0x11000] ;  /* 0x01100000cd98783b */ /* 0x000e6e0000004200 */
[C---:B------:R-:W-:Y:S04]  /*c6f0*/  HMMA.16816.F32 R108, R140.reuse, R156, R108 ;  /* 0x0000009c8c6c723c */ /* 0x040fe8000000186c */
[--C-:B-----5:R-:W-:Y:S02]  /*c700*/  FFMA.FTZ R137, R202, c[0x0][0x23c], -R134.reuse ;  /* 0x00008f00ca897a23 */ /* 0x120fe40000010886 */
[----:B------:R-:W5:Y:S02]  /*c710*/  LDL.LU R202, [R1+0x10] ;  /* 0x0000100001ca7983 */ /* 0x000f640000300800 */
[C---:B------:R-:W-:Y:S01]  /*c720*/  HMMA.16816.F32 R112, R140.reuse, R158, R112 ;  /* 0x0000009e8c70723c */ /* 0x040fe20000001870 */
[----:B------:R1:W-:Y:S01]  /*c730*/  MUFU.EX2 R185, R137 ;  /* 0x0000008900b97308 */ /* 0x0003e20000000800 */
[----:B------:R-:W4:Y:S06]  /*c740*/  LDSM.16.MT88.4 R156, [R208+0x11000] ;  /* 0x01100000d09c783b */ /* 0x000f2c0000004200 */
[C---:B--2---:R-:W-:Y:S08]  /*c750*/  HMMA.16816.F32 R116, R140.reuse, R144, R116 ;  /* 0x000000908c74723c */ /* 0x044ff00000001874 */
[C---:B------:R-:W-:Y:S01]  /*c760*/  HMMA.16816.F32 R120, R140.reuse, R146, R120 ;  /* 0x000000928c78723c */ /* 0x040fe20000001878 */
[----:B------:R-:W2:Y:S07]  /*c770*/  LDSM.16.MT88.4 R144, [R207+0x11000] ;  /* 0x01100000cf90783b */ /* 0x000eae0000004200 */
[C---:B---3--:R-:W-:Y:S04]  /*c780*/  HMMA.16816.F32 R124, R140.reuse, R148, R124 ;  /* 0x000000948c7c723c */ /* 0x048fe8000000187c */
[--C-:B-1----:R-:W-:Y:S02]  /*c790*/  FFMA.FTZ R137, R233, c[0x0][0x23c], -R134.reuse ;  /* 0x00008f00e9897a23 */ /* 0x102fe40000010886 */
[----:B------:R-:W3:Y:S02]  /*c7a0*/  LDL.LU R233, [R1+0xc] ;  /* 0x00000c0001e97983 */ /* 0x000ee40000300800 */
[----:B------:R-:W-:Y:S01]  /*c7b0*/  HMMA.16816.F32 R128, R140, R150, R128 ;  /* 0x000000968c80723c */ /* 0x000fe20000001880 */
[----:B------:R1:W-:Y:S01]  /*c7c0*/  MUFU.EX2 R184, R137 ;  /* 0x0000008900b87308 */ /* 0x0003e20000000800 */
[----:B------:R-:W2:Y:S05]  /*c7d0*/  LDSM.16.MT88.4 R148, [R205+0x13000] ;  /* 0x01300000cd94783b */ /* 0x000eaa0000004200 */
[----:B----4-:R-:W-:Y:S02]  /*c7e0*/  F2FP.PACK_AB R140, R192, R193 ;  /* 0x000000c1c08c723e */ /* 0x010fe400000000ff */
[----:B------:R-:W-:Y:S03]  /*c7f0*/  F2FP.PACK_AB R142, R190, R191 ;  /* 0x000000bfbe8e723e */ /* 0x000fe600000000ff */
[----:B------:R-:W-:Y:S02]  /*c800*/  F2FP.PACK_AB R141, R188, R189 ;  /* 0x000000bdbc8d723e */ /* 0x000fe400000000ff */
[----:B------:R-:W-:Y:S07]  /*c810*/  F2FP.PACK_AB R143, R186, R187 ;  /* 0x000000bbba8f723e */ /* 0x000fee00000000ff */
[C---:B------:R-:W-:Y:S03]  /*c820*/  HMMA.16816.F32 R4, R140.reuse, R152, R4 ;  /* 0x000000988c04723c */ /* 0x040fe60000001804 */
[--C-:B-1----:R-:W-:Y:S02]  /*c830*/  FFMA.FTZ R137, R232, c[0x0][0x23c], -R134.reuse ;  /* 0x00008f00e8897a23 */ /* 0x102fe40000010886 */
[----:B------:R-:W-:Y:S03]  /*c840*/  FFMA.FTZ R134, R203, c[0x0][0x23c], -R134 ;  /* 0x00008f00cb867a23 */ /* 0x000fe60000010886 */
[C---:B------:R-:W-:Y:S01]  /*c850*/  HMMA.16816.F32 R8, R140.reuse, R154, R8 ;  /* 0x0000009a8c08723c */ /* 0x040fe20000001808 */
[----:B------:R-:W1:Y:S01]  /*c860*/  LDSM.16.MT88.4 R152, [R206+0x13000] ;  /* 0x01300000ce98783b */ /* 0x000e620000004200 */
[----:B------:R4:W-:Y:S06]  /*c870*/  MUFU.EX2 R182, R134 ;  /* 0x0000008600b67308 */ /* 0x0009ec0000000800 */
[C---:B------:R-:W-:Y:S04]  /*c880*/  HMMA.16816.F32 R12, R140.reuse, R160, R12 ;  /* 0x000000a08c0c723c */ /* 0x040fe8000000180c */
[----:B------:R-:W2:Y:S04]  /*c890*/  MUFU.EX2 R183, R137 ;  /* 0x0000008900b77308 */ /* 0x000ea80000000800 */
[C---:B------:R-:W-:Y:S01]  /*c8a0*/  HMMA.16816.F32 R16, R140.reuse, R162, R16 ;  /* 0x000000a28c10723c */ /* 0x040fe20000001810 */
[----:B------:R-:W1:Y:S07]  /*c8b0*/  LDSM.16.MT88.4 R160, [R207+0x13000] ;  /* 0x01300000cfa0783b */ /* 0x000e6e0000004200 */
[C---:B------:R-:W-:Y:S04]  /*c8c0*/  HMMA.16816.F32 R20, R140.reuse, R156, R20 ;  /* 0x0000009c8c14723c */ /* 0x040fe80000001814 */
[--C-:B----4-:R-:W-:Y:S04]  /*c8d0*/  FFMA.FTZ R134, R234, c[0x0][0x23c], -R135.reuse ;  /* 0x00008f00ea867a23 */ /* 0x110fe80000010887 */
[C---:B------:R-:W-:Y:S01]  /*c8e0*/  HMMA.16816.F32 R24, R140.reuse, R158, R24 ;  /* 0x0000009e8c18723c */ /* 0x040fe20000001818 */
[----:B------:R-:W4:Y:S01]  /*c8f0*/  LDSM.16.MT88.4 R156, [R205+0x15000] ;  /* 0x01500000cd9c783b */ /* 0x000f220000004200 */
[----:B------:R1:W-:Y:S02]  /*c900*/  MUFU.EX2 R181, R134 ;  /* 0x0000008600b57308 */ /* 0x0003e40000000800 */
[----:B--2---:R-:W-:Y:S04]  /*c910*/  F2FP.PACK_AB R138, R182, R183 ;  /* 0x000000b7b68a723e */ /* 0x004fe800000000ff */
[C---:B------:R-:W-:Y:S08]  /*c920*/  HMMA.16816.F32 R28, R140.reuse, R144, R28 ;  /* 0x000000908c1c723c */ /* 0x040ff0000000181c */
[C---:B------:R-:W-:Y:S01]  /*c930*/  HMMA.16816.F32 R32, R140.reuse, R146, R32 ;  /* 0x000000928c20723c */ /* 0x040fe20000001820 */
[----:B------:R-:W2:Y:S07]  /*c940*/  LDSM.16.MT88.4 R144, [R206+0x15000] ;  /* 0x01500000ce90783b */ /* 0x000eae0000004200 */
[C---:B------:R-:W-:Y:S04]  /*c950*/  HMMA.16816.F32 R36, R140.reuse, R148, R36 ;  /* 0x000000948c24723c */ /* 0x040fe80000001824 */
[--C-:B-1----:R-:W-:Y:S02]  /*c960*/  FFMA.FTZ R134, R235, c[0x0][0x23c], -R135.reuse ;  /* 0x00008f00eb867a23 */ /* 0x102fe40000010887 */
[----:B------:R-:W-:Y:S02]  /*c970*/  FFMA.FTZ R135, R2, c[0x0][0x23c], -R135 ;  /* 0x00008f0002877a23 */ /* 0x000fe40000010887 */
[C---:B------:R-:W-:Y:S01]  /*c980*/  HMMA.16816.F32 R40, R140.reuse, R150, R40 ;  /* 0x000000968c28723c */ /* 0x040fe20000001828 */
[----:B------:R-:W1:Y:S01]  /*c990*/  LDSM.16.MT88.4 R148, [R208+0x15000] ;  /* 0x01500000d094783b */ /* 0x000e620000004200 */
[----:B------:R-:W2:Y:S06]  /*c9a0*/  MUFU.EX2 R180, R134 ;  /* 0x0000008600b47308 */ /* 0x000eac0000000800 */
[C---:B------:R-:W-:Y:S04]  /*c9b0*/  HMMA.16816.F32 R44, R140.reuse, R152, R44 ;  /* 0x000000988c2c723c */ /* 0x040fe8000000182c */
[----:B------:R-:W-:Y:S04]  /*c9c0*/  MUFU.EX2 R135, R135 ;  /* 0x0000008700877308 */ /* 0x000fe80000000800 */
[C---:B------:R-:W-:Y:S01]  /*c9d0*/  HMMA.16816.F32 R48, R140.reuse, R154, R48 ;  /* 0x0000009a8c30723c */ /* 0x040fe20000001830 */
[----:B------:R-:W1:Y:S05]  /*c9e0*/  LDSM.16.MT88.4 R152, [R207+0x15000] ;  /* 0x01500000cf98783b */ /* 0x000e6a0000004200 */
[----:B------:R4:W4:Y:S02]  /*c9f0*/  MUFU.EX2 R134, R136 ;  /* 0x0000008800867308 */ /* 0x0009240000000800 */
[C---:B------:R-:W-:Y:S04]  /*ca00*/  HMMA.16816.F32 R52, R140.reuse, R164, R52 ;  /* 0x000000a48c34723c */ /* 0x040fe80000001834 */
[----:B--2---:R-:W-:Y:S04]  /*ca10*/  F2FP.PACK_AB R137, R180, R181 ;  /* 0x000000b5b489723e */ /* 0x004fe800000000ff */
[C---:B------:R-:W-:Y:S01]  /*ca20*/  HMMA.16816.F32 R56, R140.reuse, R166, R56 ;  /* 0x000000a68c38723c */ /* 0x040fe20000001838 */
[----:B------:R-:W-:Y:S07]  /*ca30*/  LDSM.16.MT88.4 R164, [R208+0x11800] ;  /* 0x01180000d0a4783b */ /* 0x000fee0000004200 */
[C---:B------:R-:W-:Y:S04]  /*ca40*/  HMMA.16816.F32 R60, R140.reuse, R160, R60 ;  /* 0x000000a08c3c723c */ /* 0x040fe8000000183c */
[----:B----4-:R-:W-:Y:S04]  /*ca50*/  F2FP.PACK_AB R136, R184, R185 ;  /* 0x000000b9b888723e */ /* 0x010fe800000000ff */
[C---:B------:R-:W-:Y:S01]  /*ca60*/  HMMA.16816.F32 R64, R140.reuse, R162, R64 ;  /* 0x000000a28c40723c */ /* 0x040fe20000001840 */
[----:B------:R-:W-:Y:S03]  /*ca70*/  LDSM.16.MT88.4 R160, [R206+0x11800] ;  /* 0x01180000cea0783b */ /* 0x000fe60000004200 */
[----:B------:R-:W-:Y:S04]  /*ca80*/  F2FP.PACK_AB R139, R135, R134 ;  /* 0x00000086878b723e */ /* 0x000fe800000000ff */
[C---:B------:R-:W-:Y:S08]  /*ca90*/  HMMA.16816.F32 R68, R140.reuse, R156, R68 ;  /* 0x0000009c8c44723c */ /* 0x040ff00000001844 */
        /* <DEDUP_REMOVED lines=10> */
[----:B------:R-:W1:Y:S07]  /*cb40*/  LDSM.16.MT88.4 R152, [R207+0x17000] ;  /* 0x01700000cf98783b */ /* 0x000e6e0000004200 */
[C---:B--2---:R-:W-:Y:S08]  /*cb50*/  HMMA.16816.F32 R100, R140.reuse, R156, R100 ;  /* 0x0000009c8c64723c */ /* 0x044ff00000001864 */
[C---:B------:R-:W-:Y:S01]  /*cb60*/  HMMA.16816.F32 R104, R140.reuse, R158, R104 ;  /* 0x0000009e8c68723c */ /* 0x040fe20000001868 */
[----:B------:R-:W2:Y:S07]  /*cb70*/  LDSM.16.MT88.4 R156, [R205+0x11800] ;  /* 0x01180000cd9c783b */ /* 0x000eae0000004200 */
[C---:B----4-:R-:W-:Y:S08]  /*cb80*/  HMMA.16816.F32 R108, R140.reuse, R144, R108 ;  /* 0x000000908c6c723c */ /* 0x050ff0000000186c */
[C---:B------:R-:W-:Y:S08]  /*cb90*/  HMMA.16816.F32 R112, R140.reuse, R146, R112 ;  /* 0x000000928c70723c */ /* 0x040ff00000001870 */
[C---:B-1----:R-:W-:Y:S08]  /*cba0*/  HMMA.16816.F32 R116, R140.reuse, R148, R116 ;  /* 0x000000948c74723c */ /* 0x042ff00000001874 */
[C---:B------:R-:W-:Y:S08]  /*cbb0*/  HMMA.16816.F32 R120, R140.reuse, R150, R120 ;  /* 0x000000968c78723c */ /* 0x040ff00000001878 */
[C---:B------:R-:W-:Y:S04]  /*cbc0*/  HMMA.16816.F32 R124, R140.reuse, R152, R124 ;  /* 0x000000988c7c723c */ /* 0x040fe8000000187c */
[----:B-----5:R-:W-:Y:S04]  /*cbd0*/  FFMA.FTZ R0, R0, R202, R239 ;  /* 0x000000ca00007223 */ /* 0x020fe800000100ef */
[----:B------:R-:W-:Y:S04]  /*cbe0*/  HMMA.16816.F32 R128, R140, R154, R128 ;  /* 0x0000009a8c80723c */ /* 0x000fe80000001880 */
[----:B------:R-:W-:Y:S04]  /*cbf0*/  FADD.FTZ R0, R238, R0 ;  /* 0x00000000ee007221 */ /* 0x000fe80000010000 */
[C---:B--2---:R-:W-:Y:S01]  /*cc00*/  HMMA.16816.F32 R140, R136.reuse, R156, R4 ;  /* 0x0000009c888c723c */ /* 0x044fe20000001804 */
[----:B------:R-:W1:Y:S04]  /*cc10*/  LDSM.16.MT88.4 R4, [R208+0x13800] ;  /* 0x01380000d004783b */ /* 0x000e680000004200 */
[----:B------:R-:W-:Y:S03]  /*cc20*/  FADD.FTZ R0, R237, R0 ;  /* 0x00000000ed007221 */ /* 0x000fe60000010000 */
[C---:B------:R-:W-:Y:S01]  /*cc30*/  HMMA.16816.F32 R144, R136.reuse, R158, R8 ;  /* 0x0000009e8890723c */ /* 0x040fe20000001808 */
[----:B------:R-:W2:Y:S03]  /*cc40*/  LDSM.16.MT88.4 R8, [R207+0x13800] ;  /* 0x01380000cf08783b */ /* 0x000ea60000004200 */
[----:B------:R-:W-:Y:S04]  /*cc50*/  FADD.FTZ R0, R236, R0 ;  /* 0x00000000ec007221 */ /* 0x000fe80000010000 */
[C---:B------:R-:W-:Y:S01]  /*cc60*/  HMMA.16816.F32 R148, R136.reuse, R160, R12 ;  /* 0x000000a08894723c */ /* 0x040fe2000000180c */
[----:B------:R-:W4:Y:S03]  /*cc70*/  LDSM.16.MT88.4 R12, [R205+0x15800] ;  /* 0x01580000cd0c783b */ /* 0x000f260000004200 */
[----:B------:R-:W-:Y:S02]  /*cc80*/  FADD.FTZ R0, R197, R0 ;  /* 0x00000000c5007221 */ /* 0x000fe40000010000 */
[----:B---3--:R-:W-:Y:S02]  /*cc90*/  FFMA.FTZ R3, R3, R233, R243 ;  /* 0x000000e903037223 */ /* 0x008fe400000100f3 */
[C---:B------:R-:W-:Y:S01]  /*cca0*/  HMMA.16816.F32 R152, R136.reuse, R162, R16 ;  /* 0x000000a28898723c */ /* 0x040fe20000001810 */
[----:B------:R-:W3:Y:S03]  /*ccb0*/  LDSM.16.MT88.4 R16, [R206+0x15800] ;  /* 0x01580000ce10783b */ /* 0x000ee60000004200 */
[----:B------:R-:W-:Y:S02]  /*ccc0*/  FADD.FTZ R0, R196, R0 ;  /* 0x00000000c4007221 */ /* 0x000fe40000010000 */
[----:B------:R-:W-:Y:S02]  /*ccd0*/  FADD.FTZ R2, R242, R3 ;  /* 0x00000003f2027221 */ /* 0x000fe40000010000 */
[C---:B------:R-:W-:Y:S01]  /*cce0*/  HMMA.16816.F32 R156, R136.reuse, R164, R20 ;  /* 0x000000a4889c723c */ /* 0x040fe20000001814 */
[----:B------:R-:W5:Y:S03]  /*ccf0*/  LDSM.16.MT88.4 R20, [R208+0x15800] ;  /* 0x01580000d014783b */ /* 0x000f660000004200 */
[----:B------:R-:W-:Y:S02]  /*cd00*/  FADD.FTZ R0, R195, R0 ;  /* 0x00000000c3007221 */ /* 0x000fe40000010000 */
[----:B------:R-:W-:Y:S02]  /*cd10*/  FADD.FTZ R2, R241, R2 ;  /* 0x00000002f1027221 */ /* 0x000fe40000010000 */
[C---:B------:R-:W-:Y:S01]  /*cd20*/  HMMA.16816.F32 R160, R136.reuse, R166, R24 ;  /* 0x000000a688a0723c */ /* 0x040fe20000001818 */
[----:B------:R-:W1:Y:S03]  /*cd30*/  LDSM.16.MT88.4 R24, [R207+0x15800] ;  /* 0x01580000cf18783b */ /* 0x000e660000004200 */
[----:B------:R-:W-:Y:S02]  /*cd40*/  FADD.FTZ R0, R194, R0 ;  /* 0x00000000c2007221 */ /* 0x000fe40000010000 */
[----:B------:R-:W-:Y:S02]  /*cd50*/  FADD.FTZ R2, R240, R2 ;  /* 0x00000002f0027221 */ /* 0x000fe40000010000 */
[C---:B------:R-:W-:Y:S01]  /*cd60*/  HMMA.16816.F32 R164, R136.reuse, R168, R28 ;  /* 0x000000a888a4723c */ /* 0x040fe2000000181c */
[----:B------:R-:W1:Y:S03]  /*cd70*/  LDSM.16.MT88.4 R28, [R205+0x17800] ;  /* 0x01780000cd1c783b */ /* 0x000e660000004200 */
        /* <DEDUP_REMOVED lines=18> */
[----:B------:R-:W-:Y:S01]  /*cea0*/  FADD.FTZ R0, R134, R0 ;  /* 0x0000000086007221 */ /* 0x000fe20000010000 */
[----:B------:R-:W-:Y:S01]  /*ceb0*/  MOV R134, R133 ;  /* 0x0000008500867202 */ /* 0x000fe20000000f00 */
[----:B------:R-:W-:Y:S02]  /*cec0*/  FADD.FTZ R2, R191, R2 ;  /* 0x00000002bf027221 */ /* 0x000fe40000010000 */
[C---:B------:R-:W-:Y:S01]  /*ced0*/  HMMA.16816.F32 R56, R136.reuse, R6, R56 ;  /* 0x000000068838723c */ /* 0x040fe20000001838 */
[----:B------:R-:W1:Y:S03]  /*cee0*/  LDSM.16.MT88.4 R4, [R206+0x17800] ;  /* 0x01780000ce04783b */ /* 0x000e660000004200 */
[----:B------:R-:W-:Y:S01]  /*cef0*/  FADD.FTZ R0, R135, R0 ;  /* 0x0000000087007221 */ /* 0x000fe20000010000 */
[----:B------:R-:W-:Y:S01]  /*cf00*/  MOV R135, R132 ;  /* 0x0000008400877202 */ /* 0x000fe20000000f00 */
[----:B------:R-:W-:Y:S02]  /*cf10*/  FADD.FTZ R2, R190, R2 ;  /* 0x00000002be027221 */ /* 0x000fe40000010000 */
[C---:B--2---:R-:W-:Y:S04]  /*cf20*/  HMMA.16816.F32 R60, R136.reuse, R8, R60 ;  /* 0x00000008883c723c */ /* 0x044fe8000000183c */
[----:B------:R-:W-:Y:S04]  /*cf30*/  FADD.FTZ R2, R185, R2 ;  /* 0x00000002b9027221 */ /* 0x000fe80000010000 */
[C---:B------:R-:W-:Y:S01]  /*cf40*/  HMMA.16816.F32 R64, R136.reuse, R10, R64 ;  /* 0x0000000a8840723c */ /* 0x040fe20000001840 */
[----:B------:R-:W2:Y:S03]  /*cf50*/  LDSM.16.MT88.4 R8, [R208+0x17800] ;  /* 0x01780000d008783b */ /* 0x000ea60000004200 */
[----:B------:R-:W-:Y:S04]  /*cf60*/  FADD.FTZ R2, R184, R2 ;  /* 0x00000002b8027221 */ /* 0x000fe80000010000 */
[C---:B----4-:R-:W-:Y:S04]  /*cf70*/  HMMA.16816.F32 R68, R136.reuse, R12, R68 ;  /* 0x0000000c8844723c */ /* 0x050fe80000001844 */
[----:B------:R-:W-:Y:S04]  /*cf80*/  FADD.FTZ R2, R183, R2 ;  /* 0x00000002b7027221 */ /* 0x000fe80000010000 */
[C---:B------:R-:W-:Y:S01]  /*cf90*/  HMMA.16816.F32 R72, R136.reuse, R14, R72 ;  /* 0x0000000e8848723c */ /* 0x040fe20000001848 */
[----:B------:R-:W4:Y:S03]  /*cfa0*/  LDSM.16.MT88.4 R12, [R207+0x17800] ;  /* 0x01780000cf0c783b */ /* 0x000f260000004200 */
[----:B------:R-:W-:Y:S04]  /*cfb0*/  FADD.FTZ R2, R182, R2 ;  /* 0x00000002b6027221 */ /* 0x000fe80000010000 */
[C---:B---3--:R-:W-:Y:S01]  /*cfc0*/  HMMA.16816.F32 R76, R136.reuse, R16, R76 ;  /* 0x00000010884c723c */ /* 0x048fe2000000184c */
[----:B------:R3:W-:Y:S04]  /*cfd0*/  STL [R1+0xc], R2 ;  /* 0x00000c0201007387 */ /* 0x0007e80000100800 */
[----:B------:R3:W-:Y:S03]  /*cfe0*/  STL [R1+0x10], R0 ;  /* 0x0000100001007387 */ /* 0x0007e60000100800 */
        /* <DEDUP_REMOVED lines=11> */
[C---:B----4-:R-:W-:Y:S08]  /*d0a0*/  HMMA.16816.F32 R124, R136.reuse, R12, R124 ;  /* 0x0000000c887c723c */ /* 0x050ff0000000187c */
[----:B------:R-:W-:Y:S01]  /*d0b0*/  HMMA.16816.F32 R128, R136, R14, R128 ;  /* 0x0000000e8880723c */ /* 0x000fe20000001880 */
[----:B---3--:R-:W-:-:S07]  /*d0c0*/  @P0 BRA `(.L_x_936) ;  /* 0xffffbdb000000947 */ /* 0x008fce000383ffff */
.L_x_935:
[----:B--2---:R-:W2:Y:S01]  /*d0d0*/  LDL.LU R4, [R1+0xc] ;  /* 0x00000c0001047983 */ /* 0x004ea20000300800 */
        /* <DEDUP_REMOVED lines=70> */
[----:B------:R-:W-:Y:S01]  /*d540*/  FMUL.FTZ R176, R0, R140 ;  /* 0x0000008c00b07220 */ /* 0x000fe20000410000 */
[----:B------:R-:W-:Y:S01]  /*d550*/  F2FP.PACK_AB R10, R10, R173 ;  /* 0x000000ad0a0a723e */ /* 0x000fe200000000ff */
[----:B------:R-:W-:Y:S01]  /*d560*/  FMUL.FTZ R5, R0, R141 ;  /* 0x0000008d00057220 */ /* 0x000fe20000410000 */
[----:B------:R-:W-:Y:S01]  /*d570*/  F2FP.PACK_AB R12, R12, R172 ;  /* 0x000000ac0c0c723e */ /* 0x000fe200000000ff */
[C---:B------:R-:W-:Y:S02]  /*d580*/  FMUL.FTZ R175, R0.reuse, R144 ;  /* 0x0000009000af7220 */ /* 0x040fe40000410000 */
[C---:B------:R-:W-:Y:S01]  /*d590*/  FMUL.FTZ R6, R0.reuse, R145 ;  /* 0x0000009100067220 */ /* 0x040fe20000410000 */
[----:B------:R-:W-:Y:S01]  /*d5a0*/  F2FP.PACK_AB R5, R5, R176 ;  /* 0x000000b00505723e */ /* 0x000fe200000000ff */
[----:B------:R-:W-:-:S02]  /*d5b0*/  FMUL.FTZ R174, R0, R148 ;  /* 0x0000009400ae7220 */ /* 0x000fc40000410000 */
[C---:B------:R-:W-:Y:S01]  /*d5c0*/  FMUL.FTZ R157, R0.reuse, R36 ;  /* 0x00000024009d7220 */ /* 0x040fe20000410000 */
[----:B-1----:R-:W-:Y:S01]  /*d5d0*/  SHF.R.S32.HI R82, RZ, 0x1f, R81 ;  /* 0x0000001fff527819 */ /* 0x002fe20000011451 */
[----:B------:R-:W-:Y:S01]  /*d5e0*/  FMUL.FTZ R153, R0, R44 ;  /* 0x0000002c00997220 */ /* 0x000fe20000410000 */
[----:B------:R-:W-:Y:S01]  /*d5f0*/  F2FP.PACK_AB R6, R6, R175 ;  /* 0x000000af0606723e */ /* 0x000fe200000000ff */
[----:B------:R-:W-:Y:S01]  /*d600*/  FMUL.FTZ R152, R0, R48 ;  /* 0x0000003000987220 */ /* 0x000fe20000410000 */
[----:B------:R-:W-:Y:S01]  /*d610*/  LEA.HI R22, R82, R81, RZ, 0x2 ;  /* 0x0000005152167211 */ /* 0x000fe200078f10ff */
[C---:B------:R-:W-:Y:S01]  /*d620*/  FMUL.FTZ R149, R0.reuse, R52 ;  /* 0x0000003400957220 */ /* 0x040fe20000410000 */
[----:B------:R-:W-:Y:S01]  /*d630*/  F2FP.PACK_AB R7, R7, R174 ;  /* 0x000000ae0707723e */ /* 0x000fe200000000ff */
        /* <DEDUP_REMOVED lines=10> */
[C---:B-----5:R-:W-:Y:S02]  /*d6e0*/  FMUL.FTZ R137, R0.reuse, R49 ;  /* 0x0000003100897220 */ /* 0x060fe40000410000 */
        /* <DEDUP_REMOVED lines=310> */
.L_x_940:
[----:B---34-:R-:W-:Y:S05]  /*ea50*/  BSYNC B0 ;  /* 0x0000000000007941 */ /* 0x018fea0003800000 */
.L_x_939:
        /* <DEDUP_REMOVED lines=13> */
[----:B------:R-:W-:-:S04]  /*eb30*/  UIMAD UR4, UR6, UR4, URZ ;  /* 0x00000004060472a4 */ /* 0x000fc8000f8e023f */
[----:B------:R-:W-:Y:S01]  /*eb40*/  UIMAD UR4, UR10, UR5, UR4 ;  /* 0x000000050a0472a4 */ /* 0x000fe2000f8e0204 */
[----:B---3--:R-:W-:Y:S02]  /*eb50*/  SHF.R.S32.HI R0, RZ, 0x1f, R84 ;  /* 0x0000001fff007819 */ /* 0x008fe40000011454 */
[----:B------:R-:W-:-:S04]  /*eb60*/  IADD3 R4, P0, R84, UR18, RZ ;  /* 0x0000001254047c10 */ /* 0x000fc8000ff1e0ff */
[----:B------:R-:W-:Y:S01]  /*eb70*/  IADD3.X R5, R0, UR7, RZ, P0, !PT ;  /* 0x0000000700057c10 */ /* 0x000fe200087fe4ff */
[----:B------:R-:W-:Y:S01]  /*eb80*/  IMAD.U32 R0, RZ, RZ, UR13 ;  /* 0x0000000dff007e24 */ /* 0x000fe2000f8e00ff */
[----:B------:R-:W-:Y:S02]  /*eb90*/  ISETP.GE.AND P0, PT, R3, UR9, PT ;  /* 0x0000000903007c0c */ /* 0x000fe4000bf06270 */
[----:B------:R-:W-:Y:S01]  /*eba0*/  SHF.R.S32.HI R3, RZ, 0x1f, R2 ;  /* 0x0000001fff037819 */ /* 0x000fe20000011402 */
        /* <DEDUP_REMOVED lines=19> */
.L_x_942:
[----:B----4-:R-:W-:Y:S05]  /*ece0*/  BSYNC B0 ;  /* 0x0000000000007941 */ /* 0x010fea0003800000 */
.L_x_941:
        /* <DEDUP_REMOVED lines=22> */
.L_x_944:
[----:B------:R-:W-:Y:S05]  /*ee50*/  BSYNC B0 ;  /* 0x0000000000007941 */ /* 0x000fea0003800000 */
.L_x_943:
        /* <DEDUP_REMOVED lines=22> */
.L_x_946:
[----:B------:R-:W-:Y:S05]  /*efc0*/  BSYNC B0 ;  /* 0x0000000000007941 */ /* 0x000fea0003800000 */
.L_x_945:
[----:B------:R-:W-:-:S04]  /*efd0*/  LEA.HI.SX32 R0, R13, 0x30, 0x1d ;  /* 0x000000300d007811 */ /* 0x000fc800078feaff */
        /* <DEDUP_REMOVED lines=22> */
.L_x_905:
        /* <DEDUP_REMOVED lines=81> */
.L_x_948:
[----:B------:R-:W-:Y:S05]  /*f650*/  BSYNC B0 ;  /* 0x0000000000007941 */ /* 0x000fea0003800000 */
.L_x_947:
        /* <DEDUP_REMOVED lines=22> */
.L_x_950:
[----:B------:R-:W-:Y:S05]  /*f7c0*/  BSYNC B0 ;  /* 0x0000000000007941 */ /* 0x000fea0003800000 */
.L_x_949:
        /* <DEDUP_REMOVED lines=22> */
.L_x_952:
[----:B------:R-:W-:Y:S05]  /*f930*/  BSYNC B0 ;  /* 0x0000000000007941 */ /* 0x000fea0003800000 */
.L_x_951:
        /* <DEDUP_REMOVED lines=21> */
.L_x_954:
[----:B------:R-:W-:Y:S05]  /*fa90*/  BSYNC B0 ;  /* 0x0000000000007941 */ /* 0x000fea0003800000 */
.L_x_953:
        /* <DEDUP_REMOVED lines=35> */
.L_x_955:
        /* <DEDUP_REMOVED lines=11> */
.L_x_2042:


//--------------------- .text._ZN5flash16flash_fwd_kernelI23Flash_fwd_kernel_traitsILi256ELi64ELi64ELi4ELb0ELb0EN7cutlass6half_tE19Flash_kernel_traitsILi256ELi64ELi64ELi4ES3_EELb1ELb0ELb1ELb0ELb0ELb1ELb0ELb0EEEvNS_16Flash_fwd_paramsE --------------------------
	.section	.text._ZN5flash16flash_fwd_kernelI23Flash_fwd_kernel_traitsILi256ELi64ELi64ELi4ELb0ELb0EN7cutlass6half_tE19Flash_kernel_traitsILi256ELi64ELi64ELi4ES3_EELb1ELb0ELb1ELb0ELb0ELb1ELb0ELb0EEEvNS_16Flash_fwd_paramsE,"ax",@progbits
	.sectioninfo	@"SHI_REGISTERS=255"
	.align	128
        .global         _ZN5flash16flash_fwd_kernelI23Flash_fwd_kernel_traitsILi256ELi64ELi64ELi4ELb0ELb0EN7cutlass6half_tE19Flash_kernel_traitsILi256ELi64ELi64ELi4ES3_EELb1ELb0ELb1ELb0ELb0ELb1ELb0ELb0EEEvNS_16Flash_fwd_paramsE
        .type           _ZN5flash16flash_fwd_kernelI23Flash_fwd_kernel_traitsILi256ELi64ELi64ELi4ELb0ELb0EN7cutlass6half_tE19Flash_kernel_traitsILi256ELi64ELi64ELi4ES3_EELb1ELb0ELb1ELb0ELb0ELb1ELb0ELb0EEEvNS_16Flash_fwd_paramsE,@function
        .size           _ZN5flash16flash_fwd_kernelI23Flash_fwd_kernel_traitsILi256ELi64ELi64ELi4ELb0ELb0EN7cutlass6half_tE19Flash_kernel_traitsILi256ELi64ELi64ELi4ES3_EELb1ELb0ELb1ELb0ELb0ELb1ELb0ELb0EEEvNS_16Flash_fwd_paramsE,(.L_x_2043 - _ZN5flash16flash_fwd_kernelI23Flash_fwd_kernel_traitsILi256ELi64ELi64ELi4ELb0ELb0EN7cutlass6half_tE19Flash_kernel_traitsILi256ELi64ELi64ELi4ES3_EELb1ELb0ELb1ELb0ELb0ELb1ELb0ELb0EEEvNS_16Flash_fwd_paramsE)
        .other          _ZN5flash16flash_fwd_kernelI23Flash_fwd_kernel_traitsILi256ELi64ELi64ELi4ELb0ELb0EN7cutlass6half_tE19Flash_kernel_traitsILi256ELi64ELi64ELi4ES3_EELb1ELb0ELb1ELb0ELb0ELb1ELb0ELb0EEEvNS_16Flash_fwd_paramsE,@"STO_CUDA_ENTRY STV_DEFAULT"
_ZN5flash16flash_fwd_kernelI23Flash_fwd_kernel_traitsILi256ELi64ELi64ELi4ELb0ELb0EN7cutlass6half_tE19Flash_kernel_traitsILi256ELi64ELi64ELi4ES3_EELb1ELb0ELb1ELb0ELb0ELb1ELb0ELb0EEEvNS_16Flash_fwd_paramsE:
.text._ZN5flash16flash_fwd_kernelI23Flash_fwd_kernel_traitsILi256ELi64ELi64ELi4ELb0ELb0EN7cutlass6half_tE19Flash_kernel_traitsILi256ELi64ELi64ELi4ES3_EELb1ELb0ELb1ELb0ELb0ELb1ELb0ELb0EEEvNS_16Flash_fwd_paramsE:
        /* <DEDUP_REMOVED lines=94> */
.L_x_956:
[----:B------:R-:W-:Y:S02]  /*05e0*/  ULDC UR6, c[0x0][0x218] ;  /* 0x0000860000067ab9 */ /* 0x000fe40000000800 */
.L_x_957:
        /* <DEDUP_REMOVED lines=50> */
[----:B------:R-:W-:Y:S01]  /*0910*/  ULDC.U8 UR17, c[0x0][0x328] ;  /* 0x0000ca0000117ab9 */ /* 0x000fe20000000000 */
[----:B------:R-:W2:Y:S01]  /*0920*/  S2R R4, SR_CTAID.X ;  /* 0x0000000000047919 */ /* 0x000ea20000002500 */
[----:B------:R-:W-:Y:S01]  /*0930*/  UISETP.NE.AND UP3, UPT, UR17, URZ, UPT ;  /* 0x0000003f1100728c */ /* 0x000fe2000bf65270 */
[----:B------:R-:W-:Y:S01]  /*0940*/  SHF.R.S32.HI R6, RZ, 0x3, R6 ;  /* 0x00000003ff067819 */ /* 0x000fe20000011406 */
[----:B------:R-:W-:Y:S01]  /*0950*/  USHF.R.S32.HI UR20, URZ, 0x1f, UR9 ;  /* 0x0000001f3f147899 */ /* 0x000fe20008011409 */
[----:B------:R-:W-:Y:S01]  /*0960*/  IMAD.IADD R0, R105, 0x1, -R0 ;  /* 0x0000000169007824 */ /* 0x000fe200078e0a00 */
[----:B------:R-:W-:Y:S01]  /*0970*/  @!UP0 USHF.R.S32.HI UR8, URZ, 0x1f, UR10 ;  /* 0x0000001f3f088899 */ /* 0x000fe2000801140a */
[----:B------:R-:W-:Y:S01]  /*0980*/  SHF.R.S32.HI R7, RZ, 0x1f, R6 ;  /* 0x0000001fff077819 */ /* 0x000fe20000011406 */
[----:B------:R-:W-:Y:S01]  /*0990*/  @UP0 UIMAD.WIDE.U32 UR18, UR12, UR6, URZ ;  /* 0x000000060c1202a5 */ /* 0x000fe2000f8e003f */
[----:B------:R-:W-:Y:S01]  /*09a0*/  IMAD.SHL.U32 R0, R0, 0x8, RZ ;  /* 0x0000000800007824 */ /* 0x000fe200078e00ff */
[----:B------:R-:W-:Y:S01]  /*09b0*/  @!UP0 UIMAD UR6, UR8, UR4, URZ ;  /* 0x00000004080682a4 */ /* 0x000fe2000f8e023f */
[----:B------:R-:W-:Y:S01]  /*09c0*/  BSSY B0, `(.L_x_959) ;  /* 0x0000039000007945 */ /* 0x000fe20003800000 */
[----:B------:R-:W-:-:S02]  /*09d0*/  @!UP0 UIMAD.WIDE.U32 UR22, UR10, UR4, URZ ;  /* 0x000000040a1682a5 */ /* 0x000fc4000f8e003f */
[----:B------:R-:W-:Y:S02]  /*09e0*/  @UP0 UIMAD UR7, UR12, UR7, UR19 ;  /* 0x000000070c0702a4 */ /* 0x000fe4000f8e0213 */
[----:B------:R-:W-:Y:S02]  /*09f0*/  ULDC.U8 UR4, c[0x0][0x329] ;  /* 0x0000ca4000047ab9 */ /* 0x000fe40000000000 */
[----:B------:R-:W-:Y:S02]  /*0a00*/  UISETP.NE.AND UP2, UPT, UR4, URZ, UPT ;  /* 0x0000003f0400728c */ /* 0x000fe4000bf45270 */
[----:B------:R-:W-:Y:S02]  /*0a10*/  @!UP0 UIMAD UR19, UR10, UR5, UR6 ;  /* 0x000000050a1382a4 */ /* 0x000fe4000f8e0206 */
[----:B------:R-:W-:Y:S02]  /*0a20*/  UISETP.EQ.AND UP3, UPT, UR4, URZ, UP3 ;  /* 0x0000003f0400728c */ /* 0x000fe40009f62270 */
[----:B------:R-:W-:Y:S01]  /*0a30*/  ULDC UR11, c[0x0][0x214] ;  /* 0x00008500000b7ab9 */ /* 0x000fe20000000800 */
[----:B--2---:R-:W-:Y:S01]  /*0a40*/  IMAD.WIDE R4, R4, 0x40, R6 ;  /* 0x0000004004047825 */ /* 0x004fe200078e0206 */
[----:B------:R-:W-:-:S02]  /*0a50*/  ULDC.64 UR4, c[0x0][0x1f0] ;  /* 0x00007c0000047ab9 */ /* 0x000fc40000000a00 */
[----:B------:R-:W-:Y:S02]  /*0a60*/  UIMAD UR4, UR20, UR4, URZ ;  /* 0x00000004140472a4 */ /* 0x000fe4000f8e023f */
[----:B------:R-:W-:Y:S02]  /*0a70*/  @!UP2 UISETP.NE.AND UP1, UPT, UR17, URZ, UPT ;  /* 0x0000003f1100a28c */ /* 0x000fe4000bf25270 */
[----:B------:R-:W-:Y:S02]  /*0a80*/  @UP0 UMOV UR20, UR18 ;  /* 0x0000001200140c82 */ /* 0x000fe40008000000 */
[----:B------:R-:W-:Y:S02]  /*0a90*/  @UP2 ULDC UR18, c[0x0][0x210] ;  /* 0x0000840000122ab9 */ /* 0x000fe40000000800 */
[----:B------:R-:W-:Y:S02]  /*0aa0*/  ULDC UR8, c[0x0][0x234] ;  /* 0x00008d0000087ab9 */ /* 0x000fe40000000800 */
[----:B------:R-:W-:-:S02]  /*0ab0*/  @UP2 UIMAD UR18, UR18, UR11, URZ ;  /* 0x0000000b121222a4 */ /* 0x000fc4000f8e023f */
[----:B------:R-:W-:Y:S02]  /*0ac0*/  @!UP2 USEL UR18, UR11, UR8, !UP1 ;  /* 0x000000080b12a287 */ /* 0x000fe4000c800000 */
[----:B------:R-:W-:Y:S02]  /*0ad0*/  ULDC UR6, c[0x0][0x1c0] ;  /* 0x0000700000067ab9 */ /* 0x000fe40000000800 */
[----:B------:R-:W-:Y:S02]  /*0ae0*/  @UP2 UMOV UR21, 0x1 ;  /* 0x0000000100152882 */ /* 0x000fe40000000000 */
[----:B------:R-:W-:Y:S02]  /*0af0*/  @!UP2 UIMAD UR21, UR18, UR6, URZ ;  /* 0x000000061215a2a4 */ /* 0x000fe4000f8e023f */
[----:B------:R-:W-:Y:S02]  /*0b00*/  @!UP0 UMOV UR20, UR22 ;  /* 0x0000001600148c82 */ /* 0x000fe40008000000 */
[----:B------:R-:W-:Y:S01]  /*0b10*/  @!UP0 UIADD3 UR7, UR23, UR19, URZ ;  /* 0x0000001317078290 */ /* 0x000fe2000fffe03f */
[----:B------:R-:W-:Y:S01]  /*0b20*/  IADD3 R2, P0, R0, UR20, RZ ;  /* 0x0000001400027c10 */ /* 0x000fe2000ff1e0ff */
[----:B------:R-:W-:-:S02]  /*0b30*/  UIADD3 UR13, -UR16, UR13, URZ ;  /* 0x0000000d100d7290 */ /* 0x000fc4000fffe13f */
[----:B------:R-:W-:Y:S02]  /*0b40*/  @UP3 UIMAD UR17, UR10, UR11, URZ ;  /* 0x0000000b0a1132a4 */ /* 0x000fe4000f8e023f */
[----:B------:R-:W-:Y:S01]  /*0b50*/  UIMAD UR21, UR10, UR21, URZ ;  /* 0x000000150a1572a4 */ /* 0x000fe2000f8e023f */
[----:B------:R-:W-:Y:S01]  /*0b60*/  LEA.HI.X.SX32 R3, R0, UR7, 0x1, P0 ;  /* 0x0000000700037c11 */ /* 0x000fe200080f0eff */
[----:B------:R-:W-:Y:S01]  /*0b70*/  @UP3 USEL UR17, UR17, UR12, !UP0 ;  /* 0x0000000c11113287 */ /* 0x000fe2000c000000 */
[----:B------:R-:W-:Y:S01]  /*0b80*/  ISETP.GE.AND P0, PT, R6, UR13, PT ;  /* 0x0000000d06007c0c */ /* 0x000fe2000bf06270 */
[----:B------:R-:W-:Y:S02]  /*0b90*/  @UP2 ULDC UR24, c[0x0][0x210] ;  /* 0x0000840000182ab9 */ /* 0x000fe40000000800 */
[----:B------:R-:W-:Y:S01]  /*0ba0*/  USEL UR21, UR21, URZ, !UP3 ;  /* 0x0000003f15157287 */ /* 0x000fe2000d800000 */
[----:B-1----:R-:W-:Y:S01]  /*0bb0*/  IMAD.WIDE.U32 R12, R12, c[0x0][0x1f0], R2 ;  /* 0x00007c000c0c7a25 */ /* 0x002fe200078e0002 */
[----:B------:R-:W-:-:S02]  /*0bc0*/  @!UP2 UMOV UR24, 0x1 ;  /* 0x000000010018a882 */ /* 0x000fc40000000000 */
[----:B------:R-:W-:Y:S02]  /*0bd0*/  UIMAD UR16, UR16, UR24, URZ ;  /* 0x00000018101072a4 */ /* 0x000fe4000f8e023f */
[----:B------:R-:W-:Y:S02]  /*0be0*/  UIMAD UR21, UR9, UR18, UR21 ;  /* 0x00000012091572a4 */ /* 0x000fe4000f8e0215 */
[----:B------:R-:W-:Y:S02]  /*0bf0*/  @!UP3 UMOV UR26, URZ ;  /* 0x0000003f001abc82 */ /* 0x000fe40008000000 */
[----:B------:R-:W-:Y:S02]  /*0c00*/  @UP3 UMOV UR26, UR17 ;  /* 0x00000011001a3c82 */ /* 0x000fe40008000000 */
[----:B------:R-:W-:Y:S02]  /*0c10*/  UIMAD UR4, UR9, UR5, UR4 ;  /* 0x00000005090472a4 */ /* 0x000fe4000f8e0204 */
[----:B------:R-:W-:-:S02]  /*0c20*/  @!UP3 UMOV UR27, URZ ;  /* 0x0000003f001bbc82 */ /* 0x000fc40008000000 */
        /* <DEDUP_REMOVED lines=18> */
.L_x_960:
[----:B------:R-:W-:Y:S05]  /*0d50*/  BSYNC B0 ;  /* 0x0000000000007941 */ /* 0x000fea0003800000 */
.L_x_959:
        /* <DEDUP_REMOVED lines=18> */
.L_x_962:
[----:B------:R-:W-:Y:S05]  /*0e80*/  BSYNC B0 ;  /* 0x0000000000007941 */ /* 0x000fea0003800000 */
.L_x_961:
        /* <DEDUP_REMOVED lines=18> */
.L_x_964:
[----:B------:R-:W-:Y:S05]  /*0fb0*/  BSYNC B0 ;  /* 0x0000000000007941 */ /* 0x000fea0003800000 */
.L_x_963:
        /* <DEDUP_REMOVED lines=17> */
.L_x_966:
[----:B------:R-:W-:Y:S05]  /*10d0*/  BSYNC B0 ;  /* 0x0000000000007941 */ /* 0x000fea0003800000 */
.L_x_965:
        /* <DEDUP_REMOVED lines=35> */
.L_x_958:
        /* <DEDUP_REMOVED lines=34> */
.L_x_967:
        /* <DEDUP_REMOVED lines=46> */
.L_x_968:
[----:B------:R-:W-:Y:S01]  /*1810*/  LEA.HI R3, R27, R105, RZ, 0x3 ;  /* 0x000000691b037211 */ /* 0x000fe200078f18ff */
[----:B------:R-:W1:Y:S01]  /*1820*/  S2R R107, SR_CTAID.X ;  /* 0x00000000006b7919 */ /* 0x000e620000002500 */
[----:B------:R-:W-:Y:S01]  /*1830*/  UIADD3 UR10, -UR16, UR13, URZ ;  /* 0x0000000d100a7290 */ /* 0x000fe2000fffe13f */
[----:B------:R-:W-:Y:S01]  /*1840*/  SHF.R.S32.HI R106, RZ, 0x5, R28 ;  /* 0x00000005ff6a7819 */ /* 0x000fe2000001141c */
[----:B------:R-:W-:Y:S01]  /*1850*/  ULDC.64 UR4, c[0x0][0x1a8] ;  /* 0x00006a0000047ab9 */ /* 0x000fe20000000a00 */
[----:B------:R-:W-:Y:S01]  /*1860*/  SHF.R.S32.HI R2, RZ, 0x3, R3 ;  /* 0x00000003ff027819 */ /* 0x000fe20000011403 */
[----:B------:R-:W2:Y:S01]  /*1870*/  S2R R6, SR_CTAID.Z ;  /* 0x0000000000067919 */ /* 0x000ea20000002700 */
[----:B------:R-:W-:Y:S01]  /*1880*/  LOP3.LUT R3, R3, 0xfffffff8, RZ, 0xc0, !PT ;  /* 0xfffffff803037812 */ /* 0x000fe200078ec0ff */
[----:B------:R-:W-:Y:S01]  /*1890*/  UIMAD UR4, UR19, UR4, URZ ;  /* 0x00000004130472a4 */ /* 0x000fe2000f8e023f */
[C---:B------:R-:W-:Y:S01]  /*18a0*/  IADD3 R22, R2.reuse, 0x10, RZ ;  /* 0x0000001002167810 */ /* 0x040fe20007ffe0ff */
[C---:B------:R-:W-:Y:S01]  /*18b0*/  IMAD.SHL.U32 R0, R2.reuse, 0x40, RZ ;  /* 0x0000004002007824 */ /* 0x040fe200078e00ff */
[----:B------:R-:W-:Y:S01]  /*18c0*/  IADD3 R29, R2, 0x30, RZ ;  /* 0x00000030021d7810 */ /* 0x000fe20007ffe0ff */
[----:B------:R-:W-:Y:S01]  /*18d0*/  IMAD.IADD R26, R105, 0x1, -R3 ;  /* 0x00000001691a7824 */ /* 0x000fe200078e0a03 */
[----:B------:R-:W-:Y:S01]  /*18e0*/  ISETP.GE.AND P4, PT, R22, UR10, PT ;  /* 0x0000000a16007c0c */ /* 0x000fe2000bf86270 */
[----:B------:R-:W-:Y:S01]  /*18f0*/  UIMAD UR4, UR9, UR5, UR4 ;  /* 0x00000005090472a4 */ /* 0x000fe2000f8e0204 */
[----:B------:R-:W-:Y:S01]  /*1900*/  LOP3.LUT R0, R0, 0x1c0, RZ, 0xc0, !PT ;  /* 0x000001c000007812 */ /* 0x000fe200078ec0ff */
[----:B------:R-:W-:Y:S01]  /*1910*/  IMAD.SHL.U32 R30, R26, 0x8, RZ ;  /* 0x000000081a1e7824 */ /* 0x000fe200078e00ff */
[----:B------:R-:W-:Y:S01]  /*1920*/  IADD3 R23, R2, 0x20, RZ ;  /* 0x0000002002177810 */ /* 0x000fe20007ffe0ff */
[----:B------:R-:W-:Y:S01]  /*1930*/  UIADD3 UR29, UR28, -0x1, URZ ;  /* 0xffffffff1c1d7890 */ /* 0x000fe2000fffe03f */
[----:B------:R-:W-:-:S02]  /*1940*/  SHF.R.U32.HI R3, RZ, 0x3, R0 ;  /* 0x00000003ff037819 */ /* 0x000fc40000011600 */
[--C-:B------:R-:W-:Y:S01]  /*1950*/  LOP3.LUT R0, R0, 0x38, R30.reuse, 0xf8, !PT ;  /* 0x0000003800007812 */ /* 0x100fe200078ef81e */
[----:B------:R-:W-:Y:S01]  /*1960*/  UIMAD UR5, UR29, -0x40, UR17 ;  /* 0xffffffc01d0578a4 */ /* 0x000fe2000f8e0211 */
[----:B------:R-:W-:Y:S01]  /*1970*/  SHF.R.S32.HI R31, RZ, 0x1f, R30 ;  /* 0x0000001fff1f7819 */ /* 0x000fe2000001141e */
[----:B------:R-:W-:Y:S01]  /*1980*/  USHF.R.S32.HI UR18, URZ, 0x1f, UR29 ;  /* 0x0000001f3f127899 */ /* 0x000fe2000801141d */
[----:B------:R-:W-:Y:S01]  /*1990*/  LOP3.LUT R25, R0, R3, RZ, 0x3c, !PT ;  /* 0x0000000300197212 */ /* 0x000fe200078e3cff */
[----:B------:R-:W-:Y:S01]  /*19a0*/  UISETP.GT.AND UP0, UPT, UR29, UR11, UPT ;  /* 0x0000000b1d00728c */ /* 0x000fe2000bf04270 */
[--C-:B------:R-:W-:Y:S01]  /*19b0*/  SHF.R.S32.HI R3, RZ, 0x1f, R2.reuse ;  /* 0x0000001fff037819 */ /* 0x100fe20000011402 */
[----:B------:R-:W-:Y:S01]  /*19c0*/  STL.64 [R1+0x58], R30 ;  /* 0x0000581e01007387 */ /* 0x000fe20000100a00 */
[----:B------:R-:W-:Y:S02]  /*19d0*/  IADD3 R4, P0, R30, UR6, RZ ;  /* 0x000000061e047c10 */ /* 0x000fe4000ff1e0ff */
[----:B------:R-:W-:Y:S01]  /*19e0*/  ISETP.GE.AND P2, PT, R29, UR10, PT ;  /* 0x0000000a1d007c0c */ /* 0x000fe2000bf46270 */
[----:B-1----:R-:W-:Y:S01]  /*19f0*/  IMAD.WIDE R32, R107, 0x40, R2 ;  /* 0x000000406b207825 */ /* 0x002fe200078e0202 */
[----:B------:R-:W-:Y:S01]  /*1a00*/  ISETP.GE.AND P3, PT, R23, UR10, PT ;  /* 0x0000000a17007c0c */ /* 0x000fe2000bf66270 */
[----:B------:R-:W-:Y:S01]  /*1a10*/  STL [R1+0x70], R29 ;  /* 0x0000701d01007387 */ /* 0x000fe20000100800 */
[----:B------:R-:W-:Y:S01]  /*1a20*/  IADD3.X R5, R31, UR8, RZ, P0, !PT ;  /* 0x000000081f057c10 */ /* 0x000fe200087fe4ff */
[----:B------:R-:W-:Y:S01]  /*1a30*/  IMAD R0, R3, c[0x0][0x198], RZ ;  /* 0x0000660003007a24 */ /* 0x000fe200078e02ff */
[----:B------:R-:W-:Y:S01]  /*1a40*/  ISETP.GE.AND P5, PT, R2, UR10, PT ;  /* 0x0000000a02007c0c */ /* 0x000fe2000bfa6270 */
[----:B------:R1:W-:Y:S01]  /*1a50*/  STL.64 [R1+0x40], R32 ;  /* 0x0000402001007387 */ /* 0x0003e20000100a00 */
[----:B------:R-:W-:Y:S01]  /*1a60*/  @!P4 IADD3 R8, P0, R32, 0x10, RZ ;  /* 0x000000102008c810 */ /* 0x000fe20007f1e0ff */
[----:B--2---:R-:W-:Y:S01]  /*1a70*/  IMAD.WIDE.U32 R4, R6, c[0x0][0x1a8], R4 ;  /* 0x00006a0006047a25 */ /* 0x004fe200078e0004 */
[----:B------:R-:W-:-:S03]  /*1a80*/  ULDC.64 UR8, c[0x0][0x198] ;  /* 0x0000660000087ab9 */ /* 0x000fc60000000a00 */
[----:B------:R-:W-:Y:S01]  /*1a90*/  IMAD.WIDE.U32 R6, R2, c[0x0][0x198], R30 ;  /* 0x0000660002067a25 */ /* 0x000fe200078e001e */
[----:B------:R-:W-:Y:S01]  /*1aa0*/  IADD3 R5, R5, UR4, RZ ;  /* 0x0000000405057c10 */ /* 0x000fe2000fffe0ff */
[----:B------:R-:W-:Y:S01]  /*1ab0*/  UMOV UR4, 0x6 ;  /* 0x0000000600047882 */ /* 0x000fe20000000000 */
[----:B------:R-:W-:Y:S01]  /*1ac0*/  @!P3 IADD3 R9, P1, R32, 0x20, RZ ;  /* 0x000000202009b810 */ /* 0x000fe20007f3e0ff */
[----:B------:R-:W-:Y:S01]  /*1ad0*/  IMAD R0, R2, c[0x0][0x19c], R0 ;  /* 0x0000670002007a24 */ /* 0x000fe200078e0200 */
[----:B------:R-:W-:Y:S01]  /*1ae0*/  IADD3 R16, P6, R6, UR20, RZ ;  /* 0x0000001406107c10 */ /* 0x000fe2000ffde0ff */
[--C-:B------:R-:W-:Y:S01]  /*1af0*/  @!P4 IMAD.X R19, RZ, RZ, R33.reuse, P0 ;  /* 0x000000ffff13c224 */ /* 0x100fe200000e0621 */
[----:B------:R-:W-:Y:S01]  /*1b00*/  @!P2 IADD3 R20, P0, R32, 0x30, RZ ;  /* 0x000000302014a810 */ /* 0x000fe20007f1e0ff */
[----:B------:R-:W-:Y:S01]  /*1b10*/  @!P5 IMAD R11, R33, c[0x0][0x190], RZ ;  /* 0x00006400210bda24 */ /* 0x000fe200078e02ff */
[----:B------:R-:W-:Y:S01]  /*1b20*/  IADD3.X R17, R7, UR7, R0, P6, !PT ;  /* 0x0000000707117c10 */ /* 0x000fe2000b7fe400 */
[--C-:B------:R-:W-:Y:S01]  /*1b30*/  @!P3 IMAD.X R10, RZ, RZ, R33.reuse, P1 ;  /* 0x000000ffff0ab224 */ /* 0x100fe200008e0621 */
[----:B------:R-:W-:Y:S01]  /*1b40*/  USHF.L.U64.HI UR9, UR8, UR4, UR9 ;  /* 0x0000000408097299 */ /* 0x000fe20008010209 */
[----:B------:R-:W-:Y:S01]  /*1b50*/  @!P2 IMAD.X R0, RZ, RZ, R33, P0 ;  /* 0x000000ffff00a224 */ /* 0x000fe200000e0621 */
[----:B------:R-:W-:Y:S01]  /*1b60*/  USHF.L.U32 UR4, UR8, 0x6, URZ ;  /* 0x0000000608047899 */ /* 0x000fe2000800063f */
[----:B------:R-:W-:Y:S01]  /*1b70*/  @!P4 IMAD.MOV.U32 R6, RZ, RZ, R4 ;  /* 0x000000ffff06c224 */ /* 0x000fe200078e0004 */
[----:B------:R-:W-:Y:S01]  /*1b80*/  UIMAD UR6, UR9, UR29, URZ ;  /* 0x0000001d090672a4 */ /* 0x000fe2000f8e023f */
[----:B------:R-:W-:-:S02]  /*1b90*/  @!P4 IMAD.MOV.U32 R7, RZ, RZ, R5 ;  /* 0x000000ffff07c224 */ /* 0x000fc400078e0005 */
[----:B------:R-:W-:Y:S01]  /*1ba0*/  @!P4 IMAD R19, R19, c[0x0][0x190], RZ ;  /* 0x000064001313ca24 */ /* 0x000fe200078e02ff */
[----:B------:R-:W-:Y:S01]  /*1bb0*/  UIMAD UR6, UR18, UR4, UR6 ;  /* 0x00000004120672a4 */ /* 0x000fe2000f8e0206 */
[--C-:B------:R-:W-:Y:S02]  /*1bc0*/  @!P3 IMAD.MOV.U32 R12, RZ, RZ, R4.reuse ;  /* 0x000000ffff0cb224 */ /* 0x100fe400078e0004 */
[--C-:B------:R-:W-:Y:S02]  /*1bd0*/  @!P3 IMAD.MOV.U32 R13, RZ, RZ, R5.reuse ;  /* 0x000000ffff0db224 */ /* 0x100fe400078e0005 */
[----:B------:R-:W-:Y:S02]  /*1be0*/  @!P2 IMAD.MOV.U32 R14, RZ, RZ, R4 ;  /* 0x000000ffff0ea224 */ /* 0x000fe400078e0004 */
[----:B------:R-:W-:Y:S02]  /*1bf0*/  @!P2 IMAD.MOV.U32 R15, RZ, RZ, R5 ;  /* 0x000000ffff0fa224 */ /* 0x000fe400078e0005 */
[----:B------:R-:W-:-:S02]  /*1c00*/  @!P2 IMAD R0, R0, c[0x0][0x190], RZ ;  /* 0x000064000000aa24 */ /* 0x000fc400078e02ff */
[----:B------:R-:W-:Y:S02]  /*1c10*/  @!P5 IMAD R11, R32, c[0x0][0x194], R11 ;  /* 0x00006500200bda24 */ /* 0x000fe400078e020b */
[----:B------:R-:W-:Y:S02]  /*1c20*/  @!P3 IMAD R10, R10, c[0x0][0x190], RZ ;  /* 0x000064000a0aba24 */ /* 0x000fe400078e02ff */
[----:B------:R-:W-:-:S04]  /*1c30*/  @!P5 IMAD.WIDE.U32 R4, R32, c[0x0][0x190], R4 ;  /* 0x000064002004da25 */ /* 0x000fc800078e0004 */
[C---:B------:R-:W-:Y:S02]  /*1c40*/  @!P4 IMAD R19, R8.reuse, c[0x0][0x194], R19 ;  /* 0x000065000813ca24 */ /* 0x040fe400078e0213 */
[----:B------:R-:W-:-:S04]  /*1c50*/  @!P4 IMAD.WIDE.U32 R6, R8, c[0x0][0x190], R6 ;  /* 0x000064000806ca25 */ /* 0x000fc800078e0006 */
[----:B------:R-:W-:Y:S01]  /*1c60*/  @!P2 IMAD R24, R20, c[0x0][0x194], R0 ;  /* 0x000065001418aa24 */ /* 0x000fe200078e0200 */
[----:B------:R-:W-:Y:S01]  /*1c70*/  @!P4 LEA R8, P0, R6, c[0x0][0x160], 0x1 ;  /* 0x000058000608ca11 */ /* 0x000fe200078008ff */
[----:B------:R-:W-:Y:S01]  /*1c80*/  @!P3 IMAD R21, R9, c[0x0][0x194], R10 ;  /* 0x000065000915ba24 */ /* 0x000fe200078e020a */
[C---:B------:R-:W-:Y:S01]  /*1c90*/  @!P5 LEA R10, P1, R4.reuse, c[0x0][0x160], 0x1 ;  /* 0x00005800040ada11 */ /* 0x040fe200078208ff */
[----:B------:R-:W-:Y:S02]  /*1ca0*/  @!P5 IMAD.IADD R0, R5, 0x1, R11 ;  /* 0x000000010500d824 */ /* 0x000fe400078e020b */
[----:B------:R-:W-:Y:S01]  /*1cb0*/  @!P4 IMAD.IADD R5, R7, 0x1, R19 ;  /* 0x000000010705c824 */ /* 0x000fe200078e0213 */
[----:B------:R-:W-:Y:S01]  /*1cc0*/  SHF.R.S32.HI R19, RZ, 0x1f, R18 ;  /* 0x0000001fff137819 */ /* 0x000fe20000011412 */
[----:B------:R-:W-:Y:S01]  /*1cd0*/  @!P3 IMAD.WIDE.U32 R12, R9, c[0x0][0x190], R12 ;  /* 0x00006400090cba25 */ /* 0x000fe200078e000c */
[----:B------:R-:W-:Y:S02]  /*1ce0*/  @!P5 LEA.HI.X R11, R4, c[0x0][0x164], R0, 0x1, P1 ;  /* 0x00005900040bda11 */ /* 0x000fe400008f0c00 */
[----:B------:R-:W-:Y:S01]  /*1cf0*/  @!P4 LEA.HI.X R9, R6, c[0x0][0x164], R5, 0x1, P0 ;  /* 0x000059000609ca11 */ /* 0x000fe200000f0c05 */
[----:B-1----:R-:W-:Y:S01]  /*1d00*/  IMAD.WIDE.U32 R32, R18, c[0x0][0x1b0], R16 ;  /* 0x00006c0012207a25 */ /* 0x002fe200078e0010 */
[----:B------:R-:W-:-:S02]  /*1d10*/  LEA.HI R16, R27, R105, RZ, 0x6 ;  /* 0x000000691b107211 */ /* 0x000fc400078f30ff */
[----:B------:R-:W-:Y:S01]  /*1d20*/  @!P3 LEA R6, P0, R12, c[0x0][0x160], 0x1 ;  /* 0x000058000c06ba11 */ /* 0x000fe200078008ff */
[----:B------:R-:W-:Y:S01]  /*1d30*/  @!P3 IMAD.IADD R4, R13, 0x1, R21 ;  /* 0x000000010d04b824 */ /* 0x000fe200078e0215 */
[----:B------:R-:W-:Y:S01]  /*1d40*/  STL.64 [R1+0x38], R32 ;  /* 0x0000382001007387 */ /* 0x000fe20000100a00 */
[----:B------:R-:W-:Y:S02]  /*1d50*/  IMAD R0, R19, c[0x0][0x1b0], RZ ;  /* 0x00006c0013007a24 */ /* 0x000fe400078e02ff */
[----:B------:R-:W-:Y:S01]  /*1d60*/  IMAD.SHL.U32 R16, R16, 0x8, RZ ;  /* 0x0000000810107824 */ /* 0x000fe200078e00ff */
[----:B------:R-:W-:Y:S01]  /*1d70*/  @!P3 LEA.HI.X R7, R12, c[0x0][0x164], R4, 0x1, P0 ;  /* 0x000059000c07ba11 */ /* 0x000fe200000f0c04 */
[----:B------:R-:W-:Y:S01]  /*1d80*/  IMAD R0, R18, c[0x0][0x1b4], R0 ;  /* 0x00006d0012007a24 */ /* 0x000fe200078e0200 */
[----:B------:R-:W-:Y:S01]  /*1d90*/  ISETP.GE.AND P0, PT, R22, UR5, PT ;  /* 0x0000000516007c0c */ /* 0x000fe2000bf06270 */
[----:B------:R-:W-:Y:S01]  /*1da0*/  IMAD.U32 R103, RZ, RZ, UR4 ;  /* 0x00000004ff677e24 */ /* 0x000fe2000f8e00ff */
[----:B------:R-:W-:Y:S01]  /*1db0*/  LOP3.LUT R16, R25, 0xfffffe00, R16, 0xf8, !PT ;  /* 0xfffffe0019107812 */ /* 0x000fe200078ef810 */
[----:B------:R-:W-:-:S02]  /*1dc0*/  IMAD.IADD R111, R33, 0x1, R0 ;  /* 0x00000001216f7824 */ /* 0x000fc400078e0200 */
[----:B------:R-:W-:Y:S02]  /*1dd0*/  IMAD.MOV.U32 R110, RZ, RZ, R32 ;  /* 0x000000ffff6e7224 */ /* 0x000fe400078e0020 */
[----:B------:R-:W-:-:S03]  /*1de0*/  @!P2 IMAD.WIDE.U32 R14, R20, c[0x0][0x190], R14 ;  /* 0x00006400140eaa25 */ /* 0x000fc600078e000e */
[----:B------:R-:W-:Y:S01]  /*1df0*/  STL.64 [R1+0x28], R110 ;  /* 0x0000286e01007387 */ /* 0x000fe20000100a00 */
[----:B------:R-:W-:Y:S01]  /*1e00*/  IMAD.WIDE.U32 R4, R103, UR29, R110 ;  /* 0x0000001d67047c25 */ /* 0x000fe2000f8e006e */
[----:B------:R-:W-:-:S03]  /*1e10*/  @!P2 LEA R12, P6, R14, c[0x0][0x160], 0x1 ;  /* 0x000058000e0caa11 */ /* 0x000fc600078c08ff */
[----:B------:R-:W-:Y:S01]  /*1e20*/  IMAD.U32 R0, RZ, RZ, UR8 ;  /* 0x00000008ff007e24 */ /* 0x000fe2000f8e00ff */
[----:B------:R-:W-:Y:S01]  /*1e30*/  IADD3 R5, R5, UR6, RZ ;  /* 0x0000000605057c10 */ /* 0x000fe2000fffe0ff */
[----:B------:R-:W-:Y:S01]  /*1e40*/  IMAD.SHL.U32 R231, R16, 0x2, RZ ;  /* 0x0000000210e77824 */ /* 0x000fe200078e00ff */
[----:B------:R-:W-:Y:S01]  /*1e50*/  UIMAD.WIDE.U32 UR6, UR8, 0x20, URZ ;  /* 0x00000020080678a5 */ /* 0x000fe2000f8e003f */
[----:B------:R-:W-:Y:S01]  /*1e60*/  IMAD.MOV.U32 R20, RZ, RZ, c[0x0][0x19c] ;  /* 0x00006700ff147624 */ /* 0x000fe200078e00ff */
[----:B------:R-:W-:Y:S01]  /*1e70*/  @!P0 LEA R0, P1, R0, R4, 0x4 ;  /* 0x0000000400008211 */ /* 0x000fe200078220ff */
[----:B------:R-:W-:Y:S01]  /*1e80*/  IMAD.U32 R17, RZ, RZ, UR8 ;  /* 0x00000008ff117e24 */ /* 0x000fe2000f8e00ff */
[----:B------:R-:W-:Y:S01]  /*1e90*/  @!PT LDS RZ, [RZ] ;  /* 0x00000000fffff984 */ /* 0x000fe20000000800 */
[----:B------:R-:W-:Y:S01]  /*1ea0*/  @!PT LDS RZ, [RZ] ;  /* 0x00000000fffff984 */ /* 0x000fe20000000800 */
[----:B------:R-:W-:Y:S01]  /*1eb0*/  @!PT LDS RZ, [RZ] ;  /* 0x00000000fffff984 */ /* 0x000fe20000000800 */
[----:B------:R1:W-:Y:S01]  /*1ec0*/  @!P5 LDGSTS.E.BYPASS.LTC128B.128 [R231], [R10.64] ;  /* 0x000000000ae7dfae */ /* 0x0003e2000b901d4e */
[----:B------:R-:W-:Y:S02]  /*1ed0*/  @!P2 IMAD.IADD R13, R15, 0x1, R24 ;  /* 0x000000010f0da824 */ /* 0x000fe400078e0218 */
[----:B------:R-:W-:Y:S01]  /*1ee0*/  IMAD R3, R3, c[0x0][0x1a0], RZ ;  /* 0x0000680003037a24 */ /* 0x000fe200078e02ff */
[----:B------:R1:W-:Y:S01]  /*1ef0*/  @!P5 LDGSTS.E.BYPASS.LTC128B.128 [R231+0x2000], [R10.64+0x80] ;  /* 0x020000800ae7dfae */ /* 0x0003e2000b901d4e */
[----:B------:R-:W-:-:S02]  /*1f00*/  @!P0 LEA.HI.X R15, R17, R5, R20, 0x4, P1 ;  /* 0x00000005110f8211 */ /* 0x000fc400008f2414 */
[----:B------:R-:W-:Y:S01]  /*1f10*/  @!P2 LEA.HI.X R13, R14, c[0x0][0x164], R13, 0x1, P6 ;  /* 0x000059000e0daa11 */ /* 0x000fe200030f0c0d */
[----:B------:R1:W-:Y:S01]  /*1f20*/  @!P5 LDGSTS.E.BYPASS.LTC128B.128 [R231+0x4000], [R10.64+0x100] ;  /* 0x040001000ae7dfae */ /* 0x0003e2000b901d4e */
[----:B------:R-:W-:Y:S01]  /*1f30*/  @!P0 LEA R14, P1, R0, c[0x0][0x168], 0x1 ;  /* 0x00005a00000e8a11 */ /* 0x000fe200078208ff */
[C---:B------:R-:W-:Y:S01]  /*1f40*/  IMAD R3, R2.reuse, c[0x0][0x1a4], R3 ;  /* 0x0000690002037a24 */ /* 0x040fe200078e0203 */
[----:B------:R-:W-:Y:S01]  /*1f50*/  ISETP.GE.AND P6, PT, R29, UR5, PT ;  /* 0x000000051d007c0c */ /* 0x000fe2000bfc6270 */
[----:B------:R1:W-:Y:S01]  /*1f60*/  @!P5 LDGSTS.E.BYPASS.LTC128B.128 [R231+0x6000], [R10.64+0x180] ;  /* 0x060001800ae7dfae */ /* 0x0003e2000b901d4e */
[----:B------:R-:W-:Y:S02]  /*1f70*/  ISETP.GE.AND P5, PT, R2, UR5, PT ;  /* 0x0000000502007c0c */ /* 0x000fe4000bfa6270 */
[----:B------:R-:W-:Y:S01]  /*1f80*/  @!P0 LEA.HI.X R15, R0, c[0x0][0x16c], R15, 0x1, P1 ;  /* 0x00005b00000f8a11 */ /* 0x000fe200008f0c0f */
[----:B------:R2:W-:Y:S01]  /*1f90*/  @!P4 LDGSTS.E.BYPASS.LTC128B.128 [R231+0x800], [R8.64] ;  /* 0x0080000008e7cfae */ /* 0x0005e2000b901d4e */
[----:B------:R-:W-:-:S03]  /*1fa0*/  ISETP.GE.AND P1, PT, R23, UR5, PT ;  /* 0x0000000517007c0c */ /* 0x000fc6000bf26270 */
[----:B------:R2:W-:Y:S04]  /*1fb0*/  @!P4 LDGSTS.E.BYPASS.LTC128B.128 [R231+0x2800], [R8.64+0x80] ;  /* 0x0280008008e7cfae */ /* 0x0005e8000b901d4e */
[----:B------:R2:W-:Y:S04]  /*1fc0*/  @!P4 LDGSTS.E.BYPASS.LTC128B.128 [R231+0x4800], [R8.64+0x100] ;  /* 0x0480010008e7cfae */ /* 0x0005e8000b901d4e */
[----:B------:R2:W-:Y:S04]  /*1fd0*/  @!P4 LDGSTS.E.BYPASS.LTC128B.128 [R231+0x6800], [R8.64+0x180] ;  /* 0x0680018008e7cfae */ /* 0x0005e8000b901d4e */
[----:B------:R3:W-:Y:S04]  /*1fe0*/  @!P3 LDGSTS.E.BYPASS.LTC128B.128 [R231+0x1000], [R6.64] ;  /* 0x0100000006e7bfae */ /* 0x0007e8000b901d4e */
[----:B------:R3:W-:Y:S01]  /*1ff0*/  @!P3 LDGSTS.E.BYPASS.LTC128B.128 [R231+0x3000], [R6.64+0x80] ;  /* 0x0300008006e7bfae */ /* 0x0007e2000b901d4e */
[----:B-1----:R-:W-:-:S03]  /*2000*/  IMAD.WIDE.U32 R10, R2, c[0x0][0x1a0], R30 ;  /* 0x00006800020a7a25 */ /* 0x002fc600078e001e */
[----:B------:R3:W-:Y:S04]  /*2010*/  @!P3 LDGSTS.E.BYPASS.LTC128B.128 [R231+0x5000], [R6.64+0x100] ;  /* 0x0500010006e7bfae */ /* 0x0007e8000b901d4e */
[----:B------:R3:W-:Y:S01]  /*2020*/  @!P3 LDGSTS.E.BYPASS.LTC128B.128 [R231+0x7000], [R6.64+0x180] ;  /* 0x0700018006e7bfae */ /* 0x0007e2000b901d4e */
[----:B------:R-:W-:-:S03]  /*2030*/  @!P1 IADD3 R0, P3, R4, UR6, RZ ;  /* 0x0000000604009c10 */ /* 0x000fc6000ff7e0ff */
[----:B------:R1:W-:Y:S04]  /*2040*/  @!P2 LDGSTS.E.BYPASS.LTC128B.128 [R231+0x1800], [R12.64] ;  /* 0x018000000ce7afae */ /* 0x0003e8000b901d4e */
[----:B------:R1:W-:Y:S01]  /*2050*/  @!P2 LDGSTS.E.BYPASS.LTC128B.128 [R231+0x3800], [R12.64+0x80] ;  /* 0x038000800ce7afae */ /* 0x0003e2000b901d4e */
[----:B--2---:R-:W-:-:S03]  /*2060*/  IMAD.SHL.U32 R9, R20, 0x20, RZ ;  /* 0x0000002014097824 */ /* 0x004fc600078e00ff */
[----:B------:R1:W-:Y:S02]  /*2070*/  @!P2 LDGSTS.E.BYPASS.LTC128B.128 [R231+0x5800], [R12.64+0x100] ;  /* 0x058001000ce7afae */ /* 0x0003e4000b901d4e */
[----:B------:R-:W-:Y:S02]  /*2080*/  @!P1 IADD3.X R9, R5, UR7, R9, P3, !PT ;  /* 0x0000000705099c10 */ /* 0x000fe40009ffe409 */
[----:B------:R1:W-:Y:S01]  /*2090*/  @!P2 LDGSTS.E.BYPASS.LTC128B.128 [R231+0x7800], [R12.64+0x180] ;  /* 0x078001800ce7afae */ /* 0x0003e2000b901d4e */
[C---:B------:R-:W-:Y:S01]  /*20a0*/  @!P1 LEA R8, P3, R0.reuse, c[0x0][0x168], 0x1 ;  /* 0x00005a0000089a11 */ /* 0x040fe200078608ff */
[----:B------:R-:W-:Y:S02]  /*20b0*/  ULDC.64 UR6, c[0x0][0x1a0] ;  /* 0x0000680000067ab9 */ /* 0x000fe40000000a00 */
[----:B------:R-:W-:Y:S01]  /*20c0*/  UIMAD UR18, UR18, UR6, URZ ;  /* 0x00000006121272a4 */ /* 0x000fe2000f8e023f */
[----:B------:R-:W-:Y:S01]  /*20d0*/  @!P1 LEA.HI.X R9, R0, c[0x0][0x16c], R9, 0x1, P3 ;  /* 0x00005b0000099a11 */ /* 0x000fe200018f0c09 */
[----:B------:R-:W-:Y:S01]  /*20e0*/  IMAD R0, R19, c[0x0][0x1b8], RZ ;  /* 0x00006e0013007a24 */ /* 0x000fe200078e02ff */
[----:B------:R-:W-:Y:S01]  /*20f0*/  ISETP.GE.AND P3, PT, R22, UR5, PT ;  /* 0x0000000516007c0c */ /* 0x000fe2000bf66270 */
[----:B------:R-:W-:Y:S01]  /*2100*/  UIMAD UR7, UR29, UR7, UR18 ;  /* 0x000000071d0772a4 */ /* 0x000fe2000f8e0212 */
[----:B---3--:R-:W-:Y:S01]  /*2110*/  @!P5 LEA R6, P4, R4, c[0x0][0x168], 0x1 ;  /* 0x00005a000406da11 */ /* 0x008fe200078808ff */
[----:B------:R-:W-:Y:S01]  /*2120*/  IMAD R19, R18, c[0x0][0x1bc], R0 ;  /* 0x00006f0012137a24 */ /* 0x000fe200078e0200 */
[----:B------:R-:W-:-:S02]  /*2130*/  UIMAD.WIDE.U32 UR18, UR6, 0x20, URZ ;  /* 0x00000020061278a5 */ /* 0x000fc4000f8e003f */
[----:B------:R-:W-:Y:S02]  /*2140*/  @!P5 LEA.HI.X R7, R4, c[0x0][0x16c], R5, 0x1, P4 ;  /* 0x00005b000407da11 */ /* 0x000fe400020f0c05 */
[----:B------:R-:W-:Y:S01]  /*2150*/  IADD3 R16, P4, R10, UR22, RZ ;  /* 0x000000160a107c10 */ /* 0x000fe2000ff9e0ff */
[----:B------:R-:W-:Y:S02]  /*2160*/  IMAD.U32 R10, RZ, RZ, UR8 ;  /* 0x00000008ff0a7e24 */ /* 0x000fe4000f8e00ff */
[----:B------:R2:W-:Y:S01]  /*2170*/  @!P5 LDGSTS.E.BYPASS.LTC128B.128 [R231+0x8000], [R6.64] ;  /* 0x0800000006e7dfae */ /* 0x0005e2000b901d4e */
[----:B------:R-:W-:Y:S01]  /*2180*/  IADD3.X R17, R11, UR21, R3, P4, !PT ;  /* 0x000000150b117c10 */ /* 0x000fe2000a7fe403 */
[----:B------:R-:W-:Y:S01]  /*2190*/  @!P6 IMAD.WIDE.U32 R10, R10, 0x30, R4 ;  /* 0x000000300a0ae825 */ /* 0x000fe200078e0004 */
[----:B------:R-:W-:Y:S01]  /*21a0*/  UIMAD.WIDE.U32 UR20, UR29, UR6, URZ ;  /* 0x000000061d1472a5 */ /* 0x000fe2000f8e003f */
[----:B------:R2:W-:Y:S01]  /*21b0*/  @!P5 LDGSTS.E.BYPASS.LTC128B.128 [R231+0xa000], [R6.64+0x80] ;  /* 0x0a00008006e7dfae */ /* 0x0005e2000b901d4e */
[----:B------:R-:W-:Y:S01]  /*21c0*/  ISETP.GE.AND P4, PT, R23, UR5, PT ;  /* 0x0000000517007c0c */ /* 0x000fe2000bf86270 */
[----:B------:R-:W-:Y:S01]  /*21d0*/  @!P6 IMAD R3, R20, 0x30, RZ ;  /* 0x000000301403e824 */ /* 0x000fe200078e02ff */
[----:B------:R-:W-:Y:S01]  /*21e0*/  @!P6 LEA R4, P2, R10, c[0x0][0x168], 0x1 ;  /* 0x00005a000a04ea11 */ /* 0x000fe200078408ff */
[----:B------:R2:W-:Y:S01]  /*21f0*/  @!P5 LDGSTS.E.BYPASS.LTC128B.128 [R231+0xc000], [R6.64+0x100] ;  /* 0x0c00010006e7dfae */ /* 0x0005e2000b901d4e */
[----:B------:R-:W-:Y:S01]  /*2200*/  IMAD.WIDE.U32 R30, R18, c[0x0][0x1b8], R16 ;  /* 0x00006e00121e7a25 */ /* 0x000fe200078e0010 */
[----:B------:R-:W-:-:S02]  /*2210*/  UIADD3 UR7, UR21, UR7, URZ ;  /* 0x0000000715077290 */ /* 0x000fc4000fffe03f */
[----:B------:R2:W-:Y:S01]  /*2220*/  @!P5 LDGSTS.E.BYPASS.LTC128B.128 [R231+0xe000], [R6.64+0x180] ;  /* 0x0e00018006e7dfae */ /* 0x0005e2000b901d4e */
[----:B------:R-:W-:Y:S01]  /*2230*/  @!P6 IMAD.IADD R3, R11, 0x1, R3 ;  /* 0x000000010b03e824 */ /* 0x000fe200078e0203 */
[----:B------:R-:W-:Y:S01]  /*2240*/  ISETP.GE.AND P5, PT, R2, UR5, PT ;  /* 0x0000000502007c0c */ /* 0x000fe2000bfa6270 */
[----:B------:R-:W-:Y:S01]  /*2250*/  IMAD.U32 R11, RZ, RZ, UR21 ;  /* 0x00000015ff0b7e24 */ /* 0x000fe2000f8e00ff */
[----:B------:R3:W-:Y:S01]  /*2260*/  @!P0 LDGSTS.E.BYPASS.LTC128B.128 [R231+0x8800], [R14.64] ;  /* 0x088000000ee78fae */ /* 0x0007e2000b901d4e */
[----:B------:R-:W-:Y:S01]  /*2270*/  IMAD.IADD R25, R31, 0x1, R19 ;  /* 0x000000011f197824 */ /* 0x000fe200078e0213 */
[----:B------:R-:W-:Y:S01]  /*2280*/  @!P6 LEA.HI.X R5, R10, c[0x0][0x16c], R3, 0x1, P2 ;  /* 0x00005b000a05ea11 */ /* 0x000fe200010f0c03 */
[----:B------:R-:W-:Y:S01]  /*2290*/  IMAD.SHL.U32 R3, R2, 0x8, RZ ;  /* 0x0000000802037824 */ /* 0x000fe200078e00ff */
[----:B------:R3:W-:Y:S01]  /*22a0*/  @!P0 LDGSTS.E.BYPASS.LTC128B.128 [R231+0xa800], [R14.64+0x80] ;  /* 0x0a8000800ee78fae */ /* 0x0007e2000b901d4e */
[----:B------:R-:W-:Y:S01]  /*22b0*/  LEA.HI R10, R27, R105, RZ, 0x4 ;  /* 0x000000691b0a7211 */ /* 0x000fe200078f20ff */
[----:B------:R-:W-:-:S02]  /*22c0*/  IMAD.SHL.U32 R2, R26, 0x40, RZ ;  /* 0x000000401a027824 */ /* 0x000fc400078e00ff */
[----:B------:R3:W-:Y:S01]  /*22d0*/  @!P0 LDGSTS.E.BYPASS.LTC128B.128 [R231+0xc800], [R14.64+0x100] ;  /* 0x0c8001000ee78fae */ /* 0x0007e2000b901d4e */
[----:B------:R-:W-:Y:S02]  /*22e0*/  LOP3.LUT R0, R10, 0xfffffff0, RZ, 0xc0, !PT ;  /* 0xfffffff00a007812 */ /* 0x000fe400078ec0ff */
[----:B------:R-:W-:Y:S01]  /*22f0*/  LOP3.LUT R2, R2, 0x1c0, RZ, 0xc0, !PT ;  /* 0x000001c002027812 */ /* 0x000fe200078ec0ff */
[----:B------:R3:W-:Y:S02]  /*2300*/  @!P0 LDGSTS.E.BYPASS.LTC128B.128 [R231+0xe800], [R14.64+0x180] ;  /* 0x0e8001800ee78fae */ /* 0x0007e4000b901d4e */
[C---:B------:R-:W-:Y:S01]  /*2310*/  IMAD.IADD R0, R105.reuse, 0x1, -R0 ;  /* 0x0000000169007824 */ /* 0x040fe200078e0a00 */
[----:B-1----:R-:W-:Y:S01]  /*2320*/  LOP3.LUT R13, R2, 0x8, R3, 0xf8, !PT ;  /* 0x00000008020d7812 */ /* 0x002fe200078ef803 */
[----:B------:R1:W-:Y:S01]  /*2330*/  @!P1 LDGSTS.E.BYPASS.LTC128B.128 [R231+0x9000], [R8.64] ;  /* 0x0900000008e79fae */ /* 0x0003e2000b901d4e */
[----:B------:R-:W-:Y:S01]  /*2340*/  IMAD.U32 R3, RZ, RZ, UR7 ;  /* 0x00000007ff037e24 */ /* 0x000fe2000f8e00ff */
[----:B------:R-:W-:Y:S01]  /*2350*/  UIADD3 UR7, UR17, 0x1, -UR13 ;  /* 0x0000000111077890 */ /* 0x000fe2000fffe80d */
[----:B------:R-:W-:Y:S01]  /*2360*/  SHF.R.S32.HI R16, RZ, 0x1f, R0 ;  /* 0x0000001fff107819 */ /* 0x000fe20000011400 */
[----:B------:R1:W-:Y:S01]  /*2370*/  @!P1 LDGSTS.E.BYPASS.LTC128B.128 [R231+0xb000], [R8.64+0x80] ;  /* 0x0b00008008e79fae */ /* 0x0003e2000b901d4e */
[----:B------:R-:W-:Y:S01]  /*2380*/  IMAD.SHL.U32 R105, R105, 0x2, RZ ;  /* 0x0000000269697824 */ /* 0x000fe200078e00ff */
[----:B--2---:R-:W-:-:S02]  /*2390*/  SHF.R.S32.HI R6, RZ, 0x4, R10 ;  /* 0x00000004ff067819 */ /* 0x004fc4000001140a */
[----:B------:R1:W-:Y:S01]  /*23a0*/  @!P1 LDGSTS.E.BYPASS.LTC128B.128 [R231+0xd000], [R8.64+0x100] ;  /* 0x0d00010008e79fae */ /* 0x0003e2000b901d4e */
[----:B------:R-:W-:Y:S02]  /*23b0*/  LEA.HI R16, R16, R0, RZ, 0x3 ;  /* 0x0000000010107211 */ /* 0x000fe400078f18ff */
[----:B------:R-:W-:Y:S01]  /*23c0*/  LEA.HI R7, R10, R6, RZ, 0x1 ;  /* 0x000000060a077211 */ /* 0x000fe200078f08ff */
[----:B------:R1:W-:Y:S01]  /*23d0*/  @!P1 LDGSTS.E.BYPASS.LTC128B.128 [R231+0xf000], [R8.64+0x180] ;  /* 0x0f00018008e79fae */ /* 0x0003e2000b901d4e */
[----:B------:R-:W-:Y:S01]  /*23e0*/  IMAD.U32 R10, RZ, RZ, UR20 ;  /* 0x00000014ff0a7e24 */ /* 0x000fe2000f8e00ff */
[----:B------:R-:W-:Y:S02]  /*23f0*/  LOP3.LUT R11, R16, 0xfffffff8, RZ, 0xc0, !PT ;  /* 0xfffffff8100b7812 */ /* 0x000fe400078ec0ff */
[----:B------:R2:W-:Y:S01]  /*2400*/  @!P6 LDGSTS.E.BYPASS.LTC128B.128 [R231+0x9800], [R4.64] ;  /* 0x0980000004e7efae */ /* 0x0005e2000b901d4e */
[----:B------:R-:W-:Y:S02]  /*2410*/  LOP3.LUT R12, R7, 0xfffffffe, RZ, 0xc0, !PT ;  /* 0xfffffffe070c7812 */ /* 0x000fe400078ec0ff */
[----:B------:R-:W-:Y:S01]  /*2420*/  SHF.R.U32.HI R7, RZ, 0x3, R2 ;  /* 0x00000003ff077819 */ /* 0x000fe20000011602 */
[----:B------:R2:W-:Y:S01]  /*2430*/  @!P6 LDGSTS.E.BYPASS.LTC128B.128 [R231+0xb800], [R4.64+0x80] ;  /* 0x0b80008004e7efae */ /* 0x0005e2000b901d4e */
[----:B------:R-:W-:Y:S01]  /*2440*/  LEA R2, P2, R10, R30, 0x6 ;  /* 0x0000001e0a027211 */ /* 0x000fe200078430ff */
[----:B------:R-:W-:Y:S01]  /*2450*/  IMAD.IADD R6, R6, 0x1, -R12 ;  /* 0x0000000106067824 */ /* 0x000fe200078e0a0c */
[----:B------:R-:W-:Y:S01]  /*2460*/  LOP3.LUT R112, R105, 0x6, RZ, 0xc0, !PT ;  /* 0x0000000669707812 */ /* 0x000fe200078ec0ff */
[----:B------:R2:W-:Y:S01]  /*2470*/  @!P6 LDGSTS.E.BYPASS.LTC128B.128 [R231+0xd800], [R4.64+0x100] ;  /* 0x0d80010004e7efae */ /* 0x0005e2000b901d4e */
[----:B------:R-:W-:Y:S01]  /*2480*/  IMAD.MOV.U32 R12, RZ, RZ, c[0x0][0x1a4] ;  /* 0x00006900ff0c7624 */ /* 0x000fe200078e00ff */
[----:B------:R-:W-:Y:S01]  /*2490*/  LEA.HI.X R3, R10, R25, R3, 0x6, P2 ;  /* 0x000000190a037211 */ /* 0x000fe200010f3403 */
[----:B------:R-:W-:Y:S01]  /*24a0*/  IMAD.IADD R20, R0, 0x1, -R11 ;  /* 0x0000000100147824 */ /* 0x000fe200078e0a0b */
[----:B------:R2:W-:Y:S01]  /*24b0*/  @!P6 LDGSTS.E.BYPASS.LTC128B.128 [R231+0xf800], [R4.64+0x180] ;  /* 0x0f80018004e7efae */ /* 0x0005e2000b901d4e */
[----:B------:R-:W-:Y:S01]  /*24c0*/  ISETP.GE.AND P6, PT, R29, UR5, PT ;  /* 0x000000051d007c0c */ /* 0x000fe2000bfc6270 */
[----:B---3--:R-:W-:Y:S01]  /*24d0*/  IMAD.SHL.U32 R14, R12, 0x20, RZ ;  /* 0x000000200c0e7824 */ /* 0x008fe200078e00ff */
[----:B------:R-:W-:Y:S01]  /*24e0*/  LOP3.LUT R0, R13, R7, RZ, 0x3c, !PT ;  /* 0x000000070d007212 */ /* 0x000fe200078e3cff */
[----:B------:R-:W0:Y:S01]  /*24f0*/  LDGDEPBAR ;  /* 0x00000000000079af */ /* 0x000e220000000000 */
[----:B------:R-:W-:Y:S01]  /*2500*/  IMAD.U32 R7, RZ, RZ, UR6 ;  /* 0x00000006ff077e24 */ /* 0x000fe2000f8e00ff */
[----:B------:R-:W-:Y:S01]  /*2510*/  @!P4 IADD3 R11, P0, R2, UR18, RZ ;  /* 0x00000012020bcc10 */ /* 0x000fe2000ff1e0ff */
[----:B------:R-:W-:Y:S01]  /*2520*/  IMAD.U32 R10, RZ, RZ, UR6 ;  /* 0x00000006ff0a7e24 */ /* 0x000fe2000f8e00ff */
[----:B------:R-:W-:Y:S01]  /*2530*/  STL.64 [R1+0x60], R30 ;  /* 0x0000601e01007387 */ /* 0x000fe20000100a00 */
[C---:B------:R-:W-:Y:S01]  /*2540*/  IMAD.SHL.U32 R13, R6.reuse, 0x8, RZ ;  /* 0x00000008060d7824 */ /* 0x040fe200078e00ff */
[----:B------:R-:W-:Y:S01]  /*2550*/  @!P4 IADD3.X R14, R3, UR19, R14, P0, !PT ;  /* 0x00000013030ecc10 */ /* 0x000fe200087fe40e */
[----:B------:R-:W-:Y:S01]  /*2560*/  IMAD R0, R6, 0x200, R0 ;  /* 0x0000020006007824 */ /* 0x000fe200078e0200 */
[----:B-1----:R-:W-:Y:S01]  /*2570*/  @!P5 LEA R8, P2, R2, c[0x0][0x170], 0x1 ;  /* 0x00005c000208da11 */ /* 0x002fe200078408ff */
[----:B------:R-:W-:Y:S01]  /*2580*/  STL [R1+0x34], R25 ;  /* 0x0000341901007387 */ /* 0x000fe20000100800 */
[----:B------:R-:W-:Y:S01]  /*2590*/  ULDC UR5, c[0x0][0x2e4] ;  /* 0x0000b90000057ab9 */ /* 0x000fe20000000800 */
[----:B------:R-:W-:Y:S01]  /*25a0*/  IMAD.SHL.U32 R204, R0, 0x2, RZ ;  /* 0x0000000200cc7824 */ /* 0x000fe200078e00ff */
[----:B------:R-:W-:Y:S01]  /*25b0*/  @!P5 LEA.HI.X R9, R2, c[0x0][0x174], R3, 0x1, P2 ;  /* 0x00005d000209da11 */ /* 0x000fe200010f0c03 */
[----:B------:R-:W-:Y:S01]  /*25c0*/  IMAD.MOV.U32 R0, RZ, RZ, 0x20 ;  /* 0x00000020ff007424 */ /* 0x000fe200078e00ff */
[----:B------:R-:W-:-:S02]  /*25d0*/  UIADD3 UR5, UR17, -UR5, -UR13 ;  /* 0x8000000511057290 */ /* 0x000fc4000fffe80d */
[----:B------:R-:W-:Y:S01]  /*25e0*/  IADD3 R215, R204, 0x8020, RZ ;  /* 0x00008020ccd77810 */ /* 0x000fe20007ffe0ff */
[----:B--2---:R-:W-:Y:S01]  /*25f0*/  IMAD.U32 R4, RZ, RZ, UR6 ;  /* 0x00000006ff047e24 */ /* 0x004fe2000f8e00ff */
[----:B------:R-:W-:-:S04]  /*2600*/  DEPBAR.LE SB0, 0x0 ;  /* 0x000080000000791a */ /* 0x000fc80000000000 */
[----:B------:R-:W-:Y:S01]  /*2610*/  BAR.SYNC.DEFER_BLOCKING 0x0 ;  /* 0x0000000000007b1d */ /* 0x000fe20000010000 */
[----:B------:R-:W-:Y:S01]  /*2620*/  @!P3 LEA R4, P1, R4, R2, 0x4 ;  /* 0x000000020404b211 */ /* 0x000fe200078220ff */
[----:B------:R-:W-:-:S03]  /*2630*/  IMAD.SHL.U32 R5, R20, 0x40, RZ ;  /* 0x0000004014057824 */ /* 0x000fc600078e00ff */
[----:B------:R-:W-:Y:S01]  /*2640*/  @!P3 LEA.HI.X R7, R7, R3, R12, 0x4, P1 ;  /* 0x000000030707b211 */ /* 0x000fe200008f240c */
[----:B------:R-:W-:Y:S01]  /*2650*/  @!P6 IMAD.WIDE.U32 R2, R10, 0x30, R2 ;  /* 0x000000300a02e825 */ /* 0x000fe200078e0002 */
[----:B------:R-:W-:Y:S02]  /*2660*/  LOP3.LUT R5, R5, 0x1c0, RZ, 0xc0, !PT ;  /* 0x000001c005057812 */ /* 0x000fe400078ec0ff */
[----:B------:R-:W-:Y:S01]  /*2670*/  @!P3 LEA R6, P0, R4, c[0x0][0x170], 0x1 ;  /* 0x00005c000406ba11 */ /* 0x000fe200078008ff */
[----:B------:R-:W-:Y:S01]  /*2680*/  @!P6 IMAD R12, R12, 0x30, RZ ;  /* 0x000000300c0ce824 */ /* 0x000fe200078e02ff */
[----:B------:R-:W-:Y:S02]  /*2690*/  LOP3.LUT R13, R5, 0x8, R13, 0xf8, !PT ;  /* 0x00000008050d7812 */ /* 0x000fe400078ef80d */
[----:B------:R-:W-:Y:S01]  /*26a0*/  @!P3 LEA.HI.X R7, R4, c[0x0][0x174], R7, 0x1, P0 ;  /* 0x00005d000407ba11 */ /* 0x000fe200000f0c07 */
[----:B------:R-:W-:Y:S01]  /*26b0*/  @!P6 IMAD.IADD R12, R3, 0x1, R12 ;  /* 0x00000001030ce824 */ /* 0x000fe200078e020c */
[----:B------:R-:W-:Y:S01]  /*26c0*/  SHF.R.U32.HI R5, RZ, 0x3, R5 ;  /* 0x00000003ff057819 */ /* 0x000fe20000011605 */
[----:B------:R-:W-:Y:S01]  /*26d0*/  IMAD.SHL.U32 R3, R16, 0x40, RZ ;  /* 0x0000004010037824 */ /* 0x000fe200078e00ff */
[----:B------:R-:W-:-:S02]  /*26e0*/  @!P4 LEA R4, P1, R11, c[0x0][0x170], 0x1 ;  /* 0x00005c000b04ca11 */ /* 0x000fc400078208ff */
[C---:B------:R-:W-:Y:S02]  /*26f0*/  @!P6 LEA R10, P0, R2.reuse, c[0x0][0x170], 0x1 ;  /* 0x00005c00020aea11 */ /* 0x040fe400078008ff */
[----:B------:R-:W-:Y:S02]  /*2700*/  LOP3.LUT R101, R3, 0xfffffe00, RZ, 0xc0, !PT ;  /* 0xfffffe0003657812 */ /* 0x000fe400078ec0ff */
[----:B------:R-:W-:Y:S01]  /*2710*/  LOP3.LUT R102, R13, R5, RZ, 0x3c, !PT ;  /* 0x000000050d667212 */ /* 0x000fe200078e3cff */
[----:B------:R-:W-:Y:S01]  /*2720*/  @P5 STS.128 [R231+0x10000], RZ ;  /* 0x010000ffe7005388 */ /* 0x000fe20000000c00 */
[----:B------:R-:W-:Y:S02]  /*2730*/  @!P4 LEA.HI.X R5, R11, c[0x0][0x174], R14, 0x1, P1 ;  /* 0x00005d000b05ca11 */ /* 0x000fe400008f0c0e */
[----:B------:R-:W-:Y:S01]  /*2740*/  @!P6 LEA.HI.X R11, R2, c[0x0][0x174], R12, 0x1, P0 ;  /* 0x00005d00020bea11 */ /* 0x000fe200000f0c0c */
[----:B------:R-:W-:Y:S01]  /*2750*/  @P5 STS.128 [R231+0x12000], RZ ;  /* 0x012000ffe7005388 */ /* 0x000fe20000000c00 */
[C---:B------:R-:W-:Y:S01]  /*2760*/  IMAD R2, R106.reuse, 0x400, R101 ;  /* 0x000004006a027824 */ /* 0x040fe200078e0265 */
[----:B------:R-:W-:Y:S01]  /*2770*/  LEA R3, R106, UR16, 0x4 ;  /* 0x000000106a037c11 */ /* 0x000fe2000f8e20ff */
[----:B------:R-:W-:Y:S01]  /*2780*/  ULDC UR16, c[0x0][0x2e8] ;  /* 0x0000ba0000107ab9 */ /* 0x000fe20000000800 */
[----:B------:R-:W-:Y:S01]  /*2790*/  @P5 STS.128 [R231+0x14000], RZ ;  /* 0x014000ffe7005388 */ /* 0x000fe20000000c00 */
[----:B------:R-:W-:Y:S01]  /*27a0*/  IMAD.IADD R2, R102, 0x1, R2 ;  /* 0x0000000166027824 */ /* 0x000fe200078e0202 */
[----:B------:R-:W-:Y:S01]  /*27b0*/  R2P PR, R20, 0x6 ;  /* 0x0000000614007804 */ /* 0x000fe20000000000 */
[----:B------:R-:W-:Y:S01]  /*27c0*/  UIADD3 UR7, UR7, UR16, URZ ;  /* 0x0000001007077290 */ /* 0x000fe2000fffe03f */
[----:B------:R-:W-:Y:S01]  /*27d0*/  @P5 STS.128 [R231+0x16000], RZ ;  /* 0x016000ffe7005388 */ /* 0x000fe20000000c00 */
[----:B------:R-:W-:Y:S01]  /*27e0*/  IMAD.SHL.U32 R211, R2, 0x2, RZ ;  /* 0x0000000202d37824 */ /* 0x000fe200078e00ff */
[----:B------:R-:W-:-:S02]  /*27f0*/  IADD3 R2, R204, 0x8000, RZ ;  /* 0x00008000cc027810 */ /* 0x000fc40007ffe0ff */
[----:B------:R-:W-:Y:S01]  /*2800*/  @!PT LDS RZ, [RZ] ;  /* 0x00000000fffff984 */ /* 0x000fe20000000800 */
[----:B------:R-:W-:Y:S01]  /*2810*/  @!PT LDS RZ, [RZ] ;  /* 0x00000000fffff984 */ /* 0x000fe20000000800 */
[----:B------:R-:W-:Y:S01]  /*2820*/  @!PT LDS RZ, [RZ] ;  /* 0x00000000fffff984 */ /* 0x000fe20000000800 */
[----:B------:R1:W-:Y:S01]  /*2830*/  @!P5 LDGSTS.E.BYPASS.LTC128B.128 [R231+0x10000], [R8.64] ;  /* 0x1000000008e7dfae */ /* 0x0003e2000b901d4e */
[----:B------:R-:W-:-:S03]  /*2840*/  SEL R0, R0, 0xffffffe0, !P2 ;  /* 0xffffffe000007807 */ /* 0x000fc60005000000 */
[----:B------:R1:W-:Y:S02]  /*2850*/  @!P5 LDGSTS.E.BYPASS.LTC128B.128 [R231+0x12000], [R8.64+0x80] ;  /* 0x1200008008e7dfae */ /* 0x0003e4000b901d4e */
[----:B------:R-:W-:Y:S02]  /*2860*/  IMAD R214, R0, 0x2, R211 ;  /* 0x0000000200d67824 */ /* 0x000fe400078e02d3 */
        /* <DEDUP_REMOVED lines=33> */
[----:B---3--:R-:W-:-:S03]  /*2a80*/  IMAD.MOV.U32 R4, RZ, RZ, 0x10 ;  /* 0x00000010ff047424 */ /* 0x008fc600078e00ff */
[----:B------:R1:W-:Y:S04]  /*2a90*/  @!P6 LDGSTS.E.BYPASS.LTC128B.128 [R231+0x15800], [R10.64+0x100] ;  /* 0x158001000ae7efae */ /* 0x0003e8000b901d4e */
[----:B------:R1:W-:Y:S01]  /*2aa0*/  @!P6 LDGSTS.E.BYPASS.LTC128B.128 [R231+0x17800], [R10.64+0x180] ;  /* 0x178001800ae7efae */ /* 0x0003e2000b901d4e */
[----:B------:R-:W-:Y:S02]  /*2ab0*/  SEL R4, R4, 0xfffffff0, !P1 ;  /* 0xfffffff004047807 */ /* 0x000fe40004800000 */
[----:B------:R-:W-:Y:S01]  /*2ac0*/  R2P PR, R26, 0x6 ;  /* 0x000000061a007804 */ /* 0x000fe20000000000 */
[----:B------:R-:W-:Y:S02]  /*2ad0*/  LDSM.16.M88.4 R32, [R204+0x8800] ;  /* 0x00880000cc20783b */ /* 0x000fe40000000200 */
[----:B------:R-:W-:-:S02]  /*2ae0*/  IMAD R212, R4, 0x2, R211 ;  /* 0x0000000204d47824 */ /* 0x000fc400078e02d3 */
[----:B------:R-:W-:Y:S02]  /*2af0*/  LDSM.16.M88.4 R16, [R204+0x8000] ;  /* 0x00800000cc10783b */ /* 0x000fe40000000200 */
[----:B------:R-:W-:Y:S02]  /*2b00*/  IMAD R213, R0, 0x2, R212 ;  /* 0x0000000200d57824 */ /* 0x000fe400078e02d4 */
[----:B------:R-:W-:Y:S04]  /*2b10*/  LDSM.16.M88.4 R28, [R204+0x9000] ;  /* 0x00900000cc1c783b */ /* 0x000fe80000000200 */
[----:B------:R-:W-:Y:S01]  /*2b20*/  LDSM.16.M88.4 R24, [R204+0x9800] ;  /* 0x00980000cc18783b */ /* 0x000fe20000000200 */
[----:B------:R-:W-:Y:S01]  /*2b30*/  @P1 IADD3 R215, R2, -0x20, RZ ;  /* 0xffffffe002d71810 */ /* 0x000fe20007ffe0ff */
[----:B------:R-:W-:-:S02]  /*2b40*/  IMAD.MOV.U32 R2, RZ, RZ, 0x40 ;  /* 0x00000040ff027424 */ /* 0x000fc400078e00ff */
[----:B------:R-:W-:Y:S01]  /*2b50*/  LDSM.16.M88.4 R12, [R212] ;  /* 0x00000000d40c783b */ /* 0x000fe20000000200 */
[C---:B------:R-:W-:Y:S02]  /*2b60*/  IADD3 R230, R215.reuse, 0x800, RZ ;  /* 0x00000800d7e67810 */ /* 0x040fe40007ffe0ff */
[----:B------:R-:W-:Y:S01]  /*2b70*/  SEL R2, R2, 0xffffffc0, !P2 ;  /* 0xffffffc002027807 */ /* 0x000fe20005000000 */
[----:B------:R-:W-:Y:S01]  /*2b80*/  LDSM.16.M88.4 R40, [R215] ;  /* 0x00000000d728783b */ /* 0x000fe20000000200 */
[C---:B------:R-:W-:Y:S02]  /*2b90*/  IADD3 R229, R215.reuse, 0x1000, RZ ;  /* 0x00001000d7e57810 */ /* 0x040fe40007ffe0ff */
[C---:B------:R-:W-:Y:S01]  /*2ba0*/  IADD3 R228, R215.reuse, 0x1800, RZ ;  /* 0x00001800d7e47810 */ /* 0x040fe20007ffe0ff */
[----:B-1----:R-:W1:Y:S01]  /*2bb0*/  LDSM.16.M88.4 R8, [R211] ;  /* 0x00000000d308783b */ /* 0x002e620000000200 */
        /* <DEDUP_REMOVED lines=10> */
[----:B------:R-:W-:Y:S01]  /*2c60*/  SHF.R.S32.HI R113, RZ, 0x2, R2 ;  /* 0x00000002ff717819 */ /* 0x000fe20000011402 */
[----:B------:R-:W-:Y:S01]  /*2c70*/  IMAD.U32 R2, RZ, RZ, UR29 ;  /* 0x0000001dff027e24 */ /* 0x000fe2000f8e00ff */
[C---:B------:R-:W-:Y:S01]  /*2c80*/  IADD3 R224, R215.reuse, 0x3800, RZ ;  /* 0x00003800d7e07810 */ /* 0x040fe20007ffe0ff */
[----:B------:R-:W-:Y:S01]  /*2c90*/  LDSM.16.M88.4 R80, [R210+0x9000] ;  /* 0x00900000d250783b */ /* 0x000fe20000000200 */
[----:B------:R-:W-:Y:S01]  /*2ca0*/  IADD3 R223, R215, 0x4000, RZ ;  /* 0x00004000d7df7810 */ /* 0x000fe20007ffe0ff */
[----:B------:R-:W-:Y:S01]  /*2cb0*/  IMAD.IADD R3, R113, 0x1, R3 ;  /* 0x0000000171037824 */ /* 0x000fe200078e0203 */
[C---:B------:R-:W-:Y:S01]  /*2cc0*/  IADD3 R222, R215.reuse, 0x4800, RZ ;  /* 0x00004800d7de7810 */ /* 0x040fe20007ffe0ff */
[----:B------:R-:W-:Y:S01]  /*2cd0*/  LDSM.16.M88.4 R84, [R210+0x9800] ;  /* 0x00980000d254783b */ /* 0x000fe20000000200 */
[----:B------:R-:W-:Y:S01]  /*2ce0*/  IMAD R2, R2, 0x40, R112 ;  /* 0x0000004002027824 */ /* 0x000fe200078e0270 */
[----:B------:R-:W-:-:S02]  /*2cf0*/  IADD3 R221, R215, 0x5000, RZ ;  /* 0x00005000d7dd7810 */ /* 0x000fc40007ffe0ff */
[----:B------:R-:W-:Y:S01]  /*2d00*/  LDSM.16.M88.4 R88, [R209+0x1000] ;  /* 0x00100000d158783b */ /* 0x000fe20000000200 */
[C---:B------:R-:W-:Y:S02]  /*2d10*/  IADD3 R5, R3.reuse, 0x8, RZ ;  /* 0x0000000803057810 */ /* 0x040fe40007ffe0ff */
[----:B--2---:R-:W-:Y:S01]  /*2d20*/  IADD3 R7, R3, UR7, RZ ;  /* 0x0000000703077c10 */ /* 0x004fe2000fffe0ff */
[----:B------:R-:W-:Y:S01]  /*2d30*/  LDSM.16.M88.4 R92, [R209+0x1800] ;  /* 0x00180000d15c783b */ /* 0x000fe20000000200 */
[----:B------:R-:W-:Y:S02]  /*2d40*/  IADD3 R6, R2, 0x1, RZ ;  /* 0x0000000102067810 */ /* 0x000fe40007ffe0ff */
[----:B------:R-:W-:Y:S01]  /*2d50*/  IMNMX R235, R7, UR17, PT ;  /* 0x0000001107eb7c17 */ /* 0x000fe2000b800200 */
[----:B------:R-:W-:Y:S01]  /*2d60*/  LDSM.16.M88.4 R96, [R209+0x5800] ;  /* 0x00580000d160783b */ /* 0x000fe20000000200 */
[----:B------:R-:W-:Y:S02]  /*2d70*/  IADD3 R220, R215, 0x5800, RZ ;  /* 0x00005800d7dc7810 */ /* 0x000fe40007ffe0ff */
[-C--:B------:R-:W-:Y:S01]  /*2d80*/  ISETP.GE.AND P6, PT, R6, R235.reuse, PT ;  /* 0x000000eb0600720c */ /* 0x080fe20003fc6270 */
[----:B------:R-:W0:Y:S01]  /*2d90*/  LDGDEPBAR ;  /* 0x00000000000079af */ /* 0x000e220000000000 */
[----:B------:R-:W-:-:S02]  /*2da0*/  ISETP.GE.AND P0, PT, R2, R235, PT ;  /* 0x000000eb0200720c */ /* 0x000fc40003f06270 */
[C---:B------:R-:W-:Y:S01]  /*2db0*/  IADD3 R219, R215.reuse, 0x6000, RZ ;  /* 0x00006000d7db7810 */ /* 0x040fe20007ffe0ff */
[C---:B-1----:R-:W-:Y:S01]  /*2dc0*/  HMMA.16816.F32 R36, R8.reuse, R32, RZ ;  /* 0x000000200824723c */ /* 0x042fe200000018ff */
[----:B------:R-:W-:Y:S01]  /*2dd0*/  STL [R1+0x74], R113 ;  /* 0x0000747101007387 */ /* 0x000fe20000100800 */
[C---:B------:R-:W-:Y:S02]  /*2de0*/  IADD3 R218, R215.reuse, 0x6800, RZ ;  /* 0x00006800d7da7810 */ /* 0x040fe40007ffe0ff */
[C---:B------:R-:W-:Y:S02]  /*2df0*/  IADD3 R217, R215.reuse, 0x7000, RZ ;  /* 0x00007000d7d97810 */ /* 0x040fe40007ffe0ff */
[----:B------:R-:W-:Y:S02]  /*2e00*/  IADD3 R216, R215, 0x7800, RZ ;  /* 0x00007800d7d87810 */ /* 0x000fe40007ffe0ff */
[C---:B------:R-:W-:Y:S01]  /*2e10*/  HMMA.16816.F32 R44, R8.reuse, R34, RZ ;  /* 0x00000022082c723c */ /* 0x040fe200000018ff */
[----:B------:R-:W1:Y:S07]  /*2e20*/  LDSM.16.M88.4 R32, [R215+0x800] ;  /* 0x00080000d720783b */ /* 0x000e6e0000000200 */
[C---:B------:R-:W-:Y:S08]  /*2e30*/  HMMA.16816.F32 R20, R8.reuse, R16, RZ ;  /* 0x000000100814723c */ /* 0x040ff000000018ff */
[C---:B------:R-:W-:Y:S08]  /*2e40*/  HMMA.16816.F32 R16, R8.reuse, R18, RZ ;  /* 0x000000120810723c */ /* 0x040ff000000018ff */
[C---:B------:R-:W-:Y:S08]  /*2e50*/  HMMA.16816.F32 R48, R8.reuse, R28, RZ ;  /* 0x0000001c0830723c */ /* 0x040ff000000018ff */
[C---:B------:R-:W-:Y:S08]  /*2e60*/  HMMA.16816.F32 R52, R8.reuse, R30, RZ ;  /* 0x0000001e0834723c */ /* 0x040ff000000018ff */
[C---:B------:R-:W-:Y:S08]  /*2e70*/  HMMA.16816.F32 R64, R8.reuse, R24, RZ ;  /* 0x000000180840723c */ /* 0x040ff000000018ff */
[----:B------:R-:W-:Y:S01]  /*2e80*/  HMMA.16816.F32 R68, R8, R26, RZ ;  /* 0x0000001a0844723c */ /* 0x000fe200000018ff */
[----:B------:R-:W-:Y:S04]  /*2e90*/  LDSM.16.M88.4 R8, [R214] ;  /* 0x00000000d608783b */ /* 0x000fe80000000200 */
[----:B------:R-:W2:Y:S03]  /*2ea0*/  LDSM.16.M88.4 R24, [R210+0x8000] ;  /* 0x00800000d218783b */ /* 0x000ea60000000200 */
[C---:B------:R-:W-:Y:S08]  /*2eb0*/  HMMA.16816.F32 R60, R12.reuse, R40, R20 ;  /* 0x000000280c3c723c */ /* 0x040ff00000001814 */
[C---:B------:R-:W-:Y:S01]  /*2ec0*/  HMMA.16816.F32 R20, R12.reuse, R42, R16 ;  /* 0x0000002a0c14723c */ /* 0x040fe20000001810 */
[----:B------:R-:W-:Y:S07]  /*2ed0*/  LDSM.16.M88.4 R16, [R213] ;  /* 0x00000000d510783b */ /* 0x000fee0000000200 */
[C---:B-1----:R-:W-:Y:S08]  /*2ee0*/  HMMA.16816.F32 R28, R12.reuse, R32, R36 ;  /* 0x000000200c1c723c */ /* 0x042ff00000001824 */
[C---:B------:R-:W-:Y:S08]  /*2ef0*/  HMMA.16816.F32 R32, R12.reuse, R34, R44 ;  /* 0x000000220c20723c */ /* 0x040ff0000000182c */
[C---:B------:R-:W-:Y:S08]  /*2f00*/  HMMA.16816.F32 R36, R12.reuse, R56, R48 ;  /* 0x000000380c24723c */ /* 0x040ff00000001830 */
[C---:B------:R-:W-:Y:S01]  /*2f10*/  HMMA.16816.F32 R40, R12.reuse, R58, R52 ;  /* 0x0000003a0c28723c */ /* 0x040fe20000001834 */
[----:B------:R-:W1:Y:S04]  /*2f20*/  LDSM.16.M88.4 R52, [R209] ;  /* 0x00000000d134783b */ /* 0x000e680000000200 */
[----:B------:R-:W3:Y:S03]  /*2f30*/  LDSM.16.M88.4 R56, [R209+0x800] ;  /* 0x00080000d138783b */ /* 0x000ee60000000200 */
[C---:B------:R-:W-:Y:S01]  /*2f40*/  HMMA.16816.F32 R44, R12.reuse, R72, R64 ;  /* 0x000000480c2c723c */ /* 0x040fe20000001840 */
[----:B------:R-:W-:Y:S07]  /*2f50*/  LDSM.16.M88.4 R64, [R204+0xa800] ;  /* 0x00a80000cc40783b */ /* 0x000fee0000000200 */
[----:B------:R-:W-:Y:S01]  /*2f60*/  HMMA.16816.F32 R48, R12, R74, R68 ;  /* 0x0000004a0c30723c */ /* 0x000fe20000001844 */
[----:B------:R-:W-:Y:S04]  /*2f70*/  LDSM.16.M88.4 R12, [R211+0x2000] ;  /* 0x00200000d30c783b */ /* 0x000fe80000000200 */
[----:B------:R-:W-:Y:S03]  /*2f80*/  LDSM.16.M88.4 R72, [R204+0xb000] ;  /* 0x00b00000cc48783b */ /* 0x000fe60000000200 */
[C---:B--2---:R-:W-:Y:S01]  /*2f90*/  HMMA.16816.F32 R20, R8.reuse, R26, R20 ;  /* 0x0000001a0814723c */ /* 0x044fe20000001814 */
[----:B------:R-:W-:Y:S07]  /*2fa0*/  LDSM.16.M88.4 R68, [R215+0x2800] ;  /* 0x00280000d744783b */ /* 0x000fee0000000200 */
[C---:B------:R-:W-:Y:S08]  /*2fb0*/  HMMA.16816.F32 R28, R8.reuse, R76, R28 ;  /* 0x0000004c081c723c */ /* 0x040ff0000000181c */
[C---:B------:R-:W-:Y:S01]  /*2fc0*/  HMMA.16816.F32 R60, R8.reuse, R24, R60 ;  /* 0x00000018083c723c */ /* 0x040fe2000000183c */
[----:B------:R-:W2:Y:S07]  /*2fd0*/  LDSM.16.M88.4 R24, [R204+0xa000] ;  /* 0x00a00000cc18783b */ /* 0x000eae0000000200 */
[C---:B------:R-:W-:Y:S01]  /*2fe0*/  HMMA.16816.F32 R32, R8.reuse, R78, R32 ;  /* 0x0000004e0820723c */ /* 0x040fe20000001820 */
[----:B------:R-:W-:Y:S07]  /*2ff0*/  LDSM.16.M88.4 R76, [R215+0x3000] ;  /* 0x00300000d74c783b */ /* 0x000fee0000000200 */
[C---:B------:R-:W-:Y:S08]  /*3000*/  HMMA.16816.F32 R36, R8.reuse, R80, R36 ;  /* 0x000000500824723c */ /* 0x040ff00000001824 */
[C---:B------:R-:W-:Y:S01]  /*3010*/  HMMA.16816.F32 R40, R8.reuse, R82, R40 ;  /* 0x000000520828723c */ /* 0x040fe20000001828 */
[----:B------:R-:W4:Y:S07]  /*3020*/  LDSM.16.M88.4 R80, [R204+0xb800] ;  /* 0x00b80000cc50783b */ /* 0x000f2e0000000200 */
[C---:B------:R-:W-:Y:S08]  /*3030*/  HMMA.16816.F32 R44, R8.reuse, R84, R44 ;  /* 0x00000054082c723c */ /* 0x040ff0000000182c */
[----:B------:R-:W-:Y:S01]  /*3040*/  HMMA.16816.F32 R48, R8, R86, R48 ;  /* 0x000000560830723c */ /* 0x000fe20000001830 */
[----:B------:R-:W-:Y:S04]  /*3050*/  LDSM.16.M88.4 R8, [R212+0x2000] ;  /* 0x00200000d408783b */ /* 0x000fe80000000200 */
[----:B------:R-:W-:Y:S03]  /*3060*/  LDSM.16.M88.4 R84, [R215+0x3800] ;  /* 0x00380000d754783b */ /* 0x000fe60000000200 */
[C---:B-1----:R-:W-:Y:S08]  /*3070*/  HMMA.16816.F32 R20, R16.reuse, R54, R20 ;  /* 0x000000361014723c */ /* 0x042ff00000001814 */
[C---:B---3--:R-:W-:Y:S08]  /*3080*/  HMMA.16816.F32 R28, R16.reuse, R56, R28 ;  /* 0x00000038101c723c */ /* 0x048ff0000000181c */
[C---:B------:R-:W-:Y:S01]  /*3090*/  HMMA.16816.F32 R60, R16.reuse, R52, R60 ;  /* 0x00000034103c723c */ /* 0x040fe2000000183c */
[----:B------:R-:W-:Y:S07]  /*30a0*/  LDSM.16.M88.4 R52, [R210+0xa000] ;  /* 0x00a00000d234783b */ /* 0x000fee0000000200 */
[C---:B------:R-:W-:Y:S01]  /*30b0*/  HMMA.16816.F32 R32, R16.reuse, R58, R32 ;  /* 0x0000003a1020723c */ /* 0x040fe20000001820 */
        /* <DEDUP_REMOVED lines=9> */
[C---:B------:R-:W-:Y:S08]  /*3150*/  HMMA.16816.F32 R28, R12.reuse, R64, R28 ;  /* 0x000000400c1c723c */ /* 0x040ff0000000181c */
[C---:B------:R-:W-:Y:S08]  /*3160*/  HMMA.16816.F32 R60, R12.reuse, R24, R60 ;  /* 0x000000180c3c723c */ /* 0x040ff0000000183c */
[C---:B------:R-:W-:Y:S01]  /*3170*/  HMMA.16816.F32 R32, R12.reuse, R66, R32 ;  /* 0x000000420c20723c */ /* 0x040fe20000001820 */
[----:B------:R-:W2:Y:S07]  /*3180*/  LDSM.16.M88.4 R64, [R210+0xa800] ;  /* 0x00a80000d240783b */ /* 0x000eae0000000200 */
[C---:B------:R-:W-:Y:S08]  /*3190*/  HMMA.16816.F32 R36, R12.reuse, R72, R36 ;  /* 0x000000480c24723c */ /* 0x040ff00000001824 */
[C---:B------:R-:W-:Y:S01]  /*31a0*/  HMMA.16816.F32 R40, R12.reuse, R74, R40 ;  /* 0x0000004a0c28723c */ /* 0x040fe20000001828 */
[----:B------:R-:W5:Y:S07]  /*31b0*/  LDSM.16.M88.4 R72, [R210+0xb000] ;  /* 0x00b00000d248783b */ /* 0x000f6e0000000200 */
[C---:B----4-:R-:W-:Y:S08]  /*31c0*/  HMMA.16816.F32 R44, R12.reuse, R80, R44 ;  /* 0x000000500c2c723c */ /* 0x050ff0000000182c */
[----:B------:R-:W-:Y:S01]  /*31d0*/  HMMA.16816.F32 R48, R12, R82, R48 ;  /* 0x000000520c30723c */ /* 0x000fe20000001830 */
[----:B------:R-:W4:Y:S04]  /*31e0*/  LDSM.16.M88.4 R80, [R210+0xb800] ;  /* 0x00b80000d250783b */ /* 0x000f280000000200 */
[----:B------:R-:W-:Y:S03]  /*31f0*/  LDSM.16.M88.4 R12, [R213+0x2000] ;  /* 0x00200000d50c783b */ /* 0x000fe60000000200 */
[C---:B-1----:R-:W-:Y:S08]  /*3200*/  HMMA.16816.F32 R24, R8.reuse, R58, R20 ;  /* 0x0000003a0818723c */ /* 0x042ff00000001814 */
[C---:B------:R-:W-:Y:S08]  /*3210*/  HMMA.16816.F32 R20, R8.reuse, R68, R28 ;  /* 0x000000440814723c */ /* 0x040ff0000000181c */
[C---:B------:R-:W-:Y:S01]  /*3220*/  HMMA.16816.F32 R60, R8.reuse, R56, R60 ;  /* 0x00000038083c723c */ /* 0x040fe2000000183c */
[----:B------:R-:W1:Y:S07]  /*3230*/  LDSM.16.M88.4 R56, [R209+0x2000] ;  /* 0x00200000d138783b */ /* 0x000e6e0000000200 */
[C---:B------:R-:W-:Y:S01]  /*3240*/  HMMA.16816.F32 R32, R8.reuse, R70, R32 ;  /* 0x000000460820723c */ /* 0x040fe20000001820 */
[----:B------:R-:W1:Y:S07]  /*3250*/  LDSM.16.M88.4 R68, [R209+0x2800] ;  /* 0x00280000d144783b */ /* 0x000e6e0000000200 */
[C---:B------:R-:W-:Y:S08]  /*3260*/  HMMA.16816.F32 R36, R8.reuse, R76, R36 ;  /* 0x0000004c0824723c */ /* 0x040ff00000001824 */
[C---:B------:R-:W-:Y:S01]  /*3270*/  HMMA.16816.F32 R40, R8.reuse, R78, R40 ;  /* 0x0000004e0828723c */ /* 0x040fe20000001828 */
[----:B------:R-:W1:Y:S07]  /*3280*/  LDSM.16.M88.4 R76, [R209+0x3000] ;  /* 0x00300000d14c783b */ /* 0x000e6e0000000200 */
[C---:B------:R-:W-:Y:S08]  /*3290*/  HMMA.16816.F32 R44, R8.reuse, R84, R44 ;  /* 0x00000054082c723c */ /* 0x040ff0000000182c */
[----:B------:R-:W-:Y:S01]  /*32a0*/  HMMA.16816.F32 R48, R8, R86, R48 ;  /* 0x000000560830723c */ /* 0x000fe20000001830 */
[----:B------:R-:W-:Y:S04]  /*32b0*/  LDSM.16.M88.4 R8, [R211+0x4000] ;  /* 0x00400000d308783b */ /* 0x000fe80000000200 */
[----:B------:R-:W-:Y:S03]  /*32c0*/  LDSM.16.M88.4 R84, [R204+0xd800] ;  /* 0x00d80000cc54783b */ /* 0x000fe60000000200 */
[C---:B---3--:R-:W-:Y:S08]  /*32d0*/  HMMA.16816.F32 R28, R16.reuse, R54, R24 ;  /* 0x00000036101c723c */ /* 0x048ff00000001818 */
[C---:B--2---:R-:W-:Y:S08]  /*32e0*/  HMMA.16816.F32 R24, R16.reuse, R64, R20 ;  /* 0x000000401018723c */ /* 0x044ff00000001814 */
[C---:B------:R-:W-:Y:S01]  /*32f0*/  HMMA.16816.F32 R60, R16.reuse, R52, R60 ;  /* 0x00000034103c723c */ /* 0x040fe2000000183c */
[----:B------:R-:W2:Y:S07]  /*3300*/  LDSM.16.M88.4 R52, [R204+0xc000] ;  /* 0x00c00000cc34783b */ /* 0x000eae0000000200 */
[C---:B------:R-:W-:Y:S01]  /*3310*/  HMMA.16816.F32 R20, R16.reuse, R66, R32 ;  /* 0x000000421014723c */ /* 0x040fe20000001820 */
[----:B------:R-:W3:Y:S07]  /*3320*/  LDSM.16.M88.4 R64, [R204+0xc800] ;  /* 0x00c80000cc40783b */ /* 0x000eee0000000200 */
[C---:B-----5:R-:W-:Y:S08]  /*3330*/  HMMA.16816.F32 R36, R16.reuse, R72, R36 ;  /* 0x000000481024723c */ /* 0x060ff00000001824 */
[C---:B------:R-:W-:Y:S01]  /*3340*/  HMMA.16816.F32 R40, R16.reuse, R74, R40 ;  /* 0x0000004a1028723c */ /* 0x040fe20000001828 */
[----:B------:R-:W5:Y:S07]  /*3350*/  LDSM.16.M88.4 R72, [R204+0xd000] ;  /* 0x00d00000cc48783b */ /* 0x000f6e0000000200 */
[C---:B----4-:R-:W-:Y:S08]  /*3360*/  HMMA.16816.F32 R44, R16.reuse, R80, R44 ;  /* 0x00000050102c723c */ /* 0x050ff0000000182c */
[----:B------:R-:W-:Y:S01]  /*3370*/  HMMA.16816.F32 R48, R16, R82, R48 ;  /* 0x000000521030723c */ /* 0x000fe20000001830 */
[----:B------:R-:W-:Y:S07]  /*3380*/  LDSM.16.M88.4 R80, [R215+0x5000] ;  /* 0x00500000d750783b */ /* 0x000fee0000000200 */
[C---:B-1----:R-:W-:Y:S08]  /*3390*/  HMMA.16816.F32 R32, R12.reuse, R58, R28 ;  /* 0x0000003a0c20723c */ /* 0x042ff0000000181c */
[C---:B------:R-:W-:Y:S08]  /*33a0*/  HMMA.16816.F32 R28, R12.reuse, R68, R24 ;  /* 0x000000440c1c723c */ /* 0x040ff00000001818 */
[C---:B------:R-:W-:Y:S01]  /*33b0*/  HMMA.16816.F32 R60, R12.reuse, R56, R60 ;  /* 0x000000380c3c723c */ /* 0x040fe2000000183c */
[----:B------:R-:W-:Y:S07]  /*33c0*/  LDSM.16.M88.4 R56, [R215+0x4000] ;  /* 0x00400000d738783b */ /* 0x000fee0000000200 */
[C---:B------:R-:W-:Y:S01]  /*33d0*/  HMMA.16816.F32 R24, R12.reuse, R70, R20 ;  /* 0x000000460c18723c */ /* 0x040fe20000001814 */
[----:B------:R-:W1:Y:S04]  /*33e0*/  LDSM.16.M88.4 R20, [R212+0x4000] ;  /* 0x00400000d414783b */ /* 0x000e680000000200 */
[----:B------:R-:W4:Y:S03]  /*33f0*/  LDSM.16.M88.4 R68, [R215+0x4800] ;  /* 0x00480000d744783b */ /* 0x000f260000000200 */
[C---:B------:R-:W-:Y:S08]  /*3400*/  HMMA.16816.F32 R16, R12.reuse, R76, R36 ;  /* 0x0000004c0c10723c */ /* 0x040ff00000001824 */
[C---:B------:R-:W-:Y:S01]  /*3410*/  HMMA.16816.F32 R40, R12.reuse, R78, R40 ;  /* 0x0000004e0c28723c */ /* 0x040fe20000001828 */
[----:B------:R-:W-:Y:S07]  /*3420*/  LDSM.16.M88.4 R76, [R210+0xd000] ;  /* 0x00d00000d24c783b */ /* 0x000fee0000000200 */
[C---:B------:R-:W-:Y:S08]  /*3430*/  HMMA.16816.F32 R44, R12.reuse, R88, R44 ;  /* 0x000000580c2c723c */ /* 0x040ff0000000182c */
[----:B------:R-:W-:Y:S01]  /*3440*/  HMMA.16816.F32 R48, R12, R90, R48 ;  /* 0x0000005a0c30723c */ /* 0x000fe20000001830 */
[----:B------:R-:W-:Y:S07]  /*3450*/  LDSM.16.M88.4 R88, [R210+0xd800] ;  /* 0x00d80000d258783b */ /* 0x000fee0000000200 */
[C---:B--2---:R-:W-:Y:S08]  /*3460*/  HMMA.16816.F32 R36, R8.reuse, R54, R32 ;  /* 0x000000360824723c */ /* 0x044ff00000001820 */
[C---:B---3--:R-:W-:Y:S08]  /*3470*/  HMMA.16816.F32 R32, R8.reuse, R64, R28 ;  /* 0x000000400820723c */ /* 0x048ff0000000181c */
[C---:B------:R-:W-:Y:S01]  /*3480*/  HMMA.16816.F32 R60, R8.reuse, R52, R60 ;  /* 0x00000034083c723c */ /* 0x040fe2000000183c */
[----:B------:R-:W-:Y:S07]  /*3490*/  LDSM.16.M88.4 R52, [R210+0xc000] ;  /* 0x00c00000d234783b */ /* 0x000fee0000000200 */
[C---:B------:R-:W-:Y:S01]  /*34a0*/  HMMA.16816.F32 R28, R8.reuse, R66, R24 ;  /* 0x00000042081c723c */ /* 0x040fe20000001818 */
[----:B------:R-:W-:Y:S07]  /*34b0*/  LDSM.16.M88.4 R64, [R210+0xc800] ;  /* 0x00c80000d240783b */ /* 0x000fee0000000200 */
[C---:B-----5:R-:W-:Y:S01]  /*34c0*/  HMMA.16816.F32 R24, R8.reuse, R72, R16 ;  /* 0x000000480818723c */ /* 0x060fe20000001810 */
[----:B------:R-:W2:Y:S07]  /*34d0*/  LDSM.16.M88.4 R16, [R214+0x4000] ;  /* 0x00400000d610783b */ /* 0x000eae0000000200 */
[C---:B------:R-:W-:Y:S01]  /*34e0*/  HMMA.16816.F32 R12, R8.reuse, R74, R40 ;  /* 0x0000004a080c723c */ /* 0x040fe20000001828 */
[----:B------:R-:W-:Y:S07]  /*34f0*/  LDSM.16.M88.4 R72, [R209+0x4800] ;  /* 0x00480000d148783b */ /* 0x000fee0000000200 */
[C---:B------:R-:W-:Y:S08]  /*3500*/  HMMA.16816.F32 R44, R8.reuse, R84, R44 ;  /* 0x00000054082c723c */ /* 0x040ff0000000182c */
[----:B------:R-:W-:Y:S01]  /*3510*/  HMMA.16816.F32 R48, R8, R86, R48 ;  /* 0x000000560830723c */ /* 0x000fe20000001830 */
[----:B------:R-:W-:Y:S07]  /*3520*/  LDSM.16.M88.4 R84, [R209+0x5000] ;  /* 0x00500000d154783b */ /* 0x000fee0000000200 */
[C---:B-1----:R-:W-:Y:S08]  /*3530*/  HMMA.16816.F32 R40, R20.reuse, R58, R36 ;  /* 0x0000003a1428723c */ /* 0x042ff00000001824 */
[C---:B----4-:R-:W-:Y:S08]  /*3540*/  HMMA.16816.F32 R36, R20.reuse, R68, R32 ;  /* 0x000000441424723c */ /* 0x050ff00000001820 */
[C---:B------:R-:W-:Y:S01]  /*3550*/  HMMA.16816.F32 R60, R20.reuse, R56, R60 ;  /* 0x00000038143c723c */ /* 0x040fe2000000183c */
[----:B------:R-:W-:Y:S07]  /*3560*/  LDSM.16.M88.4 R56, [R209+0x4000] ;  /* 0x00400000d138783b */ /* 0x000fee0000000200 */
        /* <DEDUP_REMOVED lines=9> */
[C---:B--2---:R-:W-:Y:S08]  /*3600*/  HMMA.16816.F32 R44, R16.reuse, R54, R40 ;  /* 0x00000036102c723c */ /* 0x044ff00000001828 */
[C---:B------:R-:W-:Y:S08]  /*3610*/  HMMA.16816.F32 R40, R16.reuse, R64, R36 ;  /* 0x000000401028723c */ /* 0x040ff00000001824 */
[C---:B------:R-:W-:Y:S08]  /*3620*/  HMMA.16816.F32 R60, R16.reuse, R52, R60 ;  /* 0x00000034103c723c */ /* 0x040ff0000000183c */
[C---:B------:R-:W-:Y:S01]  /*3630*/  HMMA.16816.F32 R36, R16.reuse, R66, R32 ;  /* 0x000000421024723c */ /* 0x040fe20000001820 */
[----:B------:R-:W-:Y:S07]  /*3640*/  LDSM.16.M88.4 R64, [R204+0xe000] ;  /* 0x00e00000cc40783b */ /* 0x000fee0000000200 */
[C---:B------:R-:W-:Y:S08]  /*3650*/  HMMA.16816.F32 R32, R16.reuse, R76, R28 ;  /* 0x0000004c1020723c */ /* 0x040ff0000000181c */
[C---:B------:R-:W-:Y:S01]  /*3660*/  HMMA.16816.F32 R28, R16.reuse, R78, R24 ;  /* 0x0000004e101c723c */ /* 0x040fe20000001818 */
[----:B------:R-:W-:Y:S07]  /*3670*/  LDSM.16.M88.4 R76, [R215+0x6000] ;  /* 0x00600000d74c783b */ /* 0x000fee0000000200 */
[C---:B------:R-:W-:Y:S01]  /*3680*/  HMMA.16816.F32 R24, R16.reuse, R88, R8 ;  /* 0x000000581018723c */ /* 0x040fe20000001808 */
[----:B------:R-:W2:Y:S07]  /*3690*/  LDSM.16.M88.4 R8, [R211+0x6000] ;  /* 0x00600000d308783b */ /* 0x000eae0000000200 */
[----:B------:R-:W-:Y:S01]  /*36a0*/  HMMA.16816.F32 R20, R16, R90, R20 ;  /* 0x0000005a1014723c */ /* 0x000fe20000001814 */
[----:B------:R-:W3:Y:S04]  /*36b0*/  LDSM.16.M88.4 R88, [R204+0xf800] ;  /* 0x00f80000cc58783b */ /* 0x000ee80000000200 */
[----:B------:R-:W4:Y:S03]  /*36c0*/  LDSM.16.M88.4 R16, [R212+0x6000] ;  /* 0x00600000d410783b */ /* 0x000f260000000200 */
[C---:B-1----:R-:W-:Y:S08]  /*36d0*/  HMMA.16816.F32 R60, R12.reuse, R56, R60 ;  /* 0x000000380c3c723c */ /* 0x042ff0000000183c */
[C---:B------:R-:W-:Y:S08]  /*36e0*/  HMMA.16816.F32 R56, R12.reuse, R58, R44 ;  /* 0x0000003a0c38723c */ /* 0x040ff0000000182c */
[C---:B------:R-:W-:Y:S08]  /*36f0*/  HMMA.16816.F32 R52, R12.reuse, R72, R40 ;  /* 0x000000480c34723c */ /* 0x040ff00000001828 */
[C---:B------:R-:W-:Y:S08]  /*3700*/  HMMA.16816.F32 R44, R12.reuse, R84, R32 ;  /* 0x000000540c2c723c */ /* 0x040ff00000001820 */
[C---:B------:R-:W-:Y:S01]  /*3710*/  HMMA.16816.F32 R40, R12.reuse, R86, R28 ;  /* 0x000000560c28723c */ /* 0x040fe2000000181c */
[----:B------:R-:W1:Y:S07]  /*3720*/  LDSM.16.M88.4 R84, [R215+0x6800] ;  /* 0x00680000d754783b */ /* 0x000e6e0000000200 */
[C---:B------:R-:W-:Y:S08]  /*3730*/  HMMA.16816.F32 R48, R12.reuse, R74, R36 ;  /* 0x0000004a0c30723c */ /* 0x040ff00000001824 */
[C---:B------:R-:W-:Y:S08]  /*3740*/  HMMA.16816.F32 R36, R12.reuse, R96, R24 ;  /* 0x000000600c24723c */ /* 0x040ff00000001818 */
[----:B------:R-:W-:Y:S08]  /*3750*/  HMMA.16816.F32 R12, R12, R98, R20 ;  /* 0x000000620c0c723c */ /* 0x000ff00000001814 */
[C---:B--2---:R-:W-:Y:S08]  /*3760*/  HMMA.16816.F32 R32, R8.reuse, R64, R60 ;  /* 0x000000400820723c */ /* 0x044ff0000000183c */
[C---:B------:R-:W-:Y:S01]  /*3770*/  HMMA.16816.F32 R28, R8.reuse, R66, R56 ;  /* 0x00000042081c723c */ /* 0x040fe20000001838 */
[----:B------:R-:W-:Y:S07]  /*3780*/  LDSM.16.M88.4 R64, [R210+0xe000] ;  /* 0x00e00000d240783b */ /* 0x000fee0000000200 */
[C---:B------:R-:W-:Y:S08]  /*3790*/  HMMA.16816.F32 R56, R8.reuse, R80, R44 ;  /* 0x000000500838723c */ /* 0x040ff0000000182c */
[C---:B------:R-:W-:Y:S01]  /*37a0*/  HMMA.16816.F32 R60, R8.reuse, R82, R40 ;  /* 0x00000052083c723c */ /* 0x040fe20000001828 */
[----:B------:R-:W2:Y:S04]  /*37b0*/  LDSM.16.M88.4 R80, [R215+0x7800] ;  /* 0x00780000d750783b */ /* 0x000ea80000000200 */
[----:B------:R-:W-:Y:S03]  /*37c0*/  LDSM.16.M88.4 R40, [R210+0xe800] ;  /* 0x00e80000d228783b */ /* 0x000fe60000000200 */
[C---:B------:R-:W-:Y:S08]  /*37d0*/  HMMA.16816.F32 R24, R8.reuse, R68, R52 ;  /* 0x000000440818723c */ /* 0x040ff00000001834 */
[C---:B------:R-:W-:Y:S08]  /*37e0*/  HMMA.16816.F32 R20, R8.reuse, R70, R48 ;  /* 0x000000460814723c */ /* 0x040ff00000001830 */
        /* <DEDUP_REMOVED lines=8> */
[C---:B------:R-:W-:Y:S01]  /*3870*/  HMMA.16816.F32 R28, R16.reuse, R92, R56 ;  /* 0x0000005c101c723c */ /* 0x040fe20000001838 */
[----:B------:R-:W5:Y:S07]  /*3880*/  LDSM.16.M88.4 R56, [R209+0x6000] ;  /* 0x00600000d138783b */ /* 0x000f6e0000000200 */
[C---:B-1----:R-:W-:Y:S08]  /*3890*/  HMMA.16816.F32 R32, R16.reuse, R86, R20 ;  /* 0x000000561020723c */ /* 0x042ff00000001814 */
[C---:B--2---:R-:W-:Y:S08]  /*38a0*/  HMMA.16816.F32 R20, R16.reuse, R80, R72 ;  /* 0x000000501014723c */ /* 0x044ff00000001848 */
[C---:B------:R-:W-:Y:S08]  /*38b0*/  HMMA.16816.F32 R48, R16.reuse, R84, R24 ;  /* 0x000000541030723c */ /* 0x040ff00000001818 */
[----:B------:R-:W-:Y:S08]  /*38c0*/  HMMA.16816.F32 R24, R16, R94, R60 ;  /* 0x0000005e1018723c */ /* 0x000ff0000000183c */
[C---:B---3--:R-:W-:Y:S08]  /*38d0*/  HMMA.16816.F32 R44, R12.reuse, R64, R44 ;  /* 0x000000400c2c723c */ /* 0x048ff0000000182c */
[C---:B----4-:R-:W-:Y:S01]  /*38e0*/  HMMA.16816.F32 R72, R12.reuse, R76, R20 ;  /* 0x0000004c0c48723c */ /* 0x050fe20000001814 */
[----:B------:R-:W1:Y:S07]  /*38f0*/  LDSM.16.M88.4 R20, [R209+0x6800] ;  /* 0x00680000d114783b */ /* 0x000e6e0000000200 */
[C---:B------:R-:W-:Y:S08]  /*3900*/  HMMA.16816.F32 R52, R12.reuse, R66, R52 ;  /* 0x000000420c34723c */ /* 0x040ff00000001834 */
[----:B------:R-:W-:Y:S08]  /*3910*/  HMMA.16816.F32 R64, R12, R38, R24 ;  /* 0x000000260c40723c */ /* 0x000ff00000001818 */
[----:B-----5:R-:W-:Y:S07]  /*3920*/  HMMA.16816.F32 R24, R8, R56, R44 ;  /* 0x000000380818723c */ /* 0x020fee000000182c */
[----:B------:R-:W-:Y:S01]  /*3930*/  IMAD R56, R107, 0x4, R106 ;  /* 0x000000046b387824 */ /* 0x000fe200078e026a */
[C---:B------:R-:W-:Y:S04]  /*3940*/  HMMA.16816.F32 R48, R12.reuse, R40, R48 ;  /* 0x000000280c30723c */ /* 0x040fe80000001830 */
[----:B------:R-:W-:Y:S04]  /*3950*/  STL [R1+0x4c], R56 ;  /* 0x00004c3801007387 */ /* 0x000fe80000100800 */
[----:B------:R-:W-:Y:S01]  /*3960*/  HMMA.16816.F32 R60, R12, R36, R28 ;  /* 0x000000240c3c723c */ /* 0x000fe2000000181c */
[----:B------:R-:W2:Y:S07]  /*3970*/  LDSM.16.M88.4 R28, [R209+0x7000] ;  /* 0x00700000d11c783b */ /* 0x000eae0000000200 */
[----:B------:R-:W-:Y:S07]  /*3980*/  HMMA.16816.F32 R68, R16, R82, R68 ;  /* 0x000000521044723c */ /* 0x000fee0000001844 */
[----:B------:R-:W-:Y:S01]  /*3990*/  IADD3 R16, R5, UR7, RZ ;  /* 0x0000000705107c10 */ /* 0x000fe2000fffe0ff */
[----:B------:R-:W-:Y:S01]  /*39a0*/  HMMA.16816.F32 R40, R12, R42, R32 ;  /* 0x0000002a0c28723c */ /* 0x000fe20000001820 */
[----:B------:R-:W-:-:S02]  /*39b0*/  IADD3 R17, R3, UR5, RZ ;  /* 0x0000000503117c10 */ /* 0x000fc4000fffe0ff */
[----:B------:R-:W-:Y:S02]  /*39c0*/  IADD3 R3, R5, UR5, RZ ;  /* 0x0000000505037c10 */ /* 0x000fe4000fffe0ff */
[----:B------:R-:W-:Y:S02]  /*39d0*/  IMNMX R234, R16, UR17, PT ;  /* 0x0000001110ea7c17 */ /* 0x000fe4000b800200 */
[----:B------:R-:W-:Y:S01]  /*39e0*/  IMNMX R233, RZ, R17, !PT ;  /* 0x00000011ffe97217 */ /* 0x000fe20007800200 */
[----:B------:R-:W-:Y:S01]  /*39f0*/  HMMA.16816.F32 R32, R8, R58, R52 ;  /* 0x0000003a0820723c */ /* 0x000fe20000001834 */
[----:B------:R-:W-:Y:S02]  /*3a00*/  IMNMX R232, RZ, R3, !PT ;  /* 0x00000003ffe87217 */ /* 0x000fe40007800200 */
[-C--:B------:R-:W-:Y:S02]  /*3a10*/  ISETP.GE.AND P2, PT, R6, R234.reuse, PT ;  /* 0x000000ea0600720c */ /* 0x080fe40003f46270 */
[----:B------:R-:W-:-:S02]  /*3a20*/  ISETP.GE.AND P3, PT, R2, R234, PT ;  /* 0x000000ea0200720c */ /* 0x000fc40003f66270 */
[CC--:B------:R-:W-:Y:S01]  /*3a30*/  ISETP.LT.OR P6, PT, R6.reuse, R233.reuse, P6 ;  /* 0x000000e90600720c */ /* 0x0c0fe200037c1670 */
[----:B-1----:R-:W-:Y:S01]  /*3a40*/  HMMA.16816.F32 R16, R8, R20, R48 ;  /* 0x000000140810723c */ /* 0x002fe20000001830 */
[-C--:B------:R-:W-:Y:S02]  /*3a50*/  ISETP.LT.OR P2, PT, R6, R232.reuse, P2 ;  /* 0x000000e80600720c */ /* 0x080fe40001741670 */
[C---:B------:R-:W-:Y:S02]  /*3a60*/  ISETP.LT.OR P0, PT, R2.reuse, R233, P0 ;  /* 0x000000e90200720c */ /* 0x040fe40000701670 */
[----:B------:R-:W-:Y:S02]  /*3a70*/  ISETP.LT.OR P3, PT, R2, R232, P3 ;  /* 0x000000e80200720c */ /* 0x000fe40001f61670 */
[----:B------:R-:W-:Y:S01]  /*3a80*/  FSEL R45, R24, -INF , !P0 ;  /* 0xff800000182d7808 */ /* 0x000fe20004000000 */
[----:B------:R-:W-:Y:S01]  /*3a90*/  HMMA.16816.F32 R36, R12, R78, R68 ;  /* 0x0000004e0c24723c */ /* 0x000fe20000001844 */
[----:B------:R-:W-:-:S02]  /*3aa0*/  FSEL R47, R26, -INF , !P3 ;  /* 0xff8000001a2f7808 */ /* 0x000fc40005800000 */
[----:B------:R-:W-:Y:S02]  /*3ab0*/  FSEL R44, R25, -INF , !P6 ;  /* 0xff800000192c7808 */ /* 0x000fe40007000000 */
[----:B------:R-:W-:Y:S02]  /*3ac0*/  FSEL R52, R27, -INF , !P2 ;  /* 0xff8000001b347808 */ /* 0x000fe40005000000 */
[----:B------:R-:W1:Y:S01]  /*3ad0*/  LDSM.16.M88.4 R24, [R209+0x7800] ;  /* 0x00780000d118783b */ /* 0x000e620000000200 */
[C---:B------:R-:W-:Y:S01]  /*3ae0*/  IADD3 R5, R2.reuse, 0x8, RZ ;  /* 0x0000000802057810 */ /* 0x040fe20007ffe0ff */
[----:B------:R-:W-:Y:S01]  /*3af0*/  HMMA.16816.F32 R12, R8, R22, R40 ;  /* 0x00000016080c723c */ /* 0x000fe20000001828 */
[----:B------:R-:W-:Y:S01]  /*3b00*/  IADD3 R3, R2, 0x9, RZ ;  /* 0x0000000902037810 */ /* 0x000fe20007ffe0ff */
[----:B------:R-:W-:-:S04]  /*3b10*/  DEPBAR.LE SB0, 0x0 ;  /* 0x000080000000791a */ /* 0x000fc80000000000 */
[----:B------:R-:W-:Y:S01]  /*3b20*/  BAR.SYNC.DEFER_BLOCKING 0x0 ;  /* 0x0000000000007b1d */ /* 0x000fe20000010000 */
[-C--:B------:R-:W-:Y:S01]  /*3b30*/  ISETP.GE.AND P1, PT, R5, R235.reuse, PT ;  /* 0x000000eb0500720c */ /* 0x080fe20003f26270 */
[----:B--2---:R-:W-:Y:S01]  /*3b40*/  HMMA.16816.F32 R20, R8, R28, R60 ;  /* 0x0000001c0814723c */ /* 0x004fe2000000183c */
[----:B------:R-:W-:Y:S02]  /*3b50*/  ISETP.GE.AND P5, PT, R3, R235, PT ;  /* 0x000000eb0300720c */ /* 0x000fe40003fa6270 */
[-C--:B------:R-:W-:Y:S02]  /*3b60*/  ISETP.GE.AND P4, PT, R5, R234.reuse, PT ;  /* 0x000000ea0500720c */ /* 0x080fe40003f86270 */
[----:B------:R-:W-:Y:S02]  /*3b70*/  ISETP.GE.AND P0, PT, R3, R234, PT ;  /* 0x000000ea0300720c */ /* 0x000fe40003f06270 */
        /* <DEDUP_REMOVED lines=8> */
[----:B------:R-:W-:Y:S02]  /*3c00*/  ISETP.GE.AND P6, PT, R3, R235, PT ;  /* 0x000000eb0300720c */ /* 0x000fe40003fc6270 */
[-C--:B------:R-:W-:Y:S02]  /*3c10*/  ISETP.GE.AND P3, PT, R5, R234.reuse, PT ;  /* 0x000000ea0500720c */ /* 0x080fe40003f66270 */
[----:B------:R-:W-:Y:S02]  /*3c20*/  ISETP.GE.AND P1, PT, R3, R234, PT ;  /* 0x000000ea0300720c */ /* 0x000fe40003f26270 */
        /* <DEDUP_REMOVED lines=9> */
[----:B------:R-:W-:Y:S02]  /*3cc0*/  FSEL R32, R16, -INF , !P2 ;  /* 0xff80000010207808 */ /* 0x000fe40005000000 */
[-C--:B------:R-:W-:Y:S02]  /*3cd0*/  ISETP.GE.AND P0, PT, R5, R235.reuse, PT ;  /* 0x000000eb0500720c */ /* 0x080fe40003f06270 */
[----:B------:R-:W-:Y:S02]  /*3ce0*/  ISETP.GE.AND P5, PT, R3, R235, PT ;  /* 0x000000eb0300720c */ /* 0x000fe40003fa6270 */
[-C--:B------:R-:W-:Y:S02]  /*3cf0*/  ISETP.GE.AND P4, PT, R5, R234.reuse, PT ;  /* 0x000000ea0500720c */ /* 0x080fe40003f86270 */
[----:B------:R-:W-:Y:S02]  /*3d00*/  ISETP.GE.AND P2, PT, R3, R234, PT ;  /* 0x000000ea0300720c */ /* 0x000fe40003f46270 */
[----:B------:R-:W-:-:S02]  /*3d10*/  FSEL R41, R18, -INF , !P3 ;  /* 0xff80000012297808 */ /* 0x000fc40005800000 */
[----:B------:R-:W-:Y:S02]  /*3d20*/  FSEL R28, R17, -INF , !P6 ;  /* 0xff800000111c7808 */ /* 0x000fe40007000000 */
[----:B------:R-:W-:Y:S02]  /*3d30*/  FSEL R53, R19, -INF , !P1 ;  /* 0xff80000013357808 */ /* 0x000fe40004800000 */
[----:B------:R-:W-:Y:S01]  /*3d40*/  HMMA.16816.F32 R16, R8, R30, R64 ;  /* 0x0000001e0810723c */ /* 0x000fe20000001840 */
[CC--:B------:R-:W-:Y:S02]  /*3d50*/  ISETP.LT.OR P0, PT, R5.reuse, R233.reuse, P0 ;  /* 0x000000e90500720c */ /* 0x0c0fe40000701670 */
[-C--:B------:R-:W-:Y:S02]  /*3d60*/  ISETP.LT.OR P4, PT, R5, R232.reuse, P4 ;  /* 0x000000e80500720c */ /* 0x080fe40002781670 */
[C---:B------:R-:W-:Y:S02]  /*3d70*/  ISETP.LT.OR P5, PT, R3.reuse, R233, P5 ;  /* 0x000000e90300720c */ /* 0x040fe40002fa1670 */
[----:B------:R-:W-:-:S02]  /*3d80*/  ISETP.LT.OR P2, PT, R3, R232, P2 ;  /* 0x000000e80300720c */ /* 0x000fc40001741670 */
[C---:B------:R-:W-:Y:S02]  /*3d90*/  IADD3 R5, R2.reuse, 0x20, RZ ;  /* 0x0000002002057810 */ /* 0x040fe40007ffe0ff */
[----:B------:R-:W-:Y:S02]  /*3da0*/  IADD3 R3, R2, 0x21, RZ ;  /* 0x0000002102037810 */ /* 0x000fe40007ffe0ff */
[----:B------:R-:W-:Y:S02]  /*3db0*/  FSEL R40, R12, -INF , !P0 ;  /* 0xff8000000c287808 */ /* 0x000fe40004000000 */
[-C--:B------:R-:W-:Y:S02]  /*3dc0*/  ISETP.GE.AND P1, PT, R5, R235.reuse, PT ;  /* 0x000000eb0500720c */ /* 0x080fe40003f26270 */
[----:B------:R-:W-:Y:S02]  /*3dd0*/  ISETP.GE.AND P6, PT, R3, R235, PT ;  /* 0x000000eb0300720c */ /* 0x000fe40003fc6270 */
[----:B------:R-:W-:-:S02]  /*3de0*/  ISETP.GE.AND P3, PT, R5, R234, PT ;  /* 0x000000ea0500720c */ /* 0x000fc40003f66270 */
[----:B------:R-:W-:Y:S02]  /*3df0*/  ISETP.GE.AND P0, PT, R3, R234, PT ;  /* 0x000000ea0300720c */ /* 0x000fe40003f06270 */
[----:B------:R-:W-:Y:S02]  /*3e00*/  FSEL R30, R14, -INF , !P4 ;  /* 0xff8000000e1e7808 */ /* 0x000fe40006000000 */
[----:B------:R-:W-:Y:S02]  /*3e10*/  FSEL R29, R13, -INF , !P5 ;  /* 0xff8000000d1d7808 */ /* 0x000fe40006800000 */
[----:B------:R-:W-:Y:S02]  /*3e20*/  FSEL R31, R15, -INF , !P2 ;  /* 0xff8000000f1f7808 */ /* 0x000fe40005000000 */
[----:B-1----:R-:W-:Y:S01]  /*3e30*/  HMMA.16816.F32 R12, R8, R24, R72 ;  /* 0x00000018080c723c */ /* 0x002fe20000001848 */
[C---:B------:R-:W-:Y:S02]  /*3e40*/  ISETP.LT.OR P1, PT, R5.reuse, R233, P1 ;  /* 0x000000e90500720c */ /* 0x040fe40000f21670 */
[----:B------:R-:W-:-:S02]  /*3e50*/  ISETP.LT.OR P3, PT, R5, R232, P3 ;  /* 0x000000e80500720c */ /* 0x000fc40001f61670 */
[C---:B------:R-:W-:Y:S02]  /*3e60*/  ISETP.LT.OR P6, PT, R3.reuse, R233, P6 ;  /* 0x000000e90300720c */ /* 0x040fe400037c1670 */
[----:B------:R-:W-:Y:S01]  /*3e70*/  ISETP.LT.OR P0, PT, R3, R232, P0 ;  /* 0x000000e80300720c */ /* 0x000fe20000701670 */
[----:B------:R-:W-:Y:S01]  /*3e80*/  HMMA.16816.F32 R8, R8, R26, R36 ;  /* 0x0000001a0808723c */ /* 0x000fe20000001824 */
[C---:B------:R-:W-:Y:S02]  /*3e90*/  IADD3 R5, R2.reuse, 0x28, RZ ;  /* 0x0000002802057810 */ /* 0x040fe40007ffe0ff */
[----:B------:R-:W-:Y:S02]  /*3ea0*/  IADD3 R3, R2, 0x29, RZ ;  /* 0x0000002902037810 */ /* 0x000fe40007ffe0ff */
[----:B------:R-:W-:Y:S02]  /*3eb0*/  FSEL R146, R20, -INF , !P1 ;  /* 0xff80000014927808 */ /* 0x000fe40004800000 */
[----:B------:R-:W-:-:S02]  /*3ec0*/  ISETP.GE.AND P2, PT, R5, R235, PT ;  /* 0x000000eb0500720c */ /* 0x000fc40003f46270 */
[C---:B------:R-:W-:Y:S02]  /*3ed0*/  ISETP.GE.AND P5, PT, R3.reuse, R235, PT ;  /* 0x000000eb0300720c */ /* 0x040fe40003fa6270 */
[-C--:B------:R-:W-:Y:S02]  /*3ee0*/  ISETP.GE.AND P1, PT, R3, R234.reuse, PT ;  /* 0x000000ea0300720c */ /* 0x080fe40003f26270 */
[C---:B------:R-:W-:Y:S02]  /*3ef0*/  ISETP.GE.AND P4, PT, R5.reuse, R234, PT ;  /* 0x000000ea0500720c */ /* 0x040fe40003f86270 */
[-C--:B------:R-:W-:Y:S02]  /*3f00*/  ISETP.LT.OR P2, PT, R5, R233.reuse, P2 ;  /* 0x000000e90500720c */ /* 0x080fe40001741670 */
[C---:B------:R-:W-:Y:S02]  /*3f10*/  ISETP.LT.OR P5, PT, R3.reuse, R233, P5 ;  /* 0x000000e90300720c */ /* 0x040fe40002fa1670 */
        /* <DEDUP_REMOVED lines=8> */
[----:B------:R-:W-:Y:S02]  /*3fa0*/  ISETP.GE.AND P2, PT, R3, R234, PT ;  /* 0x000000ea0300720c */ /* 0x000fe40003f46270 */
[----:B------:R-:W-:Y:S02]  /*3fb0*/  ISETP.GE.AND P0, PT, R5, R235, PT ;  /* 0x000000eb0500720c */ /* 0x000fe40003f06270 */
[CC--:B------:R-:W-:Y:S02]  /*3fc0*/  ISETP.LT.OR P6, PT, R3.reuse, R233.reuse, P6 ;  /* 0x000000e90300720c */ /* 0x0c0fe400037c1670 */
[----:B------:R-:W-:Y:S02]  /*3fd0*/  ISETP.LT.OR P2, PT, R3, R232, P2 ;  /* 0x000000e80300720c */ /* 0x000fe40001741670 */
[----:B------:R-:W-:-:S02]  /*3fe0*/  ISETP.LT.OR P0, PT, R5, R233, P0 ;  /* 0x000000e90500720c */ /* 0x000fc40000701670 */
[C---:B------:R-:W-:Y:S02]  /*3ff0*/  IADD3 R3, R2.reuse, 0x38, RZ ;  /* 0x0000003802037810 */ /* 0x040fe40007ffe0ff */
[----:B------:R-:W-:Y:S02]  /*4000*/  IADD3 R2, R2, 0x39, RZ ;  /* 0x0000003902027810 */ /* 0x000fe40007ffe0ff */
[----:B------:R-:W-:Y:S02]  /*4010*/  FSEL R249, R12, -INF , !P0 ;  /* 0xff8000000cf97808 */ /* 0x000fe40004000000 */
[----:B------:R-:W-:Y:S02]  /*4020*/  ISETP.GE.AND P0, PT, R2, R234, PT ;  /* 0x000000ea0200720c */ /* 0x000fe40003f06270 */
[----:B------:R-:W-:Y:S02]  /*4030*/  FSEL R152, R22, -INF , !P3 ;  /* 0xff80000016987808 */ /* 0x000fe40005800000 */
[----:B------:R-:W-:-:S02]  /*4040*/  ISETP.LT.OR P0, PT, R2, R232, P0 ;  /* 0x000000e80200720c */ /* 0x000fc40000701670 */
[----:B------:R-:W-:Y:S02]  /*4050*/  FSEL R147, R18, -INF , !P4 ;  /* 0xff80000012937808 */ /* 0x000fe40006000000 */
[----:B------:R-:W-:Y:S02]  /*4060*/  FSEL R151, R11, -INF , !P0 ;  /* 0xff8000000b977808 */ /* 0x000fe40004000000 */
[----:B------:R-:W-:Y:S02]  /*4070*/  PLOP3.LUT P0, PT, PT, PT, UP0, 0x80, 0x0 ;  /* 0x000000000000781c */ /* 0x000fe40003f0f008 */
[----:B------:R-:W-:Y:S02]  /*4080*/  FSEL R133, R17, -INF , !P5 ;  /* 0xff80000011857808 */ /* 0x000fe40006800000 */
[----:B------:R-:W-:Y:S02]  /*4090*/  FSEL R153, R19, -INF , !P1 ;  /* 0xff80000013997808 */ /* 0x000fe40004800000 */
[----:B------:R-:W-:-:S02]  /*40a0*/  ISETP.GE.AND P3, PT, R5, R234, PT ;  /* 0x000000ea0500720c */ /* 0x000fc40003f66270 */
[CC--:B------:R-:W-:Y:S02]  /*40b0*/  ISETP.GE.AND P5, PT, R3.reuse, R235.reuse, PT ;  /* 0x000000eb0300720c */ /* 0x0c0fe40003fa6270 */
[----:B------:R-:W-:Y:S02]  /*40c0*/  ISETP.GE.AND P4, PT, R2, R235, PT ;  /* 0x000000eb0200720c */ /* 0x000fe40003f86270 */
[----:B------:R-:W-:Y:S02]  /*40d0*/  ISETP.GE.AND P1, PT, R3, R234, PT ;  /* 0x000000ea0300720c */ /* 0x000fe40003f26270 */
[-C--:B------:R-:W-:Y:S02]  /*40e0*/  ISETP.LT.OR P3, PT, R5, R232.reuse, P3 ;  /* 0x000000e80500720c */ /* 0x080fe40001f61670 */
[C---:B------:R-:W-:Y:S02]  /*40f0*/  ISETP.LT.OR P5, PT, R3.reuse, R233, P5 ;  /* 0x000000e90300720c */ /* 0x040fe40002fa1670 */
[----:B------:R-:W-:-:S02]  /*4100*/  ISETP.LT.OR P1, PT, R3, R232, P1 ;  /* 0x000000e80300720c */ /* 0x000fc40000f21670 */
[----:B------:R-:W-:Y:S01]  /*4110*/  ISETP.LT.OR P4, PT, R2, R233, P4 ;  /* 0x000000e90200720c */ /* 0x000fe20002781670 */
[----:B------:R-:W-:Y:S01]  /*4120*/  IMAD.IADD R2, R101, 0x1, R102 ;  /* 0x0000000165027824 */ /* 0x000fe200078e0266 */
[----:B------:R-:W-:Y:S02]  /*4130*/  FSEL R251, R14, -INF , !P3 ;  /* 0xff8000000efb7808 */ /* 0x000fe40005800000 */
[----:B------:R-:W-:Y:S02]  /*4140*/  FSEL R252, R13, -INF , !P6 ;  /* 0xff8000000dfc7808 */ /* 0x000fe40007000000 */
[----:B------:R-:W-:Y:S02]  /*4150*/  FSEL R155, R15, -INF , !P2 ;  /* 0xff8000000f9b7808 */ /* 0x000fe40005000000 */
[----:B------:R-:W-:Y:S02]  /*4160*/  FSEL R158, R8, -INF , !P5 ;  /* 0xff800000089e7808 */ /* 0x000fe40006800000 */
[----:B------:R-:W-:-:S02]  /*4170*/  FSEL R159, R10, -INF , !P1 ;  /* 0xff8000000a9f7808 */ /* 0x000fc40004800000 */
        /* <DEDUP_REMOVED lines=8> */
[----:B------:R-:W-:Y:S01]  /*4200*/  LEA R10, P2, R6, c[0x0][0x168], 0x1 ;  /* 0x00005a00060a7a11 */ /* 0x000fe200078408ff */
[----:B------:R-:W-:Y:S02]  /*4210*/  UMOV UR5, 0x5 ;  /* 0x0000000500057882 */ /* 0x000fe40000000000 */
[----:B------:R-:W-:Y:S01]  /*4220*/  ULDC UR4, c[0x0][0x19c] ;  /* 0x0000670000047ab9 */ /* 0x000fe20000000800 */
[----:B------:R-:W-:Y:S01]  /*4230*/  IADD3 R3, R7, UR9, RZ ;  /* 0x0000000907037c10 */ /* 0x000fe2000fffe0ff */
[----:B------:R-:W-:Y:S01]  /*4240*/  USHF.L.U64.HI UR4, UR8, UR5, UR4 ;  /* 0x0000000508047299 */ /* 0x000fe20008010204 */
[----:B------:R-:W-:-:S02]  /*4250*/  IADD3 R8, P1, R10, UR7, RZ ;  /* 0x000000070a087c10 */ /* 0x000fc4000ff3e0ff */
        /* <DEDUP_REMOVED lines=26> */
.L_x_969:
[----:B------:R-:W-:Y:S01]  /*4400*/  FMNMX.FTZ R3, R45, R44, !PT ;  /* 0x0000002c2d037209 */ /* 0x000fe20007810000 */
[----:B------:R-:W-:Y:S01]  /*4410*/  IMAD.WIDE.U32 R244, R56, -0x326172a9, RZ ;  /* 0xcd9e8d5738f47825 */ /* 0x000fe200078e00ff */
[----:B------:R-:W-:Y:S01]  /*4420*/  USHF.L.U32 UR4, UR29, 0x1, URZ ;  /* 0x000000011d047899 */ /* 0x000fe2000800063f */
[----:B------:R-:W-:Y:S01]  /*4430*/  LEA R60, R108, R108, 0x10 ;  /* 0x0000006c6c3c7211 */ /* 0x000fe200078e80ff */
[----:B------:R-:W-:Y:S01]  /*4440*/  UIADD3 UR22, UR27, -0x4498517b, URZ ;  /* 0xbb67ae851b167890 */ /* 0x000fe2000fffe03f */
[----:B------:R-:W-:Y:S01]  /*4450*/  FMNMX.FTZ R3, R46, R3, !PT ;  /* 0x000000032e037209 */ /* 0x000fe20007810000 */
[----:B------:R-:W-:Y:S01]  /*4460*/  IMAD.WIDE.U32 R134, R109, -0x2daee0ad, RZ ;  /* 0xd2511f536d867825 */ /* 0x000fe200078e00ff */
[----:B------:R-:W-:-:S02]  /*4470*/  UIADD3 UR23, UR26, -0x61c88647, URZ ;  /* 0x9e3779b91a177890 */ /* 0x000fc4000fffe03f */
[----:B------:R-:W-:Y:S01]  /*4480*/  FMNMX.FTZ R3, R33, R3, !PT ;  /* 0x0000000321037209 */ /* 0x000fe20007810000 */
[----:B-1----:R-:W-:Y:S01]  /*4490*/  IMAD.U32 R6, RZ, RZ, UR4 ;  /* 0x00000004ff067e24 */ /* 0x002fe2000f8e00ff */
[----:B------:R-:W-:Y:S01]  /*44a0*/  UIADD3 UR21, UR26, 0x3c6ef372, URZ ;  /* 0x3c6ef3721a157890 */ /* 0x000fe2000fffe03f */
[----:B------:R-:W-:Y:S01]  /*44b0*/  IMAD.SHL.U32 R205, R2, 0x2, RZ ;  /* 0x0000000202cd7824 */ /* 0x000fe200078e00ff */
[----:B------:R-:W-:Y:S01]  /*44c0*/  FMNMX.FTZ R3, R32, R3, !PT ;  /* 0x0000000320037209 */ /* 0x000fe20007810000 */
[----:B------:R-:W-:Y:S01]  /*44d0*/  UIADD3 UR20, UR27, 0x76cf5d0a, URZ ;  /* 0x76cf5d0a1b147890 */ /* 0x000fe2000fffe03f */
[----:B------:R-:W-:Y:S01]  /*44e0*/  LOP3.LUT R6, R135, UR27, R6, 0x96, !PT ;  /* 0x0000001b87067c12 */ /* 0x000fe2000f8e9606 */
[----:B------:R-:W-:Y:S01]  /*44f0*/  UIADD3 UR18, UR27, 0x32370b8f, URZ ;  /* 0x32370b8f1b127890 */ /* 0x000fe2000fffe03f */
[----:B------:R-:W-:Y:S01]  /*4500*/  FMNMX.FTZ R3, R28, R3, !PT ;  /* 0x000000031c037209 */ /* 0x000fe20007810000 */
[----:B------:R-:W-:Y:S01]  /*4510*/  UIADD3 UR19, UR26, -0x255992d5, URZ ;  /* 0xdaa66d2b1a137890 */ /* 0x000fe2000fffe03f */
[--C-:B------:R-:W-:Y:S01]  /*4520*/  IMAD R206, R4, 0x2, R205.reuse ;  /* 0x0000000204ce7824 */ /* 0x100fe200078e02cd */
[----:B------:R-:W-:Y:S01]  /*4530*/  UIADD3 UR17, UR26, 0x78dde6e4, URZ ;  /* 0x78dde6e41a117890 */ /* 0x000fe2000fffe03f */
[----:B------:R-:W-:Y:S01]  /*4540*/  FMNMX.FTZ R3, R40, R3, !PT ;  /* 0x0000000328037209 */ /* 0x000fe20007810000 */
[----:B------:R-:W-:Y:S01]  /*4550*/  UIADD3 UR16, UR27, -0x126145ec, URZ ;  /* 0xed9eba141b107890 */ /* 0x000fe2000fffe03f */
[----:B------:R-:W-:Y:S01]  /*4560*/  LDSM.16.MT88.4 R20, [R205+0x10000] ;  /* 0x01000000cd14783b */ /* 0x000fe20000004200 */
[----:B------:R-:W-:Y:S01]  /*4570*/  UIADD3 UR7, UR27, -0x56f99767, URZ ;  /* 0xa90668991b077890 */ /* 0x000fe2000fffe03f */
[----:B------:R-:W-:Y:S01]  /*4580*/  FMNMX.FTZ R3, R29, R3, !PT ;  /* 0x000000031d037209 */ /* 0x000fe20007810000 */
[----:B------:R-:W-:Y:S01]  /*4590*/  UIADD3 UR25, UR26, -0x4ab325aa, URZ ;  /* 0xb54cda561a197890 */ /* 0x000fe2000fffe03f */
[----:B------:R-:W-:Y:S01]  /*45a0*/  LDSM.16.MT88.4 R48, [R206+0x10000] ;  /* 0x01000000ce30783b */ /* 0x000fe20000004200 */
[----:B------:R-:W-:Y:S01]  /*45b0*/  UIADD3 UR9, UR26, 0x1715609d, URZ ;  /* 0x1715609d1a097890 */ /* 0x000fe2000fffe03f */
[----:B------:R-:W-:Y:S01]  /*45c0*/  FMNMX.FTZ R3, R146, R3, !PT ;  /* 0x0000000392037209 */ /* 0x000fe20007810000 */
[C---:B------:R-:W-:Y:S01]  /*45d0*/  IMAD R208, R0.reuse, 0x2, R205 ;  /* 0x0000000200d07824 */ /* 0x040fe200078e02cd */
[----:B------:R-:W-:Y:S01]  /*45e0*/  UIADD3 UR24, UR27, 0x646e171e, URZ ;  /* 0x646e171e1b187890 */ /* 0x000fe2000fffe03f */
[----:B------:R-:W-:Y:S01]  /*45f0*/  IMAD R207, R0, 0x2, R206 ;  /* 0x0000000200cf7824 */ /* 0x000fe200078e02ce */
[----:B------:R-:W-:Y:S01]  /*4600*/  FMNMX.FTZ R3, R144, R3, !PT ;  /* 0x0000000390037209 */ /* 0x000fe20007810000 */
[----:B------:R-:W-:Y:S01]  /*4610*/  LDSM.16.MT88.4 R92, [R205+0x16000] ;  /* 0x01600000cd5c783b */ /* 0x000fe20000004200 */
[----:B------:R-:W-:-:S02]  /*4620*/  UIADD3 UR4, UR4, 0x1, URZ ;  /* 0x0000000104047890 */ /* 0x000fc4000fffe03f */
[----:B------:R-:W-:Y:S01]  /*4630*/  FMNMX.FTZ R3, R145, R3, !PT ;  /* 0x0000000391037209 */ /* 0x000fe20007810000 */
[----:B------:R-:W-:Y:S03]  /*4640*/  LDSM.16.MT88.4 R76, [R207+0x10800] ;  /* 0x01080000cf4c783b */ /* 0x000fe60000004200 */
        /* <DEDUP_REMOVED lines=15> */
[----:B------:R-:W1:Y:S01]  /*4740*/  SHFL.BFLY PT, R5, R132, 0x2, 0x1f ;  /* 0x0c401f0084057f89 */ /* 0x000e6200000e0000 */
[----:B------:R-:W-:-:S03]  /*4750*/  FMNMX.FTZ R3, R30, R3, !PT ;  /* 0x000000031e037209 */ /* 0x000fc60007810000 */
[----:B------:R-:W-:Y:S01]  /*4760*/  LDSM.16.MT88.4 R108, [R208+0x12800] ;  /* 0x01280000d06c783b */ /* 0x000fe20000004200 */
[----:B------:R-:W-:-:S03]  /*4770*/  FMNMX.FTZ R3, R31, R3, !PT ;  /* 0x000000031f037209 */ /* 0x000fc60007810000 */
[----:B------:R-:W-:Y:S01]  /*4780*/  LDSM.16.MT88.4 R136, [R205+0x14800] ;  /* 0x01480000cd88783b */ /* 0x000fe20000004200 */
[----:B------:R-:W-:-:S03]  /*4790*/  FMNMX.FTZ R3, R152, R3, !PT ;  /* 0x0000000398037209 */ /* 0x000fc60007810000 */
[----:B------:R-:W-:Y:S01]  /*47a0*/  LDSM.16.MT88.4 R112, [R206+0x12800] ;  /* 0x01280000ce70783b */ /* 0x000fe20000004200 */
[----:B------:R-:W-:-:S04]  /*47b0*/  FMNMX.FTZ R3, R154, R3, !PT ;  /* 0x000000039a037209 */ /* 0x000fc80007810000 */
[----:B------:R-:W-:-:S04]  /*47c0*/  FMNMX.FTZ R3, R147, R3, !PT ;  /* 0x0000000393037209 */ /* 0x000fc80007810000 */
[----:B------:R-:W-:Y:S02]  /*47d0*/  FMNMX.FTZ R3, R153, R3, !PT ;  /* 0x0000000399037209 */ /* 0x000fe40007810000 */
[----:B-1----:R-:W-:Y:S02]  /*47e0*/  FMNMX.FTZ R132, R132, R5, !PT ;  /* 0x0000000584847209 */ /* 0x002fe40007810000 */
[----:B------:R-:W-:Y:S02]  /*47f0*/  FMNMX.FTZ R3, R251, R3, !PT ;  /* 0x00000003fb037209 */ /* 0x000fe40007810000 */
[----:B------:R-:W-:Y:S01]  /*4800*/  LOP3.LUT R5, R104, UR26, RZ, 0x3c, !PT ;  /* 0x0000001a68057c12 */ /* 0x000fe2000f8e3cff */
[----:B------:R-:W1:Y:S01]  /*4810*/  SHFL.BFLY PT, R7, R132, 0x1, 0x1f ;  /* 0x0c201f0084077f89 */ /* 0x000e6200000e0000 */
[----:B------:R-:W-:-:S03]  /*4820*/  FMNMX.FTZ R3, R155, R3, !PT ;  /* 0x000000039b037209 */ /* 0x000fc60007810000 */
[----:B------:R2:W-:Y:S01]  /*4830*/  STL [R1+0x6c], R5 ;  /* 0x00006c0501007387 */ /* 0x0005e20000100800 */
[----:B------:R-:W-:-:S03]  /*4840*/  FMNMX.FTZ R3, R159, R3, !PT ;  /* 0x000000039f037209 */ /* 0x000fc60007810000 */
[----:B------:R-:W-:Y:S01]  /*4850*/  LDSM.16.MT88.4 R104, [R207+0x12800] ;  /* 0x01280000cf68783b */ /* 0x000fe20000004200 */
[----:B------:R-:W-:-:S05]  /*4860*/  FMNMX.FTZ R3, R151, R3, !PT ;  /* 0x0000000397037209 */ /* 0x000fca0007810000 */
[----:B------:R-:W3:Y:S01]  /*4870*/  SHFL.BFLY PT, R9, R3, 0x2, 0x1f ;  /* 0x0c401f0003097f89 */ /* 0x000ee200000e0000 */
[----:B-1----:R-:W-:Y:S01]  /*4880*/  FMNMX.FTZ R132, R132, R7, !PT ;  /* 0x0000000784847209 */ /* 0x002fe20007810000 */
[----:B------:R-:W-:-:S03]  /*4890*/  IMAD.WIDE.U32 R6, R6, -0x326172a9, RZ ;  /* 0xcd9e8d5706067825 */ /* 0x000fc600078e00ff */
[C---:B------:R-:W-:Y:S01]  /*48a0*/  FSETP.NEU.FTZ.AND P1, PT, R132.reuse, -INF , PT ;  /* 0xff8000008400780b */ /* 0x040fe20003f3d000 */
[----:B------:R-:W-:Y:S01]  /*48b0*/  FMUL.FTZ R13, R132, c[0x0][0x23c] ;  /* 0x00008f00840d7a20 */ /* 0x000fe20000410000 */
[----:B--2---:R-:W-:Y:S02]  /*48c0*/  LOP3.LUT R5, R245, R5, RZ, 0x3c, !PT ;  /* 0x00000005f5057212 */ /* 0x004fe400078e3cff */
[----:B------:R-:W-:Y:S02]  /*48d0*/  LOP3.LUT R7, R7, UR23, R244, 0x96, !PT ;  /* 0x0000001707077c12 */ /* 0x000fe4000f8e96f4 */
[----:B------:R-:W-:Y:S01]  /*48e0*/  FSEL R13, R13, RZ, P1 ;  /* 0x000000ff0d0d7208 */ /* 0x000fe20000800000 */
[----:B------:R-:W-:Y:S01]  /*48f0*/  IMAD.WIDE.U32 R156, R5, -0x2daee0ad, RZ ;  /* 0xd2511f53059c7825 */ /* 0x000fe200078e00ff */
[----:B---3--:R-:W-:-:S04]  /*4900*/  FMNMX.FTZ R3, R3, R9, !PT ;  /* 0x0000000903037209 */ /* 0x008fc80007810000 */
[----:B------:R-:W-:Y:S01]  /*4910*/  LOP3.LUT R5, R157, UR22, R134, 0x96, !PT ;  /* 0x000000169d057c12 */ /* 0x000fe2000f8e9686 */
[----:B------:R-:W-:Y:S04]  /*4920*/  STL.64 [R1+0x50], R156 ;  /* 0x0000509c01007387 */ /* 0x000fe80000100a00 */
[----:B------:R-:W-:Y:S01]  /*4930*/  IMAD.WIDE.U32 R148, R5, -0x326172a9, RZ ;  /* 0xcd9e8d5705947825 */ /* 0x000fe200078e00ff */
[----:B------:R-:W1:Y:S03]  /*4940*/  SHFL.BFLY PT, R9, R3, 0x1, 0x1f ;  /* 0x0c201f0003097f89 */ /* 0x000e6600000e0000 */
[----:B------:R-:W-:Y:S01]  /*4950*/  FFMA.FTZ R5, R45, c[0x0][0x23c], -R13 ;  /* 0x00008f002d057a23 */ /* 0x000fe2000001080d */
[----:B------:R-:W-:Y:S01]  /*4960*/  LOP3.LUT R8, R149, UR21, R6, 0x96, !PT ;  /* 0x0000001595087c12 */ /* 0x000fe2000f8e9606 */
[----:B------:R-:W-:Y:S01]  /*4970*/  IMAD.WIDE.U32 R6, R7, -0x2daee0ad, RZ ;  /* 0xd2511f5307067825 */ /* 0x000fe200078e00ff */
[----:B------:R-:W-:Y:S01]  /*4980*/  STL.64 [R1+0x18], R148 ;  /* 0x0000189401007387 */ /* 0x000fe20000100a00 */
[----:B------:R2:W-:Y:S02]  /*4990*/  MUFU.EX2 R150, R5 ;  /* 0x0000000500967308 */ /* 0x0005e40000000800 */
[----:B------:R-:W-:Y:S01]  /*49a0*/  IMAD.WIDE.U32 R10, R8, -0x2daee0ad, RZ ;  /* 0xd2511f53080a7825 */ /* 0x000fe200078e00ff */
[----:B------:R-:W-:-:S03]  /*49b0*/  LOP3.LUT R7, R7, UR20, R156, 0x96, !PT ;  /* 0x0000001407077c12 */ /* 0x000fc6000f8e969c */
[----:B------:R-:W-:-:S04]  /*49c0*/  FFMA.FTZ R8, R46, c[0x0][0x23c], -R13 ;  /* 0x00008f002e087a23 */ /* 0x000fc8000001080d */
[----:B------:R3:W-:Y:S01]  /*49d0*/  MUFU.EX2 R168, R8 ;  /* 0x0000000800a87308 */ /* 0x0007e20000000800 */
[----:B--2---:R-:W-:Y:S01]  /*49e0*/  FFMA.FTZ R5, R44, c[0x0][0x23c], -R13 ;  /* 0x00008f002c057a23 */ /* 0x004fe2000001080d */
[----:B-1----:R-:W-:-:S06]  /*49f0*/  FMNMX.FTZ R3, R3, R9, !PT ;  /* 0x0000000903037209 */ /* 0x002fcc0007810000 */
[----:B------:R1:W-:Y:S01]  /*4a00*/  MUFU.EX2 R58, R5 ;  /* 0x00000005003a7308 */ /* 0x0003e20000000800 */
[C---:B------:R-:W-:Y:S01]  /*4a10*/  FSETP.NEU.FTZ.AND P1, PT, R3.reuse, -INF , PT ;  /* 0xff8000000300780b */ /* 0x040fe20003f3d000 */
[----:B------:R-:W-:Y:S02]  /*4a20*/  FMUL.FTZ R12, R3, c[0x0][0x23c] ;  /* 0x00008f00030c7a20 */ /* 0x000fe40000410000 */
[----:B---3--:R-:W-:-:S03]  /*4a30*/  FFMA.FTZ R8, R33, c[0x0][0x23c], -R13 ;  /* 0x00008f0021087a23 */ /* 0x008fc6000001080d */
[----:B------:R-:W-:Y:S01]  /*4a40*/  FSEL R12, R12, RZ, P1 ;  /* 0x000000ff0c0c7208 */ /* 0x000fe20000800000 */
[----:B------:R2:W3:Y:S04]  /*4a50*/  MUFU.EX2 R19, R8 ;  /* 0x0000000800137308 */ /* 0x0004e80000000800 */
[----:B------:R-:W-:Y:S01]  /*4a60*/  FFMA.FTZ R2, R35, c[0x0][0x23c], -R12 ;  /* 0x00008f0023027a23 */ /* 0x000fe2000001080c */
[----:B-1----:R-:W-:Y:S01]  /*4a70*/  LOP3.LUT R5, R11, UR18, R6, 0x96, !PT ;  /* 0x000000120b057c12 */ /* 0x002fe2000f8e9606 */
[----:B------:R-:W-:Y:S02]  /*4a80*/  IMAD.WIDE.U32 R6, R7, -0x326172a9, RZ ;  /* 0xcd9e8d5707067825 */ /* 0x000fe400078e00ff */
[----:B------:R-:W-:Y:S02]  /*4a90*/  MUFU.EX2 R18, R2 ;  /* 0x0000000200127308 */ /* 0x000fe40000000800 */
[----:B------:R-:W-:Y:S01]  /*4aa0*/  IMAD.WIDE.U32 R16, R5, -0x326172a9, RZ ;  /* 0xcd9e8d5705107825 */ /* 0x000fe200078e00ff */
[----:B------:R-:W-:-:S04]  /*4ab0*/  LOP3.LUT R7, R7, UR19, R148, 0x96, !PT ;  /* 0x0000001307077c12 */ /* 0x000fc8000f8e9694 */
[----:B------:R-:W-:Y:S01]  /*4ac0*/  LOP3.LUT R5, R17, UR17, R6, 0x96, !PT ;  /* 0x0000001111057c12 */ /* 0x000fe2000f8e9606 */
[----:B------:R-:W-:-:S04]  /*4ad0*/  IMAD.WIDE.U32 R6, R7, -0x2daee0ad, RZ ;  /* 0xd2511f5307067825 */ /* 0x000fc800078e00ff */
[----:B------:R-:W-:Y:S01]  /*4ae0*/  IMAD.WIDE.U32 R14, R5, -0x2daee0ad, RZ ;  /* 0xd2511f53050e7825 */ /* 0x000fe200078e00ff */
[----:B------:R-:W-:-:S03]  /*4af0*/  LOP3.LUT R7, R7, UR16, R10, 0x96, !PT ;  /* 0x0000001007077c12 */ /* 0x000fc6000f8e960a */
[----:B------:R-:W-:Y:S01]  /*4b00*/  FFMA.FTZ R5, R32, c[0x0][0x23c], -R13 ;  /* 0x00008f0020057a23 */ /* 0x000fe2000001080d */
[----:B--2---:R-:W-:Y:S01]  /*4b10*/  LOP3.LUT R8, R15, UR7, R6, 0x96, !PT ;  /* 0x000000070f087c12 */ /* 0x004fe2000f8e9606 */
[----:B------:R-:W-:Y:S02]  /*4b20*/  IMAD.WIDE.U32 R6, R7, -0x326172a9, RZ ;  /* 0xcd9e8d5707067825 */ /* 0x000fe400078e00ff */
[----:B------:R1:W-:Y:S02]  /*4b30*/  MUFU.EX2 R59, R5 ;  /* 0x00000005003b7308 */ /* 0x0003e40000000800 */
[----:B------:R-:W-:Y:S01]  /*4b40*/  IMAD.WIDE.U32 R8, R8, -0x326172a9, RZ ;  /* 0xcd9e8d5708087825 */ /* 0x000fe200078e00ff */
[----:B------:R-:W-:-:S03]  /*4b50*/  LOP3.LUT R7, R7, UR9, R16, 0x96, !PT ;  /* 0x0000000907077c12 */ /* 0x000fc6000f8e9610 */
[----:B------:R-:W-:Y:S01]  /*4b60*/  FFMA.FTZ R10, R47, c[0x0][0x23c], -R12 ;  /* 0x00008f002f0a7a23 */ /* 0x000fe2000001080c */
[--C-:B------:R-:W-:Y:S01]  /*4b70*/  SHF.R.U32.HI R11, RZ, 0x10, R8.reuse ;  /* 0x00000010ff0b7819 */ /* 0x100fe20000011608 */
[----:B------:R-:W2:Y:S01]  /*4b80*/  LDSM.16.MT88.4 R44, [R208+0x10000] ;  /* 0x01000000d02c783b */ /* 0x000ea20000004200 */
[----:B------:R-:W-:Y:S01]  /*4b90*/  LOP3.LUT R16, R8, 0xff, RZ, 0xc0, !PT ;  /* 0x000000ff08107812 */ /* 0x000fe200078ec0ff */
[----:B------:R4:W-:Y:S01]  /*4ba0*/  MUFU.EX2 R165, R10 ;  /* 0x0000000a00a57308 */ /* 0x0009e20000000800 */
[----:B------:R-:W-:Y:S01]  /*4bb0*/  SHF.R.U32.HI R15, RZ, 0x18, R8 ;  /* 0x00000018ff0f7819 */ /* 0x000fe20000011608 */
[----:B-1----:R-:W-:-:S06]  /*4bc0*/  FFMA.FTZ R5, R28, c[0x0][0x23c], -R13 ;  /* 0x00008f001c057a23 */ /* 0x002fcc000001080d */
[----:B------:R1:W-:Y:S01]  /*4bd0*/  MUFU.EX2 R248, R5 ;  /* 0x0000000500f87308 */ /* 0x0003e20000000800 */
[----:B----4-:R-:W-:Y:S02]  /*4be0*/  LOP3.LUT R10, R8, 0xffff, RZ, 0xc0, !PT ;  /* 0x0000ffff080a7812 */ /* 0x010fe400078ec0ff */
[----:B------:R-:W-:Y:S02]  /*4bf0*/  LOP3.LUT R8, R11, 0xff, RZ, 0xc0, !PT ;  /* 0x000000ff0b087812 */ /* 0x000fe400078ec0ff */
[----:B------:R-:W-:-:S04]  /*4c00*/  SHF.R.U32.HI R10, RZ, 0x8, R10 ;  /* 0x00000008ff0a7819 */ /* 0x000fc8000001160a */
[----:B------:R-:W-:Y:S02]  /*4c10*/  PRMT R10, R16, 0x5410, R10 ;  /* 0x00005410100a7816 */ /* 0x000fe4000000000a */
[----:B-1----:R-:W-:Y:S01]  /*4c20*/  LOP3.LUT R5, R9, UR25, R6, 0x96, !PT ;  /* 0x0000001909057c12 */ /* 0x002fe2000f8e9606 */
[--C-:B------:R-:W-:Y:S01]  /*4c30*/  FFMA.FTZ R9, R34, c[0x0][0x23c], -R12.reuse ;  /* 0x00008f0022097a23 */ /* 0x100fe2000001080c */
[----:B------:R-:W-:Y:S01]  /*4c40*/  PRMT R16, R8, 0x5410, R15 ;  /* 0x0000541008107816 */ /* 0x000fe2000000000f */
[----:B------:R-:W-:Y:S01]  /*4c50*/  FFMA.FTZ R8, R52, c[0x0][0x23c], -R12 ;  /* 0x00008f0034087a23 */ /* 0x000fe2000001080c */
[----:B------:R-:W-:Y:S01]  /*4c60*/  LOP3.LUT R2, R5, 0xffff, RZ, 0xc0, !PT ;  /* 0x0000ffff05027812 */ /* 0x000fe200078ec0ff */
[----:B------:R1:W4:Y:S01]  /*4c70*/  MUFU.EX2 R246, R9 ;  /* 0x0000000900f67308 */ /* 0x0003220000000800 */
[--C-:B------:R-:W-:Y:S01]  /*4c80*/  SHF.R.U32.HI R4, RZ, 0x10, R5.reuse ;  /* 0x00000010ff047819 */ /* 0x100fe20000011605 */
[----:B------:R-:W-:Y:S01]  /*4c90*/  IMAD.WIDE.U32 R6, R7, -0x2daee0ad, RZ ;  /* 0xd2511f5307067825 */ /* 0x000fe200078e00ff */
[----:B------:R-:W-:Y:S01]  /*4ca0*/  LOP3.LUT R11, R5, 0xff, RZ, 0xc0, !PT ;  /* 0x000000ff050b7812 */ /* 0x000fe200078ec0ff */
[----:B------:R-:W-:Y:S01]  /*4cb0*/  LDSM.16.MT88.4 R32, [R206+0x10800] ;  /* 0x01080000ce20783b */ /* 0x000fe20000004200 */
[----:B------:R-:W-:-:S02]  /*4cc0*/  SHF.R.U32.HI R15, RZ, 0x18, R5 ;  /* 0x00000018ff0f7819 */ /* 0x000fc40000011605 */
[----:B------:R-:W-:Y:S01]  /*4cd0*/  LOP3.LUT R5, R4, 0xff, RZ, 0xc0, !PT ;  /* 0x000000ff04057812 */ /* 0x000fe200078ec0ff */
[----:B------:R5:W2:Y:S01]  /*4ce0*/  MUFU.EX2 R169, R8 ;  /* 0x0000000800a97308 */ /* 0x000aa20000000800 */
[----:B---3--:R-:W-:Y:S02]  /*4cf0*/  F2FP.PACK_AB R4, R19, R168 ;  /* 0x000000a81304723e */ /* 0x008fe400000000ff */
[----:B------:R-:W-:Y:S02]  /*4d00*/  LOP3.LUT R14, R7, UR24, R14, 0x96, !PT ;  /* 0x00000018070e7c12 */ /* 0x000fe4000f8e960e */
[----:B------:R-:W-:Y:S02]  /*4d10*/  LOP3.LUT R17, R6, 0xff, RZ, 0xc0, !PT ;  /* 0x000000ff06117812 */ /* 0x000fe400078ec0ff */
[----:B-1----:R-:W-:Y:S01]  /*4d20*/  SHF.R.U32.HI R9, RZ, 0x8, R2 ;  /* 0x00000008ff097819 */ /* 0x002fe20000011602 */
[----:B------:R-:W-:-:S03]  /*4d30*/  HSET2.LE.AND R2, R10, R60, PT ;  /* 0x0000003c0a027233 */ /* 0x000fc60003803000 */
[----:B------:R-:W-:Y:S02]  /*4d40*/  PRMT R11, R11, 0x5410, R9 ;  /* 0x000054100b0b7816 */ /* 0x000fe40000000009 */
[----:B------:R-:W-:Y:S01]  /*4d50*/  LOP3.LUT R10, R2, R4, RZ, 0xc0, !PT ;  /* 0x00000004020a7212 */ /* 0x000fe200078ec0ff */
[--C-:B------:R-:W-:Y:S01]  /*4d60*/  HSET2.LE.AND R2, R16, R60.reuse, PT ;  /* 0x0000003c10027233 */ /* 0x100fe20003803000 */
[----:B----4-:R-:W-:Y:S01]  /*4d70*/  F2FP.PACK_AB R4, R18, R246 ;  /* 0x000000f61204723e */ /* 0x010fe200000000ff */
[----:B-----5:R-:W-:Y:S01]  /*4d80*/  FFMA.FTZ R8, R40, c[0x0][0x23c], -R13 ;  /* 0x00008f0028087a23 */ /* 0x020fe2000001080d */
[----:B------:R-:W-:Y:S01]  /*4d90*/  PRMT R9, R5, 0x5410, R15 ;  /* 0x0000541005097816 */ /* 0x000fe2000000000f */
[--C-:B------:R-:W-:Y:S01]  /*4da0*/  HSET2.LE.AND R5, R11, R60.reuse, PT ;  /* 0x0000003c0b057233 */ /* 0x100fe20003803000 */
[----:B------:R-:W-:Y:S01]  /*4db0*/  LOP3.LUT R11, R2, R4, RZ, 0xc0, !PT ;  /* 0x00000004020b7212 */ /* 0x000fe200078ec0ff */
[----:B------:R-:W-:Y:S01]  /*4dc0*/  FFMA.FTZ R2, R41, c[0x0][0x23c], -R12 ;  /* 0x00008f0029027a23 */ /* 0x000fe2000001080c */
[----:B------:R1:W-:Y:S01]  /*4dd0*/  MUFU.EX2 R56, R8 ;  /* 0x0000000800387308 */ /* 0x0003e20000000800 */
[----:B------:R-:W-:Y:S01]  /*4de0*/  HSET2.LE.AND R9, R9, R60, PT ;  /* 0x0000003c09097233 */ /* 0x000fe20003803000 */
[----:B--2---:R-:W-:Y:S01]  /*4df0*/  F2FP.PACK_AB R15, R169, R165 ;  /* 0x000000a5a90f723e */ /* 0x004fe200000000ff */
[----:B------:R-:W2:Y:S01]  /*4e00*/  LDSM.16.MT88.4 R40, [R205+0x10800] ;  /* 0x01080000cd28783b */ /* 0x000ea20000004200 */
[----:B------:R-:W-:-:S02]  /*4e10*/  LOP3.LUT R4, R6, 0xffff, RZ, 0xc0, !PT ;  /* 0x0000ffff06047812 */ /* 0x000fc400078ec0ff */
[----:B------:R-:W-:Y:S02]  /*4e20*/  LOP3.LUT R9, R9, R15, RZ, 0xc0, !PT ;  /* 0x0000000f09097212 */ /* 0x000fe400078ec0ff */
[----:B------:R3:W-:Y:S01]  /*4e30*/  MUFU.EX2 R247, R2 ;  /* 0x0000000200f77308 */ /* 0x0007e20000000800 */
[----:B------:R-:W-:Y:S02]  /*4e40*/  SHF.R.U32.HI R16, RZ, 0x18, R6 ;  /* 0x00000018ff107819 */ /* 0x000fe40000011606 */
[----:B------:R-:W-:Y:S01]  /*4e50*/  LOP3.LUT R15, R14, 0xff, RZ, 0xc0, !PT ;  /* 0x000000ff0e0f7812 */ /* 0x000fe200078ec0ff */
[----:B-1----:R-:W-:-:S04]  /*4e60*/  FFMA.FTZ R8, R29, c[0x0][0x23c], -R13 ;  /* 0x00008f001d087a23 */ /* 0x002fc8000001080d */
[----:B------:R1:W-:Y:S01]  /*4e70*/  MUFU.EX2 R167, R8 ;  /* 0x0000000800a77308 */ /* 0x0003e20000000800 */
[----:B---3--:R-:W-:-:S07]  /*4e80*/  FFMA.FTZ R2, R30, c[0x0][0x23c], -R12 ;  /* 0x00008f001e027a23 */ /* 0x008fce000001080c */
[----:B------:R3:W-:Y:S01]  /*4e90*/  MUFU.EX2 R57, R2 ;  /* 0x0000000200397308 */ /* 0x0007e20000000800 */
[----:B-1----:R-:W-:-:S04]  /*4ea0*/  F2FP.PACK_AB R8, R58, R150 ;  /* 0x000000963a08723e */ /* 0x002fc800000000ff */
[----:B------:R-:W-:Y:S02]  /*4eb0*/  LOP3.LUT R8, R5, R8, RZ, 0xc0, !PT ;  /* 0x0000000805087212 */ /* 0x000fe400078ec0ff */
[----:B------:R-:W-:Y:S01]  /*4ec0*/  SHF.R.U32.HI R5, RZ, 0x10, R6 ;  /* 0x00000010ff057819 */ /* 0x000fe20000011606 */
[----:B---3--:R-:W-:Y:S01]  /*4ed0*/  FFMA.FTZ R2, R31, c[0x0][0x23c], -R12 ;  /* 0x00008f001f027a23 */ /* 0x008fe2000001080c */
[----:B------:R-:W-:Y:S02]  /*4ee0*/  SHF.R.U32.HI R6, RZ, 0x8, R4 ;  /* 0x00000008ff067819 */ /* 0x000fe40000011604 */
[----:B------:R-:W-:Y:S01]  /*4ef0*/  LOP3.LUT R7, R5, 0xff, RZ, 0xc0, !PT ;  /* 0x000000ff05077812 */ /* 0x000fe200078ec0ff */
[----:B------:R1:W3:Y:S01]  /*4f00*/  MUFU.EX2 R166, R2 ;  /* 0x0000000200a67308 */ /* 0x0002e20000000800 */
[----:B------:R-:W-:Y:S01]  /*4f10*/  SHF.R.U32.HI R4, RZ, 0x10, R14 ;  /* 0x00000010ff047819 */ /* 0x000fe2000001160e */
[----:B------:R-:W-:Y:S01]  /*4f20*/  HMMA.16816.F32 R36, R8, R20, RZ ;  /* 0x000000140824723c */ /* 0x000fe200000018ff */
[----:B------:R-:W-:-:S02]  /*4f30*/  LOP3.LUT R5, R14, 0xffff, RZ, 0xc0, !PT ;  /* 0x0000ffff0e057812 */ /* 0x000fc400078ec0ff */
[----:B------:R-:W-:Y:S02]  /*4f40*/  SHF.R.U32.HI R14, RZ, 0x18, R14 ;  /* 0x00000018ff0e7819 */ /* 0x000fe4000001160e */
[----:B------:R-:W-:Y:S02]  /*4f50*/  LOP3.LUT R4, R4, 0xff, RZ, 0xc0, !PT ;  /* 0x000000ff04047812 */ /* 0x000fe400078ec0ff */
[----:B------:R-:W-:Y:S01]  /*4f60*/  SHF.R.U32.HI R5, RZ, 0x8, R5 ;  /* 0x00000008ff057819 */ /* 0x000fe20000011605 */
[C---:B------:R-:W-:Y:S01]  /*4f70*/  HMMA.16816.F32 R28, R8.reuse, R22, RZ ;  /* 0x00000016081c723c */ /* 0x040fe200000018ff */
[----:B------:R-:W-:Y:S02]  /*4f80*/  PRMT R7, R7, 0x5410, R16 ;  /* 0x0000541007077816 */ /* 0x000fe40000000010 */
[----:B------:R-:W-:Y:S02]  /*4f90*/  PRMT R4, R4, 0x5410, R14 ;  /* 0x0000541004047816 */ /* 0x000fe4000000000e */
[----:B------:R-:W-:Y:S01]  /*4fa0*/  PRMT R5, R15, 0x5410, R5 ;  /* 0x000054100f057816 */ /* 0x000fe20000000005 */
[----:B-1----:R-:W-:Y:S01]  /*4fb0*/  FFMA.FTZ R2, R53, c[0x0][0x23c], -R12 ;  /* 0x00008f0035027a23 */ /* 0x002fe2000001080c */
[--C-:B------:R-:W-:Y:S01]  /*4fc0*/  HSET2.LE.AND R7, R7, R60.reuse, PT ;  /* 0x0000003c07077233 */ /* 0x100fe20003803000 */
[----:B------:R-:W-:Y:S01]  /*4fd0*/  HMMA.16816.F32 R24, R8, R48, RZ ;  /* 0x000000300818723c */ /* 0x000fe200000018ff */
[--C-:B------:R-:W-:Y:S01]  /*4fe0*/  HSET2.LE.AND R15, R4, R60.reuse, PT ;  /* 0x0000003c040f7233 */ /* 0x100fe20003803000 */
[----:B------:R-:W1:Y:S01]  /*4ff0*/  MUFU.EX2 R164, R2 ;  /* 0x0000000200a47308 */ /* 0x000e620000000800 */
[----:B------:R-:W-:Y:S01]  /*5000*/  HSET2.LE.AND R5, R5, R60, PT ;  /* 0x0000003c05057233 */ /* 0x000fe20003803000 */
[----:B---3--:R-:W-:Y:S01]  /*5010*/  F2FP.PACK_AB R4, R166, R57 ;  /* 0x00000039a604723e */ /* 0x008fe200000000ff */
[----:B------:R-:W-:Y:S01]  /*5020*/  LDSM.16.MT88.4 R52, [R207+0x10000] ;  /* 0x01000000cf34783b */ /* 0x000fe20000004200 */
[----:B------:R-:W-:-:S02]  /*5030*/  F2FP.PACK_AB R14, R248, R59 ;  /* 0x0000003bf80e723e */ /* 0x000fc400000000ff */
[----:B------:R-:W-:Y:S01]  /*5040*/  HMMA.16816.F32 R20, R8, R50, RZ ;  /* 0x000000320814723c */ /* 0x000fe200000018ff */
[----:B------:R-:W3:Y:S01]  /*5050*/  LDSM.16.MT88.4 R48, [R208+0x10800] ;  /* 0x01080000d030783b */ /* 0x000ee20000004200 */
[----:B------:R-:W-:Y:S02]  /*5060*/  LOP3.LUT R7, R7, R4, RZ, 0xc0, !PT ;  /* 0x0000000407077212 */ /* 0x000fe400078ec0ff */
[----:B------:R-:W-:Y:S01]  /*5070*/  LOP3.LUT R4, R5, R14, RZ, 0xc0, !PT ;  /* 0x0000000e05047212 */ /* 0x000fe200078ec0ff */
[----:B------:R-:W-:-:S03]  /*5080*/  IMAD.MOV.U32 R14, RZ, RZ, R19 ;  /* 0x000000ffff0e7224 */ /* 0x000fc600078e0013 */
[C---:B------:R-:W-:Y:S01]  /*5090*/  HMMA.16816.F32 R120, R8.reuse, R116, RZ ;  /* 0x000000740878723c */ /* 0x040fe200000018ff */
[----:B-1----:R-:W-:Y:S02]  /*50a0*/  F2FP.PACK_AB R16, R164, R247 ;  /* 0x000000f7a410723e */ /* 0x002fe400000000ff */
[----:B------:R-:W-:Y:S02]  /*50b0*/  PRMT R2, R17, 0x5410, R6 ;  /* 0x0000541011027816 */ /* 0x000fe40000000006 */
[----:B------:R-:W-:Y:S01]  /*50c0*/  LOP3.LUT R5, R15, R16, RZ, 0xc0, !PT ;  /* 0x000000100f057212 */ /* 0x000fe200078ec0ff */
[----:B------:R-:W-:Y:S02]  /*50d0*/  IMAD.MOV.U32 R15, RZ, RZ, R18 ;  /* 0x000000ffff0f7224 */ /* 0x000fe400078e0012 */
[----:B------:R-:W-:Y:S01]  /*50e0*/  HMMA.16816.F32 R140, R8, R128, RZ ;  /* 0x00000080088c723c */ /* 0x000fe200000018ff */
[----:B------:R-:W-:Y:S01]  /*50f0*/  HSET2.LE.AND R0, R2, R60, PT ;  /* 0x0000003c02007233 */ /* 0x000fe20003803000 */
[----:B------:R-:W-:-:S04]  /*5100*/  F2FP.PACK_AB R2, R167, R56 ;  /* 0x00000038a702723e */ /* 0x000fc800000000ff */
[----:B------:R-:W-:Y:S01]  /*5110*/  LOP3.LUT R6, R0, R2, RZ, 0xc0, !PT ;  /* 0x0000000200067212 */ /* 0x000fe200078ec0ff */
[----:B------:R-:W-:Y:S01]  /*5120*/  IMAD.MOV.U32 R2, RZ, RZ, R59 ;  /* 0x000000ffff027224 */ /* 0x000fe200078e003b */
[----:B------:R-:W-:Y:S01]  /*5130*/  HMMA.16816.F32 R16, R8, R44, RZ ;  /* 0x0000002c0810723c */ /* 0x000fe200000018ff */
[----:B------:R-:W-:-:S07]  /*5140*/  MOV R0, R58 ;  /* 0x0000003a00007202 */ /* 0x000fce0000000f00 */
[----:B--2---:R-:W-:Y:S08]  /*5150*/  HMMA.16816.F32 R236, R4, R42, R28 ;  /* 0x0000002a04ec723c */ /* 0x004ff0000000181c */
[----:B------:R-:W-:Y:S01]  /*5160*/  HMMA.16816.F32 R28, R8, R46, RZ ;  /* 0x0000002e081c723c */ /* 0x000fe200000018ff */
[----:B------:R-:W-:Y:S07]  /*5170*/  LDSM.16.MT88.4 R44, [R205+0x14000] ;  /* 0x01400000cd2c783b */ /* 0x000fee0000004200 */
[C---:B------:R-:W-:Y:S08]  /*5180*/  HMMA.16816.F32 R200, R4.reuse, R32, R24 ;  /* 0x0000002004c8723c */ /* 0x040ff00000001818 */
[C---:B------:R-:W-:Y:S01]  /*5190*/  HMMA.16816.F32 R196, R4.reuse, R34, R20 ;  /* 0x0000002204c4723c */ /* 0x040fe20000001814 */
[----:B------:R-:W1:Y:S04]  /*51a0*/  LDSM.16.MT88.4 R32, [R205+0x12000] ;  /* 0x01200000cd20783b */ /* 0x000e680000004200 */
[----:B------:R-:W-:Y:S03]  /*51b0*/  LDSM.16.MT88.4 R20, [R206+0x12000] ;  /* 0x01200000ce14783b */ /* 0x000fe60000004200 */
[C---:B---3--:R-:W-:Y:S01]  /*51c0*/  HMMA.16816.F32 R192, R4.reuse, R48, R16 ;  /* 0x0000003004c0723c */ /* 0x048fe20000001810 */
[----:B------:R-:W2:Y:S07]  /*51d0*/  LDSM.16.MT88.4 R16, [R208+0x12000] ;  /* 0x01200000d010783b */ /* 0x000eae0000004200 */
[----:B------:R-:W-:Y:S01]  /*51e0*/  HMMA.16816.F32 R240, R4, R40, R36 ;  /* 0x0000002804f0723c */ /* 0x000fe20000001824 */
[----:B------:R-:W3:Y:S04]  /*51f0*/  LDSM.16.MT88.4 R36, [R207+0x12000] ;  /* 0x01200000cf24783b */ /* 0x000ee80000004200 */
[----:B------:R-:W4:Y:S03]  /*5200*/  LDSM.16.MT88.4 R40, [R206+0x14000] ;  /* 0x01400000ce28783b */ /* 0x000f260000004200 */
[----:B------:R-:W-:Y:S08]  /*5210*/  HMMA.16816.F32 R24, R8, R52, RZ ;  /* 0x000000340818723c */ /* 0x000ff000000018ff */
[----:B------:R-:W-:Y:S01]  /*5220*/  HMMA.16816.F32 R188, R4, R50, R28 ;  /* 0x0000003204bc723c */ /* 0x000fe2000000181c */
[----:B------:R-:W5:Y:S07]  /*5230*/  LDSM.16.MT88.4 R48, [R208+0x14000] ;  /* 0x01400000d030783b */ /* 0x000f6e0000004200 */
[C---:B------:R-:W-:Y:S08]  /*5240*/  HMMA.16816.F32 R100, R8.reuse, R54, RZ ;  /* 0x000000360864723c */ /* 0x040ff000000018ff */
[----:B-1----:R-:W-:Y:S08]  /*5250*/  HMMA.16816.F32 R88, R8, R32, RZ ;  /* 0x000000200858723c */ /* 0x002ff000000018ff */
[----:B------:R-:W-:Y:S07]  /*5260*/  HMMA.16816.F32 R160, R4, R76, R24 ;  /* 0x0000004c04a0723c */ /* 0x000fee0000001818 */
[----:B------:R-:W-:Y:S01]  /*5270*/  IMAD.MOV.U32 R77, RZ, RZ, R57 ;  /* 0x000000ffff4d7224 */ /* 0x000fe200078e0039 */
[----:B------:R-:W-:Y:S01]  /*5280*/  HMMA.16816.F32 R84, R8, R34, RZ ;  /* 0x000000220854723c */ /* 0x000fe200000018ff */
[----:B------:R-:W-:-:S07]  /*5290*/  MOV R76, R56 ;  /* 0x00000038004c7202 */ /* 0x000fce0000000f00 */
[C---:B--2---:R-:W-:Y:S08]  /*52a0*/  HMMA.16816.F32 R28, R8.reuse, R16, RZ ;  /* 0x00000010081c723c */ /* 0x044ff000000018ff */
[C---:B------:R-:W-:Y:S08]  /*52b0*/  HMMA.16816.F32 R24, R8.reuse, R18, RZ ;  /* 0x000000120818723c */ /* 0x040ff000000018ff */
[C---:B---3--:R-:W-:Y:S08]  /*52c0*/  HMMA.16816.F32 R16, R8.reuse, R38, RZ ;  /* 0x000000260810723c */ /* 0x048ff000000018ff */
[C---:B------:R-:W-:Y:S08]  /*52d0*/  HMMA.16816.F32 R32, R8.reuse, R44, RZ ;  /* 0x0000002c0820723c */ /* 0x040ff000000018ff */
[C---:B------:R-:W-:Y:S08]  /*52e0*/  HMMA.16816.F32 R72, R8.reuse, R20, RZ ;  /* 0x000000140848723c */ /* 0x040ff000000018ff */
[C---:B------:R-:W-:Y:S08]  /*52f0*/  HMMA.16816.F32 R64, R8.reuse, R22, RZ ;  /* 0x000000160840723c */ /* 0x040ff000000018ff */
[C---:B------:R-:W-:Y:S08]  /*5300*/  HMMA.16816.F32 R20, R8.reuse, R36, RZ ;  /* 0x000000240814723c */ /* 0x040ff000000018ff */
[C---:B------:R-:W-:Y:S08]  /*5310*/  HMMA.16816.F32 R60, R8.reuse, R46, RZ ;  /* 0x0000002e083c723c */ /* 0x040ff000000018ff */
[C---:B----4-:R-:W-:Y:S08]  /*5320*/  HMMA.16816.F32 R68, R8.reuse, R40, RZ ;  /* 0x000000280844723c */ /* 0x050ff000000018ff */
[C---:B------:R-:W-:Y:S08]  /*5330*/  HMMA.16816.F32 R56, R8.reuse, R42, RZ ;  /* 0x0000002a0838723c */ /* 0x040ff000000018ff */
[C---:B-----5:R-:W-:Y:S08]  /*5340*/  HMMA.16816.F32 R44, R8.reuse, R48, RZ ;  /* 0x00000030082c723c */ /* 0x060ff000000018ff */
        /* <DEDUP_REMOVED lines=8> */
[----:B------:R-:W-:Y:S07]  /*53d0*/  HMMA.16816.F32 R128, R8, R130, RZ ;  /* 0x000000820880723c */ /* 0x000fee00000018ff */
[----:B------:R-:W-:Y:S01]  /*53e0*/  IMAD.MOV.U32 R8, RZ, RZ, R169 ;  /* 0x000000ffff087224 */ /* 0x000fe200078e00a9 */
[----:B------:R-:W-:Y:S01]  /*53f0*/  MOV R11, R166 ;  /* 0x000000a6000b7202 */ /* 0x000fe20000000f00 */
[----:B------:R-:W-:Y:S01]  /*5400*/  IMAD.MOV.U32 R9, RZ, RZ, R168 ;  /* 0x000000ffff097224 */ /* 0x000fe200078e00a8 */
[----:B------:R-:W-:Y:S01]  /*5410*/  HMMA.16816.F32 R172, R4, R78, R100 ;  /* 0x0000004e04ac723c */ /* 0x000fe20000001864 */
[----:B------:R-:W-:-:S06]  /*5420*/  IMAD.MOV.U32 R10, RZ, RZ, R167 ;  /* 0x000000ffff0a7224 */ /* 0x000fcc00078e00a7 */
[----:B------:R-:W-:Y:S01]  /*5430*/  IMAD.MOV.U32 R78, RZ, RZ, R165 ;  /* 0x000000ffff4e7224 */ /* 0x000fe200078e00a5 */
[----:B------:R-:W-:Y:S01]  /*5440*/  HMMA.16816.F32 R184, R4, R124, R88 ;  /* 0x0000007c04b8723c */ /* 0x000fe20000001858 */
[----:B------:R-:W-:-:S06]  /*5450*/  IMAD.MOV.U32 R79, RZ, RZ, R164 ;  /* 0x000000ffff4f7224 */ /* 0x000fcc00078e00a4 */
        /* <DEDUP_REMOVED lines=8> */
[C---:B------:R-:W-:Y:S01]  /*54e0*/  HMMA.16816.F32 R156, R4.reuse, R110, R24 ;  /* 0x0000006e049c723c */ /* 0x040fe20000001818 */
[----:B------:R-:W1:Y:S01]  /*54f0*/  LDSM.16.MT88.4 R24, [R205+0x16800] ;  /* 0x01680000cd18783b */ /* 0x000e620000004200 */
[----:B------:R-:W-:Y:S01]  /*5500*/  IMAD.U32 R0, RZ, RZ, UR4 ;  /* 0x00000004ff007e24 */ /* 0x000fe2000f8e00ff */
[----:B------:R-:W-:Y:S01]  /*5510*/  MOV R30, R2 ;  /* 0x00000002001e7202 */ /* 0x000fe20000000f00 */
[----:B------:R-:W-:Y:S01]  /*5520*/  IMAD.MOV.U32 R28, RZ, RZ, R14 ;  /* 0x000000ffff1c7224 */ /* 0x000fe200078e000e */
[----:B------:R-:W-:Y:S02]  /*5530*/  MOV R29, R15 ;  /* 0x0000000f001d7202 */ /* 0x000fe40000000f00 */
[----:B------:R-:W-:Y:S01]  /*5540*/  LOP3.LUT R0, R135, UR27, R0, 0x96, !PT ;  /* 0x0000001b87007c12 */ /* 0x000fe2000f8e9600 */
[C---:B------:R-:W-:Y:S01]  /*5550*/  HMMA.16816.F32 R108, R4.reuse, R106, R16 ;  /* 0x0000006a046c723c */ /* 0x040fe20000001810 */
[----:B------:R-:W2:Y:S07]  /*5560*/  LDSM.16.MT88.4 R16, [R208+0x14800] ;  /* 0x01480000d010783b */ /* 0x000eae0000004200 */
[C---:B------:R-:W-:Y:S07]  /*5570*/  HMMA.16816.F32 R100, R4.reuse, R136, R32 ;  /* 0x000000880464723c */ /* 0x040fee0000001820 */
[----:B------:R-:W-:Y:S01]  /*5580*/  IMAD.MOV.U32 R35, RZ, RZ, R8 ;  /* 0x000000ffff237224 */ /* 0x000fe200078e0008 */
[----:B------:R-:W-:Y:S01]  /*5590*/  MOV R34, R9 ;  /* 0x0000000900227202 */ /* 0x000fe20000000f00 */
[----:B------:R-:W-:Y:S01]  /*55a0*/  IMAD.MOV.U32 R33, RZ, RZ, R10 ;  /* 0x000000ffff217224 */ /* 0x000fe200078e000a */
[----:B------:R-:W-:Y:S01]  /*55b0*/  HMMA.16816.F32 R180, R4, R126, R84 ;  /* 0x0000007e04b4723c */ /* 0x000fe20000001854 */
[----:B------:R-:W-:Y:S01]  /*55c0*/  IMAD.MOV.U32 R32, RZ, RZ, R11 ;  /* 0x000000ffff207224 */ /* 0x000fe200078e000b */
[----:B------:R-:W-:Y:S01]  /*55d0*/  MOV R137, R90 ;  /* 0x0000005a00897202 */ /* 0x000fe20000000f00 */
[----:B------:R-:W3:Y:S01]  /*55e0*/  LDSM.16.MT88.4 R8, [R207+0x14800] ;  /* 0x01480000cf08783b */ /* 0x000ee20000004200 */
[----:B------:R-:W-:-:S03]  /*55f0*/  MOV R136, R125 ;  /* 0x0000007d00887202 */ /* 0x000fc60000000f00 */
[----:B------:R-:W-:Y:S01]  /*5600*/  IMAD.MOV.U32 R86, RZ, RZ, R148 ;  /* 0x000000ffff567224 */ /* 0x000fe200078e0094 */
[----:B------:R-:W-:Y:S01]  /*5610*/  HMMA.16816.F32 R176, R4, R112, R72 ;  /* 0x0000007004b0723c */ /* 0x000fe20000001848 */
[----:B------:R-:W-:Y:S02]  /*5620*/  IMAD.MOV.U32 R87, RZ, RZ, R149 ;  /* 0x000000ffff577224 */ /* 0x000fe400078e0095 */
[----:B------:R-:W-:-:S05]  /*5630*/  IMAD.MOV.U32 R245, RZ, RZ, R136 ;  /* 0x000000fffff57224 */ /* 0x000fca00078e0088 */
[C---:B------:R-:W-:Y:S01]  /*5640*/  HMMA.16816.F32 R148, R4.reuse, R104, R20 ;  /* 0x000000680494723c */ /* 0x040fe20000001814 */
[----:B------:R-:W4:Y:S07]  /*5650*/  LDSM.16.MT88.4 R20, [R206+0x14800] ;  /* 0x01480000ce14783b */ /* 0x000f2e0000004200 */
[C---:B------:R-:W-:Y:S07]  /*5660*/  HMMA.16816.F32 R168, R4.reuse, R114, R64 ;  /* 0x0000007204a8723c */ /* 0x040fee0000001840 */
[----:B------:R-:W-:Y:S01]  /*5670*/  IMAD.MOV.U32 R64, RZ, RZ, R91 ;  /* 0x000000ffff407224 */ /* 0x000fe200078e005b */
[----:B------:R-:W-:Y:S01]  /*5680*/  HMMA.16816.F32 R112, R4, R138, R60 ;  /* 0x0000008a0470723c */ /* 0x000fe2000000183c */
[----:B------:R-:W-:Y:S01]  /*5690*/  IMAD.MOV.U32 R65, RZ, RZ, R78 ;  /* 0x000000ffff417224 */ /* 0x000fe200078e004e */
[----:B------:R-:W-:Y:S01]  /*56a0*/  MOV R66, R79 ;  /* 0x0000004f00427202 */ /* 0x000fe20000000f00 */
[----:B------:R-:W-:-:S04]  /*56b0*/  IMAD.MOV.U32 R67, RZ, RZ, R76 ;  /* 0x000000ffff437224 */ /* 0x000fc800078e004c */
[----:B------:R-:W-:Y:S01]  /*56c0*/  MOV R60, R86 ;  /* 0x00000056003c7202 */ /* 0x000fe20000000f00 */
[----:B------:R-:W-:Y:S01]  /*56d0*/  IMAD.MOV.U32 R61, RZ, RZ, R87 ;  /* 0x000000ffff3d7224 */ /* 0x000fe200078e0057 */
[C---:B-1----:R-:W-:Y:S01]  /*56e0*/  HMMA.16816.F32 R80, R4.reuse, R26, R80 ;  /* 0x0000001a0450723c */ /* 0x042fe20000001850 */
[----:B------:R-:W-:Y:S02]  /*56f0*/  IMAD.MOV.U32 R138, RZ, RZ, R88 ;  /* 0x000000ffff8a7224 */ /* 0x000fe400078e0058 */
[----:B------:R-:W-:Y:S02]  /*5700*/  IMAD.MOV.U32 R139, RZ, RZ, R89 ;  /* 0x000000ffff8b7224 */ /* 0x000fe400078e0059 */
[----:B------:R-:W-:Y:S02]  /*5710*/  IMAD.MOV.U32 R62, RZ, RZ, R77 ;  /* 0x000000ffff3e7224 */ /* 0x000fe400078e004d */
[----:B------:R-:W-:Y:S01]  /*5720*/  IMAD.MOV.U32 R63, RZ, RZ, R124 ;  /* 0x000000ffff3f7224 */ /* 0x000fe200078e007c */
[----:B--2---:R-:W-:Y:S01]  /*5730*/  HMMA.16816.F32 R88, R4, R16, R44 ;  /* 0x000000100458723c */ /* 0x004fe2000000182c */
[----:B------:R-:W-:Y:S01]  /*5740*/  IMAD.MOV.U32 R139, RZ, RZ, R62 ;  /* 0x000000ffff8b7224 */ /* 0x000fe200078e003e */
[----:B------:R-:W-:Y:S01]  /*5750*/  MOV R62, R32 ;  /* 0x00000020003e7202 */ /* 0x000fe20000000f00 */
[----:B------:R-:W-:-:S05]  /*5760*/  IMAD.MOV.U32 R32, RZ, RZ, R34 ;  /* 0x000000ffff207224 */ /* 0x000fca00078e0022 */
[C---:B------:R-:W-:Y:S01]  /*5770*/  HMMA.16816.F32 R84, R4.reuse, R18, R40 ;  /* 0x000000120454723c */ /* 0x040fe20000001828 */
[----:B------:R-:W1:Y:S07]  /*5780*/  LDSM.16.MT88.4 R16, [R206+0x16800] ;  /* 0x01680000ce10783b */ /* 0x000e6e0000004200 */
[C---:B---3--:R-:W-:Y:S07]  /*5790*/  HMMA.16816.F32 R76, R4.reuse, R8, R36 ;  /* 0x00000008044c723c */ /* 0x048fee0000001824 */
[----:B------:R-:W-:Y:S01]  /*57a0*/  IMAD.WIDE.U32 R8, R0, -0x326172a9, RZ ;  /* 0xcd9e8d5700087825 */ /* 0x000fe200078e00ff */
[C---:B----4-:R-:W-:Y:S04]  /*57b0*/  HMMA.16816.F32 R124, R4.reuse, R20, R68 ;  /* 0x00000014047c723c */ /* 0x050fe80000001844 */
[----:B------:R-:W-:Y:S01]  /*57c0*/  LOP3.LUT R2, R9, UR23, R244, 0x96, !PT ;  /* 0x0000001709027c12 */ /* 0x000fe2000f8e96f4 */
[----:B------:R-:W-:Y:S01]  /*57d0*/  IMAD.MOV.U32 R244, RZ, RZ, R137 ;  /* 0x000000fffff47224 */ /* 0x000fe200078e0089 */
[----:B------:R-:W-:Y:S01]  /*57e0*/  LOP3.LUT R0, R61, UR21, R8, 0x96, !PT ;  /* 0x000000153d007c12 */ /* 0x000fe2000f8e9608 */
[----:B------:R-:W-:Y:S01]  /*57f0*/  IMAD.MOV.U32 R61, RZ, RZ, R33 ;  /* 0x000000ffff3d7224 */ /* 0x000fe200078e0021 */
[----:B------:R-:W-:Y:S01]  /*5800*/  HMMA.16816.F32 R68, R4, R24, R48 ;  /* 0x000000180444723c */ /* 0x000fe20000001830 */
[----:B------:R-:W-:Y:S01]  /*5810*/  IMAD.WIDE.U32 R8, R2, -0x2daee0ad, RZ ;  /* 0xd2511f5302087825 */ /* 0x000fe200078e00ff */
[----:B------:R-:W2:Y:S01]  /*5820*/  LDSM.16.MT88.4 R24, [R207+0x16800] ;  /* 0x01680000cf18783b */ /* 0x000ea20000004200 */
[----:B------:R-:W-:-:S02]  /*5830*/  MOV R33, R35 ;  /* 0x0000002300217202 */ /* 0x000fc40000000f00 */
[----:B------:R-:W-:Y:S01]  /*5840*/  IMAD.WIDE.U32 R14, R0, -0x2daee0ad, RZ ;  /* 0xd2511f53000e7825 */ /* 0x000fe200078e00ff */
[----:B------:R-:W-:Y:S02]  /*5850*/  LOP3.LUT R2, R9, UR20, R138, 0x96, !PT ;  /* 0x0000001409027c12 */ /* 0x000fe4000f8e968a */
[----:B------:R-:W-:Y:S01]  /*5860*/  HMMA.16816.F32 R104, R4, R22, R56 ;  /* 0x000000160468723c */ /* 0x000fe20000001838 */
[----:B------:R-:W3:Y:S01]  /*5870*/  LDSM.16.MT88.4 R20, [R208+0x16800] ;  /* 0x01680000d014783b */ /* 0x000ee20000004200 */
[----:B------:R-:W-:Y:S01]  /*5880*/  LOP3.LUT R0, R15, UR18, R8, 0x96, !PT ;  /* 0x000000120f007c12 */ /* 0x000fe2000f8e9608 */
[----:B------:R-:W-:-:S04]  /*5890*/  IMAD.WIDE.U32 R8, R2, -0x326172a9, RZ ;  /* 0xcd9e8d5702087825 */ /* 0x000fc800078e00ff */
[----:B------:R-:W-:Y:S01]  /*58a0*/  IMAD.WIDE.U32 R134, R0, -0x326172a9, RZ ;  /* 0xcd9e8d5700867825 */ /* 0x000fe200078e00ff */
[----:B------:R-:W-:Y:S01]  /*58b0*/  LOP3.LUT R2, R9, UR19, R60, 0x96, !PT ;  /* 0x0000001309027c12 */ /* 0x000fe2000f8e963c */
[----:B------:R-:W-:Y:S01]  /*58c0*/  HMMA.16816.F32 R72, R4, R10, R52 ;  /* 0x0000000a0448723c */ /* 0x000fe20000001834 */
[----:B------:R-:W-:Y:S01]  /*58d0*/  MOV R57, R29 ;  /* 0x0000001d00397202 */ /* 0x000fe20000000f00 */
[----:B------:R-:W-:Y:S01]  /*58e0*/  IMAD.MOV.U32 R59, RZ, RZ, R139 ;  /* 0x000000ffff3b7224 */ /* 0x000fe200078e008b */
[----:B------:R-:W-:Y:S01]  /*58f0*/  LOP3.LUT R0, R135, UR17, R8, 0x96, !PT ;  /* 0x0000001187007c12 */ /* 0x000fe2000f8e9608 */
[----:B------:R-:W-:Y:S01]  /*5900*/  IMAD.WIDE.U32 R8, R2, -0x2daee0ad, RZ ;  /* 0xd2511f5302087825 */ /* 0x000fe200078e00ff */
[----:B------:R-:W-:-:S03]  /*5910*/  MOV R139, R32 ;  /* 0x00000020008b7202 */ /* 0x000fc60000000f00 */
[--C-:B------:R-:W-:Y:S01]  /*5920*/  FFMA.FTZ R2, R144, c[0x0][0x23c], -R13.reuse ;  /* 0x00008f0090027a23 */ /* 0x100fe2000001080d */
[C---:B-1----:R-:W-:Y:S01]  /*5930*/  HMMA.16816.F32 R92, R4.reuse, R16, R92 ;  /* 0x00000010045c723c */ /* 0x042fe2000000185c */
[----:B------:R-:W-:Y:S02]  /*5940*/  IMAD.WIDE.U32 R34, R0, -0x2daee0ad, RZ ;  /* 0xd2511f5300227825 */ /* 0x000fe400078e00ff */
[----:B------:R-:W1:Y:S02]  /*5950*/  MUFU.EX2 R11, R2 ;  /* 0x00000002000b7308 */ /* 0x000e640000000800 */
[----:B------:R-:W-:Y:S01]  /*5960*/  FFMA.FTZ R10, R146, c[0x0][0x23c], -R13 ;  /* 0x00008f00920a7a23 */ /* 0x000fe2000001080d */
[----:B------:R-:W-:Y:S01]  /*5970*/  LOP3.LUT R0, R35, UR7, R8, 0x96, !PT ;  /* 0x0000000723007c12 */ /* 0x000fe2000f8e9608 */
[----:B------:R-:W-:Y:S01]  /*5980*/  IMAD.MOV.U32 R138, RZ, RZ, R33 ;  /* 0x000000ffff8a7224 */ /* 0x000fe200078e0021 */
[----:B------:R-:W-:Y:S01]  /*5990*/  HMMA.16816.F32 R96, R4, R18, R96 ;  /* 0x000000120460723c */ /* 0x000fe20000001860 */
[----:B------:R-:W-:-:S02]  /*59a0*/  IMAD.MOV.U32 R58, RZ, RZ, R30 ;  /* 0x000000ffff3a7224 */ /* 0x000fc400078e001e */
[----:B------:R4:W5:Y:S01]  /*59b0*/  MUFU.EX2 R16, R10 ;  /* 0x0000000a00107308 */ /* 0x0009620000000800 */
[----:B------:R-:W-:-:S04]  /*59c0*/  IMAD.MOV.U32 R56, RZ, RZ, R28 ;  /* 0x000000ffff387224 */ /* 0x000fc800078e001c */
[----:B--2---:R-:W-:Y:S01]  /*59d0*/  HMMA.16816.F32 R44, R4, R24, R140 ;  /* 0x00000018042c723c */ /* 0x004fe2000000188c */
[----:B------:R-:W-:-:S06]  /*59e0*/  IMAD.MOV.U32 R35, RZ, RZ, R56 ;  /* 0x000000ffff237224 */ /* 0x000fcc00078e0038 */
[----:B-1----:R-:W-:Y:S01]  /*59f0*/  IMAD.MOV.U32 R142, RZ, RZ, R11 ;  /* 0x000000ffff8e7224 */ /* 0x002fe200078e000b */
[----:B---3--:R-:W-:Y:S01]  /*5a00*/  HMMA.16816.F32 R52, R4, R20, R120 ;  /* 0x000000140434723c */ /* 0x008fe20000001878 */
[----:B----4-:R-:W-:Y:S01]  /*5a10*/  LOP3.LUT R10, R9, UR16, R14, 0x96, !PT ;  /* 0x00000010090a7c12 */ /* 0x010fe2000f8e960e */
[----:B------:R-:W-:-:S04]  /*5a20*/  IMAD.WIDE.U32 R8, R0, -0x326172a9, RZ ;  /* 0xcd9e8d5700087825 */ /* 0x000fc800078e00ff */
[----:B------:R-:W-:Y:S01]  /*5a30*/  FFMA.FTZ R0, R145, c[0x0][0x23c], -R13 ;  /* 0x00008f0091007a23 */ /* 0x000fe2000001080d */
[----:B------:R-:W-:Y:S01]  /*5a40*/  LOP3.LUT R2, R8, 0xffff, RZ, 0xc0, !PT ;  /* 0x0000ffff08027812 */ /* 0x000fe200078ec0ff */
[----:B------:R-:W-:Y:S01]  /*5a50*/  IMAD.WIDE.U32 R32, R10, -0x326172a9, RZ ;  /* 0xcd9e8d570a207825 */ /* 0x000fe200078e00ff */
[----:B------:R-:W-:Y:S01]  /*5a60*/  LOP3.LUT R11, R8, 0xff, RZ, 0xc0, !PT ;  /* 0x000000ff080b7812 */ /* 0x000fe200078ec0ff */
[----:B------:R1:W-:Y:S01]  /*5a70*/  MUFU.EX2 R60, R0 ;  /* 0x00000000003c7308 */ /* 0x0003e20000000800 */
[----:B------:R-:W-:Y:S01]  /*5a80*/  SHF.R.U32.HI R2, RZ, 0x8, R2 ;  /* 0x00000008ff027819 */ /* 0x000fe20000011602 */
[----:B------:R-:W-:Y:S01]  /*5a90*/  IMAD.MOV.U32 R123, RZ, RZ, R59 ;  /* 0x000000ffff7b7224 */ /* 0x000fe200078e003b */
[----:B------:R-:W-:Y:S01]  /*5aa0*/  SHF.R.U32.HI R14, RZ, 0x10, R8 ;  /* 0x00000010ff0e7819 */ /* 0x000fe20000011608 */
[----:B------:R-:W-:Y:S01]  /*5ab0*/  IMAD.MOV.U32 R59, RZ, RZ, R31 ;  /* 0x000000ffff3b7224 */ /* 0x000fe200078e001f */
[----:B------:R-:W-:Y:S01]  /*5ac0*/  PRMT R11, R11, 0x5410, R2 ;  /* 0x000054100b0b7816 */ /* 0x000fe20000000002 */
[----:B------:R-:W2:Y:S01]  /*5ad0*/  LDC.U8 R31, c[0x0][0x2d8] ;  /* 0x0000b600ff1f7b82 */ /* 0x000ea20000000000 */
[----:B------:R-:W-:Y:S01]  /*5ae0*/  FFMA.FTZ R2, R154, c[0x0][0x23c], -R12 ;  /* 0x00008f009a027a23 */ /* 0x000fe2000001080c */
[----:B------:R-:W-:Y:S01]  /*5af0*/  LOP3.LUT R10, R14, 0xff, RZ, 0xc0, !PT ;  /* 0x000000ff0e0a7812 */ /* 0x000fe200078ec0ff */
[----:B------:R-:W-:Y:S01]  /*5b00*/  HMMA.16816.F32 R40, R4, R22, R116 ;  /* 0x000000160428723c */ /* 0x000fe20000001874 */
[----:B------:R-:W-:Y:S01]  /*5b10*/  SHF.R.U32.HI R8, RZ, 0x18, R8 ;  /* 0x00000018ff087819 */ /* 0x000fe20000011608 */
[----:B------:R-:W-:Y:S01]  /*5b20*/  MUFU.EX2 R14, R2 ;  /* 0x00000002000e7308 */ /* 0x000fe20000000800 */
[----:B------:R-:W-:Y:S02]  /*5b30*/  LDSM.16.MT88.4 R20, [R208+0x11000] ;  /* 0x01100000d014783b */ /* 0x000fe40000004200 */
[----:B------:R-:W-:Y:S01]  /*5b40*/  PRMT R10, R10, 0x5410, R8 ;  /* 0x000054100a0a7816 */ /* 0x000fe20000000008 */
[----:B-1----:R-:W-:-:S02]  /*5b50*/  FFMA.FTZ R0, R133, c[0x0][0x23c], -R13 ;  /* 0x00008f0085007a23 */ /* 0x002fc4000001080d */
[----:B------:R-:W-:Y:S01]  /*5b60*/  HMMA.16816.F32 R36, R4, R26, R128 ;  /* 0x0000001a0424723c */ /* 0x000fe20000001880 */
[----:B------:R-:W1:Y:S01]  /*5b70*/  LDSM.16.MT88.4 R24, [R206+0x11000] ;  /* 0x01100000ce18783b */ /* 0x000e620000004200 */
[----:B------:R-:W-:Y:S01]  /*5b80*/  IMAD.MOV.U32 R119, RZ, RZ, R57 ;  /* 0x000000ffff777224 */ /* 0x000fe200078e0039 */
[----:B------:R3:W-:Y:S01]  /*5b90*/  MUFU.EX2 R143, R0 ;  /* 0x00000000008f7308 */ /* 0x0007e20000000800 */
[----:B------:R-:W-:Y:S01]  /*5ba0*/  MOV R118, R58 ;  /* 0x0000003a00767202 */ /* 0x000fe20000000f00 */
[----:B------:R-:W-:Y:S01]  /*5bb0*/  IMAD.MOV.U32 R117, RZ, RZ, R59 ;  /* 0x000000ffff757224 */ /* 0x000fe200078e003b */
[----:B------:R-:W-:Y:S01]  /*5bc0*/  MOV R133, R139 ;  /* 0x0000008b00857202 */ /* 0x000fe20000000f00 */
[----:B------:R-:W-:Y:S01]  /*5bd0*/  FFMA.FTZ R6, R147, c[0x0][0x23c], -R12 ;  /* 0x00008f0093067a23 */ /* 0x000fe2000001080c */
[----:B-----5:R-:W-:Y:S01]  /*5be0*/  MOV R130, R16 ;  /* 0x0000001000827202 */ /* 0x020fe20000000f00 */
[----:B------:R-:W-:Y:S01]  /*5bf0*/  IMAD.MOV.U32 R129, RZ, RZ, R61 ;  /* 0x000000ffff817224 */ /* 0x000fe200078e003d */
[----:B------:R-:W4:Y:S01]  /*5c00*/  LDSM.16.MT88.4 R16, [R207+0x11000] ;  /* 0x01100000cf10783b */ /* 0x000f220000004200 */
[----:B------:R-:W-:Y:S01]  /*5c10*/  IMAD.MOV.U32 R131, RZ, RZ, R62 ;  /* 0x000000ffff837224 */ /* 0x000fe200078e003e */
[----:B--2---:R-:W-:Y:S01]  /*5c20*/  LEA R51, R31, R31, 0x10 ;  /* 0x0000001f1f337211 */ /* 0x004fe200078e80ff */
[----:B------:R-:W-:Y:S01]  /*5c30*/  IMAD.MOV.U32 R116, RZ, RZ, R138 ;  /* 0x000000ffff747224 */ /* 0x000fe200078e008a */
[----:B------:R-:W2:Y:S01]  /*5c40*/  LDSM.16.MT88.4 R28, [R205+0x11000] ;  /* 0x01100000cd1c783b */ /* 0x000ea20000004200 */
[----:B---3--:R-:W-:-:S04]  /*5c50*/  FFMA.FTZ R0, R152, c[0x0][0x23c], -R12 ;  /* 0x00008f0098007a23 */ /* 0x008fc8000001080c */
[----:B------:R3:W5:Y:S02]  /*5c60*/  MUFU.EX2 R15, R0 ;  /* 0x00000000000f7308 */ /* 0x0007640000000800 */
[----:B---3--:R-:W-:Y:S01]  /*5c70*/  LOP3.LUT R0, R9, UR25, R32, 0x96, !PT ;  /* 0x0000001909007c12 */ /* 0x008fe2000f8e9620 */
[----:B-----5:R-:W-:-:S05]  /*5c80*/  IMAD.MOV.U32 R128, RZ, RZ, R15 ;  /* 0x000000ffff807224 */ /* 0x020fca00078e000f */
[----:B------:R3:W-:Y:S01]  /*5c90*/  MUFU.EX2 R15, R6 ;  /* 0x00000006000f7308 */ /* 0x0007e20000000800 */
[C---:B------:R-:W-:Y:S02]  /*5ca0*/  LOP3.LUT R2, R0.reuse, 0xffff, RZ, 0xc0, !PT ;  /* 0x0000ffff00027812 */ /* 0x040fe400078ec0ff */
[----:B------:R-:W-:Y:S02]  /*5cb0*/  LOP3.LUT R7, R0, 0xff, RZ, 0xc0, !PT ;  /* 0x000000ff00077812 */ /* 0x000fe400078ec0ff */
[----:B------:R-:W-:Y:S02]  /*5cc0*/  SHF.R.U32.HI R5, RZ, 0x8, R2 ;  /* 0x00000008ff057819 */ /* 0x000fe40000011602 */
[----:B------:R-:W-:Y:S02]  /*5cd0*/  SHF.R.U32.HI R4, RZ, 0x10, R0 ;  /* 0x00000010ff047819 */ /* 0x000fe40000011600 */
[----:B------:R-:W-:Y:S01]  /*5ce0*/  PRMT R8, R7, 0x5410, R5 ;  /* 0x0000541007087816 */ /* 0x000fe20000000005 */
[----:B------:R-:W-:Y:S01]  /*5cf0*/  FFMA.FTZ R5, R153, c[0x0][0x23c], -R12 ;  /* 0x00008f0099057a23 */ /* 0x000fe2000001080c */
[----:B------:R-:W-:Y:S01]  /*5d00*/  SHF.R.U32.HI R9, RZ, 0x18, R0 ;  /* 0x00000018ff097819 */ /* 0x000fe20000011600 */
[----:B------:R-:W-:Y:S01]  /*5d10*/  HSET2.LE.AND R0, R11, R51, PT ;  /* 0x000000330b007233 */ /* 0x000fe20003803000 */
[----:B------:R-:W-:Y:S01]  /*5d20*/  F2FP.PACK_AB R2, R143, R60 ;  /* 0x0000003c8f02723e */ /* 0x000fe200000000ff */
[----:B------:R-:W5:Y:S01]  /*5d30*/  MUFU.EX2 R135, R5 ;  /* 0x0000000500877308 */ /* 0x000f620000000800 */
[----:B------:R-:W-:-:S02]  /*5d40*/  LOP3.LUT R4, R4, 0xff, RZ, 0xc0, !PT ;  /* 0x000000ff04047812 */ /* 0x000fc400078ec0ff */
[----:B---3--:R-:W-:Y:S01]  /*5d50*/  LOP3.LUT R6, R0, R2, RZ, 0xc0, !PT ;  /* 0x0000000200067212 */ /* 0x008fe200078ec0ff */
[----:B------:R-:W-:Y:S01]  /*5d60*/  HSET2.LE.AND R0, R10, R51, PT ;  /* 0x000000330a007233 */ /* 0x000fe20003803000 */
[----:B------:R-:W-:Y:S02]  /*5d70*/  PRMT R9, R4, 0x5410, R9 ;  /* 0x0000541004097816 */ /* 0x000fe40000000009 */
[----:B-----5:R-:W-:-:S04]  /*5d80*/  F2FP.PACK_AB R2, R135, R15 ;  /* 0x0000000f8702723e */ /* 0x020fc800000000ff */
[----:B------:R-:W-:Y:S01]  /*5d90*/  LOP3.LUT R7, R0, R2, RZ, 0xc0, !PT ;  /* 0x0000000200077212 */ /* 0x000fe200078ec0ff */
[----:B------:R-:W-:Y:S01]  /*5da0*/  HSET2.LE.AND R0, R8, R51, PT ;  /* 0x0000003308007233 */ /* 0x000fe20003803000 */
[----:B------:R-:W-:-:S04]  /*5db0*/  F2FP.PACK_AB R2, R142, R130 ;  /* 0x000000828e02723e */ /* 0x000fc800000000ff */
[----:B------:R-:W-:Y:S01]  /*5dc0*/  LOP3.LUT R4, R0, R2, RZ, 0xc0, !PT ;  /* 0x0000000200047212 */ /* 0x000fe200078ec0ff */
[----:B------:R-:W-:Y:S01]  /*5dd0*/  HSET2.LE.AND R0, R9, R51, PT ;  /* 0x0000003309007233 */ /* 0x000fe20003803000 */
[----:B------:R-:W-:Y:S01]  /*5de0*/  F2FP.PACK_AB R2, R14, R128 ;  /* 0x000000800e02723e */ /* 0x000fe200000000ff */
[----:B------:R-:W-:Y:S03]  /*5df0*/  LDSM.16.MT88.4 R8, [R207+0x13000] ;  /* 0x01300000cf08783b */ /* 0x000fe60000004200 */
[----:B------:R-:W-:Y:S01]  /*5e00*/  LOP3.LUT R5, R0, R2, RZ, 0xc0, !PT ;  /* 0x0000000200057212 */ /* 0x000fe200078ec0ff */
[----:B------:R-:W-:Y:S01]  /*5e10*/  IMAD.MOV.U32 R0, RZ, RZ, R249 ;  /* 0x000000ffff007224 */ /* 0x000fe200078e00f9 */
[----:B------:R-:W-:-:S03]  /*5e20*/  MOV R2, R63 ;  /* 0x0000003f00027202 */ /* 0x000fc60000000f00 */
[----:B------:R-:W-:Y:S02]  /*5e30*/  FFMA.FTZ R0, R0, c[0x0][0x23c], -R13 ;  /* 0x00008f0000007a23 */ /* 0x000fe4000001080d */
[C---:B-1----:R-:W-:Y:S08]  /*5e40*/  HMMA.16816.F32 R144, R4.reuse, R24, R200 ;  /* 0x000000180490723c */ /* 0x042ff000000018c8 */
[C---:B------:R-:W-:Y:S01]  /*5e50*/  HMMA.16816.F32 R56, R4.reuse, R26, R196 ;  /* 0x0000001a0438723c */ /* 0x040fe200000018c4 */
[----:B------:R-:W1:Y:S06]  /*5e60*/  LDSM.16.MT88.4 R24, [R205+0x13000] ;  /* 0x01300000cd18783b */ /* 0x000e6c0000004200 */
[----:B------:R-:W-:Y:S01]  /*5e70*/  IMAD.MOV.U32 R198, RZ, RZ, R60 ;  /* 0x000000ffffc67224 */ /* 0x000fe200078e003c */
[----:B------:R-:W-:Y:S01]  /*5e80*/  MOV R196, R155 ;  /* 0x0000009b00c47202 */ /* 0x000fe20000000f00 */
[----:B------:R-:W-:Y:S01]  /*5e90*/  HMMA.16816.F32 R60, R4, R22, R188 ;  /* 0x00000016043c723c */ /* 0x000fe200000018bc */
[----:B------:R-:W-:Y:S01]  /*5ea0*/  MOV R199, R15 ;  /* 0x0000000f00c77202 */ /* 0x000fe20000000f00 */
[----:B------:R-:W-:Y:S01]  /*5eb0*/  IMAD.MOV.U32 R197, RZ, RZ, R14 ;  /* 0x000000ffffc57224 */ /* 0x000fe200078e000e */
[----:B------:R-:W-:-:S02]  /*5ec0*/  MOV R15, R251 ;  /* 0x000000fb000f7202 */ /* 0x000fc40000000f00 */
[----:B------:R-:W-:-:S03]  /*5ed0*/  MOV R14, R248 ;  /* 0x000000f8000e7202 */ /* 0x000fc60000000f00 */
[C---:B------:R-:W-:Y:S01]  /*5ee0*/  HMMA.16816.F32 R152, R4.reuse, R20, R192 ;  /* 0x000000140498723c */ /* 0x040fe200000018c0 */
[----:B------:R-:W3:Y:S06]  /*5ef0*/  LDSM.16.MT88.4 R20, [R206+0x13000] ;  /* 0x01300000ce14783b */ /* 0x000eec0000004200 */
[----:B------:R-:W-:Y:S01]  /*5f00*/  IMAD.MOV.U32 R195, RZ, RZ, R64 ;  /* 0x000000ffffc37224 */ /* 0x000fe200078e0040 */
[----:B------:R-:W-:Y:S01]  /*5f10*/  MOV R193, R66 ;  /* 0x0000004200c17202 */ /* 0x000fe20000000f00 */
[----:B------:R-:W-:Y:S01]  /*5f20*/  IMAD.MOV.U32 R194, RZ, RZ, R65 ;  /* 0x000000ffffc27224 */ /* 0x000fe200078e0041 */
[----:B----4-:R-:W-:Y:S01]  /*5f30*/  HMMA.16816.F32 R160, R4, R16, R160 ;  /* 0x0000001004a0723c */ /* 0x010fe200000018a0 */
[----:B------:R-:W-:-:S07]  /*5f40*/  IMAD.MOV.U32 R192, RZ, RZ, R67 ;  /* 0x000000ffffc07224 */ /* 0x000fce00078e0043 */
[C---:B------:R-:W-:Y:S01]  /*5f50*/  HMMA.16816.F32 R64, R4.reuse, R18, R172 ;  /* 0x000000120440723c */ /* 0x040fe200000018ac */
[----:B------:R-:W4:Y:S06]  /*5f60*/  LDSM.16.MT88.4 R16, [R208+0x13000] ;  /* 0x01300000d010783b */ /* 0x000f2c0000004200 */
[----:B------:R-:W-:Y:S01]  /*5f70*/  IMAD.MOV.U32 R175, RZ, RZ, R123 ;  /* 0x000000ffffaf7224 */ /* 0x000fe200078e007b */
[----:B--2---:R-:W-:Y:S01]  /*5f80*/  HMMA.16816.F32 R136, R4, R28, R240 ;  /* 0x0000001c0488723c */ /* 0x004fe200000018f0 */
[----:B------:R-:W-:-:S07]  /*5f90*/  IMAD.MOV.U32 R174, RZ, RZ, R250 ;  /* 0x000000ffffae7224 */ /* 0x000fce00078e00fa */
[C---:B------:R-:W-:Y:S01]  /*5fa0*/  HMMA.16816.F32 R48, R4.reuse, R30, R236 ;  /* 0x0000001e0430723c */ /* 0x040fe200000018ec */
[----:B------:R-:W2:Y:S07]  /*5fb0*/  LDSM.16.MT88.4 R28, [R205+0x15000] ;  /* 0x01500000cd1c783b */ /* 0x000eae0000004200 */
[C---:B-1----:R-:W-:Y:S08]  /*5fc0*/  HMMA.16816.F32 R120, R4.reuse, R24, R184 ;  /* 0x000000180478723c */ /* 0x042ff000000018b8 */
[C---:B------:R-:W-:Y:S01]  /*5fd0*/  HMMA.16816.F32 R248, R4.reuse, R26, R180 ;  /* 0x0000001a04f8723c */ /* 0x040fe200000018b4 */
[----:B------:R-:W1:Y:S06]  /*5fe0*/  LDSM.16.MT88.4 R24, [R206+0x15000] ;  /* 0x01500000ce18783b */ /* 0x000e6c0000004200 */
[----:B------:R-:W-:Y:S01]  /*5ff0*/  IMAD.MOV.U32 R180, RZ, RZ, R244 ;  /* 0x000000ffffb47224 */ /* 0x000fe200078e00f4 */
[----:B------:R-:W-:Y:S01]  /*6000*/  MOV R181, R245 ;  /* 0x000000f500b57202 */ /* 0x000fe20000000f00 */
[----:B------:R-:W-:Y:S01]  /*6010*/  IMAD.MOV.U32 R182, RZ, RZ, R247 ;  /* 0x000000ffffb67224 */ /* 0x000fe200078e00f7 */
[----:B---3--:R-:W-:Y:S01]  /*6020*/  HMMA.16816.F32 R240, R4, R22, R168 ;  /* 0x0000001604f0723c */ /* 0x008fe200000018a8 */
[----:B------:R-:W-:-:S05]  /*6030*/  IMAD.MOV.U32 R183, RZ, RZ, R246 ;  /* 0x000000ffffb77224 */ /* 0x000fca00078e00f6 */
[----:B------:R-:W-:Y:S01]  /*6040*/  IMAD.MOV.U32 R173, RZ, RZ, R121 ;  /* 0x000000ffffad7224 */ /* 0x000fe200078e0079 */
[----:B------:R-:W-:Y:S01]  /*6050*/  MOV R141, R122 ;  /* 0x0000007a008d7202 */ /* 0x000fe20000000f00 */
[----:B------:R-:W-:Y:S01]  /*6060*/  HMMA.16816.F32 R244, R4, R20, R176 ;  /* 0x0000001404f4723c */ /* 0x000fe200000018b0 */
[----:B------:R-:W3:Y:S01]  /*6070*/  LDSM.16.MT88.4 R20, [R208+0x15000] ;  /* 0x01500000d014783b */ /* 0x000ee20000004200 */
[----:B------:R-:W-:Y:S02]  /*6080*/  IMAD.MOV.U32 R172, RZ, RZ, R120 ;  /* 0x000000ffffac7224 */ /* 0x000fe400078e0078 */
[----:B------:R-:W-:-:S04]  /*6090*/  IMAD.MOV.U32 R140, RZ, RZ, R123 ;  /* 0x000000ffff8c7224 */ /* 0x000fc800078e007b */
[C---:B------:R-:W-:Y:S07]  /*60a0*/  HMMA.16816.F32 R200, R4.reuse, R8, R148 ;  /* 0x0000000804c8723c */ /* 0x040fee0000001894 */
[----:B------:R-:W-:Y:S01]  /*60b0*/  IMAD.MOV.U32 R151, RZ, RZ, R194 ;  /* 0x000000ffff977224 */ /* 0x000fe200078e00c2 */
[----:B------:R-:W-:Y:S01]  /*60c0*/  HMMA.16816.F32 R184, R4, R10, R108 ;  /* 0x0000000a04b8723c */ /* 0x000fe2000000186c */
[----:B------:R-:W5:Y:S01]  /*60d0*/  LDSM.16.MT88.4 R8, [R205+0x17000] ;  /* 0x01700000cd08783b */ /* 0x000f620000004200 */
[----:B------:R-:W-:Y:S01]  /*60e0*/  IMAD.MOV.U32 R150, RZ, RZ, R195 ;  /* 0x000000ffff967224 */ /* 0x000fe200078e00c3 */
[----:B------:R-:W-:Y:S01]  /*60f0*/  MOV R148, R183 ;  /* 0x000000b700947202 */ /* 0x000fe20000000f00 */
[----:B------:R-:W-:-:S04]  /*6100*/  IMAD.MOV.U32 R149, RZ, RZ, R182 ;  /* 0x000000ffff957224 */ /* 0x000fc800078e00b6 */
[C---:B----4-:R-:W-:Y:S07]  /*6110*/  HMMA.16816.F32 R236, R4.reuse, R16, R164 ;  /* 0x0000001004ec723c */ /* 0x050fee00000018a4 */
[----:B------:R-:W-:Y:S01]  /*6120*/  IMAD.MOV.U32 R166, RZ, RZ, R197 ;  /* 0x000000ffffa67224 */ /* 0x000fe200078e00c5 */
[----:B------:R-:W-:Y:S01]  /*6130*/  HMMA.16816.F32 R188, R4, R18, R156 ;  /* 0x0000001204bc723c */ /* 0x000fe2000000189c */
[----:B------:R-:W4:Y:S01]  /*6140*/  LDSM.16.MT88.4 R16, [R207+0x15000] ;  /* 0x01500000cf10783b */ /* 0x000f220000004200 */
[----:B------:R-:W-:Y:S01]  /*6150*/  IMAD.MOV.U32 R165, RZ, RZ, R198 ;  /* 0x000000ffffa57224 */ /* 0x000fe200078e00c6 */
[----:B------:R-:W-:Y:S01]  /*6160*/  MOV R164, R199 ;  /* 0x000000c700a47202 */ /* 0x000fe20000000f00 */
[----:B------:R-:W-:-:S03]  /*6170*/  IMAD.MOV.U32 R167, RZ, RZ, R173 ;  /* 0x000000ffffa77224 */ /* 0x000fc600078e00ad */
[----:B------:R-:W-:Y:S01]  /*6180*/  MOV R159, R172 ;  /* 0x000000ac009f7202 */ /* 0x000fe20000000f00 */
[----:B--2---:R-:W-:Y:S01]  /*6190*/  HMMA.16816.F32 R120, R4, R28, R100 ;  /* 0x0000001c0478723c */ /* 0x004fe20000001864 */
[----:B------:R-:W-:Y:S01]  /*61a0*/  IMAD.MOV.U32 R158, RZ, RZ, R175 ;  /* 0x000000ffff9e7224 */ /* 0x000fe200078e00af */
[----:B------:R-:W-:Y:S01]  /*61b0*/  MOV R156, R193 ;  /* 0x000000c1009c7202 */ /* 0x000fe20000000f00 */
[----:B------:R-:W-:-:S05]  /*61c0*/  IMAD.MOV.U32 R157, RZ, RZ, R192 ;  /* 0x000000ffff9d7224 */ /* 0x000fca00078e00c0 */
[C---:B------:R-:W-:Y:S01]  /*61d0*/  HMMA.16816.F32 R100, R4.reuse, R30, R112 ;  /* 0x0000001e0464723c */ /* 0x040fe20000001870 */
[----:B------:R-:W2:Y:S07]  /*61e0*/  LDSM.16.MT88.4 R28, [R206+0x17000] ;  /* 0x01700000ce1c783b */ /* 0x000eae0000004200 */
[C---:B-1----:R-:W-:Y:S07]  /*61f0*/  HMMA.16816.F32 R112, R4.reuse, R24, R124 ;  /* 0x000000180470723c */ /* 0x042fee000000187c */
[----:B------:R-:W-:Y:S01]  /*6200*/  MOV R125, R196 ;  /* 0x000000c4007d7202 */ /* 0x000fe20000000f00 */
[----:B---3--:R-:W-:Y:S01]  /*6210*/  HMMA.16816.F32 R176, R4, R22, R84 ;  /* 0x0000001604b0723c */ /* 0x008fe20000001854 */
[----:B------:R-:W-:Y:S01]  /*6220*/  IMAD.MOV.U32 R124, RZ, RZ, R174 ;  /* 0x000000ffff7c7224 */ /* 0x000fe200078e00ae */
[----:B------:R-:W-:Y:S01]  /*6230*/  MOV R127, R180 ;  /* 0x000000b4007f7202 */ /* 0x000fe20000000f00 */
[----:B------:R-:W-:-:S02]  /*6240*/  IMAD.MOV.U32 R25, RZ, RZ, R181 ;  /* 0x000000ffff197224 */ /* 0x000fc400078e00b5 */
[----:B------:R-:W-:Y:S01]  /*6250*/  IMAD.MOV.U32 R126, RZ, RZ, R2 ;  /* 0x000000ffff7e7224 */ /* 0x000fe200078e0002 */
[----:B------:R-:W-:Y:S02]  /*6260*/  LOP3.LUT R2, R33, UR9, R134, 0x96, !PT ;  /* 0x0000000921027c12 */ /* 0x000fe4000f8e9686 */
[----:B------:R-:W-:Y:S01]  /*6270*/  HMMA.16816.F32 R196, R4, R20, R88 ;  /* 0x0000001404c4723c */ /* 0x000fe20000001858 */
[----:B------:R-:W-:Y:S01]  /*6280*/  MOV R85, R151 ;  /* 0x0000009700557202 */ /* 0x000fe20000000f00 */
[----:B------:R-:W-:Y:S01]  /*6290*/  IMAD.MOV.U32 R151, RZ, RZ, R159 ;  /* 0x000000ffff977224 */ /* 0x000fe200078e009f */
[----:B------:R-:W-:-:S04]  /*62a0*/  MOV R159, R143 ;  /* 0x0000008f009f7202 */ /* 0x000fc80000000f00 */
[----:B------:R-:W-:Y:S01]  /*62b0*/  IMAD.MOV.U32 R90, RZ, RZ, R124 ;  /* 0x000000ffff5a7224 */ /* 0x000fe200078e007c */
[C---:B-----5:R-:W-:Y:S01]  /*62c0*/  HMMA.16816.F32 R168, R4.reuse, R8, R68 ;  /* 0x0000000804a8723c */ /* 0x060fe20000001844 */
        /* <DEDUP_REMOVED lines=12> */
[----:B------:R-:W-:Y:S03]  /*6390*/  LDSM.16.MT88.4 R80, [R206+0x15800] ;  /* 0x01580000ce50783b */ /* 0x000fe60000004200 */
[C---:B----4-:R-:W-:Y:S07]  /*63a0*/  HMMA.16816.F32 R192, R4.reuse, R16, R76 ;  /* 0x0000001004c0723c */ /* 0x050fee000000184c */
[----:B------:R-:W-:Y:S01]  /*63b0*/  MOV R77, R159 ;  /* 0x0000009f004d7202 */ /* 0x000fe20000000f00 */
[C---:B------:R-:W-:Y:S01]  /*63c0*/  HMMA.16816.F32 R172, R4.reuse, R18, R72 ;  /* 0x0000001204ac723c */ /* 0x040fe20000001848 */
[----:B------:R-:W3:Y:S06]  /*63d0*/  LDSM.16.MT88.4 R16, [R207+0x17000] ;  /* 0x01700000cf10783b */ /* 0x000eec0000004200 */
[----:B------:R-:W-:Y:S01]  /*63e0*/  IMAD.MOV.U32 R73, RZ, RZ, R151 ;  /* 0x000000ffff497224 */ /* 0x000fe200078e0097 */
[C---:B------:R-:W-:Y:S07]  /*63f0*/  HMMA.16816.F32 R180, R4.reuse, R26, R104 ;  /* 0x0000001a04b4723c */ /* 0x040fee0000001868 */
[----:B------:R-:W-:Y:S01]  /*6400*/  IMAD.MOV.U32 R105, RZ, RZ, R127 ;  /* 0x000000ffff697224 */ /* 0x000fe200078e007f */
[----:B------:R-:W-:Y:S01]  /*6410*/  MOV R107, R133 ;  /* 0x00000085006b7202 */ /* 0x000fe20000000f00 */
[----:B------:R-:W-:Y:S01]  /*6420*/  IMAD.MOV.U32 R104, RZ, RZ, R126 ;  /* 0x000000ffff687224 */ /* 0x000fe200078e007e */
[----:B------:R4:W-:Y:S01]  /*6430*/  MUFU.EX2 R133, R0 ;  /* 0x0000000000857308 */ /* 0x0009e20000000800 */
[----:B------:R-:W-:Y:S01]  /*6440*/  IMAD.MOV.U32 R88, RZ, RZ, R105 ;  /* 0x000000ffff587224 */ /* 0x000fe200078e0069 */
[----:B------:R-:W-:Y:S01]  /*6450*/  MOV R105, R124 ;  /* 0x0000007c00697202 */ /* 0x000fe20000000f00 */
[----:B------:R-:W-:Y:S01]  /*6460*/  IMAD.MOV.U32 R106, RZ, RZ, R116 ;  /* 0x000000ffff6a7224 */ /* 0x000fe200078e0074 */
[----:B--2---:R-:W-:Y:S01]  /*6470*/  HMMA.16816.F32 R108, R4, R28, R92 ;  /* 0x0000001c046c723c */ /* 0x004fe2000000185c */
[----:B------:R-:W-:-:S02]  /*6480*/  IMAD.MOV.U32 R126, RZ, RZ, R119 ;  /* 0x000000ffff7e7224 */ /* 0x000fc400078e0077 */
[----:B------:R-:W-:Y:S02]  /*6490*/  IMAD.MOV.U32 R127, RZ, RZ, R35 ;  /* 0x000000ffff7f7224 */ /* 0x000fe400078e0023 */
[----:B------:R-:W-:Y:S01]  /*64a0*/  IMAD.MOV.U32 R84, RZ, RZ, R88 ;  /* 0x000000ffff547224 */ /* 0x000fe200078e0058 */
[----:B------:R-:W-:Y:S01]  /*64b0*/  MOV R88, R148 ;  /* 0x0000009400587202 */ /* 0x000fe20000000f00 */
[----:B------:R-:W-:Y:S01]  /*64c0*/  IMAD.MOV.U32 R87, RZ, RZ, R104 ;  /* 0x000000ffff577224 */ /* 0x000fe200078e0068 */
[C---:B-1----:R-:W-:Y:S01]  /*64d0*/  HMMA.16816.F32 R116, R4.reuse, R8, R52 ;  /* 0x000000080474723c */ /* 0x042fe20000001834 */
[----:B------:R-:W-:Y:S01]  /*64e0*/  IMAD.MOV.U32 R72, RZ, RZ, R84 ;  /* 0x000000ffff487224 */ /* 0x000fe200078e0054 */
[----:B------:R-:W-:Y:S01]  /*64f0*/  MOV R93, R77 ;  /* 0x0000004d005d7202 */ /* 0x000fe20000000f00 */
[----:B------:R-:W-:Y:S01]  /*6500*/  IMAD.MOV.U32 R104, RZ, RZ, R125 ;  /* 0x000000ffff687224 */ /* 0x000fe200078e007d */
[----:B------:R-:W-:Y:S01]  /*6510*/  MOV R77, R129 ;  /* 0x00000081004d7202 */ /* 0x000fe20000000f00 */
[--C-:B----4-:R-:W-:Y:S01]  /*6520*/  FFMA.FTZ R0, R252, c[0x0][0x23c], -R13.reuse ;  /* 0x00008f00fc007a23 */ /* 0x110fe2000001080d */
[----:B------:R-:W-:Y:S01]  /*6530*/  MOV R134, R93 ;  /* 0x0000005d00867202 */ /* 0x000fe20000000f00 */
[----:B------:R-:W-:Y:S01]  /*6540*/  IMAD.WIDE.U32 R8, R2, -0x2daee0ad, RZ ;  /* 0xd2511f5302087825 */ /* 0x000fe200078e00ff */
[C---:B------:R-:W-:Y:S01]  /*6550*/  HMMA.16816.F32 R28, R4.reuse, R30, R96 ;  /* 0x0000001e041c723c */ /* 0x040fe20000001860 */
[----:B------:R1:W2:Y:S02]  /*6560*/  MUFU.EX2 R35, R0 ;  /* 0x0000000000237308 */ /* 0x0002a40000000800 */
[----:B------:R-:W-:Y:S01]  /*6570*/  FFMA.FTZ R2, R90, c[0x0][0x23c], -R13 ;  /* 0x00008f005a027a23 */ /* 0x000fe2000001080d */
[----:B------:R-:W-:Y:S01]  /*6580*/  MOV R90, R127 ;  /* 0x0000007f005a7202 */ /* 0x000fe20000000f00 */
[----:B------:R-:W-:Y:S01]  /*6590*/  IMAD.MOV.U32 R91, RZ, RZ, R126 ;  /* 0x000000ffff5b7224 */ /* 0x000fe200078e007e */
[----:B------:R-:W-:Y:S01]  /*65a0*/  LOP3.LUT R14, R8, 0xff, RZ, 0xc0, !PT ;  /* 0x000000ff080e7812 */ /* 0x000fe200078ec0ff */
[----:B------:R-:W-:Y:S01]  /*65b0*/  IMAD.MOV.U32 R79, RZ, RZ, R87 ;  /* 0x000000ffff4f7224 */ /* 0x000fe200078e0057 */
[----:B---3--:R-:W-:Y:S01]  /*65c0*/  HMMA.16816.F32 R124, R4, R16, R44 ;  /* 0x00000010047c723c */ /* 0x008fe2000000182c */
[----:B------:R-:W-:Y:S01]  /*65d0*/  IMAD.MOV.U32 R87, RZ, RZ, R149 ;  /* 0x000000ffff577224 */ /* 0x000fe200078e0095 */
[----:B------:R-:W-:Y:S01]  /*65e0*/  MUFU.EX2 R32, R2 ;  /* 0x0000000200207308 */ /* 0x000fe20000000800 */
[----:B------:R-:W-:-:S02]  /*65f0*/  IMAD.MOV.U32 R148, RZ, RZ, R156 ;  /* 0x000000ffff947224 */ /* 0x000fc400078e009c */
[----:B------:R-:W-:Y:S01]  /*6600*/  IMAD.MOV.U32 R149, RZ, RZ, R157 ;  /* 0x000000ffff957224 */ /* 0x000fe200078e009d */
[----:B------:R-:W-:Y:S01]  /*6610*/  MOV R157, R141 ;  /* 0x0000008d009d7202 */ /* 0x000fe20000000f00 */
[----:B------:R-:W-:Y:S01]  /*6620*/  IMAD.MOV.U32 R84, RZ, RZ, R148 ;  /* 0x000000ffff547224 */ /* 0x000fe200078e0094 */
[C---:B------:R-:W-:Y:S01]  /*6630*/  HMMA.16816.F32 R16, R4.reuse, R18, R36 ;  /* 0x000000120410723c */ /* 0x040fe20000001824 */
[----:B-1----:R-:W-:Y:S01]  /*6640*/  FFMA.FTZ R0, R25, c[0x0][0x23c], -R13 ;  /* 0x00008f0019007a23 */ /* 0x002fe2000001080d */
[----:B------:R-:W-:Y:S01]  /*6650*/  SHF.R.U32.HI R13, RZ, 0x18, R8 ;  /* 0x00000018ff0d7819 */ /* 0x000fe20000011608 */
[----:B------:R-:W-:Y:S02]  /*6660*/  IMAD.MOV.U32 R156, RZ, RZ, R167 ;  /* 0x000000ffff9c7224 */ /* 0x000fe400078e00a7 */
[----:B------:R1:W3:Y:S01]  /*6670*/  MUFU.EX2 R33, R0 ;  /* 0x0000000000217308 */ /* 0x0002e20000000800 */
[----:B------:R-:W-:Y:S02]  /*6680*/  IMAD.MOV.U32 R167, RZ, RZ, R142 ;  /* 0x000000ffffa77224 */ /* 0x000fe400078e008e */
[----:B------:R-:W-:Y:S01]  /*6690*/  HMMA.16816.F32 R24, R4, R10, R40 ;  /* 0x0000000a0418723c */ /* 0x000fe20000001828 */
[----:B------:R-:W-:Y:S01]  /*66a0*/  LDSM.16.MT88.4 R40, [R205+0x13800] ;  /* 0x01380000cd28783b */ /* 0x000fe20000004200 */
[----:B------:R-:W-:Y:S01]  /*66b0*/  MOV R74, R156 ;  /* 0x0000009c004a7202 */ /* 0x000fe20000000f00 */
[----:B------:R-:W-:-:S02]  /*66c0*/  IMAD.MOV.U32 R75, RZ, RZ, R157 ;  /* 0x000000ffff4b7224 */ /* 0x000fc400078e009d */
[----:B------:R-:W-:Y:S01]  /*66d0*/  IMAD.MOV.U32 R94, RZ, RZ, R164 ;  /* 0x000000ffff5e7224 */ /* 0x000fe200078e00a4 */
[----:B------:R-:W-:Y:S01]  /*66e0*/  MOV R97, R74 ;  /* 0x0000004a00617202 */ /* 0x000fe20000000f00 */
[----:B------:R-:W-:Y:S01]  /*66f0*/  FFMA.FTZ R5, R72, c[0x0][0x23c], -R12 ;  /* 0x00008f0048057a23 */ /* 0x000fe2000001080c */
[----:B------:R-:W-:Y:S01]  /*6700*/  SHF.R.U32.HI R10, RZ, 0x10, R8 ;  /* 0x00000010ff0a7819 */ /* 0x000fe20000011608 */
[----:B------:R-:W4:Y:S01]  /*6710*/  LDC.U8 R72, c[0x0][0x2d8] ;  /* 0x0000b600ff487b82 */ /* 0x000f220000000000 */
[----:B------:R-:W-:Y:S01]  /*6720*/  FFMA.FTZ R4, R79, c[0x0][0x23c], -R12 ;  /* 0x00008f004f047a23 */ /* 0x000fe2000001080c */
[----:B------:R-:W-:Y:S01]  /*6730*/  MOV R79, R149 ;  /* 0x00000095004f7202 */ /* 0x000fe20000000f00 */
[----:B------:R-:W-:Y:S01]  /*6740*/  IMAD.MOV.U32 R95, RZ, RZ, R165 ;  /* 0x000000ffff5f7224 */ /* 0x000fe200078e00a5 */
[----:B-1----:R-:W-:Y:S01]  /*6750*/  LOP3.LUT R0, R9, UR24, R34, 0x96, !PT ;  /* 0x0000001809007c12 */ /* 0x002fe2000f8e9622 */
[----:B------:R-:W-:Y:S01]  /*6760*/  IMAD.MOV.U32 R69, RZ, RZ, R167 ;  /* 0x000000ffff457224 */ /* 0x000fe200078e00a7 */
[----:B------:R-:W-:Y:S01]  /*6770*/  LOP3.LUT R9, R8, 0xffff, RZ, 0xc0, !PT ;  /* 0x0000ffff08097812 */ /* 0x000fe200078ec0ff */
[----:B------:R-:W-:Y:S01]  /*6780*/  FFMA.FTZ R8, R15, c[0x0][0x23c], -R12 ;  /* 0x00008f000f087a23 */ /* 0x000fe2000001080c */
[C---:B------:R-:W-:Y:S01]  /*6790*/  LOP3.LUT R2, R0.reuse, 0xffff, RZ, 0xc0, !PT ;  /* 0x0000ffff00027812 */ /* 0x040fe200078ec0ff */
[----:B------:R-:W-:Y:S01]  /*67a0*/  IMAD.MOV.U32 R96, RZ, RZ, R73 ;  /* 0x000000ffff607224 */ /* 0x000fe200078e0049 */
[----:B------:R-:W-:Y:S01]  /*67b0*/  SHF.R.U32.HI R11, RZ, 0x8, R9 ;  /* 0x00000008ff0b7819 */ /* 0x000fe20000011609 */
[----:B------:R1:W-:Y:S01]  /*67c0*/  MUFU.EX2 R15, R8 ;  /* 0x00000008000f7308 */ /* 0x0003e20000000800 */
[----:B------:R-:W-:Y:S01]  /*67d0*/  LOP3.LUT R9, R0, 0xff, RZ, 0xc0, !PT ;  /* 0x000000ff00097812 */ /* 0x000fe200078ec0ff */
[----:B------:R-:W-:Y:S01]  /*67e0*/  IMAD.MOV.U32 R98, RZ, RZ, R75 ;  /* 0x000000ffff627224 */ /* 0x000fe200078e004b */
[----:B------:R-:W-:Y:S01]  /*67f0*/  SHF.R.U32.HI R2, RZ, 0x8, R2 ;  /* 0x00000008ff027819 */ /* 0x000fe20000011602 */
[----:B------:R-:W-:Y:S01]  /*6800*/  LDSM.16.MT88.4 R164, [R207+0x11800] ;  /* 0x01180000cfa4783b */ /* 0x000fe20000004200 */
[----:B------:R-:W-:Y:S01]  /*6810*/  LOP3.LUT R10, R10, 0xff, RZ, 0xc0, !PT ;  /* 0x000000ff0a0a7812 */ /* 0x000fe200078ec0ff */
[----:B------:R-:W-:Y:S01]  /*6820*/  IMAD.MOV.U32 R252, RZ, RZ, R94 ;  /* 0x000000fffffc7224 */ /* 0x000fe200078e005e */
[----:B------:R-:W-:Y:S01]  /*6830*/  PRMT R9, R9, 0x5410, R2 ;  /* 0x0000541009097816 */ /* 0x000fe20000000002 */
[----:B------:R-:W-:Y:S01]  /*6840*/  IMAD.MOV.U32 R34, RZ, RZ, R95 ;  /* 0x000000ffff227224 */ /* 0x000fe200078e005f */
[----:B------:R-:W-:-:S02]  /*6850*/  SHF.R.U32.HI R2, RZ, 0x10, R0 ;  /* 0x00000010ff027819 */ /* 0x000fc40000011600 */
[----:B------:R-:W-:Y:S02]  /*6860*/  SHF.R.U32.HI R0, RZ, 0x18, R0 ;  /* 0x00000018ff007819 */ /* 0x000fe40000011600 */
[----:B------:R-:W-:Y:S01]  /*6870*/  LOP3.LUT R2, R2, 0xff, RZ, 0xc0, !PT ;  /* 0x000000ff02027812 */ /* 0x000fe200078ec0ff */
[----:B----4-:R-:W-:Y:S01]  /*6880*/  IMAD R72, R72, 0x10000, R72 ;  /* 0x0001000048487824 */ /* 0x010fe200078e0248 */
[----:B------:R-:W-:Y:S01]  /*6890*/  PRMT R11, R14, 0x5410, R11 ;  /* 0x000054100e0b7816 */ /* 0x000fe2000000000b */
[----:B-1----:R-:W-:Y:S01]  /*68a0*/  FFMA.FTZ R8, R86, c[0x0][0x23c], -R12 ;  /* 0x00008f0056087a23 */ /* 0x002fe2000001080c */
[----:B------:R-:W-:Y:S01]  /*68b0*/  PRMT R10, R10, 0x5410, R13 ;  /* 0x000054100a0a7816 */ /* 0x000fe2000000000d */
[----:B------:R-:W-:Y:S01]  /*68c0*/  IMAD.MOV.U32 R86, RZ, RZ, R150 ;  /* 0x000000ffff567224 */ /* 0x000fe200078e0096 */
[----:B------:R-:W-:Y:S01]  /*68d0*/  MOV R150, R158 ;  /* 0x0000009e00967202 */ /* 0x000fe20000000f00 */
[----:B------:R-:W-:Y:S01]  /*68e0*/  IMAD.MOV.U32 R158, RZ, RZ, R140 ;  /* 0x000000ffff9e7224 */ /* 0x000fe200078e008c */
[----:B------:R-:W1:Y:S01]  /*68f0*/  MUFU.EX2 R14, R8 ;  /* 0x00000008000e7308 */ /* 0x000e620000000800 */
[----:B------:R-:W-:Y:S01]  /*6900*/  LDSM.16.MT88.4 R140, [R205+0x11800] ;  /* 0x01180000cd8c783b */ /* 0x000fe20000004200 */
[----:B------:R-:W-:Y:S01]  /*6910*/  PRMT R2, R2, 0x5410, R0 ;  /* 0x0000541002027816 */ /* 0x000fe20000000000 */
[----:B------:R-:W-:Y:S01]  /*6920*/  IMAD.MOV.U32 R78, RZ, RZ, R150 ;  /* 0x000000ffff4e7224 */ /* 0x000fe200078e0096 */
[--C-:B------:R-:W-:Y:S01]  /*6930*/  HSET2.LE.AND R0, R9, R72.reuse, PT ;  /* 0x0000004809007233 */ /* 0x100fe20003803000 */
[----:B------:R-:W4:Y:S01]  /*6940*/  LDSM.16.MT88.4 R148, [R206+0x11800] ;  /* 0x01180000ce94783b */ /* 0x000f220000004200 */
[--C-:B------:R-:W-:Y:S01]  /*6950*/  HSET2.LE.AND R6, R11, R72.reuse, PT ;  /* 0x000000480b067233 */ /* 0x100fe20003803000 */
[----:B------:R-:W-:Y:S01]  /*6960*/  IMAD.MOV.U32 R76, RZ, RZ, R158 ;  /* 0x000000ffff4c7224 */ /* 0x000fe200078e009e */
[----:B------:R5:W-:Y:S01]  /*6970*/  MUFU.EX2 R13, R4 ;  /* 0x00000004000d7308 */ /* 0x000be20000000800 */
[----:B------:R-:W-:Y:S01]  /*6980*/  HSET2.LE.AND R7, R10, R72, PT ;  /* 0x000000480a077233 */ /* 0x000fe20003803000 */
[----:B------:R-:W-:Y:S01]  /*6990*/  IMAD.MOV.U32 R10, RZ, RZ, R70 ;  /* 0x000000ffff0a7224 */ /* 0x000fe200078e0046 */
[----:B------:R-:W-:Y:S01]  /*69a0*/  MOV R12, R68 ;  /* 0x00000044000c7202 */ /* 0x000fe20000000f00 */
[----:B------:R-:W-:Y:S01]  /*69b0*/  IMAD.MOV.U32 R99, RZ, RZ, R76 ;  /* 0x000000ffff637224 */ /* 0x000fe200078e004c */
[----:B------:R-:W-:Y:S01]  /*69c0*/  LDSM.16.MT88.4 R156, [R208+0x11800] ;  /* 0x01180000d09c783b */ /* 0x000fe20000004200 */
[----:B------:R-:W-:-:S02]  /*69d0*/  IMAD.MOV.U32 R76, RZ, RZ, R131 ;  /* 0x000000ffff4c7224 */ /* 0x000fc400078e0083 */
[----:B------:R1:W1:Y:S01]  /*69e0*/  MUFU.EX2 R8, R5 ;  /* 0x0000000500087308 */ /* 0x0002620000000800 */
[----:B------:R-:W-:Y:S01]  /*69f0*/  IMAD.MOV.U32 R11, RZ, RZ, R69 ;  /* 0x000000ffff0b7224 */ /* 0x000fe200078e0045 */
[----:B-----5:R-:W-:Y:S01]  /*6a00*/  HSET2.LE.AND R4, R2, R72, PT ;  /* 0x0000004802047233 */ /* 0x020fe20003803000 */
[----:B--2---:R-:W-:Y:S01]  /*6a10*/  F2FP.PACK_AB R2, R35, R133 ;  /* 0x000000852302723e */ /* 0x004fe200000000ff */
[----:B------:R-:W-:Y:S03]  /*6a20*/  LDSM.16.MT88.4 R72, [R205+0x15800] ;  /* 0x01580000cd48783b */ /* 0x000fe60000004200 */
[----:B------:R-:W-:Y:S01]  /*6a30*/  LOP3.LUT R128, R0, R2, RZ, 0xc0, !PT ;  /* 0x0000000200807212 */ /* 0x000fe200078ec0ff */
[----:B------:R-:W-:Y:S01]  /*6a40*/  IMAD.MOV.U32 R2, RZ, RZ, R86 ;  /* 0x000000ffff027224 */ /* 0x000fe200078e0056 */
[----:B---3--:R-:W-:Y:S02]  /*6a50*/  F2FP.PACK_AB R0, R32, R33 ;  /* 0x000000212000723e */ /* 0x008fe400000000ff */
[----:B-1----:R-:W-:-:S02]  /*6a60*/  F2FP.PACK_AB R5, R14, R15 ;  /* 0x0000000f0e05723e */ /* 0x002fc400000000ff */
[----:B------:R-:W-:Y:S02]  /*6a70*/  LOP3.LUT R130, R6, R0, RZ, 0xc0, !PT ;  /* 0x0000000006827212 */ /* 0x000fe400078ec0ff */
[----:B------:R-:W-:Y:S02]  /*6a80*/  F2FP.PACK_AB R0, R8, R13 ;  /* 0x0000000d0800723e */ /* 0x000fe400000000ff */
[----:B------:R-:W-:Y:S02]  /*6a90*/  LOP3.LUT R129, R4, R5, RZ, 0xc0, !PT ;  /* 0x0000000504817212 */ /* 0x000fe400078ec0ff */
[----:B------:R-:W-:Y:S02]  /*6aa0*/  LOP3.LUT R131, R7, R0, RZ, 0xc0, !PT ;  /* 0x0000000007837212 */ /* 0x000fe400078ec0ff */
[----:B------:R-:W-:Y:S01]  /*6ab0*/  MOV R0, R85 ;  /* 0x0000005500007202 */ /* 0x000fe20000000f00 */
[----:B------:R-:W-:Y:S04]  /*6ac0*/  LDSM.16.MT88.4 R4, [R207+0x17800] ;  /* 0x01780000cf04783b */ /* 0x000fe80000004200 */
[C---:B----4-:R-:W-:Y:S08]  /*6ad0*/  HMMA.16816.F32 R144, R128.reuse, R148, R144 ;  /* 0x000000948090723c */ /* 0x050ff00000001890 */
[C---:B------:R-:W-:Y:S01]  /*6ae0*/  HMMA.16816.F32 R148, R128.reuse, R150, R56 ;  /* 0x000000968094723c */ /* 0x040fe20000001838 */
[----:B------:R-:W1:Y:S07]  /*6af0*/  LDSM.16.MT88.4 R56, [R208+0x13800] ;  /* 0x01380000d038783b */ /* 0x000e6e0000004200 */
[C---:B------:R-:W-:Y:S08]  /*6b00*/  HMMA.16816.F32 R136, R128.reuse, R140, R136 ;  /* 0x0000008c8088723c */ /* 0x040ff00000001888 */
[C---:B------:R-:W-:Y:S01]  /*6b10*/  HMMA.16816.F32 R140, R128.reuse, R142, R48 ;  /* 0x0000008e808c723c */ /* 0x040fe20000001830 */
[----:B------:R-:W2:Y:S07]  /*6b20*/  LDSM.16.MT88.4 R48, [R206+0x13800] ;  /* 0x01380000ce30783b */ /* 0x000eae0000004200 */
[C---:B------:R-:W-:Y:S01]  /*6b30*/  HMMA.16816.F32 R36, R128.reuse, R40, R96 ;  /* 0x000000288024723c */ /* 0x040fe20000001860 */
[----:B------:R-:W-:Y:S07]  /*6b40*/  LDSM.16.MT88.4 R96, [R207+0x15800] ;  /* 0x01580000cf60783b */ /* 0x000fee0000004200 */
[C---:B------:R-:W-:Y:S07]  /*6b50*/  HMMA.16816.F32 R40, R128.reuse, R42, R248 ;  /* 0x0000002a8028723c */ /* 0x040fee00000018f8 */
[----:B------:R-:W-:Y:S01]  /*6b60*/  MOV R248, R78 ;  /* 0x0000004e00f87202 */ /* 0x000fe20000000f00 */
[----:B------:R-:W-:Y:S01]  /*6b70*/  IMAD.MOV.U32 R250, RZ, RZ, R76 ;  /* 0x000000fffffa7224 */ /* 0x000fe200078e004c */
[----:B-1----:R-:W-:Y:S01]  /*6b80*/  HMMA.16816.F32 R52, R128, R56, R236 ;  /* 0x000000388034723c */ /* 0x002fe200000018ec */
[----:B------:R-:W-:Y:S01]  /*6b90*/  IMAD.MOV.U32 R249, RZ, RZ, R77 ;  /* 0x000000fffff97224 */ /* 0x000fe200078e004d */
[----:B------:R-:W-:-:S05]  /*6ba0*/  MOV R251, R71 ;  /* 0x0000004700fb7202 */ /* 0x000fca0000000f00 */
[----:B------:R-:W-:Y:S01]  /*6bb0*/  MOV R238, R106 ;  /* 0x0000006a00ee7202 */ /* 0x000fe20000000f00 */
[----:B------:R-:W-:Y:S01]  /*6bc0*/  IMAD.MOV.U32 R237, RZ, RZ, R105 ;  /* 0x000000ffffed7224 */ /* 0x000fe200078e0069 */
[----:B------:R-:W-:Y:S01]  /*6bd0*/  HMMA.16816.F32 R160, R128, R164, R160 ;  /* 0x000000a480a0723c */ /* 0x000fe200000018a0 */
[----:B------:R-:W-:Y:S02]  /*6be0*/  IMAD.MOV.U32 R239, RZ, RZ, R107 ;  /* 0x000000ffffef7224 */ /* 0x000fe400078e006b */
[----:B------:R-:W-:Y:S02]  /*6bf0*/  FADD.FTZ R0, R0, R238 ;  /* 0x000000ee00007221 */ /* 0x000fe40000010000 */
[----:B------:R-:W-:-:S03]  /*6c00*/  FADD.FTZ R2, R2, R237 ;  /* 0x000000ed02027221 */ /* 0x000fc60000010000 */
[----:B--2---:R-:W-:Y:S01]  /*6c10*/  HMMA.16816.F32 R44, R128, R48, R244 ;  /* 0x00000030802c723c */ /* 0x004fe200000018f4 */
[----:B------:R-:W-:-:S06]  /*6c20*/  FADD.FTZ R2, R239, R2 ;  /* 0x00000002ef027221 */ /* 0x000fcc0000010000 */
[----:B------:R-:W-:Y:S01]  /*6c30*/  MOV R244, R88 ;  /* 0x0000005800f47202 */ /* 0x000fe20000000f00 */
[C---:B------:R-:W-:Y:S01]  /*6c40*/  HMMA.16816.F32 R48, R128.reuse, R50, R240 ;  /* 0x000000328030723c */ /* 0x040fe200000018f0 */
[----:B------:R-:W-:Y:S02]  /*6c50*/  IMAD.MOV.U32 R246, RZ, RZ, R84 ;  /* 0x000000fffff67224 */ /* 0x000fe400078e0054 */
[----:B------:R-:W-:Y:S02]  /*6c60*/  IMAD.MOV.U32 R245, RZ, RZ, R87 ;  /* 0x000000fffff57224 */ /* 0x000fe400078e0057 */
[----:B------:R-:W-:Y:S02]  /*6c70*/  IMAD.MOV.U32 R247, RZ, RZ, R79 ;  /* 0x000000fffff77224 */ /* 0x000fe400078e004f */
[----:B------:R-:W-:Y:S01]  /*6c80*/  IMAD.MOV.U32 R240, RZ, RZ, R89 ;  /* 0x000000fffff07224 */ /* 0x000fe200078e0059 */
[----:B------:R-:W-:Y:S01]  /*6c90*/  MOV R242, R91 ;  /* 0x0000005b00f27202 */ /* 0x000fe20000000f00 */
[----:B------:R-:W-:Y:S01]  /*6ca0*/  IMAD.MOV.U32 R241, RZ, RZ, R90 ;  /* 0x000000fffff17224 */ /* 0x000fe200078e005a */
[----:B------:R-:W-:Y:S01]  /*6cb0*/  HMMA.16816.F32 R164, R128, R166, R64 ;  /* 0x000000a680a4723c */ /* 0x000fe20000001840 */
[----:B------:R-:W-:Y:S01]  /*6cc0*/  FADD.FTZ R0, R240, R0 ;  /* 0x00000000f0007221 */ /* 0x000fe20000010000 */
[----:B------:R-:W1:Y:S01]  /*6cd0*/  LDSM.16.MT88.4 R64, [R207+0x13800] ;  /* 0x01380000cf40783b */ /* 0x000e620000004200 */
[----:B------:R-:W-:-:S02]  /*6ce0*/  IMAD.MOV.U32 R243, RZ, RZ, R104 ;  /* 0x000000fffff37224 */ /* 0x000fc400078e0068 */
[----:B------:R-:W-:Y:S01]  /*6cf0*/  FADD.FTZ R0, R242, R0 ;  /* 0x00000000f2007221 */ /* 0x000fe20000010000 */
[----:B------:R-:W2:Y:S01]  /*6d00*/  LDSM.16.MT88.4 R88, [R208+0x15800] ;  /* 0x01580000d058783b */ /* 0x000ea20000004200 */
[----:B------:R-:W-:Y:S01]  /*6d10*/  FADD.FTZ R2, R241, R2 ;  /* 0x00000002f1027221 */ /* 0x000fe20000010000 */
[C---:B------:R-:W-:Y:S01]  /*6d20*/  HMMA.16816.F32 R68, R128.reuse, R72, R120 ;  /* 0x000000488044723c */ /* 0x040fe20000001878 */
[----:B------:R-:W-:Y:S01]  /*6d30*/  FADD.FTZ R0, R244, R0 ;  /* 0x00000000f4007221 */ /* 0x000fe20000010000 */
[----:B------:R-:W3:Y:S01]  /*6d40*/  LDSM.16.MT88.4 R104, [R205+0x17800] ;  /* 0x01780000cd68783b */ /* 0x000ee20000004200 */
[----:B------:R-:W-:Y:S02]  /*6d50*/  FADD.FTZ R2, R243, R2 ;  /* 0x00000002f3027221 */ /* 0x000fe40000010000 */
[----:B------:R-:W-:Y:S01]  /*6d60*/  FADD.FTZ R0, R246, R0 ;  /* 0x00000000f6007221 */ /* 0x000fe20000010000 */
[----:B------:R-:W-:Y:S01]  /*6d70*/  LDSM.16.MT88.4 R120, [R208+0x17800] ;  /* 0x01780000d078783b */ /* 0x000fe20000004200 */
[----:B------:R-:W-:Y:S01]  /*6d80*/  FADD.FTZ R2, R245, R2 ;  /* 0x00000002f5027221 */ /* 0x000fe20000010000 */
[----:B------:R-:W-:Y:S01]  /*6d90*/  HMMA.16816.F32 R76, R128, R80, R112 ;  /* 0x00000050804c723c */ /* 0x000fe20000001870 */
[----:B------:R-:W-:Y:S01]  /*6da0*/  FADD.FTZ R0, R248, R0 ;  /* 0x00000000f8007221 */ /* 0x000fe20000010000 */
[----:B------:R-:W4:Y:S01]  /*6db0*/  LDSM.16.MT88.4 R112, [R206+0x17800] ;  /* 0x01780000ce70783b */ /* 0x000f220000004200 */
        /* <DEDUP_REMOVED lines=23> */
[C---:B--2---:R-:W-:Y:S02]  /*6f30*/  HMMA.16816.F32 R84, R128.reuse, R88, R196 ;  /* 0x000000588054723c */ /* 0x044fe400000018c4 */
[----:B------:R1:W-:Y:S04]  /*6f40*/  STL [R1+0x20], R135 ;  /* 0x0000208701007387 */ /* 0x0003e80000100800 */
[----:B------:R1:W-:Y:S02]  /*6f50*/  STL [R1], R240 ;  /* 0x000000f001007387 */ /* 0x0003e40000100800 */
[C---:B------:R-:W-:Y:S08]  /*6f60*/  HMMA.16816.F32 R92, R128.reuse, R96, R192 ;  /* 0x00000060805c723c */ /* 0x040ff000000018c0 */
        /* <DEDUP_REMOVED lines=19> */
[----:B------:R-:W1:Y:S01]  /*70a0*/  S2R R134, SR_TID.X ;  /* 0x0000000000867919 */ /* 0x000e620000002100 */
[----:B------:R-:W-:Y:S02]  /*70b0*/  ULDC.64 UR4, c[0x0][0x1a0] ;  /* 0x0000680000047ab9 */ /* 0x000fe40000000a00 */
[----:B------:R-:W-:Y:S02]  /*70c0*/  UIMAD UR29, UR29, UR4, URZ ;  /* 0x000000041d1d72a4 */ /* 0x000fe4000f8e023f */
[----:B------:R-:W-:Y:S02]  /*70d0*/  UIMAD.WIDE.U32 UR32, UR30, UR4, URZ ;  /* 0x000000041e2072a5 */ /* 0x000fe4000f8e003f */
[----:B------:R-:W-:Y:S02]  /*70e0*/  UIMAD UR29, UR30, UR5, UR29 ;  /* 0x000000051e1d72a4 */ /* 0x000fe4000f8e021d */
[----:B------:R-:W-:-:S02]  /*70f0*/  USHF.L.U32 UR4, UR6, 0x5, URZ ;  /* 0x0000000506047899 */ /* 0x000fc4000800063f */
[----:B------:R-:W-:Y:S01]  /*7100*/  UIADD3 UR29, UR33, UR29, URZ ;  /* 0x0000001d211d7290 */ /* 0x000fe2000fffe03f */
[----:B------:R-:W-:Y:S01]  /*7110*/  IMAD.U32 R4, RZ, RZ, UR32 ;  /* 0x00000020ff047e24 */ /* 0x000fe2000f8e00ff */
[----:B------:R-:W-:Y:S01]  /*7120*/  USHF.L.U64.HI UR5, UR6, 0x5, UR5 ;  /* 0x0000000506057899 */ /* 0x000fe20008010205 */
[----:B------:R-:W-:Y:S01]  /*7130*/  IMAD.U32 R5, RZ, RZ, UR33 ;  /* 0x00000021ff057e24 */ /* 0x000fe2000f8e00ff */
[----:B------:R-:W-:Y:S02]  /*7140*/  UISETP.GT.AND UP0, UPT, UR30, UR11, UPT ;  /* 0x0000000b1e00728c */ /* 0x000fe4000bf04270 */
[----:B------:R-:W-:Y:S01]  /*7150*/  IMAD.U32 R2, RZ, RZ, UR29 ;  /* 0x0000001dff027e24 */ /* 0x000fe2000f8e00ff */
[----:B------:R-:W-:Y:S01]  /*7160*/  UMOV UR29, UR30 ;  /* 0x0000001e001d7c82 */ /* 0x000fe20008000000 */
[----:B-1----:R-:W-:-:S05]  /*7170*/  IMAD.SHL.U32 R134, R134, 0x2, RZ ;  /* 0x0000000286867824 */ /* 0x002fca00078e00ff */
[----:B------:R-:W-:Y:S01]  /*7180*/  LOP3.LUT R134, R134, 0x6, RZ, 0xc0, !PT ;  /* 0x0000000686867812 */ /* 0x000fe200078ec0ff */
[----:B------:R-:W-:Y:S01]  /*7190*/  BAR.SYNC.DEFER_BLOCKING 0x0 ;  /* 0x0000000000007b1d */ /* 0x000fe20000010000 */
[----:B--2---:R-:W-:-:S04]  /*71a0*/  LEA R0, P0, R4, R250, 0x6 ;  /* 0x000000fa04007211 */ /* 0x004fc800078030ff */
[----:B------:R-:W-:Y:S02]  /*71b0*/  LEA R8, P1, R0, c[0x0][0x170], 0x1 ;  /* 0x00005c0000087a11 */ /* 0x000fe400078208ff */
[----:B---3--:R-:W-:Y:S02]  /*71c0*/  LEA.HI.X R2, R4, R11, R2, 0x6, P0 ;  /* 0x0000000b04027211 */ /* 0x008fe400000f3402 */
[----:B------:R-:W-:Y:S02]  /*71d0*/  IADD3 R6, P0, R8, UR4, RZ ;  /* 0x0000000408067c10 */ /* 0x000fe4000ff1e0ff */
[----:B------:R-:W-:Y:S01]  /*71e0*/  LEA.HI.X R9, R0, c[0x0][0x174], R2, 0x1, P1 ;  /* 0x00005d0000097a11 */ /* 0x000fe200008f0c02 */
[----:B------:R-:W-:Y:S01]  /*71f0*/  IMAD.U32 R0, RZ, RZ, UR30 ;  /* 0x0000001eff007e24 */ /* 0x000fe2000f8e00ff */
[----:B------:R-:W-:Y:S02]  /*7200*/  IADD3 R4, P1, R6, UR4, RZ ;  /* 0x0000000406047c10 */ /* 0x000fe4000ff3e0ff */
[----:B------:R-:W-:Y:S01]  /*7210*/  IADD3.X R7, R9, UR5, RZ, P0, !PT ;  /* 0x0000000509077c10 */ /* 0x000fe200087fe4ff */
[----:B------:R-:W-:Y:S01]  /*7220*/  @!PT LDS RZ, [RZ] ;  /* 0x00000000fffff984 */ /* 0x000fe20000000800 */
[----:B------:R-:W-:Y:S01]  /*7230*/  @!PT LDS RZ, [RZ] ;  /* 0x00000000fffff984 */ /* 0x000fe20000000800 */
[----:B------:R-:W-:Y:S01]  /*7240*/  @!PT LDS RZ, [RZ] ;  /* 0x00000000fffff984 */ /* 0x000fe20000000800 */
[----:B------:R1:W-:Y:S01]  /*7250*/  LDGSTS.E.BYPASS.LTC128B.128 [R231+0x10000], [R8.64] ;  /* 0x1000000008e77fae */ /* 0x0003e2000b901d4e */
[----:B------:R-:W-:Y:S01]  /*7260*/  IADD3 R10, P0, R4, UR4, RZ ;  /* 0x00000004040a7c10 */ /* 0x000fe2000ff1e0ff */
[----:B------:R-:W-:Y:S01]  /*7270*/  IMAD R0, R0, 0x40, R134 ;  /* 0x0000004000007824 */ /* 0x000fe200078e0286 */
[----:B------:R-:W-:Y:S01]  /*7280*/  IADD3.X R5, R7, UR5, RZ, P1, !PT ;  /* 0x0000000507057c10 */ /* 0x000fe20008ffe4ff */
[----:B------:R1:W-:Y:S03]  /*7290*/  LDGSTS.E.BYPASS.LTC128B.128 [R231+0x12000], [R8.64+0x80] ;  /* 0x1200008008e77fae */ /* 0x0003e6000b901d4e */
[----:B------:R-:W-:Y:S01]  /*72a0*/  IADD3.X R11, R5, UR5, RZ, P0, !PT ;  /* 0x00000005050b7c10 */ /* 0x000fe200087fe4ff */
[----:B------:R1:W-:Y:S01]  /*72b0*/  LDGSTS.E.BYPASS.LTC128B.128 [R231+0x14000], [R8.64+0x100] ;  /* 0x1400010008e77fae */ /* 0x0003e2000b901d4e */
[----:B------:R-:W-:-:S02]  /*72c0*/  IADD3 R2, R0, 0x1, RZ ;  /* 0x0000000100027810 */ /* 0x000fc40007ffe0ff */
[-C--:B------:R-:W-:Y:S01]  /*72d0*/  ISETP.GE.AND P0, PT, R0, R235.reuse, PT ;  /* 0x000000eb0000720c */ /* 0x080fe20003f06270 */
[----:B------:R1:W-:Y:S01]  /*72e0*/  LDGSTS.E.BYPASS.LTC128B.128 [R231+0x16000], [R8.64+0x180] ;  /* 0x1600018008e77fae */ /* 0x0003e2000b901d4e */
[C---:B------:R-:W-:Y:S02]  /*72f0*/  ISETP.GE.AND P6, PT, R2.reuse, R235, PT ;  /* 0x000000eb0200720c */ /* 0x040fe40003fc6270 */
[C---:B------:R-:W-:Y:S01]  /*7300*/  ISETP.GE.AND P2, PT, R2.reuse, R234, PT ;  /* 0x000000ea0200720c */ /* 0x040fe20003f46270 */
[----:B------:R2:W-:Y:S01]  /*7310*/  LDGSTS.E.BYPASS.LTC128B.128 [R231+0x10800], [R6.64] ;  /* 0x1080000006e77fae */ /* 0x0005e2000b901d4e */
[CC--:B------:R-:W-:Y:S02]  /*7320*/  ISETP.LT.OR P6, PT, R2.reuse, R233.reuse, P6 ;  /* 0x000000e90200720c */ /* 0x0c0fe400037c1670 */
[----:B------:R-:W-:Y:S01]  /*7330*/  ISETP.LT.OR P2, PT, R2, R232, P2 ;  /* 0x000000e80200720c */ /* 0x000fe20001741670 */
[----:B------:R2:W-:Y:S01]  /*7340*/  LDGSTS.E.BYPASS.LTC128B.128 [R231+0x12800], [R6.64+0x80] ;  /* 0x1280008006e77fae */ /* 0x0005e2000b901d4e */
[----:B------:R-:W-:-:S02]  /*7350*/  ISETP.LT.OR P0, PT, R0, R233, P0 ;  /* 0x000000e90000720c */ /* 0x000fc40000701670 */
[C---:B------:R-:W-:Y:S01]  /*7360*/  IADD3 R2, R0.reuse, 0x9, RZ ;  /* 0x0000000900027810 */ /* 0x040fe20007ffe0ff */
[----:B------:R2:W-:Y:S01]  /*7370*/  LDGSTS.E.BYPASS.LTC128B.128 [R231+0x14800], [R6.64+0x100] ;  /* 0x1480010006e77fae */ /* 0x0005e2000b901d4e */
[----:B------:R-:W-:Y:S02]  /*7380*/  ISETP.GE.AND P3, PT, R0, R234, PT ;  /* 0x000000ea0000720c */ /* 0x000fe40003f66270 */
[----:B------:R-:W-:Y:S01]  /*7390*/  ISETP.GE.AND P5, PT, R2, R235, PT ;  /* 0x000000eb0200720c */ /* 0x000fe20003fa6270 */
[----:B------:R2:W-:Y:S01]  /*73a0*/  LDGSTS.E.BYPASS.LTC128B.128 [R231+0x16800], [R6.64+0x180] ;  /* 0x1680018006e77fae */ /* 0x0005e2000b901d4e */
[----:B------:R-:W-:Y:S02]  /*73b0*/  ISETP.LT.OR P3, PT, R0, R232, P3 ;  /* 0x000000e80000720c */ /* 0x000fe40001f61670 */
[----:B------:R-:W-:Y:S01]  /*73c0*/  ISETP.LT.OR P5, PT, R2, R233, P5 ;  /* 0x000000e90200720c */ /* 0x000fe20002fa1670 */
        /* <DEDUP_REMOVED lines=10> */
[----:B--2---:R-:W2:Y:S04]  /*7470*/  LDSM.16.M88.4 R4, [R211] ;  /* 0x00000000d304783b */ /* 0x004ea80000000200 */
[----:B------:R-:W3:Y:S04]  /*7480*/  LDSM.16.M88.4 R12, [R204+0x8800] ;  /* 0x00880000cc0c783b */ /* 0x000ee80000000200 */
[----:B------:R-:W-:Y:S04]  /*7490*/  LDSM.16.M88.4 R172, [R215] ;  /* 0x00000000d7ac783b */ /* 0x000fe80000000200 */
[----:B------:R-:W-:Y:S04]  /*74a0*/  LDSM.16.M88.4 R176, [R204+0x9800] ;  /* 0x00980000ccb0783b */ /* 0x000fe80000000200 */
[----:B-1----:R-:W1:Y:S04]  /*74b0*/  LDSM.16.M88.4 R8, [R212] ;  /* 0x00000000d408783b */ /* 0x002e680000000200 */
[----:B------:R-:W4:Y:S04]  /*74c0*/  LDSM.16.M88.4 R184, [R229] ;  /* 0x00000000e5b8783b */ /* 0x000f280000000200 */
[----:B------:R-:W5:Y:S04]  /*74d0*/  LDSM.16.M88.4 R180, [R230] ;  /* 0x00000000e6b4783b */ /* 0x000f680000000200 */
[----:B------:R-:W0:Y:S01]  /*74e0*/  LDGDEPBAR ;  /* 0x00000000000079af */ /* 0x000e220000000000 */
[C---:B--2---:R-:W-:Y:S08]  /*74f0*/  HMMA.16816.F32 R168, R4.reuse, R16, RZ ;  /* 0x0000001004a8723c */ /* 0x044ff000000018ff */
[C---:B------:R-:W-:Y:S08]  /*7500*/  HMMA.16816.F32 R32, R4.reuse, R18, RZ ;  /* 0x000000120420723c */ /* 0x040ff000000018ff */
[C---:B------:R-:W-:Y:S08]  /*7510*/  HMMA.16816.F32 R16, R4.reuse, R28, RZ ;  /* 0x0000001c0410723c */ /* 0x040ff000000018ff */
[C---:B---3--:R-:W-:Y:S08]  /*7520*/  HMMA.16816.F32 R24, R4.reuse, R12, RZ ;  /* 0x0000000c0418723c */ /* 0x048ff000000018ff */
[C---:B------:R-:W-:Y:S08]  /*7530*/  HMMA.16816.F32 R20, R4.reuse, R14, RZ ;  /* 0x0000000e0414723c */ /* 0x040ff000000018ff */
[----:B------:R-:W-:Y:S01]  /*7540*/  HMMA.16816.F32 R12, R4, R30, RZ ;  /* 0x0000001e040c723c */ /* 0x000fe200000018ff */
[----:B------:R-:W2:Y:S07]  /*7550*/  LDSM.16.M88.4 R28, [R228] ;  /* 0x00000000e41c783b */ /* 0x000eae0000000200 */
[C---:B-1----:R-:W-:Y:S08]  /*7560*/  HMMA.16816.F32 R236, R8.reuse, R172, R168 ;  /* 0x000000ac08ec723c */ /* 0x042ff000000018a8 */
[----:B------:R-:W-:Y:S08]  /*7570*/  HMMA.16816.F32 R192, R8, R174, R32 ;  /* 0x000000ae08c0723c */ /* 0x000ff00000001820 */
[C---:B------:R-:W-:Y:S08]  /*7580*/  HMMA.16816.F32 R200, R4.reuse, R176, RZ ;  /* 0x000000b004c8723c */ /* 0x040ff000000018ff */
[----:B------:R-:W-:Y:S01]  /*7590*/  HMMA.16816.F32 R196, R4, R178, RZ ;  /* 0x000000b204c4723c */ /* 0x000fe200000018ff */
[----:B------:R-:W-:Y:S07]  /*75a0*/  LDSM.16.M88.4 R4, [R214] ;  /* 0x00000000d604783b */ /* 0x000fee0000000200 */
[C---:B----4-:R-:W-:Y:S01]  /*75b0*/  HMMA.16816.F32 R172, R8.reuse, R184, R16 ;  /* 0x000000b808ac723c */ /* 0x050fe20000001810 */
[----:B------:R-:W1:Y:S07]  /*75c0*/  LDSM.16.M88.4 R16, [R210+0x8000] ;  /* 0x00800000d210783b */ /* 0x000e6e0000000200 */
[C---:B-----5:R-:W-:Y:S01]  /*75d0*/  HMMA.16816.F32 R188, R8.reuse, R180, R24 ;  /* 0x000000b408bc723c */ /* 0x060fe20000001818 */
[----:B------:R-:W3:Y:S07]  /*75e0*/  LDSM.16.M88.4 R24, [R210+0x9000] ;  /* 0x00900000d218783b */ /* 0x000eee0000000200 */
[C---:B------:R-:W-:Y:S01]  /*75f0*/  HMMA.16816.F32 R176, R8.reuse, R182, R20 ;  /* 0x000000b608b0723c */ /* 0x040fe20000001814 */
[----:B------:R-:W-:Y:S07]  /*7600*/  LDSM.16.M88.4 R180, [R210+0x9800] ;  /* 0x00980000d2b4783b */ /* 0x000fee0000000200 */
[C---:B------:R-:W-:Y:S01]  /*7610*/  HMMA.16816.F32 R20, R8.reuse, R186, R12 ;  /* 0x000000ba0814723c */ /* 0x040fe2000000180c */
[----:B------:R-:W4:Y:S07]  /*7620*/  LDSM.16.M88.4 R12, [R210+0x8800] ;  /* 0x00880000d20c783b */ /* 0x000f2e0000000200 */
[C---:B--2---:R-:W-:Y:S08]  /*7630*/  HMMA.16816.F32 R200, R8.reuse, R28, R200 ;  /* 0x0000001c08c8723c */ /* 0x044ff000000018c8 */
[----:B------:R-:W-:Y:S01]  /*7640*/  HMMA.16816.F32 R168, R8, R30, R196 ;  /* 0x0000001e08a8723c */ /* 0x000fe200000018c4 */
[----:B------:R-:W-:Y:S07]  /*7650*/  LDSM.16.M88.4 R8, [R213] ;  /* 0x00000000d508783b */ /* 0x000fee0000000200 */
[C---:B-1----:R-:W-:Y:S08]  /*7660*/  HMMA.16816.F32 R32, R4.reuse, R16, R236 ;  /* 0x000000100420723c */ /* 0x042ff000000018ec */
[C---:B---3--:R-:W-:Y:S01]  /*7670*/  HMMA.16816.F32 R236, R4.reuse, R26, R20 ;  /* 0x0000001a04ec723c */ /* 0x048fe20000001814 */
[----:B------:R-:W1:Y:S07]  /*7680*/  LDSM.16.M88.4 R20, [R209] ;  /* 0x00000000d114783b */ /* 0x000e6e0000000200 */
[C---:B------:R-:W-:Y:S01]  /*7690*/  HMMA.16816.F32 R28, R4.reuse, R18, R192 ;  /* 0x00000012041c723c */ /* 0x040fe200000018c0 */
[----:B------:R-:W2:Y:S04]  /*76a0*/  LDSM.16.M88.4 R16, [R209+0x800] ;  /* 0x00080000d110783b */ /* 0x000ea80000000200 */
[----:B------:R-:W3:Y:S03]  /*76b0*/  LDSM.16.M88.4 R192, [R209+0x1000] ;  /* 0x00100000d1c0783b */ /* 0x000ee60000000200 */
[C---:B----4-:R-:W-:Y:S08]  /*76c0*/  HMMA.16816.F32 R184, R4.reuse, R12, R188 ;  /* 0x0000000c04b8723c */ /* 0x050ff000000018bc */
[C---:B------:R-:W-:Y:S08]  /*76d0*/  HMMA.16816.F32 R12, R4.reuse, R14, R176 ;  /* 0x0000000e040c723c */ /* 0x040ff000000018b0 */
[C---:B------:R-:W-:Y:S01]  /*76e0*/  HMMA.16816.F32 R196, R4.reuse, R24, R172 ;  /* 0x0000001804c4723c */ /* 0x040fe200000018ac */
[----:B------:R-:W-:Y:S07]  /*76f0*/  LDSM.16.M88.4 R24, [R204+0xb000] ;  /* 0x00b00000cc18783b */ /* 0x000fee0000000200 */
[C---:B------:R-:W-:Y:S08]  /*7700*/  HMMA.16816.F32 R200, R4.reuse, R180, R200 ;  /* 0x000000b404c8723c */ /* 0x040ff000000018c8 */
[----:B------:R-:W-:Y:S01]  /*7710*/  HMMA.16816.F32 R188, R4, R182, R168 ;  /* 0x000000b604bc723c */ /* 0x000fe200000018a8 */
[----:B------:R-:W4:Y:S04]  /*7720*/  LDSM.16.M88.4 R168, [R209+0x1800] ;  /* 0x00180000d1a8783b */ /* 0x000f280000000200 */
[----:B------:R-:W-:Y:S03]  /*7730*/  LDSM.16.M88.4 R4, [R211+0x2000] ;  /* 0x00200000d304783b */ /* 0x000fe60000000200 */
[C---:B-1----:R-:W-:Y:S01]  /*7740*/  HMMA.16816.F32 R180, R8.reuse, R20, R32 ;  /* 0x0000001408b4723c */ /* 0x042fe20000001820 */
[----:B------:R-:W1:Y:S07]  /*7750*/  LDSM.16.M88.4 R32, [R204+0xa000] ;  /* 0x00a00000cc20783b */ /* 0x000e6e0000000200 */
[C---:B------:R-:W-:Y:S01]  /*7760*/  HMMA.16816.F32 R176, R8.reuse, R22, R28 ;  /* 0x0000001608b0723c */ /* 0x040fe2000000181c */
[----:B------:R-:W5:Y:S07]  /*7770*/  LDSM.16.M88.4 R28, [R204+0xa800] ;  /* 0x00a80000cc1c783b */ /* 0x000f6e0000000200 */
[C---:B--2---:R-:W-:Y:S08]  /*7780*/  HMMA.16816.F32 R172, R8.reuse, R16, R184 ;  /* 0x0000001008ac723c */ /* 0x044ff000000018b8 */
[C---:B------:R-:W-:Y:S08]  /*7790*/  HMMA.16816.F32 R20, R8.reuse, R18, R12 ;  /* 0x000000120814723c */ /* 0x040ff0000000180c */
[C---:B---3--:R-:W-:Y:S08]  /*77a0*/  HMMA.16816.F32 R16, R8.reuse, R192, R196 ;  /* 0x000000c00810723c */ /* 0x048ff000000018c4 */
[C---:B------:R-:W-:Y:S08]  /*77b0*/  HMMA.16816.F32 R12, R8.reuse, R194, R236 ;  /* 0x000000c2080c723c */ /* 0x040ff000000018ec */
[----:B----4-:R-:W-:Y:S08]  /*77c0*/  HMMA.16816.F32 R192, R8, R170, R188 ;  /* 0x000000aa08c0723c */ /* 0x010ff000000018bc */
[C---:B-1----:R-:W-:Y:S01]  /*77d0*/  HMMA.16816.F32 R196, R4.reuse, R32, R180 ;  /* 0x0000002004c4723c */ /* 0x042fe200000018b4 */
[----:B------:R-:W1:Y:S07]  /*77e0*/  LDSM.16.M88.4 R180, [R204+0xb800] ;  /* 0x00b80000ccb4783b */ /* 0x000e6e0000000200 */
[----:B------:R-:W-:Y:S08]  /*77f0*/  HMMA.16816.F32 R188, R4, R34, R176 ;  /* 0x0000002204bc723c */ /* 0x000ff000000018b0 */
[----:B------:R-:W-:Y:S01]  /*7800*/  HMMA.16816.F32 R200, R8, R168, R200 ;  /* 0x000000a808c8723c */ /* 0x000fe200000018c8 */
[----:B------:R-:W-:Y:S07]  /*7810*/  LDSM.16.M88.4 R8, [R212+0x2000] ;  /* 0x00200000d408783b */ /* 0x000fee0000000200 */
[C---:B------:R-:W-:Y:S01]  /*7820*/  HMMA.16816.F32 R176, R4.reuse, R24, R16 ;  /* 0x0000001804b0723c */ /* 0x040fe20000001810 */
[----:B------:R-:W2:Y:S07]  /*7830*/  LDSM.16.M88.4 R16, [R227] ;  /* 0x00000000e310783b */ /* 0x000eae0000000200 */
[C---:B------:R-:W-:Y:S01]  /*7840*/  HMMA.16816.F32 R168, R4.reuse, R26, R12 ;  /* 0x0000001a04a8723c */ /* 0x040fe2000000180c */
[----:B------:R-:W3:Y:S07]  /*7850*/  LDSM.16.M88.4 R12, [R226] ;  /* 0x00000000e20c783b */ /* 0x000eee0000000200 */
[C---:B-----5:R-:W-:Y:S08]  /*7860*/  HMMA.16816.F32 R184, R4.reuse, R28, R172 ;  /* 0x0000001c04b8723c */ /* 0x060ff000000018ac */
[C---:B------:R-:W-:Y:S01]  /*7870*/  HMMA.16816.F32 R172, R4.reuse, R30, R20 ;  /* 0x0000001e04ac723c */ /* 0x040fe20000001814 */
[----:B------:R-:W4:Y:S07]  /*7880*/  LDSM.16.M88.4 R28, [R225] ;  /* 0x00000000e11c783b */ /* 0x000f2e0000000200 */
[C---:B-1----:R-:W-:Y:S08]  /*7890*/  HMMA.16816.F32 R32, R4.reuse, R180, R200 ;  /* 0x000000b40420723c */ /* 0x042ff000000018c8 */
[----:B------:R-:W-:Y:S01]  /*78a0*/  HMMA.16816.F32 R20, R4, R182, R192 ;  /* 0x000000b60414723c */ /* 0x000fe200000018c0 */
[----:B------:R-:W-:Y:S07]  /*78b0*/  LDSM.16.M88.4 R4, [R214+0x2000] ;  /* 0x00200000d604783b */ /* 0x000fee0000000200 */
[C---:B--2---:R-:W-:Y:S08]  /*78c0*/  HMMA.16816.F32 R24, R8.reuse, R16, R196 ;  /* 0x000000100818723c */ /* 0x044ff000000018c4 */
[C---:B------:R-:W-:Y:S01]  /*78d0*/  HMMA.16816.F32 R180, R8.reuse, R18, R188 ;  /* 0x0000001208b4723c */ /* 0x040fe200000018bc */
[----:B------:R-:W1:Y:S04]  /*78e0*/  LDSM.16.M88.4 R16, [R224] ;  /* 0x00000000e010783b */ /* 0x000e680000000200 */
[----:B------:R-:W-:Y:S03]  /*78f0*/  LDSM.16.M88.4 R188, [R209+0x2800] ;  /* 0x00280000d1bc783b */ /* 0x000fe60000000200 */
[C---:B---3--:R-:W-:Y:S08]  /*7900*/  HMMA.16816.F32 R184, R8.reuse, R12, R184 ;  /* 0x0000000c08b8723c */ /* 0x048ff000000018b8 */
[C---:B------:R-:W-:Y:S01]  /*7910*/  HMMA.16816.F32 R200, R8.reuse, R14, R172 ;  /* 0x0000000e08c8723c */ /* 0x040fe200000018ac */
[----:B------:R-:W2:Y:S07]  /*7920*/  LDSM.16.M88.4 R12, [R210+0xa000] ;  /* 0x00a00000d20c783b */ /* 0x000eae0000000200 */
[C---:B----4-:R-:W-:Y:S01]  /*7930*/  HMMA.16816.F32 R196, R8.reuse, R28, R176 ;  /* 0x0000001c08c4723c */ /* 0x050fe200000018b0 */
[----:B------:R-:W3:Y:S07]  /*7940*/  LDSM.16.M88.4 R176, [R210+0xa800] ;  /* 0x00a80000d2b0783b */ /* 0x000eee0000000200 */
[C---:B------:R-:W-:Y:S01]  /*7950*/  HMMA.16816.F32 R192, R8.reuse, R30, R168 ;  /* 0x0000001e08c0723c */ /* 0x040fe200000018a8 */
[----:B------:R-:W4:Y:S07]  /*7960*/  LDSM.16.M88.4 R28, [R210+0xb000] ;  /* 0x00b00000d21c783b */ /* 0x000f2e0000000200 */
[C---:B-1----:R-:W-:Y:S08]  /*7970*/  HMMA.16816.F32 R168, R8.reuse, R16, R32 ;  /* 0x0000001008a8723c */ /* 0x042ff00000001820 */
[----:B------:R-:W-:Y:S01]  /*7980*/  HMMA.16816.F32 R32, R8, R18, R20 ;  /* 0x000000120820723c */ /* 0x000fe20000001814 */
[----:B------:R-:W1:Y:S04]  /*7990*/  LDSM.16.M88.4 R20, [R210+0xb800] ;  /* 0x00b80000d214783b */ /* 0x000e680000000200 */
[----:B------:R-:W-:Y:S03]  /*79a0*/  LDSM.16.M88.4 R8, [R213+0x2000] ;  /* 0x00200000d508783b */ /* 0x000fe60000000200 */
[C---:B--2---:R-:W-:Y:S01]  /*79b0*/  HMMA.16816.F32 R24, R4.reuse, R12, R24 ;  /* 0x0000000c0418723c */ /* 0x044fe20000001818 */
[----:B------:R-:W2:Y:S07]  /*79c0*/  LDSM.16.M88.4 R16, [R209+0x2000] ;  /* 0x00200000d110783b */ /* 0x000eae0000000200 */
[C---:B------:R-:W-:Y:S01]  /*79d0*/  HMMA.16816.F32 R12, R4.reuse, R14, R180 ;  /* 0x0000000e040c723c */ /* 0x040fe200000018b4 */
[----:B------:R-:W5:Y:S07]  /*79e0*/  LDSM.16.M88.4 R180, [R209+0x3000] ;  /* 0x00300000d1b4783b */ /* 0x000f6e0000000200 */
[C---:B---3--:R-:W-:Y:S08]  /*79f0*/  HMMA.16816.F32 R172, R4.reuse, R176, R184 ;  /* 0x000000b004ac723c */ /* 0x048ff000000018b8 */
[C---:B------:R-:W-:Y:S08]  /*7a00*/  HMMA.16816.F32 R184, R4.reuse, R178, R200 ;  /* 0x000000b204b8723c */ /* 0x040ff000000018c8 */
[C---:B----4-:R-:W-:Y:S08]  /*7a10*/  HMMA.16816.F32 R200, R4.reuse, R28, R196 ;  /* 0x0000001c04c8723c */ /* 0x050ff000000018c4 */
[C---:B------:R-:W-:Y:S01]  /*7a20*/  HMMA.16816.F32 R196, R4.reuse, R30, R192 ;  /* 0x0000001e04c4723c */ /* 0x040fe200000018c0 */
[----:B------:R-:W-:Y:S07]  /*7a30*/  LDSM.16.M88.4 R28, [R204+0xc000] ;  /* 0x00c00000cc1c783b */ /* 0x000fee0000000200 */
[C---:B-1----:R-:W-:Y:S01]  /*7a40*/  HMMA.16816.F32 R192, R4.reuse, R20, R168 ;  /* 0x0000001404c0723c */ /* 0x042fe200000018a8 */
[----:B------:R-:W1:Y:S07]  /*7a50*/  LDSM.16.M88.4 R168, [R209+0x3800] ;  /* 0x00380000d1a8783b */ /* 0x000e6e0000000200 */
[----:B------:R-:W-:Y:S01]  /*7a60*/  HMMA.16816.F32 R176, R4, R22, R32 ;  /* 0x0000001604b0723c */ /* 0x000fe20000001820 */
[----:B------:R-:W3:Y:S07]  /*7a70*/  LDSM.16.M88.4 R4, [R211+0x4000] ;  /* 0x00400000d304783b */ /* 0x000eee0000000200 */
[C---:B--2---:R-:W-:Y:S01]  /*7a80*/  HMMA.16816.F32 R32, R8.reuse, R16, R24 ;  /* 0x000000100820723c */ /* 0x044fe20000001818 */
[----:B------:R-:W2:Y:S07]  /*7a90*/  LDSM.16.M88.4 R24, [R204+0xc800] ;  /* 0x00c80000cc18783b */ /* 0x000eae0000000200 */
[C---:B------:R-:W-:Y:S08]  /*7aa0*/  HMMA.16816.F32 R20, R8.reuse, R18, R12 ;  /* 0x000000120814723c */ /* 0x040ff0000000180c */
[C---:B------:R-:W-:Y:S08]  /*7ab0*/  HMMA.16816.F32 R16, R8.reuse, R188, R172 ;  /* 0x000000bc0810723c */ /* 0x040ff000000018ac */
[C---:B------:R-:W-:Y:S01]  /*7ac0*/  HMMA.16816.F32 R12, R8.reuse, R190, R184 ;  /* 0x000000be080c723c */ /* 0x040fe200000018b8 */
[----:B------:R-:W-:Y:S07]  /*7ad0*/  LDSM.16.M88.4 R184, [R221] ;  /* 0x00000000ddb8783b */ /* 0x000fee0000000200 */
[C---:B-----5:R-:W-:Y:S08]  /*7ae0*/  HMMA.16816.F32 R200, R8.reuse, R180, R200 ;  /* 0x000000b408c8723c */ /* 0x060ff000000018c8 */
[C---:B------:R-:W-:Y:S08]  /*7af0*/  HMMA.16816.F32 R196, R8.reuse, R182, R196 ;  /* 0x000000b608c4723c */ /* 0x040ff000000018c4 */
[C---:B-1----:R-:W-:Y:S08]  /*7b00*/  HMMA.16816.F32 R192, R8.reuse, R168, R192 ;  /* 0x000000a808c0723c */ /* 0x042ff000000018c0 */
[----:B------:R-:W-:Y:S01]  /*7b10*/  HMMA.16816.F32 R180, R8, R170, R176 ;  /* 0x000000aa08b4723c */ /* 0x000fe200000018b0 */
[----:B------:R-:W1:Y:S04]  /*7b20*/  LDSM.16.M88.4 R176, [R204+0xd000] ;  /* 0x00d00000ccb0783b */ /* 0x000e680000000200 */
[----:B------:R-:W-:Y:S03]  /*7b30*/  LDSM.16.M88.4 R8, [R212+0x4000] ;  /* 0x00400000d408783b */ /* 0x000fe60000000200 */
[C---:B---3--:R-:W-:Y:S08]  /*7b40*/  HMMA.16816.F32 R172, R4.reuse, R28, R32 ;  /* 0x0000001c04ac723c */ /* 0x048ff00000001820 */
[C---:B------:R-:W-:Y:S01]  /*7b50*/  HMMA.16816.F32 R168, R4.reuse, R30, R20 ;  /* 0x0000001e04a8723c */ /* 0x040fe20000001814 */
[----:B------:R-:W3:Y:S07]  /*7b60*/  LDSM.16.M88.4 R20, [R223] ;  /* 0x00000000df14783b */ /* 0x000eee0000000200 */
[C---:B--2---:R-:W-:Y:S01]  /*7b70*/  HMMA.16816.F32 R28, R4.reuse, R24, R16 ;  /* 0x00000018041c723c */ /* 0x044fe20000001810 */
[----:B------:R-:W2:Y:S07]  /*7b80*/  LDSM.16.M88.4 R16, [R222] ;  /* 0x00000000de10783b */ /* 0x000eae0000000200 */
[C---:B------:R-:W-:Y:S01]  /*7b90*/  HMMA.16816.F32 R12, R4.reuse, R26, R12 ;  /* 0x0000001a040c723c */ /* 0x040fe2000000180c */
[----:B------:R-:W4:Y:S07]  /*7ba0*/  LDSM.16.M88.4 R24, [R204+0xd800] ;  /* 0x00d80000cc18783b */ /* 0x000f2e0000000200 */
[C---:B-1----:R-:W-:Y:S08]  /*7bb0*/  HMMA.16816.F32 R32, R4.reuse, R176, R200 ;  /* 0x000000b00420723c */ /* 0x042ff000000018c8 */
[----:B------:R-:W-:Y:S08]  /*7bc0*/  HMMA.16816.F32 R196, R4, R178, R196 ;  /* 0x000000b204c4723c */ /* 0x000ff000000018c4 */
[C---:B---3--:R-:W-:Y:S08]  /*7bd0*/  HMMA.16816.F32 R172, R8.reuse, R20, R172 ;  /* 0x0000001408ac723c */ /* 0x048ff000000018ac */
[----:B--2---:R-:W-:Y:S08]  /*7be0*/  HMMA.16816.F32 R28, R8, R16, R28 ;  /* 0x00000010081c723c */ /* 0x004ff0000000181c */
[C---:B----4-:R-:W-:Y:S01]  /*7bf0*/  HMMA.16816.F32 R188, R4.reuse, R24, R192 ;  /* 0x0000001804bc723c */ /* 0x050fe200000018c0 */
[----:B------:R-:W-:Y:S07]  /*7c00*/  LDSM.16.M88.4 R192, [R210+0xd000] ;  /* 0x00d00000d2c0783b */ /* 0x000fee0000000200 */
[----:B------:R-:W-:Y:S01]  /*7c10*/  HMMA.16816.F32 R176, R4, R26, R180 ;  /* 0x0000001a04b0723c */ /* 0x000fe200000018b4 */
[----:B------:R-:W-:Y:S04]  /*7c20*/  LDSM.16.M88.4 R4, [R214+0x4000] ;  /* 0x00400000d604783b */ /* 0x000fe80000000200 */
[----:B------:R-:W1:Y:S03]  /*7c30*/  LDSM.16.M88.4 R24, [R220] ;  /* 0x00000000dc18783b */ /* 0x000e660000000200 */
[C---:B------:R-:W-:Y:S01]  /*7c40*/  HMMA.16816.F32 R12, R8.reuse, R18, R12 ;  /* 0x00000012080c723c */ /* 0x040fe2000000180c */
[----:B------:R-:W2:Y:S07]  /*7c50*/  LDSM.16.M88.4 R16, [R210+0xc800] ;  /* 0x00c80000d210783b */ /* 0x000eae0000000200 */
[C---:B------:R-:W-:Y:S01]  /*7c60*/  HMMA.16816.F32 R168, R8.reuse, R22, R168 ;  /* 0x0000001608a8723c */ /* 0x040fe200000018a8 */
[----:B------:R-:W3:Y:S07]  /*7c70*/  LDSM.16.M88.4 R20, [R210+0xc000] ;  /* 0x00c00000d214783b */ /* 0x000eee0000000200 */
[C---:B------:R-:W-:Y:S08]  /*7c80*/  HMMA.16816.F32 R180, R8.reuse, R184, R32 ;  /* 0x000000b808b4723c */ /* 0x040ff00000001820 */
[C---:B------:R-:W-:Y:S08]  /*7c90*/  HMMA.16816.F32 R200, R8.reuse, R186, R196 ;  /* 0x000000ba08c8723c */ /* 0x040ff000000018c4 */
[----:B-1----:R-:W-:Y:S08]  /*7ca0*/  HMMA.16816.F32 R196, R8, R24, R188 ;  /* 0x0000001808c4723c */ /* 0x002ff000000018bc */
[----:B--2---:R-:W-:Y:S01]  /*7cb0*/  HMMA.16816.F32 R32, R4, R16, R28 ;  /* 0x000000100420723c */ /* 0x004fe2000000181c */
[----:B------:R-:W1:Y:S07]  /*7cc0*/  LDSM.16.M88.4 R28, [R210+0xd800] ;  /* 0x00d80000d21c783b */ /* 0x000e6e0000000200 */
[----:B------:R-:W-:Y:S01]  /*7cd0*/  HMMA.16816.F32 R188, R8, R26, R176 ;  /* 0x0000001a08bc723c */ /* 0x000fe200000018b0 */
[----:B------:R-:W-:Y:S07]  /*7ce0*/  LDSM.16.M88.4 R24, [R209+0x4000] ;  /* 0x00400000d118783b */ /* 0x000fee0000000200 */
[C---:B------:R-:W-:Y:S01]  /*7cf0*/  HMMA.16816.F32 R16, R4.reuse, R18, R12 ;  /* 0x000000120410723c */ /* 0x040fe2000000180c */
[----:B------:R-:W2:Y:S07]  /*7d00*/  LDSM.16.M88.4 R12, [R213+0x4000] ;  /* 0x00400000d50c783b */ /* 0x000eae0000000200 */
[C---:B---3--:R-:W-:Y:S08]  /*7d10*/  HMMA.16816.F32 R184, R4.reuse, R20, R172 ;  /* 0x0000001404b8723c */ /* 0x048ff000000018ac */
[C---:B------:R-:W-:Y:S01]  /*7d20*/  HMMA.16816.F32 R176, R4.reuse, R22, R168 ;  /* 0x0000001604b0723c */ /* 0x040fe200000018a8 */
[----:B------:R-:W3:Y:S04]  /*7d30*/  LDSM.16.M88.4 R20, [R209+0x4800] ;  /* 0x00480000d114783b */ /* 0x000ee80000000200 */
[----:B------:R-:W4:Y:S03]  /*7d40*/  LDSM.16.M88.4 R168, [R209+0x5000] ;  /* 0x00500000d1a8783b */ /* 0x000f260000000200 */
[C---:B------:R-:W-:Y:S08]  /*7d50*/  HMMA.16816.F32 R8, R4.reuse, R192, R180 ;  /* 0x000000c00408723c */ /* 0x040ff000000018b4 */
[C---:B------:R-:W-:Y:S01]  /*7d60*/  HMMA.16816.F32 R172, R4.reuse, R194, R200 ;  /* 0x000000c204ac723c */ /* 0x040fe200000018c8 */
[----:B------:R-:W-:Y:S07]  /*7d70*/  LDSM.16.M88.4 R200, [R204+0xf800] ;  /* 0x00f80000ccc8783b */ /* 0x000fee0000000200 */
[C---:B-1----:R-:W-:Y:S08]  /*7d80*/  HMMA.16816.F32 R180, R4.reuse, R28, R196 ;  /* 0x0000001c04b4723c */ /* 0x042ff000000018c4 */
[----:B------:R-:W-:Y:S01]  /*7d90*/  HMMA.16816.F32 R196, R4, R30, R188 ;  /* 0x0000001e04c4723c */ /* 0x000fe200000018bc */
[----:B------:R-:W-:Y:S07]  /*7da0*/  LDSM.16.M88.4 R28, [R204+0xe000] ;  /* 0x00e00000cc1c783b */ /* 0x000fee0000000200 */
[C---:B--2---:R-:W-:Y:S08]  /*7db0*/  HMMA.16816.F32 R188, R12.reuse, R26, R176 ;  /* 0x0000001a0cbc723c */ /* 0x044ff000000018b0 */
[C---:B------:R-:W-:Y:S01]  /*7dc0*/  HMMA.16816.F32 R192, R12.reuse, R24, R184 ;  /* 0x000000180cc0723c */ /* 0x040fe200000018b8 */
[----:B------:R-:W1:Y:S04]  /*7dd0*/  LDSM.16.M88.4 R184, [R209+0x5800] ;  /* 0x00580000d1b8783b */ /* 0x000e680000000200 */
[----:B------:R-:W-:Y:S03]  /*7de0*/  LDSM.16.M88.4 R24, [R204+0xe800] ;  /* 0x00e80000cc18783b */ /* 0x000fe60000000200 */
[C---:B---3--:R-:W-:Y:S08]  /*7df0*/  HMMA.16816.F32 R176, R12.reuse, R20, R32 ;  /* 0x000000140cb0723c */ /* 0x048ff00000001820 */
[C---:B------:R-:W-:Y:S01]  /*7e00*/  HMMA.16816.F32 R32, R12.reuse, R22, R16 ;  /* 0x000000160c20723c */ /* 0x040fe20000001810 */
[----:B------:R-:W-:Y:S07]  /*7e10*/  LDSM.16.M88.4 R20, [R204+0xf000] ;  /* 0x00f00000cc14783b */ /* 0x000fee0000000200 */
[C---:B----4-:R-:W-:Y:S01]  /*7e20*/  HMMA.16816.F32 R16, R12.reuse, R168, R8 ;  /* 0x000000a80c10723c */ /* 0x050fe20000001808 */
[----:B------:R-:W2:Y:S07]  /*7e30*/  LDSM.16.M88.4 R8, [R211+0x6000] ;  /* 0x00600000d308783b */ /* 0x000eae0000000200 */
[C---:B------:R-:W-:Y:S08]  /*7e40*/  HMMA.16816.F32 R4, R12.reuse, R170, R172 ;  /* 0x000000aa0c04723c */ /* 0x040ff000000018ac */
[C---:B-1----:R-:W-:Y:S08]  /*7e50*/  HMMA.16816.F32 R180, R12.reuse, R184, R180 ;  /* 0x000000b80cb4723c */ /* 0x042ff000000018b4 */
[----:B------:R-:W-:Y:S08]  /*7e60*/  HMMA.16816.F32 R12, R12, R186, R196 ;  /* 0x000000ba0c0c723c */ /* 0x000ff000000018c4 */
[C---:B--2---:R-:W-:Y:S08]  /*7e70*/  HMMA.16816.F32 R184, R8.reuse, R24, R176 ;  /* 0x0000001808b8723c */ /* 0x044ff000000018b0 */
[C---:B------:R-:W-:Y:S01]  /*7e80*/  HMMA.16816.F32 R176, R8.reuse, R26, R32 ;  /* 0x0000001a08b0723c */ /* 0x040fe20000001820 */
[----:B------:R-:W-:Y:S07]  /*7e90*/  LDSM.16.M88.4 R24, [R219] ;  /* 0x00000000db18783b */ /* 0x000fee0000000200 */
[C---:B------:R-:W-:Y:S01]  /*7ea0*/  HMMA.16816.F32 R168, R8.reuse, R22, R4 ;  /* 0x0000001608a8723c */ /* 0x040fe20000001804 */
[----:B------:R-:W1:Y:S07]  /*7eb0*/  LDSM.16.M88.4 R4, [R212+0x6000] ;  /* 0x00600000d404783b */ /* 0x000e6e0000000200 */
[C---:B------:R-:W-:Y:S01]  /*7ec0*/  HMMA.16816.F32 R172, R8.reuse, R20, R16 ;  /* 0x0000001408ac723c */ /* 0x040fe20000001810 */
[----:B------:R-:W2:Y:S04]  /*7ed0*/  LDSM.16.M88.4 R20, [R218] ;  /* 0x00000000da14783b */ /* 0x000ea80000000200 */
[----:B------:R-:W-:Y:S03]  /*7ee0*/  LDSM.16.M88.4 R16, [R216] ;  /* 0x00000000d810783b */ /* 0x000fe60000000200 */
[C---:B------:R-:W-:Y:S08]  /*7ef0*/  HMMA.16816.F32 R188, R8.reuse, R30, R188 ;  /* 0x0000001e08bc723c */ /* 0x040ff000000018bc */
[C---:B------:R-:W-:Y:S01]  /*7f00*/  HMMA.16816.F32 R192, R8.reuse, R28, R192 ;  /* 0x0000001c08c0723c */ /* 0x040fe200000018c0 */
[----:B------:R-:W3:Y:S07]  /*7f10*/  LDSM.16.M88.4 R28, [R217] ;  /* 0x00000000d91c783b */ /* 0x000eee0000000200 */
[C---:B------:R-:W-:Y:S08]  /*7f20*/  HMMA.16816.F32 R32, R8.reuse, R200, R180 ;  /* 0x000000c80820723c */ /* 0x040ff000000018b4 */
[----:B------:R-:W-:Y:S01]  /*7f30*/  HMMA.16816.F32 R12, R8, R202, R12 ;  /* 0x000000ca080c723c */ /* 0x000fe2000000180c */
[----:B------:R-:W-:Y:S07]  /*7f40*/  LDSM.16.M88.4 R8, [R214+0x6000] ;  /* 0x00600000d608783b */ /* 0x000fee0000000200 */
[C---:B-1----:R-:W-:Y:S08]  /*7f50*/  HMMA.16816.F32 R196, R4.reuse, R26, R188 ;  /* 0x0000001a04c4723c */ /* 0x042ff000000018bc */
[C---:B--2---:R-:W-:Y:S01]  /*7f60*/  HMMA.16816.F32 R188, R4.reuse, R22, R176 ;  /* 0x0000001604bc723c */ /* 0x044fe200000018b0 */
[----:B------:R-:W1:Y:S07]  /*7f70*/  LDSM.16.M88.4 R176, [R210+0xe000] ;  /* 0x00e00000d2b0783b */ /* 0x000e6e0000000200 */
[C---:B------:R-:W-:Y:S01]  /*7f80*/  HMMA.16816.F32 R200, R4.reuse, R24, R192 ;  /* 0x0000001804c8723c */ /* 0x040fe200000018c0 */
[----:B------:R-:W-:Y:S07]  /*7f90*/  LDSM.16.M88.4 R24, [R210+0xf800] ;  /* 0x00f80000d218783b */ /* 0x000fee0000000200 */
[C---:B------:R-:W-:Y:S01]  /*7fa0*/  HMMA.16816.F32 R192, R4.reuse, R20, R184 ;  /* 0x0000001404c0723c */ /* 0x040fe200000018b8 */
[----:B------:R-:W2:Y:S07]  /*7fb0*/  LDSM.16.M88.4 R20, [R210+0xe800] ;  /* 0x00e80000d214783b */ /* 0x000eae0000000200 */
[C---:B---3--:R-:W-:Y:S08]  /*7fc0*/  HMMA.16816.F32 R184, R4.reuse, R28, R172 ;  /* 0x0000001c04b8723c */ /* 0x048ff000000018ac */
[C---:B------:R-:W-:Y:S08]  /*7fd0*/  HMMA.16816.F32 R172, R4.reuse, R16, R32 ;  /* 0x0000001004ac723c */ /* 0x040ff00000001820 */
[C---:B------:R-:W-:Y:S01]  /*7fe0*/  HMMA.16816.F32 R32, R4.reuse, R18, R12 ;  /* 0x000000120420723c */ /* 0x040fe2000000180c */
[----:B------:R-:W3:Y:S07]  /*7ff0*/  LDSM.16.M88.4 R16, [R210+0xf000] ;  /* 0x00f00000d210783b */ /* 0x000eee0000000200 */
[----:B------:R-:W-:Y:S01]  /*8000*/  HMMA.16816.F32 R180, R4, R30, R168 ;  /* 0x0000001e04b4723c */ /* 0x000fe200000018a8 */
[----:B------:R-:W-:Y:S04]  /*8010*/  LDSM.16.M88.4 R4, [R213+0x6000] ;  /* 0x00600000d504783b */ /* 0x000fe80000000200 */
[----:B------:R-:W4:Y:S03]  /*8020*/  LDSM.16.M88.4 R28, [R209+0x6000] ;  /* 0x00600000d11c783b */ /* 0x000f260000000200 */
[C---:B-1----:R-:W-:Y:S08]  /*8030*/  HMMA.16816.F32 R168, R8.reuse, R178, R196 ;  /* 0x000000b208a8723c */ /* 0x042ff000000018c4 */
[C---:B------:R-:W-:Y:S08]  /*8040*/  HMMA.16816.F32 R12, R8.reuse, R176, R200 ;  /* 0x000000b0080c723c */ /* 0x040ff000000018c8 */
[C---:B--2---:R-:W-:Y:S08]  /*8050*/  HMMA.16816.F32 R176, R8.reuse, R20, R192 ;  /* 0x0000001408b0723c */ /* 0x044ff000000018c0 */
[C---:B------:R-:W-:Y:S01]  /*8060*/  HMMA.16816.F32 R188, R8.reuse, R22, R188 ;  /* 0x0000001608bc723c */ /* 0x040fe200000018bc */
[----:B------:R-:W1:Y:S07]  /*8070*/  LDSM.16.M88.4 R20, [R209+0x6800] ;  /* 0x00680000d114783b */ /* 0x000e6e0000000200 */
[C---:B---3--:R-:W-:Y:S08]  /*8080*/  HMMA.16816.F32 R192, R8.reuse, R16, R184 ;  /* 0x0000001008c0723c */ /* 0x048ff000000018b8 */
[----:B------:R-:W-:Y:S08]  /*8090*/  HMMA.16816.F32 R184, R8, R18, R180 ;  /* 0x0000001208b8723c */ /* 0x000ff000000018b4 */
[C---:B----4-:R-:W-:Y:S01]  /*80a0*/  HMMA.16816.F32 R16, R4.reuse, R30, R168 ;  /* 0x0000001e0410723c */ /* 0x050fe200000018a8 */
[----:B------:R-:W2:Y:S07]  /*80b0*/  LDSM.16.M88.4 R168, [R209+0x7000] ;  /* 0x00700000d1a8783b */ /* 0x000eae0000000200 */
[----:B------:R-:W-:Y:S08]  /*80c0*/  HMMA.16816.F32 R12, R4, R28, R12 ;  /* 0x0000001c040c723c */ /* 0x000ff0000000180c */
[C---:B------:R-:W-:Y:S08]  /*80d0*/  HMMA.16816.F32 R180, R8.reuse, R24, R172 ;  /* 0x0000001808b4723c */ /* 0x040ff000000018ac */
[----:B------:R-:W-:Y:S01]  /*80e0*/  HMMA.16816.F32 R172, R8, R26, R32 ;  /* 0x0000001a08ac723c */ /* 0x000fe20000001820 */
[----:B------:R-:W3:Y:S01]  /*80f0*/  LDSM.16.M88.4 R32, [R209+0x7800] ;  /* 0x00780000d120783b */ /* 0x000ee20000000200 */
[----:B------:R-:W-:-:S05]  /*8100*/  DEPBAR.LE SB0, 0x0 ;  /* 0x000080000000791a */ /* 0x000fca0000000000 */
[----:B------:R-:W-:Y:S01]  /*8110*/  IADD3 R8, R0, 0x8, RZ ;  /* 0x0000000800087810 */ /* 0x000fe20007ffe0ff */
[C---:B-1----:R-:W-:Y:S01]  /*8120*/  HMMA.16816.F32 R28, R4.reuse, R20, R176 ;  /* 0x00000014041c723c */ /* 0x042fe200000018b0 */
[----:B------:R-:W-:Y:S01]  /*8130*/  FSEL R12, R12, -INF , !P0 ;  /* 0xff8000000c0c7808 */ /* 0x000fe20004000000 */
[----:B------:R-:W-:Y:S01]  /*8140*/  BAR.SYNC.DEFER_BLOCKING 0x0 ;  /* 0x0000000000007b1d */ /* 0x000fe20000010000 */
[C---:B------:R-:W-:Y:S02]  /*8150*/  ISETP.GE.AND P1, PT, R8.reuse, R235, PT ;  /* 0x000000eb0800720c */ /* 0x040fe40003f26270 */
[-C--:B------:R-:W-:Y:S02]  /*8160*/  ISETP.GE.AND P4, PT, R8, R234.reuse, PT ;  /* 0x000000ea0800720c */ /* 0x080fe40003f86270 */
[----:B------:R-:W-:Y:S01]  /*8170*/  ISETP.GE.AND P0, PT, R2, R234, PT ;  /* 0x000000ea0200720c */ /* 0x000fe20003f06270 */
[----:B------:R-:W-:Y:S01]  /*8180*/  HMMA.16816.F32 R20, R4, R22, R188 ;  /* 0x000000160414723c */ /* 0x000fe200000018bc */
        /* <DEDUP_REMOVED lines=13> */
[----:B------:R-:W-:Y:S02]  /*8260*/  FSEL R24, R18, -INF , !P4 ;  /* 0xff80000012187808 */ /* 0x000fe40006000000 */
[----:B------:R-:W-:Y:S02]  /*8270*/  FSEL R14, R17, -INF , !P5 ;  /* 0xff800000110e7808 */ /* 0x000fe40006800000 */
[----:B------:R-:W-:Y:S02]  /*8280*/  FSEL R25, R19, -INF , !P0 ;  /* 0xff80000013197808 */ /* 0x000fe40004000000 */
[----:B--2---:R-:W-:Y:S01]  /*8290*/  HMMA.16816.F32 R16, R4, R168, R192 ;  /* 0x000000a80410723c */ /* 0x004fe200000018c0 */
[CC--:B------:R-:W-:Y:S02]  /*82a0*/  ISETP.LT.OR P3, PT, R8.reuse, R233.reuse, P3 ;  /* 0x000000e90800720c */ /* 0x0c0fe40001f61670 */
[----:B------:R-:W-:Y:S02]  /*82b0*/  ISETP.LT.OR P2, PT, R8, R232, P2 ;  /* 0x000000e80800720c */ /* 0x000fe40001741670 */
[----:B------:R-:W-:-:S02]  /*82c0*/  ISETP.LT.OR P6, PT, R2, R233, P6 ;  /* 0x000000e90200720c */ /* 0x000fc400037c1670 */
[----:B------:R-:W-:Y:S02]  /*82d0*/  ISETP.LT.OR P1, PT, R2, R232, P1 ;  /* 0x000000e80200720c */ /* 0x000fe40000f21670 */
[C---:B------:R-:W-:Y:S02]  /*82e0*/  IADD3 R8, R0.reuse, 0x18, RZ ;  /* 0x0000001800087810 */ /* 0x040fe40007ffe0ff */
[----:B------:R-:W-:Y:S02]  /*82f0*/  IADD3 R2, R0, 0x19, RZ ;  /* 0x0000001900027810 */ /* 0x000fe40007ffe0ff */
[----:B------:R-:W-:Y:S02]  /*8300*/  FSEL R179, R28, -INF , !P3 ;  /* 0xff8000001cb37808 */ /* 0x000fe40005800000 */
[C---:B------:R-:W-:Y:S02]  /*8310*/  ISETP.GE.AND P0, PT, R8.reuse, R235, PT ;  /* 0x000000eb0800720c */ /* 0x040fe40003f06270 */
[----:B------:R-:W-:-:S02]  /*8320*/  ISETP.GE.AND P4, PT, R8, R234, PT ;  /* 0x000000ea0800720c */ /* 0x000fc40003f86270 */
[C---:B------:R-:W-:Y:S02]  /*8330*/  ISETP.GE.AND P5, PT, R2.reuse, R235, PT ;  /* 0x000000eb0200720c */ /* 0x040fe40003fa6270 */
[----:B------:R-:W-:Y:S02]  /*8340*/  ISETP.GE.AND P3, PT, R2, R234, PT ;  /* 0x000000ea0200720c */ /* 0x000fe40003f66270 */
[----:B------:R-:W-:Y:S02]  /*8350*/  FSEL R177, R30, -INF , !P2 ;  /* 0xff8000001eb17808 */ /* 0x000fe40005000000 */
[----:B------:R-:W-:Y:S02]  /*8360*/  FSEL R176, R29, -INF , !P6 ;  /* 0xff8000001db07808 */ /* 0x000fe40007000000 */
[----:B------:R-:W-:Y:S02]  /*8370*/  FSEL R178, R31, -INF , !P1 ;  /* 0xff8000001fb27808 */ /* 0x000fe40004800000 */
        /* <DEDUP_REMOVED lines=8> */
[CC--:B------:R-:W-:Y:S02]  /*8400*/  ISETP.GE.AND P2, PT, R8.reuse, R235.reuse, PT ;  /* 0x000000eb0800720c */ /* 0x0c0fe40003f46270 */
[-C--:B------:R-:W-:Y:S02]  /*8410*/  ISETP.GE.AND P1, PT, R8, R234.reuse, PT ;  /* 0x000000ea0800720c */ /* 0x080fe40003f26270 */
[C---:B------:R-:W-:Y:S02]  /*8420*/  ISETP.GE.AND P6, PT, R2.reuse, R235, PT ;  /* 0x000000eb0200720c */ /* 0x040fe40003fc6270 */
[----:B------:R-:W-:Y:S02]  /*8430*/  ISETP.GE.AND P0, PT, R2, R234, PT ;  /* 0x000000ea0200720c */ /* 0x000fe40003f06270 */
[----:B------:R-:W-:Y:S02]  /*8440*/  FSEL R170, R22, -INF , !P4 ;  /* 0xff80000016aa7808 */ /* 0x000fe40006000000 */
[----:B------:R-:W-:-:S02]  /*8450*/  FSEL R168, R21, -INF , !P5 ;  /* 0xff80000015a87808 */ /* 0x000fc40006800000 */
[----:B------:R-:W-:Y:S02]  /*8460*/  FSEL R171, R23, -INF , !P3 ;  /* 0xff80000017ab7808 */ /* 0x000fe40005800000 */
[C---:B---3--:R-:W-:Y:S01]  /*8470*/  HMMA.16816.F32 R20, R4.reuse, R32, R180 ;  /* 0x000000200414723c */ /* 0x048fe200000018b4 */
[CC--:B------:R-:W-:Y:S02]  /*8480*/  ISETP.LT.OR P2, PT, R8.reuse, R233.reuse, P2 ;  /* 0x000000e90800720c */ /* 0x0c0fe40001741670 */
[-C--:B------:R-:W-:Y:S02]  /*8490*/  ISETP.LT.OR P1, PT, R8, R232.reuse, P1 ;  /* 0x000000e80800720c */ /* 0x080fe40000f21670 */
[C---:B------:R-:W-:Y:S02]  /*84a0*/  ISETP.LT.OR P6, PT, R2.reuse, R233, P6 ;  /* 0x000000e90200720c */ /* 0x040fe400037c1670 */
[----:B------:R-:W-:Y:S01]  /*84b0*/  ISETP.LT.OR P0, PT, R2, R232, P0 ;  /* 0x000000e80200720c */ /* 0x000fe20000701670 */
[----:B------:R-:W-:Y:S01]  /*84c0*/  HMMA.16816.F32 R4, R4, R34, R172 ;  /* 0x000000220404723c */ /* 0x000fe200000018ac */
[----:B------:R-:W-:-:S02]  /*84d0*/  IADD3 R8, R0, 0x28, RZ ;  /* 0x0000002800087810 */ /* 0x000fc40007ffe0ff */
[----:B------:R-:W-:Y:S02]  /*84e0*/  IADD3 R2, R0, 0x29, RZ ;  /* 0x0000002900027810 */ /* 0x000fe40007ffe0ff */
[----:B------:R-:W-:Y:S02]  /*84f0*/  FSEL R196, R16, -INF , !P2 ;  /* 0xff80000010c47808 */ /* 0x000fe40005000000 */
[-C--:B------:R-:W-:Y:S02]  /*8500*/  ISETP.GE.AND P3, PT, R8, R235.reuse, PT ;  /* 0x000000eb0800720c */ /* 0x080fe40003f66270 */
[C---:B------:R-:W-:Y:S02]  /*8510*/  ISETP.GE.AND P5, PT, R2.reuse, R235, PT ;  /* 0x000000eb0200720c */ /* 0x040fe40003fa6270 */
[-C--:B------:R-:W-:Y:S02]  /*8520*/  ISETP.GE.AND P2, PT, R2, R234.reuse, PT ;  /* 0x000000ea0200720c */ /* 0x080fe40003f46270 */
[----:B------:R-:W-:-:S02]  /*8530*/  ISETP.GE.AND P4, PT, R8, R234, PT ;  /* 0x000000ea0800720c */ /* 0x000fc40003f86270 */
[-C--:B------:R-:W-:Y:S02]  /*8540*/  ISETP.LT.OR P3, PT, R8, R233.reuse, P3 ;  /* 0x000000e90800720c */ /* 0x080fe40001f61670 */
[C---:B------:R-:W-:Y:S02]  /*8550*/  ISETP.LT.OR P5, PT, R2.reuse, R233, P5 ;  /* 0x000000e90200720c */ /* 0x040fe40002fa1670 */
[-C--:B------:R-:W-:Y:S02]  /*8560*/  ISETP.LT.OR P2, PT, R2, R232.reuse, P2 ;  /* 0x000000e80200720c */ /* 0x080fe40001741670 */
[----:B------:R-:W-:Y:S02]  /*8570*/  ISETP.LT.OR P4, PT, R8, R232, P4 ;  /* 0x000000e80800720c */ /* 0x000fe40002781670 */
[C---:B------:R-:W-:Y:S02]  /*8580*/  IADD3 R2, R0.reuse, 0x31, RZ ;  /* 0x0000003100027810 */ /* 0x040fe40007ffe0ff */
[----:B------:R-:W-:-:S02]  /*8590*/  IADD3 R8, R0, 0x30, RZ ;  /* 0x0000003000087810 */ /* 0x000fc40007ffe0ff */
[----:B------:R-:W-:Y:S02]  /*85a0*/  FSEL R198, R17, -INF , !P6 ;  /* 0xff80000011c67808 */ /* 0x000fe40007000000 */
[----:B------:R-:W-:Y:S02]  /*85b0*/  FSEL R199, R28, -INF , !P3 ;  /* 0xff8000001cc77808 */ /* 0x000fe40005800000 */
[----:B------:R-:W-:Y:S02]  /*85c0*/  FSEL R181, R18, -INF , !P1 ;  /* 0xff80000012b57808 */ /* 0x000fe40004800000 */
[CC--:B------:R-:W-:Y:S02]  /*85d0*/  ISETP.GE.AND P6, PT, R2.reuse, R235.reuse, PT ;  /* 0x000000eb0200720c */ /* 0x0c0fe40003fc6270 */
[----:B------:R-:W-:Y:S02]  /*85e0*/  ISETP.GE.AND P3, PT, R2, R234, PT ;  /* 0x000000ea0200720c */ /* 0x000fe40003f66270 */
[----:B------:R-:W-:-:S02]  /*85f0*/  ISETP.GE.AND P1, PT, R8, R235, PT ;  /* 0x000000eb0800720c */ /* 0x000fc40003f26270 */
[CC--:B------:R-:W-:Y:S02]  /*8600*/  ISETP.LT.OR P6, PT, R2.reuse, R233.reuse, P6 ;  /* 0x000000e90200720c */ /* 0x0c0fe400037c1670 */
[----:B------:R-:W-:Y:S02]  /*8610*/  ISETP.LT.OR P3, PT, R2, R232, P3 ;  /* 0x000000e80200720c */ /* 0x000fe40001f61670 */
[----:B------:R-:W-:Y:S02]  /*8620*/  ISETP.LT.OR P1, PT, R8, R233, P1 ;  /* 0x000000e90800720c */ /* 0x000fe40000f21670 */
[C---:B------:R-:W-:Y:S02]  /*8630*/  IADD3 R2, R0.reuse, 0x38, RZ ;  /* 0x0000003800027810 */ /* 0x040fe40007ffe0ff */
[----:B------:R-:W-:Y:S02]  /*8640*/  FSEL R182, R19, -INF , !P0 ;  /* 0xff80000013b67808 */ /* 0x000fe40004000000 */
[----:B------:R-:W-:-:S02]  /*8650*/  IADD3 R0, R0, 0x39, RZ ;  /* 0x0000003900007810 */ /* 0x000fc40007ffe0ff */
[-C--:B------:R-:W-:Y:S02]  /*8660*/  ISETP.GE.AND P0, PT, R8, R234.reuse, PT ;  /* 0x000000ea0800720c */ /* 0x080fe40003f06270 */
[----:B------:R-:W-:Y:S02]  /*8670*/  FSEL R133, R30, -INF , !P4 ;  /* 0xff8000001e857808 */ /* 0x000fe40006000000 */
[----:B------:R-:W-:Y:S02]  /*8680*/  FSEL R200, R20, -INF , !P1 ;  /* 0xff80000014c87808 */ /* 0x000fe40004800000 */
[C---:B------:R-:W-:Y:S02]  /*8690*/  ISETP.GE.AND P4, PT, R0.reuse, R235, PT ;  /* 0x000000eb0000720c */ /* 0x040fe40003f86270 */
[----:B------:R-:W-:Y:S02]  /*86a0*/  ISETP.GE.AND P1, PT, R0, R234, PT ;  /* 0x000000ea0000720c */ /* 0x000fe40003f26270 */
[----:B------:R-:W-:-:S02]  /*86b0*/  ISETP.LT.OR P0, PT, R8, R232, P0 ;  /* 0x000000e80800720c */ /* 0x000fc40000701670 */
[C---:B------:R-:W-:Y:S02]  /*86c0*/  ISETP.LT.OR P4, PT, R0.reuse, R233, P4 ;  /* 0x000000e90000720c */ /* 0x040fe40002781670 */
[----:B------:R-:W-:Y:S02]  /*86d0*/  ISETP.LT.OR P1, PT, R0, R232, P1 ;  /* 0x000000e80000720c */ /* 0x000fe40000f21670 */
[----:B------:R-:W-:Y:S02]  /*86e0*/  FSEL R0, R22, -INF , !P0 ;  /* 0xff80000016007808 */ /* 0x000fe40004000000 */
[----:B------:R-:W-:Y:S02]  /*86f0*/  PLOP3.LUT P0, PT, PT, PT, UP0, 0x80, 0x0 ;  /* 0x000000000000781c */ /* 0x000fe40003f0f008 */
[----:B------:R-:W-:Y:S01]  /*8700*/  FSEL R252, R29, -INF , !P5 ;  /* 0xff8000001dfc7808 */ /* 0x000fe20006800000 */
[----:B------:R1:W-:Y:S01]  /*8710*/  STL [R1+0x48], R0 ;  /* 0x0000480001007387 */ /* 0x0003e20000100800 */
[----:B------:R-:W-:-:S02]  /*8720*/  FSEL R183, R31, -INF , !P2 ;  /* 0xff8000001fb77808 */ /* 0x000fc40005000000 */
[C---:B------:R-:W-:Y:S02]  /*8730*/  ISETP.GE.AND P5, PT, R2.reuse, R235, PT ;  /* 0x000000eb0200720c */ /* 0x040fe40003fa6270 */
[C---:B------:R-:W-:Y:S02]  /*8740*/  ISETP.GE.AND P2, PT, R2.reuse, R234, PT ;  /* 0x000000ea0200720c */ /* 0x040fe40003f46270 */
        /* <DEDUP_REMOVED lines=15> */
[----:B------:R-:W-:Y:S02]  /*8840*/  UIMAD UR28, UR28, UR4, URZ ;  /* 0x000000041c1c72a4 */ /* 0x000fe4000f8e023f */
[----:B------:R-:W-:Y:S02]  /*8850*/  USHF.L.U32 UR4, UR8, 0x5, URZ ;  /* 0x0000000508047899 */ /* 0x000fe4000800063f */
[----:B------:R-:W-:Y:S01]  /*8860*/  UIMAD UR28, UR30, UR5, UR28 ;  /* 0x000000051e1c72a4 */ /* 0x000fe2000f8e021c */
[----:B------:R-:W-:-:S02]  /*8870*/  IMAD.U32 R4, RZ, RZ, UR32 ;  /* 0x00000020ff047e24 */ /* 0x000fc4000f8e00ff */
[----:B------:R-:W-:Y:S01]  /*8880*/  IMAD.U32 R5, RZ, RZ, UR33 ;  /* 0x00000021ff057e24 */ /* 0x000fe2000f8e00ff */
[----:B------:R-:W-:-:S06]  /*8890*/  UIADD3 UR28, UR33, UR28, URZ ;  /* 0x0000001c211c7290 */ /* 0x000fcc000fffe03f */
[----:B------:R-:W-:Y:S01]  /*88a0*/  IMAD.U32 R2, RZ, RZ, UR28 ;  /* 0x0000001cff027e24 */ /* 0x000fe2000f8e00ff */
[----:B------:R-:W-:Y:S02]  /*88b0*/  UMOV UR28, 0x5 ;  /* 0x00000005001c7882 */ /* 0x000fe40000000000 */
[----:B------:R-:W-:Y:S01]  /*88c0*/  USHF.L.U64.HI UR28, UR8, UR28, UR5 ;  /* 0x0000001c081c7299 */ /* 0x000fe20008010205 */
[----:B-12---:R-:W-:-:S04]  /*88d0*/  LEA R0, P0, R4, R248, 0x6 ;  /* 0x000000f804007211 */ /* 0x006fc800078030ff */
[----:B------:R-:W-:Y:S02]  /*88e0*/  LEA R8, P1, R0, c[0x0][0x168], 0x1 ;  /* 0x00005a0000087a11 */ /* 0x000fe400078208ff */
[----:B---3--:R-:W-:Y:S02]  /*88f0*/  LEA.HI.X R2, R4, R251, R2, 0x6, P0 ;  /* 0x000000fb04027211 */ /* 0x008fe400000f3402 */
        /* <DEDUP_REMOVED lines=27> */
.L_x_971:
[----:B------:R-:W2:Y:S01]  /*8ab0*/  LDL.LU.64 R34, [R1+0x50] ;  /* 0x0000500001227983 */ /* 0x000ea20000300a00 */
[----:B------:R-:W-:-:S03]  /*8ac0*/  MOV R175, R196 ;  /* 0x000000c400af7202 */ /* 0x000fc60000000f00 */
[----:B------:R-:W3:Y:S04]  /*8ad0*/  LDL.LU.64 R184, [R1+0x18] ;  /* 0x0000180001b87983 */ /* 0x000ee80000300a00 */
[----:B-1----:R-:W4:Y:S04]  /*8ae0*/  LDL R7, [R1+0x68] ;  /* 0x0000680001077983 */ /* 0x002f280000100800 */
[----:B------:R-:W2:Y:S04]  /*8af0*/  LDL R6, [R1+0x4c] ;  /* 0x00004c0001067983 */ /* 0x000ea80000100800 */
[----:B------:R1:W-:Y:S04]  /*8b00*/  STL [R1+0x78], R204 ;  /* 0x000078cc01007387 */ /* 0x0003e80000100800 */
[----:B-1----:R-:W2:Y:S01]  /*8b10*/  LDL.LU R204, [R1+0x48] ;  /* 0x0000480001cc7983 */ /* 0x002ea20000300800 */
[----:B------:R-:W-:-:S04]  /*8b20*/  FMNMX.FTZ R0, R132, R12, !PT ;  /* 0x0000000c84007209 */ /* 0x000fc80007810000 */
[----:B------:R-:W-:-:S04]  /*8b30*/  FMNMX.FTZ R0, R13, R0, !PT ;  /* 0x000000000d007209 */ /* 0x000fc80007810000 */
[----:B------:R-:W-:-:S04]  /*8b40*/  FMNMX.FTZ R0, R15, R0, !PT ;  /* 0x000000000f007209 */ /* 0x000fc80007810000 */
[----:B------:R-:W-:-:S04]  /*8b50*/  FMNMX.FTZ R0, R14, R0, !PT ;  /* 0x000000000e007209 */ /* 0x000fc80007810000 */
[----:B------:R-:W-:-:S04]  /*8b60*/  FMNMX.FTZ R0, R179, R0, !PT ;  /* 0x00000000b3007209 */ /* 0x000fc80007810000 */
[----:B------:R-:W-:-:S04]  /*8b70*/  FMNMX.FTZ R0, R176, R0, !PT ;  /* 0x00000000b0007209 */ /* 0x000fc80007810000 */
[----:B------:R-:W-:Y:S02]  /*8b80*/  FMNMX.FTZ R2, R169, R0, !PT ;  /* 0x00000000a9027209 */ /* 0x000fe40007810000 */
        /* <DEDUP_REMOVED lines=22> */
[----:B------:R-:W-:-:S06]  /*8cf0*/  USHF.L.U32 UR4, UR29, 0x1, URZ ;  /* 0x000000011d047899 */ /* 0x000fcc000800063f */
[----:B------:R-:W-:Y:S01]  /*8d00*/  IMAD.U32 R4, RZ, RZ, UR4 ;  /* 0x00000004ff047e24 */ /* 0x000fe2000f8e00ff */
[----:B-1----:R-:W-:-:S05]  /*8d10*/  FMNMX.FTZ R0, R0, R5, !PT ;  /* 0x0000000500007209 */ /* 0x002fca0007810000 */
[----:B------:R-:W1:Y:S01]  /*8d20*/  SHFL.BFLY PT, R8, R0, 0x1, 0x1f ;  /* 0x0c201f0000087f89 */ /* 0x000e6200000e0000 */
[----:B------:R-:W1:Y:S02]  /*8d30*/  LDC.U8 R18, c[0x0][0x2d8] ;  /* 0x0000b600ff127b82 */ /* 0x000e640000000000 */
[----:B-1----:R-:W-:-:S04]  /*8d40*/  FMNMX.FTZ R197, R0, R8, !PT ;  /* 0x0000000800c57209 */ /* 0x002fc80007810000 */
[C---:B------:R-:W-:Y:S01]  /*8d50*/  FSETP.NEU.FTZ.AND P1, PT, R197.reuse, -INF , PT ;  /* 0xff800000c500780b */ /* 0x040fe20003f3d000 */
[----:B------:R-:W-:-:S05]  /*8d60*/  FMUL.FTZ R8, R197, c[0x0][0x23c] ;  /* 0x00008f00c5087a20 */ /* 0x000fca0000410000 */
[----:B------:R-:W-:-:S05]  /*8d70*/  FSEL R8, R8, RZ, P1 ;  /* 0x000000ff08087208 */ /* 0x000fca0000800000 */
[----:B------:R-:W-:Y:S01]  /*8d80*/  FFMA.FTZ R13, R13, c[0x0][0x23c], -R8 ;  /* 0x00008f000d0d7a23 */ /* 0x000fe20000010808 */
[----:B------:R-:W-:-:S03]  /*8d90*/  PRMT R18, R18, 0x7054, R18 ;  /* 0x0000705412127816 */ /* 0x000fc60000000012 */
[----:B------:R-:W1:Y:S01]  /*8da0*/  MUFU.EX2 R21, R13 ;  /* 0x0000000d00157308 */ /* 0x000e620000000800 */
[----:B------:R-:W-:-:S07]  /*8db0*/  FFMA.FTZ R12, R12, c[0x0][0x23c], -R8 ;  /* 0x00008f000c0c7a23 */ /* 0x000fce0000010808 */
[----:B------:R-:W-:Y:S01]  /*8dc0*/  MUFU.EX2 R173, R12 ;  /* 0x0000000c00ad7308 */ /* 0x000fe20000000800 */
[----:B----4-:R-:W-:-:S05]  /*8dd0*/  IMAD.WIDE.U32 R30, R7, -0x2daee0ad, RZ ;  /* 0xd2511f53071e7825 */ /* 0x010fca00078e00ff */
[----:B------:R-:W-:Y:S02]  /*8de0*/  LOP3.LUT R4, R31, UR27, R4, 0x96, !PT ;  /* 0x0000001b1f047c12 */ /* 0x000fe4000f8e9604 */
[----:B--2---:R-:W-:-:S04]  /*8df0*/  FMNMX.FTZ R2, R204, R2, !PT ;  /* 0x00000002cc027209 */ /* 0x004fc80007810000 */
[----:B------:R-:W-:-:S04]  /*8e00*/  FMNMX.FTZ R2, R28, R2, !PT ;  /* 0x000000021c027209 */ /* 0x000fc80007810000 */
[----:B------:R-:W-:-:S04]  /*8e10*/  FMNMX.FTZ R2, R186, R2, !PT ;  /* 0x00000002ba027209 */ /* 0x000fc80007810000 */
[----:B------:R-:W-:-:S05]  /*8e20*/  FMNMX.FTZ R2, R180, R2, !PT ;  /* 0x00000002b4027209 */ /* 0x000fca0007810000 */
[----:B------:R-:W2:Y:S01]  /*8e30*/  SHFL.BFLY PT, R7, R2, 0x2, 0x1f ;  /* 0x0c401f0002077f89 */ /* 0x000ea200000e0000 */
[----:B------:R-:W-:Y:S02]  /*8e40*/  IMAD R30, R6, -0x326172a9, RZ ;  /* 0xcd9e8d57061e7824 */ /* 0x000fe400078e02ff */
[----:B------:R-:W-:-:S05]  /*8e50*/  IMAD.WIDE.U32 R4, R4, -0x326172a9, RZ ;  /* 0xcd9e8d5704047825 */ /* 0x000fca00078e00ff */
[----:B------:R-:W-:Y:S02]  /*8e60*/  LOP3.LUT R5, R5, UR23, R30, 0x96, !PT ;  /* 0x0000001705057c12 */ /* 0x000fe4000f8e961e */
[----:B---3--:R-:W-:-:S03]  /*8e70*/  LOP3.LUT R6, R185, UR21, R4, 0x96, !PT ;  /* 0x00000015b9067c12 */ /* 0x008fc6000f8e9604 */
[----:B------:R-:W-:-:S04]  /*8e80*/  IMAD.WIDE.U32 R4, R5, -0x2daee0ad, RZ ;  /* 0xd2511f5305047825 */ /* 0x000fc800078e00ff */
[----:B------:R-:W-:Y:S01]  /*8e90*/  IMAD.WIDE.U32 R16, R6, -0x2daee0ad, RZ ;  /* 0xd2511f5306107825 */ /* 0x000fe200078e00ff */
[----:B------:R-:W-:Y:S02]  /*8ea0*/  LOP3.LUT R5, R5, UR20, R34, 0x96, !PT ;  /* 0x0000001405057c12 */ /* 0x000fe4000f8e9622 */
[----:B--2---:R-:W-:Y:S02]  /*8eb0*/  FMNMX.FTZ R2, R2, R7, !PT ;  /* 0x0000000702027209 */ /* 0x004fe40007810000 */
[----:B------:R-:W-:-:S03]  /*8ec0*/  LOP3.LUT R6, R17, UR18, R4, 0x96, !PT ;  /* 0x0000001211067c12 */ /* 0x000fc6000f8e9604 */
[----:B------:R-:W2:Y:S01]  /*8ed0*/  SHFL.BFLY PT, R9, R2, 0x1, 0x1f ;  /* 0x0c201f0002097f89 */ /* 0x000ea200000e0000 */
[----:B------:R-:W-:-:S04]  /*8ee0*/  IMAD.WIDE.U32 R4, R5, -0x326172a9, RZ ;  /* 0xcd9e8d5705047825 */ /* 0x000fc800078e00ff */
[----:B------:R-:W-:Y:S01]  /*8ef0*/  IMAD.WIDE.U32 R10, R6, -0x326172a9, RZ ;  /* 0xcd9e8d57060a7825 */ /* 0x000fe200078e00ff */
[----:B------:R-:W-:-:S04]  /*8f00*/  LOP3.LUT R5, R5, UR19, R184, 0x96, !PT ;  /* 0x0000001305057c12 */ /* 0x000fc8000f8e96b8 */
[----:B------:R-:W-:Y:S01]  /*8f10*/  LOP3.LUT R0, R11, UR17, R4, 0x96, !PT ;  /* 0x000000110b007c12 */ /* 0x000fe2000f8e9604 */
[----:B------:R-:W-:-:S04]  /*8f20*/  IMAD.WIDE.U32 R4, R5, -0x2daee0ad, RZ ;  /* 0xd2511f5305047825 */ /* 0x000fc800078e00ff */
[----:B------:R-:W-:Y:S01]  /*8f30*/  IMAD.WIDE.U32 R22, R0, -0x2daee0ad, RZ ;  /* 0xd2511f5300167825 */ /* 0x000fe200078e00ff */
[----:B------:R-:W-:-:S04]  /*8f40*/  LOP3.LUT R6, R5, UR16, R16, 0x96, !PT ;  /* 0x0000001005067c12 */ /* 0x000fc8000f8e9610 */
[----:B------:R-:W-:Y:S01]  /*8f50*/  LOP3.LUT R4, R23, UR7, R4, 0x96, !PT ;  /* 0x0000000717047c12 */ /* 0x000fe2000f8e9604 */
[----:B------:R-:W-:Y:S01]  /*8f60*/  IMAD.WIDE.U32 R6, R6, -0x326172a9, RZ ;  /* 0xcd9e8d5706067825 */ /* 0x000fe200078e00ff */
[----:B--2---:R-:W-:-:S03]  /*8f70*/  FMNMX.FTZ R196, R2, R9, !PT ;  /* 0x0000000902c47209 */ /* 0x004fc60007810000 */
[----:B------:R-:W-:Y:S01]  /*8f80*/  IMAD.WIDE.U32 R4, R4, -0x326172a9, RZ ;  /* 0xcd9e8d5704047825 */ /* 0x000fe200078e00ff */
[----:B------:R-:W-:-:S03]  /*8f90*/  LOP3.LUT R20, R7, UR9, R10, 0x96, !PT ;  /* 0x0000000907147c12 */ /* 0x000fc6000f8e960a */
[----:B------:R-:W-:Y:S01]  /*8fa0*/  FFMA.FTZ R2, R15, c[0x0][0x23c], -R8 ;  /* 0x00008f000f027a23 */ /* 0x000fe20000010808 */
[----:B------:R-:W-:Y:S01]  /*8fb0*/  SHF.R.U32.HI R11, RZ, 0x10, R4 ;  /* 0x00000010ff0b7819 */ /* 0x000fe20000011604 */
[C---:B------:R-:W-:Y:S01]  /*8fc0*/  FMUL.FTZ R9, R196.reuse, c[0x0][0x23c] ;  /* 0x00008f00c4097a20 */ /* 0x040fe20000410000 */
[----:B------:R-:W-:Y:S01]  /*8fd0*/  FSETP.NEU.FTZ.AND P0, PT, R196, -INF , PT ;  /* 0xff800000c400780b */ /* 0x000fe20003f1d000 */
[----:B------:R2:W-:Y:S01]  /*8fe0*/  MUFU.EX2 R33, R2 ;  /* 0x0000000200217308 */ /* 0x0005e20000000800 */
[C---:B------:R-:W-:Y:S02]  /*8ff0*/  LOP3.LUT R10, R4.reuse, 0xffff, RZ, 0xc0, !PT ;  /* 0x0000ffff040a7812 */ /* 0x040fe400078ec0ff */
[----:B------:R-:W-:Y:S02]  /*9000*/  LOP3.LUT R0, R5, UR25, R6, 0x96, !PT ;  /* 0x0000001905007c12 */ /* 0x000fe4000f8e9606 */
[----:B------:R-:W-:Y:S02]  /*9010*/  LOP3.LUT R5, R4, 0xff, RZ, 0xc0, !PT ;  /* 0x000000ff04057812 */ /* 0x000fe400078ec0ff */
[----:B------:R-:W-:-:S02]  /*9020*/  SHF.R.U32.HI R4, RZ, 0x18, R4 ;  /* 0x00000018ff047819 */ /* 0x000fc40000011604 */
[----:B------:R-:W-:Y:S02]  /*9030*/  LOP3.LUT R11, R11, 0xff, RZ, 0xc0, !PT ;  /* 0x000000ff0b0b7812 */ /* 0x000fe400078ec0ff */
[----:B------:R-:W-:Y:S02]  /*9040*/  FSEL R9, R9, RZ, P0 ;  /* 0x000000ff09097208 */ /* 0x000fe40000000000 */
[----:B------:R-:W-:Y:S01]  /*9050*/  SHF.R.U32.HI R10, RZ, 0x8, R10 ;  /* 0x00000008ff0a7819 */ /* 0x000fe2000001160a */
[----:B--2---:R-:W-:Y:S01]  /*9060*/  FFMA.FTZ R2, R14, c[0x0][0x23c], -R8 ;  /* 0x00008f000e027a23 */ /* 0x004fe20000010808 */
[----:B------:R-:W-:Y:S01]  /*9070*/  PRMT R11, R11, 0x5410, R4 ;  /* 0x000054100b0b7816 */ /* 0x000fe20000000004 */
[----:B------:R-:W-:Y:S01]  /*9080*/  FFMA.FTZ R4, R24, c[0x0][0x23c], -R9 ;  /* 0x00008f0018047a23 */ /* 0x000fe20000010809 */
[----:B------:R-:W-:Y:S01]  /*9090*/  PRMT R10, R5, 0x5410, R10 ;  /* 0x00005410050a7816 */ /* 0x000fe2000000000a */
[----:B------:R2:W3:Y:S01]  /*90a0*/  MUFU.EX2 R174, R2 ;  /* 0x0000000200ae7308 */ /* 0x0004e20000000800 */
[----:B------:R-:W-:Y:S01]  /*90b0*/  SHF.R.U32.HI R5, RZ, 0x10, R0 ;  /* 0x00000010ff057819 */ /* 0x000fe20000011600 */
[----:B------:R-:W4:Y:S01]  /*90c0*/  LDSM.16.MT88.4 R12, [R205+0x10000] ;  /* 0x01000000cd0c783b */ /* 0x000f220000004200 */
[----:B------:R-:W-:-:S05]  /*90d0*/  LOP3.LUT R7, R0, 0xff, RZ, 0xc0, !PT ;  /* 0x000000ff00077812 */ /* 0x000fca00078ec0ff */
[----:B------:R1:W1:Y:S01]  /*90e0*/  MUFU.EX2 R19, R4 ;  /* 0x0000000400137308 */ /* 0x0002620000000800 */
[----:B--2---:R-:W-:-:S04]  /*90f0*/  LOP3.LUT R2, R0, 0xffff, RZ, 0xc0, !PT ;  /* 0x0000ffff00027812 */ /* 0x004fc800078ec0ff */
[----:B------:R-:W-:Y:S02]  /*9100*/  SHF.R.U32.HI R6, RZ, 0x8, R2 ;  /* 0x00000008ff067819 */ /* 0x000fe40000011602 */
[----:B------:R-:W-:Y:S02]  /*9110*/  SHF.R.U32.HI R2, RZ, 0x18, R0 ;  /* 0x00000018ff027819 */ /* 0x000fe40000011600 */
[----:B------:R-:W-:Y:S01]  /*9120*/  LOP3.LUT R0, R5, 0xff, RZ, 0xc0, !PT ;  /* 0x000000ff05007812 */ /* 0x000fe200078ec0ff */
[----:B-1----:R-:W-:-:S03]  /*9130*/  FFMA.FTZ R4, R25, c[0x0][0x23c], -R9 ;  /* 0x00008f0019047a23 */ /* 0x002fc60000010809 */
[----:B------:R-:W-:Y:S01]  /*9140*/  PRMT R16, R0, 0x5410, R2 ;  /* 0x0000541000107816 */ /* 0x000fe20000000002 */
[----:B------:R-:W1:Y:S01]  /*9150*/  MUFU.EX2 R187, R4 ;  /* 0x0000000400bb7308 */ /* 0x000e620000000800 */
[----:B------:R-:W-:Y:S01]  /*9160*/  FFMA.FTZ R0, R26, c[0x0][0x23c], -R9 ;  /* 0x00008f001a007a23 */ /* 0x000fe20000010809 */
[----:B------:R-:W-:Y:S01]  /*9170*/  PRMT R17, R7, 0x5410, R6 ;  /* 0x0000541007117816 */ /* 0x000fe20000000006 */
[----:B------:R-:W-:Y:S01]  /*9180*/  HSET2.LE.AND R6, R10, R18, PT ;  /* 0x000000120a067233 */ /* 0x000fe20003803000 */
[----:B------:R-:W-:-:S04]  /*9190*/  FSEL R2, R196, RZ, P0 ;  /* 0x000000ffc4027208 */ /* 0x000fc80000000000 */
[----:B------:R3:W-:Y:S01]  /*91a0*/  MUFU.EX2 R24, R0 ;  /* 0x0000000000187308 */ /* 0x0007e20000000800 */
[----:B------:R-:W-:Y:S01]  /*91b0*/  FSEL R5, R197, RZ, P1 ;  /* 0x000000ffc5057208 */ /* 0x000fe20000800000 */
[----:B------:R-:W-:Y:S02]  /*91c0*/  FADD.FTZ R3, R3, -R2 ;  /* 0x8000000203037221 */ /* 0x000fe40000010000 */
[----:B------:R-:W-:Y:S02]  /*91d0*/  FFMA.FTZ R2, R27, c[0x0][0x23c], -R9 ;  /* 0x00008f001b027a23 */ /* 0x000fe40000010809 */
[----:B------:R-:W-:Y:S01]  /*91e0*/  FADD.FTZ R5, R132, -R5 ;  /* 0x8000000584057221 */ /* 0x000fe20000010000 */
[----:B------:R-:W-:Y:S02]  /*91f0*/  MOV R132, R21 ;  /* 0x0000001500847202 */ /* 0x000fe40000000f00 */
[----:B---3--:R-:W-:-:S04]  /*9200*/  F2FP.PACK_AB R0, R174, R33 ;  /* 0x00000021ae00723e */ /* 0x008fc800000000ff */
[----:B------:R-:W-:Y:S01]  /*9210*/  LOP3.LUT R6, R6, R0, RZ, 0xc0, !PT ;  /* 0x0000000006067212 */ /* 0x000fe200078ec0ff */
[----:B------:R-:W-:Y:S01]  /*9220*/  HSET2.LE.AND R0, R11, R18, PT ;  /* 0x000000120b007233 */ /* 0x000fe20003803000 */
[----:B------:R-:W-:Y:S01]  /*9230*/  MOV R11, R19 ;  /* 0x00000013000b7202 */ /* 0x000fe20000000f00 */
[----:B------:R1:W2:Y:S03]  /*9240*/  MUFU.EX2 R21, R2 ;  /* 0x0000000200157308 */ /* 0x0002a60000000800 */
[----:B-1----:R-:W-:-:S04]  /*9250*/  F2FP.PACK_AB R2, R187, R11 ;  /* 0x0000000bbb02723e */ /* 0x002fc800000000ff */
[----:B------:R-:W-:Y:S01]  /*9260*/  LOP3.LUT R7, R0, R2, RZ, 0xc0, !PT ;  /* 0x0000000200077212 */ /* 0x000fe200078ec0ff */
[----:B------:R-:W-:Y:S01]  /*9270*/  HSET2.LE.AND R0, R17, R18, PT ;  /* 0x0000001211007233 */ /* 0x000fe20003803000 */
[----:B------:R-:W-:-:S04]  /*9280*/  F2FP.PACK_AB R2, R132, R173 ;  /* 0x000000ad8402723e */ /* 0x000fc800000000ff */
[----:B------:R-:W-:Y:S01]  /*9290*/  LOP3.LUT R4, R0, R2, RZ, 0xc0, !PT ;  /* 0x0000000200047212 */ /* 0x000fe200078ec0ff */
[----:B------:R-:W-:Y:S02]  /*92a0*/  HSET2.LE.AND R0, R16, R18, PT ;  /* 0x0000001210007233 */ /* 0x000fe40003803000 */
[----:B------:R-:W1:Y:S01]  /*92b0*/  LDSM.16.MT88.4 R16, [R206+0x10000] ;  /* 0x01000000ce10783b */ /* 0x000e620000004200 */
[----:B------:R-:W-:Y:S02]  /*92c0*/  FMUL.FTZ R5, R5, c[0x0][0x23c] ;  /* 0x00008f0005057a20 */ /* 0x000fe40000410000 */
[----:B------:R-:W-:Y:S02]  /*92d0*/  FMUL.FTZ R3, R3, c[0x0][0x23c] ;  /* 0x00008f0003037a20 */ /* 0x000fe40000410000 */
[----:B------:R-:W-:Y:S01]  /*92e0*/  IMAD.MOV.U32 R26, RZ, RZ, R28 ;  /* 0x000000ffff1a7224 */ /* 0x000fe200078e001c */
[----:B------:R3:W3:Y:S08]  /*92f0*/  MUFU.EX2 R29, R5 ;  /* 0x00000005001d7308 */ /* 0x0006f00000000800 */
[----:B------:R-:W4:Y:S01]  /*9300*/  MUFU.EX2 R28, R3 ;  /* 0x00000003001c7308 */ /* 0x000f220000000800 */
[----:B--2---:R-:W-:-:S04]  /*9310*/  F2FP.PACK_AB R2, R21, R24 ;  /* 0x000000181502723e */ /* 0x004fc800000000ff */
[----:B---3--:R-:W-:Y:S01]  /*9320*/  LOP3.LUT R5, R0, R2, RZ, 0xc0, !PT ;  /* 0x0000000200057212 */ /* 0x008fe200078ec0ff */
[-C--:B------:R-:W-:Y:S02]  /*9330*/  FMUL.FTZ R136, R136, R29.reuse ;  /* 0x0000001d88887220 */ /* 0x080fe40000410000 */
[-C--:B------:R-:W-:Y:S02]  /*9340*/  FMUL.FTZ R137, R137, R29.reuse ;  /* 0x0000001d89897220 */ /* 0x080fe40000410000 */
[-C--:B------:R-:W-:Y:S02]  /*9350*/  FMUL.FTZ R140, R140, R29.reuse ;  /* 0x0000001d8c8c7220 */ /* 0x080fe40000410000 */
[----:B------:R-:W-:Y:S02]  /*9360*/  FMUL.FTZ R141, R141, R29 ;  /* 0x0000001d8d8d7220 */ /* 0x000fe40000410000 */
[-C--:B----4-:R-:W-:Y:S02]  /*9370*/  FMUL.FTZ R138, R138, R28.reuse ;  /* 0x0000001c8a8a7220 */ /* 0x090fe40000410000 */
        /* <DEDUP_REMOVED lines=10> */
[----:B------:R-:W-:Y:S01]  /*9420*/  FMUL.FTZ R151, R151, R28 ;  /* 0x0000001c97977220 */ /* 0x000fe20000410000 */
[C---:B------:R-:W-:Y:S08]  /*9430*/  HMMA.16816.F32 R136, R4.reuse, R12, R136 ;  /* 0x0000000c0488723c */ /* 0x040ff00000001888 */
[C---:B------:R-:W-:Y:S01]  /*9440*/  HMMA.16816.F32 R188, R4.reuse, R14, R140 ;  /* 0x0000000e04bc723c */ /* 0x040fe2000000188c */
[----:B------:R-:W2:Y:S07]  /*9450*/  LDSM.16.MT88.4 R12, [R208+0x10000] ;  /* 0x01000000d00c783b */ /* 0x000eae0000004200 */
[C---:B-1----:R-:W-:Y:S08]  /*9460*/  HMMA.16816.F32 R144, R4.reuse, R16, R144 ;  /* 0x000000100490723c */ /* 0x042ff00000001890 */
[----:B------:R-:W-:Y:S01]  /*9470*/  HMMA.16816.F32 R248, R4, R18, R148 ;  /* 0x0000001204f8723c */ /* 0x000fe20000001894 */
[----:B------:R-:W1:Y:S01]  /*9480*/  LDSM.16.MT88.4 R16, [R207+0x10000] ;  /* 0x01000000cf10783b */ /* 0x000e620000004200 */
        /* <DEDUP_REMOVED lines=15> */
[----:B------:R-:W-:Y:S01]  /*9580*/  FMUL.FTZ R167, R167, R28 ;  /* 0x0000001ca7a77220 */ /* 0x000fe20000410000 */
[C---:B--2---:R-:W-:Y:S08]  /*9590*/  HMMA.16816.F32 R152, R4.reuse, R12, R152 ;  /* 0x0000000c0498723c */ /* 0x044ff00000001898 */
        /* <DEDUP_REMOVED lines=18> */
[----:B------:R-:W-:Y:S02]  /*96c0*/  FMUL.FTZ R49, R49, R29 ;  /* 0x0000001d31317220 */ /* 0x000fe40000410000 */
[-C--:B------:R-:W-:Y:S02]  /*96d0*/  FMUL.FTZ R50, R50, R28.reuse ;  /* 0x0000001c32327220 */ /* 0x080fe40000410000 */
[----:B------:R-:W-:Y:S01]  /*96e0*/  FMUL.FTZ R51, R51, R28 ;  /* 0x0000001c33337220 */ /* 0x000fe20000410000 */
[----:B------:R-:W-:Y:S01]  /*96f0*/  MOV R150, R186 ;  /* 0x000000ba00967202 */ /* 0x000fe20000000f00 */
[----:B------:R-:W-:Y:S01]  /*9700*/  IMAD.MOV.U32 R151, RZ, RZ, R187 ;  /* 0x000000ffff977224 */ /* 0x000fe200078e00bb */
[----:B------:R-:W-:Y:S01]  /*9710*/  MOV R149, R185 ;  /* 0x000000b900957202 */ /* 0x000fe20000000f00 */
[----:B------:R-:W-:Y:S01]  /*9720*/  IMAD.MOV.U32 R148, RZ, RZ, R184 ;  /* 0x000000ffff947224 */ /* 0x000fe200078e00b8 */
[----:B--2---:R-:W-:Y:S01]  /*9730*/  HMMA.16816.F32 R192, R4, R12, R36 ;  /* 0x0000000c04c0723c */ /* 0x004fe20000001824 */
[----:B------:R-:W-:Y:S01]  /*9740*/  MOV R25, R240 ;  /* 0x000000f000197202 */ /* 0x000fe20000000f00 */
[----:B------:R-:W-:-:S06]  /*9750*/  IMAD.MOV.U32 R27, RZ, RZ, R200 ;  /* 0x000000ffff1b7224 */ /* 0x000fcc00078e00c8 */
        /* <DEDUP_REMOVED lines=25> */
[----:B------:R-:W-:Y:S01]  /*98f0*/  MOV R142, R182 ;  /* 0x000000b6008e7202 */ /* 0x000fe20000000f00 */
[----:B--2---:R-:W-:Y:S01]  /*9900*/  HMMA.16816.F32 R188, R4, R12, R52 ;  /* 0x0000000c04bc723c */ /* 0x004fe20000001834 */
[----:B------:R-:W-:Y:S01]  /*9910*/  IMAD.MOV.U32 R141, RZ, RZ, R181 ;  /* 0x000000ffff8d7224 */ /* 0x000fe200078e00b5 */
[----:B------:R-:W-:Y:S01]  /*9920*/  MOV R140, R174 ;  /* 0x000000ae008c7202 */ /* 0x000fe20000000f00 */
[----:B------:R-:W-:-:S04]  /*9930*/  IMAD.MOV.U32 R143, RZ, RZ, R173 ;  /* 0x000000ffff8f7224 */ /* 0x000fc800078e00ad */
[----:B------:R-:W-:Y:S01]  /*9940*/  MOV R54, R180 ;  /* 0x000000b400367202 */ /* 0x000fe20000000f00 */
[----:B------:R-:W-:Y:S01]  /*9950*/  IMAD.MOV.U32 R55, RZ, RZ, R132 ;  /* 0x000000ffff377224 */ /* 0x000fe200078e0084 */
[----:B------:R-:W-:Y:S01]  /*9960*/  MOV R52, R183 ;  /* 0x000000b700347202 */ /* 0x000fe20000000f00 */
[----:B------:R-:W-:Y:S01]  /*9970*/  IMAD.MOV.U32 R53, RZ, RZ, R175 ;  /* 0x000000ffff357224 */ /* 0x000fe200078e00af */
[C---:B------:R-:W-:Y:S01]  /*9980*/  HMMA.16816.F32 R180, R4.reuse, R14, R56 ;  /* 0x0000000e04b4723c */ /* 0x040fe20000001838 */
[----:B------:R-:W-:Y:S01]  /*9990*/  IMAD.MOV.U32 R132, RZ, RZ, R172 ;  /* 0x000000ffff847224 */ /* 0x000fe200078e00ac */
[----:B------:R-:W2:Y:S06]  /*99a0*/  LDSM.16.MT88.4 R12, [R205+0x14000] ;  /* 0x01400000cd0c783b */ /* 0x000eac0000004200 */
        /* <DEDUP_REMOVED lines=81> */
[----:B------:R-:W-:Y:S01]  /*9ec0*/  MOV R40, R0 ;  /* 0x0000000000287202 */ /* 0x000fe20000000f00 */
[----:B------:R-:W-:-:S04]  /*9ed0*/  FFMA.FTZ R0, R179, c[0x0][0x23c], -R8 ;  /* 0x00008f00b3007a23 */ /* 0x000fc80000010808 */
[----:B------:R3:W-:Y:S01]  /*9ee0*/  MUFU.EX2 R74, R0 ;  /* 0x00000000004a7308 */ /* 0x0007e20000000800 */
[----:B------:R-:W-:Y:S01]  /*9ef0*/  MOV R42, R3 ;  /* 0x00000003002a7202 */ /* 0x000fe20000000f00 */
[----:B------:R-:W-:Y:S02]  /*9f00*/  IMAD.MOV.U32 R43, RZ, RZ, R2 ;  /* 0x000000ffff2b7224 */ /* 0x000fe400078e0002 */
[----:B---3--:R-:W-:-:S04]  /*9f10*/  FFMA.FTZ R0, R176, c[0x0][0x23c], -R8 ;  /* 0x00008f00b0007a23 */ /* 0x008fc80000010808 */
[----:B------:R3:W4:Y:S01]  /*9f20*/  MUFU.EX2 R56, R0 ;  /* 0x0000000000387308 */ /* 0x0007220000000800 */
[----:B------:R-:W-:Y:S01]  /*9f30*/  IMAD.WIDE.U32 R2, R20, -0x2daee0ad, RZ ;  /* 0xd2511f5314027825 */ /* 0x000fe200078e00ff */
[----:B------:R-:W1:Y:S03]  /*9f40*/  LDC.U8 R69, c[0x0][0x2d8] ;  /* 0x0000b600ff457b82 */ /* 0x000e660000000000 */
[----:B------:R-:W-:Y:S02]  /*9f50*/  FMUL.FTZ R116, R116, R29 ;  /* 0x0000001d74747220 */ /* 0x000fe40000410000 */
[----:B---3--:R-:W-:-:S04]  /*9f60*/  FFMA.FTZ R0, R169, c[0x0][0x23c], -R8 ;  /* 0x00008f00a9007a23 */ /* 0x008fc80000010808 */
[----:B------:R3:W1:Y:S01]  /*9f70*/  MUFU.EX2 R68, R0 ;  /* 0x0000000000447308 */ /* 0x0006620000000800 */
[-C--:B------:R-:W-:Y:S02]  /*9f80*/  FMUL.FTZ R117, R117, R29.reuse ;  /* 0x0000001d75757220 */ /* 0x080fe40000410000 */
[-C--:B------:R-:W-:Y:S02]  /*9f90*/  FMUL.FTZ R118, R118, R28.reuse ;  /* 0x0000001c76767220 */ /* 0x080fe40000410000 */
[----:B------:R-:W-:Y:S02]  /*9fa0*/  FMUL.FTZ R119, R119, R28 ;  /* 0x0000001c77777220 */ /* 0x000fe40000410000 */
[-C--:B------:R-:W-:Y:S02]  /*9fb0*/  FMUL.FTZ R120, R120, R29.reuse ;  /* 0x0000001d78787220 */ /* 0x080fe40000410000 */
[----:B------:R-:W-:Y:S02]  /*9fc0*/  FMUL.FTZ R121, R121, R29 ;  /* 0x0000001d79797220 */ /* 0x000fe40000410000 */
[----:B---3--:R-:W-:-:S02]  /*9fd0*/  FFMA.FTZ R0, R168, c[0x0][0x23c], -R8 ;  /* 0x00008f00a8007a23 */ /* 0x008fc40000010808 */
[-C--:B------:R-:W-:Y:S02]  /*9fe0*/  FMUL.FTZ R122, R122, R28.reuse ;  /* 0x0000001c7a7a7220 */ /* 0x080fe40000410000 */
[----:B------:R3:W-:Y:S01]  /*9ff0*/  MUFU.EX2 R90, R0 ;  /* 0x00000000005a7308 */ /* 0x0007e20000000800 */
[-C--:B------:R-:W-:Y:S02]  /*a000*/  FMUL.FTZ R123, R123, R28.reuse ;  /* 0x0000001c7b7b7220 */ /* 0x080fe40000410000 */
[-C--:B------:R-:W-:Y:S02]  /*a010*/  FMUL.FTZ R124, R124, R29.reuse ;  /* 0x0000001d7c7c7220 */ /* 0x080fe40000410000 */
[----:B------:R-:W-:Y:S02]  /*a020*/  FMUL.FTZ R125, R125, R29 ;  /* 0x0000001d7d7d7220 */ /* 0x000fe40000410000 */
[-C--:B------:R-:W-:Y:S02]  /*a030*/  FMUL.FTZ R126, R126, R28.reuse ;  /* 0x0000001c7e7e7220 */ /* 0x080fe40000410000 */
[----:B------:R-:W-:-:S02]  /*a040*/  FMUL.FTZ R127, R127, R28 ;  /* 0x0000001c7f7f7220 */ /* 0x000fc40000410000 */
[-C--:B------:R-:W-:Y:S02]  /*a050*/  FMUL.FTZ R128, R128, R29.reuse ;  /* 0x0000001d80807220 */ /* 0x080fe40000410000 */
[----:B------:R-:W-:Y:S02]  /*a060*/  FMUL.FTZ R129, R129, R29 ;  /* 0x0000001d81817220 */ /* 0x000fe40000410000 */
[-C--:B------:R-:W-:Y:S02]  /*a070*/  FMUL.FTZ R130, R130, R28.reuse ;  /* 0x0000001c82827220 */ /* 0x080fe40000410000 */
[--C-:B---3--:R-:W-:Y:S02]  /*a080*/  FFMA.FTZ R0, R177, c[0x0][0x23c], -R9.reuse ;  /* 0x00008f00b1007a23 */ /* 0x108fe40000010809 */
[----:B------:R-:W-:Y:S02]  /*a090*/  FMUL.FTZ R131, R131, R28 ;  /* 0x0000001c83837220 */ /* 0x000fe40000410000 */
[----:B------:R3:W-:Y:S01]  /*a0a0*/  MUFU.EX2 R75, R0 ;  /* 0x00000000004b7308 */ /* 0x0007e20000000800 */
[----:B------:R-:W-:Y:S01]  /*a0b0*/  IMAD.MOV.U32 R41, RZ, RZ, R10 ;  /* 0x000000ffff297224 */ /* 0x000fe200078e000a */
[----:B--2---:R-:W-:Y:S01]  /*a0c0*/  HMMA.16816.F32 R116, R4, R12, R116 ;  /* 0x0000000c0474723c */ /* 0x004fe20000001874 */
[----:B------:R-:W-:Y:S01]  /*a0d0*/  FFMA.FTZ R10, R178, c[0x0][0x23c], -R9 ;  /* 0x00008f00b20a7a23 */ /* 0x000fe20000010809 */
[----:B------:R-:W-:Y:S01]  /*a0e0*/  MOV R77, R60 ;  /* 0x0000003c004d7202 */ /* 0x000fe20000000f00 */
[----:B------:R-:W-:Y:S01]  /*a0f0*/  IMAD.MOV.U32 R76, RZ, RZ, R71 ;  /* 0x000000ffff4c7224 */ /* 0x000fe200078e0047 */
[----:B------:R-:W-:Y:S01]  /*a100*/  MOV R78, R62 ;  /* 0x0000003e004e7202 */ /* 0x000fe20000000f00 */
[----:B------:R-:W-:Y:S01]  /*a110*/  IMAD.MOV.U32 R72, RZ, RZ, R61 ;  /* 0x000000ffff487224 */ /* 0x000fe200078e003d */
[----:B------:R-:W-:-:S02]  /*a120*/  MOV R71, R27 ;  /* 0x0000001b00477202 */ /* 0x000fc40000000f00 */
[----:B------:R-:W-:Y:S01]  /*a130*/  HMMA.16816.F32 R120, R4, R14, R120 ;  /* 0x0000000e0478723c */ /* 0x000fe20000001878 */
[----:B------:R-:W-:Y:S01]  /*a140*/  IMAD.MOV.U32 R60, RZ, RZ, R26 ;  /* 0x000000ffff3c7224 */ /* 0x000fe200078e001a */
[----:B---3--:R-:W-:-:S06]  /*a150*/  LOP3.LUT R0, R3, UR24, R22, 0x96, !PT ;  /* 0x0000001803007c12 */ /* 0x008fcc000f8e9616 */
[C---:B-1----:R-:W-:Y:S01]  /*a160*/  HMMA.16816.F32 R44, R4.reuse, R16, R124 ;  /* 0x00000010042c723c */ /* 0x042fe2000000187c */
[----:B------:R-:W-:Y:S01]  /*a170*/  MOV R61, R25 ;  /* 0x00000019003d7202 */ /* 0x000fe20000000f00 */
[----:B------:R1:W2:Y:S01]  /*a180*/  MUFU.EX2 R126, R10 ;  /* 0x0000000a007e7308 */ /* 0x0002a20000000800 */
[----:B------:R-:W-:Y:S02]  /*a190*/  MOV R62, R24 ;  /* 0x00000018003e7202 */ /* 0x000fe40000000f00 */
[----:B------:R-:W3:Y:S03]  /*a1a0*/  LDSM.16.MT88.4 R24, [R206+0x10800] ;  /* 0x01080000ce18783b */ /* 0x000ee60000004200 */
[----:B------:R-:W-:Y:S01]  /*a1b0*/  HMMA.16816.F32 R36, R4, R18, R128 ;  /* 0x000000120424723c */ /* 0x000fe20000001880 */
[----:B------:R-:W-:Y:S01]  /*a1c0*/  MOV R70, R11 ;  /* 0x0000000b00467202 */ /* 0x000fe20000000f00 */
[----:B------:R-:W-:Y:S05]  /*a1d0*/  LDSM.16.MT88.4 R16, [R207+0x10800] ;  /* 0x01080000cf10783b */ /* 0x000fea0000004200 */
[----:B------:R-:W-:Y:S01]  /*a1e0*/  LOP3.LUT R4, R0, 0xffff, RZ, 0xc0, !PT ;  /* 0x0000ffff00047812 */ /* 0x000fe200078ec0ff */
[----:B------:R-:W-:Y:S01]  /*a1f0*/  FFMA.FTZ R5, R170, c[0x0][0x23c], -R9 ;  /* 0x00008f00aa057a23 */ /* 0x000fe20000010809 */
[----:B------:R-:W-:-:S02]  /*a200*/  LOP3.LUT R6, R0, 0xff, RZ, 0xc0, !PT ;  /* 0x000000ff00067812 */ /* 0x000fc400078ec0ff */
[C---:B-1----:R-:W-:Y:S02]  /*a210*/  LOP3.LUT R10, R2.reuse, 0xffff, RZ, 0xc0, !PT ;  /* 0x0000ffff020a7812 */ /* 0x042fe400078ec0ff */
[----:B------:R-:W-:Y:S01]  /*a220*/  SHF.R.U32.HI R3, RZ, 0x8, R4 ;  /* 0x00000008ff037819 */ /* 0x000fe20000011604 */
[----:B------:R-:W-:Y:S01]  /*a230*/  FFMA.FTZ R4, R171, c[0x0][0x23c], -R9 ;  /* 0x00008f00ab047a23 */ /* 0x000fe20000010809 */
[----:B------:R1:W-:Y:S01]  /*a240*/  MUFU.EX2 R88, R5 ;  /* 0x0000000500587308 */ /* 0x0003e20000000800 */
[----:B------:R-:W-:Y:S02]  /*a250*/  LOP3.LUT R12, R2, 0xff, RZ, 0xc0, !PT ;  /* 0x000000ff020c7812 */ /* 0x000fe400078ec0ff */
[--C-:B------:R-:W-:Y:S02]  /*a260*/  SHF.R.U32.HI R11, RZ, 0x18, R2.reuse ;  /* 0x00000018ff0b7819 */ /* 0x100fe40000011602 */
[----:B------:R-:W-:Y:S01]  /*a270*/  MOV R87, R70 ;  /* 0x0000004600577202 */ /* 0x000fe20000000f00 */
[----:B------:R-:W-:Y:S01]  /*a280*/  IMAD.MOV.U32 R70, RZ, RZ, R55 ;  /* 0x000000ffff467224 */ /* 0x000fe200078e0037 */
[----:B------:R-:W-:Y:S01]  /*a290*/  MOV R55, R21 ;  /* 0x0000001500377202 */ /* 0x000fe20000000f00 */
[----:B------:R2:W2:Y:S01]  /*a2a0*/  MUFU.EX2 R91, R4 ;  /* 0x00000004005b7308 */ /* 0x0004a20000000800 */
[----:B------:R-:W3:Y:S01]  /*a2b0*/  LDSM.16.MT88.4 R20, [R208+0x10800] ;  /* 0x01080000d014783b */ /* 0x000ee20000004200 */
[----:B-1----:R-:W-:-:S02]  /*a2c0*/  SHF.R.U32.HI R5, RZ, 0x10, R2 ;  /* 0x00000010ff057819 */ /* 0x002fc40000011602 */
[----:B------:R-:W-:Y:S02]  /*a2d0*/  PRMT R2, R6, 0x5410, R3 ;  /* 0x0000541006027816 */ /* 0x000fe40000000003 */
[----:B------:R-:W-:Y:S02]  /*a2e0*/  SHF.R.U32.HI R3, RZ, 0x10, R0 ;  /* 0x00000010ff037819 */ /* 0x000fe40000011600 */
[----:B------:R-:W-:Y:S02]  /*a2f0*/  LOP3.LUT R6, R5, 0xff, RZ, 0xc0, !PT ;  /* 0x000000ff05067812 */ /* 0x000fe400078ec0ff */
[----:B--2---:R-:W-:Y:S02]  /*a300*/  SHF.R.U32.HI R4, RZ, 0x8, R10 ;  /* 0x00000008ff047819 */ /* 0x004fe4000001160a */
[----:B------:R-:W-:Y:S02]  /*a310*/  LOP3.LUT R5, R3, 0xff, RZ, 0xc0, !PT ;  /* 0x000000ff03057812 */ /* 0x000fe400078ec0ff */
[----:B------:R-:W-:-:S02]  /*a320*/  PRMT R3, R12, 0x5410, R4 ;  /* 0x000054100c037816 */ /* 0x000fc40000000004 */
[----:B------:R-:W1:Y:S01]  /*a330*/  LDSM.16.MT88.4 R12, [R205+0x12800] ;  /* 0x01280000cd0c783b */ /* 0x000e620000004200 */
[----:B------:R-:W-:Y:S02]  /*a340*/  PRMT R69, R69, 0x7054, R69 ;  /* 0x0000705445457816 */ /* 0x000fe40000000045 */
[----:B------:R-:W-:Y:S02]  /*a350*/  SHF.R.U32.HI R7, RZ, 0x18, R0 ;  /* 0x00000018ff077819 */ /* 0x000fe40000011600 */
[----:B------:R-:W-:Y:S01]  /*a360*/  PRMT R10, R6, 0x5410, R11 ;  /* 0x00005410060a7816 */ /* 0x000fe2000000000b */
[--C-:B------:R-:W-:Y:S01]  /*a370*/  HSET2.LE.AND R0, R2, R69.reuse, PT ;  /* 0x0000004502007233 */ /* 0x100fe20003803000 */
[----:B----4-:R-:W-:Y:S01]  /*a380*/  F2FP.PACK_AB R2, R56, R74 ;  /* 0x0000004a3802723e */ /* 0x010fe200000000ff */
[----:B------:R-:W-:Y:S01]  /*a390*/  IMAD.MOV.U32 R11, RZ, RZ, R68 ;  /* 0x000000ffff0b7224 */ /* 0x000fe200078e0044 */
[----:B------:R-:W-:Y:S01]  /*a3a0*/  PRMT R5, R5, 0x5410, R7 ;  /* 0x0000541005057816 */ /* 0x000fe20000000007 */
[--C-:B------:R-:W-:Y:S01]  /*a3b0*/  HSET2.LE.AND R3, R3, R69.reuse, PT ;  /* 0x0000004503037233 */ /* 0x100fe20003803000 */
[----:B------:R-:W-:Y:S01]  /*a3c0*/  LOP3.LUT R4, R0, R2, RZ, 0xc0, !PT ;  /* 0x0000000200047212 */ /* 0x000fe200078ec0ff */
[--C-:B------:R-:W-:Y:S01]  /*a3d0*/  HSET2.LE.AND R7, R10, R69.reuse, PT ;  /* 0x000000450a077233 */ /* 0x100fe20003803000 */
[----:B------:R-:W-:Y:S01]  /*a3e0*/  F2FP.PACK_AB R2, R126, R75 ;  /* 0x0000004b7e02723e */ /* 0x000fe200000000ff */
[----:B------:R-:W-:Y:S01]  /*a3f0*/  HSET2.LE.AND R0, R5, R69, PT ;  /* 0x0000004505007233 */ /* 0x000fe20003803000 */
[----:B------:R-:W-:-:S02]  /*a400*/  F2FP.PACK_AB R6, R90, R11 ;  /* 0x0000000b5a06723e */ /* 0x000fc400000000ff */
[----:B------:R-:W-:Y:S02]  /*a410*/  F2FP.PACK_AB R10, R91, R88 ;  /* 0x000000585b0a723e */ /* 0x000fe400000000ff */
[----:B------:R-:W-:Y:S02]  /*a420*/  LOP3.LUT R5, R0, R2, RZ, 0xc0, !PT ;  /* 0x0000000200057212 */ /* 0x000fe400078ec0ff */
[----:B------:R-:W-:Y:S02]  /*a430*/  LOP3.LUT R6, R3, R6, RZ, 0xc0, !PT ;  /* 0x0000000603067212 */ /* 0x000fe400078ec0ff */
[----:B------:R-:W-:Y:S02]  /*a440*/  LOP3.LUT R7, R7, R10, RZ, 0xc0, !PT ;  /* 0x0000000a07077212 */ /* 0x000fe400078ec0ff */
        /* <DEDUP_REMOVED lines=9> */
[----:B---3--:R-:W-:Y:S01]  /*a4e0*/  HMMA.16816.F32 R144, R4, R24, R144 ;  /* 0x000000180490723c */ /* 0x008fe20000001890 */
[----:B------:R-:W-:Y:S01]  /*a4f0*/  MOV R72, R50 ;  /* 0x0000003200487202 */ /* 0x000fe20000000f00 */
[----:B------:R-:W-:Y:S01]  /*a500*/  IMAD.MOV.U32 R79, RZ, RZ, R63 ;  /* 0x000000ffff4f7224 */ /* 0x000fe200078e003f */
[----:B------:R-:W-:Y:S01]  /*a510*/  MOV R69, R54 ;  /* 0x0000003600457202 */ /* 0x000fe20000000f00 */
[----:B------:R-:W-:Y:S01]  /*a520*/  IMAD.MOV.U32 R68, RZ, RZ, R53 ;  /* 0x000000ffff447224 */ /* 0x000fe200078e0035 */
[----:B------:R-:W-:-:S03]  /*a530*/  MOV R53, R35 ;  /* 0x0000002300357202 */ /* 0x000fc60000000f00 */
        /* <DEDUP_REMOVED lines=15> */
[----:B------:R-:W-:Y:S01]  /*a630*/  IMAD.MOV.U32 R129, RZ, RZ, R71 ;  /* 0x000000ffff817224 */ /* 0x000fe200078e0047 */
[----:B------:R-:W-:Y:S01]  /*a640*/  MOV R2, R61 ;  /* 0x0000003d00027202 */ /* 0x000fe20000000f00 */
[C---:B------:R-:W-:Y:S01]  /*a650*/  HMMA.16816.F32 R52, R4.reuse, R22, R244 ;  /* 0x000000160434723c */ /* 0x040fe200000018f4 */
[----:B------:R-:W-:Y:S01]  /*a660*/  MOV R3, R63 ;  /* 0x0000003f00037202 */ /* 0x000fe20000000f00 */
[----:B------:R-:W3:Y:S01]  /*a670*/  LDSM.16.MT88.4 R20, [R208+0x12800] ;  /* 0x01280000d014783b */ /* 0x000ee20000004200 */
[----:B------:R-:W-:Y:S01]  /*a680*/  MOV R131, R69 ;  /* 0x0000004500837202 */ /* 0x000fe20000000f00 */
[----:B------:R-:W-:Y:S01]  /*a690*/  IMAD.MOV.U32 R169, RZ, RZ, R77 ;  /* 0x000000ffffa97224 */ /* 0x000fe200078e004d */
[----:B------:R-:W-:Y:S01]  /*a6a0*/  MOV R130, R70 ;  /* 0x0000004600827202 */ /* 0x000fe20000000f00 */
[----:B------:R-:W4:Y:S01]  /*a6b0*/  LDSM.16.MT88.4 R32, [R205+0x10800] ;  /* 0x01080000cd20783b */ /* 0x000f220000004200 */
[----:B------:R-:W-:Y:S01]  /*a6c0*/  MOV R168, R76 ;  /* 0x0000004c00a87202 */ /* 0x000fe20000000f00 */
[----:B------:R-:W-:Y:S01]  /*a6d0*/  HMMA.16816.F32 R60, R4, R18, R236 ;  /* 0x00000012043c723c */ /* 0x000fe200000018ec */
[----:B------:R-:W-:-:S06]  /*a6e0*/  MOV R10, R79 ;  /* 0x0000004f000a7202 */ /* 0x000fcc0000000f00 */
[----:B------:R-:W-:Y:S01]  /*a6f0*/  MOV R239, R78 ;  /* 0x0000004e00ef7202 */ /* 0x000fe20000000f00 */
[C---:B-1----:R-:W-:Y:S08]  /*a700*/  HMMA.16816.F32 R68, R4.reuse, R12, R192 ;  /* 0x0000000c0444723c */ /* 0x042ff000000018c0 */
[C---:B------:R-:W-:Y:S01]  /*a710*/  HMMA.16816.F32 R76, R4.reuse, R14, R184 ;  /* 0x0000000e044c723c */ /* 0x040fe200000018b8 */
[----:B------:R-:W1:Y:S07]  /*a720*/  LDSM.16.MT88.4 R12, [R205+0x14800] ;  /* 0x01480000cd0c783b */ /* 0x000e6e0000004200 */
[----:B------:R-:W-:Y:S01]  /*a730*/  HMMA.16816.F32 R160, R4, R16, R160 ;  /* 0x0000001004a0723c */ /* 0x000fe200000018a0 */
[----:B------:R-:W1:Y:S01]  /*a740*/  LDSM.16.MT88.4 R16, [R207+0x12800] ;  /* 0x01280000cf10783b */ /* 0x000e620000004200 */
[----:B------:R-:W-:Y:S01]  /*a750*/  MOV R193, R84 ;  /* 0x0000005400c17202 */ /* 0x000fe20000000f00 */
[----:B------:R-:W-:Y:S01]  /*a760*/  IMAD.MOV.U32 R244, RZ, RZ, R86 ;  /* 0x000000fffff47224 */ /* 0x000fe200078e0056 */
[----:B------:R-:W-:-:S02]  /*a770*/  MOV R236, R85 ;  /* 0x0000005500ec7202 */ /* 0x000fc40000000f00 */
[----:B------:R-:W-:Y:S01]  /*a780*/  MOV R238, R87 ;  /* 0x0000005700ee7202 */ /* 0x000fe20000000f00 */
[----:B------:R-:W-:Y:S01]  /*a790*/  IMAD.MOV.U32 R249, RZ, RZ, R88 ;  /* 0x000000fffff97224 */ /* 0x000fe200078e0058 */
[----:B--2---:R-:W-:Y:S01]  /*a7a0*/  HMMA.16816.F32 R84, R4, R24, R240 ;  /* 0x000000180454723c */ /* 0x004fe200000018f0 */
[----:B------:R-:W-:Y:S01]  /*a7b0*/  MOV R250, R90 ;  /* 0x0000005a00fa7202 */ /* 0x000fe20000000f00 */
[----:B------:R-:W-:-:S05]  /*a7c0*/  IMAD.MOV.U32 R251, RZ, RZ, R91 ;  /* 0x000000fffffb7224 */ /* 0x000fca00078e005b */
[----:B------:R-:W-:Y:S02]  /*a7d0*/  MOV R240, R89 ;  /* 0x0000005900f07202 */ /* 0x000fe40000000f00 */
[C---:B------:R-:W-:Y:S01]  /*a7e0*/  HMMA.16816.F32 R88, R4.reuse, R26, R200 ;  /* 0x0000001a0458723c */ /* 0x040fe200000018c8 */
[----:B------:R-:W2:Y:S01]  /*a7f0*/  LDSM.16.MT88.4 R24, [R208+0x14800] ;  /* 0x01480000d018783b */ /* 0x000ea20000004200 */
[----:B------:R-:W-:Y:S01]  /*a800*/  MOV R195, R72 ;  /* 0x0000004800c37202 */ /* 0x000fe20000000f00 */
[----:B------:R-:W-:Y:S01]  /*a810*/  IMAD.MOV.U32 R245, RZ, RZ, R74 ;  /* 0x000000fffff57224 */ /* 0x000fe200078e004a */
[----:B------:R-:W-:Y:S02]  /*a820*/  MOV R194, R73 ;  /* 0x0000004900c27202 */ /* 0x000fe40000000f00 */
[----:B------:R-:W-:Y:S01]  /*a830*/  MOV R246, R75 ;  /* 0x0000004b00f67202 */ /* 0x000fe20000000f00 */
[----:B------:R-:W-:Y:S01]  /*a840*/  IMAD.MOV.U32 R202, RZ, RZ, R57 ;  /* 0x000000ffffca7224 */ /* 0x000fe200078e0039 */
[----:B------:R-:W-:Y:S01]  /*a850*/  MOV R247, R56 ;  /* 0x0000003800f77202 */ /* 0x000fe20000000f00 */
[----:B---3--:R-:W-:Y:S01]  /*a860*/  HMMA.16816.F32 R72, R4, R22, R180 ;  /* 0x000000160448723c */ /* 0x008fe200000018b4 */
[----:B------:R-:W-:-:S02]  /*a870*/  MOV R201, R58 ;  /* 0x0000003a00c97202 */ /* 0x000fc40000000f00 */
[----:B------:R-:W-:-:S05]  /*a880*/  MOV R203, R59 ;  /* 0x0000003b00cb7202 */ /* 0x000fca0000000f00 */
[C---:B------:R-:W-:Y:S01]  /*a890*/  HMMA.16816.F32 R56, R4.reuse, R20, R188 ;  /* 0x000000140438723c */ /* 0x040fe200000018bc */
[----:B------:R-:W3:Y:S07]  /*a8a0*/  LDSM.16.MT88.4 R20, [R207+0x14800] ;  /* 0x01480000cf14783b */ /* 0x000eee0000004200 */
[C---:B----4-:R-:W-:Y:S08]  /*a8b0*/  HMMA.16816.F32 R136, R4.reuse, R32, R136 ;  /* 0x000000200488723c */ /* 0x050ff00000001888 */
[C---:B------:R-:W-:Y:S01]  /*a8c0*/  HMMA.16816.F32 R40, R4.reuse, R34, R40 ;  /* 0x000000220428723c */ /* 0x040fe20000001828 */
[----:B------:R-:W4:Y:S07]  /*a8d0*/  LDSM.16.MT88.4 R32, [R206+0x14800] ;  /* 0x01480000ce20783b */ /* 0x000f2e0000004200 */
[C---:B-1----:R-:W-:Y:S08]  /*a8e0*/  HMMA.16816.F32 R164, R4.reuse, R12, R164 ;  /* 0x0000000c04a4723c */ /* 0x042ff000000018a4 */
[----:B------:R-:W-:Y:S01]  /*a8f0*/  HMMA.16816.F32 R184, R4, R14, R148 ;  /* 0x0000000e04b8723c */ /* 0x000fe20000001894 */
[----:B------:R-:W1:Y:S01]  /*a900*/  LDSM.16.MT88.4 R12, [R206+0x16800] ;  /* 0x01680000ce0c783b */ /* 0x000e620000004200 */
[----:B------:R-:W-:Y:S01]  /*a910*/  MOV R241, R124 ;  /* 0x0000007c00f17202 */ /* 0x000fe20000000f00 */
[----:B------:R-:W-:Y:S01]  /*a920*/  IMAD.MOV.U32 R192, RZ, RZ, R125 ;  /* 0x000000ffffc07224 */ /* 0x000fe200078e007d */
[----:B------:R-:W-:-:S02]  /*a930*/  MOV R248, R126 ;  /* 0x0000007e00f87202 */ /* 0x000fc40000000f00 */
[----:B------:R-:W-:Y:S02]  /*a940*/  MOV R237, R127 ;  /* 0x0000007f00ed7202 */ /* 0x000fe40000000f00 */
[C---:B------:R-:W-:Y:S08]  /*a950*/  HMMA.16816.F32 R124, R4.reuse, R16, R172 ;  /* 0x00000010047c723c */ /* 0x040ff000000018ac */
[----:B------:R-:W-:Y:S01]  /*a960*/  HMMA.16816.F32 R156, R4, R18, R156 ;  /* 0x00000012049c723c */ /* 0x000fe2000000189c */
[----:B------:R-:W1:Y:S01]  /*a970*/  LDSM.16.MT88.4 R16, [R205+0x16800] ;  /* 0x01680000cd10783b */ /* 0x000e620000004200 */
[----:B------:R-:W-:Y:S01]  /*a980*/  UIADD3 UR4, UR4, 0x1, URZ ;  /* 0x0000000104047890 */ /* 0x000fe2000fffe03f */
[----:B------:R-:W-:Y:S01]  /*a990*/  IMAD.MOV.U32 R242, RZ, RZ, R176 ;  /* 0x000000fffff27224 */ /* 0x000fe200078e00b0 */
[----:B------:R-:W-:-:S04]  /*a9a0*/  MOV R243, R177 ;  /* 0x000000b100f37202 */ /* 0x000fc80000000f00 */
[C---:B--2---:R-:W-:Y:S07]  /*a9b0*/  HMMA.16816.F32 R176, R4.reuse, R24, R80 ;  /* 0x0000001804b0723c */ /* 0x044fee0000001850 */
[----:B------:R-:W-:Y:S02]  /*a9c0*/  MOV R25, R241 ;  /* 0x000000f100197202 */ /* 0x000fe40000000f00 */
[----:B------:R-:W-:Y:S02]  /*a9d0*/  MOV R241, R0 ;  /* 0x0000000000f17202 */ /* 0x000fe40000000f00 */
[----:B------:R-:W-:Y:S01]  /*a9e0*/  MOV R0, UR4 ;  /* 0x0000000400007c02 */ /* 0x000fe20008000f00 */
[----:B---3--:R-:W-:Y:S01]  /*a9f0*/  HMMA.16816.F32 R148, R4, R20, R92 ;  /* 0x000000140494723c */ /* 0x008fe2000000185c */
[----:B------:R-:W-:Y:S01]  /*aa00*/  IMAD.MOV.U32 R174, RZ, RZ, R168 ;  /* 0x000000ffffae7224 */ /* 0x000fe200078e00a8 */
[----:B------:R-:W-:-:S02]  /*aa10*/  MOV R175, R169 ;  /* 0x000000a900af7202 */ /* 0x000fc40000000f00 */
[----:B------:R-:W-:-:S03]  /*aa20*/  LOP3.LUT R0, R31, UR27, R0, 0x96, !PT ;  /* 0x0000001b1f007c12 */ /* 0x000fc6000f8e9600 */
        /* <DEDUP_REMOVED lines=11> */
[----:B------:R-:W-:Y:S01]  /*aae0*/  MOV R203, R2 ;  /* 0x0000000200cb7202 */ /* 0x000fe20000000f00 */
[----:B------:R-:W-:-:S04]  /*aaf0*/  IMAD.WIDE.U32 R2, R0, -0x326172a9, RZ ;  /* 0xcd9e8d5700027825 */ /* 0x000fc800078e00ff */
[----:B------:R-:W-:Y:S02]  /*ab00*/  IMAD.MOV.U32 R21, RZ, RZ, R175 ;  /* 0x000000ffff157224 */ /* 0x000fe400078e00af */
[----:B------:R-:W-:Y:S01]  /*ab10*/  HMMA.16816.F32 R180, R4, R34, R140 ;  /* 0x0000002204b4723c */ /* 0x000fe2000000188c */
[----:B------:R-:W2:Y:S01]  /*ab20*/  LDSM.16.MT88.4 R32, [R208+0x16800] ;  /* 0x01680000d020783b */ /* 0x000ea20000004200 */
[----:B------:R-:W-:-:S06]  /*ab30*/  LOP3.LUT R3, R3, UR23, R30, 0x96, !PT ;  /* 0x0000001703037c12 */ /* 0x000fcc000f8e961e */
[----:B-1----:R-:W-:Y:S01]  /*ab40*/  HMMA.16816.F32 R128, R4, R12, R108 ;  /* 0x0000000c0480723c */ /* 0x002fe2000000186c */
[----:B------:R-:W-:-:S07]  /*ab50*/  LOP3.LUT R0, R21, UR21, R2, 0x96, !PT ;  /* 0x0000001515007c12 */ /* 0x000fce000f8e9602 */
[C---:B------:R-:W-:Y:S01]  /*ab60*/  HMMA.16816.F32 R80, R4.reuse, R14, R112 ;  /* 0x0000000e0450723c */ /* 0x040fe20000001870 */
[----:B------:R-:W1:Y:S01]  /*ab70*/  LDSM.16.MT88.4 R12, [R207+0x16800] ;  /* 0x01680000cf0c783b */ /* 0x000e620000004200 */
[----:B------:R-:W-:Y:S01]  /*ab80*/  IMAD.WIDE.U32 R2, R3, -0x2daee0ad, RZ ;  /* 0xd2511f5303027825 */ /* 0x000fe200078e00ff */
[----:B------:R-:W-:Y:S02]  /*ab90*/  MOV R24, R204 ;  /* 0x000000cc00187202 */ /* 0x000fe40000000f00 */
[----:B------:R-:W-:Y:S01]  /*aba0*/  MOV R20, R174 ;  /* 0x000000ae00147202 */ /* 0x000fe20000000f00 */
[----:B------:R-:W-:Y:S02]  /*abb0*/  FFMA.FTZ R10, R10, c[0x0][0x23c], -R8 ;  /* 0x00008f000a0a7a23 */ /* 0x000fe40000010808 */
[----:B------:R-:W-:Y:S01]  /*abc0*/  HMMA.16816.F32 R140, R4, R16, R100 ;  /* 0x00000010048c723c */ /* 0x000fe20000001864 */
[----:B------:R-:W-:Y:S01]  /*abd0*/  LOP3.LUT R3, R3, UR20, R92, 0x96, !PT ;  /* 0x0000001403037c12 */ /* 0x000fe2000f8e965c */
[----:B------:R-:W-:Y:S01]  /*abe0*/  IMAD.MOV.U32 R93, RZ, RZ, R95 ;  /* 0x000000ffff5d7224 */ /* 0x000fe200078e005f */
[----:B------:R3:W5:Y:S04]  /*abf0*/  LDL.LU R204, [R1+0x78] ;  /* 0x0000780001cc7983 */ /* 0x0007680000300800 */
[----:B------:R-:W-:Y:S01]  /*ac00*/  IMAD.WIDE.U32 R16, R0, -0x2daee0ad, RZ ;  /* 0xd2511f5300107825 */ /* 0x000fe200078e00ff */
[----:B------:R-:W-:-:S04]  /*ac10*/  MOV R94, R24 ;  /* 0x00000018005e7202 */ /* 0x000fc80000000f00 */
[----:B------:R-:W-:Y:S01]  /*ac20*/  LOP3.LUT R0, R17, UR18, R2, 0x96, !PT ;  /* 0x0000001211007c12 */ /* 0x000fe2000f8e9602 */
[----:B------:R-:W-:Y:S01]  /*ac30*/  IMAD.MOV.U32 R92, RZ, RZ, R200 ;  /* 0x000000ffff5c7224 */ /* 0x000fe200078e00c8 */
[----:B------:R-:W-:Y:S01]  /*ac40*/  MOV R24, R201 ;  /* 0x000000c900187202 */ /* 0x000fe20000000f00 */
[----:B------:R-:W-:Y:S01]  /*ac50*/  IMAD.WIDE.U32 R2, R3, -0x326172a9, RZ ;  /* 0xcd9e8d5703027825 */ /* 0x000fe200078e00ff */
[----:B------:R-:W-:-:S03]  /*ac60*/  MOV R95, R25 ;  /* 0x00000019005f7202 */ /* 0x000fc60000000f00 */
[----:B------:R-:W-:Y:S01]  /*ac70*/  IMAD.WIDE.U32 R200, R0, -0x326172a9, RZ ;  /* 0xcd9e8d5700c87825 */ /* 0x000fe200078e00ff */
[----:B------:R-:W-:Y:S01]  /*ac80*/  MOV R25, R240 ;  /* 0x000000f000197202 */ /* 0x000fe20000000f00 */
[----:B------:R-:W-:Y:S01]  /*ac90*/  HMMA.16816.F32 R172, R4, R22, R96 ;  /* 0x0000001604ac723c */ /* 0x000fe20000001860 */
[----:B------:R4:W-:Y:S01]  /*aca0*/  MUFU.EX2 R240, R10 ;  /* 0x0000000a00f07308 */ /* 0x0009e20000000800 */
[----:B------:R-:W-:Y:S01]  /*acb0*/  LOP3.LUT R3, R3, UR19, R20, 0x96, !PT ;  /* 0x0000001303037c12 */ /* 0x000fe2000f8e9614 */
[----:B------:R-:W-:-:S04]  /*acc0*/  FFMA.FTZ R0, R198, c[0x0][0x23c], -R8 ;  /* 0x00008f00c6007a23 */ /* 0x000fc80000010808 */
[----:B------:R-:W-:Y:S01]  /*acd0*/  IMAD.MOV.U32 R99, RZ, RZ, R92 ;  /* 0x000000ffff637224 */ /* 0x000fe200078e005c */
[----:B------:R-:W-:Y:S02]  /*ace0*/  MOV R92, R239 ;  /* 0x000000ef005c7202 */ /* 0x000fe40000000f00 */
[----:B------:R1:W1:Y:S01]  /*acf0*/  MUFU.EX2 R239, R0 ;  /* 0x0000000000ef7308 */ /* 0x0002620000000800 */
[----:B----4-:R-:W-:Y:S01]  /*ad00*/  LOP3.LUT R10, R201, UR17, R2, 0x96, !PT ;  /* 0x00000011c90a7c12 */ /* 0x010fe2000f8e9602 */
[----:B------:R-:W-:Y:S01]  /*ad10*/  IMAD.WIDE.U32 R2, R3, -0x2daee0ad, RZ ;  /* 0xd2511f5303027825 */ /* 0x000fe200078e00ff */
[----:B------:R-:W4:Y:S03]  /*ad20*/  LDC.U8 R98, c[0x0][0x2d8] ;  /* 0x0000b600ff627b82 */ /* 0x000f260000000000 */
[----:B-1----:R-:W-:Y:S02]  /*ad30*/  FFMA.FTZ R0, R199, c[0x0][0x23c], -R8 ;  /* 0x00008f00c7007a23 */ /* 0x002fe40000010808 */
[----:B------:R-:W-:Y:S01]  /*ad40*/  IMAD.WIDE.U32 R198, R10, -0x2daee0ad, RZ ;  /* 0xd2511f530ac67825 */ /* 0x000fe200078e00ff */
[----:B------:R-:W-:-:S02]  /*ad50*/  LOP3.LUT R3, R3, UR16, R16, 0x96, !PT ;  /* 0x0000001003037c12 */ /* 0x000fc4000f8e9610 */
[----:B------:R-:W-:Y:S02]  /*ad60*/  MOV R20, R24 ;  /* 0x0000001800147202 */ /* 0x000fe40000000f00 */
[----:B------:R-:W-:Y:S01]  /*ad70*/  LOP3.LUT R2, R199, UR7, R2, 0x96, !PT ;  /* 0x00000007c7027c12 */ /* 0x000fe2000f8e9602 */
[----:B------:R-:W-:Y:S01]  /*ad80*/  HMMA.16816.F32 R132, R4, R18, R104 ;  /* 0x000000120484723c */ /* 0x000fe20000001868 */
[----:B------:R-:W-:Y:S01]  /*ad90*/  MOV R21, R25 ;  /* 0x0000001900157202 */ /* 0x000fe20000000f00 */
[----:B------:R-:W-:-:S06]  /*ada0*/  IMAD.WIDE.U32 R30, R3, -0x326172a9, RZ ;  /* 0xcd9e8d57031e7825 */ /* 0x000fcc00078e00ff */
[----:B--2---:R-:W-:Y:S01]  /*adb0*/  HMMA.16816.F32 R64, R4, R32, R116 ;  /* 0x000000200440723c */ /* 0x004fe20000001874 */
[----:B------:R-:W-:-:S07]  /*adc0*/  IMAD.WIDE.U32 R2, R2, -0x326172a9, RZ ;  /* 0xcd9e8d5702027825 */ /* 0x000fce00078e00ff */
[C---:B------:R-:W-:Y:S08]  /*add0*/  HMMA.16816.F32 R120, R4.reuse, R34, R120 ;  /* 0x000000220478723c */ /* 0x040ff00000001878 */
[C---:B------:R-:W-:Y:S08]  /*ade0*/  HMMA.16816.F32 R44, R4.reuse, R12, R44 ;  /* 0x0000000c042c723c */ /* 0x040ff0000000182c */
[----:B------:R-:W-:Y:S01]  /*adf0*/  HMMA.16816.F32 R36, R4, R14, R36 ;  /* 0x0000000e0424723c */ /* 0x000fe20000001824 */
[----:B------:R-:W-:Y:S01]  /*ae00*/  MOV R24, R238 ;  /* 0x000000ee00187202 */ /* 0x000fe20000000f00 */
[----:B------:R-:W-:Y:S01]  /*ae10*/  IMAD.MOV.U32 R25, RZ, RZ, R237 ;  /* 0x000000ffff197224 */ /* 0x000fe200078e00ed */
[----:B------:R-:W-:Y:S01]  /*ae20*/  SHF.R.U32.HI R10, RZ, 0x10, R2 ;  /* 0x00000010ff0a7819 */ /* 0x000fe20000011602 */
[----:B------:R-:W1:Y:S03]  /*ae30*/  LDSM.16.MT88.4 R16, [R208+0x11000] ;  /* 0x01100000d010783b */ /* 0x000e660000004200 */
[----:B------:R-:W-:Y:S01]  /*ae40*/  FFMA.FTZ R4, R99, c[0x0][0x23c], -R9 ;  /* 0x00008f0063047a23 */ /* 0x000fe20000010809 */
[----:B------:R-:W-:Y:S01]  /*ae50*/  LOP3.LUT R5, R2, 0xffff, RZ, 0xc0, !PT ;  /* 0x0000ffff02057812 */ /* 0x000fe200078ec0ff */
[----:B------:R-:W-:Y:S01]  /*ae60*/  IMAD.MOV.U32 R99, RZ, RZ, R20 ;  /* 0x000000ffff637224 */ /* 0x000fe200078e0014 */
[----:B------:R-:W-:Y:S01]  /*ae70*/  MOV R20, R21 ;  /* 0x0000001500147202 */ /* 0x000fe20000000f00 */
[----:B------:R-:W-:Y:S01]  /*ae80*/  LDSM.16.MT88.4 R12, [R207+0x11000] ;  /* 0x01100000cf0c783b */ /* 0x000fe20000004200 */
[----:B------:R-:W-:Y:S01]  /*ae90*/  MOV R21, R92 ;  /* 0x0000005c00157202 */ /* 0x000fe20000000f00 */
[----:B------:R-:W-:Y:S01]  /*aea0*/  IMAD.MOV.U32 R92, RZ, RZ, R26 ;  /* 0x000000ffff5c7224 */ /* 0x000fe200078e001a */
[----:B------:R-:W-:Y:S01]  /*aeb0*/  MOV R26, R27 ;  /* 0x0000001b001a7202 */ /* 0x000fe20000000f00 */
[----:B------:R-:W-:Y:S01]  /*aec0*/  LDSM.16.MT88.4 R32, [R205+0x15000] ;  /* 0x01500000cd20783b */ /* 0x000fe20000004200 */
[----:B------:R-:W-:Y:S01]  /*aed0*/  MOV R27, R203 ;  /* 0x000000cb001b7202 */ /* 0x000fe20000000f00 */
[----:B------:R-:W-:Y:S01]  /*aee0*/  IMAD.MOV.U32 R203, RZ, RZ, R241 ;  /* 0x000000ffffcb7224 */ /* 0x000fe200078e00f1 */
[----:B------:R2:W-:Y:S01]  /*aef0*/  MUFU.EX2 R238, R0 ;  /* 0x0000000000ee7308 */ /* 0x0005e20000000800 */
[----:B------:R-:W-:-:S02]  /*af00*/  MOV R241, R242 ;  /* 0x000000f200f17202 */ /* 0x000fc40000000f00 */
[----:B------:R-:W-:Y:S01]  /*af10*/  MOV R242, R243 ;  /* 0x000000f300f27202 */ /* 0x000fe20000000f00 */
[----:B------:R-:W-:Y:S01]  /*af20*/  IMAD.MOV.U32 R243, RZ, RZ, R236 ;  /* 0x000000fffff37224 */ /* 0x000fe200078e00ec */
[----:B------:R-:W-:Y:S01]  /*af30*/  SHF.R.U32.HI R6, RZ, 0x8, R5 ;  /* 0x00000008ff067819 */ /* 0x000fe20000011605 */
[----:B------:R-:W-:Y:S01]  /*af40*/  FFMA.FTZ R5, R99, c[0x0][0x23c], -R9 ;  /* 0x00008f0063057a23 */ /* 0x000fe20000010809 */
[----:B------:R-:W-:Y:S02]  /*af50*/  MOV R99, R21 ;  /* 0x0000001500637202 */ /* 0x000fe40000000f00 */
[----:B------:R-:W-:Y:S01]  /*af60*/  MOV R21, R27 ;  /* 0x0000001b00157202 */ /* 0x000fe20000000f00 */
[----:B------:R-:W-:Y:S01]  /*af70*/  IMAD.MOV.U32 R27, RZ, RZ, R241 ;  /* 0x000000ffff1b7224 */ /* 0x000fe200078e00f1 */
[----:B------:R-:W-:Y:S01]  /*af80*/  MOV R241, R242 ;  /* 0x000000f200f17202 */ /* 0x000fe20000000f00 */
[----:B--2---:R-:W-:Y:S01]  /*af90*/  FFMA.FTZ R0, R252, c[0x0][0x23c], -R8 ;  /* 0x00008f00fc007a23 */ /* 0x004fe20000010808 */
[----:B------:R-:W-:-:S03]  /*afa0*/  MOV R97, R20 ;  /* 0x0000001400617202 */ /* 0x000fc60000000f00 */
[----:B------:R2:W-:Y:S01]  /*afb0*/  MUFU.EX2 R237, R0 ;  /* 0x0000000000ed7308 */ /* 0x0005e20000000800 */
[----:B------:R-:W-:Y:S01]  /*afc0*/  MOV R242, R243 ;  /* 0x000000f300f27202 */ /* 0x000fe20000000f00 */
[----:B------:R-:W-:Y:S02]  /*afd0*/  IMAD.MOV.U32 R20, RZ, RZ, R26 ;  /* 0x000000ffff147224 */ /* 0x000fe400078e001a */
[----:B------:R-:W-:Y:S01]  /*afe0*/  IMAD.MOV.U32 R243, RZ, RZ, R244 ;  /* 0x000000fffff37224 */ /* 0x000fe200078e00f4 */
[----:B------:R-:W-:Y:S02]  /*aff0*/  MOV R244, R245 ;  /* 0x000000f500f47202 */ /* 0x000fe40000000f00 */
[----:B------:R-:W-:Y:S02]  /*b000*/  MOV R26, R203 ;  /* 0x000000cb001a7202 */ /* 0x000fe40000000f00 */
[----:B------:R-:W-:Y:S01]  /*b010*/  MOV R245, R246 ;  /* 0x000000f600f57202 */ /* 0x000fe20000000f00 */
[----:B------:R-:W-:Y:S01]  /*b020*/  IMAD.MOV.U32 R246, RZ, RZ, R247 ;  /* 0x000000fffff67224 */ /* 0x000fe200078e00f7 */
[----:B----4-:R-:W-:-:S02]  /*b030*/  PRMT R100, R98, 0x7054, R98 ;  /* 0x0000705462647816 */ /* 0x010fc40000000062 */
[----:B--2---:R-:W-:Y:S01]  /*b040*/  LOP3.LUT R0, R3, UR25, R30, 0x96, !PT ;  /* 0x0000001903007c12 */ /* 0x004fe2000f8e961e */
[----:B------:R-:W-:Y:S01]  /*b050*/  IMAD.MOV.U32 R98, RZ, RZ, R99 ;  /* 0x000000ffff627224 */ /* 0x000fe200078e0063 */
[----:B------:R-:W-:Y:S02]  /*b060*/  MOV R247, R248 ;  /* 0x000000f800f77202 */ /* 0x000fe40000000f00 */
[----:B------:R-:W-:Y:S01]  /*b070*/  LOP3.LUT R3, R0, 0xffff, RZ, 0xc0, !PT ;  /* 0x0000ffff00037812 */ /* 0x000fe200078ec0ff */
[----:B------:R2:W-:Y:S01]  /*b080*/  MUFU.EX2 R236, R4 ;  /* 0x0000000400ec7308 */ /* 0x0005e20000000800 */
[----:B------:R-:W-:Y:S02]  /*b090*/  LOP3.LUT R7, R2, 0xff, RZ, 0xc0, !PT ;  /* 0x000000ff02077812 */ /* 0x000fe400078ec0ff */
[----:B------:R-:W-:Y:S02]  /*b0a0*/  MOV R248, R11 ;  /* 0x0000000b00f87202 */ /* 0x000fe40000000f00 */
[----:B------:R-:W-:-:S02]  /*b0b0*/  MOV R99, R20 ;  /* 0x0000001400637202 */ /* 0x000fc40000000f00 */
[----:B------:R-:W-:Y:S01]  /*b0c0*/  SHF.R.U32.HI R3, RZ, 0x8, R3 ;  /* 0x00000008ff037819 */ /* 0x000fe20000011603 */
[----:B------:R4:W1:Y:S01]  /*b0d0*/  MUFU.EX2 R203, R5 ;  /* 0x0000000500cb7308 */ /* 0x0008620000000800 */
[----:B------:R-:W-:Y:S02]  /*b0e0*/  SHF.R.U32.HI R11, RZ, 0x18, R2 ;  /* 0x00000018ff0b7819 */ /* 0x000fe40000011602 */
[----:B------:R-:W-:Y:S01]  /*b0f0*/  MOV R20, R21 ;  /* 0x0000001500147202 */ /* 0x000fe20000000f00 */
[----:B------:R-:W-:Y:S01]  /*b100*/  IMAD.MOV.U32 R21, RZ, RZ, R26 ;  /* 0x000000ffff157224 */ /* 0x000fe200078e001a */
[----:B------:R-:W-:Y:S02]  /*b110*/  PRMT R30, R7, 0x5410, R6 ;  /* 0x00005410071e7816 */ /* 0x000fe40000000006 */
[----:B--2---:R-:W-:-:S04]  /*b120*/  LOP3.LUT R4, R0, 0xff, RZ, 0xc0, !PT ;  /* 0x000000ff00047812 */ /* 0x004fc800078ec0ff */
[----:B------:R-:W-:Y:S02]  /*b130*/  PRMT R2, R4, 0x5410, R3 ;  /* 0x0000541004027816 */ /* 0x000fe40000000003 */
[----:B----4-:R-:W-:Y:S01]  /*b140*/  LOP3.LUT R5, R10, 0xff, RZ, 0xc0, !PT ;  /* 0x000000ff0a057812 */ /* 0x010fe200078ec0ff */
[----:B------:R-:W-:Y:S01]  /*b150*/  FFMA.FTZ R4, R97, c[0x0][0x23c], -R9 ;  /* 0x00008f0061047a23 */ /* 0x000fe20000010809 */
[----:B------:R-:W-:Y:S02]  /*b160*/  MOV R97, R21 ;  /* 0x0000001500617202 */ /* 0x000fe40000000f00 */
[----:B------:R-:W-:Y:S01]  /*b170*/  PRMT R7, R5, 0x5410, R11 ;  /* 0x0000541005077816 */ /* 0x000fe2000000000b */
[----:B------:R-:W-:Y:S02]  /*b180*/  FFMA.FTZ R5, R98, c[0x0][0x23c], -R9 ;  /* 0x00008f0062057a23 */ /* 0x000fe40000010809 */
[----:B------:R-:W-:Y:S01]  /*b190*/  IMAD.MOV.U32 R98, RZ, RZ, R20 ;  /* 0x000000ffff627224 */ /* 0x000fe200078e0014 */
[--C-:B------:R-:W-:Y:S01]  /*b1a0*/  SHF.R.U32.HI R3, RZ, 0x10, R0.reuse ;  /* 0x00000010ff037819 */ /* 0x100fe20000011600 */
[----:B------:R-:W2:Y:S01]  /*b1b0*/  LDSM.16.MT88.4 R20, [R206+0x11000] ;  /* 0x01100000ce14783b */ /* 0x000ea20000004200 */
[----:B------:R-:W-:-:S02]  /*b1c0*/  SHF.R.U32.HI R6, RZ, 0x18, R0 ;  /* 0x00000018ff067819 */ /* 0x000fc40000011600 */
[----:B------:R-:W-:Y:S01]  /*b1d0*/  LOP3.LUT R3, R3, 0xff, RZ, 0xc0, !PT ;  /* 0x000000ff03037812 */ /* 0x000fe200078ec0ff */
[----:B------:R-:W-:Y:S01]  /*b1e0*/  HSET2.LE.AND R0, R2, R100, PT ;  /* 0x0000006402007233 */ /* 0x000fe20003803000 */
[----:B------:R-:W-:Y:S02]  /*b1f0*/  MOV R26, R27 ;  /* 0x0000001b001a7202 */ /* 0x000fe40000000f00 */
[----:B------:R-:W-:Y:S02]  /*b200*/  F2FP.PACK_AB R2, R239, R240 ;  /* 0x000000f0ef02723e */ /* 0x000fe400000000ff */
[----:B------:R-:W-:Y:S01]  /*b210*/  PRMT R3, R3, 0x5410, R6 ;  /* 0x0000541003037816 */ /* 0x000fe20000000006 */
[----:B------:R-:W-:Y:S01]  /*b220*/  MUFU.EX2 R201, R5 ;  /* 0x0000000500c97308 */ /* 0x000fe20000000800 */
[----:B------:R-:W-:-:S07]  /*b230*/  MOV R27, R202 ;  /* 0x000000ca001b7202 */ /* 0x000fce0000000f00 */
[----:B------:R4:W1:Y:S02]  /*b240*/  MUFU.EX2 R202, R4 ;  /* 0x0000000400ca7308 */ /* 0x0008640000000800 */
[----:B----4-:R-:W-:Y:S01]  /*b250*/  LOP3.LUT R4, R0, R2, RZ, 0xc0, !PT ;  /* 0x0000000200047212 */ /* 0x010fe200078ec0ff */
[----:B------:R-:W-:Y:S01]  /*b260*/  HSET2.LE.AND R0, R3, R100, PT ;  /* 0x0000006403007233 */ /* 0x000fe20003803000 */
[----:B-1----:R-:W-:-:S04]  /*b270*/  F2FP.PACK_AB R2, R203, R236 ;  /* 0x000000eccb02723e */ /* 0x002fc800000000ff */
[----:B------:R-:W-:Y:S01]  /*b280*/  LOP3.LUT R5, R0, R2, RZ, 0xc0, !PT ;  /* 0x0000000200057212 */ /* 0x000fe200078ec0ff */
[----:B------:R-:W-:Y:S01]  /*b290*/  HSET2.LE.AND R0, R30, R100, PT ;  /* 0x000000641e007233 */ /* 0x000fe20003803000 */
[----:B------:R-:W-:-:S04]  /*b2a0*/  F2FP.PACK_AB R2, R237, R238 ;  /* 0x000000eeed02723e */ /* 0x000fc800000000ff */
[----:B------:R-:W-:Y:S01]  /*b2b0*/  LOP3.LUT R6, R0, R2, RZ, 0xc0, !PT ;  /* 0x0000000200067212 */ /* 0x000fe200078ec0ff */
[----:B------:R-:W-:Y:S01]  /*b2c0*/  HSET2.LE.AND R0, R7, R100, PT ;  /* 0x0000006407007233 */ /* 0x000fe20003803000 */
[----:B------:R-:W-:-:S04]  /*b2d0*/  F2FP.PACK_AB R2, R201, R202 ;  /* 0x000000cac902723e */ /* 0x000fc800000000ff */
[----:B------:R-:W-:Y:S01]  /*b2e0*/  LOP3.LUT R7, R0, R2, RZ, 0xc0, !PT ;  /* 0x0000000200077212 */ /* 0x000fe200078ec0ff */
[----:B------:R-:W-:Y:S01]  /*b2f0*/  IMAD.MOV.U32 R102, RZ, RZ, R27 ;  /* 0x000000ffff667224 */ /* 0x000fe200078e001b */
[----:B------:R-:W-:Y:S02]  /*b300*/  MOV R101, R26 ;  /* 0x0000001a00657202 */ /* 0x000fe40000000f00 */
[----:B------:R-:W-:-:S03]  /*b310*/  MOV R103, R24 ;  /* 0x0000001800677202 */ /* 0x000fc60000000f00 */
[C---:B------:R-:W-:Y:S01]  /*b320*/  HMMA.16816.F32 R152, R4.reuse, R16, R152 ;  /* 0x000000100498723c */ /* 0x040fe20000001898 */
[----:B------:R-:W-:Y:S02]  /*b330*/  MOV R96, R25 ;  /* 0x0000001900607202 */ /* 0x000fe40000000f00 */
[----:B------:R-:W-:Y:S05]  /*b340*/  LDSM.16.MT88.4 R24, [R205+0x11000] ;  /* 0x01100000cd18783b */ /* 0x000fea0000004200 */
[C---:B------:R-:W-:Y:S01]  /*b350*/  HMMA.16816.F32 R52, R4.reuse, R18, R52 ;  /* 0x000000120434723c */ /* 0x040fe20000001834 */
[----:B------:R-:W1:Y:S07]  /*b360*/  LDSM.16.MT88.4 R16, [R208+0x13000] ;  /* 0x01300000d010783b */ /* 0x000e6e0000004200 */
[C---:B--2---:R-:W-:Y:S08]  /*b370*/  HMMA.16816.F32 R144, R4.reuse, R20, R144 ;  /* 0x000000140490723c */ /* 0x044ff00000001890 */
[C---:B------:R-:W-:Y:S01]  /*b380*/  HMMA.16816.F32 R48, R4.reuse, R22, R48 ;  /* 0x000000160430723c */ /* 0x040fe20000001830 */
[----:B------:R-:W2:Y:S07]  /*b390*/  LDSM.16.MT88.4 R20, [R206+0x13000] ;  /* 0x01300000ce14783b */ /* 0x000eae0000004200 */
[C---:B------:R-:W-:Y:S08]  /*b3a0*/  HMMA.16816.F32 R160, R4.reuse, R12, R160 ;  /* 0x0000000c04a0723c */ /* 0x040ff000000018a0 */
[----:B------:R-:W-:Y:S01]  /*b3b0*/  HMMA.16816.F32 R60, R4, R14, R60 ;  /* 0x0000000e043c723c */ /* 0x000fe2000000183c */
[----:B------:R-:W4:Y:S01]  /*b3c0*/  LDSM.16.MT88.4 R12, [R207+0x13000] ;  /* 0x01300000cf0c783b */ /* 0x000f220000004200 */
[----:B------:R-:W-:Y:S01]  /*b3d0*/  IMAD.MOV.U32 R100, RZ, RZ, R96 ;  /* 0x000000ffff647224 */ /* 0x000fe200078e0060 */
[----:B------:R-:W-:-:S02]  /*b3e0*/  MOV R96, R97 ;  /* 0x0000006100607202 */ /* 0x000fc40000000f00 */
[----:B------:R-:W-:Y:S01]  /*b3f0*/  MOV R97, R98 ;  /* 0x0000006200617202 */ /* 0x000fe20000000f00 */
[----:B------:R-:W-:Y:S01]  /*b400*/  IMAD.MOV.U32 R98, RZ, RZ, R99 ;  /* 0x000000ffff627224 */ /* 0x000fe200078e0063 */
[----:B------:R-:W-:Y:S01]  /*b410*/  MOV R99, R92 ;  /* 0x0000005c00637202 */ /* 0x000fe20000000f00 */
[----:B------:R-:W-:Y:S01]  /*b420*/  IMAD.MOV.U32 R252, RZ, RZ, R101 ;  /* 0x000000fffffc7224 */ /* 0x000fe200078e0065 */
[----:B------:R-:W-:Y:S01]  /*b430*/  MOV R3, R102 ;  /* 0x0000006600037202 */ /* 0x000fe20000000f00 */
[----:B------:R-:W-:Y:S01]  /*b440*/  IMAD.MOV.U32 R102, RZ, RZ, R94 ;  /* 0x000000ffff667224 */ /* 0x000fe200078e005e */
[----:B------:R-:W-:Y:S02]  /*b450*/  MOV R107, R103 ;  /* 0x00000067006b7202 */ /* 0x000fe40000000f00 */
[----:B------:R-:W-:Y:S02]  /*b460*/  MOV R101, R93 ;  /* 0x0000005d00657202 */ /* 0x000fe40000000f00 */
[----:B------:R-:W-:Y:S01]  /*b470*/  MOV R103, R95 ;  /* 0x0000005f00677202 */ /* 0x000fe20000000f00 */
[----:B------:R-:W-:Y:S01]  /*b480*/  IMAD.MOV.U32 R10, RZ, RZ, R98 ;  /* 0x000000ffff0a7224 */ /* 0x000fe200078e0062 */
[----:B-1----:R-:W-:Y:S01]  /*b490*/  HMMA.16816.F32 R92, R4, R16, R56 ;  /* 0x00000010045c723c */ /* 0x002fe20000001838 */
[----:B------:R-:W-:-:S02]  /*b4a0*/  MOV R0, R99 ;  /* 0x0000006300007202 */ /* 0x000fc40000000f00 */
[----:B------:R-:W-:-:S04]  /*b4b0*/  MOV R199, R103 ;  /* 0x0000006700c77202 */ /* 0x000fc80000000f00 */
[----:B------:R-:W-:Y:S01]  /*b4c0*/  MOV R57, R96 ;  /* 0x0000006000397202 */ /* 0x000fe20000000f00 */
[----:B--2---:R-:W-:Y:S01]  /*b4d0*/  HMMA.16816.F32 R84, R4, R20, R84 ;  /* 0x000000140454723c */ /* 0x004fe20000001854 */
[----:B------:R-:W-:Y:S01]  /*b4e0*/  MOV R58, R97 ;  /* 0x00000061003a7202 */ /* 0x000fe20000000f00 */
[----:B------:R-:W-:Y:S01]  /*b4f0*/  IMAD.MOV.U32 R56, RZ, RZ, R100 ;  /* 0x000000ffff387224 */ /* 0x000fe200078e0064 */
[----:B------:R-:W-:-:S05]  /*b500*/  MOV R59, R107 ;  /* 0x0000006b003b7202 */ /* 0x000fca0000000f00 */
[C---:B------:R-:W-:Y:S01]  /*b510*/  HMMA.16816.F32 R88, R4.reuse, R22, R88 ;  /* 0x000000160458723c */ /* 0x040fe20000001858 */
[----:B------:R-:W1:Y:S07]  /*b520*/  LDSM.16.MT88.4 R20, [R208+0x15000] ;  /* 0x01500000d014783b */ /* 0x000e6e0000004200 */
[C---:B------:R-:W-:Y:S01]  /*b530*/  HMMA.16816.F32 R96, R4.reuse, R18, R72 ;  /* 0x000000120460723c */ /* 0x040fe20000001848 */
[----:B------:R-:W-:Y:S06]  /*b540*/  LDSM.16.MT88.4 R16, [R207+0x15000] ;  /* 0x01500000cf10783b */ /* 0x000fec0000004200 */
[----:B------:R-:W-:Y:S01]  /*b550*/  MOV R72, R101 ;  /* 0x0000006500487202 */ /* 0x000fe20000000f00 */
[----:B------:R-:W-:Y:S01]  /*b560*/  HMMA.16816.F32 R136, R4, R24, R136 ;  /* 0x000000180488723c */ /* 0x000fe20000001888 */
[----:B------:R-:W-:-:S07]  /*b570*/  IMAD.MOV.U32 R74, RZ, RZ, R102 ;  /* 0x000000ffff4a7224 */ /* 0x000fce00078e0066 */
[C---:B------:R-:W-:Y:S01]  /*b580*/  HMMA.16816.F32 R40, R4.reuse, R26, R40 ;  /* 0x0000001a0428723c */ /* 0x040fe20000001828 */
[----:B------:R-:W2:Y:S07]  /*b590*/  LDSM.16.MT88.4 R24, [R205+0x13000] ;  /* 0x01300000cd18783b */ /* 0x000eae0000004200 */
[C---:B----4-:R-:W-:Y:S08]  /*b5a0*/  HMMA.16816.F32 R100, R4.reuse, R12, R124 ;  /* 0x0000000c0464723c */ /* 0x050ff0000000187c */
[C---:B------:R-:W-:Y:S01]  /*b5b0*/  HMMA.16816.F32 R104, R4.reuse, R14, R156 ;  /* 0x0000000e0468723c */ /* 0x040fe2000000189c */
[----:B------:R-:W4:Y:S07]  /*b5c0*/  LDSM.16.MT88.4 R12, [R205+0x17000] ;  /* 0x01700000cd0c783b */ /* 0x000f2e0000004200 */
[C---:B-1----:R-:W-:Y:S08]  /*b5d0*/  HMMA.16816.F32 R124, R4.reuse, R20, R176 ;  /* 0x00000014047c723c */ /* 0x042ff000000018b0 */
[C---:B------:R-:W-:Y:S08]  /*b5e0*/  HMMA.16816.F32 R20, R4.reuse, R22, R168 ;  /* 0x000000160414723c */ /* 0x040ff000000018a8 */
[C---:B--2---:R-:W-:Y:S08]  /*b5f0*/  HMMA.16816.F32 R68, R4.reuse, R24, R68 ;  /* 0x000000180444723c */ /* 0x044ff00000001844 */
[C---:B------:R-:W-:Y:S01]  /*b600*/  HMMA.16816.F32 R76, R4.reuse, R26, R76 ;  /* 0x0000001a044c723c */ /* 0x040fe2000000184c */
[----:B------:R-:W1:Y:S07]  /*b610*/  LDSM.16.MT88.4 R24, [R206+0x15000] ;  /* 0x01500000ce18783b */ /* 0x000e6e0000004200 */
[----:B----4-:R-:W-:Y:S01]  /*b620*/  HMMA.16816.F32 R168, R4, R12, R140 ;  /* 0x0000000c04a8723c */ /* 0x010fe2000000188c */
[----:B------:R-:W-:Y:S01]  /*b630*/  FFMA.FTZ R0, R0, c[0x0][0x23c], -R8 ;  /* 0x00008f0000007a23 */ /* 0x000fe20000010808 */
[----:B------:R-:W-:Y:S01]  /*b640*/  LOP3.LUT R2, R31, UR9, R200, 0x96, !PT ;  /* 0x000000091f027c12 */ /* 0x000fe2000f8e96c8 */
[----:B------:R-:W-:Y:S01]  /*b650*/  IMAD.MOV.U32 R11, RZ, RZ, R193 ;  /* 0x000000ffff0b7224 */ /* 0x000fe200078e00c1 */
[----:B------:R-:W-:-:S04]  /*b660*/  MOV R73, R194 ;  /* 0x000000c200497202 */ /* 0x000fc80000000f00 */
[----:B------:R-:W-:Y:S01]  /*b670*/  HMMA.16816.F32 R132, R4, R14, R132 ;  /* 0x0000000e0484723c */ /* 0x000fe20000001884 */
[----:B------:R-:W2:Y:S01]  /*b680*/  LDSM.16.MT88.4 R12, [R208+0x17000] ;  /* 0x01700000d00c783b */ /* 0x000ea20000004200 */
[----:B------:R4:W-:Y:S01]  /*b690*/  MUFU.EX2 R31, R0 ;  /* 0x00000000001f7308 */ /* 0x0009e20000000800 */
[----:B------:R-:W-:Y:S02]  /*b6a0*/  MOV R159, R195 ;  /* 0x000000c3009f7202 */ /* 0x000fe40000000f00 */
[----:B------:R-:W-:Y:S01]  /*b6b0*/  MOV R75, R192 ;  /* 0x000000c0004b7202 */ /* 0x000fe20000000f00 */
[----:B------:R-:W-:Y:S01]  /*b6c0*/  LDSM.16.MT88.4 R140, [R205+0x11800] ;  /* 0x01180000cd8c783b */ /* 0x000fe20000004200 */
[----:B----4-:R-:W-:-:S04]  /*b6d0*/  FFMA.FTZ R0, R199, c[0x0][0x23c], -R8 ;  /* 0x00008f00c7007a23 */ /* 0x010fc80000010808 */
[----:B------:R4:W2:Y:S01]  /*b6e0*/  MUFU.EX2 R199, R0 ;  /* 0x0000000000c77308 */ /* 0x0008a20000000800 */
[C---:B-1----:R-:W-:Y:S01]  /*b6f0*/  HMMA.16816.F32 R116, R4.reuse, R24, R188 ;  /* 0x000000180474723c */ /* 0x042fe200000018bc */
[----:B----4-:R-:W-:Y:S02]  /*b700*/  FFMA.FTZ R0, R73, c[0x0][0x23c], -R8 ;  /* 0x00008f0049007a23 */ /* 0x010fe40000010808 */
[----:B------:R-:W-:Y:S01]  /*b710*/  IMAD.MOV.U32 R73, RZ, RZ, R74 ;  /* 0x000000ffff497224 */ /* 0x000fe200078e004a */
[----:B------:R-:W-:Y:S02]  /*b720*/  MOV R74, R59 ;  /* 0x0000003b004a7202 */ /* 0x000fe40000000f00 */
[----:B------:R-:W-:Y:S01]  /*b730*/  MOV R59, R3 ;  /* 0x00000003003b7202 */ /* 0x000fe20000000f00 */
[----:B------:R-:W-:Y:S01]  /*b740*/  IMAD.WIDE.U32 R2, R2, -0x2daee0ad, RZ ;  /* 0xd2511f5302027825 */ /* 0x000fe200078e00ff */
[----:B------:R1:W-:Y:S03]  /*b750*/  MUFU.EX2 R30, R0 ;  /* 0x00000000001e7308 */ /* 0x0003e60000000800 */
[----:B------:R-:W-:Y:S01]  /*b760*/  FFMA.FTZ R8, R159, c[0x0][0x23c], -R8 ;  /* 0x00008f009f087a23 */ /* 0x000fe20000010808 */
[----:B------:R-:W-:Y:S01]  /*b770*/  HMMA.16816.F32 R24, R4, R26, R180 ;  /* 0x0000001a0418723c */ /* 0x000fe200000018b4 */
[----:B------:R-:W-:Y:S01]  /*b780*/  IMAD.MOV.U32 R159, RZ, RZ, R10 ;  /* 0x000000ffff9f7224 */ /* 0x000fe200078e000a */
[----:B------:R-:W-:-:S06]  /*b790*/  LOP3.LUT R10, R2, 0xffff, RZ, 0xc0, !PT ;  /* 0x0000ffff020a7812 */ /* 0x000fcc00078ec0ff */
[----:B--2---:R-:W-:Y:S01]  /*b7a0*/  HMMA.16816.F32 R176, R4, R14, R120 ;  /* 0x0000000e04b0723c */ /* 0x004fe20000001878 */
[----:B------:R2:W4:Y:S01]  /*b7b0*/  MUFU.EX2 R15, R8 ;  /* 0x00000008000f7308 */ /* 0x0005220000000800 */
[----:B------:R-:W-:Y:S01]  /*b7c0*/  LDSM.16.MT88.4 R120, [R208+0x17800] ;  /* 0x01780000d078783b */ /* 0x000fe20000004200 */
[----:B-1----:R-:W-:Y:S01]  /*b7d0*/  LOP3.LUT R0, R3, UR24, R198, 0x96, !PT ;  /* 0x0000001803007c12 */ /* 0x002fe2000f8e96c6 */
[----:B------:R-:W-:Y:S01]  /*b7e0*/  FFMA.FTZ R3, R73, c[0x0][0x23c], -R9 ;  /* 0x00008f0049037a23 */ /* 0x000fe20000010809 */
[----:B------:R-:W-:-:S03]  /*b7f0*/  MOV R73, R74 ;  /* 0x0000004a00497202 */ /* 0x000fc60000000f00 */
[----:B------:R-:W-:Y:S01]  /*b800*/  HMMA.16816.F32 R180, R4, R12, R64 ;  /* 0x0000000c04b4723c */ /* 0x000fe20000001840 */
[----:B------:R-:W-:Y:S01]  /*b810*/  MOV R74, R75 ;  /* 0x0000004b004a7202 */ /* 0x000fe20000000f00 */
[----:B------:R-:W-:Y:S01]  /*b820*/  IMAD.MOV.U32 R75, RZ, RZ, R11 ;  /* 0x000000ffff4b7224 */ /* 0x000fe200078e000b */
[----:B------:R-:W-:Y:S02]  /*b830*/  SHF.R.U32.HI R11, RZ, 0x8, R10 ;  /* 0x00000008ff0b7819 */ /* 0x000fe4000001160a */
[----:B--2---:R-:W-:-:S03]  /*b840*/  SHF.R.U32.HI R8, RZ, 0x10, R2 ;  /* 0x00000010ff087819 */ /* 0x004fc60000011602 */
[----:B------:R-:W-:Y:S01]  /*b850*/  HMMA.16816.F32 R108, R4, R32, R164 ;  /* 0x00000020046c723c */ /* 0x000fe200000018a4 */
[----:B------:R-:W-:-:S07]  /*b860*/  LOP3.LUT R13, R2, 0xff, RZ, 0xc0, !PT ;  /* 0x000000ff020d7812 */ /* 0x000fce00078ec0ff */
[----:B------:R-:W-:Y:S01]  /*b870*/  HMMA.16816.F32 R112, R4, R34, R184 ;  /* 0x000000220470723c */ /* 0x000fe200000018b8 */
[----:B------:R-:W-:Y:S01]  /*b880*/  SHF.R.U32.HI R12, RZ, 0x18, R2 ;  /* 0x00000018ff0c7819 */ /* 0x000fe20000011602 */
[----:B------:R-:W1:Y:S01]  /*b890*/  LDSM.16.MT88.4 R32, [R206+0x17000] ;  /* 0x01700000ce20783b */ /* 0x000e620000004200 */
[----:B------:R-:W-:Y:S02]  /*b8a0*/  LOP3.LUT R2, R0, 0xffff, RZ, 0xc0, !PT ;  /* 0x0000ffff00027812 */ /* 0x000fe400078ec0ff */
[----:B------:R-:W-:-:S03]  /*b8b0*/  LOP3.LUT R10, R8, 0xff, RZ, 0xc0, !PT ;  /* 0x000000ff080a7812 */ /* 0x000fc600078ec0ff */
[----:B------:R-:W-:Y:S01]  /*b8c0*/  HMMA.16816.F32 R192, R4, R16, R148 ;  /* 0x0000001004c0723c */ /* 0x000fe20000001894 */
[----:B------:R-:W-:-:S07]  /*b8d0*/  LOP3.LUT R8, R0, 0xff, RZ, 0xc0, !PT ;  /* 0x000000ff00087812 */ /* 0x000fce00078ec0ff */
[----:B------:R-:W-:Y:S01]  /*b8e0*/  HMMA.16816.F32 R172, R4, R18, R172 ;  /* 0x0000001204ac723c */ /* 0x000fe200000018ac */
[----:B------:R-:W-:Y:S01]  /*b8f0*/  SHF.R.U32.HI R2, RZ, 0x8, R2 ;  /* 0x00000008ff027819 */ /* 0x000fe20000011602 */
[----:B------:R-:W2:Y:S03]  /*b900*/  LDSM.16.MT88.4 R16, [R207+0x17000] ;  /* 0x01700000cf10783b */ /* 0x000ea60000004200 */
[----:B------:R-:W-:Y:S01]  /*b910*/  PRMT R8, R8, 0x5410, R2 ;  /* 0x0000541008087816 */ /* 0x000fe20000000002 */
[----:B------:R-:W-:Y:S01]  /*b920*/  FFMA.FTZ R2, R73, c[0x0][0x23c], -R9 ;  /* 0x00008f0049027a23 */ /* 0x000fe20000010809 */
[----:B------:R3:W-:Y:S01]  /*b930*/  MUFU.EX2 R14, R3 ;  /* 0x00000003000e7308 */ /* 0x0007e20000000800 */
[----:B------:R-:W1:Y:S01]  /*b940*/  LDC.U8 R73, c[0x0][0x2d8] ;  /* 0x0000b600ff497b82 */ /* 0x000e620000000000 */
[----:B------:R-:W-:Y:S01]  /*b950*/  PRMT R11, R13, 0x5410, R11 ;  /* 0x000054100d0b7816 */ /* 0x000fe2000000000b */
[----:B------:R-:W2:Y:S01]  /*b960*/  LDSM.16.MT88.4 R148, [R206+0x11800] ;  /* 0x01180000ce94783b */ /* 0x000ea20000004200 */
[----:B------:R-:W-:-:S02]  /*b970*/  PRMT R10, R10, 0x5410, R12 ;  /* 0x000054100a0a7816 */ /* 0x000fc4000000000c */
[----:B------:R-:W-:Y:S01]  /*b980*/  MOV R200, R74 ;  /* 0x0000004a00c87202 */ /* 0x000fe20000000f00 */
[----:B------:R-:W-:Y:S04]  /*b990*/  LDSM.16.MT88.4 R164, [R207+0x11800] ;  /* 0x01180000cfa4783b */ /* 0x000fe80000004200 */
[----:B------:R-:W-:Y:S01]  /*b9a0*/  LDSM.16.MT88.4 R64, [R207+0x13800] ;  /* 0x01380000cf40783b */ /* 0x000fe20000004200 */
[----:B---3--:R-:W-:Y:S01]  /*b9b0*/  FFMA.FTZ R3, R159, c[0x0][0x23c], -R9 ;  /* 0x00008f009f037a23 */ /* 0x008fe20000010809 */
[----:B------:R3:W-:Y:S02]  /*b9c0*/  MUFU.EX2 R12, R2 ;  /* 0x00000002000c7308 */ /* 0x0007e40000000800 */
[----:B------:R-:W2:Y:S06]  /*b9d0*/  LDSM.16.MT88.4 R156, [R208+0x11800] ;  /* 0x01180000d09c783b */ /* 0x000eac0000004200 */
[----:B------:R4:W2:Y:S01]  /*b9e0*/  MUFU.EX2 R13, R3 ;  /* 0x00000003000d7308 */ /* 0x0008a20000000800 */
[----:B-1----:R-:W-:Y:S01]  /*b9f0*/  PRMT R73, R73, 0x7054, R73 ;  /* 0x0000705449497816 */ /* 0x002fe20000000049 */
[----:B---3--:R-:W-:Y:S01]  /*ba00*/  FFMA.FTZ R2, R72, c[0x0][0x23c], -R9 ;  /* 0x00008f0048027a23 */ /* 0x008fe20000010809 */
[----:B----4-:R-:W-:-:S02]  /*ba10*/  SHF.R.U32.HI R3, RZ, 0x10, R0 ;  /* 0x00000010ff037819 */ /* 0x010fc40000011600 */
[----:B------:R-:W-:Y:S02]  /*ba20*/  SHF.R.U32.HI R0, RZ, 0x18, R0 ;  /* 0x00000018ff007819 */ /* 0x000fe40000011600 */
[----:B------:R-:W-:-:S04]  /*ba30*/  LOP3.LUT R3, R3, 0xff, RZ, 0xc0, !PT ;  /* 0x000000ff03037812 */ /* 0x000fc800078ec0ff */
[----:B------:R-:W-:Y:S01]  /*ba40*/  PRMT R3, R3, 0x5410, R0 ;  /* 0x0000541003037816 */ /* 0x000fe20000000000 */
[--C-:B------:R-:W-:Y:S02]  /*ba50*/  HSET2.LE.AND R0, R8, R73.reuse, PT ;  /* 0x0000004908007233 */ /* 0x100fe40003803000 */
[----:B------:R1:W3:Y:S01]  /*ba60*/  MUFU.EX2 R8, R2 ;  /* 0x0000000200087308 */ /* 0x0002e20000000800 */
[C---:B------:R-:W-:Y:S08]  /*ba70*/  HMMA.16816.F32 R188, R4.reuse, R32, R128 ;  /* 0x0000002004bc723c */ /* 0x040ff00000001880 */
[----:B------:R-:W-:Y:S01]  /*ba80*/  HMMA.16816.F32 R184, R4, R34, R80 ;  /* 0x0000002204b8723c */ /* 0x000fe20000001850 */
[----:B------:R-:W-:Y:S01]  /*ba90*/  HSET2.LE.AND R3, R3, R73, PT ;  /* 0x0000004903037233 */ /* 0x000fe20003803000 */
[----:B------:R-:W-:Y:S01]  /*baa0*/  MOV R198, R75 ;  /* 0x0000004b00c67202 */ /* 0x000fe20000000f00 */
[----:B------:R-:W-:Y:S01]  /*bab0*/  IMAD.MOV.U32 R9, RZ, RZ, R56 ;  /* 0x000000ffff097224 */ /* 0x000fe200078e0038 */
[----:B------:R-:W-:Y:S01]  /*bac0*/  LDSM.16.MT88.4 R80, [R206+0x15800] ;  /* 0x01580000ce50783b */ /* 0x000fe20000004200 */
[----:B-1----:R-:W-:-:S03]  /*bad0*/  F2FP.PACK_AB R2, R199, R31 ;  /* 0x0000001fc702723e */ /* 0x002fc600000000ff */
[----:B--2---:R-:W-:Y:S01]  /*bae0*/  HMMA.16816.F32 R32, R4, R16, R44 ;  /* 0x000000100420723c */ /* 0x004fe2000000182c */
[----:B------:R-:W-:Y:S02]  /*baf0*/  LOP3.LUT R128, R0, R2, RZ, 0xc0, !PT ;  /* 0x0000000200807212 */ /* 0x000fe400078ec0ff */
[----:B------:R-:W-:-:S05]  /*bb00*/  F2FP.PACK_AB R0, R15, R30 ;  /* 0x0000001e0f00723e */ /* 0x000fca00000000ff */
[----:B------:R-:W-:Y:S07]  /*bb10*/  HMMA.16816.F32 R16, R4, R18, R36 ;  /* 0x000000120410723c */ /* 0x000fee0000001824 */
[--C-:B------:R-:W-:Y:S01]  /*bb20*/  HSET2.LE.AND R5, R11, R73.reuse, PT ;  /* 0x000000490b057233 */ /* 0x100fe20003803000 */
[----:B------:R-:W-:Y:S01]  /*bb30*/  F2FP.PACK_AB R4, R13, R14 ;  /* 0x0000000e0d04723e */ /* 0x000fe200000000ff */
[----:B------:R-:W-:-:S03]  /*bb40*/  HSET2.LE.AND R6, R10, R73, PT ;  /* 0x000000490a067233 */ /* 0x000fc60003803000 */
[----:B------:R-:W-:Y:S01]  /*bb50*/  LOP3.LUT R130, R5, R0, RZ, 0xc0, !PT ;  /* 0x0000000005827212 */ /* 0x000fe200078ec0ff */
[----:B------:R-:W-:Y:S01]  /*bb60*/  IMAD.MOV.U32 R2, RZ, RZ, R59 ;  /* 0x000000ffff027224 */ /* 0x000fe200078e003b */
[----:B---3--:R-:W-:Y:S01]  /*bb70*/  F2FP.PACK_AB R0, R8, R12 ;  /* 0x0000000c0800723e */ /* 0x008fe200000000ff */
[----:B------:R-:W-:Y:S01]  /*bb80*/  LDSM.16.MT88.4 R72, [R205+0x15800] ;  /* 0x01580000cd48783b */ /* 0x000fe20000004200 */
[----:B------:R-:W-:Y:S02]  /*bb90*/  LOP3.LUT R129, R3, R4, RZ, 0xc0, !PT ;  /* 0x0000000403817212 */ /* 0x000fe400078ec0ff */
[----:B------:R-:W-:Y:S02]  /*bba0*/  LOP3.LUT R131, R6, R0, RZ, 0xc0, !PT ;  /* 0x0000000006837212 */ /* 0x000fe400078ec0ff */
[----:B------:R-:W-:Y:S01]  /*bbb0*/  MOV R11, R57 ;  /* 0x00000039000b7202 */ /* 0x000fe20000000f00 */
[----:B------:R-:W-:Y:S01]  /*bbc0*/  LDSM.16.MT88.4 R4, [R207+0x17800] ;  /* 0x01780000cf04783b */ /* 0x000fe20000004200 */
[----:B------:R-:W-:-:S03]  /*bbd0*/  MOV R10, R58 ;  /* 0x0000003a000a7202 */ /* 0x000fc60000000f00 */
[C---:B------:R-:W-:Y:S01]  /*bbe0*/  HMMA.16816.F32 R136, R128.reuse, R140, R136 ;  /* 0x0000008c8088723c */ /* 0x040fe20000001888 */
[----:B------:R-:W-:Y:S07]  /*bbf0*/  LDSM.16.MT88.4 R56, [R208+0x13800] ;  /* 0x01380000d038783b */ /* 0x000fee0000004200 */
[C---:B------:R-:W-:Y:S01]  /*bc00*/  HMMA.16816.F32 R140, R128.reuse, R142, R40 ;  /* 0x0000008e808c723c */ /* 0x040fe20000001828 */
[----:B------:R-:W1:Y:S07]  /*bc10*/  LDSM.16.MT88.4 R40, [R205+0x13800] ;  /* 0x01380000cd28783b */ /* 0x000e6e0000004200 */
[C---:B------:R-:W-:Y:S08]  /*bc20*/  HMMA.16816.F32 R144, R128.reuse, R148, R144 ;  /* 0x000000948090723c */ /* 0x040ff00000001890 */
[----:B------:R-:W-:Y:S01]  /*bc30*/  HMMA.16816.F32 R148, R128, R150, R48 ;  /* 0x000000968094723c */ /* 0x000fe20000001830 */
[----:B------:R-:W2:Y:S01]  /*bc40*/  LDSM.16.MT88.4 R48, [R206+0x13800] ;  /* 0x01380000ce30783b */ /* 0x000ea20000004200 */
[----:B------:R-:W-:-:S02]  /*bc50*/  FFMA.FTZ R2, R10, R29, R2 ;  /* 0x0000001d0a027223 */ /* 0x000fc40000010002 */
[----:B------:R-:W-:Y:S02]  /*bc60*/  FFMA.FTZ R0, R9, R28, R11 ;  /* 0x0000001c09007223 */ /* 0x000fe4000001000b */
        /* <DEDUP_REMOVED lines=9> */
[----:B------:R-:W-:Y:S01]  /*bd00*/  HMMA.16816.F32 R152, R128, R156, R152 ;  /* 0x0000009c8098723c */ /* 0x000fe20000001898 */
[----:B------:R-:W-:Y:S02]  /*bd10*/  FADD.FTZ R0, R247, R0 ;  /* 0x00000000f7007221 */ /* 0x000fe40000010000 */
[----:B------:R-:W-:-:S02]  /*bd20*/  FADD.FTZ R2, R248, R2 ;  /* 0x00000002f8027221 */ /* 0x000fc40000010000 */
[----:B------:R-:W-:-:S03]  /*bd30*/  FADD.FTZ R0, R249, R0 ;  /* 0x00000000f9007221 */ /* 0x000fc60000010000 */
[----:B------:R-:W-:Y:S01]  /*bd40*/  HMMA.16816.F32 R160, R128, R164, R160 ;  /* 0x000000a480a0723c */ /* 0x000fe200000018a0 */
[----:B------:R-:W-:-:S07]  /*bd50*/  FADD.FTZ R2, R250, R2 ;  /* 0x00000002fa027221 */ /* 0x000fce0000010000 */
[----:B------:R-:W-:Y:S01]  /*bd60*/  HMMA.16816.F32 R156, R128, R158, R52 ;  /* 0x0000009e809c723c */ /* 0x000fe20000001834 */
[----:B------:R-:W-:-:S07]  /*bd70*/  FADD.FTZ R0, R251, R0 ;  /* 0x00000000fb007221 */ /* 0x000fce0000010000 */
[C---:B------:R-:W-:Y:S08]  /*bd80*/  HMMA.16816.F32 R164, R128.reuse, R166, R60 ;  /* 0x000000a680a4723c */ /* 0x040ff0000000183c */
[C---:B-1----:R-:W-:Y:S08]  /*bd90*/  HMMA.16816.F32 R36, R128.reuse, R40, R68 ;  /* 0x000000288024723c */ /* 0x042ff00000001844 */
[C---:B--2---:R-:W-:Y:S08]  /*bda0*/  HMMA.16816.F32 R44, R128.reuse, R48, R84 ;  /* 0x00000030802c723c */ /* 0x044ff00000001854 */
[C---:B------:R-:W-:Y:S08]  /*bdb0*/  HMMA.16816.F32 R52, R128.reuse, R56, R92 ;  /* 0x000000388034723c */ /* 0x040ff0000000185c */
[C---:B------:R-:W-:Y:S08]  /*bdc0*/  HMMA.16816.F32 R60, R128.reuse, R64, R100 ;  /* 0x00000040803c723c */ /* 0x040ff00000001864 */
[----:B------:R-:W-:Y:S01]  /*bdd0*/  HMMA.16816.F32 R68, R128, R72, R108 ;  /* 0x000000488044723c */ /* 0x000fe2000000186c */
[----:B------:R-:W-:-:S07]  /*bde0*/  FADD.FTZ R2, R240, R2 ;  /* 0x00000002f0027221 */ /* 0x000fce0000010000 */
        /* <DEDUP_REMOVED lines=22> */
[----:B------:R-:W-:Y:S01]  /*bf50*/  FADD.FTZ R0, R8, R0 ;  /* 0x0000000008007221 */ /* 0x000fe20000010000 */
[C---:B------:R-:W-:Y:S02]  /*bf60*/  HMMA.16816.F32 R40, R128.reuse, R42, R76 ;  /* 0x0000002a8028723c */ /* 0x040fe4000000184c */
[----:B------:R3:W-:Y:S04]  /*bf70*/  STL [R1], R2 ;  /* 0x0000000201007387 */ /* 0x0007e80000100800 */
[----:B------:R3:W-:Y:S02]  /*bf80*/  STL [R1+0x20], R0 ;  /* 0x0000200001007387 */ /* 0x0007e40000100800 */
[C---:B------:R-:W-:Y:S08]  /*bf90*/  HMMA.16816.F32 R76, R128.reuse, R80, R116 ;  /* 0x00000050804c723c */ /* 0x040ff00000001874 */
[C---:B-1----:R-:W-:Y:S08]  /*bfa0*/  HMMA.16816.F32 R84, R128.reuse, R88, R124 ;  /* 0x000000588054723c */ /* 0x042ff0000000187c */
[C---:B--2---:R-:W-:Y:S08]  /*bfb0*/  HMMA.16816.F32 R92, R128.reuse, R96, R192 ;  /* 0x00000060805c723c */ /* 0x044ff000000018c0 */
        /* <DEDUP_REMOVED lines=11> */
[----:B------:R-:W-:-:S02]  /*c070*/  MOV R3, R196 ;  /* 0x000000c400037202 */ /* 0x000fc40000000f00 */
[----:B------:R-:W-:-:S05]  /*c080*/  MOV R132, R197 ;  /* 0x000000c500847202 */ /* 0x000fca0000000f00 */
.L_x_970:
[----:B-1----:R-:W-:-:S06]  /*c090*/  UISETP.GT.AND UP0, UPT, UR29, UR11, UPT ;  /* 0x0000000b1d00728c */ /* 0x002fcc000bf04270 */
[----:B------:R-:W-:-:S13]  /*c0a0*/  PLOP3.LUT P0, PT, PT, PT, UP0, 0x80, 0x0 ;  /* 0x000000000000781c */ /* 0x000fda0003f0f008 */
[----:B------:R-:W-:Y:S05]  /*c0b0*/  @!P0 BRA `(.L_x_972) ;  /* 0x0000454000008947 */ /* 0x000fea0003800000 */
[----:B------:R-:W1:Y:S01]  /*c0c0*/  LDC.U8 R0, c[0x0][0x2d8] ;  /* 0x0000b600ff007b82 */ /* 0x000e620000000000 */
[----:B------:R-:W-:Y:S01]  /*c0d0*/  MOV R134, R3 ;  /* 0x0000000300867202 */ /* 0x000fe20000000f00 */
[----:B------:R-:W-:Y:S01]  /*c0e0*/  UMOV UR31, 0x5 ;  /* 0x00000005001f7882 */ /* 0x000fe20000000000 */
[----:B------:R-:W-:Y:S01]  /*c0f0*/  MOV R133, R132 ;  /* 0x0000008400857202 */ /* 0x000fe20000000f00 */
[----:B------:R-:W-:Y:S02]  /*c100*/  ULDC UR4, c[0x0][0x19c] ;  /* 0x0000670000047ab9 */ /* 0x000fe40000000800 */
[----:B------:R-:W-:Y:S02]  /*c110*/  USHF.L.U32 UR28, UR8, 0x5, URZ ;  /* 0x00000005081c7899 */ /* 0x000fe4000800063f */
[----:B------:R-:W-:Y:S02]  /*c120*/  USHF.L.U64.HI UR8, UR8, UR31, UR4 ;  /* 0x0000001f08087299 */ /* 0x000fe40008010204 */
[----:B------:R-:W-:-:S02]  /*c130*/  UMOV UR33, 0x6 ;  /* 0x0000000600217882 */ /* 0x000fc40000000000 */
[----:B------:R-:W-:Y:S02]  /*c140*/  ULDC UR4, c[0x0][0x1a4] ;  /* 0x0000690000047ab9 */ /* 0x000fe40000000800 */
[----:B------:R-:W-:Y:S02]  /*c150*/  USHF.L.U32 UR30, UR6, 0x5, URZ ;  /* 0x00000005061e7899 */ /* 0x000fe4000800063f */
[----:B------:R-:W-:Y:S02]  /*c160*/  USHF.L.U32 UR32, UR6, 0x6, URZ ;  /* 0x0000000606207899 */ /* 0x000fe4000800063f */
[----:B------:R-:W-:Y:S02]  /*c170*/  USHF.L.U64.HI UR31, UR6, UR31, UR4 ;  /* 0x0000001f061f7299 */ /* 0x000fe40008010204 */
[----:B------:R-:W-:Y:S01]  /*c180*/  USHF.L.U64.HI UR33, UR6, UR33, UR4 ;  /* 0x0000002106217299 */ /* 0x000fe20008010204 */
[----:B-1----:R-:W-:-:S06]  /*c190*/  PRMT R0, R0, 0x7054, R0 ;  /* 0x0000705400007816 */ /* 0x002fcc0000000000 */
[----:B------:R-:W2:Y:S04]  /*c1a0*/  LDL.LU R0, [R1+0x6c] ;  /* 0x00006c0001007983 */ /* 0x000ea80000300800 */
[----:B------:R-:W3:Y:S04]  /*c1b0*/  LDL.LU R2, [R1+0x68] ;  /* 0x0000680001027983 */ /* 0x000ee80000300800 */
[----:B------:R-:W4:Y:S04]  /*c1c0*/  LDL.LU.64 R6, [R1+0x60] ;  /* 0x0000600001067983 */ /* 0x000f280000300a00 */
[----:B------:R-:W4:Y:S04]  /*c1d0*/  LDL.LU.64 R4, [R1+0x30] ;  /* 0x0000300001047983 */ /* 0x000f280000300a00 */
[----:B------:R-:W2:Y:S01]  /*c1e0*/  LDL.LU R8, [R1+0x4c] ;  /* 0x00004c0001087983 */ /* 0x000ea20000300800 */
[----:B----4-:R-:W-:Y:S01]  /*c1f0*/  MOV R4, R6 ;  /* 0x0000000600047202 */ /* 0x010fe20000000f00 */
[----:B--2---:R-:W-:-:S05]  /*c200*/  IMAD.WIDE.U32 R8, R8, -0x326172a9, RZ ;  /* 0xcd9e8d5708087825 */ /* 0x004fca00078e00ff */
[----:B------:R-:W-:Y:S01]  /*c210*/  LOP3.LUT R0, R9, R0, RZ, 0x3c, !PT ;  /* 0x0000000009007212 */ /* 0x000fe200078e3cff */
[----:B------:R3:W-:Y:S02]  /*c220*/  STL.64 [R1+0x18], R8 ;  /* 0x0000180801007387 */ /* 0x0007e40000100a00 */
[----:B---3--:R-:W-:-:S04]  /*c230*/  IMAD.WIDE.U32 R8, R2, -0x2daee0ad, RZ ;  /* 0xd2511f5302087825 */ /* 0x008fc800078e00ff */
[----:B------:R-:W-:Y:S01]  /*c240*/  IMAD.WIDE.U32 R2, R0, -0x2daee0ad, RZ ;  /* 0xd2511f5300027825 */ /* 0x000fe200078e00ff */
[----:B------:R1:W-:Y:S04]  /*c250*/  STL.64 [R1+0x10], R8 ;  /* 0x0000100801007387 */ /* 0x0003e80000100a00 */
[----:B------:R1:W-:Y:S04]  /*c260*/  STL.64 [R1+0x30], R4 ;  /* 0x0000300401007387 */ /* 0x0003e80000100a00 */
[----:B------:R1:W-:Y:S01]  /*c270*/  STL.64 [R1+0x8], R2 ;  /* 0x0000080201007387 */ /* 0x0003e20000100a00 */
[----:B------:R-:W-:Y:S05]  /*c280*/  BRA `(.L_x_973) ;  /* 0x000002b000007947 */ /* 0x000fea0003800000 */
.L_x_975:
        /* <DEDUP_REMOVED lines=43> */
.L_x_973:
[----:B-1----:R-:W2:Y:S01]  /*c540*/  LDL.64 R4, [R1+0x30] ;  /* 0x0000300001047983 */ /* 0x002ea20000100a00 */
        /* <DEDUP_REMOVED lines=8> */
[----:B--2---:R-:W-:Y:S05]  /*c5d0*/  IMAD.WIDE.U32 R2, R2, UR32, R4 ;  /* 0x0000002002027c25 */ /* 0x004fea000f8e0004 */
        /* <DEDUP_REMOVED lines=31> */
[----:B------:R-:W3:Y:S04]  /*c7d0*/  LDSM.16.M88.4 R16, [R204+0x8800] ;  /* 0x00880000cc10783b */ /* 0x000ee80000000200 */
[----:B------:R-:W4:Y:S04]  /*c7e0*/  LDSM.16.M88.4 R24, [R204+0x9000] ;  /* 0x00900000cc18783b */ /* 0x000f280000000200 */
[----:B------:R-:W0:Y:S04]  /*c7f0*/  LDGDEPBAR ;  /* 0x00000000000079af */ /* 0x000e280000000000 */
[----:B------:R-:W2:Y:S04]  /*c800*/  LDSM.16.M88.4 R168, [R204+0x9800] ;  /* 0x00980000cca8783b */ /* 0x000ea80000000200 */
[----:B------:R-:W-:Y:S04]  /*c810*/  LDSM.16.M88.4 R172, [R212] ;  /* 0x00000000d4ac783b */ /* 0x000fe80000000200 */
[----:B------:R-:W2:Y:S04]  /*c820*/  LDSM.16.M88.4 R176, [R215] ;  /* 0x00000000d7b0783b */ /* 0x000ea80000000200 */
[----:B------:R-:W2:Y:S04]  /*c830*/  LDSM.16.M88.4 R180, [R230] ;  /* 0x00000000e6b4783b */ /* 0x000ea80000000200 */
[----:B------:R-:W2:Y:S04]  /*c840*/  LDSM.16.M88.4 R184, [R229] ;  /* 0x00000000e5b8783b */ /* 0x000ea80000000200 */
[----:B------:R-:W2:Y:S01]  /*c850*/  LDSM.16.M88.4 R188, [R228] ;  /* 0x00000000e4bc783b */ /* 0x000ea20000000200 */
[C---:B-1----:R-:W-:Y:S03]  /*c860*/  HMMA.16816.F32 R4, R32.reuse, R8, RZ ;  /* 0x000000082004723c */ /* 0x042fe600000018ff */
[----:B------:R-:W-:Y:S04]  /*c870*/  LDSM.16.M88.4 R192, [R210+0x8000] ;  /* 0x00800000d2c0783b */ /* 0x000fe80000000200 */
[----:B------:R-:W-:Y:S01]  /*c880*/  LDSM.16.M88.4 R196, [R210+0x8800] ;  /* 0x00880000d2c4783b */ /* 0x000fe20000000200 */
[C---:B------:R-:W-:Y:S03]  /*c890*/  HMMA.16816.F32 R8, R32.reuse, R10, RZ ;  /* 0x0000000a2008723c */ /* 0x040fe600000018ff */
[----:B------:R-:W-:Y:S05]  /*c8a0*/  LDSM.16.M88.4 R200, [R210+0x9800] ;  /* 0x00980000d2c8783b */ /* 0x000fea0000000200 */
[C---:B---3--:R-:W-:Y:S08]  /*c8b0*/  HMMA.16816.F32 R12, R32.reuse, R16, RZ ;  /* 0x00000010200c723c */ /* 0x048ff000000018ff */
[C---:B------:R-:W-:Y:S08]  /*c8c0*/  HMMA.16816.F32 R16, R32.reuse, R18, RZ ;  /* 0x000000122010723c */ /* 0x040ff000000018ff */
[C---:B----4-:R-:W-:Y:S08]  /*c8d0*/  HMMA.16816.F32 R20, R32.reuse, R24, RZ ;  /* 0x000000182014723c */ /* 0x050ff000000018ff */
        /* <DEDUP_REMOVED lines=14> */
[----:B------:R-:W-:Y:S01]  /*c9c0*/  HMMA.16816.F32 R32, R172, R190, R32 ;  /* 0x000000beac20723c */ /* 0x000fe20000001820 */
[----:B------:R-:W4:Y:S04]  /*c9d0*/  LDSM.16.M88.4 R172, [R209+0x800] ;  /* 0x00080000d1ac783b */ /* 0x000f280000000200 */
[----:B------:R-:W-:Y:S03]  /*c9e0*/  LDSM.16.M88.4 R188, [R211+0x2000] ;  /* 0x00200000d3bc783b */ /* 0x000fe60000000200 */
        /* <DEDUP_REMOVED lines=12> */
[----:B------:R-:W-:Y:S03]  /*cab0*/  LDSM.16.M88.4 R200, [R204+0xb800] ;  /* 0x00b80000ccc8783b */ /* 0x000fe60000000200 */
[C---:B---3--:R-:W-:Y:S08]  /*cac0*/  HMMA.16816.F32 R4, R180.reuse, R184, R4 ;  /* 0x000000b8b404723c */ /* 0x048ff00000001804 */
[C---:B------:R-:W-:Y:S01]  /*cad0*/  HMMA.16816.F32 R8, R180.reuse, R186, R8 ;  /* 0x000000bab408723c */ /* 0x040fe20000001808 */
[----:B------:R-:W3:Y:S07]  /*cae0*/  LDSM.16.M88.4 R184, [R204+0xb000] ;  /* 0x00b00000ccb8783b */ /* 0x000eee0000000200 */
[C---:B----4-:R-:W-:Y:S08]  /*caf0*/  HMMA.16816.F32 R12, R180.reuse, R172, R12 ;  /* 0x000000acb40c723c */ /* 0x050ff0000000180c */
[C---:B------:R-:W-:Y:S01]  /*cb00*/  HMMA.16816.F32 R16, R180.reuse, R174, R16 ;  /* 0x000000aeb410723c */ /* 0x040fe20000001810 */
[----:B------:R-:W-:Y:S07]  /*cb10*/  LDSM.16.M88.4 R172, [R227] ;  /* 0x00000000e3ac783b */ /* 0x000fee0000000200 */
[C---:B-1----:R-:W-:Y:S08]  /*cb20*/  HMMA.16816.F32 R20, R180.reuse, R176, R20 ;  /* 0x000000b0b414723c */ /* 0x042ff00000001814 */
[C---:B------:R-:W-:Y:S01]  /*cb30*/  HMMA.16816.F32 R24, R180.reuse, R178, R24 ;  /* 0x000000b2b418723c */ /* 0x040fe20000001818 */
[----:B------:R-:W-:Y:S07]  /*cb40*/  LDSM.16.M88.4 R176, [R226] ;  /* 0x00000000e2b0783b */ /* 0x000fee0000000200 */
[C---:B--2---:R-:W-:Y:S08]  /*cb50*/  HMMA.16816.F32 R28, R180.reuse, R168, R28 ;  /* 0x000000a8b41c723c */ /* 0x044ff0000000181c */
[----:B------:R-:W-:Y:S01]  /*cb60*/  HMMA.16816.F32 R32, R180, R170, R32 ;  /* 0x000000aab420723c */ /* 0x000fe20000001820 */
[----:B------:R-:W1:Y:S04]  /*cb70*/  LDSM.16.M88.4 R168, [R212+0x2000] ;  /* 0x00200000d4a8783b */ /* 0x000e680000000200 */
[----:B------:R-:W2:Y:S03]  /*cb80*/  LDSM.16.M88.4 R180, [R225] ;  /* 0x00000000e1b4783b */ /* 0x000ea60000000200 */
[C---:B------:R-:W-:Y:S08]  /*cb90*/  HMMA.16816.F32 R4, R188.reuse, R192, R4 ;  /* 0x000000c0bc04723c */ /* 0x040ff00000001804 */
[C---:B------:R-:W-:Y:S01]  /*cba0*/  HMMA.16816.F32 R8, R188.reuse, R194, R8 ;  /* 0x000000c2bc08723c */ /* 0x040fe20000001808 */
[----:B------:R-:W-:Y:S07]  /*cbb0*/  LDSM.16.M88.4 R192, [R214+0x2000] ;  /* 0x00200000d6c0783b */ /* 0x000fee0000000200 */
[C---:B------:R-:W-:Y:S08]  /*cbc0*/  HMMA.16816.F32 R12, R188.reuse, R196, R12 ;  /* 0x000000c4bc0c723c */ /* 0x040ff0000000180c */
[C---:B------:R-:W-:Y:S01]  /*cbd0*/  HMMA.16816.F32 R16, R188.reuse, R198, R16 ;  /* 0x000000c6bc10723c */ /* 0x040fe20000001810 */
[----:B------:R-:W-:Y:S07]  /*cbe0*/  LDSM.16.M88.4 R196, [R210+0xa000] ;  /* 0x00a00000d2c4783b */ /* 0x000fee0000000200 */
[C---:B---3--:R-:W-:Y:S08]  /*cbf0*/  HMMA.16816.F32 R20, R188.reuse, R184, R20 ;  /* 0x000000b8bc14723c */ /* 0x048ff00000001814 */
        /* <DEDUP_REMOVED lines=21> */
[----:B------:R-:W2:Y:S07]  /*cd50*/  LDSM.16.M88.4 R196, [R209+0x3800] ;  /* 0x00380000d1c4783b */ /* 0x000eae0000000200 */
        /* <DEDUP_REMOVED lines=8> */
[----:B------:R-:W-:Y:S04]  /*cde0*/  LDSM.16.M88.4 R192, [R223] ;  /* 0x00000000dfc0783b */ /* 0x000fe80000000200 */
[----:B------:R-:W-:Y:S03]  /*cdf0*/  LDSM.16.M88.4 R200, [R220] ;  /* 0x00000000dcc8783b */ /* 0x000fe60000000200 */
        /* <DEDUP_REMOVED lines=8> */
[----:B------:R-:W-:Y:S07]  /*ce80*/  LDSM.16.M88.4 R184, [R212+0x4000] ;  /* 0x00400000d4b8783b */ /* 0x000fee0000000200 */
[C---:B------:R-:W-:Y:S08]  /*ce90*/  HMMA.16816.F32 R28, R168.reuse, R196, R28 ;  /* 0x000000c4a81c723c */ /* 0x040ff0000000181c */
[----:B------:R-:W-:Y:S01]  /*cea0*/  HMMA.16816.F32 R32, R168, R198, R32 ;  /* 0x000000c6a820723c */ /* 0x000fe20000001820 */
[----:B------:R-:W3:Y:S04]  /*ceb0*/  LDSM.16.M88.4 R168, [R204+0xd800] ;  /* 0x00d80000cca8783b */ /* 0x000ee80000000200 */
[----:B------:R-:W3:Y:S03]  /*cec0*/  LDSM.16.M88.4 R196, [R222] ;  /* 0x00000000dec4783b */ /* 0x000ee60000000200 */
[C---:B-1----:R-:W-:Y:S08]  /*ced0*/  HMMA.16816.F32 R4, R172.reuse, R188, R4 ;  /* 0x000000bcac04723c */ /* 0x042ff00000001804 */
[C---:B------:R-:W-:Y:S01]  /*cee0*/  HMMA.16816.F32 R8, R172.reuse, R190, R8 ;  /* 0x000000beac08723c */ /* 0x040fe20000001808 */
[----:B------:R-:W1:Y:S07]  /*cef0*/  LDSM.16.M88.4 R188, [R221] ;  /* 0x00000000ddbc783b */ /* 0x000e6e0000000200 */
[C---:B--2---:R-:W-:Y:S08]  /*cf00*/  HMMA.16816.F32 R12, R172.reuse, R176, R12 ;  /* 0x000000b0ac0c723c */ /* 0x044ff0000000180c */
[C---:B------:R-:W-:Y:S01]  /*cf10*/  HMMA.16816.F32 R16, R172.reuse, R178, R16 ;  /* 0x000000b2ac10723c */ /* 0x040fe20000001810 */
[----:B------:R-:W-:Y:S07]  /*cf20*/  LDSM.16.M88.4 R176, [R210+0xc800] ;  /* 0x00c80000d2b0783b */ /* 0x000fee0000000200 */
[C---:B----4-:R-:W-:Y:S08]  /*cf30*/  HMMA.16816.F32 R20, R172.reuse, R180, R20 ;  /* 0x000000b4ac14723c */ /* 0x050ff00000001814 */
        /* <DEDUP_REMOVED lines=8> */
[----:B------:R-:W3:Y:S07]  /*cfc0*/  LDSM.16.M88.4 R192, [R210+0xd800] ;  /* 0x00d80000d2c0783b */ /* 0x000eee0000000200 */
        /* <DEDUP_REMOVED lines=15> */
[----:B------:R-:W2:Y:S07]  /*d0c0*/  LDSM.16.M88.4 R176, [R209+0x5800] ;  /* 0x00580000d1b0783b */ /* 0x000eae0000000200 */
[C---:B------:R-:W-:Y:S08]  /*d0d0*/  HMMA.16816.F32 R20, R168.reuse, R180, R20 ;  /* 0x000000b4a814723c */ /* 0x040ff00000001814 */
[C---:B------:R-:W-:Y:S01]  /*d0e0*/  HMMA.16816.F32 R24, R168.reuse, R182, R24 ;  /* 0x000000b6a818723c */ /* 0x040fe20000001818 */
[----:B------:R-:W2:Y:S07]  /*d0f0*/  LDSM.16.M88.4 R180, [R211+0x6000] ;  /* 0x00600000d3b4783b */ /* 0x000eae0000000200 */
[C---:B---3--:R-:W-:Y:S08]  /*d100*/  HMMA.16816.F32 R28, R168.reuse, R192, R28 ;  /* 0x000000c0a81c723c */ /* 0x048ff0000000181c */
        /* <DEDUP_REMOVED lines=8> */
[----:B------:R-:W-:Y:S07]  /*d190*/  LDSM.16.M88.4 R184, [R218] ;  /* 0x00000000dab8783b */ /* 0x000fee0000000200 */
[C---:B--2---:R-:W-:Y:S08]  /*d1a0*/  HMMA.16816.F32 R20, R188.reuse, R172, R20 ;  /* 0x000000acbc14723c */ /* 0x044ff00000001814 */
[C---:B------:R-:W-:Y:S01]  /*d1b0*/  HMMA.16816.F32 R24, R188.reuse, R174, R24 ;  /* 0x000000aebc18723c */ /* 0x040fe20000001818 */
[----:B------:R-:W-:Y:S07]  /*d1c0*/  LDSM.16.M88.4 R172, [R212+0x6000] ;  /* 0x00600000d4ac783b */ /* 0x000fee0000000200 */
[C---:B------:R-:W-:Y:S08]  /*d1d0*/  HMMA.16816.F32 R28, R188.reuse, R176, R28 ;  /* 0x000000b0bc1c723c */ /* 0x040ff0000000181c */
[----:B------:R-:W-:Y:S01]  /*d1e0*/  HMMA.16816.F32 R32, R188, R178, R32 ;  /* 0x000000b2bc20723c */ /* 0x000fe20000001820 */
[----:B------:R-:W2:Y:S04]  /*d1f0*/  LDSM.16.M88.4 R176, [R219] ;  /* 0x00000000dbb0783b */ /* 0x000ea80000000200 */
[----:B------:R-:W-:Y:S03]  /*d200*/  LDSM.16.M88.4 R188, [R216] ;  /* 0x00000000d8bc783b */ /* 0x000fe60000000200 */
[C---:B------:R-:W-:Y:S08]  /*d210*/  HMMA.16816.F32 R4, R180.reuse, R200, R4 ;  /* 0x000000c8b404723c */ /* 0x040ff00000001804 */
[C---:B------:R-:W-:Y:S01]  /*d220*/  HMMA.16816.F32 R8, R180.reuse, R202, R8 ;  /* 0x000000cab408723c */ /* 0x040fe20000001808 */
[----:B------:R-:W-:Y:S07]  /*d230*/  LDSM.16.M88.4 R200, [R210+0xe000] ;  /* 0x00e00000d2c8783b */ /* 0x000fee0000000200 */
[C---:B---3--:R-:W-:Y:S08]  /*d240*/  HMMA.16816.F32 R12, R180.reuse, R168, R12 ;  /* 0x000000a8b40c723c */ /* 0x048ff0000000180c */
[C---:B------:R-:W-:Y:S01]  /*d250*/  HMMA.16816.F32 R16, R180.reuse, R170, R16 ;  /* 0x000000aab410723c */ /* 0x040fe20000001810 */
[----:B------:R-:W3:Y:S07]  /*d260*/  LDSM.16.M88.4 R168, [R217] ;  /* 0x00000000d9a8783b */ /* 0x000eee0000000200 */
[C---:B------:R-:W-:Y:S08]  /*d270*/  HMMA.16816.F32 R20, R180.reuse, R192, R20 ;  /* 0x000000c0b414723c */ /* 0x040ff00000001814 */
[C---:B------:R-:W-:Y:S01]  /*d280*/  HMMA.16816.F32 R24, R180.reuse, R194, R24 ;  /* 0x000000c2b418723c */ /* 0x040fe20000001818 */
[----:B------:R-:W4:Y:S07]  /*d290*/  LDSM.16.M88.4 R192, [R214+0x6000] ;  /* 0x00600000d6c0783b */ /* 0x000f2e0000000200 */
[C---:B-1----:R-:W-:Y:S08]  /*d2a0*/  HMMA.16816.F32 R28, R180.reuse, R196, R28 ;  /* 0x000000c4b41c723c */ /* 0x042ff0000000181c */
[----:B------:R-:W-:Y:S01]  /*d2b0*/  HMMA.16816.F32 R32, R180, R198, R32 ;  /* 0x000000c6b420723c */ /* 0x000fe20000001820 */
[----:B------:R-:W1:Y:S04]  /*d2c0*/  LDSM.16.M88.4 R180, [R210+0xe800] ;  /* 0x00e80000d2b4783b */ /* 0x000e680000000200 */
        /* <DEDUP_REMOVED lines=14> */
[C---:B----4-:R-:W-:Y:S08]  /*d3b0*/  HMMA.16816.F32 R4, R192.reuse, R200, R4 ;  /* 0x000000c8c004723c */ /* 0x050ff00000001804 */
[C---:B------:R-:W-:Y:S01]  /*d3c0*/  HMMA.16816.F32 R8, R192.reuse, R202, R8 ;  /* 0x000000cac008723c */ /* 0x040fe20000001808 */
[----:B------:R-:W4:Y:S01]  /*d3d0*/  LDSM.16.M88.4 R200, [R209+0x7800] ;  /* 0x00780000d1c8783b */ /* 0x000f220000000200 */
[----:B------:R-:W-:Y:S04]  /*d3e0*/  DEPBAR.LE SB0, 0x0 ;  /* 0x000080000000791a */ /* 0x000fe80000000000 */
[----:B------:R-:W-:Y:S02]  /*d3f0*/  BAR.SYNC.DEFER_BLOCKING 0x0 ;  /* 0x0000000000007b1d */ /* 0x000fe40000010000 */
[C---:B-1----:R-:W-:Y:S08]  /*d400*/  HMMA.16816.F32 R12, R192.reuse, R180, R12 ;  /* 0x000000b4c00c723c */ /* 0x042ff0000000180c */
        /* <DEDUP_REMOVED lines=9> */
[C---:B------:R-:W-:Y:S08]  /*d4a0*/  HMMA.16816.F32 R20, R168.reuse, R188, R20 ;  /* 0x000000bca814723c */ /* 0x040ff00000001814 */
[C---:B------:R-:W-:Y:S08]  /*d4b0*/  HMMA.16816.F32 R24, R168.reuse, R190, R24 ;  /* 0x000000bea818723c */ /* 0x040ff00000001818 */
[C---:B----4-:R-:W-:Y:S08]  /*d4c0*/  HMMA.16816.F32 R28, R168.reuse, R200, R28 ;  /* 0x000000c8a81c723c */ /* 0x050ff0000000181c */
[----:B------:R-:W-:Y:S01]  /*d4d0*/  HMMA.16816.F32 R32, R168, R202, R32 ;  /* 0x000000caa820723c */ /* 0x000fe20000001820 */
[----:B------:R-:W-:-:S07]  /*d4e0*/  @P0 BRA `(.L_x_975) ;  /* 0xffffeda000000947 */ /* 0x000fce000383ffff */
.L_x_974:
[----:B------:R-:W2:Y:S01]  /*d4f0*/  LDL.64 R238, [R1+0x10] ;  /* 0x0000100001ee7983 */ /* 0x000ea20000100a00 */
[----:B------:R-:W-:Y:S01]  /*d500*/  IMAD.U32 R0, RZ, RZ, UR6 ;  /* 0x00000006ff007e24 */ /* 0x000fe2000f8e00ff */
[----:B------:R-:W-:Y:S01]  /*d510*/  USHF.L.U32 UR4, UR6, 0x1, URZ ;  /* 0x0000000106047899 */ /* 0x000fe2000800063f */
[----:B-1----:R-:W1:Y:S01]  /*d520*/  LDC.U8 R169, c[0x0][0x2d8] ;  /* 0x0000b600ffa97b82 */ /* 0x002e620000000000 */
[----:B------:R-:W-:Y:S02]  /*d530*/  UISETP.GT.AND UP0, UPT, UR6, UR11, UPT ;  /* 0x0000000b0600728c */ /* 0x000fe4000bf04270 */
[----:B------:R-:W3:Y:S01]  /*d540*/  LDL.64 R202, [R1+0x8] ;  /* 0x0000080001ca7983 */ /* 0x000ee20000100a00 */
[----:B------:R-:W-:Y:S05]  /*d550*/  UMOV UR29, UR6 ;  /* 0x00000006001d7c82 */ /* 0x000fea0008000000 */
[----:B------:R-:W4:Y:S06]  /*d560*/  LDL.64 R236, [R1+0x18] ;  /* 0x0000180001ec7983 */ /* 0x000f2c0000100a00 */
[----:B------:R-:W5:Y:S01]  /*d570*/  S2R R2, SR_TID.X ;  /* 0x0000000000027919 */ /* 0x000f620000002100 */
[----:B-1----:R-:W-:Y:S01]  /*d580*/  PRMT R169, R169, 0x7054, R169 ;  /* 0x00007054a9a97816 */ /* 0x002fe200000000a9 */
[----:B-----5:R-:W-:Y:S05]  /*d590*/  IMAD.SHL.U32 R2, R2, 0x2, RZ ;  /* 0x0000000202027824 */ /* 0x020fea00078e00ff */
[----:B------:R-:W-:Y:S05]  /*d5a0*/  LOP3.LUT R2, R2, 0x6, RZ, 0xc0, !PT ;  /* 0x0000000602027812 */ /* 0x000fea00078ec0ff */
[----:B------:R-:W-:Y:S05]  /*d5b0*/  IMAD R0, R0, 0x40, R2 ;  /* 0x0000004000007824 */ /* 0x000fea00078e0202 */
[C---:B------:R-:W-:Y:S02]  /*d5c0*/  IADD3 R2, R0.reuse, 0x8, RZ ;  /* 0x0000000800027810 */ /* 0x040fe40007ffe0ff */
[----:B------:R-:W-:Y:S02]  /*d5d0*/  IADD3 R3, R0, 0x1, RZ ;  /* 0x0000000100037810 */ /* 0x000fe40007ffe0ff */
[CC--:B------:R-:W-:Y:S02]  /*d5e0*/  ISETP.GE.AND P0, PT, R2.reuse, R233.reuse, PT ;  /* 0x000000e90200720c */ /* 0x0c0fe40003f06270 */
[----:B------:R-:W-:Y:S02]  /*d5f0*/  ISETP.GE.AND P5, PT, R2, R232, PT ;  /* 0x000000e80200720c */ /* 0x000fe40003fa6270 */
[-C--:B------:R-:W-:Y:S02]  /*d600*/  ISETP.GE.AND P2, PT, R0, R233.reuse, PT ;  /* 0x000000e90000720c */ /* 0x080fe40003f46270 */
[C---:B------:R-:W-:Y:S02]  /*d610*/  ISETP.GE.AND P3, PT, R3.reuse, R233, PT ;  /* 0x000000e90300720c */ /* 0x040fe40003f66270 */
[CC--:B------:R-:W-:Y:S02]  /*d620*/  ISETP.GE.OR P0, PT, R2.reuse, R235.reuse, !P0 ;  /* 0x000000eb0200720c */ /* 0x0c0fe40004706670 */
[----:B------:R-:W-:Y:S02]  /*d630*/  ISETP.GE.OR P5, PT, R2, R234, !P5 ;  /* 0x000000ea0200720c */ /* 0x000fe40006fa6670 */
[CC--:B------:R-:W-:Y:S02]  /*d640*/  ISETP.GE.OR P2, PT, R0.reuse, R235.reuse, !P2 ;  /* 0x000000eb0000720c */ /* 0x0c0fe40005746670 */
[C---:B------:R-:W-:Y:S02]  /*d650*/  IADD3 R2, R0.reuse, 0x9, RZ ;  /* 0x0000000900027810 */ /* 0x040fe40007ffe0ff */
[CC--:B------:R-:W-:Y:S02]  /*d660*/  ISETP.GE.AND P4, PT, R3.reuse, R232.reuse, PT ;  /* 0x000000e80300720c */ /* 0x0c0fe40003f86270 */
[-C--:B------:R-:W-:Y:S02]  /*d670*/  ISETP.GE.AND P1, PT, R0, R232.reuse, PT ;  /* 0x000000e80000720c */ /* 0x080fe40003f26270 */
[----:B------:R-:W-:Y:S02]  /*d680*/  FSEL R4, R4, -INF , !P2 ;  /* 0xff80000004047808 */ /* 0x000fe40005000000 */
[C---:B------:R-:W-:Y:S02]  /*d690*/  ISETP.GE.OR P3, PT, R3.reuse, R235, !P3 ;  /* 0x000000eb0300720c */ /* 0x040fe40005f66670 */
[C---:B------:R-:W-:Y:S02]  /*d6a0*/  ISETP.GE.AND P6, PT, R2.reuse, R233, PT ;  /* 0x000000e90200720c */ /* 0x040fe40003fc6270 */
[----:B------:R-:W-:Y:S02]  /*d6b0*/  ISETP.GE.AND P2, PT, R2, R232, PT ;  /* 0x000000e80200720c */ /* 0x000fe40003f46270 */
[C---:B------:R-:W-:Y:S02]  /*d6c0*/  IADD3 R132, R0.reuse, 0x10, RZ ;  /* 0x0000001000847810 */ /* 0x040fe40007ffe0ff */
[-C--:B------:R-:W-:Y:S02]  /*d6d0*/  ISETP.GE.OR P4, PT, R3, R234.reuse, !P4 ;  /* 0x000000ea0300720c */ /* 0x080fe40006786670 */
[C---:B------:R-:W-:Y:S02]  /*d6e0*/  IADD3 R3, R0.reuse, 0x11, RZ ;  /* 0x0000001100037810 */ /* 0x040fe40007ffe0ff */
[-C--:B------:R-:W-:Y:S02]  /*d6f0*/  ISETP.GE.OR P1, PT, R0, R234.reuse, !P1 ;  /* 0x000000ea0000720c */ /* 0x080fe40004f26670 */
[----:B------:R-:W-:Y:S02]  /*d700*/  FSEL R168, R5, -INF , !P3 ;  /* 0xff80000005a87808 */ /* 0x000fe40005800000 */
[----:B------:R-:W-:Y:S02]  /*d710*/  FMNMX.FTZ R5, R4, R133, !PT ;  /* 0x0000008504057209 */ /* 0x000fe40007810000 */
[C---:B------:R-:W-:Y:S02]  /*d720*/  ISETP.GE.OR P6, PT, R2.reuse, R235, !P6 ;  /* 0x000000eb0200720c */ /* 0x040fe400077c6670 */
[----:B------:R-:W-:Y:S02]  /*d730*/  ISETP.GE.OR P2, PT, R2, R234, !P2 ;  /* 0x000000ea0200720c */ /* 0x000fe40005746670 */
[----:B------:R-:W-:Y:S02]  /*d740*/  IADD3 R2, R0, 0x18, RZ ;  /* 0x0000001800027810 */ /* 0x000fe40007ffe0ff */
[----:B------:R-:W-:Y:S02]  /*d750*/  FSEL R6, R6, -INF , !P1 ;  /* 0xff80000006067808 */ /* 0x000fe40004800000 */
[-C--:B------:R-:W-:Y:S02]  /*d760*/  ISETP.GE.AND P1, PT, R132, R233.reuse, PT ;  /* 0x000000e98400720c */ /* 0x080fe40003f26270 */
[----:B------:R-:W-:Y:S02]  /*d770*/  FSEL R7, R7, -INF , !P4 ;  /* 0xff80000007077808 */ /* 0x000fe40006000000 */
[C---:B------:R-:W-:Y:S02]  /*d780*/  ISETP.GE.AND P4, PT, R3.reuse, R233, PT ;  /* 0x000000e90300720c */ /* 0x040fe40003f86270 */
[----:B------:R-:W-:Y:S02]  /*d790*/  FSEL R8, R8, -INF , !P0 ;  /* 0xff80000008087808 */ /* 0x000fe40004000000 */
[-C--:B------:R-:W-:Y:S02]  /*d7a0*/  ISETP.GE.AND P0, PT, R3, R232.reuse, PT ;  /* 0x000000e80300720c */ /* 0x080fe40003f06270 */
[-C--:B------:R-:W-:Y:S02]  /*d7b0*/  ISETP.GE.AND P3, PT, R132, R232.reuse, PT ;  /* 0x000000e88400720c */ /* 0x080fe40003f66270 */
[----:B------:R-:W-:Y:S02]  /*d7c0*/  FSEL R9, R9, -INF , !P6 ;  /* 0xff80000009097808 */ /* 0x000fe40007000000 */
[----:B------:R-:W-:Y:S02]  /*d7d0*/  FSEL R10, R10, -INF , !P5 ;  /* 0xff8000000a0a7808 */ /* 0x000fe40006800000 */
[----:B------:R-:W-:Y:S02]  /*d7e0*/  FMNMX.FTZ R5, R168, R5, !PT ;  /* 0x00000005a8057209 */ /* 0x000fe40007810000 */
[C---:B------:R-:W-:Y:S02]  /*d7f0*/  ISETP.GE.AND P6, PT, R2.reuse, R233, PT ;  /* 0x000000e90200720c */ /* 0x040fe40003fc6270 */
[----:B------:R-:W-:Y:S02]  /*d800*/  ISETP.GE.AND P5, PT, R2, R232, PT ;  /* 0x000000e80200720c */ /* 0x000fe40003fa6270 */
[-C--:B------:R-:W-:Y:S02]  /*d810*/  ISETP.GE.OR P1, PT, R132, R235.reuse, !P1 ;  /* 0x000000eb8400720c */ /* 0x080fe40004f26670 */
[CC--:B------:R-:W-:Y:S02]  /*d820*/  ISETP.GE.OR P4, PT, R3.reuse, R235.reuse, !P4 ;  /* 0x000000eb0300720c */ /* 0x0c0fe40006786670 */
[-C--:B------:R-:W-:Y:S02]  /*d830*/  ISETP.GE.OR P0, PT, R3, R234.reuse, !P0 ;  /* 0x000000ea0300720c */ /* 0x080fe40004706670 */
[----:B------:R-:W-:Y:S02]  /*d840*/  IADD3 R3, R0, 0x19, RZ ;  /* 0x0000001900037810 */ /* 0x000fe40007ffe0ff */
[-C--:B------:R-:W-:Y:S02]  /*d850*/  ISETP.GE.OR P3, PT, R132, R234.reuse, !P3 ;  /* 0x000000ea8400720c */ /* 0x080fe40005f66670 */
[C---:B------:R-:W-:Y:S02]  /*d860*/  ISETP.GE.OR P6, PT, R2.reuse, R235, !P6 ;  /* 0x000000eb0200720c */ /* 0x040fe400077c6670 */
[----:B------:R-:W-:Y:S02]  /*d870*/  ISETP.GE.OR P5, PT, R2, R234, !P5 ;  /* 0x000000ea0200720c */ /* 0x000fe40006fa6670 */
[----:B------:R-:W-:Y:S02]  /*d880*/  IADD3 R2, R0, 0x20, RZ ;  /* 0x0000002000027810 */ /* 0x000fe40007ffe0ff */
[----:B------:R-:W-:Y:S02]  /*d890*/  FMNMX.FTZ R5, R8, R5, !PT ;  /* 0x0000000508057209 */ /* 0x000fe40007810000 */
[----:B------:R-:W-:Y:S02]  /*d8a0*/  FSEL R184, R12, -INF , !P1 ;  /* 0xff8000000cb87808 */ /* 0x000fe40004800000 */
[----:B------:R-:W-:Y:S02]  /*d8b0*/  FSEL R11, R11, -INF , !P2 ;  /* 0xff8000000b0b7808 */ /* 0x000fe40005000000 */
[CC--:B------:R-:W-:Y:S02]  /*d8c0*/  ISETP.GE.AND P2, PT, R3.reuse, R233.reuse, PT ;  /* 0x000000e90300720c */ /* 0x0c0fe40003f46270 */
[-C--:B------:R-:W-:Y:S02]  /*d8d0*/  ISETP.GE.AND P1, PT, R3, R232.reuse, PT ;  /* 0x000000e80300720c */ /* 0x080fe40003f26270 */
[----:B------:R-:W-:Y:S02]  /*d8e0*/  FSEL R185, R13, -INF , !P4 ;  /* 0xff8000000db97808 */ /* 0x000fe40006000000 */
[----:B------:R-:W-:Y:S02]  /*d8f0*/  FSEL R186, R14, -INF , !P3 ;  /* 0xff8000000eba7808 */ /* 0x000fe40005800000 */
[C---:B------:R-:W-:Y:S02]  /*d900*/  ISETP.GE.AND P4, PT, R2.reuse, R233, PT ;  /* 0x000000e90200720c */ /* 0x040fe40003f86270 */
[----:B------:R-:W-:Y:S02]  /*d910*/  ISETP.GE.AND P3, PT, R2, R232, PT ;  /* 0x000000e80200720c */ /* 0x000fe40003f66270 */
[----:B------:R-:W-:Y:S02]  /*d920*/  FMNMX.FTZ R5, R9, R5, !PT ;  /* 0x0000000509057209 */ /* 0x000fe40007810000 */
[CC--:B------:R-:W-:Y:S02]  /*d930*/  ISETP.GE.OR P2, PT, R3.reuse, R235.reuse, !P2 ;  /* 0x000000eb0300720c */ /* 0x0c0fe40005746670 */
[-C--:B------:R-:W-:Y:S02]  /*d940*/  ISETP.GE.OR P1, PT, R3, R234.reuse, !P1 ;  /* 0x000000ea0300720c */ /* 0x080fe40004f26670 */
[----:B------:R-:W-:Y:S02]  /*d950*/  IADD3 R3, R0, 0x21, RZ ;  /* 0x0000002100037810 */ /* 0x000fe40007ffe0ff */
[C---:B------:R-:W-:Y:S02]  /*d960*/  ISETP.GE.OR P4, PT, R2.reuse, R235, !P4 ;  /* 0x000000eb0200720c */ /* 0x040fe40006786670 */
[----:B------:R-:W-:Y:S02]  /*d970*/  ISETP.GE.OR P3, PT, R2, R234, !P3 ;  /* 0x000000ea0200720c */ /* 0x000fe40005f66670 */
[----:B------:R-:W-:Y:S02]  /*d980*/  IADD3 R2, R0, 0x28, RZ ;  /* 0x0000002800027810 */ /* 0x000fe40007ffe0ff */
[----:B------:R-:W-:Y:S02]  /*d990*/  FMNMX.FTZ R5, R184, R5, !PT ;  /* 0x00000005b8057209 */ /* 0x000fe40007810000 */
[----:B------:R-:W-:Y:S02]  /*d9a0*/  FSEL R187, R15, -INF , !P0 ;  /* 0xff8000000fbb7808 */ /* 0x000fe40004000000 */
[----:B------:R-:W-:Y:S01]  /*d9b0*/  FSEL R180, R16, -INF , !P6 ;  /* 0xff80000010b47808 */ /* 0x000fe20007000000 */
[----:B------:R-:W-:Y:S01]  /*d9c0*/  LDSM.16.MT88.4 R12, [R205+0x10000] ;  /* 0x01000000cd0c783b */ /* 0x000fe20000004200 */
[C---:B------:R-:W-:Y:S02]  /*d9d0*/  ISETP.GE.AND P0, PT, R3.reuse, R233, PT ;  /* 0x000000e90300720c */ /* 0x040fe40003f06270 */
[-C--:B------:R-:W-:Y:S02]  /*d9e0*/  ISETP.GE.AND P6, PT, R3, R232.reuse, PT ;  /* 0x000000e80300720c */ /* 0x080fe40003fc6270 */
[----:B------:R-:W-:Y:S02]  /*d9f0*/  FSEL R181, R17, -INF , !P2 ;  /* 0xff80000011b57808 */ /* 0x000fe40005000000 */
[----:B------:R-:W-:Y:S02]  /*da00*/  FSEL R182, R18, -INF , !P5 ;  /* 0xff80000012b67808 */ /* 0x000fe40006800000 */
[----:B------:R-:W-:Y:S02]  /*da10*/  FMNMX.FTZ R5, R185, R5, !PT ;  /* 0x00000005b9057209 */ /* 0x000fe40007810000 */
[C---:B------:R-:W-:Y:S02]  /*da20*/  ISETP.GE.AND P2, PT, R2.reuse, R233, PT ;  /* 0x000000e90200720c */ /* 0x040fe40003f46270 */
[----:B------:R-:W-:Y:S02]  /*da30*/  ISETP.GE.AND P5, PT, R2, R232, PT ;  /* 0x000000e80200720c */ /* 0x000fe40003fa6270 */
[C---:B------:R-:W-:Y:S02]  /*da40*/  ISETP.GE.OR P0, PT, R3.reuse, R235, !P0 ;  /* 0x000000eb0300720c */ /* 0x040fe40004706670 */
[-C--:B------:R-:W-:Y:S02]  /*da50*/  ISETP.GE.OR P6, PT, R3, R234.reuse, !P6 ;  /* 0x000000ea0300720c */ /* 0x080fe400077c6670 */
[----:B------:R-:W-:Y:S02]  /*da60*/  IADD3 R3, R0, 0x29, RZ ;  /* 0x0000002900037810 */ /* 0x000fe40007ffe0ff */
[----:B------:R-:W-:Y:S02]  /*da70*/  FMNMX.FTZ R5, R180, R5, !PT ;  /* 0x00000005b4057209 */ /* 0x000fe40007810000 */
[C---:B------:R-:W-:Y:S02]  /*da80*/  ISETP.GE.OR P5, PT, R2.reuse, R234, !P5 ;  /* 0x000000ea0200720c */ /* 0x040fe40006fa6670 */
[----:B------:R-:W-:Y:S02]  /*da90*/  ISETP.GE.OR P2, PT, R2, R235, !P2 ;  /* 0x000000eb0200720c */ /* 0x000fe40005746670 */
[----:B------:R-:W-:Y:S02]  /*daa0*/  IADD3 R2, R0, 0x30, RZ ;  /* 0x0000003000027810 */ /* 0x000fe40007ffe0ff */
[----:B------:R-:W-:Y:S02]  /*dab0*/  FSEL R197, R20, -INF , !P4 ;  /* 0xff80000014c57808 */ /* 0x000fe40006000000 */
[----:B------:R-:W-:Y:S02]  /*dac0*/  FSEL R183, R19, -INF , !P1 ;  /* 0xff80000013b77808 */ /* 0x000fe40004800000 */
[C---:B------:R-:W-:Y:S02]  /*dad0*/  ISETP.GE.AND P1, PT, R3.reuse, R233, PT ;  /* 0x000000e90300720c */ /* 0x040fe40003f26270 */
[-C--:B------:R-:W-:Y:S02]  /*dae0*/  ISETP.GE.AND P4, PT, R3, R232.reuse, PT ;  /* 0x000000e80300720c */ /* 0x080fe40003f86270 */
[----:B------:R-:W-:Y:S02]  /*daf0*/  FSEL R198, R21, -INF , !P0 ;  /* 0xff80000015c67808 */ /* 0x000fe40004000000 */
[----:B------:R-:W-:Y:S02]  /*db00*/  FSEL R199, R22, -INF , !P3 ;  /* 0xff80000016c77808 */ /* 0x000fe40005800000 */
[----:B------:R-:W-:Y:S02]  /*db10*/  FMNMX.FTZ R132, R181, R5, !PT ;  /* 0x00000005b5847209 */ /* 0x000fe40007810000 */
[C---:B------:R-:W-:Y:S02]  /*db20*/  ISETP.GE.AND P0, PT, R2.reuse, R233, PT ;  /* 0x000000e90200720c */ /* 0x040fe40003f06270 */
[----:B------:R-:W-:Y:S02]  /*db30*/  ISETP.GE.AND P3, PT, R2, R232, PT ;  /* 0x000000e80200720c */ /* 0x000fe40003f66270 */
[CC--:B------:R-:W-:Y:S02]  /*db40*/  ISETP.GE.OR P1, PT, R3.reuse, R235.reuse, !P1 ;  /* 0x000000eb0300720c */ /* 0x0c0fe40004f26670 */
[----:B------:R-:W-:Y:S02]  /*db50*/  ISETP.GE.OR P4, PT, R3, R234, !P4 ;  /* 0x000000ea0300720c */ /* 0x000fe40006786670 */
[----:B------:R-:W-:Y:S02]  /*db60*/  FMNMX.FTZ R3, R6, R134, !PT ;  /* 0x0000008606037209 */ /* 0x000fe40007810000 */
[C---:B------:R-:W-:Y:S02]  /*db70*/  ISETP.GE.OR P0, PT, R2.reuse, R235, !P0 ;  /* 0x000000eb0200720c */ /* 0x040fe40004706670 */
[----:B------:R-:W-:Y:S02]  /*db80*/  ISETP.GE.OR P3, PT, R2, R234, !P3 ;  /* 0x000000ea0200720c */ /* 0x000fe40005f66670 */
[----:B------:R-:W-:Y:S02]  /*db90*/  IADD3 R2, R0, 0x31, RZ ;  /* 0x0000003100027810 */ /* 0x000fe40007ffe0ff */
[----:B------:R-:W-:Y:S02]  /*dba0*/  FMNMX.FTZ R132, R197, R132, !PT ;  /* 0x00000084c5847209 */ /* 0x000fe40007810000 */
[----:B------:R-:W-:Y:S02]  /*dbb0*/  FMNMX.FTZ R3, R7, R3, !PT ;  /* 0x0000000307037209 */ /* 0x000fe40007810000 */
[----:B------:R-:W-:Y:S02]  /*dbc0*/  FSEL R200, R23, -INF , !P6 ;  /* 0xff80000017c87808 */ /* 0x000fe40007000000 */
[----:B------:R-:W-:Y:S01]  /*dbd0*/  ISETP.GE.AND P6, PT, R2, R233, PT ;  /* 0x000000e90200720c */ /* 0x000fe20003fc6270 */
[----:B------:R-:W-:Y:S01]  /*dbe0*/  LDSM.16.MT88.4 R20, [R206+0x10000] ;  /* 0x01000000ce14783b */ /* 0x000fe20000004200 */
[----:B------:R-:W-:Y:S02]  /*dbf0*/  FSEL R190, R24, -INF , !P2 ;  /* 0xff80000018be7808 */ /* 0x000fe40005000000 */
[----:B------:R-:W-:Y:S02]  /*dc00*/  ISETP.GE.AND P2, PT, R2, R232, PT ;  /* 0x000000e80200720c */ /* 0x000fe40003f46270 */
[----:B------:R-:W-:Y:S02]  /*dc10*/  FMNMX.FTZ R132, R198, R132, !PT ;  /* 0x00000084c6847209 */ /* 0x000fe40007810000 */
[----:B------:R-:W-:Y:S02]  /*dc20*/  FMNMX.FTZ R3, R10, R3, !PT ;  /* 0x000000030a037209 */ /* 0x000fe40007810000 */
[C---:B------:R-:W-:Y:S02]  /*dc30*/  ISETP.GE.OR P6, PT, R2.reuse, R235, !P6 ;  /* 0x000000eb0200720c */ /* 0x040fe400077c6670 */
[----:B------:R-:W-:Y:S02]  /*dc40*/  ISETP.GE.OR P2, PT, R2, R234, !P2 ;  /* 0x000000ea0200720c */ /* 0x000fe40005746670 */
[----:B------:R-:W-:Y:S02]  /*dc50*/  IADD3 R2, R0, 0x38, RZ ;  /* 0x0000003800027810 */ /* 0x000fe40007ffe0ff */
[----:B------:R-:W-:Y:S02]  /*dc60*/  FSEL R191, R25, -INF , !P1 ;  /* 0xff80000019bf7808 */ /* 0x000fe40004800000 */
[----:B------:R-:W-:Y:S02]  /*dc70*/  FMNMX.FTZ R132, R190, R132, !PT ;  /* 0x00000084be847209 */ /* 0x000fe40007810000 */
[----:B------:R-:W-:Y:S02]  /*dc80*/  FMNMX.FTZ R3, R11, R3, !PT ;  /* 0x000000030b037209 */ /* 0x000fe40007810000 */
[----:B------:R-:W-:Y:S02]  /*dc90*/  FSEL R242, R28, -INF , !P0 ;  /* 0xff8000001cf27808 */ /* 0x000fe40004000000 */
[----:B------:R-:W-:Y:S02]  /*dca0*/  ISETP.GE.AND P1, PT, R2, R233, PT ;  /* 0x000000e90200720c */ /* 0x000fe40003f26270 */
[----:B------:R-:W-:Y:S02]  /*dcb0*/  IADD3 R0, R0, 0x39, RZ ;  /* 0x0000003900007810 */ /* 0x000fe40007ffe0ff */
[----:B------:R-:W-:Y:S02]  /*dcc0*/  FMNMX.FTZ R132, R191, R132, !PT ;  /* 0x00000084bf847209 */ /* 0x000fe40007810000 */
[----:B------:R-:W-:Y:S02]  /*dcd0*/  FMNMX.FTZ R3, R186, R3, !PT ;  /* 0x00000003ba037209 */ /* 0x000fe40007810000 */
[----:B------:R-:W-:Y:S02]  /*dce0*/  FSEL R244, R29, -INF , !P6 ;  /* 0xff8000001df47808 */ /* 0x000fe40007000000 */
[----:B------:R-:W-:Y:S02]  /*dcf0*/  ISETP.GE.OR P1, PT, R2, R235, !P1 ;  /* 0x000000eb0200720c */ /* 0x000fe40004f26670 */
[----:B------:R-:W-:Y:S02]  /*dd00*/  ISETP.GE.AND P6, PT, R0, R233, PT ;  /* 0x000000e90000720c */ /* 0x000fe40003fc6270 */
[----:B------:R-:W-:Y:S02]  /*dd10*/  FMNMX.FTZ R132, R242, R132, !PT ;  /* 0x00000084f2847209 */ /* 0x000fe40007810000 */
[----:B------:R-:W-:Y:S02]  /*dd20*/  FMNMX.FTZ R3, R187, R3, !PT ;  /* 0x00000003bb037209 */ /* 0x000fe40007810000 */
[----:B------:R-:W-:Y:S02]  /*dd30*/  ISETP.GE.OR P6, PT, R0, R235, !P6 ;  /* 0x000000eb0000720c */ /* 0x000fe400077c6670 */
[----:B------:R-:W-:Y:S02]  /*dd40*/  FSEL R245, R32, -INF , !P1 ;  /* 0xff80000020f57808 */ /* 0x000fe40004800000 */
[----:B------:R-:W-:Y:S02]  /*dd50*/  FMNMX.FTZ R132, R244, R132, !PT ;  /* 0x00000084f4847209 */ /* 0x000fe40007810000 */
[----:B------:R-:W-:Y:S02]  /*dd60*/  FMNMX.FTZ R3, R182, R3, !PT ;  /* 0x00000003b6037209 */ /* 0x000fe40007810000 */
[----:B------:R-:W-:Y:S02]  /*dd70*/  FSEL R246, R33, -INF , !P6 ;  /* 0xff80000021f67808 */ /* 0x000fe40007000000 */
[----:B------:R-:W-:Y:S02]  /*dd80*/  FMNMX.FTZ R132, R245, R132, !PT ;  /* 0x00000084f5847209 */ /* 0x000fe40007810000 */
[----:B------:R-:W-:Y:S02]  /*dd90*/  ISETP.GE.AND P0, PT, R2, R232, PT ;  /* 0x000000e80200720c */ /* 0x000fe40003f06270 */
[----:B------:R-:W-:Y:S02]  /*dda0*/  FMNMX.FTZ R3, R183, R3, !PT ;  /* 0x00000003b7037209 */ /* 0x000fe40007810000 */
[----:B------:R-:W-:Y:S02]  /*ddb0*/  FMNMX.FTZ R132, R246, R132, !PT ;  /* 0x00000084f6847209 */ /* 0x000fe40007810000 */
[----:B------:R-:W-:Y:S02]  /*ddc0*/  ISETP.GE.OR P0, PT, R2, R234, !P0 ;  /* 0x000000ea0200720c */ /* 0x000fe40004706670 */
[----:B------:R-:W-:Y:S02]  /*ddd0*/  FMNMX.FTZ R2, R199, R3, !PT ;  /* 0x00000003c7027209 */ /* 0x000fe40007810000 */
[----:B------:R-:W1:Y:S01]  /*dde0*/  SHFL.BFLY PT, R3, R132, 0x2, 0x1f ;  /* 0x0c401f0084037f89 */ /* 0x000e6200000e0000 */
[----:B------:R-:W-:Y:S02]  /*ddf0*/  FSEL R192, R26, -INF , !P5 ;  /* 0xff8000001ac07808 */ /* 0x000fe40006800000 */
[----:B------:R-:W-:Y:S02]  /*de00*/  FMNMX.FTZ R2, R200, R2, !PT ;  /* 0x00000002c8027209 */ /* 0x000fe40007810000 */
[----:B------:R-:W-:Y:S02]  /*de10*/  FSEL R196, R27, -INF , !P4 ;  /* 0xff8000001bc47808 */ /* 0x000fe40006000000 */
[----:B------:R-:W-:Y:S02]  /*de20*/  FMNMX.FTZ R2, R192, R2, !PT ;  /* 0x00000002c0027209 */ /* 0x000fe40007810000 */
[----:B------:R-:W-:Y:S02]  /*de30*/  FSEL R241, R30, -INF , !P3 ;  /* 0xff8000001ef17808 */ /* 0x000fe40005800000 */
[----:B------:R-:W-:Y:S02]  /*de40*/  FMNMX.FTZ R2, R196, R2, !PT ;  /* 0x00000002c4027209 */ /* 0x000fe40007810000 */
[----:B------:R-:W-:Y:S02]  /*de50*/  FSEL R243, R31, -INF , !P2 ;  /* 0xff8000001ff37808 */ /* 0x000fe40005000000 */
[C---:B------:R-:W-:Y:S01]  /*de60*/  ISETP.GE.AND P1, PT, R0.reuse, R232, PT ;  /* 0x000000e80000720c */ /* 0x040fe20003f26270 */
[----:B------:R-:W-:Y:S01]  /*de70*/  LDSM.16.MT88.4 R28, [R208+0x10000] ;  /* 0x01000000d01c783b */ /* 0x000fe20000004200 */
[----:B------:R-:W-:Y:S02]  /*de80*/  FMNMX.FTZ R2, R241, R2, !PT ;  /* 0x00000002f1027209 */ /* 0x000fe40007810000 */
[----:B------:R-:W-:Y:S02]  /*de90*/  ISETP.GE.OR P1, PT, R0, R234, !P1 ;  /* 0x000000ea0000720c */ /* 0x000fe40004f26670 */
[----:B------:R-:W-:Y:S02]  /*dea0*/  FSEL R247, R34, -INF , !P0 ;  /* 0xff80000022f77808 */ /* 0x000fe40004000000 */
[----:B------:R-:W-:Y:S02]  /*deb0*/  FMNMX.FTZ R0, R243, R2, !PT ;  /* 0x00000002f3007209 */ /* 0x000fe40007810000 */
[----:B------:R-:W-:Y:S02]  /*dec0*/  FSEL R135, R35, -INF , !P1 ;  /* 0xff80000023877808 */ /* 0x000fe40004800000 */
[----:B-1----:R-:W-:Y:S02]  /*ded0*/  FMNMX.FTZ R132, R132, R3, !PT ;  /* 0x0000000384847209 */ /* 0x002fe40007810000 */
[----:B------:R-:W-:Y:S03]  /*dee0*/  FMNMX.FTZ R0, R247, R0, !PT ;  /* 0x00000000f7007209 */ /* 0x000fe60007810000 */
[----:B------:R-:W1:Y:S01]  /*def0*/  SHFL.BFLY PT, R3, R132, 0x1, 0x1f ;  /* 0x0c201f0084037f89 */ /* 0x000e6200000e0000 */
[----:B------:R-:W-:Y:S07]  /*df00*/  FMNMX.FTZ R0, R135, R0, !PT ;  /* 0x0000000087007209 */ /* 0x000fee0007810000 */
[----:B------:R-:W5:Y:S01]  /*df10*/  SHFL.BFLY PT, R2, R0, 0x2, 0x1f ;  /* 0x0c401f0000027f89 */ /* 0x000f6200000e0000 */
[----:B-1----:R-:W-:Y:S04]  /*df20*/  FMNMX.FTZ R132, R132, R3, !PT ;  /* 0x0000000384847209 */ /* 0x002fe80007810000 */
[C---:B------:R-:W-:Y:S01]  /*df30*/  FSETP.NEU.FTZ.AND P1, PT, R132.reuse, -INF , PT ;  /* 0xff8000008400780b */ /* 0x040fe20003f3d000 */
[----:B------:R-:W-:Y:S01]  /*df40*/  FMUL.FTZ R172, R132, c[0x0][0x23c] ;  /* 0x00008f0084ac7a20 */ /* 0x000fe20000410000 */
[----:B-----5:R-:W-:Y:S04]  /*df50*/  FMNMX.FTZ R0, R0, R2, !PT ;  /* 0x0000000200007209 */ /* 0x020fe80007810000 */
[----:B------:R-:W-:Y:S01]  /*df60*/  FSEL R172, R172, RZ, P1 ;  /* 0x000000ffacac7208 */ /* 0x000fe20000800000 */
[----:B------:R-:W1:Y:S04]  /*df70*/  SHFL.BFLY PT, R2, R0, 0x1, 0x1f ;  /* 0x0c201f0000027f89 */ /* 0x000e6800000e0000 */
[--C-:B------:R-:W-:Y:S02]  /*df80*/  FFMA.FTZ R8, R8, c[0x0][0x23c], -R172.reuse ;  /* 0x00008f0008087a23 */ /* 0x100fe400000108ac */
[--C-:B------:R-:W-:Y:S02]  /*df90*/  FFMA.FTZ R9, R9, c[0x0][0x23c], -R172.reuse ;  /* 0x00008f0009097a23 */ /* 0x100fe400000108ac */
[----:B------:R-:W-:Y:S01]  /*dfa0*/  MUFU.EX2 R193, R8 ;  /* 0x0000000800c17308 */ /* 0x000fe20000000800 */
[----:B------:R-:W-:Y:S09]  /*dfb0*/  FFMA.FTZ R168, R168, c[0x0][0x23c], -R172 ;  /* 0x00008f00a8a87a23 */ /* 0x000ff200000108ac */
[----:B------:R5:W-:Y:S01]  /*dfc0*/  MUFU.EX2 R195, R9 ;  /* 0x0000000900c37308 */ /* 0x000be20000000800 */
[----:B-1----:R-:W-:Y:S01]  /*dfd0*/  FMNMX.FTZ R3, R0, R2, !PT ;  /* 0x0000000200037209 */ /* 0x002fe20007810000 */
[----:B------:R-:W-:Y:S08]  /*dfe0*/  IMAD.U32 R0, RZ, RZ, UR27 ;  /* 0x0000001bff007e24 */ /* 0x000ff0000f8e00ff */
[----:B------:R-:W-:Y:S01]  /*dff0*/  MUFU.EX2 R251, R168 ;  /* 0x000000a800fb7308 */ /* 0x000fe20000000800 */
[C---:B------:R-:W-:Y:S01]  /*e000*/  FSETP.NEU.FTZ.AND P0, PT, R3.reuse, -INF , PT ;  /* 0xff8000000300780b */ /* 0x040fe20003f1d000 */
[----:B------:R-:W-:Y:S01]  /*e010*/  FMUL.FTZ R173, R3, c[0x0][0x23c] ;  /* 0x00008f0003ad7a20 */ /* 0x000fe20000410000 */
[----:B--2---:R-:W-:Y:S01]  /*e020*/  LOP3.LUT R2, R239, UR4, R0, 0x96, !PT ;  /* 0x00000004ef027c12 */ /* 0x004fe2000f8e9600 */
[----:B------:R-:W-:Y:S01]  /*e030*/  UIADD3 UR4, UR4, 0x1, URZ ;  /* 0x0000000104047890 */ /* 0x000fe2000fffe03f */
[----:B---3--:R-:W-:Y:S02]  /*e040*/  LOP3.LUT R0, R203, UR22, R238, 0x96, !PT ;  /* 0x00000016cb007c12 */ /* 0x008fe4000f8e96ee */
[----:B------:R-:W-:Y:S03]  /*e050*/  FSEL R173, R173, RZ, P0 ;  /* 0x000000ffadad7208 */ /* 0x000fe60000000000 */
[----:B------:R-:W-:Y:S04]  /*e060*/  IMAD.WIDE.U32 R174, R0, -0x326172a9, RZ ;  /* 0xcd9e8d5700ae7825 */ /* 0x000fe800078e00ff */
[----:B-----5:R-:W-:Y:S04]  /*e070*/  IMAD.WIDE.U32 R8, R2, -0x326172a9, RZ ;  /* 0xcd9e8d5702087825 */ /* 0x020fe800078e00ff */
[--C-:B------:R-:W-:Y:S01]  /*e080*/  FFMA.FTZ R10, R10, c[0x0][0x23c], -R173.reuse ;  /* 0x00008f000a0a7a23 */ /* 0x100fe200000108ad */
[----:B----4-:R-:W-:Y:S01]  /*e090*/  LOP3.LUT R0, R9, UR23, R236, 0x96, !PT ;  /* 0x0000001709007c12 */ /* 0x010fe2000f8e96ec */
[--C-:B------:R-:W-:Y:S01]  /*e0a0*/  FFMA.FTZ R11, R11, c[0x0][0x23c], -R173.reuse ;  /* 0x00008f000b0b7a23 */ /* 0x100fe200000108ad */
[----:B------:R-:W-:Y:S01]  /*e0b0*/  LOP3.LUT R5, R175, UR21, R8, 0x96, !PT ;  /* 0x00000015af057c12 */ /* 0x000fe2000f8e9608 */
[----:B------:R-:W-:Y:S01]  /*e0c0*/  MUFU.EX2 R194, R10 ;  /* 0x0000000a00c27308 */ /* 0x000fe20000000800 */
[--C-:B------:R-:W-:Y:S02]  /*e0d0*/  FFMA.FTZ R6, R6, c[0x0][0x23c], -R173.reuse ;  /* 0x00008f0006067a23 */ /* 0x100fe400000108ad */
[----:B------:R-:W-:Y:S04]  /*e0e0*/  IMAD.WIDE.U32 R8, R0, -0x2daee0ad, RZ ;  /* 0xd2511f5300087825 */ /* 0x000fe800078e00ff */
[----:B------:R-:W-:Y:S01]  /*e0f0*/  FFMA.FTZ R0, R4, c[0x0][0x23c], -R172 ;  /* 0x00008f0004007a23 */ /* 0x000fe200000108ac */
[----:B------:R-:W-:Y:S01]  /*e100*/  LOP3.LUT R2, R9, UR20, R202, 0x96, !PT ;  /* 0x0000001409027c12 */ /* 0x000fe2000f8e96ca */
[----:B------:R-:W-:Y:S01]  /*e110*/  IMAD.WIDE.U32 R4, R5, -0x2daee0ad, RZ ;  /* 0xd2511f5305047825 */ /* 0x000fe200078e00ff */
[----:B------:R1:W-:Y:S03]  /*e120*/  MUFU.EX2 R252, R11 ;  /* 0x0000000b00fc7308 */ /* 0x0003e60000000800 */
[----:B------:R-:W-:Y:S07]  /*e130*/  FFMA.FTZ R7, R7, c[0x0][0x23c], -R173 ;  /* 0x00008f0007077a23 */ /* 0x000fee00000108ad */
[----:B------:R2:W-:Y:S10]  /*e140*/  MUFU.EX2 R250, R0 ;  /* 0x0000000000fa7308 */ /* 0x0005f40000000800 */
[----:B------:R-:W-:Y:S01]  /*e150*/  MUFU.EX2 R249, R6 ;  /* 0x0000000600f97308 */ /* 0x000fe20000000800 */
[----:B-1----:R-:W-:Y:S01]  /*e160*/  IMAD.WIDE.U32 R10, R2, -0x326172a9, RZ ;  /* 0xcd9e8d57020a7825 */ /* 0x002fe200078e00ff */
[----:B------:R-:W-:Y:S08]  /*e170*/  FSEL R2, R132, RZ, P1 ;  /* 0x000000ff84027208 */ /* 0x000ff00000800000 */
[----:B------:R-:W-:Y:S01]  /*e180*/  MUFU.EX2 R248, R7 ;  /* 0x0000000700f87308 */ /* 0x000fe20000000800 */
[----:B------:R-:W-:Y:S02]  /*e190*/  FADD.FTZ R2, -R2, R133 ;  /* 0x0000008502027221 */ /* 0x000fe40000010100 */
[----:B------:R-:W-:Y:S01]  /*e1a0*/  FFMA.FTZ R133, R180, c[0x0][0x23c], -R172 ;  /* 0x00008f00b4857a23 */ /* 0x000fe200000108ac */
[----:B--2---:R-:W-:Y:S01]  /*e1b0*/  LOP3.LUT R0, R5, UR18, R8, 0x96, !PT ;  /* 0x0000001205007c12 */ /* 0x004fe2000f8e9608 */
[----:B------:R-:W-:Y:S01]  /*e1c0*/  FMUL.FTZ R2, R2, c[0x0][0x23c] ;  /* 0x00008f0002027a20 */ /* 0x000fe20000410000 */
[----:B------:R-:W-:Y:S03]  /*e1d0*/  LOP3.LUT R8, R11, UR19, R174, 0x96, !PT ;  /* 0x000000130b087c12 */ /* 0x000fe6000f8e96ae */
[----:B------:R-:W-:Y:S01]  /*e1e0*/  IMAD.WIDE.U32 R176, R0, -0x326172a9, RZ ;  /* 0xcd9e8d5700b07825 */ /* 0x000fe200078e00ff */
[----:B------:R1:W-:Y:S03]  /*e1f0*/  MUFU.EX2 R240, R133 ;  /* 0x0000008500f07308 */ /* 0x0003e60000000800 */
[----:B------:R-:W-:Y:S01]  /*e200*/  IMAD.WIDE.U32 R8, R8, -0x2daee0ad, RZ ;  /* 0xd2511f5308087825 */ /* 0x000fe200078e00ff */
[----:B------:R-:W-:Y:S05]  /*e210*/  LOP3.LUT R0, R177, UR17, R10, 0x96, !PT ;  /* 0x00000011b1007c12 */ /* 0x000fea000f8e960a */
[----:B------:R-:W-:Y:S01]  /*e220*/  IMAD.WIDE.U32 R178, R0, -0x2daee0ad, RZ ;  /* 0xd2511f5300b27825 */ /* 0x000fe200078e00ff */
[----:B------:R-:W-:Y:S01]  /*e230*/  FSEL R0, R3, RZ, P0 ;  /* 0x000000ff03007208 */ /* 0x000fe20000000000 */
[----:B------:R-:W2:Y:S01]  /*e240*/  MUFU.EX2 R2, R2 ;  /* 0x0000000200027308 */ /* 0x000ea20000000800 */
[----:B------:R-:W-:Y:S02]  /*e250*/  PLOP3.LUT P0, PT, PT, PT, UP0, 0x80, 0x0 ;  /* 0x000000000000781c */ /* 0x000fe40003f0f008 */
[----:B------:R-:W-:Y:S01]  /*e260*/  LOP3.LUT R5, R179, UR7, R8, 0x96, !PT ;  /* 0x00000007b3057c12 */ /* 0x000fe2000f8e9608 */
[----:B------:R-:W-:Y:S01]  /*e270*/  FADD.FTZ R0, -R0, R134 ;  /* 0x0000008600007221 */ /* 0x000fe20000010100 */
[----:B------:R-:W-:Y:S01]  /*e280*/  LOP3.LUT R8, R9, UR16, R4, 0x96, !PT ;  /* 0x0000001009087c12 */ /* 0x000fe2000f8e9604 */
[----:B------:R-:W-:Y:S02]  /*e290*/  FFMA.FTZ R134, R186, c[0x0][0x23c], -R173 ;  /* 0x00008f00ba867a23 */ /* 0x000fe400000108ad */
[----:B------:R-:W-:Y:S02]  /*e2a0*/  FMUL.FTZ R0, R0, c[0x0][0x23c] ;  /* 0x00008f0000007a20 */ /* 0x000fe40000410000 */
[----:B------:R-:W-:Y:S04]  /*e2b0*/  IMAD.WIDE.U32 R188, R8, -0x326172a9, RZ ;  /* 0xcd9e8d5708bc7825 */ /* 0x000fe800078e00ff */
[----:B------:R-:W-:Y:S01]  /*e2c0*/  IMAD.WIDE.U32 R4, R5, -0x326172a9, RZ ;  /* 0xcd9e8d5705047825 */ /* 0x000fe200078e00ff */
[----:B------:R-:W3:Y:S03]  /*e2d0*/  MUFU.EX2 R0, R0 ;  /* 0x0000000000007308 */ /* 0x000ee60000000800 */
[----:B-1----:R-:W-:Y:S01]  /*e2e0*/  FFMA.FTZ R133, R181, c[0x0][0x23c], -R172 ;  /* 0x00008f00b5857a23 */ /* 0x002fe200000108ac */
[----:B------:R-:W-:Y:S02]  /*e2f0*/  LOP3.LUT R6, R4, 0xffff, RZ, 0xc0, !PT ;  /* 0x0000ffff04067812 */ /* 0x000fe400078ec0ff */
[----:B------:R-:W-:Y:S02]  /*e300*/  LOP3.LUT R5, R5, UR25, R188, 0x96, !PT ;  /* 0x0000001905057c12 */ /* 0x000fe4000f8e96bc */
[--C-:B------:R-:W-:Y:S01]  /*e310*/  SHF.R.U32.HI R7, RZ, 0x10, R4.reuse ;  /* 0x00000010ff077819 */ /* 0x100fe20000011604 */
[----:B--2---:R-:W-:Y:S01]  /*e320*/  FMUL.FTZ R17, R2, R149 ;  /* 0x0000009502117220 */ /* 0x004fe20000410000 */
[----:B------:R-:W-:Y:S01]  /*e330*/  LOP3.LUT R16, R4, 0xff, RZ, 0xc0, !PT ;  /* 0x000000ff04107812 */ /* 0x000fe200078ec0ff */
[C---:B------:R-:W-:Y:S01]  /*e340*/  FMUL.FTZ R25, R2.reuse, R157 ;  /* 0x0000009d02197220 */ /* 0x040fe20000410000 */
[----:B------:R-:W-:Y:S01]  /*e350*/  SHF.R.U32.HI R11, RZ, 0x18, R4 ;  /* 0x00000018ff0b7819 */ /* 0x000fe20000011604 */
[C---:B------:R-:W-:Y:S01]  /*e360*/  FMUL.FTZ R24, R2.reuse, R156 ;  /* 0x0000009c02187220 */ /* 0x040fe20000410000 */
[----:B------:R-:W-:Y:S01]  /*e370*/  LOP3.LUT R9, R7, 0xff, RZ, 0xc0, !PT ;  /* 0x000000ff07097812 */ /* 0x000fe200078ec0ff */
[C---:B------:R-:W-:Y:S01]  /*e380*/  FMUL.FTZ R32, R2.reuse, R164 ;  /* 0x000000a402207220 */ /* 0x040fe20000410000 */
[--C-:B------:R-:W-:Y:S01]  /*e390*/  SHF.R.U32.HI R7, RZ, 0x10, R5.reuse ;  /* 0x00000010ff077819 */ /* 0x100fe20000011605 */
[C---:B------:R-:W-:Y:S01]  /*e3a0*/  FMUL.FTZ R33, R2.reuse, R165 ;  /* 0x000000a502217220 */ /* 0x040fe20000410000 */
[C---:B------:R-:W-:Y:S01]  /*e3b0*/  LOP3.LUT R4, R5.reuse, 0xffff, RZ, 0xc0, !PT ;  /* 0x0000ffff05047812 */ /* 0x040fe200078ec0ff */
[C---:B------:R-:W-:Y:S01]  /*e3c0*/  FMUL.FTZ R36, R2.reuse, R36 ;  /* 0x0000002402247220 */ /* 0x040fe20000410000 */
[----:B------:R-:W-:Y:S01]  /*e3d0*/  LOP3.LUT R8, R5, 0xff, RZ, 0xc0, !PT ;  /* 0x000000ff05087812 */ /* 0x000fe200078ec0ff */
[C---:B------:R-:W-:Y:S01]  /*e3e0*/  FMUL.FTZ R37, R2.reuse, R37 ;  /* 0x0000002502257220 */ /* 0x040fe20000410000 */
[----:B------:R-:W-:Y:S01]  /*e3f0*/  SHF.R.U32.HI R10, RZ, 0x8, R6 ;  /* 0x00000008ff0a7819 */ /* 0x000fe20000011606 */
[----:B------:R-:W-:Y:S01]  /*e400*/  FMUL.FTZ R40, R2, R40 ;  /* 0x0000002802287220 */ /* 0x000fe20000410000 */
[----:B------:R-:W-:Y:S01]  /*e410*/  SHF.R.U32.HI R6, RZ, 0x18, R5 ;  /* 0x00000018ff067819 */ /* 0x000fe20000011605 */
[C---:B---3--:R-:W-:Y:S01]  /*e420*/  FMUL.FTZ R18, R0.reuse, R150 ;  /* 0x0000009600127220 */ /* 0x048fe20000410000 */
[----:B------:R-:W-:Y:S01]  /*e430*/  SHF.R.U32.HI R5, RZ, 0x8, R4 ;  /* 0x00000008ff057819 */ /* 0x000fe20000011604 */
[C---:B------:R-:W-:Y:S01]  /*e440*/  FMUL.FTZ R19, R0.reuse, R151 ;  /* 0x0000009700137220 */ /* 0x040fe20000410000 */
[----:B------:R-:W-:Y:S01]  /*e450*/  LOP3.LUT R4, R7, 0xff, RZ, 0xc0, !PT ;  /* 0x000000ff07047812 */ /* 0x000fe200078ec0ff */
[----:B------:R-:W-:Y:S01]  /*e460*/  FMUL.FTZ R26, R0, R158 ;  /* 0x0000009e001a7220 */ /* 0x000fe20000410000 */
[----:B------:R-:W-:Y:S01]  /*e470*/  PRMT R10, R16, 0x5410, R10 ;  /* 0x00005410100a7816 */ /* 0x000fe2000000000a */
[----:B------:R-:W-:Y:S01]  /*e480*/  FMUL.FTZ R16, R2, R148 ;  /* 0x0000009402107220 */ /* 0x000fe20000410000 */
        /* <DEDUP_REMOVED lines=22> */
[----:B------:R-:W-:Y:S01]  /*e5f0*/  LDSM.16.MT88.4 R148, [R206+0x10800] ;  /* 0x01080000ce94783b */ /* 0x000fe20000004200 */
[C---:B------:R-:W-:Y:S01]  /*e600*/  FMUL.FTZ R10, R0.reuse, R142 ;  /* 0x0000008e000a7220 */ /* 0x040fe20000410000 */
[----:B------:R-:W1:Y:S01]  /*e610*/  LDC.U8 R156, c[0x0][0x2d8] ;  /* 0x0000b600ff9c7b82 */ /* 0x000e620000000000 */
[C---:B------:R-:W-:Y:S02]  /*e620*/  FMUL.FTZ R27, R0.reuse, R159 ;  /* 0x0000009f001b7220 */ /* 0x040fe40000410000 */
[C---:B------:R-:W-:Y:S01]  /*e630*/  FMUL.FTZ R34, R0.reuse, R166 ;  /* 0x000000a600227220 */ /* 0x040fe20000410000 */
[C---:B------:R-:W-:Y:S02]  /*e640*/  HMMA.16816.F32 R4, R168.reuse, R12, R4 ;  /* 0x0000000ca804723c */ /* 0x040fe40000001804 */
[----:B------:R-:W2:Y:S03]  /*e650*/  LDSM.16.MT88.4 R136, [R207+0x10000] ;  /* 0x01000000cf88783b */ /* 0x000ea60000004200 */
[----:B------:R-:W-:Y:S02]  /*e660*/  FMUL.FTZ R35, R0, R167 ;  /* 0x000000a700237220 */ /* 0x000fe40000410000 */
[C---:B------:R-:W-:Y:S01]  /*e670*/  FMUL.FTZ R12, R2.reuse, R144 ;  /* 0x00000090020c7220 */ /* 0x040fe20000410000 */
[C---:B------:R-:W-:Y:S02]  /*e680*/  HMMA.16816.F32 R8, R168.reuse, R14, R8 ;  /* 0x0000000ea808723c */ /* 0x040fe40000001808 */
[----:B------:R-:W3:Y:S02]  /*e690*/  LDSM.16.MT88.4 R140, [R205+0x12000] ;  /* 0x01200000cd8c783b */ /* 0x000ee40000004200 */
[----:B------:R-:W-:Y:S02]  /*e6a0*/  FMUL.FTZ R13, R2, R145 ;  /* 0x00000091020d7220 */ /* 0x000fe40000410000 */
[C---:B------:R-:W-:Y:S02]  /*e6b0*/  FMUL.FTZ R38, R0.reuse, R38 ;  /* 0x0000002600267220 */ /* 0x040fe40000410000 */
[C---:B------:R-:W-:Y:S04]  /*e6c0*/  FMUL.FTZ R14, R0.reuse, R146 ;  /* 0x00000092000e7220 */ /* 0x040fe80000410000 */
[----:B------:R-:W-:Y:S01]  /*e6d0*/  FMUL.FTZ R15, R0, R147 ;  /* 0x00000093000f7220 */ /* 0x000fe20000410000 */
[----:B-1----:R-:W-:Y:S01]  /*e6e0*/  PRMT R180, R156, 0x7054, R156 ;  /* 0x000070549cb47816 */ /* 0x002fe2000000009c */
[----:B------:R-:W1:Y:S01]  /*e6f0*/  LDSM.16.MT88.4 R144, [R206+0x12000] ;  /* 0x01200000ce90783b */ /* 0x000e620000004200 */
[----:B------:R-:W-:Y:S02]  /*e700*/  IMAD.MOV.U32 R167, RZ, RZ, R203 ;  /* 0x000000ffffa77224 */ /* 0x000fe400078e00cb */
[----:B------:R-:W-:Y:S02]  /*e710*/  FMUL.FTZ R39, R0, R39 ;  /* 0x0000002700277220 */ /* 0x000fe40000410000 */
[C---:B------:R-:W-:Y:S03]  /*e720*/  HMMA.16816.F32 R12, R168.reuse, R20, R12 ;  /* 0x00000014a80c723c */ /* 0x040fe6000000180c */
[----:B------:R-:W-:Y:S01]  /*e730*/  LDSM.16.MT88.4 R156, [R207+0x10800] ;  /* 0x01080000cf9c783b */ /* 0x000fe20000004200 */
[----:B------:R-:W-:Y:S02]  /*e740*/  IMAD.MOV.U32 R181, RZ, RZ, R167 ;  /* 0x000000ffffb57224 */ /* 0x000fe400078e00a7 */
[C---:B------:R-:W-:Y:S02]  /*e750*/  FMUL.FTZ R41, R2.reuse, R41 ;  /* 0x0000002902297220 */ /* 0x040fe40000410000 */
[C---:B------:R-:W-:Y:S04]  /*e760*/  HMMA.16816.F32 R16, R168.reuse, R22, R16 ;  /* 0x00000016a810723c */ /* 0x040fe80000001810 */
[C---:B------:R-:W-:Y:S02]  /*e770*/  FMUL.FTZ R21, R2.reuse, R153 ;  /* 0x0000009902157220 */ /* 0x040fe40000410000 */
[----:B------:R-:W-:Y:S02]  /*e780*/  FMUL.FTZ R20, R2, R152 ;  /* 0x0000009802147220 */ /* 0x000fe40000410000 */
[C---:B------:R-:W-:Y:S04]  /*e790*/  FMUL.FTZ R23, R0.reuse, R155 ;  /* 0x0000009b00177220 */ /* 0x040fe80000410000 */
[C---:B------:R-:W-:Y:S02]  /*e7a0*/  FMUL.FTZ R22, R0.reuse, R154 ;  /* 0x0000009a00167220 */ /* 0x040fe40000410000 */
[C---:B------:R-:W-:Y:S02]  /*e7b0*/  FMUL.FTZ R42, R0.reuse, R42 ;  /* 0x0000002a002a7220 */ /* 0x040fe40000410000 */
[----:B------:R-:W-:Y:S02]  /*e7c0*/  FMUL.FTZ R43, R0, R43 ;  /* 0x0000002b002b7220 */ /* 0x000fe40000410000 */
[C---:B------:R-:W-:Y:S01]  /*e7d0*/  FMUL.FTZ R44, R2.reuse, R44 ;  /* 0x0000002c022c7220 */ /* 0x040fe20000410000 */
[C---:B------:R-:W-:Y:S03]  /*e7e0*/  HMMA.16816.F32 R20, R168.reuse, R28, R20 ;  /* 0x0000001ca814723c */ /* 0x040fe60000001814 */
[----:B------:R-:W-:Y:S02]  /*e7f0*/  FMUL.FTZ R45, R2, R45 ;  /* 0x0000002d022d7220 */ /* 0x000fe40000410000 */
[----:B------:R-:W-:Y:S02]  /*e800*/  FMUL.FTZ R46, R0, R46 ;  /* 0x0000002e002e7220 */ /* 0x000fe40000410000 */
[C---:B------:R-:W-:Y:S01]  /*e810*/  FMUL.FTZ R28, R2.reuse, R160 ;  /* 0x000000a0021c7220 */ /* 0x040fe20000410000 */
[C---:B------:R-:W-:Y:S04]  /*e820*/  HMMA.16816.F32 R24, R168.reuse, R30, R24 ;  /* 0x0000001ea818723c */ /* 0x040fe80000001818 */
[----:B------:R-:W-:Y:S02]  /*e830*/  FMUL.FTZ R29, R2, R161 ;  /* 0x000000a1021d7220 */ /* 0x000fe40000410000 */
[C---:B------:R-:W-:Y:S02]  /*e840*/  FMUL.FTZ R47, R0.reuse, R47 ;  /* 0x0000002f002f7220 */ /* 0x040fe40000410000 */
[C---:B------:R-:W-:Y:S04]  /*e850*/  FMUL.FTZ R30, R0.reuse, R162 ;  /* 0x000000a2001e7220 */ /* 0x040fe80000410000 */
[----:B------:R-:W-:Y:S02]  /*e860*/  FMUL.FTZ R31, R0, R163 ;  /* 0x000000a3001f7220 */ /* 0x000fe40000410000 */
[----:B------:R-:W-:Y:S02]  /*e870*/  IMAD.MOV.U32 R163, RZ, RZ, R239 ;  /* 0x000000ffffa37224 */ /* 0x000fe400078e00ef */
[----:B------:R-:W-:Y:S01]  /*e880*/  IMAD.MOV.U32 R162, RZ, RZ, R238 ;  /* 0x000000ffffa27224 */ /* 0x000fe200078e00ee */
[----:B------:R4:W5:Y:S01]  /*e890*/  MUFU.EX2 R239, R133 ;  /* 0x0000008500ef7308 */ /* 0x0009620000000800 */
        /* <DEDUP_REMOVED lines=33> */
[--C-:B----4-:R-:W-:Y:S02]  /*eab0*/  FFMA.FTZ R133, R182, c[0x0][0x23c], -R173.reuse ;  /* 0x00008f00b6857a23 */ /* 0x110fe400000108ad */
[C---:B------:R-:W-:Y:S02]  /*eac0*/  FMUL.FTZ R68, R2.reuse, R68 ;  /* 0x0000004402447220 */ /* 0x040fe40000410000 */
[C---:B------:R-:W-:Y:S01]  /*ead0*/  HMMA.16816.F32 R64, R168.reuse, R142, R64 ;  /* 0x0000008ea840723c */ /* 0x040fe20000001840 */
[----:B------:R3:W-:Y:S01]  /*eae0*/  MUFU.EX2 R238, R133 ;  /* 0x0000008500ee7308 */ /* 0x0007e20000000800 */
[----:B------:R-:W4:Y:S02]  /*eaf0*/  LDSM.16.MT88.4 R140, [R208+0x14000] ;  /* 0x01400000d08c783b */ /* 0x000f240000004200 */
[----:B------:R-:W-:Y:S02]  /*eb00*/  FMUL.FTZ R69, R2, R69 ;  /* 0x0000004502457220 */ /* 0x000fe40000410000 */
[C---:B------:R-:W-:Y:S02]  /*eb10*/  FMUL.FTZ R70, R0.reuse, R70 ;  /* 0x0000004600467220 */ /* 0x040fe40000410000 */
[----:B------:R-:W-:Y:S04]  /*eb20*/  FMUL.FTZ R71, R0, R71 ;  /* 0x0000004700477220 */ /* 0x000fe80000410000 */
[C---:B------:R-:W-:Y:S02]  /*eb30*/  FMUL.FTZ R72, R2.reuse, R72 ;  /* 0x0000004802487220 */ /* 0x040fe40000410000 */
[----:B------:R-:W-:Y:S01]  /*eb40*/  FMUL.FTZ R73, R2, R73 ;  /* 0x0000004902497220 */ /* 0x000fe20000410000 */
        /* <DEDUP_REMOVED lines=9> */
[----:B---3--:R-:W-:Y:S02]  /*ebe0*/  FFMA.FTZ R133, R183, c[0x0][0x23c], -R173 ;  /* 0x00008f00b7857a23 */ /* 0x008fe400000108ad */
[----:B------:R-:W-:Y:S02]  /*ebf0*/  IMAD.MOV.U32 R165, RZ, RZ, R237 ;  /* 0x000000ffffa57224 */ /* 0x000fe400078e00ed */
[----:B------:R3:W1:Y:S01]  /*ec00*/  MUFU.EX2 R237, R133 ;  /* 0x0000008500ed7308 */ /* 0x0006620000000800 */
[C---:B--2---:R-:W-:Y:S03]  /*ec10*/  HMMA.16816.F32 R76, R168.reuse, R136, R76 ;  /* 0x00000088a84c723c */ /* 0x044fe6000000184c */
[C---:B------:R-:W-:Y:S02]  /*ec20*/  FMUL.FTZ R80, R2.reuse, R80 ;  /* 0x0000005002507220 */ /* 0x040fe40000410000 */
[----:B------:R-:W-:Y:S02]  /*ec30*/  FMUL.FTZ R81, R2, R81 ;  /* 0x0000005102517220 */ /* 0x000fe40000410000 */
[C---:B------:R-:W-:Y:S02]  /*ec40*/  FMUL.FTZ R82, R0.reuse, R82 ;  /* 0x0000005200527220 */ /* 0x040fe40000410000 */
[----:B------:R-:W-:Y:S03]  /*ec50*/  FMUL.FTZ R83, R0, R83 ;  /* 0x0000005300537220 */ /* 0x000fe60000410000 */
[C---:B------:R-:W-:Y:S02]  /*ec60*/  FMUL.FTZ R84, R2.reuse, R84 ;  /* 0x0000005402547220 */ /* 0x040fe40000410000 */
[----:B------:R-:W-:Y:S02]  /*ec70*/  FMUL.FTZ R85, R2, R85 ;  /* 0x0000005502557220 */ /* 0x000fe40000410000 */
        /* <DEDUP_REMOVED lines=15> */
[----:B---3--:R-:W-:Y:S02]  /*ed70*/  FFMA.FTZ R133, R184, c[0x0][0x23c], -R172 ;  /* 0x00008f00b8857a23 */ /* 0x008fe400000108ac */
[----:B------:R-:W-:Y:S02]  /*ed80*/  IMAD.MOV.U32 R164, RZ, RZ, R236 ;  /* 0x000000ffffa47224 */ /* 0x000fe400078e00ec */
[----:B------:R3:W-:Y:S01]  /*ed90*/  MUFU.EX2 R236, R133 ;  /* 0x0000008500ec7308 */ /* 0x0007e20000000800 */
[C---:B-1----:R-:W-:Y:S03]  /*eda0*/  HMMA.16816.F32 R92, R168.reuse, R144, R92 ;  /* 0x00000090a85c723c */ /* 0x042fe6000000185c */
[C---:B------:R-:W-:Y:S02]  /*edb0*/  FMUL.FTZ R96, R2.reuse, R96 ;  /* 0x0000006002607220 */ /* 0x040fe40000410000 */
[----:B------:R-:W-:Y:S02]  /*edc0*/  FMUL.FTZ R97, R2, R97 ;  /* 0x0000006102617220 */ /* 0x000fe40000410000 */
[C---:B------:R-:W-:Y:S02]  /*edd0*/  FMUL.FTZ R98, R0.reuse, R98 ;  /* 0x0000006200627220 */ /* 0x040fe40000410000 */
[----:B------:R-:W-:Y:S03]  /*ede0*/  FMUL.FTZ R99, R0, R99 ;  /* 0x0000006300637220 */ /* 0x000fe60000410000 */
[C---:B------:R-:W-:Y:S02]  /*edf0*/  FMUL.FTZ R100, R2.reuse, R100 ;  /* 0x0000006402647220 */ /* 0x040fe40000410000 */
[----:B------:R-:W-:Y:S02]  /*ee00*/  FMUL.FTZ R101, R2, R101 ;  /* 0x0000006502657220 */ /* 0x000fe40000410000 */
        /* <DEDUP_REMOVED lines=9> */
[----:B---3--:R-:W-:Y:S02]  /*eea0*/  FFMA.FTZ R133, R185, c[0x0][0x23c], -R172 ;  /* 0x00008f00b9857a23 */ /* 0x008fe400000108ac */
[C---:B------:R-:W-:Y:S02]  /*eeb0*/  FMUL.FTZ R116, R2.reuse, R116 ;  /* 0x0000007402747220 */ /* 0x040fe40000410000 */
[----:B------:R2:W3:Y:S01]  /*eec0*/  MUFU.EX2 R203, R133 ;  /* 0x0000008500cb7308 */ /* 0x0004e20000000800 */
[C---:B------:R-:W-:Y:S01]  /*eed0*/  HMMA.16816.F32 R104, R168.reuse, R138, R104 ;  /* 0x0000008aa868723c */ /* 0x040fe20000001868 */
[----:B------:R-:W3:Y:S02]  /*eee0*/  LDSM.16.MT88.4 R136, [R207+0x16000] ;  /* 0x01600000cf88783b */ /* 0x000ee40000004200 */
[C---:B------:R-:W-:Y:S02]  /*eef0*/  FMUL.FTZ R108, R2.reuse, R108 ;  /* 0x0000006c026c7220 */ /* 0x040fe40000410000 */
[----:B------:R-:W-:Y:S02]  /*ef00*/  FMUL.FTZ R109, R2, R109 ;  /* 0x0000006d026d7220 */ /* 0x000fe40000410000 */
[C---:B------:R-:W-:Y:S02]  /*ef10*/  FMUL.FTZ R110, R0.reuse, R110 ;  /* 0x0000006e006e7220 */ /* 0x040fe40000410000 */
[----:B------:R-:W-:Y:S03]  /*ef20*/  FMUL.FTZ R111, R0, R111 ;  /* 0x0000006f006f7220 */ /* 0x000fe60000410000 */
[----:B------:R-:W-:Y:S02]  /*ef30*/  FMUL.FTZ R117, R2, R117 ;  /* 0x0000007502757220 */ /* 0x000fe40000410000 */
[----:B------:R-:W-:Y:S02]  /*ef40*/  FMUL.FTZ R118, R0, R118 ;  /* 0x0000007600767220 */ /* 0x000fe40000410000 */
[C---:B----4-:R-:W-:Y:S03]  /*ef50*/  HMMA.16816.F32 R108, R168.reuse, R140, R108 ;  /* 0x0000008ca86c723c */ /* 0x050fe6000000186c */
[C---:B------:R-:W-:Y:S02]  /*ef60*/  FMUL.FTZ R112, R2.reuse, R112 ;  /* 0x0000007002707220 */ /* 0x040fe40000410000 */
[----:B------:R-:W-:Y:S02]  /*ef70*/  FMUL.FTZ R113, R2, R113 ;  /* 0x0000007102717220 */ /* 0x000fe40000410000 */
[C---:B------:R-:W-:Y:S01]  /*ef80*/  FMUL.FTZ R114, R0.reuse, R114 ;  /* 0x0000007200727220 */ /* 0x040fe20000410000 */
[----:B------:R-:W-:Y:S01]  /*ef90*/  LOP3.LUT R140, R189, UR9, R176, 0x96, !PT ;  /* 0x00000009bd8c7c12 */ /* 0x000fe2000f8e96b0 */
[C---:B------:R-:W-:Y:S03]  /*efa0*/  FMUL.FTZ R115, R0.reuse, R115 ;  /* 0x0000007300737220 */ /* 0x040fe60000410000 */
[----:B------:R-:W-:Y:S02]  /*efb0*/  FMUL.FTZ R119, R0, R119 ;  /* 0x0000007700777220 */ /* 0x000fe40000410000 */
[----:B------:R-:W-:Y:S02]  /*efc0*/  IMAD.WIDE.U32 R140, R140, -0x2daee0ad, RZ ;  /* 0xd2511f538c8c7825 */ /* 0x000fe400078e00ff */
[C---:B------:R-:W-:Y:S03]  /*efd0*/  HMMA.16816.F32 R112, R168.reuse, R142, R112 ;  /* 0x0000008ea870723c */ /* 0x040fe60000001870 */
[----:B------:R-:W-:Y:S01]  /*efe0*/  IMAD.MOV.U32 R166, RZ, RZ, R202 ;  /* 0x000000ffffa67224 */ /* 0x000fe200078e00ca */
[----:B--2---:R-:W-:Y:S01]  /*eff0*/  LOP3.LUT R133, R141, UR24, R178, 0x96, !PT ;  /* 0x000000188d857c12 */ /* 0x004fe2000f8e96b2 */
[----:B------:R2:W-:Y:S01]  /*f000*/  MUFU.EX2 R202, R134 ;  /* 0x0000008600ca7308 */ /* 0x0005e20000000800 */
[----:B------:R-:W-:Y:S01]  /*f010*/  LDSM.16.MT88.4 R176, [R206+0x13800] ;  /* 0x01380000ceb0783b */ /* 0x000fe20000004200 */
[----:B------:R-:W-:Y:S01]  /*f020*/  LOP3.LUT R143, R140, 0xffff, RZ, 0xc0, !PT ;  /* 0x0000ffff8c8f7812 */ /* 0x000fe200078ec0ff */
[C---:B-1----:R-:W-:Y:S04]  /*f030*/  HMMA.16816.F32 R116, R168.reuse, R144, R116 ;  /* 0x00000090a874723c */ /* 0x042fe80000001874 */
[----:B------:R-:W-:Y:S01]  /*f040*/  FFMA.FTZ R141, R187, c[0x0][0x23c], -R173 ;  /* 0x00008f00bb8d7a23 */ /* 0x000fe200000108ad */
[--C-:B------:R-:W-:Y:S01]  /*f050*/  SHF.R.U32.HI R152, RZ, 0x10, R140.reuse ;  /* 0x00000010ff987819 */ /* 0x100fe2000001168c */
[----:B------:R-:W-:Y:S01]  /*f060*/  FMUL.FTZ R120, R2, R120 ;  /* 0x0000007802787220 */ /* 0x000fe20000410000 */
[----:B------:R-:W-:Y:S01]  /*f070*/  LOP3.LUT R154, R140, 0xff, RZ, 0xc0, !PT ;  /* 0x000000ff8c9a7812 */ /* 0x000fe200078ec0ff */
[----:B------:R-:W-:Y:S01]  /*f080*/  FMUL.FTZ R121, R2, R121 ;  /* 0x0000007902797220 */ /* 0x000fe20000410000 */
[----:B------:R1:W4:Y:S03]  /*f090*/  MUFU.EX2 R201, R141 ;  /* 0x0000008d00c97308 */ /* 0x0003260000000800 */
[C---:B------:R-:W-:Y:S01]  /*f0a0*/  FMUL.FTZ R122, R0.reuse, R122 ;  /* 0x0000007a007a7220 */ /* 0x040fe20000410000 */
[----:B------:R-:W-:Y:S01]  /*f0b0*/  SHF.R.U32.HI R153, RZ, 0x18, R140 ;  /* 0x00000018ff997819 */ /* 0x000fe2000001168c */
[----:B------:R-:W-:Y:S01]  /*f0c0*/  FMUL.FTZ R123, R0, R123 ;  /* 0x0000007b007b7220 */ /* 0x000fe20000410000 */
[----:B------:R-:W-:Y:S01]  /*f0d0*/  LOP3.LUT R152, R152, 0xff, RZ, 0xc0, !PT ;  /* 0x000000ff98987812 */ /* 0x000fe200078ec0ff */
[C---:B------:R-:W-:Y:S01]  /*f0e0*/  FMUL.FTZ R124, R2.reuse, R124 ;  /* 0x0000007c027c7220 */ /* 0x040fe20000410000 */
[----:B------:R-:W-:Y:S01]  /*f0f0*/  SHF.R.U32.HI R143, RZ, 0x8, R143 ;  /* 0x00000008ff8f7819 */ /* 0x000fe2000001168f */
[----:B------:R-:W-:Y:S01]  /*f100*/  FMUL.FTZ R125, R2, R125 ;  /* 0x0000007d027d7220 */ /* 0x000fe20000410000 */
[C---:B------:R-:W-:Y:S01]  /*f110*/  LOP3.LUT R142, R133.reuse, 0xff, RZ, 0xc0, !PT ;  /* 0x000000ff858e7812 */ /* 0x040fe200078ec0ff */
[C---:B------:R-:W-:Y:S01]  /*f120*/  FMUL.FTZ R126, R0.reuse, R126 ;  /* 0x0000007e007e7220 */ /* 0x040fe20000410000 */
[C---:B------:R-:W-:Y:S01]  /*f130*/  HMMA.16816.F32 R120, R168.reuse, R146, R120 ;  /* 0x00000092a878723c */ /* 0x040fe20000001878 */
[----:B------:R-:W4:Y:S02]  /*f140*/  LDSM.16.MT88.4 R144, [R205+0x10800] ;  /* 0x01080000cd90783b */ /* 0x000f240000004200 */
[----:B--2---:R-:W-:Y:S01]  /*f150*/  LOP3.LUT R134, R133, 0xffff, RZ, 0xc0, !PT ;  /* 0x0000ffff85867812 */ /* 0x004fe200078ec0ff */
[----:B------:R-:W-:Y:S01]  /*f160*/  FMUL.FTZ R127, R0, R127 ;  /* 0x0000007f007f7220 */ /* 0x000fe20000410000 */
[--C-:B------:R-:W-:Y:S01]  /*f170*/  SHF.R.U32.HI R140, RZ, 0x10, R133.reuse ;  /* 0x00000010ff8c7819 */ /* 0x100fe20000011685 */
[C---:B------:R-:W-:Y:S01]  /*f180*/  FMUL.FTZ R128, R2.reuse, R128 ;  /* 0x0000008002807220 */ /* 0x040fe20000410000 */
[----:B------:R-:W-:Y:S01]  /*f190*/  SHF.R.U32.HI R133, RZ, 0x18, R133 ;  /* 0x00000018ff857819 */ /* 0x000fe20000011685 */
[----:B------:R-:W-:Y:S01]  /*f1a0*/  FMUL.FTZ R129, R2, R129 ;  /* 0x0000008102817220 */ /* 0x000fe20000410000 */
[----:B------:R-:W-:Y:S02]  /*f1b0*/  SHF.R.U32.HI R134, RZ, 0x8, R134 ;  /* 0x00000008ff867819 */ /* 0x000fe40000011686 */
[C---:B---3--:R-:W-:Y:S03]  /*f1c0*/  HMMA.16816.F32 R124, R168.reuse, R136, R124 ;  /* 0x00000088a87c723c */ /* 0x048fe6000000187c */
[----:B-1----:R-:W-:Y:S01]  /*f1d0*/  PRMT R141, R154, 0x5410, R143 ;  /* 0x000054109a8d7816 */ /* 0x002fe2000000008f */
[----:B------:R-:W-:Y:S01]  /*f1e0*/  FMUL.FTZ R130, R0, R130 ;  /* 0x0000008200827220 */ /* 0x000fe20000410000 */
[----:B------:R-:W-:Y:S01]  /*f1f0*/  PRMT R143, R152, 0x5410, R153 ;  /* 0x00005410988f7816 */ /* 0x000fe20000000099 */
[----:B------:R-:W-:Y:S01]  /*f200*/  FMUL.FTZ R131, R0, R131 ;  /* 0x0000008300837220 */ /* 0x000fe20000410000 */
[----:B------:R-:W-:Y:S01]  /*f210*/  LOP3.LUT R140, R140, 0xff, RZ, 0xc0, !PT ;  /* 0x000000ff8c8c7812 */ /* 0x000fe200078ec0ff */
[----:B------:R-:W1:Y:S01]  /*f220*/  LDSM.16.MT88.4 R152, [R208+0x10800] ;  /* 0x01080000d098783b */ /* 0x000e620000004200 */
[----:B------:R-:W-:Y:S03]  /*f230*/  PRMT R161, R142, 0x5410, R134 ;  /* 0x000054108ea17816 */ /* 0x000fe60000000086 */
[----:B------:R-:W-:Y:S01]  /*f240*/  PRMT R160, R140, 0x5410, R133 ;  /* 0x000054108ca07816 */ /* 0x000fe20000000085 */
[----:B------:R-:W-:Y:S03]  /*f250*/  HMMA.16816.F32 R128, R168, R138, R128 ;  /* 0x0000008aa880723c */ /* 0x000fe60000001880 */
[--C-:B------:R-:W-:Y:S01]  /*f260*/  HSET2.LE.AND R142, R141, R180.reuse, PT ;  /* 0x000000b48d8e7233 */ /* 0x100fe20003803000 */
[----:B-----5:R-:W-:Y:S01]  /*f270*/  F2FP.PACK_AB R133, R239, R240 ;  /* 0x000000f0ef85723e */ /* 0x020fe200000000ff */
[--C-:B------:R-:W-:Y:S01]  /*f280*/  HSET2.LE.AND R143, R143, R180.reuse, PT ;  /* 0x000000b48f8f7233 */ /* 0x100fe20003803000 */
[----:B------:R-:W-:Y:S01]  /*f290*/  F2FP.PACK_AB R134, R237, R238 ;  /* 0x000000eeed86723e */ /* 0x000fe200000000ff */
[--C-:B------:R-:W-:Y:S01]  /*f2a0*/  HSET2.LE.AND R140, R161, R180.reuse, PT ;  /* 0x000000b4a18c7233 */ /* 0x100fe20003803000 */
[----:B------:R-:W-:Y:S01]  /*f2b0*/  LOP3.LUT R142, R142, R133, RZ, 0xc0, !PT ;  /* 0x000000858e8e7212 */ /* 0x000fe200078ec0ff */
[----:B------:R-:W-:Y:S01]  /*f2c0*/  HSET2.LE.AND R141, R160, R180, PT ;  /* 0x000000b4a08d7233 */ /* 0x000fe20003803000 */
[----:B------:R-:W2:Y:S02]  /*f2d0*/  LDSM.16.MT88.4 R136, [R205+0x12800] ;  /* 0x01280000cd88783b */ /* 0x000ea40000004200 */
[----:B------:R-:W-:Y:S01]  /*f2e0*/  LOP3.LUT R143, R143, R134, RZ, 0xc0, !PT ;  /* 0x000000868f8f7212 */ /* 0x000fe200078ec0ff */
[----:B------:R-:W-:Y:S01]  /*f2f0*/  IMAD.MOV.U32 R182, RZ, RZ, R164 ;  /* 0x000000ffffb67224 */ /* 0x000fe200078e00a4 */
[----:B------:R-:W-:Y:S01]  /*f300*/  F2FP.PACK_AB R133, R203, R236 ;  /* 0x000000eccb85723e */ /* 0x000fe200000000ff */
[----:B------:R-:W-:Y:S01]  /*f310*/  IMAD.MOV.U32 R164, RZ, RZ, R162 ;  /* 0x000000ffffa47224 */ /* 0x000fe200078e00a2 */
[----:B----4-:R-:W-:Y:S01]  /*f320*/  F2FP.PACK_AB R134, R201, R202 ;  /* 0x000000cac986723e */ /* 0x010fe200000000ff */
[----:B------:R-:W-:Y:S01]  /*f330*/  IMAD.MOV.U32 R183, RZ, RZ, R165 ;  /* 0x000000ffffb77224 */ /* 0x000fe200078e00a5 */
[----:B------:R-:W-:Y:S01]  /*f340*/  LOP3.LUT R140, R140, R133, RZ, 0xc0, !PT ;  /* 0x000000858c8c7212 */ /* 0x000fe200078ec0ff */
[----:B------:R-:W-:Y:S01]  /*f350*/  IMAD.MOV.U32 R165, RZ, RZ, R163 ;  /* 0x000000ffffa57224 */ /* 0x000fe200078e00a3 */
[----:B------:R-:W-:Y:S01]  /*f360*/  LOP3.LUT R141, R141, R134, RZ, 0xc0, !PT ;  /* 0x000000868d8d7212 */ /* 0x000fe200078ec0ff */
[----:B------:R-:W-:Y:S01]  /*f370*/  LDSM.16.MT88.4 R160, [R205+0x14800] ;  /* 0x01480000cda0783b */ /* 0x000fe20000004200 */
[----:B------:R-:W-:Y:S02]  /*f380*/  IMAD.MOV.U32 R180, RZ, RZ, R166 ;  /* 0x000000ffffb47224 */ /* 0x000fe400078e00a6 */
[----:B------:R-:W-:Y:S02]  /*f390*/  IMAD.MOV.U32 R166, RZ, RZ, R193 ;  /* 0x000000ffffa67224 */ /* 0x000fe400078e00c1 */
[----:B------:R-:W-:Y:S01]  /*f3a0*/  FFMA.FTZ R134, R190, c[0x0][0x23c], -R172 ;  /* 0x00008f00be867a23 */ /* 0x000fe200000108ac */
[C---:B------:R-:W-:Y:S01]  /*f3b0*/  HMMA.16816.F32 R4, R140.reuse, R144, R4 ;  /* 0x000000908c04723c */ /* 0x040fe20000001804 */
[----:B------:R-:W-:Y:S04]  /*f3c0*/  IMAD.U32 R133, RZ, RZ, UR4 ;  /* 0x00000004ff857e24 */ /* 0x000fe8000f8e00ff */
[----:B------:R-:W-:Y:S01]  /*f3d0*/  IMAD.MOV.U32 R164, RZ, RZ, R195 ;  /* 0x000000ffffa47224 */ /* 0x000fe200078e00c3 */
[----:B------:R-:W-:Y:S01]  /*f3e0*/  LOP3.LUT R133, R165, UR27, R133, 0x96, !PT ;  /* 0x0000001ba5857c12 */ /* 0x000fe2000f8e9685 */
[----:B------:R-:W-:Y:S01]  /*f3f0*/  IMAD.MOV.U32 R165, RZ, RZ, R194 ;  /* 0x000000ffffa57224 */ /* 0x000fe200078e00c2 */
[C---:B------:R-:W-:Y:S01]  /*f400*/  HMMA.16816.F32 R8, R140.reuse, R146, R8 ;  /* 0x000000928c08723c */ /* 0x040fe20000001808 */
[----:B------:R-:W3:Y:S01]  /*f410*/  LDSM.16.MT88.4 R144, [R206+0x12800] ;  /* 0x01280000ce90783b */ /* 0x000ee20000004200 */
[----:B------:R4:W-:Y:S06]  /*f420*/  MUFU.EX2 R195, R134 ;  /* 0x0000008600c37308 */ /* 0x0009ec0000000800 */
[C---:B------:R-:W-:Y:S08]  /*f430*/  HMMA.16816.F32 R12, R140.reuse, R148, R12 ;  /* 0x000000948c0c723c */ /* 0x040ff0000000180c */
        /* <DEDUP_REMOVED lines=19> */
[----:B------:R-:W-:Y:S07]  /*f570*/  LDSM.16.MT88.4 R152, [R208+0x16800] ;  /* 0x01680000d098783b */ /* 0x000fee0000004200 */
[C---:B------:R-:W-:Y:S08]  /*f580*/  HMMA.16816.F32 R68, R140.reuse, R160, R68 ;  /* 0x000000a08c44723c */ /* 0x040ff00000001844 */
[C---:B------:R-:W-:Y:S08]  /*f590*/  HMMA.16816.F32 R72, R140.reuse, R162, R72 ;  /* 0x000000a28c48723c */ /* 0x040ff00000001848 */
[C---:B------:R-:W-:Y:S07]  /*f5a0*/  HMMA.16816.F32 R76, R140.reuse, R156, R76 ;  /* 0x0000009c8c4c723c */ /* 0x040fee000000184c */
[----:B------:R-:W-:Y:S01]  /*f5b0*/  IMAD.WIDE.U32 R156, R133, -0x326172a9, RZ ;  /* 0xcd9e8d57859c7825 */ /* 0x000fe200078e00ff */
[C---:B------:R-:W-:Y:S04]  /*f5c0*/  HMMA.16816.F32 R80, R140.reuse, R158, R80 ;  /* 0x0000009e8c50723c */ /* 0x040fe80000001850 */
[----:B------:R-:W-:Y:S01]  /*f5d0*/  FFMA.FTZ R133, R191, c[0x0][0x23c], -R172 ;  /* 0x00008f00bf857a23 */ /* 0x000fe200000108ac */
[----:B------:R-:W-:Y:S02]  /*f5e0*/  LOP3.LUT R156, R175, UR21, R156, 0x96, !PT ;  /* 0x00000015af9c7c12 */ /* 0x000fe4000f8e969c */
[----:B----4-:R-:W-:Y:S01]  /*f5f0*/  LOP3.LUT R134, R157, UR23, R182, 0x96, !PT ;  /* 0x000000179d867c12 */ /* 0x010fe2000f8e96b6 */
[C---:B--2---:R-:W-:Y:S01]  /*f600*/  HMMA.16816.F32 R84, R140.reuse, R136, R84 ;  /* 0x000000888c54723c */ /* 0x044fe20000001854 */
[----:B------:R1:W2:Y:S03]  /*f610*/  MUFU.EX2 R194, R133 ;  /* 0x0000008500c27308 */ /* 0x0002a60000000800 */
[----:B------:R-:W-:Y:S04]  /*f620*/  IMAD.WIDE.U32 R156, R156, -0x2daee0ad, RZ ;  /* 0xd2511f539c9c7825 */ /* 0x000fe800078e00ff */
[C---:B------:R-:W-:Y:S01]  /*f630*/  HMMA.16816.F32 R88, R140.reuse, R138, R88 ;  /* 0x0000008a8c58723c */ /* 0x040fe20000001858 */
[----:B------:R-:W4:Y:S07]  /*f640*/  LDSM.16.MT88.4 R136, [R206+0x16800] ;  /* 0x01680000ce88783b */ /* 0x000f2e0000004200 */
[C---:B---3--:R-:W-:Y:S08]  /*f650*/  HMMA.16816.F32 R92, R140.reuse, R144, R92 ;  /* 0x000000908c5c723c */ /* 0x048ff0000000185c */
[C---:B------:R-:W-:Y:S04]  /*f660*/  HMMA.16816.F32 R96, R140.reuse, R146, R96 ;  /* 0x000000928c60723c */ /* 0x040fe80000001860 */
[----:B-1----:R-:W-:Y:S03]  /*f670*/  FFMA.FTZ R133, R192, c[0x0][0x23c], -R173 ;  /* 0x00008f00c0857a23 */ /* 0x002fe600000108ad */
[----:B------:R-:W-:Y:S01]  /*f680*/  IMAD.WIDE.U32 R146, R134, -0x2daee0ad, RZ ;  /* 0xd2511f5386927825 */ /* 0x000fe200078e00ff */
[C---:B-----5:R-:W-:Y:S01]  /*f690*/  HMMA.16816.F32 R100, R140.reuse, R148, R100 ;  /* 0x000000948c64723c */ /* 0x060fe20000001864 */
[----:B------:R1:W-:Y:S03]  /*f6a0*/  MUFU.EX2 R193, R133 ;  /* 0x0000008500c17308 */ /* 0x0003e60000000800 */
[----:B------:R-:W-:Y:S02]  /*f6b0*/  LOP3.LUT R144, R147, UR20, R180, 0x96, !PT ;  /* 0x0000001493907c12 */ /* 0x000fe4000f8e96b4 */
[----:B------:R-:W-:Y:S02]  /*f6c0*/  LOP3.LUT R134, R157, UR18, R146, 0x96, !PT ;  /* 0x000000129d867c12 */ /* 0x000fe4000f8e9692 */
[C---:B------:R-:W-:Y:S04]  /*f6d0*/  HMMA.16816.F32 R104, R140.reuse, R150, R104 ;  /* 0x000000968c68723c */ /* 0x040fe80000001868 */
[----:B------:R-:W-:Y:S04]  /*f6e0*/  IMAD.WIDE.U32 R146, R144, -0x326172a9, RZ ;  /* 0xcd9e8d5790927825 */ /* 0x000fe800078e00ff */
[----:B------:R-:W-:Y:S01]  /*f6f0*/  IMAD.WIDE.U32 R162, R134, -0x326172a9, RZ ;  /* 0xcd9e8d5786a27825 */ /* 0x000fe200078e00ff */
[C---:B----4-:R-:W-:Y:S03]  /*f700*/  HMMA.16816.F32 R108, R140.reuse, R136, R108 ;  /* 0x000000888c6c723c */ /* 0x050fe6000000186c */
[----:B------:R-:W-:Y:S01]  /*f710*/  LOP3.LUT R144, R147, UR19, R174, 0x96, !PT ;  /* 0x0000001393907c12 */ /* 0x000fe2000f8e96ae */
[----:B------:R-:W-:Y:S02]  /*f720*/  FFMA.FTZ R134, R197, c[0x0][0x23c], -R172 ;  /* 0x00008f00c5867a23 */ /* 0x000fe400000108ac */
[----:B------:R-:W-:Y:S02]  /*f730*/  IMAD.MOV.U32 R197, RZ, RZ, R165 ;  /* 0x000000ffffc57224 */ /* 0x000fe400078e00a5 */
[C---:B------:R-:W-:Y:S01]  /*f740*/  HMMA.16816.F32 R112, R140.reuse, R138, R112 ;  /* 0x0000008a8c70723c */ /* 0x040fe20000001870 */
[----:B------:R-:W-:Y:S03]  /*f750*/  MUFU.EX2 R191, R134 ;  /* 0x0000008600bf7308 */ /* 0x000fe60000000800 */
[--C-:B-1----:R-:W-:Y:S02]  /*f760*/  FFMA.FTZ R133, R196, c[0x0][0x23c], -R173.reuse ;  /* 0x00008f00c4857a23 */ /* 0x102fe400000108ad */
[----:B------:R-:W-:Y:S02]  /*f770*/  IMAD.WIDE.U32 R148, R144, -0x2daee0ad, RZ ;  /* 0xd2511f5390947825 */ /* 0x000fe400078e00ff */
[C---:B------:R-:W-:Y:S03]  /*f780*/  HMMA.16816.F32 R116, R140.reuse, R152, R116 ;  /* 0x000000988c74723c */ /* 0x040fe60000001874 */
[----:B------:R1:W3:Y:S01]  /*f790*/  MUFU.EX2 R192, R133 ;  /* 0x0000008500c07308 */ /* 0x0002e20000000800 */
[--C-:B------:R-:W-:Y:S01]  /*f7a0*/  FFMA.FTZ R138, R200, c[0x0][0x23c], -R173.reuse ;  /* 0x00008f00c88a7a23 */ /* 0x100fe200000108ad */
[----:B------:R-:W-:Y:S01]  /*f7b0*/  LOP3.LUT R156, R149, UR16, R156, 0x96, !PT ;  /* 0x00000010959c7c12 */ /* 0x000fe2000f8e969c */
[----:B------:R-:W-:Y:S01]  /*f7c0*/  IMAD.MOV.U32 R196, RZ, RZ, R164 ;  /* 0x000000ffffc47224 */ /* 0x000fe200078e00a4 */
[----:B------:R-:W4:Y:S01]  /*f7d0*/  LDL.LU R200, [R1] ;  /* 0x0000000001c87983 */ /* 0x000f220000300800 */
[C---:B------:R-:W-:Y:S03]  /*f7e0*/  HMMA.16816.F32 R120, R140.reuse, R154, R120 ;  /* 0x0000009a8c78723c */ /* 0x040fe60000001878 */
[----:B------:R-:W-:Y:S01]  /*f7f0*/  LDSM.16.MT88.4 R152, [R206+0x11000] ;  /* 0x01100000ce98783b */ /* 0x000fe20000004200 */
[----:B------:R-:W-:Y:S01]  /*f800*/  IMAD.WIDE.U32 R164, R156, -0x326172a9, RZ ;  /* 0xcd9e8d579ca47825 */ /* 0x000fe200078e00ff */
[----:B------:R-:W-:Y:S01]  /*f810*/  MUFU.EX2 R188, R138 ;  /* 0x0000008a00bc7308 */ /* 0x000fe20000000800 */
[----:B-1----:R-:W-:Y:S05]  /*f820*/  LOP3.LUT R133, R163, UR17, R146, 0x96, !PT ;  /* 0x00000011a3857c12 */ /* 0x002fea000f8e9692 */
[----:B------:R-:W1:Y:S01]  /*f830*/  LDSM.16.MT88.4 R144, [R207+0x16800] ;  /* 0x01680000cf90783b */ /* 0x000e620000004200 */
[----:B------:R-:W-:Y:S04]  /*f840*/  IMAD.WIDE.U32 R160, R133, -0x2daee0ad, RZ ;  /* 0xd2511f5385a07825 */ /* 0x000fe800078e00ff */
[----:B------:R-:W-:Y:S01]  /*f850*/  FFMA.FTZ R133, R198, c[0x0][0x23c], -R172 ;  /* 0x00008f00c6857a23 */ /* 0x000fe200000108ac */
[----:B------:R-:W-:Y:S01]  /*f860*/  LOP3.LUT R136, R161, UR7, R148, 0x96, !PT ;  /* 0x00000007a1887c12 */ /* 0x000fe2000f8e9694 */
[----:B------:R-:W-:Y:S01]  /*f870*/  IMAD.MOV.U32 R198, RZ, RZ, R166 ;  /* 0x000000ffffc67224 */ /* 0x000fe200078e00a6 */
[----:B------:R-:W5:Y:S01]  /*f880*/  LDSM.16.MT88.4 R148, [R205+0x11000] ;  /* 0x01100000cd94783b */ /* 0x000f620000004200 */
[----:B------:R2:W1:Y:S01]  /*f890*/  MUFU.EX2 R190, R133 ;  /* 0x0000008500be7308 */ /* 0x0004620000000800 */
[----:B------:R-:W3:Y:S01]  /*f8a0*/  LDC.U8 R166, c[0x0][0x2d8] ;  /* 0x0000b600ffa67b82 */ /* 0x000ee20000000000 */
[----:B------:R-:W-:Y:S05]  /*f8b0*/  IMAD.WIDE.U32 R136, R136, -0x326172a9, RZ ;  /* 0xcd9e8d5788887825 */ /* 0x000fea00078e00ff */
[--C-:B------:R-:W-:Y:S02]  /*f8c0*/  SHF.R.U32.HI R156, RZ, 0x10, R136.reuse ;  /* 0x00000010ff9c7819 */ /* 0x100fe40000011688 */
[----:B------:R-:W-:Y:S02]  /*f8d0*/  LOP3.LUT R139, R136, 0xff, RZ, 0xc0, !PT ;  /* 0x000000ff888b7812 */ /* 0x000fe400078ec0ff */
[----:B------:R-:W-:Y:S01]  /*f8e0*/  SHF.R.U32.HI R158, RZ, 0x18, R136 ;  /* 0x00000018ff9e7819 */ /* 0x000fe20000011688 */
[----:B--2---:R-:W-:Y:S01]  /*f8f0*/  FFMA.FTZ R133, R199, c[0x0][0x23c], -R173 ;  /* 0x00008f00c7857a23 */ /* 0x004fe200000108ad */
[----:B---3--:R-:W-:Y:S01]  /*f900*/  PRMT R169, R166, 0x7054, R166 ;  /* 0x00007054a6a97816 */ /* 0x008fe200000000a6 */
[----:B------:R-:W2:Y:S02]  /*f910*/  LDL.LU R199, [R1+0x20] ;  /* 0x0000200001c77983 */ /* 0x000ea40000300800 */
[----:B------:R3:W3:Y:S01]  /*f920*/  MUFU.EX2 R189, R133 ;  /* 0x0000008500bd7308 */ /* 0x0006e20000000800 */
[C---:B-1----:R-:W-:Y:S08]  /*f930*/  HMMA.16816.F32 R124, R140.reuse, R144, R124 ;  /* 0x000000908c7c723c */ /* 0x042ff0000000187c */
[----:B------:R-:W-:Y:S01]  /*f940*/  HMMA.16816.F32 R128, R140, R146, R128 ;  /* 0x000000928c80723c */ /* 0x000fe20000001880 */
[----:B------:R-:W-:Y:S08]  /*f950*/  LDSM.16.MT88.4 R140, [R207+0x11000] ;  /* 0x01100000cf8c783b */ /* 0x000ff00000004200 */
[----:B------:R-:W-:Y:S03]  /*f960*/  LDSM.16.MT88.4 R144, [R205+0x13000] ;  /* 0x01300000cd90783b */ /* 0x000fe60000004200 */
[----:B---3--:R-:W-:Y:S04]  /*f970*/  LOP3.LUT R133, R136, 0xffff, RZ, 0xc0, !PT ;  /* 0x0000ffff88857812 */ /* 0x008fe800078ec0ff */
[----:B------:R-:W-:Y:S02]  /*f980*/  SHF.R.U32.HI R134, RZ, 0x8, R133 ;  /* 0x00000008ff867819 */ /* 0x000fe40000011685 */
[----:B------:R-:W-:Y:S02]  /*f990*/  LOP3.LUT R133, R137, UR25, R164, 0x96, !PT ;  /* 0x0000001989857c12 */ /* 0x000fe4000f8e96a4 */
[----:B------:R-:W-:Y:S02]  /*f9a0*/  PRMT R138, R139, 0x5410, R134 ;  /* 0x000054108b8a7816 */ /* 0x000fe40000000086 */
[----:B------:R-:W-:Y:S02]  /*f9b0*/  LOP3.LUT R139, R156, 0xff, RZ, 0xc0, !PT ;  /* 0x000000ff9c8b7812 */ /* 0x000fe400078ec0ff */
[--C-:B------:R-:W-:Y:S01]  /*f9c0*/  SHF.R.U32.HI R136, RZ, 0x10, R133.reuse ;  /* 0x00000010ff887819 */ /* 0x100fe20000011685 */
[--C-:B------:R-:W-:Y:S01]  /*f9d0*/  HSET2.LE.AND R138, R138, R169.reuse, PT ;  /* 0x000000a98a8a7233 */ /* 0x100fe20003803000 */
[C---:B------:R-:W-:Y:S02]  /*f9e0*/  LOP3.LUT R134, R133.reuse, 0xffff, RZ, 0xc0, !PT ;  /* 0x0000ffff85867812 */ /* 0x040fe400078ec0ff */
[----:B------:R-:W-:Y:S02]  /*f9f0*/  LOP3.LUT R157, R133, 0xff, RZ, 0xc0, !PT ;  /* 0x000000ff859d7812 */ /* 0x000fe400078ec0ff */
[----:B------:R-:W-:Y:S02]  /*fa00*/  SHF.R.U32.HI R156, RZ, 0x18, R133 ;  /* 0x00000018ff9c7819 */ /* 0x000fe40000011685 */
[----:B------:R-:W-:Y:S02]  /*fa10*/  PRMT R139, R139, 0x5410, R158 ;  /* 0x000054108b8b7816 */ /* 0x000fe4000000009e */
[----:B------:R-:W-:Y:S02]  /*fa20*/  SHF.R.U32.HI R137, RZ, 0x8, R134 ;  /* 0x00000008ff897819 */ /* 0x000fe40000011686 */
[----:B------:R-:W-:Y:S01]  /*fa30*/  LOP3.LUT R134, R136, 0xff, RZ, 0xc0, !PT ;  /* 0x000000ff88867812 */ /* 0x000fe200078ec0ff */
[--C-:B------:R-:W-:Y:S01]  /*fa40*/  HSET2.LE.AND R139, R139, R169.reuse, PT ;  /* 0x000000a98b8b7233 */ /* 0x100fe20003803000 */
[----:B------:R-:W-:Y:S02]  /*fa50*/  PRMT R136, R157, 0x5410, R137 ;  /* 0x000054109d887816 */ /* 0x000fe40000000089 */
[----:B------:R-:W-:Y:S02]  /*fa60*/  PRMT R137, R134, 0x5410, R156 ;  /* 0x0000541086897816 */ /* 0x000fe4000000009c */
[----:B------:R-:W-:Y:S01]  /*fa70*/  F2FP.PACK_AB R133, R194, R195 ;  /* 0x000000c3c285723e */ /* 0x000fe200000000ff */
[--C-:B------:R-:W-:Y:S01]  /*fa80*/  HSET2.LE.AND R136, R136, R169.reuse, PT ;  /* 0x000000a988887233 */ /* 0x100fe20003803000 */
[----:B------:R-:W-:Y:S01]  /*fa90*/  F2FP.PACK_AB R134, R192, R193 ;  /* 0x000000c1c086723e */ /* 0x000fe200000000ff */
[--C-:B------:R-:W-:Y:S01]  /*faa0*/  HSET2.LE.AND R137, R137, R169.reuse, PT ;  /* 0x000000a989897233 */ /* 0x100fe20003803000 */
[----:B------:R-:W-:Y:S01]  /*fab0*/  LOP3.LUT R138, R138, R133, RZ, 0xc0, !PT ;  /* 0x000000858a8a7212 */ /* 0x000fe200078ec0ff */
[----:B------:R-:W1:Y:S01]  /*fac0*/  LDSM.16.MT88.4 R156, [R208+0x11000] ;  /* 0x01100000d09c783b */ /* 0x000e620000004200 */
[----:B------:R-:W-:Y:S02]  /*fad0*/  LOP3.LUT R139, R139, R134, RZ, 0xc0, !PT ;  /* 0x000000868b8b7212 */ /* 0x000fe400078ec0ff */
[----:B------:R-:W-:Y:S02]  /*fae0*/  F2FP.PACK_AB R133, R190, R191 ;  /* 0x000000bfbe85723e */ /* 0x000fe400000000ff */
[----:B------:R-:W-:Y:S02]  /*faf0*/  F2FP.PACK_AB R134, R188, R189 ;  /* 0x000000bdbc86723e */ /* 0x000fe400000000ff */
[----:B------:R-:W-:Y:S01]  /*fb00*/  LOP3.LUT R136, R136, R133, RZ, 0xc0, !PT ;  /* 0x0000008588887212 */ /* 0x000fe200078ec0ff */
[--C-:B------:R-:W-:Y:S01]  /*fb10*/  FFMA.FTZ R133, R242, c[0x0][0x23c], -R172.reuse ;  /* 0x00008f00f2857a23 */ /* 0x100fe200000108ac */
[----:B------:R-:W-:Y:S01]  /*fb20*/  LOP3.LUT R137, R137, R134, RZ, 0xc0, !PT ;  /* 0x0000008689897212 */ /* 0x000fe200078ec0ff */
[--C-:B------:R-:W-:Y:S02]  /*fb30*/  FFMA.FTZ R134, R247, c[0x0][0x23c], -R173.reuse ;  /* 0x00008f00f7867a23 */ /* 0x100fe400000108ad */
[----:B------:R3:W1:Y:S04]  /*fb40*/  MUFU.EX2 R187, R133 ;  /* 0x0000008500bb7308 */ /* 0x0006680000000800 */
[C---:B-----5:R-:W-:Y:S06]  /*fb50*/  HMMA.16816.F32 R4, R136.reuse, R148, R4 ;  /* 0x000000948804723c */ /* 0x060fec0000001804 */
[----:B------:R-:W-:Y:S02]  /*fb60*/  MUFU.EX2 R181, R134 ;  /* 0x0000008600b57308 */ /* 0x000fe40000000800 */
[C---:B------:R-:W-:Y:S01]  /*fb70*/  HMMA.16816.F32 R8, R136.reuse, R150, R8 ;  /* 0x000000968808723c */ /* 0x040fe20000001808 */
[----:B------:R-:W5:Y:S07]  /*fb80*/  LDSM.16.MT88.4 R148, [R206+0x13000] ;  /* 0x01300000ce94783b */ /* 0x000f6e0000004200 */
[C---:B------:R-:W-:Y:S04]  /*fb90*/  HMMA.16816.F32 R12, R136.reuse, R152, R12 ;  /* 0x00000098880c723c */ /* 0x040fe8000000180c */
        /* <DEDUP_REMOVED lines=8> */
[--C-:B-----5:R-:W-:Y:S04]  /*fc20*/  FFMA.FTZ R133, R241, c[0x0][0x23c], -R173.reuse ;  /* 0x00008f00f1857a23 */ /* 0x120fe800000108ad */
[C---:B------:R-:W-:Y:S01]  /*fc30*/  HMMA.16816.F32 R32, R136.reuse, R142, R32 ;  /* 0x0000008e8820723c */ /* 0x040fe20000001820 */
[----:B------:R-:W5:Y:S01]  /*fc40*/  LDSM.16.MT88.4 R140, [R205+0x15000] ;  /* 0x01500000cd8c783b */ /* 0x000f620000004200 */
[----:B------:R1:W-:Y:S06]  /*fc50*/  MUFU.EX2 R185, R133 ;  /* 0x0000008500b97308 */ /* 0x0003ec0000000800 */
[C---:B------:R-:W-:Y:S08]  /*fc60*/  HMMA.16816.F32 R36, R136.reuse, R144, R36 ;  /* 0x000000908824723c */ /* 0x040ff00000001824 */
[C---:B------:R-:W-:Y:S01]  /*fc70*/  HMMA.16816.F32 R40, R136.reuse, R146, R40 ;  /* 0x000000928828723c */ /* 0x040fe20000001828 */
[----:B------:R-:W5:Y:S07]  /*fc80*/  LDSM.16.MT88.4 R144, [R206+0x15000] ;  /* 0x01500000ce90783b */ /* 0x000f6e0000004200 */
[C---:B------:R-:W-:Y:S04]  /*fc90*/  HMMA.16816.F32 R44, R136.reuse, R148, R44 ;  /* 0x00000094882c723c */ /* 0x040fe8000000182c */
[--C-:B-1----:R-:W-:Y:S02]  /*fca0*/  FFMA.FTZ R133, R243, c[0x0][0x23c], -R173.reuse ;  /* 0x00008f00f3857a23 */ /* 0x102fe400000108ad */
[----:B------:R-:W-:Y:S02]  /*fcb0*/  FFMA.FTZ R173, R135, c[0x0][0x23c], -R173 ;  /* 0x00008f0087ad7a23 */ /* 0x000fe400000108ad */
[C---:B------:R-:W-:Y:S01]  /*fcc0*/  HMMA.16816.F32 R48, R136.reuse, R150, R48 ;  /* 0x000000968830723c */ /* 0x040fe20000001830 */
[----:B------:R-:W1:Y:S01]  /*fcd0*/  LDSM.16.MT88.4 R148, [R208+0x15000] ;  /* 0x01500000d094783b */ /* 0x000e620000004200 */
[----:B------:R-:W-:Y:S06]  /*fce0*/  MUFU.EX2 R180, R173 ;  /* 0x000000ad00b47308 */ /* 0x000fec0000000800 */
[C---:B---3--:R-:W-:Y:S04]  /*fcf0*/  HMMA.16816.F32 R52, R136.reuse, R152, R52 ;  /* 0x000000988834723c */ /* 0x048fe80000001834 */
[----:B------:R3:W-:Y:S04]  /*fd00*/  MUFU.EX2 R184, R133 ;  /* 0x0000008500b87308 */ /* 0x0007e80000000800 */
[C---:B------:R-:W-:Y:S01]  /*fd10*/  HMMA.16816.F32 R56, R136.reuse, R154, R56 ;  /* 0x0000009a8838723c */ /* 0x040fe20000001838 */
[----:B------:R-:W1:Y:S07]  /*fd20*/  LDSM.16.MT88.4 R152, [R207+0x15000] ;  /* 0x01500000cf98783b */ /* 0x000e6e0000004200 */
[C---:B------:R-:W-:Y:S08]  /*fd30*/  HMMA.16816.F32 R60, R136.reuse, R156, R60 ;  /* 0x0000009c883c723c */ /* 0x040ff0000000183c */
[C---:B------:R-:W-:Y:S01]  /*fd40*/  HMMA.16816.F32 R64, R136.reuse, R158, R64 ;  /* 0x0000009e8840723c */ /* 0x040fe20000001840 */
[----:B------:R-:W4:Y:S03]  /*fd50*/  LDSM.16.MT88.4 R156, [R205+0x17000] ;  /* 0x01700000cd9c783b */ /* 0x000f260000004200 */
[--C-:B---3--:R-:W-:Y:S02]  /*fd60*/  FFMA.FTZ R133, R245, c[0x0][0x23c], -R172.reuse ;  /* 0x00008f00f5857a23 */ /* 0x108fe400000108ac */
[----:B------:R-:W-:Y:S02]  /*fd70*/  FFMA.FTZ R172, R246, c[0x0][0x23c], -R172 ;  /* 0x00008f00f6ac7a23 */ /* 0x000fe400000108ac */
[C---:B-----5:R-:W-:Y:S01]  /*fd80*/  HMMA.16816.F32 R68, R136.reuse, R140, R68 ;  /* 0x0000008c8844723c */ /* 0x060fe20000001844 */
[----:B------:R-:W3:Y:S07]  /*fd90*/  MUFU.EX2 R183, R133 ;  /* 0x0000008500b77308 */ /* 0x000eee0000000800 */
[C---:B------:R-:W-:Y:S01]  /*fda0*/  HMMA.16816.F32 R72, R136.reuse, R142, R72 ;  /* 0x0000008e8848723c */ /* 0x040fe20000001848 */
[----:B------:R-:W5:Y:S02]  /*fdb0*/  LDSM.16.MT88.4 R140, [R206+0x17000] ;  /* 0x01700000ce8c783b */ /* 0x000f640000004200 */
[----:B------:R3:W2:Y:S05]  /*fdc0*/  MUFU.EX2 R182, R172 ;  /* 0x000000ac00b67308 */ /* 0x0006aa0000000800 */
[C---:B------:R-:W-:Y:S08]  /*fdd0*/  HMMA.16816.F32 R76, R136.reuse, R144, R76 ;  /* 0x00000090884c723c */ /* 0x040ff0000000184c */
[C---:B------:R-:W-:Y:S01]  /*fde0*/  HMMA.16816.F32 R80, R136.reuse, R146, R80 ;  /* 0x000000928850723c */ /* 0x040fe20000001850 */
[----:B------:R-:W2:Y:S07]  /*fdf0*/  LDSM.16.MT88.4 R144, [R208+0x17000] ;  /* 0x01700000d090783b */ /* 0x000eae0000004200 */
[C---:B-1----:R-:W-:Y:S01]  /*fe00*/  HMMA.16816.F32 R84, R136.reuse, R148, R84 ;  /* 0x000000948854723c */ /* 0x042fe20000001854 */
[----:B---3--:R-:W-:Y:S03]  /*fe10*/  LDSM.16.MT88.4 R172, [R205+0x13800] ;  /* 0x01380000cdac783b */ /* 0x008fe60000004200 */
[----:B----4-:R-:W-:Y:S04]  /*fe20*/  FFMA.FTZ R2, R2, R200, R250 ;  /* 0x000000c802027223 */ /* 0x010fe800000100fa */
[C---:B------:R-:W-:Y:S01]  /*fe30*/  HMMA.16816.F32 R88, R136.reuse, R150, R88 ;  /* 0x000000968858723c */ /* 0x040fe20000001858 */
[----:B------:R-:W1:Y:S03]  /*fe40*/  LDSM.16.MT88.4 R148, [R207+0x17000] ;  /* 0x01700000cf94783b */ /* 0x000e660000004200 */
[----:B------:R-:W-:Y:S04]  /*fe50*/  FADD.FTZ R2, R251, R2 ;  /* 0x00000002fb027221 */ /* 0x000fe80000010000 */
[C---:B------:R-:W-:Y:S04]  /*fe60*/  HMMA.16816.F32 R92, R136.reuse, R152, R92 ;  /* 0x00000098885c723c */ /* 0x040fe8000000185c */
[----:B------:R-:W-:Y:S04]  /*fe70*/  FADD.FTZ R2, R198, R2 ;  /* 0x00000002c6027221 */ /* 0x000fe80000010000 */
[C---:B------:R-:W-:Y:S01]  /*fe80*/  HMMA.16816.F32 R96, R136.reuse, R154, R96 ;  /* 0x0000009a8860723c */ /* 0x040fe20000001860 */
[----:B------:R-:W-:Y:S03]  /*fe90*/  LDSM.16.MT88.4 R152, [R206+0x11800] ;  /* 0x01180000ce98783b */ /* 0x000fe60000004200 */
[----:B------:R-:W-:Y:S04]  /*fea0*/  FADD.FTZ R2, R196, R2 ;  /* 0x00000002c4027221 */ /* 0x000fe80000010000 */
[C---:B------:R-:W-:Y:S04]  /*feb0*/  HMMA.16816.F32 R100, R136.reuse, R156, R100 ;  /* 0x0000009c8864723c */ /* 0x040fe80000001864 */
[----:B------:R-:W-:Y:S04]  /*fec0*/  FADD.FTZ R2, R236, R2 ;  /* 0x00000002ec027221 */ /* 0x000fe80000010000 */
[C---:B------:R-:W-:Y:S01]  /*fed0*/  HMMA.16816.F32 R104, R136.reuse, R158, R104 ;  /* 0x0000009e8868723c */ /* 0x040fe20000001868 */
[----:B------:R-:W-:Y:S03]  /*fee0*/  LDSM.16.MT88.4 R156, [R208+0x11800] ;  /* 0x01180000d09c783b */ /* 0x000fe60000004200 */
[----:B------:R-:W-:Y:S04]  /*fef0*/  FADD.FTZ R2, R203, R2 ;  /* 0x00000002cb027221 */ /* 0x000fe80000010000 */
[C---:B-----5:R-:W-:Y:S04]  /*ff00*/  HMMA.16816.F32 R108, R136.reuse, R140, R108 ;  /* 0x0000008c886c723c */ /* 0x060fe8000000186c */
[----:B------:R-:W-:Y:S03]  /*ff10*/  FADD.FTZ R2, R240, R2 ;  /* 0x00000002f0027221 */ /* 0x000fe60000010000 */
[----:B------:R-:W-:Y:S01]  /*ff20*/  LOP3.LUT R140, R165, UR9, R162, 0x96, !PT ;  /* 0x00000009a58c7c12 */ /* 0x000fe2000f8e96a2 */
[C---:B------:R-:W-:Y:S01]  /*ff30*/  HMMA.16816.F32 R112, R136.reuse, R142, R112 ;  /* 0x0000008e8870723c */ /* 0x040fe20000001870 */
[----:B------:R-:W-:Y:S03]  /*ff40*/  LDSM.16.MT88.4 R164, [R207+0x11800] ;  /* 0x01180000cfa4783b */ /* 0x000fe60000004200 */
[----:B------:R-:W-:Y:S04]  /*ff50*/  IMAD.WIDE.U32 R140, R140, -0x2daee0ad, RZ ;  /* 0xd2511f538c8c7825 */ /* 0x000fe800078e00ff */
[C---:B--2---:R-:W-:Y:S04]  /*ff60*/  HMMA.16816.F32 R116, R136.reuse, R144, R116 ;  /* 0x000000908874723c */ /* 0x044fe80000001874 */
[----:B------:R-:W-:Y:S01]  /*ff70*/  LOP3.LUT R133, R141, UR24, R160, 0x96, !PT ;  /* 0x000000188d857c12 */ /* 0x000fe2000f8e96a0 */
[----:B------:R-:W-:Y:S01]  /*ff80*/  FADD.FTZ R2, R239, R2 ;  /* 0x00000002ef027221 */ /* 0x000fe20000010000 */
[----:B------:R-:W-:Y:S01]  /*ff90*/  LOP3.LUT R160, R140, 0xff, RZ, 0xc0, !PT ;  /* 0x000000ff8ca07812 */ /* 0x000fe200078ec0ff */
[----:B------:R-:W-:Y:S01]  /*ffa0*/  FFMA.FTZ R0, R0, R199, R249 ;  /* 0x000000c700007223 */ /* 0x000fe200000100f9 */
[C---:B------:R-:W-:Y:S04]  /*ffb0*/  HMMA.16816.F32 R120, R136.reuse, R146, R120 ;  /* 0x000000928878723c */ /* 0x040fe80000001878 */
[----:B------:R-:W-:Y:S01]  /*ffc0*/  SHF.R.U32.HI R145, RZ, 0x10, R140 ;  /* 0x00000010ff917819 */ /* 0x000fe2000001168c */
[----:B------:R-:W-:Y:S01]  /*ffd0*/  FADD.FTZ R2, R191, R2 ;  /* 0x00000002bf027221 */ /* 0x000fe20000010000 */
[----:B------:R-:W-:Y:S01]  /*ffe0*/  LOP3.LUT R144, R133, 0xff, RZ, 0xc0, !PT ;  /* 0x000000ff85907812 */ /* 0x000fe200078ec0ff */
[----:B------:R-:W-:Y:S01]  /*fff0*/  FADD.FTZ R0, R248, R0 ;  /* 0x00000000f8007221 */ /* 0x000fe20000010000 */
[C---:B-1----:R-:W-:Y:S04]  /*10000*/  HMMA.16816.F32 R124, R136.reuse, R148, R124 ;  /* 0x00000094887c723c */ /* 0x042fe8000000187c */
[----:B------:R-:W-:Y:S01]  /*10010*/  LOP3.LUT R146, R140, 0xffff, RZ, 0xc0, !PT ;  /* 0x0000ffff8c927812 */ /* 0x000fe200078ec0ff */
[----:B------:R-:W-:Y:S01]  /*10020*/  FADD.FTZ R2, R190, R2 ;  /* 0x00000002be027221 */ /* 0x000fe20000010000 */
[----:B------:R-:W-:Y:S01]  /*10030*/  SHF.R.U32.HI R147, RZ, 0x18, R140 ;  /* 0x00000018ff937819 */ /* 0x000fe2000001168c */
[----:B------:R-:W-:Y:S01]  /*10040*/  FADD.FTZ R0, R197, R0 ;  /* 0x00000000c5007221 */ /* 0x000fe20000010000 */
[----:B------:R-:W-:Y:S01]  /*10050*/  HMMA.16816.F32 R128, R136, R150, R128 ;  /* 0x000000968880723c */ /* 0x000fe20000001880 */
[----:B------:R-:W1:Y:S03]  /*10060*/  LDSM.16.MT88.4 R140, [R205+0x11800] ;  /* 0x01180000cd8c783b */ /* 0x000e660000004200 */
[----:B------:R-:W-:Y:S01]  /*10070*/  LOP3.LUT R134, R133, 0xffff, RZ, 0xc0, !PT ;  /* 0x0000ffff85867812 */ /* 0x000fe200078ec0ff */
[----:B------:R-:W-:Y:S01]  /*10080*/  FADD.FTZ R2, R195, R2 ;  /* 0x00000002c3027221 */ /* 0x000fe20000010000 */
[--C-:B------:R-:W-:Y:S01]  /*10090*/  SHF.R.U32.HI R135, RZ, 0x10, R133.reuse ;  /* 0x00000010ff877819 */ /* 0x100fe20000011685 */
[----:B------:R-:W-:Y:S01]  /*100a0*/  FADD.FTZ R0, R252, R0 ;  /* 0x00000000fc007221 */ /* 0x000fe20000010000 */
[----:B------:R-:W-:Y:S01]  /*100b0*/  SHF.R.U32.HI R146, RZ, 0x8, R146 ;  /* 0x00000008ff927819 */ /* 0x000fe20000011692 */
[----:B------:R-:W-:Y:S03]  /*100c0*/  FADD.FTZ R2, R194, R2 ;  /* 0x00000002c2027221 */ /* 0x000fe60000010000 */
[----:B------:R-:W-:Y:S01]  /*100d0*/  LOP3.LUT R145, R145, 0xff, RZ, 0xc0, !PT ;  /* 0x000000ff91917812 */ /* 0x000fe200078ec0ff */
[----:B------:R-:W-:Y:S01]  /*100e0*/  FADD.FTZ R2, R187, R2 ;  /* 0x00000002bb027221 */ /* 0x000fe20000010000 */
[----:B------:R-:W-:Y:S01]  /*100f0*/  SHF.R.U32.HI R134, RZ, 0x8, R134 ;  /* 0x00000008ff867819 */ /* 0x000fe20000011686 */
[----:B------:R-:W-:Y:S01]  /*10100*/  FADD.FTZ R0, R202, R0 ;  /* 0x00000000ca007221 */ /* 0x000fe20000010000 */
[----:B------:R-:W-:Y:S01]  /*10110*/  LOP3.LUT R135, R135, 0xff, RZ, 0xc0, !PT ;  /* 0x000000ff87877812 */ /* 0x000fe200078ec0ff */
[----:B------:R-:W-:Y:S01]  /*10120*/  FADD.FTZ R2, R186, R2 ;  /* 0x00000002ba027221 */ /* 0x000fe20000010000 */
[----:B------:R-:W-:Y:S01]  /*10130*/  SHF.R.U32.HI R133, RZ, 0x18, R133 ;  /* 0x00000018ff857819 */ /* 0x000fe20000011685 */
[----:B------:R-:W-:Y:S01]  /*10140*/  FADD.FTZ R0, R201, R0 ;  /* 0x00000000c9007221 */ /* 0x000fe20000010000 */
[----:B------:R-:W-:Y:S01]  /*10150*/  PRMT R146, R160, 0x5410, R146 ;  /* 0x00005410a0927816 */ /* 0x000fe20000000092 */
[----:B------:R-:W-:Y:S01]  /*10160*/  FADD.FTZ R2, R183, R2 ;  /* 0x00000002b7027221 */ /* 0x000fe20000010000 */
[----:B------:R-:W-:Y:S01]  /*10170*/  PRMT R145, R145, 0x5410, R147 ;  /* 0x0000541091917816 */ /* 0x000fe20000000093 */
[----:B------:R-:W-:Y:S01]  /*10180*/  FADD.FTZ R0, R238, R0 ;  /* 0x00000000ee007221 */ /* 0x000fe20000010000 */
        /* <DEDUP_REMOVED lines=9> */
[C---:B------:R-:W-:Y:S01]  /*10220*/  FADD.FTZ R2, R182.reuse, R2 ;  /* 0x00000002b6027221 */ /* 0x040fe20000010000 */
[----:B------:R-:W-:Y:S01]  /*10230*/  F2FP.PACK_AB R135, R182, R183 ;  /* 0x000000b7b687723e */ /* 0x000fe200000000ff */
[----:B------:R-:W-:Y:S01]  /*10240*/  FADD.FTZ R0, R237, R0 ;  /* 0x00000000ed007221 */ /* 0x000fe20000010000 */
[----:B------:R-:W-:Y:S01]  /*10250*/  LOP3.LUT R168, R168, R133, RZ, 0xc0, !PT ;  /* 0x00000085a8a87212 */ /* 0x000fe200078ec0ff */
[----:B------:R-:W-:Y:S01]  /*10260*/  IMAD.MOV.U32 R133, RZ, RZ, R132 ;  /* 0x000000ffff857224 */ /* 0x000fe200078e0084 */
[----:B------:R-:W-:Y:S01]  /*10270*/  LOP3.LUT R169, R169, R134, RZ, 0xc0, !PT ;  /* 0x00000086a9a97212 */ /* 0x000fe200078ec0ff */
[----:B------:R-:W-:Y:S01]  /*10280*/  STL [R1], R2 ;  /* 0x0000000201007387 */ /* 0x000fe20000100800 */
[----:B------:R-:W-:Y:S01]  /*10290*/  LOP3.LUT R170, R170, R135, RZ, 0xc0, !PT ;  /* 0x00000087aaaa7212 */ /* 0x000fe200078ec0ff */
[----:B------:R-:W-:Y:S01]  /*102a0*/  FADD.FTZ R0, R189, R0 ;  /* 0x00000000bd007221 */ /* 0x000fe20000010000 */
[----:B------:R-:W-:Y:S01]  /*102b0*/  LOP3.LUT R171, R171, R136, RZ, 0xc0, !PT ;  /* 0x00000088abab7212 */ /* 0x000fe200078ec0ff */
[----:B------:R-:W-:Y:S02]  /*102c0*/  IMAD.MOV.U32 R134, RZ, RZ, R3 ;  /* 0x000000ffff867224 */ /* 0x000fe400078e0003 */
[----:B------:R-:W-:Y:S04]  /*102d0*/  FADD.FTZ R0, R188, R0 ;  /* 0x00000000bc007221 */ /* 0x000fe80000010000 */
[C---:B-1----:R-:W-:Y:S01]  /*102e0*/  HMMA.16816.F32 R136, R168.reuse, R140, R4 ;  /* 0x0000008ca888723c */ /* 0x042fe20000001804 */
[----:B------:R-:W1:Y:S04]  /*102f0*/  LDSM.16.MT88.4 R4, [R208+0x13800] ;  /* 0x01380000d004783b */ /* 0x000e680000004200 */
[----:B------:R-:W-:Y:S03]  /*10300*/  FADD.FTZ R0, R193, R0 ;  /* 0x00000000c1007221 */ /* 0x000fe60000010000 */
[C---:B------:R-:W-:Y:S01]  /*10310*/  HMMA.16816.F32 R140, R168.reuse, R142, R8 ;  /* 0x0000008ea88c723c */ /* 0x040fe20000001808 */
[----:B------:R-:W2:Y:S03]  /*10320*/  LDSM.16.MT88.4 R8, [R207+0x13800] ;  /* 0x01380000cf08783b */ /* 0x000ea60000004200 */
[----:B------:R-:W-:Y:S04]  /*10330*/  FADD.FTZ R0, R192, R0 ;  /* 0x00000000c0007221 */ /* 0x000fe80000010000 */
[C---:B------:R-:W-:Y:S01]  /*10340*/  HMMA.16816.F32 R144, R168.reuse, R152, R12 ;  /* 0x00000098a890723c */ /* 0x040fe2000000180c */
[----:B------:R-:W3:Y:S03]  /*10350*/  LDSM.16.MT88.4 R12, [R205+0x15800] ;  /* 0x01580000cd0c783b */ /* 0x000ee60000004200 */
[----:B------:R-:W-:Y:S04]  /*10360*/  FADD.FTZ R0, R185, R0 ;  /* 0x00000000b9007221 */ /* 0x000fe80000010000 */
[C---:B------:R-:W-:Y:S01]  /*10370*/  HMMA.16816.F32 R148, R168.reuse, R154, R16 ;  /* 0x0000009aa894723c */ /* 0x040fe20000001810 */
[----:B------:R-:W4:Y:S03]  /*10380*/  LDSM.16.MT88.4 R16, [R206+0x15800] ;  /* 0x01580000ce10783b */ /* 0x000f260000004200 */
[----:B------:R-:W-:Y:S04]  /*10390*/  FADD.FTZ R0, R184, R0 ;  /* 0x00000000b8007221 */ /* 0x000fe80000010000 */
[C---:B------:R-:W-:Y:S01]  /*103a0*/  HMMA.16816.F32 R152, R168.reuse, R156, R20 ;  /* 0x0000009ca898723c */ /* 0x040fe20000001814 */
[----:B------:R-:W5:Y:S03]  /*103b0*/  LDSM.16.MT88.4 R20, [R208+0x15800] ;  /* 0x01580000d014783b */ /* 0x000f660000004200 */
[----:B------:R-:W-:Y:S04]  /*103c0*/  FADD.FTZ R0, R181, R0 ;  /* 0x00000000b5007221 */ /* 0x000fe80000010000 */
[C---:B------:R-:W-:Y:S01]  /*103d0*/  HMMA.16816.F32 R156, R168.reuse, R158, R24 ;  /* 0x0000009ea89c723c */ /* 0x040fe20000001818 */
[----:B------:R-:W1:Y:S03]  /*103e0*/  LDSM.16.MT88.4 R24, [R207+0x15800] ;  /* 0x01580000cf18783b */ /* 0x000e660000004200 */
[----:B------:R-:W-:Y:S04]  /*103f0*/  FADD.FTZ R0, R180, R0 ;  /* 0x00000000b4007221 */ /* 0x000fe80000010000 */
[C---:B------:R-:W-:Y:S01]  /*10400*/  HMMA.16816.F32 R160, R168.reuse, R164, R28 ;  /* 0x000000a4a8a0723c */ /* 0x040fe2000000181c */
[----:B------:R-:W1:Y:S07]  /*10410*/  LDSM.16.MT88.4 R28, [R205+0x17800] ;  /* 0x01780000cd1c783b */ /* 0x000e6e0000004200 */
[C---:B------:R-:W-:Y:S01]  /*10420*/  HMMA.16816.F32 R164, R168.reuse, R166, R32 ;  /* 0x000000a6a8a4723c */ /* 0x040fe20000001820 */
[----:B------:R-:W-:Y:S07]  /*10430*/  STL [R1+0x20], R0 ;  /* 0x0000200001007387 */ /* 0x000fee0000100800 */
        /* <DEDUP_REMOVED lines=28> */
.L_x_972:
[----:B------:R-:W2:Y:S04]  /*10600*/  LDL.LU R5, [R1] ;  /* 0x0000000001057983 */ /* 0x000ea80000300800 */
[----:B------:R-:W1:Y:S01]  /*10610*/  S2R R174, SR_TID.X ;  /* 0x0000000000ae7919 */ /* 0x000e620000002100 */
[----:B------:R-:W3:Y:S01]  /*10620*/  S2UR UR6, SR_CTAID.Y ;  /* 0x00000000000679c3 */ /* 0x000ee20000002600 */
[----:B------:R-:W-:-:S02]  /*10630*/  UISETP.NE.AND UP4, UPT, UR12, -0x1, UPT ;  /* 0xffffffff0c00788c */ /* 0x000fc4000bf85270 */
[----:B------:R-:W4:Y:S01]  /*10640*/  LDL.LU R4, [R1+0x20] ;  /* 0x0000200001047983 */ /* 0x000f220000300800 */
[----:B------:R-:W-:-:S03]  /*10650*/  ULDC.64 UR4, c[0x0][0x1e8] ;  /* 0x00007a0000047ab9 */ /* 0x000fc60000000a00 */
[----:B------:R-:W4:Y:S01]  /*10660*/  LDL.LU R176, [R1+0x74] ;  /* 0x0000740001b07983 */ /* 0x000f220000300800 */
[----:B-1----:R-:W-:-:S04]  /*10670*/  SHF.R.S32.HI R175, RZ, 0x1f, R174 ;  /* 0x0000001fffaf7819 */ /* 0x002fc800000114ae */
[----:B------:R-:W-:-:S04]  /*10680*/  LEA.HI R173, R175, R174, RZ, 0x2 ;  /* 0x000000aeafad7211 */ /* 0x000fc800078f10ff */
[----:B------:R-:W-:Y:S01]  /*10690*/  SHF.R.S32.HI R19, RZ, 0x2, R173 ;  /* 0x00000002ff137819 */ /* 0x000fe200000114ad */
[----:B------:R-:W-:Y:S02]  /*106a0*/  ULDC.U8 UR11, c[0x0][0x329] ;  /* 0x0000ca40000b7ab9 */ /* 0x000fe40000000000 */
[----:B------:R-:W-:Y:S02]  /*106b0*/  UISETP.NE.AND UP3, UPT, UR11, URZ, UPT ;  /* 0x0000003f0b00728c */ /* 0x000fe4000bf65270 */
[----:B------:R-:W-:Y:S02]  /*106c0*/  ULDC.U8 UR9, c[0x0][0x328] ;  /* 0x0000ca0000097ab9 */ /* 0x000fe40000000000 */
[----:B------:R-:W-:Y:S02]  /*106d0*/  @UP4 UIMAD.WIDE.U32 UR18, UR12, UR4, URZ ;  /* 0x000000040c1242a5 */ /* 0x000fe4000f8e003f */
[----:B------:R-:W-:Y:S02]  /*106e0*/  UISETP.NE.AND UP2, UPT, UR9, URZ, UPT ;  /* 0x0000003f0900728c */ /* 0x000fe4000bf45270 */
[----:B---3--:R-:W-:-:S03]  /*106f0*/  @!UP4 USHF.R.S32.HI UR16, URZ, 0x1f, UR6 ;  /* 0x0000001f3f10c899 */ /* 0x008fc60008011406 */
[----:B------:R-:W-:Y:S01]  /*10700*/  @!UP3 UISETP.NE.AND UP1, UPT, UR9, URZ, UPT ;  /* 0x0000003f0900b28c */ /* 0x000fe2000bf25270 */
[----:B------:R-:W1:Y:S01]  /*10710*/  S2UR UR9, SR_CTAID.X ;  /* 0x00000000000979c3 */ /* 0x000e620000002500 */
[----:B------:R-:W-:Y:S02]  /*10720*/  @UP4 UIMAD UR7, UR12, UR5, UR19 ;  /* 0x000000050c0742a4 */ /* 0x000fe4000f8e0213 */
[----:B------:R-:W-:Y:S02]  /*10730*/  UISETP.EQ.AND UP2, UPT, UR11, URZ, UP2 ;  /* 0x0000003f0b00728c */ /* 0x000fe40009742270 */
[----:B------:R-:W-:Y:S02]  /*10740*/  ULDC.64 UR4, c[0x0][0x1e0] ;  /* 0x0000780000047ab9 */ /* 0x000fe40000000a00 */
[----:B------:R-:W-:Y:S01]  /*10750*/  @!UP4 UIMAD UR16, UR16, UR4, URZ ;  /* 0x000000041010c2a4 */ /* 0x000fe2000f8e023f */
[----:B------:R-:W3:Y:S01]  /*10760*/  S2UR UR11, SR_CTAID.Z ;  /* 0x00000000000b79c3 */ /* 0x000ee20000002700 */
[----:B------:R-:W-:-:S02]  /*10770*/  ULDC UR8, c[0x0][0x214] ;  /* 0x0000850000087ab9 */ /* 0x000fc40000000800 */
[----:B------:R-:W-:Y:S02]  /*10780*/  @!UP4 UIMAD UR16, UR6, UR5, UR16 ;  /* 0x000000050610c2a4 */ /* 0x000fe4000f8e0210 */
[----:B------:R-:W-:Y:S02]  /*10790*/  @UP3 ULDC UR19, c[0x0][0x210] ;  /* 0x0000840000133ab9 */ /* 0x000fe40000000800 */
[----:B------:R-:W-:Y:S02]  /*107a0*/  ULDC UR5, c[0x0][0x234] ;  /* 0x00008d0000057ab9 */ /* 0x000fe40000000800 */
[----:B------:R-:W-:Y:S02]  /*107b0*/  @UP3 UIMAD UR19, UR19, UR8, URZ ;  /* 0x00000008131332a4 */ /* 0x000fe4000f8e023f */
[----:B------:R-:W-:Y:S02]  /*107c0*/  UISETP.NE.OR UP0, UPT, UR12, -0x1, !UP2 ;  /* 0xffffffff0c00788c */ /* 0x000fe4000d705670 */
[----:B------:R-:W-:-:S02]  /*107d0*/  @!UP3 USEL UR19, UR8, UR5, !UP1 ;  /* 0x000000050813b287 */ /* 0x000fc4000c800000 */
[----:B------:R-:W-:Y:S02]  /*107e0*/  @!UP4 UIMAD.WIDE.U32 UR22, UR6, UR4, URZ ;  /* 0x000000040616c2a5 */ /* 0x000fe4000f8e003f */
[----:B------:R-:W-:Y:S02]  /*107f0*/  @UP3 UMOV UR17, 0x1 ;  /* 0x0000000100113882 */ /* 0x000fe40000000000 */
[----:B------:R-:W-:Y:S02]  /*10800*/  ULDC UR4, c[0x0][0x1c0] ;  /* 0x0000700000047ab9 */ /* 0x000fe40000000800 */
[----:B------:R-:W-:Y:S02]  /*10810*/  @!UP3 UIMAD UR17, UR19, UR4, URZ ;  /* 0x000000041311b2a4 */ /* 0x000fe4000f8e023f */
[----:B------:R-:W-:Y:S02]  /*10820*/  @UP3 ULDC UR20, c[0x0][0x210] ;  /* 0x0000840000143ab9 */ /* 0x000fe40000000800 */
[----:B------:R-:W-:-:S02]  /*10830*/  UIMAD UR5, UR6, UR17, URZ ;  /* 0x00000011060572a4 */ /* 0x000fc4000f8e023f */
[----:B------:R-:W-:Y:S02]  /*10840*/  @!UP3 UMOV UR20, 0x1 ;  /* 0x000000010014b882 */ /* 0x000fe40000000000 */
[----:B------:R-:W-:Y:S02]  /*10850*/  @!UP0 UIMAD UR12, UR6, UR8, URZ ;  /* 0x00000008060c82a4 */ /* 0x000fe4000f8e023f */
[----:B-1----:R-:W-:Y:S02]  /*10860*/  UIMAD UR4, UR9, UR20, URZ ;  /* 0x00000014090472a4 */ /* 0x002fe4000f8e023f */
[----:B------:R-:W-:Y:S01]  /*10870*/  USEL UR5, UR5, URZ, !UP2 ;  /* 0x0000003f05057287 */ /* 0x000fe2000d000000 */
[----:B--2---:R-:W1:Y:S04]  /*10880*/  SHFL.BFLY PT, R2, R5, 0x2, 0x1f ;  /* 0x0c401f0005027f89 */ /* 0x004e6800000e0000 */
[----:B----4-:R-:W2:Y:S01]  /*10890*/  SHFL.BFLY PT, R0, R4, 0x2, 0x1f ;  /* 0x0c401f0004007f89 */ /* 0x010ea200000e0000 */
[----:B-1----:R-:W-:-:S05]  /*108a0*/  FADD.FTZ R2, R2, R5 ;  /* 0x0000000502027221 */ /* 0x002fca0000010000 */
[----:B------:R-:W1:Y:S01]  /*108b0*/  SHFL.BFLY PT, R5, R2, 0x1, 0x1f ;  /* 0x0c201f0002057f89 */ /* 0x000e6200000e0000 */
[----:B--2---:R-:W-:-:S05]  /*108c0*/  FADD.FTZ R0, R0, R4 ;  /* 0x0000000400007221 */ /* 0x004fca0000010000 */
[----:B------:R-:W2:Y:S01]  /*108d0*/  SHFL.BFLY PT, R4, R0, 0x1, 0x1f ;  /* 0x0c201f0000047f89 */ /* 0x000ea200000e0000 */
[----:B-1----:R-:W-:-:S05]  /*108e0*/  FADD.FTZ R133, R2, R5 ;  /* 0x0000000502857221 */ /* 0x002fca0000010000 */
[----:B------:R-:W-:Y:S01]  /*108f0*/  FSETP.NE.FTZ.AND P4, PT, R133, RZ, PT ;  /* 0x000000ff8500720b */ /* 0x000fe20003f95000 */
[----:B--2---:R-:W-:Y:S01]  /*10900*/  FADD.FTZ R134, R0, R4 ;  /* 0x0000000400867221 */ /* 0x004fe20000010000 */
[----:B------:R-:W-:-:S04]  /*10910*/  MOV R2, 0x3f800000 ;  /* 0x3f80000000027802 */ /* 0x000fc80000000f00 */
[----:B------:R-:W-:Y:S02]  /*10920*/  FSETP.NE.FTZ.AND P3, PT, R134, RZ, PT ;  /* 0x000000ff8600720b */ /* 0x000fe40003f75000 */
[----:B------:R-:W-:-:S05]  /*10930*/  MOV R0, 0x3f800000 ;  /* 0x3f80000000007802 */ /* 0x000fca0000000f00 */
[----:B------:R-:W1:Y:S08]  /*10940*/  @P4 MUFU.RCP R2, R133 ;  /* 0x0000008500024308 */ /* 0x000e700000001000 */
[----:B------:R-:W2:Y:S01]  /*10950*/  @P3 MUFU.RCP R0, R134 ;  /* 0x0000008600003308 */ /* 0x000ea20000001000 */
[----:B------:R-:W-:-:S04]  /*10960*/  SHF.R.S32.HI R4, RZ, 0x1f, R173 ;  /* 0x0000001fff047819 */ /* 0x000fc800000114ad */
[----:B------:R-:W-:Y:S01]  /*10970*/  LEA.HI R4, R4, R19, RZ, 0x3 ;  /* 0x0000001304047211 */ /* 0x000fe200078f18ff */
[----:B-1----:R-:W-:-:S03]  /*10980*/  FMUL.FTZ R2, R2, c[0x0][0x2dc] ;  /* 0x0000b70002027a20 */ /* 0x002fc60000410000 */
[----:B------:R-:W-:Y:S01]  /*10990*/  LOP3.LUT R4, R4, 0xfffffff8, RZ, 0xc0, !PT ;  /* 0xfffffff804047812 */ /* 0x000fe200078ec0ff */
[C---:B------:R-:W-:Y:S02]  /*109a0*/  FMUL.FTZ R8, R2.reuse, R145 ;  /* 0x0000009102087220 */ /* 0x040fe40000410000 */
[----:B------:R-:W-:Y:S02]  /*109b0*/  FMUL.FTZ R169, R2, R148 ;  /* 0x0000009402a97220 */ /* 0x000fe40000410000 */
[----:B--2---:R-:W-:Y:S02]  /*109c0*/  FMUL.FTZ R0, R0, c[0x0][0x2dc] ;  /* 0x0000b70000007a20 */ /* 0x004fe40000410000 */
        /* <DEDUP_REMOVED lines=61> */
[----:B------:R-:W-:Y:S02]  /*10da0*/  FMUL.FTZ R129, R2, R129 ;  /* 0x0000008102817220 */ /* 0x000fe40000410000 */
[----:B------:R-:W-:-:S02]  /*10db0*/  FMUL.FTZ R42, R0, R42 ;  /* 0x0000002a002a7220 */ /* 0x000fc40000410000 */
[C---:B------:R-:W-:Y:S02]  /*10dc0*/  FMUL.FTZ R61, R0.reuse, R43 ;  /* 0x0000002b003d7220 */ /* 0x040fe40000410000 */
[C---:B------:R-:W-:Y:S02]  /*10dd0*/  FMUL.FTZ R46, R0.reuse, R46 ;  /* 0x0000002e002e7220 */ /* 0x040fe40000410000 */
[C---:B------:R-:W-:Y:S01]  /*10de0*/  FMUL.FTZ R2, R0.reuse, R47 ;  /* 0x0000002f00027220 */ /* 0x040fe20000410000 */
[----:B------:R-:W-:Y:S01]  /*10df0*/  IADD3 R19, R19, -R4, RZ ;  /* 0x8000000413137210 */ /* 0x000fe20007ffe0ff */
[C---:B------:R-:W-:Y:S01]  /*10e00*/  FMUL.FTZ R38, R0.reuse, R38 ;  /* 0x0000002600267220 */ /* 0x040fe20000410000 */
[----:B------:R-:W-:Y:S01]  /*10e10*/  F2FP.PACK_AB R61, R61, R42 ;  /* 0x0000002a3d3d723e */ /* 0x000fe200000000ff */
[C---:B------:R-:W-:Y:S01]  /*10e20*/  FMUL.FTZ R6, R0.reuse, R39 ;  /* 0x0000002700067220 */ /* 0x040fe20000410000 */
[----:B------:R-:W-:Y:S01]  /*10e30*/  F2FP.PACK_AB R42, R81, R80 ;  /* 0x00000050512a723e */ /* 0x000fe200000000ff */
[----:B------:R-:W-:-:S02]  /*10e40*/  FMUL.FTZ R57, R0, R51 ;  /* 0x0000003300397220 */ /* 0x000fc40000410000 */
[----:B------:R-:W-:Y:S01]  /*10e50*/  FMUL.FTZ R53, R0, R59 ;  /* 0x0000003b00357220 */ /* 0x000fe20000410000 */
[----:B------:R-:W-:Y:S01]  /*10e60*/  F2FP.PACK_AB R59, R2, R46 ;  /* 0x0000002e023b723e */ /* 0x000fe200000000ff */
[C---:B------:R-:W-:Y:S02]  /*10e70*/  FMUL.FTZ R14, R0.reuse, R66 ;  /* 0x00000042000e7220 */ /* 0x040fe40000410000 */
[C---:B------:R-:W-:Y:S01]  /*10e80*/  FMUL.FTZ R49, R0.reuse, R67 ;  /* 0x0000004300317220 */ /* 0x040fe20000410000 */
[----:B------:R-:W-:Y:S01]  /*10e90*/  LEA.HI R80, R175, R174, RZ, 0x5 ;  /* 0x000000aeaf507211 */ /* 0x000fe200078f28ff */
[C---:B------:R-:W-:Y:S01]  /*10ea0*/  FMUL.FTZ R138, R0.reuse, R138 ;  /* 0x0000008a008a7220 */ /* 0x040fe20000410000 */
[----:B------:R-:W-:Y:S01]  /*10eb0*/  SHF.L.U32 R2, R19, 0x6, RZ ;  /* 0x0000000613027819 */ /* 0x000fe200000006ff */
        /* <DEDUP_REMOVED lines=53> */
[----:B------:R-:W-:Y:S02]  /*11210*/  LOP3.LUT R0, R173, 0x3ffffffc, RZ, 0xc0, !PT ;  /* 0x3ffffffcad007812 */ /* 0x000fe400078ec0ff */
[----:B------:R-:W-:Y:S02]  /*11220*/  F2FP.PACK_AB R63, R6, R38 ;  /* 0x00000026063f723e */ /* 0x000fe400000000ff */
[----:B------:R-:W-:Y:S02]  /*11230*/  F2FP.PACK_AB R49, R49, R14 ;  /* 0x0000000e3131723e */ /* 0x000fe400000000ff */
[----:B------:R-:W-:-:S02]  /*11240*/  SHF.R.S32.HI R14, RZ, 0x5, R80 ;  /* 0x00000005ff0e7819 */ /* 0x000fc40000011450 */
[----:B------:R-:W-:Y:S02]  /*11250*/  IADD3 R0, -R0, R174, RZ ;  /* 0x000000ae00007210 */ /* 0x000fe40007ffe1ff */
[----:B------:R-:W-:Y:S02]  /*11260*/  LOP3.LUT R2, R2, 0x1c0, RZ, 0xc0, !PT ;  /* 0x000001c002027812 */ /* 0x000fe400078ec0ff */
[C---:B------:R-:W-:Y:S02]  /*11270*/  LOP3.LUT R6, R19.reuse, 0x1, RZ, 0xc0, !PT ;  /* 0x0000000113067812 */ /* 0x040fe400078ec0ff */
[----:B------:R-:W-:Y:S02]  /*11280*/  R2P PR, R19, 0x6 ;  /* 0x0000000613007804 */ /* 0x000fe40000000000 */
[----:B------:R-:W-:Y:S02]  /*11290*/  LEA R0, R14, R0, 0x9 ;  /* 0x000000000e007211 */ /* 0x000fe400078e48ff */
[----:B------:R-:W-:-:S02]  /*112a0*/  LEA.HI R2, R2, R2, RZ, 0x1d ;  /* 0x0000000202027211 */ /* 0x000fc400078fe8ff */
[----:B------:R-:W-:Y:S02]  /*112b0*/  ISETP.NE.U32.AND P0, PT, R6, 0x1, PT ;  /* 0x000000010600780c */ /* 0x000fe40003f05070 */
[----:B------:R-:W-:Y:S02]  /*112c0*/  LEA R0, R0, R2, 0x1 ;  /* 0x0000000200007211 */ /* 0x000fe400078e08ff */
[----:B------:R-:W-:Y:S02]  /*112d0*/  MOV R6, 0x20 ;  /* 0x0000002000067802 */ /* 0x000fe40000000f00 */
[----:B------:R-:W-:Y:S02]  /*112e0*/  F2FP.PACK_AB R5, R5, R172 ;  /* 0x000000ac0505723e */ /* 0x000fe400000000ff */
[----:B------:R-:W-:Y:S02]  /*112f0*/  SHF.L.U32 R0, R0, 0x1, RZ ;  /* 0x0000000100007819 */ /* 0x000fe400000006ff */
[----:B------:R-:W-:-:S02]  /*11300*/  SEL R6, R6, 0xffffffe0, !P1 ;  /* 0xffffffe006067807 */ /* 0x000fc40004800000 */
[----:B------:R-:W-:Y:S01]  /*11310*/  F2FP.PACK_AB R47, R47, R10 ;  /* 0x0000000a2f2f723e */ /* 0x000fe200000000ff */
[----:B------:R1:W-:Y:S01]  /*11320*/  STS [R0], R5 ;  /* 0x0000000500007388 */ /* 0x0003e20000000800 */
[----:B------:R-:W-:Y:S02]  /*11330*/  F2FP.PACK_AB R4, R4, R138 ;  /* 0x0000008a0404723e */ /* 0x000fe400000000ff */
[----:B------:R-:W-:Y:S02]  /*11340*/  IADD3 R2, R0, -0x10, RZ ;  /* 0xfffffff000027810 */ /* 0x000fe40007ffe0ff */
[----:B------:R-:W-:Y:S02]  /*11350*/  MOV R10, 0x40 ;  /* 0x00000040000a7802 */ /* 0x000fe40000000f00 */
[----:B------:R-:W-:Y:S02]  /*11360*/  F2FP.PACK_AB R7, R7, R171 ;  /* 0x000000ab0707723e */ /* 0x000fe400000000ff */
[----:B------:R-:W-:-:S02]  /*11370*/  F2FP.PACK_AB R9, R9, R142 ;  /* 0x0000008e0909723e */ /* 0x000fc400000000ff */
[----:B------:R-:W-:Y:S02]  /*11380*/  @P0 IADD3 R2, R0, 0x10, RZ ;  /* 0x0000001000020810 */ /* 0x000fe40007ffe0ff */
[----:B------:R-:W-:Y:S01]  /*11390*/  F2FP.PACK_AB R8, R8, R170 ;  /* 0x000000aa0808723e */ /* 0x000fe200000000ff */
[----:B------:R2:W-:Y:S01]  /*113a0*/  STS [R0+0x400], R4 ;  /* 0x0004000400007388 */ /* 0x0005e20000000800 */
[----:B------:R-:W-:Y:S02]  /*113b0*/  SEL R10, R10, 0xffffffc0, !P2 ;  /* 0xffffffc00a0a7807 */ /* 0x000fe40005000000 */
[----:B------:R-:W-:Y:S01]  /*113c0*/  F2FP.PACK_AB R13, R13, R146 ;  /* 0x000000920d0d723e */ /* 0x000fe200000000ff */
[----:B------:R4:W-:Y:S01]  /*113d0*/  STS [R2], R7 ;  /* 0x0000000702007388 */ /* 0x0009e20000000800 */
[----:B------:R-:W-:Y:S02]  /*113e0*/  F2FP.PACK_AB R12, R12, R169 ;  /* 0x000000a90c0c723e */ /* 0x000fe400000000ff */
[----:B-1----:R-:W-:Y:S01]  /*113f0*/  IADD3 R5, R0, R6, RZ ;  /* 0x0000000600057210 */ /* 0x002fe20007ffe0ff */
[----:B------:R1:W-:Y:S01]  /*11400*/  STS [R2+0x400], R9 ;  /* 0x0004000902007388 */ /* 0x0003e20000000800 */
[----:B------:R-:W-:-:S02]  /*11410*/  F2FP.PACK_AB R11, R11, R150 ;  /* 0x000000960b0b723e */ /* 0x000fc400000000ff */
[----:B------:R-:W-:Y:S01]  /*11420*/  F2FP.PACK_AB R15, R15, R168 ;  /* 0x000000a80f0f723e */ /* 0x000fe200000000ff */
[----:B------:R3:W-:Y:S01]  /*11430*/  STS [R5], R8 ;  /* 0x0000000805007388 */ /* 0x0007e20000000800 */
[----:B------:R-:W-:Y:S02]  /*11440*/  F2FP.PACK_AB R16, R16, R154 ;  /* 0x0000009a1010723e */ /* 0x000fe400000000ff */
[----:B------:R-:W-:Y:S02]  /*11450*/  F2FP.PACK_AB R70, R157, R156 ;  /* 0x0000009c9d46723e */ /* 0x000fe400000000ff */
[----:B------:R-:W-:Y:S02]  /*11460*/  F2FP.PACK_AB R69, R69, R158 ;  /* 0x0000009e4545723e */ /* 0x000fe400000000ff */
[----:B--2---:R-:W-:Y:S01]  /*11470*/  IADD3 R4, R6, R2, RZ ;  /* 0x0000000206047210 */ /* 0x004fe20007ffe0ff */
[----:B------:R-:W-:Y:S01]  /*11480*/  STS [R5+0x400], R13 ;  /* 0x0004000d05007388 */ /* 0x000fe20000000800 */
[----:B------:R-:W-:-:S02]  /*11490*/  F2FP.PACK_AB R68, R161, R160 ;  /* 0x000000a0a144723e */ /* 0x000fc400000000ff */
[----:B------:R-:W-:Y:S02]  /*114a0*/  F2FP.PACK_AB R67, R163, R162 ;  /* 0x000000a2a343723e */ /* 0x000fe400000000ff */
[----:B----4-:R-:W-:Y:S01]  /*114b0*/  IADD3 R7, R5, R10, RZ ;  /* 0x0000000a05077210 */ /* 0x010fe20007ffe0ff */
[----:B------:R-:W-:Y:S01]  /*114c0*/  STS [R4], R12 ;  /* 0x0000000c04007388 */ /* 0x000fe20000000800 */
[----:B------:R-:W-:Y:S02]  /*114d0*/  F2FP.PACK_AB R66, R165, R164 ;  /* 0x000000a4a542723e */ /* 0x000fe400000000ff */
[----:B------:R-:W-:Y:S02]  /*114e0*/  F2FP.PACK_AB R65, R65, R166 ;  /* 0x000000a64141723e */ /* 0x000fe400000000ff */
[----:B-1----:R-:W-:Y:S02]  /*114f0*/  IADD3 R9, R10, R2, RZ ;  /* 0x000000020a097210 */ /* 0x002fe40007ffe0ff */
[-C--:B---3--:R-:W-:Y:S01]  /*11500*/  IADD3 R8, R0, R10.reuse, RZ ;  /* 0x0000000a00087210 */ /* 0x088fe20007ffe0ff */
[----:B------:R-:W-:Y:S01]  /*11510*/  STS [R4+0x400], R11 ;  /* 0x0004000b04007388 */ /* 0x000fe20000000800 */
[----:B------:R-:W-:-:S02]  /*11520*/  IADD3 R6, R4, R10, RZ ;  /* 0x0000000a04067210 */ /* 0x000fc40007ffe0ff */
[----:B------:R-:W-:Y:S01]  /*11530*/  F2FP.PACK_AB R64, R136, R153 ;  /* 0x000000998840723e */ /* 0x000fe200000000ff */
[----:B------:R-:W-:Y:S01]  /*11540*/  STS [R8], R15 ;  /* 0x0000000f08007388 */ /* 0x000fe20000000800 */
[----:B------:R-:W-:Y:S02]  /*11550*/  F2FP.PACK_AB R62, R135, R152 ;  /* 0x00000098873e723e */ /* 0x000fe400000000ff */
[----:B------:R-:W-:Y:S01]  /*11560*/  F2FP.PACK_AB R60, R28, R149 ;  /* 0x000000951c3c723e */ /* 0x000fe200000000ff */
[----:B------:R-:W-:Y:S01]  /*11570*/  STS [R8+0x400], R16 ;  /* 0x0004001008007388 */ /* 0x000fe20000000800 */
[----:B------:R-:W-:Y:S02]  /*11580*/  F2FP.PACK_AB R58, R26, R148 ;  /* 0x000000941a3a723e */ /* 0x000fe400000000ff */
        /* <DEDUP_REMOVED lines=92> */
[----:B------:R-:W-:Y:S01]  /*11b50*/  BAR.SYNC.DEFER_BLOCKING 0x0 ;  /* 0x0000000000007b1d */ /* 0x000fe20000010000 */
[----:B-1----:R-:W-:-:S02]  /*11b60*/  LOP3.LUT R0, R80, 0xffffffe0, RZ, 0xc0, !PT ;  /* 0xffffffe050007812 */ /* 0x002fc400078ec0ff */
[----:B--2---:R-:W-:Y:S02]  /*11b70*/  SHF.R.S32.HI R2, RZ, 0x1f, R14 ;  /* 0x0000001fff027819 */ /* 0x004fe4000001140e */
[----:B------:R-:W-:Y:S01]  /*11b80*/  IADD3 R0, -R0, R174, RZ ;  /* 0x000000ae00007210 */ /* 0x000fe20007ffe1ff */
[----:B---3--:R-:W1:Y:S01]  /*11b90*/  @P4 MUFU.LG2 R4, R133 ;  /* 0x0000008500044308 */ /* 0x008e620000000c00 */
        /* <DEDUP_REMOVED lines=13> */
[----:B------:R1:W2:Y:S04]  /*11c70*/  LDS.128 R32, [R231+0x6800] ;  /* 0x00680000e7207984 */ /* 0x0002a80000000c00 */
[----:B------:R1:W2:Y:S04]  /*11c80*/  LDS.128 R48, [R231+0x7000] ;  /* 0x00700000e7307984 */ /* 0x0002a80000000c00 */
[----:B------:R2:W2:Y:S01]  /*11c90*/  LDS.128 R64, [R231+0x7800] ;  /* 0x00780000e7407984 */ /* 0x0004a20000000c00 */
[----:B------:R-:W1:Y:S01]  /*11ca0*/  @P3 MUFU.LG2 R5, R134 ;  /* 0x0000008600053308 */ /* 0x000e620000000c00 */
[----:B------:R-:W-:Y:S01]  /*11cb0*/  LOP3.LUT P0, RZ, R0, 0x3, RZ, 0xc0, !PT ;  /* 0x0000000300ff7812 */ /* 0x000fe2000780c0ff */
[----:B------:R-:W-:Y:S01]  /*11cc0*/  USHF.L.U32 UR4, UR4, 0x6, URZ ;  /* 0x0000000604047899 */ /* 0x000fe2000800063f */
[----:B------:R-:W-:Y:S01]  /*11cd0*/  LEA.HI R2, R2, R14, RZ, 0x2 ;  /* 0x0000000e02027211 */ /* 0x000fe200078f10ff */
[----:B------:R-:W-:-:S02]  /*11ce0*/  UIMAD UR19, UR11, UR19, UR5 ;  /* 0x000000130b1372a4 */ /* 0x000fc4000f8e0205 */
[----:B------:R-:W-:Y:S01]  /*11cf0*/  @!UP2 UMOV UR24, URZ ;  /* 0x0000003f0018ac82 */ /* 0x000fe20008000000 */
[----:B------:R-:W-:Y:S01]  /*11d00*/  LOP3.LUT R2, R2, 0xffffffc, RZ, 0xc0, !PT ;  /* 0x0ffffffc02027812 */ /* 0x000fe200078ec0ff */
[----:B------:R-:W-:Y:S02]  /*11d10*/  @UP2 UMOV UR24, UR12 ;  /* 0x0000000c00182c82 */ /* 0x000fe40008000000 */
[----:B------:R-:W-:Y:S02]  /*11d20*/  @!UP2 UMOV UR25, URZ ;  /* 0x0000003f0019ac82 */ /* 0x000fe40008000000 */
[----:B------:R-:W-:Y:S02]  /*11d30*/  USHF.R.S32.HI UR5, URZ, 0x1f, UR4 ;  /* 0x0000001f3f057899 */ /* 0x000fe40008011404 */
[----:B------:R-:W-:Y:S02]  /*11d40*/  @UP2 USHF.R.S32.HI UR25, URZ, 0x1f, UR12 ;  /* 0x0000001f3f192899 */ /* 0x000fe4000801140c */
[----:B------:R-:W-:-:S02]  /*11d50*/  USHF.R.S32.HI UR6, URZ, 0x1f, UR19 ;  /* 0x0000001f3f067899 */ /* 0x000fc40008011413 */
        /* <DEDUP_REMOVED lines=8> */
[----:B----4-:R-:W-:Y:S01]  /*11de0*/  MOV R7, 0x7f800000 ;  /* 0x7f80000000077802 */ /* 0x010fe20000000f00 */
[----:B------:R-:W-:Y:S01]  /*11df0*/  @P4 FFMA.FTZ R7, R132, c[0x0][0x238], R4 ;  /* 0x00008e0084074a23 */ /* 0x000fe20000010004 */
[----:B------:R-:W-:Y:S01]  /*11e00*/  MOV R8, 0x7f800000 ;  /* 0x7f80000000087802 */ /* 0x000fe20000000f00 */
[----:B------:R-:W-:Y:S01]  /*11e10*/  @P3 FFMA.FTZ R8, R3, c[0x0][0x238], R2 ;  /* 0x00008e0003083a23 */ /* 0x000fe20000010002 */
[----:B------:R-:W-:Y:S01]  /*11e20*/  LEA R0, R0, R176, 0x4 ;  /* 0x000000b000007211 */ /* 0x000fe200078e20ff */
[----:B------:R-:W-:Y:S05]  /*11e30*/  @P0 BRA `(.L_x_977) ;  /* 0x0000010000000947 */ /* 0x000fea0003800000 */
[----:B---3--:R-:W-:Y:S01]  /*11e40*/  UIMAD UR6, UR9, -0x40, UR13 ;  /* 0xffffffc0090678a4 */ /* 0x008fe2000f8e020d */
        /* <DEDUP_REMOVED lines=15> */
.L_x_977:
[----:B---3--:R-:W-:Y:S05]  /*11f40*/  BSYNC B0 ;  /* 0x0000000000007941 */ /* 0x008fea0003800000 */
.L_x_976:
[----:B-1----:R-:W3:Y:S04]  /*11f50*/  LDL.LU.64 R4, [R1+0x58] ;  /* 0x0000580001047983 */ /* 0x002ee80000300a00 */
[----:B------:R-:W1:Y:S04]  /*11f60*/  S2R R3, SR_TID.X ;  /* 0x0000000000037919 */ /* 0x000e680000002100 */
[----:B------:R-:W4:Y:S01]  /*11f70*/  S2R R8, SR_CTAID.Z ;  /* 0x0000000000087919 */ /* 0x000f220000002700 */
        /* <DEDUP_REMOVED lines=9> */
[----:B---3--:R-:W-:-:S04]  /*12010*/  IADD3 R2, P0, R4, UR18, RZ ;  /* 0x0000001204027c10 */ /* 0x008fc8000ff1e0ff */
[----:B------:R-:W-:Y:S02]  /*12020*/  IADD3.X R3, R5, UR7, RZ, P0, !PT ;  /* 0x0000000705037c10 */ /* 0x000fe400087fe4ff */
[----:B------:R-:W-:-:S03]  /*12030*/  ISETP.GE.AND P0, PT, R11, UR10, PT ;  /* 0x0000000a0b007c0c */ /* 0x000fc6000bf06270 */
[----:B----4-:R-:W-:-:S05]  /*12040*/  IMAD.WIDE.U32 R8, R8, c[0x0][0x1f0], R2 ;  /* 0x00007c0008087a25 */ /* 0x010fca00078e0002 */
[----:B------:R-:W-:-:S05]  /*12050*/  IADD3 R7, R9, UR4, RZ ;  /* 0x0000000409077c10 */ /* 0x000fca000fffe0ff */
[----:B------:R-:W-:Y:S05]  /*12060*/  @P0 BRA `(.L_x_979) ;  /* 0x000000b000000947 */ /* 0x000fea0003800000 */
[----:B--2---:R-:W-:Y:S01]  /*12070*/  MOV R6, R8 ;  /* 0x0000000800067202 */ /* 0x004fe20000000f00 */
        /* <DEDUP_REMOVED lines=10> */
.L_x_979:
[----:B--2---:R-:W-:Y:S05]  /*12120*/  BSYNC B0 ;  /* 0x0000000000007941 */ /* 0x004fea0003800000 */
.L_x_978:
        /* <DEDUP_REMOVED lines=18> */
.L_x_981:
[----:B------:R-:W-:Y:S05]  /*12250*/  BSYNC B0 ;  /* 0x0000000000007941 */ /* 0x000fea0003800000 */
.L_x_980:
        /* <DEDUP_REMOVED lines=18> */
.L_x_983:
[----:B------:R-:W-:Y:S05]  /*12380*/  BSYNC B0 ;  /* 0x0000000000007941 */ /* 0x000fea0003800000 */
.L_x_982:
        /* <DEDUP_REMOVED lines=18> */
.L_x_984:
        /* <DEDUP_REMOVED lines=13> */
.L_x_2043:


//--------------------- .text._ZN5flash16flash_fwd_kernelI23Flash_fwd_kernel_traitsILi256ELi64ELi64ELi4ELb0ELb0EN7cutlass6half_tE19Flash_kernel_traitsILi256ELi64ELi64ELi4ES3_EELb0ELb0ELb1ELb0ELb0ELb1ELb1ELb0EEEvNS_16Flash_fwd_paramsE --------------------------
	.section	.text._ZN5flash16flash_fwd_kernelI23Flash_fwd_kernel_traitsILi256ELi64ELi64ELi4ELb0ELb0EN7cutlass6half_tE19Flash_kernel_traitsILi256ELi64ELi64ELi4ES3_EELb0ELb0ELb1ELb0ELb0ELb1ELb1ELb0EEEvNS_16Flash_fwd_paramsE,"ax",@progbits
	.sectioninfo	@"SHI_REGISTERS=255"
	.align	128
        .global         _ZN5flash16flash_fwd_kernelI23Flash_fwd_kernel_traitsILi256ELi64ELi64ELi4ELb0ELb0EN7cutlass6half_tE19Flash_kernel_traitsILi256ELi64ELi64ELi4ES3_EELb0ELb0ELb1ELb0ELb0ELb1ELb1ELb0EEEvNS_16Flash_fwd_paramsE
        .type           _ZN5flash16flash_fwd_kernelI23Flash_fwd_kernel_traitsILi256ELi64ELi64ELi4ELb0ELb0EN7cutlass6half_tE19Flash_kernel_traitsILi256ELi64ELi64ELi4ES3_EELb0ELb0ELb1ELb0ELb0ELb1ELb1ELb0EEEvNS_16Flash_fwd_paramsE,@function
        .size           _ZN5flash16flash_fwd_kernelI23Flash_fwd_kernel_traitsILi256ELi64ELi64ELi4ELb0ELb0EN7cutlass6half_tE19Flash_kernel_traitsILi256ELi64ELi64ELi4ES3_EELb0ELb0ELb1ELb0ELb0ELb1ELb1ELb0EEEvNS_16Flash_fwd_paramsE,(.L_x_2044 - _ZN5flash16flash_fwd_kernelI23Flash_fwd_kernel_traitsILi256ELi64ELi64ELi4ELb0ELb0EN7cutlass6half_tE19Flash_kernel_traitsILi256ELi64ELi64ELi4ES3_EELb0ELb0ELb1ELb0ELb0ELb1ELb1ELb0EEEvNS_16Flash_fwd_paramsE)
        .other          _ZN5flash16flash_fwd_kernelI23Flash_fwd_kernel_traitsILi256ELi64ELi64ELi4ELb0ELb0EN7cutlass6half_tE19Flash_kernel_traitsILi256ELi64ELi64ELi4ES3_EELb0ELb0ELb1ELb0ELb0ELb1ELb1ELb0EEEvNS_16Flash_fwd_paramsE,@"STO_CUDA_ENTRY STV_DEFAULT"
_ZN5flash16flash_fwd_kernelI23Flash_fwd_kernel_traitsILi256ELi64ELi64ELi4ELb0ELb0EN7cutlass6half_tE19Flash_kernel_traitsILi256ELi64ELi64ELi4ES3_EELb0ELb0ELb1ELb0ELb0ELb1ELb1ELb0EEEvNS_16Flash_fwd_paramsE:
.text._ZN5flash16flash_fwd_kernelI23Flash_fwd_kernel_traitsILi256ELi64ELi64ELi4ELb0ELb0EN7cutlass6half_tE19Flash_kernel_traitsILi256ELi64ELi64ELi4ES3_EELb0ELb0ELb1ELb0ELb0ELb1ELb1ELb0EEEvNS_16Flash_fwd_paramsE:
        /* <DEDUP_REMOVED lines=57> */
.L_x_985:
[----:B------:R-:W-:Y:S02]  /*0390*/  ULDC UR6, c[0x0][0x218] ;  /* 0x0000860000067ab9 */ /* 0x000fe40000000800 */
.L_x_986:
        /* <DEDUP_REMOVED lines=117> */
.L_x_989:
[----:B------:R-:W-:Y:S05]  /*0af0*/  BSYNC B0 ;  /* 0x0000000000007941 */ /* 0x000fea0003800000 */
.L_x_988:
        /* <DEDUP_REMOVED lines=18> */
.L_x_991:
[----:B------:R-:W-:Y:S05]  /*0c20*/  BSYNC B0 ;  /* 0x0000000000007941 */ /* 0x000fea0003800000 */
.L_x_990:
        /* <DEDUP_REMOVED lines=18> */
.L_x_993:
[----:B------:R-:W-:Y:S05]  /*0d50*/  BSYNC B0 ;  /* 0x0000000000007941 */ /* 0x000fea0003800000 */
.L_x_992:
        /* <DEDUP_REMOVED lines=17> */
.L_x_995:
[----:B------:R-:W-:Y:S05]  /*0e70*/  BSYNC B0 ;  /* 0x0000000000007941 */ /* 0x000fea0003800000 */
.L_x_994:
        /* <DEDUP_REMOVED lines=35> */
.L_x_987:
        /* <DEDUP_REMOVED lines=32> */
.L_x_996:
        /* <DEDUP_REMOVED lines=44> */
.L_x_997:
        /* <DEDUP_REMOVED lines=20> */
[----:B------:R-:W-:-:S02]  /*16b0*/  IADD3 R5, R12, 0x20, RZ ;  /* 0x000000200c057810 */ /* 0x000fc40007ffe0ff */
[----:B------:R-:W-:Y:S02]  /*16c0*/  SHF.R.U32.HI R235, RZ, 0x3, R3 ;  /* 0x00000003ffeb7819 */ /* 0x000fe40000011603 */
[----:B------:R-:W-:Y:S01]  /*16d0*/  LOP3.LUT R2, R3, 0x38, R250, 0xf8, !PT ;  /* 0x0000003803027812 */ /* 0x000fe200078ef8fa */
[----:B-1----:R-:W-:Y:S01]  /*16e0*/  IMAD.WIDE R236, R237, 0x40, R12 ;  /* 0x00000040edec7825 */ /* 0x002fe200078e020c */
[--C-:B------:R-:W-:Y:S02]  /*16f0*/  SHF.R.S32.HI R251, RZ, 0x1f, R250.reuse ;  /* 0x0000001ffffb7819 */ /* 0x100fe400000114fa */
[----:B------:R-:W-:Y:S01]  /*1700*/  LOP3.LUT R235, R2, R235, RZ, 0x3c, !PT ;  /* 0x000000eb02eb7212 */ /* 0x000fe200078e3cff */
[----:B------:R-:W-:Y:S01]  /*1710*/  IMAD R3, R13, c[0x0][0x198], RZ ;  /* 0x000066000d037a24 */ /* 0x000fe200078e02ff */
[C---:B------:R-:W-:Y:S01]  /*1720*/  IADD3 R2, R12.reuse, 0x30, RZ ;  /* 0x000000300c027810 */ /* 0x040fe20007ffe0ff */
[----:B------:R-:W-:Y:S01]  /*1730*/  IMAD.WIDE.U32 R16, R12, c[0x0][0x198], R250 ;  /* 0x000066000c107a25 */ /* 0x000fe200078e00fa */
[----:B------:R-:W-:-:S02]  /*1740*/  IADD3 R8, P0, R250, UR6, RZ ;  /* 0x00000006fa087c10 */ /* 0x000fc4000ff1e0ff */
[----:B------:R-:W-:Y:S01]  /*1750*/  ISETP.GE.AND P3, PT, R5, UR11, PT ;  /* 0x0000000b05007c0c */ /* 0x000fe2000bf66270 */
[----:B------:R-:W-:Y:S01]  /*1760*/  IMAD R3, R12, c[0x0][0x19c], R3 ;  /* 0x000067000c037a24 */ /* 0x000fe200078e0203 */
[----:B------:R-:W-:Y:S02]  /*1770*/  ISETP.GE.AND P2, PT, R2, UR11, PT ;  /* 0x0000000b02007c0c */ /* 0x000fe4000bf46270 */
[----:B------:R-:W-:Y:S01]  /*1780*/  IADD3.X R9, R251, UR17, RZ, P0, !PT ;  /* 0x00000011fb097c10 */ /* 0x000fe200087fe4ff */
[----:B------:R-:W-:Y:S01]  /*1790*/  UIADD3 UR17, UR8, -0x1, URZ ;  /* 0xffffffff08117890 */ /* 0x000fe2000fffe03f */
[----:B------:R-:W-:Y:S02]  /*17a0*/  ISETP.GE.AND P5, PT, R12, UR11, PT ;  /* 0x0000000b0c007c0c */ /* 0x000fe4000bfa6270 */
[----:B------:R-:W-:Y:S01]  /*17b0*/  @!P4 IADD3 R11, P0, R236, 0x10, RZ ;  /* 0x00000010ec0bc810 */ /* 0x000fe20007f1e0ff */
[----:B--2---:R-:W-:Y:S01]  /*17c0*/  IMAD.WIDE.U32 R22, R22, c[0x0][0x1a8], R8 ;  /* 0x00006a0016167a25 */ /* 0x004fe200078e0008 */
[----:B------:R-:W-:Y:S01]  /*17d0*/  LOP3.LUT R235, R235, 0xfffffe00, R6, 0xf8, !PT ;  /* 0xfffffe00ebeb7812 */ /* 0x000fe200078ef806 */
[----:B------:R-:W-:Y:S01]  /*17e0*/  UIMAD UR12, UR17, -0x40, UR14 ;  /* 0xffffffc0110c78a4 */ /* 0x000fe2000f8e020e */
[----:B------:R-:W-:Y:S01]  /*17f0*/  IADD3 R238, P6, R16, UR22, RZ ;  /* 0x0000001610ee7c10 */ /* 0x000fe2000ffde0ff */
[----:B------:R-:W-:Y:S01]  /*1800*/  @!P4 IMAD.X R10, RZ, RZ, R237, P0 ;  /* 0x000000ffff0ac224 */ /* 0x000fe200000e06ed */
[----:B------:R-:W-:Y:S01]  /*1810*/  IADD3 R23, R23, UR4, RZ ;  /* 0x0000000417177c10 */ /* 0x000fe2000fffe0ff */
[--C-:B------:R-:W-:Y:S01]  /*1820*/  @!P4 IMAD.MOV.U32 R20, RZ, RZ, R22.reuse ;  /* 0x000000ffff14c224 */ /* 0x100fe200078e0016 */
[----:B------:R-:W-:Y:S01]  /*1830*/  @!P3 IADD3 R9, P1, R236, 0x20, RZ ;  /* 0x00000020ec09b810 */ /* 0x000fe20007f3e0ff */
[----:B------:R-:W-:Y:S01]  /*1840*/  @!P4 IMAD R10, R10, c[0x0][0x190], RZ ;  /* 0x000064000a0aca24 */ /* 0x000fe200078e02ff */
[C---:B------:R-:W-:Y:S01]  /*1850*/  @!P2 IADD3 R6, P0, R236.reuse, 0x30, RZ ;  /* 0x00000030ec06a810 */ /* 0x040fe20007f1e0ff */
[----:B------:R-:W-:Y:S01]  /*1860*/  @!P5 IMAD R15, R237, c[0x0][0x190], RZ ;  /* 0x00006400ed0fda24 */ /* 0x000fe200078e02ff */
[----:B------:R-:W-:Y:S01]  /*1870*/  IADD3.X R239, R17, UR7, R3, P6, !PT ;  /* 0x0000000711ef7c10 */ /* 0x000fe2000b7fe403 */
[----:B------:R-:W-:Y:S01]  /*1880*/  @!P4 IMAD.MOV.U32 R21, RZ, RZ, R23 ;  /* 0x000000ffff15c224 */ /* 0x000fe200078e0017 */
[----:B------:R-:W-:Y:S01]  /*1890*/  ULDC.64 UR6, c[0x0][0x198] ;  /* 0x0000660000067ab9 */ /* 0x000fe20000000a00 */
[--C-:B------:R-:W-:Y:S01]  /*18a0*/  @!P3 IMAD.X R8, RZ, RZ, R237.reuse, P1 ;  /* 0x000000ffff08b224 */ /* 0x100fe200008e06ed */
[----:B------:R-:W-:Y:S01]  /*18b0*/  UMOV UR22, 0x6 ;  /* 0x0000000600167882 */ /* 0x000fe20000000000 */
[----:B------:R-:W-:Y:S01]  /*18c0*/  @!P2 IMAD.X R3, RZ, RZ, R237, P0 ;  /* 0x000000ffff03a224 */ /* 0x000fe200000e06ed */
[----:B------:R-:W-:Y:S01]  /*18d0*/  USHF.L.U32 UR23, UR6, 0x6, URZ ;  /* 0x0000000606177899 */ /* 0x000fe2000800063f */
[--C-:B------:R-:W-:Y:S01]  /*18e0*/  @!P3 IMAD.MOV.U32 R18, RZ, RZ, R22.reuse ;  /* 0x000000ffff12b224 */ /* 0x100fe200078e0016 */
[----:B------:R-:W-:Y:S01]  /*18f0*/  USHF.L.U64.HI UR22, UR6, UR22, UR7 ;  /* 0x0000001606167299 */ /* 0x000fe20008010207 */
[--C-:B------:R-:W-:Y:S01]  /*1900*/  @!P3 IMAD.MOV.U32 R19, RZ, RZ, R23.reuse ;  /* 0x000000ffff13b224 */ /* 0x100fe200078e0017 */
[----:B------:R-:W-:Y:S01]  /*1910*/  USHF.R.S32.HI UR15, URZ, 0x1f, UR17 ;  /* 0x0000001f3f0f7899 */ /* 0x000fe20008011411 */
[----:B------:R-:W-:Y:S01]  /*1920*/  @!P2 IMAD.MOV.U32 R16, RZ, RZ, R22 ;  /* 0x000000ffff10a224 */ /* 0x000fe200078e0016 */
[----:B------:R-:W-:Y:S01]  /*1930*/  UIMAD UR4, UR22, UR17, URZ ;  /* 0x00000011160472a4 */ /* 0x000fe2000f8e023f */
[----:B------:R-:W-:Y:S01]  /*1940*/  @!P2 IMAD.MOV.U32 R17, RZ, RZ, R23 ;  /* 0x000000ffff11a224 */ /* 0x000fe200078e0017 */
[----:B------:R-:W-:Y:S01]  /*1950*/  USHF.L.U32 UR20, UR7, 0x5, URZ ;  /* 0x0000000507147899 */ /* 0x000fe2000800063f */
[C---:B------:R-:W-:Y:S01]  /*1960*/  @!P5 IMAD R15, R236.reuse, c[0x0][0x194], R15 ;  /* 0x00006500ec0fda24 */ /* 0x040fe200078e020f */
[----:B------:R-:W-:Y:S01]  /*1970*/  UIMAD UR4, UR15, UR23, UR4 ;  /* 0x000000170f0472a4 */ /* 0x000fe2000f8e0204 */
[----:B------:R-:W-:Y:S01]  /*1980*/  @!P4 IMAD R10, R11, c[0x0][0x194], R10 ;  /* 0x000065000b0aca24 */ /* 0x000fe200078e020a */
[----:B------:R-:W-:Y:S01]  /*1990*/  UIMAD.WIDE.U32 UR26, UR6, 0x20, URZ ;  /* 0x00000020061a78a5 */ /* 0x000fe2000f8e003f */
[----:B------:R-:W-:Y:S01]  /*19a0*/  @!P5 IMAD.WIDE.U32 R22, R236, c[0x0][0x190], R22 ;  /* 0x00006400ec16da25 */ /* 0x000fe200078e0016 */
[----:B------:R-:W-:-:S02]  /*19b0*/  LEA.HI R96, R7, R4, RZ, 0x5 ;  /* 0x0000000407607211 */ /* 0x000fc400078f28ff */
[----:B------:R-:W-:Y:S01]  /*19c0*/  LOP3.LUT R246, R246, 0x6, RZ, 0xc0, !PT ;  /* 0x00000006f6f67812 */ /* 0x000fe200078ec0ff */
[----:B------:R-:W-:Y:S01]  /*19d0*/  @!P4 IMAD.WIDE.U32 R20, R11, c[0x0][0x190], R20 ;  /* 0x000064000b14ca25 */ /* 0x000fe200078e0014 */
[----:B------:R-:W-:Y:S02]  /*19e0*/  @!P5 LEA R26, P1, R22, c[0x0][0x160], 0x1 ;  /* 0x00005800161ada11 */ /* 0x000fe400078208ff */
[----:B------:R-:W-:Y:S01]  /*19f0*/  LOP3.LUT R247, R96, 0xffffffe0, RZ, 0xc0, !PT ;  /* 0xffffffe060f77812 */ /* 0x000fe200078ec0ff */
[----:B------:R-:W-:Y:S01]  /*1a00*/  @!P3 IMAD R8, R8, c[0x0][0x190], RZ ;  /* 0x000064000808ba24 */ /* 0x000fe200078e02ff */
[----:B------:R-:W-:Y:S01]  /*1a10*/  @!P4 LEA R24, P0, R20, c[0x0][0x160], 0x1 ;  /* 0x000058001418ca11 */ /* 0x000fe200078008ff */
[----:B------:R-:W-:Y:S02]  /*1a20*/  @!P2 IMAD R3, R3, c[0x0][0x190], RZ ;  /* 0x000064000303aa24 */ /* 0x000fe400078e02ff */
[----:B------:R-:W-:Y:S02]  /*1a30*/  @!P5 IMAD.IADD R15, R23, 0x1, R15 ;  /* 0x00000001170fd824 */ /* 0x000fe400078e020f */
[----:B------:R-:W-:-:S02]  /*1a40*/  @!P4 IMAD.IADD R10, R21, 0x1, R10 ;  /* 0x00000001150ac824 */ /* 0x000fc400078e020a */
[C---:B------:R-:W-:Y:S01]  /*1a50*/  @!P3 IMAD R8, R9.reuse, c[0x0][0x194], R8 ;  /* 0x000065000908ba24 */ /* 0x040fe200078e0208 */
[----:B------:R-:W-:Y:S01]  /*1a60*/  @!P5 LEA.HI.X R27, R22, c[0x0][0x164], R15, 0x1, P1 ;  /* 0x00005900161bda11 */ /* 0x000fe200008f0c0f */
[----:B------:R-:W-:Y:S01]  /*1a70*/  @!P3 IMAD.WIDE.U32 R18, R9, c[0x0][0x190], R18 ;  /* 0x000064000912ba25 */ /* 0x000fe200078e0012 */
[----:B------:R-:W-:-:S03]  /*1a80*/  @!P4 LEA.HI.X R25, R20, c[0x0][0x164], R10, 0x1, P0 ;  /* 0x000059001419ca11 */ /* 0x000fc600000f0c0a */
[----:B------:R-:W-:Y:S01]  /*1a90*/  @!P2 IMAD R3, R6, c[0x0][0x194], R3 ;  /* 0x000065000603aa24 */ /* 0x000fe200078e0203 */
[----:B------:R-:W-:Y:S01]  /*1aa0*/  @!P3 LEA R20, P1, R18, c[0x0][0x160], 0x1 ;  /* 0x000058001214ba11 */ /* 0x000fe200078208ff */
[----:B------:R-:W-:Y:S01]  /*1ab0*/  @!P2 IMAD.WIDE.U32 R28, R6, c[0x0][0x190], R16 ;  /* 0x00006400061caa25 */ /* 0x000fe200078e0010 */
[----:B------:R-:W-:-:S03]  /*1ac0*/  SHF.R.S32.HI R6, RZ, 0x1f, R166 ;  /* 0x0000001fff067819 */ /* 0x000fc600000114a6 */
[----:B------:R-:W-:Y:S01]  /*1ad0*/  @!P3 IMAD.IADD R9, R19, 0x1, R8 ;  /* 0x000000011309b824 */ /* 0x000fe200078e0208 */
[----:B------:R-:W-:Y:S01]  /*1ae0*/  @!P2 LEA R16, P0, R28, c[0x0][0x160], 0x1 ;  /* 0x000058001c10aa11 */ /* 0x000fe200078008ff */
[----:B------:R-:W-:Y:S02]  /*1af0*/  IMAD R249, R6, c[0x0][0x1b0], RZ ;  /* 0x00006c0006f97a24 */ /* 0x000fe400078e02ff */
[----:B------:R-:W-:Y:S01]  /*1b00*/  IMAD.SHL.U32 R235, R235, 0x2, RZ ;  /* 0x00000002ebeb7824 */ /* 0x000fe200078e00ff */
[----:B------:R-:W-:Y:S01]  /*1b10*/  @!P3 LEA.HI.X R21, R18, c[0x0][0x164], R9, 0x1, P1 ;  /* 0x000059001215ba11 */ /* 0x000fe200008f0c09 */
[----:B------:R-:W-:Y:S01]  /*1b20*/  @!P2 IMAD.IADD R3, R29, 0x1, R3 ;  /* 0x000000011d03a824 */ /* 0x000fe200078e0203 */
[----:B------:R-:W-:Y:S01]  /*1b30*/  ISETP.GE.AND P1, PT, R14, UR12, PT ;  /* 0x0000000c0e007c0c */ /* 0x000fe2000bf26270 */
[C---:B------:R-:W-:Y:S01]  /*1b40*/  IMAD R249, R166.reuse, c[0x0][0x1b4], R249 ;  /* 0x00006d00a6f97a24 */ /* 0x040fe200078e02f9 */
[----:B------:R-:W-:Y:S01]  /*1b50*/  @!PT LDS RZ, [RZ] ;  /* 0x00000000fffff984 */ /* 0x000fe20000000800 */
[----:B------:R-:W-:Y:S01]  /*1b60*/  @!PT LDS RZ, [RZ] ;  /* 0x00000000fffff984 */ /* 0x000fe20000000800 */
[----:B------:R-:W-:Y:S01]  /*1b70*/  @!PT LDS RZ, [RZ] ;  /* 0x00000000fffff984 */ /* 0x000fe20000000800 */
[----:B------:R1:W-:Y:S01]  /*1b80*/  @!P5 LDGSTS.E.BYPASS.LTC128B.128 [R235], [R26.64] ;  /* 0x000000001aebdfae */ /* 0x0003e2000b901d52 */
[----:B------:R-:W-:Y:S01]  /*1b90*/  IMAD.WIDE.U32 R238, R166, c[0x0][0x1b0], R238 ;  /* 0x00006c00a6ee7a25 */ /* 0x000fe200078e00ee */
[----:B------:R-:W-:-:S02]  /*1ba0*/  @!P2 LEA.HI.X R17, R28, c[0x0][0x164], R3, 0x1, P0 ;  /* 0x000059001c11aa11 */ /* 0x000fc400000f0c03 */
[----:B------:R1:W-:Y:S01]  /*1bb0*/  @!P5 LDGSTS.E.BYPASS.LTC128B.128 [R235+0x2000], [R26.64+0x80] ;  /* 0x020000801aebdfae */ /* 0x0003e2000b901d52 */
[----:B------:R-:W-:Y:S01]  /*1bc0*/  IMAD.IADD R249, R239, 0x1, R249 ;  /* 0x00000001eff97824 */ /* 0x000fe200078e02f9 */
[----:B------:R-:W-:Y:S01]  /*1bd0*/  ISETP.GE.AND P0, PT, R14, UR12, PT ;  /* 0x0000000c0e007c0c */ /* 0x000fe2000bf06270 */
[----:B------:R-:W-:Y:S01]  /*1be0*/  IMAD.U32 R3, RZ, RZ, UR23 ;  /* 0x00000017ff037e24 */ /* 0x000fe2000f8e00ff */
[----:B------:R1:W-:Y:S01]  /*1bf0*/  @!P5 LDGSTS.E.BYPASS.LTC128B.128 [R235+0x4000], [R26.64+0x100] ;  /* 0x040001001aebdfae */ /* 0x0003e2000b901d52 */
[----:B------:R-:W-:Y:S02]  /*1c00*/  IMAD.MOV.U32 R248, RZ, RZ, R238 ;  /* 0x000000fffff87224 */ /* 0x000fe400078e00ee */
[----:B------:R-:W-:Y:S01]  /*1c10*/  IMAD.U32 R15, RZ, RZ, UR6 ;  /* 0x00000006ff0f7e24 */ /* 0x000fe2000f8e00ff */
[----:B------:R1:W-:Y:S01]  /*1c20*/  @!P5 LDGSTS.E.BYPASS.LTC128B.128 [R235+0x6000], [R26.64+0x180] ;  /* 0x060001801aebdfae */ /* 0x0003e2000b901d52 */
[----:B------:R-:W-:Y:S01]  /*1c30*/  ISETP.GE.AND P5, PT, R12, UR12, PT ;  /* 0x0000000c0c007c0c */ /* 0x000fe2000bfa6270 */
[----:B------:R-:W-:-:S02]  /*1c40*/  IMAD.WIDE.U32 R10, R3, UR17, R248 ;  /* 0x00000011030a7c25 */ /* 0x000fc4000f8e00f8 */
[----:B------:R2:W-:Y:S02]  /*1c50*/  @!P4 LDGSTS.E.BYPASS.LTC128B.128 [R235+0x800], [R24.64] ;  /* 0x0080000018ebcfae */ /* 0x0005e4000b901d52 */
[----:B------:R-:W-:Y:S01]  /*1c60*/  IMAD.U32 R14, RZ, RZ, UR6 ;  /* 0x00000006ff0e7e24 */ /* 0x000fe2000f8e00ff */
[----:B------:R-:W-:Y:S01]  /*1c70*/  @!P1 LEA R8, P6, R15, R10, 0x4 ;  /* 0x0000000a0f089211 */ /* 0x000fe200078c20ff */
[----:B------:R-:W-:Y:S01]  /*1c80*/  IMAD.U32 R9, RZ, RZ, UR7 ;  /* 0x00000007ff097e24 */ /* 0x000fe2000f8e00ff */
[----:B------:R-:W-:Y:S01]  /*1c90*/  IADD3 R11, R11, UR4, RZ ;  /* 0x000000040b0b7c10 */ /* 0x000fe2000fffe0ff */
[----:B------:R2:W-:Y:S01]  /*1ca0*/  @!P4 LDGSTS.E.BYPASS.LTC128B.128 [R235+0x2800], [R24.64+0x80] ;  /* 0x0280008018ebcfae */ /* 0x0005e2000b901d52 */
[----:B------:R-:W-:Y:S01]  /*1cb0*/  IMAD.WIDE.U32 R18, R12, c[0x0][0x1a0], R250 ;  /* 0x000068000c127a25 */ /* 0x000fe200078e00fa */
[----:B------:R-:W-:Y:S01]  /*1cc0*/  ULDC.64 UR4, c[0x0][0x1a0] ;  /* 0x0000680000047ab9 */ /* 0x000fe20000000a00 */
[----:B------:R-:W-:Y:S01]  /*1cd0*/  @!P1 LEA.HI.X R9, R14, R11, R9, 0x4, P6 ;  /* 0x0000000b0e099211 */ /* 0x000fe200030f2409 */
[----:B------:R2:W-:Y:S01]  /*1ce0*/  @!P4 LDGSTS.E.BYPASS.LTC128B.128 [R235+0x4800], [R24.64+0x100] ;  /* 0x0480010018ebcfae */ /* 0x0005e2000b901d52 */
[----:B------:R-:W-:Y:S01]  /*1cf0*/  @!P5 LEA R14, P6, R10, c[0x0][0x168], 0x1 ;  /* 0x00005a000a0eda11 */ /* 0x000fe200078c08ff */
[----:B------:R-:W-:Y:S01]  /*1d00*/  UIMAD UR15, UR15, UR4, URZ ;  /* 0x000000040f0f72a4 */ /* 0x000fe2000f8e023f */
[----:B------:R-:W-:Y:S01]  /*1d10*/  IMAD R245, R6, c[0x0][0x1b8], RZ ;  /* 0x00006e0006f57a24 */ /* 0x000fe200078e02ff */
[----:B------:R2:W-:Y:S01]  /*1d20*/  @!P4 LDGSTS.E.BYPASS.LTC128B.128 [R235+0x6800], [R24.64+0x180] ;  /* 0x0680018018ebcfae */ /* 0x0005e2000b901d52 */
[----:B------:R-:W-:Y:S01]  /*1d30*/  @!P5 LEA.HI.X R15, R10, c[0x0][0x16c], R11, 0x1, P6 ;  /* 0x00005b000a0fda11 */ /* 0x000fe200030f0c0b */
[----:B------:R-:W-:Y:S01]  /*1d40*/  UIMAD UR15, UR17, UR5, UR15 ;  /* 0x00000005110f72a4 */ /* 0x000fe2000f8e020f */
[----:B------:R-:W-:Y:S01]  /*1d50*/  ISETP.GE.AND P6, PT, R2, UR12, PT ;  /* 0x0000000c02007c0c */ /* 0x000fe2000bfc6270 */
[----:B------:R3:W-:Y:S01]  /*1d60*/  @!P3 LDGSTS.E.BYPASS.LTC128B.128 [R235+0x1000], [R20.64] ;  /* 0x0100000014ebbfae */ /* 0x0007e2000b901d52 */
[----:B------:R-:W-:Y:S01]  /*1d70*/  ISETP.GE.AND P4, PT, R5, UR12, PT ;  /* 0x0000000c05007c0c */ /* 0x000fe2000bf86270 */
[----:B------:R-:W-:-:S02]  /*1d80*/  IMAD.U32 R6, RZ, RZ, UR6 ;  /* 0x00000006ff067e24 */ /* 0x000fc4000f8e00ff */
[----:B------:R3:W-:Y:S01]  /*1d90*/  @!P3 LDGSTS.E.BYPASS.LTC128B.128 [R235+0x3000], [R20.64+0x80] ;  /* 0x0300008014ebbfae */ /* 0x0007e2000b901d52 */
[----:B------:R-:W-:Y:S02]  /*1da0*/  IMAD R245, R166, c[0x0][0x1bc], R245 ;  /* 0x00006f00a6f57a24 */ /* 0x000fe400078e02f5 */
[----:B------:R-:W-:Y:S01]  /*1db0*/  IMAD.IADD R247, R4, 0x1, -R247 ;  /* 0x0000000104f77824 */ /* 0x000fe200078e0af7 */
[----:B------:R3:W-:Y:S04]  /*1dc0*/  @!P3 LDGSTS.E.BYPASS.LTC128B.128 [R235+0x5000], [R20.64+0x100] ;  /* 0x0500010014ebbfae */ /* 0x0007e8000b901d52 */
[----:B------:R3:W-:Y:S01]  /*1dd0*/  @!P3 LDGSTS.E.BYPASS.LTC128B.128 [R235+0x7000], [R20.64+0x180] ;  /* 0x0700018014ebbfae */ /* 0x0007e2000b901d52 */
[----:B------:R-:W-:Y:S01]  /*1de0*/  ISETP.GE.AND P3, PT, R5, UR12, PT ;  /* 0x0000000c05007c0c */ /* 0x000fe2000bf66270 */
[----:B------:R-:W-:Y:S01]  /*1df0*/  IMAD R5, R13, c[0x0][0x1a0], RZ ;  /* 0x000068000d057a24 */ /* 0x000fe200078e02ff */
[----:B------:R-:W-:Y:S01]  /*1e00*/  VOTEU.ALL UP0, P6 ;  /* 0x00000000003f7886 */ /* 0x000fe20003000000 */
[----:B------:R4:W-:Y:S02]  /*1e10*/  @!P2 LDGSTS.E.BYPASS.LTC128B.128 [R235+0x1800], [R16.64] ;  /* 0x0180000010ebafae */ /* 0x0009e4000b901d52 */
[----:B------:R-:W-:-:S02]  /*1e20*/  IMAD R5, R12, c[0x0][0x1a4], R5 ;  /* 0x000069000c057a24 */ /* 0x000fc400078e0205 */
[----:B------:R4:W-:Y:S04]  /*1e30*/  @!P2 LDGSTS.E.BYPASS.LTC128B.128 [R235+0x3800], [R16.64+0x80] ;  /* 0x0380008010ebafae */ /* 0x0009e8000b901d52 */
[----:B------:R4:W-:Y:S04]  /*1e40*/  @!P2 LDGSTS.E.BYPASS.LTC128B.128 [R235+0x5800], [R16.64+0x100] ;  /* 0x0580010010ebafae */ /* 0x0009e8000b901d52 */
[----:B------:R4:W-:Y:S01]  /*1e50*/  @!P2 LDGSTS.E.BYPASS.LTC128B.128 [R235+0x7800], [R16.64+0x180] ;  /* 0x0780018010ebafae */ /* 0x0009e2000b901d52 */
[----:B------:R-:W-:-:S03]  /*1e60*/  @!P1 LEA R22, P2, R8, c[0x0][0x168], 0x1 ;  /* 0x00005a0008169a11 */ /* 0x000fc600078408ff */
[----:B------:R5:W-:Y:S01]  /*1e70*/  @!P5 LDGSTS.E.BYPASS.LTC128B.128 [R235+0x8000], [R14.64] ;  /* 0x080000000eebdfae */ /* 0x000be2000b901d52 */
[----:B------:R-:W-:Y:S01]  /*1e80*/  @!P1 LEA.HI.X R23, R8, c[0x0][0x16c], R9, 0x1, P2 ;  /* 0x00005b0008179a11 */ /* 0x000fe200010f0c09 */
[----:B------:R-:W-:Y:S01]  /*1e90*/  IMAD.U32 R8, RZ, RZ, UR20 ;  /* 0x00000014ff087e24 */ /* 0x000fe2000f8e00ff */
[----:B------:R-:W-:Y:S01]  /*1ea0*/  IADD3 R18, P2, R18, UR24, RZ ;  /* 0x0000001812127c10 */ /* 0x000fe2000ff5e0ff */
[----:B------:R-:W-:Y:S01]  /*1eb0*/  UIMAD.WIDE.U32 UR24, UR17, UR4, URZ ;  /* 0x00000004111872a5 */ /* 0x000fe2000f8e003f */
[----:B------:R5:W-:Y:S01]  /*1ec0*/  @!P5 LDGSTS.E.BYPASS.LTC128B.128 [R235+0xa000], [R14.64+0x80] ;  /* 0x0a0000800eebdfae */ /* 0x000be2000b901d52 */
[----:B------:R-:W-:Y:S01]  /*1ed0*/  IMAD.U32 R9, RZ, RZ, UR5 ;  /* 0x00000005ff097e24 */ /* 0x000fe2000f8e00ff */
[----:B------:R-:W-:Y:S01]  /*1ee0*/  IADD3.X R19, R19, UR21, R5, P2, !PT ;  /* 0x0000001513137c10 */ /* 0x000fe200097fe405 */
[----:B------:R-:W-:Y:S01]  /*1ef0*/  UIADD3 UR20, UR25, UR15, URZ ;  /* 0x0000000f19147290 */ /* 0x000fe2000fffe03f */
[----:B------:R-:W-:Y:S01]  /*1f00*/  @!P4 IADD3 R5, P2, R10, UR26, RZ ;  /* 0x0000001a0a05cc10 */ /* 0x000fe2000ff5e0ff */
[----:B------:R-:W-:Y:S01]  /*1f10*/  @!UP0 UIMAD UR15, UR7, 0x30, URZ ;  /* 0x00000030070f88a4 */ /* 0x000fe2000f8e023f */
[----:B------:R5:W-:Y:S01]  /*1f20*/  @!P5 LDGSTS.E.BYPASS.LTC128B.128 [R235+0xc000], [R14.64+0x100] ;  /* 0x0c0001000eebdfae */ /* 0x000be2000b901d52 */
[----:B------:R-:W-:Y:S01]  /*1f30*/  IMAD.WIDE.U32 R166, R166, c[0x0][0x1b8], R18 ;  /* 0x00006e00a6a67a25 */ /* 0x000fe200078e0012 */
[----:B------:R-:W-:-:S02]  /*1f40*/  @!P4 IADD3.X R8, R11, UR27, R8, P2, !PT ;  /* 0x0000001b0b08cc10 */ /* 0x000fc400097fe408 */
[----:B---3--:R-:W-:Y:S01]  /*1f50*/  @!P4 LEA R20, P2, R5, c[0x0][0x168], 0x1 ;  /* 0x00005a000514ca11 */ /* 0x008fe200078408ff */
[----:B------:R-:W-:Y:S01]  /*1f60*/  @!P6 IMAD.WIDE.U32 R10, R6, 0x30, R10 ;  /* 0x00000030060ae825 */ /* 0x000fe200078e000a */
[----:B------:R5:W-:Y:S01]  /*1f70*/  @!P5 LDGSTS.E.BYPASS.LTC128B.128 [R235+0xe000], [R14.64+0x180] ;  /* 0x0e0001800eebdfae */ /* 0x000be2000b901d52 */
[----:B------:R-:W-:Y:S02]  /*1f80*/  LEA.HI R6, R7, R4, RZ, 0x4 ;  /* 0x0000000407067211 */ /* 0x000fe400078f20ff */
[----:B------:R-:W-:Y:S01]  /*1f90*/  @!P4 LEA.HI.X R21, R5, c[0x0][0x16c], R8, 0x1, P2 ;  /* 0x00005b000515ca11 */ /* 0x000fe200010f0c08 */
[----:B------:R3:W-:Y:S01]  /*1fa0*/  @!P1 LDGSTS.E.BYPASS.LTC128B.128 [R235+0x8800], [R22.64] ;  /* 0x0880000016eb9fae */ /* 0x0007e2000b901d52 */
[----:B------:R-:W-:Y:S01]  /*1fb0*/  @!P6 IADD3 R8, R11, UR15, RZ ;  /* 0x0000000f0b08ec10 */ /* 0x000fe2000fffe0ff */
[----:B--2---:R-:W-:Y:S01]  /*1fc0*/  IMAD.U32 R24, RZ, RZ, UR24 ;  /* 0x00000018ff187e24 */ /* 0x004fe2000f8e00ff */
[C---:B------:R-:W-:Y:S01]  /*1fd0*/  @!P6 LEA R18, P5, R10.reuse, c[0x0][0x168], 0x1 ;  /* 0x00005a000a12ea11 */ /* 0x040fe200078a08ff */
[----:B------:R3:W-:Y:S01]  /*1fe0*/  @!P1 LDGSTS.E.BYPASS.LTC128B.128 [R235+0xa800], [R22.64+0x80] ;  /* 0x0a80008016eb9fae */ /* 0x0007e2000b901d52 */
[----:B------:R-:W-:Y:S01]  /*1ff0*/  IMAD.U32 R5, RZ, RZ, UR20 ;  /* 0x00000014ff057e24 */ /* 0x000fe2000f8e00ff */
[----:B------:R-:W-:Y:S01]  /*2000*/  SHF.R.S32.HI R13, RZ, 0x4, R6 ;  /* 0x00000004ff0d7819 */ /* 0x000fe20000011406 */
[----:B------:R-:W-:Y:S01]  /*2010*/  IMAD.IADD R245, R167, 0x1, R245 ;  /* 0x00000001a7f57824 */ /* 0x000fe200078e02f5 */
[----:B------:R3:W-:Y:S01]  /*2020*/  @!P1 LDGSTS.E.BYPASS.LTC128B.128 [R235+0xc800], [R22.64+0x100] ;  /* 0x0c80010016eb9fae */ /* 0x0007e2000b901d52 */
[----:B------:R-:W-:Y:S01]  /*2030*/  @!P6 LEA.HI.X R19, R10, c[0x0][0x16c], R8, 0x1, P5 ;  /* 0x00005b000a13ea11 */ /* 0x000fe200028f0c08 */
[----:B------:R-:W-:Y:S01]  /*2040*/  IMAD.SHL.U32 R11, R0, 0x40, RZ ;  /* 0x00000040000b7824 */ /* 0x000fe200078e00ff */
[----:B----4-:R-:W-:Y:S01]  /*2050*/  LEA R16, P2, R24, R166, 0x6 ;  /* 0x000000a618107211 */ /* 0x010fe200078430ff */
[----:B------:R3:W-:Y:S01]  /*2060*/  @!P1 LDGSTS.E.BYPASS.LTC128B.128 [R235+0xe800], [R22.64+0x180] ;  /* 0x0e80018016eb9fae */ /* 0x0007e2000b901d52 */
[----:B------:R-:W-:Y:S01]  /*2070*/  ISETP.GE.AND P5, PT, R2, UR12, PT ;  /* 0x0000000c02007c0c */ /* 0x000fe2000bfa6270 */
[----:B------:R-:W-:Y:S01]  /*2080*/  IMAD.U32 R8, RZ, RZ, UR4 ;  /* 0x00000004ff087e24 */ /* 0x000fe2000f8e00ff */
[----:B------:R-:W-:Y:S01]  /*2090*/  LEA.HI.X R17, R24, R245, R5, 0x6, P2 ;  /* 0x000000f518117211 */ /* 0x000fe200010f3405 */
[----:B------:R2:W-:Y:S01]  /*20a0*/  @!P4 LDGSTS.E.BYPASS.LTC128B.128 [R235+0x9000], [R20.64] ;  /* 0x0900000014ebcfae */ /* 0x0005e2000b901d52 */
[----:B------:R-:W-:Y:S01]  /*20b0*/  LOP3.LUT R5, R6, 0xfffffff0, RZ, 0xc0, !PT ;  /* 0xfffffff006057812 */ /* 0x000fe200078ec0ff */
[----:B------:R-:W-:Y:S01]  /*20c0*/  IMAD.U32 R10, RZ, RZ, UR4 ;  /* 0x00000004ff0a7e24 */ /* 0x000fe2000f8e00ff */
[C---:B------:R-:W-:Y:S01]  /*20d0*/  ISETP.GE.AND P2, PT, R12.reuse, UR12, PT ;  /* 0x0000000c0c007c0c */ /* 0x040fe2000bf46270 */
[----:B------:R2:W-:Y:S01]  /*20e0*/  @!P4 LDGSTS.E.BYPASS.LTC128B.128 [R235+0xb000], [R20.64+0x80] ;  /* 0x0b00008014ebcfae */ /* 0x0005e2000b901d52 */
[----:B------:R-:W-:Y:S01]  /*20f0*/  IMAD.SHL.U32 R12, R12, 0x8, RZ ;  /* 0x000000080c0c7824 */ /* 0x000fe200078e00ff */
[----:B------:R-:W-:Y:S01]  /*2100*/  LOP3.LUT R11, R11, 0x1c0, RZ, 0xc0, !PT ;  /* 0x000001c00b0b7812 */ /* 0x000fe200078ec0ff */
[----:B-----5:R-:W-:Y:S01]  /*2110*/  IMAD.IADD R14, R4, 0x1, -R5 ;  /* 0x00000001040e7824 */ /* 0x020fe200078e0a05 */
[----:B------:R2:W-:Y:S01]  /*2120*/  @!P4 LDGSTS.E.BYPASS.LTC128B.128 [R235+0xd000], [R20.64+0x100] ;  /* 0x0d00010014ebcfae */ /* 0x0005e2000b901d52 */
[----:B------:R-:W-:Y:S01]  /*2130*/  LEA.HI R6, R6, R13, RZ, 0x1 ;  /* 0x0000000d06067211 */ /* 0x000fe200078f08ff */
[----:B------:R-:W-:Y:S01]  /*2140*/  USHF.L.U32 UR12, UR5, 0x5, URZ ;  /* 0x00000005050c7899 */ /* 0x000fe2000800063f */
[----:B------:R-:W-:Y:S01]  /*2150*/  LOP3.LUT R12, R11, 0x8, R12, 0xf8, !PT ;  /* 0x000000080b0c7812 */ /* 0x000fe200078ef80c */
[----:B------:R2:W-:Y:S01]  /*2160*/  @!P4 LDGSTS.E.BYPASS.LTC128B.128 [R235+0xf000], [R20.64+0x180] ;  /* 0x0f00018014ebcfae */ /* 0x0005e2000b901d52 */
[----:B------:R-:W-:Y:S01]  /*2170*/  SHF.R.S32.HI R5, RZ, 0x1f, R14 ;  /* 0x0000001fff057819 */ /* 0x000fe2000001140e */
[----:B------:R-:W-:Y:S01]  /*2180*/  UIMAD.WIDE.U32 UR20, UR4, 0x20, URZ ;  /* 0x00000020041478a5 */ /* 0x000fe2000f8e003f */
[----:B------:R-:W-:Y:S01]  /*2190*/  LOP3.LUT R6, R6, 0xfffffffe, RZ, 0xc0, !PT ;  /* 0xfffffffe06067812 */ /* 0x000fe200078ec0ff */
[----:B------:R4:W-:Y:S01]  /*21a0*/  @!P6 LDGSTS.E.BYPASS.LTC128B.128 [R235+0x9800], [R18.64] ;  /* 0x0980000012ebefae */ /* 0x0009e2000b901d52 */
[----:B------:R-:W-:Y:S01]  /*21b0*/  LEA.HI R2, R5, R14, RZ, 0x3 ;  /* 0x0000000e05027211 */ /* 0x000fe200078f18ff */
[----:B------:R-:W-:Y:S01]  /*21c0*/  IMAD.U32 R15, RZ, RZ, UR4 ;  /* 0x00000004ff0f7e24 */ /* 0x000fe2000f8e00ff */
[----:B------:R-:W-:Y:S01]  /*21d0*/  SHF.R.U32.HI R11, RZ, 0x3, R11 ;  /* 0x00000003ff0b7819 */ /* 0x000fe2000001160b */
[----:B------:R4:W-:Y:S01]  /*21e0*/  @!P6 LDGSTS.E.BYPASS.LTC128B.128 [R235+0xb800], [R18.64+0x80] ;  /* 0x0b80008012ebefae */ /* 0x0009e2000b901d52 */
[----:B------:R-:W-:Y:S01]  /*21f0*/  LOP3.LUT R5, R2, 0xfffffff8, RZ, 0xc0, !PT ;  /* 0xfffffff802057812 */ /* 0x000fe200078ec0ff */
[----:B------:R-:W-:Y:S01]  /*2200*/  IMAD.IADD R6, R13, 0x1, -R6 ;  /* 0x000000010d067824 */ /* 0x000fe200078e0a06 */
[----:B------:R-:W-:Y:S01]  /*2210*/  @!P0 LEA R8, P1, R8, R16, 0x4 ;  /* 0x0000001008088211 */ /* 0x000fe200078220ff */
[----:B------:R4:W-:Y:S01]  /*2220*/  @!P6 LDGSTS.E.BYPASS.LTC128B.128 [R235+0xd800], [R18.64+0x100] ;  /* 0x0d80010012ebefae */ /* 0x0009e2000b901d52 */
[----:B------:R-:W-:Y:S01]  /*2230*/  LOP3.LUT R11, R12, R11, RZ, 0x3c, !PT ;  /* 0x0000000b0c0b7212 */ /* 0x000fe200078e3cff */
[----:B------:R-:W-:Y:S01]  /*2240*/  IMAD.IADD R5, R14, 0x1, -R5 ;  /* 0x000000010e057824 */ /* 0x000fe200078e0a05 */
[----:B------:R-:W-:Y:S01]  /*2250*/  @!P0 LEA.HI.X R9, R10, R17, R9, 0x4, P1 ;  /* 0x000000110a098211 */ /* 0x000fe200008f2409 */
[----:B------:R4:W-:Y:S01]  /*2260*/  @!P6 LDGSTS.E.BYPASS.LTC128B.128 [R235+0xf800], [R18.64+0x180] ;  /* 0x0f80018012ebefae */ /* 0x0009e2000b901d52 */
[----:B------:R-:W-:Y:S01]  /*2270*/  VOTEU.ALL UP0, P5 ;  /* 0x00000000003f7886 */ /* 0x000fe20002800000 */
[----:B------:R-:W-:Y:S01]  /*2280*/  IMAD.SHL.U32 R10, R5, 0x40, RZ ;  /* 0x00000040050a7824 */ /* 0x000fe200078e00ff */
[----:B------:R-:W-:Y:S01]  /*2290*/  ULDC UR15, c[0x0][0x2e4] ;  /* 0x0000b900000f7ab9 */ /* 0x000fe20000000800 */
[----:B------:R-:W0:Y:S01]  /*22a0*/  LDGDEPBAR ;  /* 0x00000000000079af */ /* 0x000e220000000000 */
[C---:B------:R-:W-:Y:S01]  /*22b0*/  IMAD R233, R6.reuse, 0x200, R11 ;  /* 0x0000020006e97824 */ /* 0x040fe200078e020b */
[----:B------:R-:W-:Y:S01]  /*22c0*/  UIADD3 UR15, UR14, -UR15, -UR16 ;  /* 0x8000000f0e0f7290 */ /* 0x000fe2000fffe810 */
[----:B------:R-:W-:Y:S01]  /*22d0*/  IMAD.SHL.U32 R11, R6, 0x8, RZ ;  /* 0x00000008060b7824 */ /* 0x000fe200078e00ff */
[----:B------:R-:W-:Y:S01]  /*22e0*/  LOP3.LUT R10, R10, 0x1c0, RZ, 0xc0, !PT ;  /* 0x000001c00a0a7812 */ /* 0x000fe200078ec0ff */
[----:B------:R-:W-:Y:S01]  /*22f0*/  IMAD.U32 R13, RZ, RZ, UR12 ;  /* 0x0000000cff0d7e24 */ /* 0x000fe2000f8e00ff */
[----:B------:R-:W-:Y:S01]  /*2300*/  @!UP0 UIMAD UR12, UR5, 0x30, URZ ;  /* 0x00000030050c88a4 */ /* 0x000fe2000f8e023f */
[----:B--2---:R-:W-:Y:S01]  /*2310*/  @!P2 LEA R20, P4, R16, c[0x0][0x170], 0x1 ;  /* 0x00005c001014aa11 */ /* 0x004fe200078808ff */
[----:B------:R-:W-:Y:S01]  /*2320*/  IMAD.SHL.U32 R97, R2, 0x40, RZ ;  /* 0x0000004002617824 */ /* 0x000fe200078e00ff */
[----:B------:R-:W-:Y:S01]  /*2330*/  LOP3.LUT R11, R10, 0x8, R11, 0xf8, !PT ;  /* 0x000000080a0b7812 */ /* 0x000fe200078ef80b */
[----:B------:R-:W-:Y:S01]  /*2340*/  IMAD.SHL.U32 R233, R233, 0x2, RZ ;  /* 0x00000002e9e97824 */ /* 0x000fe200078e00ff */
[----:B------:R-:W-:Y:S01]  /*2350*/  @!P2 LEA.HI.X R21, R16, c[0x0][0x174], R17, 0x1, P4 ;  /* 0x00005d001015aa11 */ /* 0x000fe200020f0c11 */
[----:B------:R-:W-:Y:S01]  /*2360*/  IMAD.U32 R25, RZ, RZ, UR25 ;  /* 0x00000019ff197e24 */ /* 0x000fe2000f8e00ff */
[----:B------:R-:W-:Y:S01]  /*2370*/  SHF.R.U32.HI R6, RZ, 0x3, R10 ;  /* 0x00000003ff067819 */ /* 0x000fe2000001160a */
[----:B------:R-:W-:Y:S01]  /*2380*/  UISETP.GT.AND UP0, UPT, UR17, UR9, UPT ;  /* 0x000000091100728c */ /* 0x000fe2000bf04270 */
[----:B------:R-:W-:-:S02]  /*2390*/  @!P0 LEA R14, P4, R8, c[0x0][0x170], 0x1 ;  /* 0x00005c00080e8a11 */ /* 0x000fc400078808ff */
[----:B------:R-:W-:Y:S01]  /*23a0*/  @!P3 IADD3 R10, P1, R16, UR20, RZ ;  /* 0x00000014100abc10 */ /* 0x000fe2000ff3e0ff */
[----:B------:R-:W-:Y:S01]  /*23b0*/  UIADD3 UR20, UR14, 0x1, -UR16 ;  /* 0x000000010e147890 */ /* 0x000fe2000fffe810 */
[----:B------:R-:W-:Y:S02]  /*23c0*/  SHF.R.S32.HI R2, RZ, 0x5, R96 ;  /* 0x00000005ff027819 */ /* 0x000fe40000011460 */
[----:B------:R-:W-:Y:S01]  /*23d0*/  @!P3 IADD3.X R13, R17, UR21, R13, P1, !PT ;  /* 0x00000015110dbc10 */ /* 0x000fe20008ffe40d */
[----:B----4-:R-:W-:Y:S01]  /*23e0*/  @!P5 IMAD.WIDE.U32 R18, R15, 0x30, R16 ;  /* 0x000000300f12d825 */ /* 0x010fe200078e0010 */
[----:B------:R-:W-:-:S04]  /*23f0*/  DEPBAR.LE SB0, 0x0 ;  /* 0x000080000000791a */ /* 0x000fc80000000000 */
[----:B------:R-:W-:Y:S01]  /*2400*/  BAR.SYNC.DEFER_BLOCKING 0x0 ;  /* 0x0000000000007b1d */ /* 0x000fe20000010000 */
[----:B------:R-:W-:Y:S02]  /*2410*/  @!P0 LEA.HI.X R15, R8, c[0x0][0x174], R9, 0x1, P4 ;  /* 0x00005d00080f8a11 */ /* 0x000fe400020f0c09 */
[C---:B------:R-:W-:Y:S02]  /*2420*/  @!P3 LEA R16, P4, R10.reuse, c[0x0][0x170], 0x1 ;  /* 0x00005c000a10ba11 */ /* 0x040fe400078808ff */
[----:B------:R-:W-:Y:S02]  /*2430*/  LOP3.LUT R97, R97, 0xfffffe00, RZ, 0xc0, !PT ;  /* 0xfffffe0061617812 */ /* 0x000fe400078ec0ff */
[----:B------:R-:W-:Y:S02]  /*2440*/  LOP3.LUT R6, R11, R6, RZ, 0x3c, !PT ;  /* 0x000000060b067212 */ /* 0x000fe400078e3cff */
[----:B------:R-:W-:Y:S01]  /*2450*/  @!P3 LEA.HI.X R17, R10, c[0x0][0x174], R13, 0x1, P4 ;  /* 0x00005d000a11ba11 */ /* 0x000fe200020f0c0d */
[----:B------:R-:W-:Y:S01]  /*2460*/  IMAD R7, R2, 0x400, R97 ;  /* 0x0000040002077824 */ /* 0x000fe200078e0261 */
[----:B------:R-:W-:Y:S01]  /*2470*/  @!P5 IADD3 R8, R19, UR12, RZ ;  /* 0x0000000c1308dc10 */ /* 0x000fe2000fffe0ff */
[----:B------:R-:W-:Y:S01]  /*2480*/  ULDC UR12, c[0x0][0x2e8] ;  /* 0x0000ba00000c7ab9 */ /* 0x000fe20000000800 */
[----:B------:R-:W-:Y:S01]  /*2490*/  @!P5 LEA R12, P1, R18, c[0x0][0x170], 0x1 ;  /* 0x00005c00120cda11 */ /* 0x000fe200078208ff */
[----:B------:R-:W-:Y:S01]  /*24a0*/  IMAD.IADD R234, R6, 0x1, R7 ;  /* 0x0000000106ea7824 */ /* 0x000fe200078e0207 */
[----:B------:R-:W-:Y:S01]  /*24b0*/  IADD3 R231, R233, 0x8020, RZ ;  /* 0x00008020e9e77810 */ /* 0x000fe20007ffe0ff */
[----:B------:R-:W-:Y:S01]  /*24c0*/  IMAD.MOV.U32 R7, RZ, RZ, 0x10 ;  /* 0x00000010ff077424 */ /* 0x000fe200078e00ff */
[----:B------:R-:W-:Y:S01]  /*24d0*/  @!P5 LEA.HI.X R13, R18, c[0x0][0x174], R8, 0x1, P1 ;  /* 0x00005d00120dda11 */ /* 0x000fe200008f0c08 */
[----:B------:R-:W-:Y:S01]  /*24e0*/  IMAD.SHL.U32 R234, R234, 0x2, RZ ;  /* 0x00000002eaea7824 */ /* 0x000fe200078e00ff */
[----:B------:R-:W-:Y:S01]  /*24f0*/  LEA R242, R2, UR13, 0x4 ;  /* 0x0000000d02f27c11 */ /* 0x000fe2000f8e20ff */
[----:B------:R-:W-:Y:S01]  /*2500*/  UIADD3 UR12, UR20, UR12, URZ ;  /* 0x0000000c140c7290 */ /* 0x000fe2000fffe03f */
        /* <DEDUP_REMOVED lines=37> */
[----:B------:R-:W-:Y:S01]  /*2760*/  @P3 STS.128 [R235+0x11000], RZ ;  /* 0x011000ffeb003388 */ /* 0x000fe20000000c00 */
[----:B------:R-:W-:Y:S01]  /*2770*/  IMAD.IADD R227, R233, 0x1, R0 ;  /* 0x00000001e9e37824 */ /* 0x000fe200078e0200 */
[----:B------:R-:W-:Y:S01]  /*2780*/  IADD3 R219, R231, 0x2000, RZ ;  /* 0x00002000e7db7810 */ /* 0x000fe20007ffe0ff */
[----:B------:R-:W-:Y:S01]  /*2790*/  IMAD.IADD R220, R0, 0x1, R231 ;  /* 0x0000000100dc7824 */ /* 0x000fe200078e02e7 */
[----:B------:R-:W-:Y:S01]  /*27a0*/  @P3 STS.128 [R235+0x13000], RZ ;  /* 0x013000ffeb003388 */ /* 0x000fe20000000c00 */
[----:B------:R-:W-:-:S02]  /*27b0*/  SHF.R.S32.HI R0, RZ, 0x1f, R247 ;  /* 0x0000001fff007819 */ /* 0x000fc400000114f7 */
[----:B------:R-:W-:Y:S01]  /*27c0*/  IADD3 R218, R231, 0x2800, RZ ;  /* 0x00002800e7da7810 */ /* 0x000fe20007ffe0ff */
[----:B------:R-:W-:Y:S01]  /*27d0*/  @P3 STS.128 [R235+0x15000], RZ ;  /* 0x015000ffeb003388 */ /* 0x000fe20000000c00 */
[----:B------:R-:W-:Y:S01]  /*27e0*/  LEA.HI R247, R0, R247, RZ, 0x2 ;  /* 0x000000f700f77211 */ /* 0x000fe200078f10ff */
[----:B------:R-:W-:Y:S01]  /*27f0*/  IMAD.IADD R0, R97, 0x1, R6 ;  /* 0x0000000161007824 */ /* 0x000fe200078e0206 */
[C---:B------:R-:W-:Y:S01]  /*2800*/  IADD3 R217, R231.reuse, 0x3000, RZ ;  /* 0x00003000e7d97810 */ /* 0x040fe20007ffe0ff */
[----:B------:R-:W-:Y:S01]  /*2810*/  @P3 STS.128 [R235+0x17000], RZ ;  /* 0x017000ffeb003388 */ /* 0x000fe20000000c00 */
[----:B------:R-:W-:Y:S02]  /*2820*/  SHF.R.S32.HI R247, RZ, 0x2, R247 ;  /* 0x00000002fff77819 */ /* 0x000fe400000114f7 */
[C---:B------:R-:W-:Y:S01]  /*2830*/  IADD3 R216, R231.reuse, 0x3800, RZ ;  /* 0x00003800e7d87810 */ /* 0x040fe20007ffe0ff */
[----:B------:R-:W-:Y:S01]  /*2840*/  @!PT LDS RZ, [RZ] ;  /* 0x00000000fffff984 */ /* 0x000fe20000000800 */
[----:B------:R-:W-:Y:S01]  /*2850*/  @!PT LDS RZ, [RZ] ;  /* 0x00000000fffff984 */ /* 0x000fe20000000800 */
[----:B------:R-:W-:Y:S01]  /*2860*/  @!PT LDS RZ, [RZ] ;  /* 0x00000000fffff984 */ /* 0x000fe20000000800 */
[----:B------:R4:W-:Y:S01]  /*2870*/  @!P3 LDGSTS.E.BYPASS.LTC128B.128 [R235+0x11000], [R16.64] ;  /* 0x1100000010ebbfae */ /* 0x0009e2000b901d52 */
[----:B------:R-:W-:Y:S01]  /*2880*/  IADD3 R215, R231, 0x4000, RZ ;  /* 0x00004000e7d77810 */ /* 0x000fe20007ffe0ff */
[----:B------:R-:W-:Y:S01]  /*2890*/  IMAD.IADD R242, R247, 0x1, R242 ;  /* 0x00000001f7f27824 */ /* 0x000fe200078e02f2 */
[C---:B------:R-:W-:Y:S01]  /*28a0*/  IADD3 R214, R231.reuse, 0x4800, RZ ;  /* 0x00004800e7d67810 */ /* 0x040fe20007ffe0ff */
[----:B------:R4:W-:Y:S01]  /*28b0*/  @!P3 LDGSTS.E.BYPASS.LTC128B.128 [R235+0x13000], [R16.64+0x80] ;  /* 0x1300008010ebbfae */ /* 0x0009e2000b901d52 */
[----:B------:R-:W-:-:S02]  /*28c0*/  IADD3 R213, R231, 0x5000, RZ ;  /* 0x00005000e7d57810 */ /* 0x000fc40007ffe0ff */
[C---:B------:R-:W-:Y:S01]  /*28d0*/  IADD3 R240, R242.reuse, 0x8, RZ ;  /* 0x00000008f2f07810 */ /* 0x040fe20007ffe0ff */
[----:B------:R4:W-:Y:S01]  /*28e0*/  @!P3 LDGSTS.E.BYPASS.LTC128B.128 [R235+0x15000], [R16.64+0x100] ;  /* 0x1500010010ebbfae */ /* 0x0009e2000b901d52 */
[----:B------:R-:W-:Y:S02]  /*28f0*/  IADD3 R243, R242, UR15, RZ ;  /* 0x0000000ff2f37c10 */ /* 0x000fe4000fffe0ff */
[----:B------:R-:W-:Y:S01]  /*2900*/  IADD3 R241, R240, UR15, RZ ;  /* 0x0000000ff0f17c10 */ /* 0x000fe2000fffe0ff */
[----:B------:R4:W-:Y:S01]  /*2910*/  @!P3 LDGSTS.E.BYPASS.LTC128B.128 [R235+0x17000], [R16.64+0x180] ;  /* 0x1700018010ebbfae */ /* 0x0009e2000b901d52 */
[----:B------:R-:W-:Y:S02]  /*2920*/  IADD3 R242, R242, UR12, RZ ;  /* 0x0000000cf2f27c10 */ /* 0x000fe4000fffe0ff */
[----:B------:R-:W-:Y:S01]  /*2930*/  IADD3 R240, R240, UR12, RZ ;  /* 0x0000000cf0f07c10 */ /* 0x000fe2000fffe0ff */
[----:B------:R-:W-:Y:S01]  /*2940*/  @P5 STS.128 [R235+0x11800], RZ ;  /* 0x011800ffeb005388 */ /* 0x000fe20000000c00 */
[----:B------:R-:W-:-:S02]  /*2950*/  IMNMX R242, R242, UR14, PT ;  /* 0x0000000ef2f27c17 */ /* 0x000fc4000b800200 */
[----:B------:R-:W-:Y:S01]  /*2960*/  IMNMX R240, R240, UR14, PT ;  /* 0x0000000ef0f07c17 */ /* 0x000fe2000b800200 */
[----:B------:R-:W-:Y:S01]  /*2970*/  @P5 STS.128 [R235+0x13800], RZ ;  /* 0x013800ffeb005388 */ /* 0x000fe20000000c00 */
[----:B------:R-:W-:Y:S02]  /*2980*/  IMNMX R243, RZ, R243, !PT ;  /* 0x000000f3fff37217 */ /* 0x000fe40007800200 */
[----:B------:R-:W-:Y:S01]  /*2990*/  IMNMX R241, RZ, R241, !PT ;  /* 0x000000f1fff17217 */ /* 0x000fe20007800200 */
[----:B------:R-:W-:Y:S01]  /*29a0*/  @P5 STS.128 [R235+0x15800], RZ ;  /* 0x015800ffeb005388 */ /* 0x000fe20000000c00 */
[C---:B------:R-:W-:Y:S02]  /*29b0*/  IADD3 R212, R231.reuse, 0x5800, RZ ;  /* 0x00005800e7d47810 */ /* 0x040fe40007ffe0ff */
[C---:B------:R-:W-:Y:S01]  /*29c0*/  IADD3 R211, R231.reuse, 0x6000, RZ ;  /* 0x00006000e7d37810 */ /* 0x040fe20007ffe0ff */
[----:B------:R-:W-:Y:S01]  /*29d0*/  @P5 STS.128 [R235+0x17800], RZ ;  /* 0x017800ffeb005388 */ /* 0x000fe20000000c00 */
[----:B------:R-:W-:-:S02]  /*29e0*/  IADD3 R210, R231, 0x6800, RZ ;  /* 0x00006800e7d27810 */ /* 0x000fc40007ffe0ff */
[C---:B------:R-:W-:Y:S01]  /*29f0*/  IADD3 R209, R231.reuse, 0x7000, RZ ;  /* 0x00007000e7d17810 */ /* 0x040fe20007ffe0ff */
[----:B------:R-:W-:Y:S01]  /*2a00*/  @!PT LDS RZ, [RZ] ;  /* 0x00000000fffff984 */ /* 0x000fe20000000800 */
[----:B------:R-:W-:Y:S01]  /*2a10*/  @!PT LDS RZ, [RZ] ;  /* 0x00000000fffff984 */ /* 0x000fe20000000800 */
[----:B------:R-:W-:Y:S01]  /*2a20*/  @!PT LDS RZ, [RZ] ;  /* 0x00000000fffff984 */ /* 0x000fe20000000800 */
[----:B------:R2:W-:Y:S01]  /*2a30*/  @!P5 LDGSTS.E.BYPASS.LTC128B.128 [R235+0x11800], [R12.64] ;  /* 0x118000000cebdfae */ /* 0x0005e2000b901d52 */
[----:B------:R-:W-:-:S03]  /*2a40*/  IADD3 R208, R231, 0x7800, RZ ;  /* 0x00007800e7d07810 */ /* 0x000fc60007ffe0ff */
[----:B------:R2:W-:Y:S04]  /*2a50*/  @!P5 LDGSTS.E.BYPASS.LTC128B.128 [R235+0x13800], [R12.64+0x80] ;  /* 0x138000800cebdfae */ /* 0x0005e8000b901d52 */
[----:B------:R2:W-:Y:S04]  /*2a60*/  @!P5 LDGSTS.E.BYPASS.LTC128B.128 [R235+0x15800], [R12.64+0x100] ;  /* 0x158001000cebdfae */ /* 0x0005e8000b901d52 */
[----:B------:R2:W-:Y:S04]  /*2a70*/  @!P5 LDGSTS.E.BYPASS.LTC128B.128 [R235+0x17800], [R12.64+0x180] ;  /* 0x178001800cebdfae */ /* 0x0005e8000b901d52 */
[----:B---3--:R-:W-:Y:S04]  /*2a80*/  LDSM.16.M88.4 R20, [R234] ;  /* 0x00000000ea14783b */ /* 0x008fe80000000200 */
[----:B------:R-:W4:Y:S04]  /*2a90*/  LDSM.16.M88.4 R28, [R233+0x8000] ;  /* 0x00800000e91c783b */ /* 0x000f280000000200 */
[----:B------:R-:W-:Y:S04]  /*2aa0*/  LDSM.16.M88.4 R32, [R232] ;  /* 0x00000000e820783b */ /* 0x000fe80000000200 */
[----:B------:R-:W-:Y:S04]  /*2ab0*/  LDSM.16.M88.4 R8, [R231] ;  /* 0x00000000e708783b */ /* 0x000fe80000000200 */
[----:B------:R-:W3:Y:S04]  /*2ac0*/  LDSM.16.M88.4 R40, [R233+0x8800] ;  /* 0x00880000e928783b */ /* 0x000ee80000000200 */
[----:B------:R-:W5:Y:S04]  /*2ad0*/  LDSM.16.M88.4 R72, [R233+0x9000] ;  /* 0x00900000e948783b */ /* 0x000f680000000200 */
[----:B-1----:R-:W1:Y:S04]  /*2ae0*/  LDSM.16.M88.4 R24, [R233+0x9800] ;  /* 0x00980000e918783b */ /* 0x002e680000000200 */
[----:B------:R-:W-:Y:S04]  /*2af0*/  LDSM.16.M88.4 R64, [R230] ;  /* 0x00000000e640783b */ /* 0x000fe80000000200 */
[----:B--2---:R-:W2:Y:S04]  /*2b00*/  LDSM.16.M88.4 R12, [R227+0x8000] ;  /* 0x00800000e30c783b */ /* 0x004ea80000000200 */
[----:B------:R-:W1:Y:S04]  /*2b10*/  LDSM.16.M88.4 R80, [R231+0x800] ;  /* 0x00080000e750783b */ /* 0x000e680000000200 */
[----:B------:R-:W1:Y:S01]  /*2b20*/  LDSM.16.M88.4 R48, [R231+0x1000] ;  /* 0x00100000e730783b */ /* 0x000e620000000200 */
[C---:B----4-:R-:W-:Y:S03]  /*2b30*/  HMMA.16816.F32 R16, R20.reuse, R28, RZ ;  /* 0x0000001c1410723c */ /* 0x050fe600000018ff */
[----:B------:R-:W4:Y:S04]  /*2b40*/  LDSM.16.M88.4 R36, [R231+0x1800] ;  /* 0x00180000e724783b */ /* 0x000f280000000200 */
[----:B------:R-:W-:Y:S01]  /*2b50*/  LDSM.16.M88.4 R60, [R227+0x8800] ;  /* 0x00880000e33c783b */ /* 0x000fe20000000200 */
[C---:B------:R-:W-:Y:S03]  /*2b60*/  HMMA.16816.F32 R28, R20.reuse, R30, RZ ;  /* 0x0000001e141c723c */ /* 0x040fe600000018ff */
[----:B------:R-:W-:Y:S04]  /*2b70*/  LDSM.16.M88.4 R56, [R227+0x9000] ;  /* 0x00900000e338783b */ /* 0x000fe80000000200 */
[----:B------:R-:W-:Y:S01]  /*2b80*/  LDSM.16.M88.4 R52, [R227+0x9800] ;  /* 0x00980000e334783b */ /* 0x000fe20000000200 */
[----:B---3--:R-:W-:Y:S03]  /*2b90*/  HMMA.16816.F32 R44, R20, R40, RZ ;  /* 0x00000028142c723c */ /* 0x008fe600000018ff */
[----:B------:R-:W-:Y:S04]  /*2ba0*/  LDSM.16.M88.4 R88, [R230+0x4000] ;  /* 0x00400000e658783b */ /* 0x000fe80000000200 */
[----:B------:R-:W-:Y:S01]  /*2bb0*/  LDSM.16.M88.4 R84, [R227+0xd000] ;  /* 0x00d00000e354783b */ /* 0x000fe20000000200 */
[C---:B------:R-:W-:Y:S03]  /*2bc0*/  HMMA.16816.F32 R16, R32.reuse, R8, R16 ;  /* 0x000000082010723c */ /* 0x040fe60000001810 */
[----:B------:R-:W-:Y:S04]  /*2bd0*/  LDSM.16.M88.4 R92, [R233+0xe000] ;  /* 0x00e00000e95c783b */ /* 0x000fe80000000200 */
[----:B------:R-:W0:Y:S01]  /*2be0*/  LDGDEPBAR ;  /* 0x00000000000079af */ /* 0x000e220000000000 */
[----:B------:R-:W-:Y:S03]  /*2bf0*/  HMMA.16816.F32 R28, R32, R10, R28 ;  /* 0x0000000a201c723c */ /* 0x000fe6000000181c */
[----:B------:R-:W-:Y:S05]  /*2c00*/  LDSM.16.M88.4 R8, [R220] ;  /* 0x00000000dc08783b */ /* 0x000fea0000000200 */
[C---:B-----5:R-:W-:Y:S08]  /*2c10*/  HMMA.16816.F32 R76, R20.reuse, R72, RZ ;  /* 0x00000048144c723c */ /* 0x060ff000000018ff */
[C---:B------:R-:W-:Y:S08]  /*2c20*/  HMMA.16816.F32 R40, R20.reuse, R42, RZ ;  /* 0x0000002a1428723c */ /* 0x040ff000000018ff */
[C---:B------:R-:W-:Y:S08]  /*2c30*/  HMMA.16816.F32 R72, R20.reuse, R74, RZ ;  /* 0x0000004a1448723c */ /* 0x040ff000000018ff */
[C---:B-1----:R-:W-:Y:S08]  /*2c40*/  HMMA.16816.F32 R68, R20.reuse, R24, RZ ;  /* 0x000000181444723c */ /* 0x042ff000000018ff */
[----:B------:R-:W-:Y:S01]  /*2c50*/  HMMA.16816.F32 R20, R20, R26, RZ ;  /* 0x0000001a1414723c */ /* 0x000fe200000018ff */
[----:B------:R-:W1:Y:S07]  /*2c60*/  LDSM.16.M88.4 R24, [R229] ;  /* 0x00000000e518783b */ /* 0x000e6e0000000200 */
[C---:B--2---:R-:W-:Y:S08]  /*2c70*/  HMMA.16816.F32 R16, R64.reuse, R12, R16 ;  /* 0x0000000c4010723c */ /* 0x044ff00000001810 */
[----:B------:R-:W-:Y:S01]  /*2c80*/  HMMA.16816.F32 R28, R64, R14, R28 ;  /* 0x0000000e401c723c */ /* 0x000fe2000000181c */
[----:B------:R-:W-:Y:S07]  /*2c90*/  LDSM.16.M88.4 R12, [R233+0xa000] ;  /* 0x00a00000e90c783b */ /* 0x000fee0000000200 */
        /* <DEDUP_REMOVED lines=8> */
[----:B------:R-:W2:Y:S04]  /*2d20*/  LDSM.16.M88.4 R32, [R234+0x2000] ;  /* 0x00200000ea20783b */ /* 0x000ea80000000200 */
[----:B------:R-:W3:Y:S03]  /*2d30*/  LDSM.16.M88.4 R36, [R220+0x1800] ;  /* 0x00180000dc24783b */ /* 0x000ee60000000200 */
[C---:B-1----:R-:W-:Y:S08]  /*2d40*/  HMMA.16816.F32 R16, R24.reuse, R8, R16 ;  /* 0x000000081810723c */ /* 0x042ff00000001810 */
        /* <DEDUP_REMOVED lines=66> */
[----:B------:R-:W2:Y:S07]  /*3170*/  LDSM.16.M88.4 R20, [R227+0xc000] ;  /* 0x00c00000e314783b */ /* 0x000eae0000000200 */
        /* <DEDUP_REMOVED lines=8> */
[----:B------:R-:W3:Y:S04]  /*3200*/  LDSM.16.M88.4 R36, [R231+0x5000] ;  /* 0x00500000e724783b */ /* 0x000ee80000000200 */
[----:B------:R-:W5:Y:S03]  /*3210*/  LDSM.16.M88.4 R32, [R231+0x5800] ;  /* 0x00580000e720783b */ /* 0x000f660000000200 */
[C---:B-1----:R-:W-:Y:S08]  /*3220*/  HMMA.16816.F32 R16, R24.reuse, R8, R16 ;  /* 0x000000081810723c */ /* 0x042ff00000001810 */
[----:B------:R-:W-:Y:S01]  /*3230*/  HMMA.16816.F32 R28, R24, R10, R28 ;  /* 0x0000000a181c723c */ /* 0x000fe2000000181c */
[----:B------:R-:W-:Y:S07]  /*3240*/  LDSM.16.M88.4 R8, [R220+0x4000] ;  /* 0x00400000dc08783b */ /* 0x000fee0000000200 */
[C---:B------:R-:W-:Y:S08]  /*3250*/  HMMA.16816.F32 R44, R12.reuse, R60, R44 ;  /* 0x0000003c0c2c723c */ /* 0x040ff0000000182c */
[C---:B------:R-:W-:Y:S01]  /*3260*/  HMMA.16816.F32 R40, R12.reuse, R62, R40 ;  /* 0x0000003e0c28723c */ /* 0x040fe20000001828 */
[----:B------:R-:W1:Y:S07]  /*3270*/  LDSM.16.M88.4 R60, [R229+0x4000] ;  /* 0x00400000e53c783b */ /* 0x000e6e0000000200 */
[C---:B------:R-:W-:Y:S08]  /*3280*/  HMMA.16816.F32 R76, R12.reuse, R56, R76 ;  /* 0x000000380c4c723c */ /* 0x040ff0000000184c */
[C---:B------:R-:W-:Y:S01]  /*3290*/  HMMA.16816.F32 R72, R12.reuse, R58, R72 ;  /* 0x0000003a0c48723c */ /* 0x040fe20000001848 */
[----:B------:R-:W-:Y:S07]  /*32a0*/  LDSM.16.M88.4 R56, [R220+0x4800] ;  /* 0x00480000dc38783b */ /* 0x000fee0000000200 */
[C---:B----4-:R-:W-:Y:S08]  /*32b0*/  HMMA.16816.F32 R68, R12.reuse, R52, R68 ;  /* 0x000000340c44723c */ /* 0x050ff00000001844 */
[----:B------:R-:W-:Y:S01]  /*32c0*/  HMMA.16816.F32 R64, R12, R54, R64 ;  /* 0x000000360c40723c */ /* 0x000fe20000001840 */
[----:B------:R-:W4:Y:S04]  /*32d0*/  LDSM.16.M88.4 R12, [R227+0xc800] ;  /* 0x00c80000e30c783b */ /* 0x000f280000000200 */
[----:B------:R-:W-:Y:S03]  /*32e0*/  LDSM.16.M88.4 R52, [R220+0x5000] ;  /* 0x00500000dc34783b */ /* 0x000fe60000000200 */
[C---:B--2---:R-:W-:Y:S08]  /*32f0*/  HMMA.16816.F32 R16, R88.reuse, R20, R16 ;  /* 0x000000145810723c */ /* 0x044ff00000001810 */
[----:B------:R-:W-:Y:S01]  /*3300*/  HMMA.16816.F32 R28, R88, R22, R28 ;  /* 0x00000016581c723c */ /* 0x000fe2000000181c */
[----:B------:R-:W-:Y:S07]  /*3310*/  LDSM.16.M88.4 R20, [R231+0x6000] ;  /* 0x00600000e714783b */ /* 0x000fee0000000200 */
[C---:B---3--:R-:W-:Y:S08]  /*3320*/  HMMA.16816.F32 R76, R24.reuse, R36, R76 ;  /* 0x00000024184c723c */ /* 0x048ff0000000184c */
        /* <DEDUP_REMOVED lines=8> */
[----:B------:R-:W-:Y:S03]  /*33b0*/  LDSM.16.M88.4 R32, [R233+0xe800] ;  /* 0x00e80000e920783b */ /* 0x000fe60000000200 */
[C---:B-1----:R-:W-:Y:S08]  /*33c0*/  HMMA.16816.F32 R16, R60.reuse, R8, R16 ;  /* 0x000000083c10723c */ /* 0x042ff00000001810 */
[----:B------:R-:W-:Y:S01]  /*33d0*/  HMMA.16816.F32 R28, R60, R10, R28 ;  /* 0x0000000a3c1c723c */ /* 0x000fe2000000181c */
[----:B------:R-:W-:Y:S07]  /*33e0*/  LDSM.16.M88.4 R8, [R230+0x6000] ;  /* 0x00600000e608783b */ /* 0x000fee0000000200 */
[C---:B------:R-:W-:Y:S08]  /*33f0*/  HMMA.16816.F32 R76, R88.reuse, R84, R76 ;  /* 0x00000054584c723c */ /* 0x040ff0000000184c */
[C---:B----4-:R-:W-:Y:S08]  /*3400*/  HMMA.16816.F32 R44, R88.reuse, R12, R44 ;  /* 0x0000000c582c723c */ /* 0x050ff0000000182c */
[C---:B------:R-:W-:Y:S01]  /*3410*/  HMMA.16816.F32 R40, R88.reuse, R14, R40 ;  /* 0x0000000e5828723c */ /* 0x040fe20000001828 */
[----:B------:R-:W-:Y:S07]  /*3420*/  LDSM.16.M88.4 R12, [R227+0xe000] ;  /* 0x00e00000e30c783b */ /* 0x000fee0000000200 */
[----:B------:R-:W-:Y:S01]  /*3430*/  HMMA.16816.F32 R72, R88, R86, R72 ;  /* 0x000000565848723c */ /* 0x000fe20000001848 */
[----:B------:R-:W-:Y:S07]  /*3440*/  LDSM.16.M88.4 R84, [R233+0xf800] ;  /* 0x00f80000e954783b */ /* 0x000fee0000000200 */
[----:B--2---:R-:W-:Y:S08]  /*3450*/  HMMA.16816.F32 R16, R36, R92, R16 ;  /* 0x0000005c2410723c */ /* 0x004ff00000001810 */
[C---:B------:R-:W-:Y:S08]  /*3460*/  HMMA.16816.F32 R68, R88.reuse, R80, R68 ;  /* 0x000000505844723c */ /* 0x040ff00000001844 */
[----:B------:R-:W-:Y:S01]  /*3470*/  HMMA.16816.F32 R64, R88, R82, R64 ;  /* 0x000000525840723c */ /* 0x000fe20000001840 */
[----:B------:R-:W1:Y:S04]  /*3480*/  LDSM.16.M88.4 R88, [R233+0xf000] ;  /* 0x00f00000e958783b */ /* 0x000e680000000200 */
[----:B------:R-:W-:Y:S03]  /*3490*/  LDSM.16.M88.4 R80, [R231+0x6800] ;  /* 0x00680000e750783b */ /* 0x000fe60000000200 */
[----:B------:R-:W-:Y:S08]  /*34a0*/  HMMA.16816.F32 R28, R36, R94, R28 ;  /* 0x0000005e241c723c */ /* 0x000ff0000000181c */
[C---:B------:R-:W-:Y:S01]  /*34b0*/  HMMA.16816.F32 R92, R60.reuse, R52, R76 ;  /* 0x000000343c5c723c */ /* 0x040fe2000000184c */
[----:B------:R-:W-:Y:S07]  /*34c0*/  LDSM.16.M88.4 R76, [R220+0x6000] ;  /* 0x00600000dc4c783b */ /* 0x000fee0000000200 */
[C---:B------:R-:W-:Y:S08]  /*34d0*/  HMMA.16816.F32 R44, R60.reuse, R56, R44 ;  /* 0x000000383c2c723c */ /* 0x040ff0000000182c */
[C---:B------:R-:W-:Y:S08]  /*34e0*/  HMMA.16816.F32 R40, R60.reuse, R58, R40 ;  /* 0x0000003a3c28723c */ /* 0x040ff00000001828 */
[----:B------:R-:W-:Y:S08]  /*34f0*/  HMMA.16816.F32 R72, R60, R54, R72 ;  /* 0x000000363c48723c */ /* 0x000ff00000001848 */
[C---:B---3--:R-:W-:Y:S01]  /*3500*/  HMMA.16816.F32 R56, R24.reuse, R20, R16 ;  /* 0x000000141838723c */ /* 0x048fe20000001810 */
[----:B------:R-:W-:Y:S07]  /*3510*/  LDSM.16.M88.4 R16, [R229+0x6000] ;  /* 0x00600000e510783b */ /* 0x000fee0000000200 */
[----:B------:R-:W-:Y:S01]  /*3520*/  HMMA.16816.F32 R28, R24, R22, R28 ;  /* 0x00000016181c723c */ /* 0x000fe2000000181c */
[----:B------:R-:W2:Y:S07]  /*3530*/  LDSM.16.M88.4 R20, [R231+0x7000] ;  /* 0x00700000e714783b */ /* 0x000eae0000000200 */
[C---:B-1----:R-:W-:Y:S08]  /*3540*/  HMMA.16816.F32 R92, R36.reuse, R88, R92 ;  /* 0x00000058245c723c */ /* 0x042ff0000000185c */
[----:B------:R-:W-:Y:S08]  /*3550*/  HMMA.16816.F32 R72, R36, R90, R72 ;  /* 0x0000005a2448723c */ /* 0x000ff00000001848 */
[C---:B------:R-:W-:Y:S08]  /*3560*/  HMMA.16816.F32 R56, R8.reuse, R12, R56 ;  /* 0x0000000c0838723c */ /* 0x040ff00000001838 */
[----:B------:R-:W-:Y:S01]  /*3570*/  HMMA.16816.F32 R28, R8, R14, R28 ;  /* 0x0000000e081c723c */ /* 0x000fe2000000181c */
[----:B------:R-:W1:Y:S07]  /*3580*/  LDSM.16.M88.4 R12, [R227+0xf000] ;  /* 0x00f00000e30c783b */ /* 0x000e6e0000000200 */
[----:B------:R-:W-:Y:S08]  /*3590*/  HMMA.16816.F32 R44, R36, R32, R44 ;  /* 0x00000020242c723c */ /* 0x000ff0000000182c */
[----:B------:R-:W-:Y:S08]  /*35a0*/  HMMA.16816.F32 R68, R60, R48, R68 ;  /* 0x000000303c44723c */ /* 0x000ff00000001844 */
[----:B------:R-:W-:Y:S01]  /*35b0*/  HMMA.16816.F32 R40, R36, R34, R40 ;  /* 0x000000222428723c */ /* 0x000fe20000001828 */
[----:B------:R-:W3:Y:S07]  /*35c0*/  LDSM.16.M88.4 R32, [R227+0xe800] ;  /* 0x00e80000e320783b */ /* 0x000eee0000000200 */
[----:B------:R-:W-:Y:S01]  /*35d0*/  HMMA.16816.F32 R64, R60, R50, R64 ;  /* 0x000000323c40723c */ /* 0x000fe20000001840 */
[----:B------:R-:W4:Y:S07]  /*35e0*/  LDSM.16.M88.4 R48, [R231+0x7800] ;  /* 0x00780000e730783b */ /* 0x000f2e0000000200 */
[C---:B--2---:R-:W-:Y:S08]  /*35f0*/  HMMA.16816.F32 R92, R24.reuse, R20, R92 ;  /* 0x00000014185c723c */ /* 0x044ff0000000185c */
[C---:B------:R-:W-:Y:S01]  /*3600*/  HMMA.16816.F32 R72, R24.reuse, R22, R72 ;  /* 0x000000161848723c */ /* 0x040fe20000001848 */
[----:B------:R-:W2:Y:S07]  /*3610*/  LDSM.16.M88.4 R20, [R220+0x7000] ;  /* 0x00700000dc14783b */ /* 0x000eae0000000200 */
[----:B------:R-:W-:Y:S08]  /*3620*/  HMMA.16816.F32 R44, R24, R80, R44 ;  /* 0x00000050182c723c */ /* 0x000ff0000000182c */
[C---:B------:R-:W-:Y:S08]  /*3630*/  HMMA.16816.F32 R68, R36.reuse, R84, R68 ;  /* 0x000000542444723c */ /* 0x040ff00000001844 */
[----:B------:R-:W-:Y:S01]  /*3640*/  HMMA.16816.F32 R64, R36, R86, R64 ;  /* 0x000000562440723c */ /* 0x000fe20000001840 */
[----:B------:R-:W5:Y:S07]  /*3650*/  LDSM.16.M88.4 R36, [R220+0x6800] ;  /* 0x00680000dc24783b */ /* 0x000f6e0000000200 */
[----:B-1----:R-:W-:Y:S08]  /*3660*/  HMMA.16816.F32 R92, R8, R12, R92 ;  /* 0x0000000c085c723c */ /* 0x002ff0000000185c */
[----:B------:R-:W-:Y:S08]  /*3670*/  HMMA.16816.F32 R40, R24, R82, R40 ;  /* 0x000000521828723c */ /* 0x000ff00000001828 */
[C---:B------:R-:W-:Y:S01]  /*3680*/  HMMA.16816.F32 R72, R8.reuse, R14, R72 ;  /* 0x0000000e0848723c */ /* 0x040fe20000001848 */
[----:B------:R-:W1:Y:S07]  /*3690*/  LDSM.16.M88.4 R12, [R227+0xf800] ;  /* 0x00f80000e30c783b */ /* 0x000e6e0000000200 */
[----:B---3--:R-:W-:Y:S08]  /*36a0*/  HMMA.16816.F32 R44, R8, R32, R44 ;  /* 0x00000020082c723c */ /* 0x008ff0000000182c */
[----:B----4-:R-:W-:Y:S08]  /*36b0*/  HMMA.16816.F32 R68, R24, R48, R68 ;  /* 0x000000301844723c */ /* 0x010ff00000001844 */
[----:B--2---:R-:W-:Y:S07]  /*36c0*/  HMMA.16816.F32 R92, R16, R20, R92 ;  /* 0x00000014105c723c */ /* 0x004fee000000185c */
[----:B------:R-:W-:Y:S01]  /*36d0*/  IMAD.U32 R21, RZ, RZ, UR17 ;  /* 0x00000011ff157e24 */ /* 0x000fe2000f8e00ff */
[----:B------:R-:W-:Y:S08]  /*36e0*/  HMMA.16816.F32 R40, R8, R34, R40 ;  /* 0x000000220828723c */ /* 0x000ff00000001828 */
[----:B------:R-:W-:Y:S07]  /*36f0*/  HMMA.16816.F32 R64, R24, R50, R64 ;  /* 0x000000321840723c */ /* 0x000fee0000001840 */
[----:B------:R-:W-:Y:S01]  /*3700*/  IMAD R26, R21, 0x40, R246 ;  /* 0x00000040151a7824 */ /* 0x000fe200078e02f6 */
[----:B------:R-:W-:Y:S01]  /*3710*/  HMMA.16816.F32 R56, R16, R76, R56 ;  /* 0x0000004c1038723c */ /* 0x000fe20000001838 */
[----:B------:R-:W-:-:S02]  /*3720*/  FMUL.FTZ R93, R93, c[0x0][0x2ec] ;  /* 0x0000bb005d5d7a20 */ /* 0x000fc40000410000 */
[----:B------:R-:W-:Y:S01]  /*3730*/  FMUL.FTZ R92, R92, c[0x0][0x2ec] ;  /* 0x0000bb005c5c7a20 */ /* 0x000fe20000410000 */
[C---:B------:R-:W-:Y:S01]  /*3740*/  IADD3 R4, R26.reuse, 0x1, RZ ;  /* 0x000000011a047810 */ /* 0x040fe20007ffe0ff */
[----:B------:R-:W-:Y:S01]  /*3750*/  MUFU.TANH R183, R93 ;  /* 0x0000005d00b77308 */ /* 0x000fe20000002400 */
[----:B------:R-:W-:Y:S01]  /*3760*/  IADD3 R2, R26, 0x8, RZ ;  /* 0x000000081a027810 */ /* 0x000fe20007ffe0ff */
[----:B------:R-:W-:Y:S01]  /*3770*/  FMUL.FTZ R94, R94, c[0x0][0x2ec] ;  /* 0x0000bb005e5e7a20 */ /* 0x000fe20000410000 */
[----:B------:R-:W-:Y:S01]  /*3780*/  HMMA.16816.F32 R72, R16, R22, R72 ;  /* 0x000000161048723c */ /* 0x000fe20000001848 */
[----:B------:R-:W2:Y:S01]  /*3790*/  LDSM.16.M88.4 R20, [R220+0x7800] ;  /* 0x00780000dc14783b */ /* 0x000ea20000000200 */
[C---:B------:R-:W-:Y:S01]  /*37a0*/  ISETP.GE.AND P2, PT, R4.reuse, R242, PT ;  /* 0x000000f20400720c */ /* 0x040fe20003f46270 */
[----:B------:R-:W-:Y:S01]  /*37b0*/  FMUL.FTZ R95, R95, c[0x0][0x2ec] ;  /* 0x0000bb005f5f7a20 */ /* 0x000fe20000410000 */
[C---:B------:R-:W-:Y:S01]  /*37c0*/  ISETP.GE.AND P4, PT, R4.reuse, R240, PT ;  /* 0x000000f00400720c */ /* 0x040fe20003f86270 */
[----:B------:R-:W-:Y:S01]  /*37d0*/  MUFU.TANH R191, R92 ;  /* 0x0000005c00bf7308 */ /* 0x000fe20000002400 */
[----:B------:R-:W-:Y:S01]  /*37e0*/  ISETP.LT.OR P2, PT, R4, R243, P2 ;  /* 0x000000f30400720c */ /* 0x000fe20001741670 */
[----:B------:R-:W-:-:S04]  /*37f0*/  DEPBAR.LE SB0, 0x0 ;  /* 0x000080000000791a */ /* 0x000fc80000000000 */
[C---:B------:R-:W-:Y:S01]  /*3800*/  HMMA.16816.F32 R28, R16.reuse, R78, R28 ;  /* 0x0000004e101c723c */ /* 0x040fe2000000181c */
[----:B------:R-:W-:Y:S01]  /*3810*/  ISETP.LT.OR P4, PT, R4, R241, P4 ;  /* 0x000000f10400720c */ /* 0x000fe20002781670 */
[----:B------:R-:W-:Y:S01]  /*3820*/  MUFU.TANH R196, R94 ;  /* 0x0000005e00c47308 */ /* 0x000fe20000002400 */
[----:B------:R-:W-:Y:S02]  /*3830*/  IADD3 R4, R26, 0x9, RZ ;  /* 0x000000091a047810 */ /* 0x000fe40007ffe0ff */
[----:B------:R-:W-:Y:S01]  /*3840*/  FMUL.FTZ R34, R57, c[0x0][0x2ec] ;  /* 0x0000bb0039227a20 */ /* 0x000fe20000410000 */
[----:B------:R-:W-:Y:S01]  /*3850*/  ISETP.GE.AND P5, PT, R2, R242, PT ;  /* 0x000000f20200720c */ /* 0x000fe20003fa6270 */
[----:B------:R-:W-:Y:S01]  /*3860*/  FMUL.FTZ R32, R56, c[0x0][0x2ec] ;  /* 0x0000bb0038207a20 */ /* 0x000fe20000410000 */
[----:B-----5:R-:W-:Y:S01]  /*3870*/  HMMA.16816.F32 R44, R16, R36, R44 ;  /* 0x00000024102c723c */ /* 0x020fe2000000182c */
[----:B------:R-:W-:Y:S01]  /*3880*/  FMUL.FTZ R35, R58, c[0x0][0x2ec] ;  /* 0x0000bb003a237a20 */ /* 0x000fe20000410000 */
[----:B------:R-:W-:Y:S01]  /*3890*/  ISETP.GE.AND P0, PT, R2, R240, PT ;  /* 0x000000f00200720c */ /* 0x000fe20003f06270 */
[----:B------:R-:W3:Y:S01]  /*38a0*/  MUFU.TANH R34, R34 ;  /* 0x0000002200227308 */ /* 0x000ee20000002400 */
[-C--:B------:R-:W-:Y:S01]  /*38b0*/  ISETP.GE.AND P1, PT, R26, R242.reuse, PT ;  /* 0x000000f21a00720c */ /* 0x080fe20003f26270 */
[----:B------:R-:W-:Y:S01]  /*38c0*/  FMUL.FTZ R33, R59, c[0x0][0x2ec] ;  /* 0x0000bb003b217a20 */ /* 0x000fe20000410000 */
[----:B------:R-:W-:Y:S01]  /*38d0*/  ISETP.GE.AND P6, PT, R4, R242, PT ;  /* 0x000000f20400720c */ /* 0x000fe20003fc6270 */
[----:B------:R-:W-:Y:S01]  /*38e0*/  FMUL.FTZ R72, R72, c[0x0][0x2ec] ;  /* 0x0000bb0048487a20 */ /* 0x000fe20000410000 */
[----:B-1----:R-:W-:Y:S01]  /*38f0*/  HMMA.16816.F32 R68, R8, R12, R68 ;  /* 0x0000000c0844723c */ /* 0x002fe20000001844 */
[C---:B------:R-:W-:Y:S01]  /*3900*/  ISETP.LT.OR P5, PT, R2.reuse, R243, P5 ;  /* 0x000000f30200720c */ /* 0x040fe20002fa1670 */
[----:B------:R-:W-:Y:S01]  /*3910*/  FMUL.FTZ R73, R73, c[0x0][0x2ec] ;  /* 0x0000bb0049497a20 */ /* 0x000fe20000410000 */
[----:B------:R-:W1:Y:S01]  /*3920*/  MUFU.TANH R32, R32 ;  /* 0x0000002000207308 */ /* 0x000e620000002400 */
[----:B------:R-:W-:Y:S01]  /*3930*/  ISETP.LT.OR P0, PT, R2, R241, P0 ;  /* 0x000000f10200720c */ /* 0x000fe20000701670 */
[----:B------:R-:W-:Y:S01]  /*3940*/  FMUL.FTZ R74, R74, c[0x0][0x2ec] ;  /* 0x0000bb004a4a7a20 */ /* 0x000fe20000410000 */
[----:B------:R-:W-:Y:S01]  /*3950*/  IADD3 R2, R26, 0x10, RZ ;  /* 0x000000101a027810 */ /* 0x000fe20007ffe0ff */
[----:B------:R-:W-:Y:S01]  /*3960*/  FMUL.FTZ R75, R75, c[0x0][0x2ec] ;  /* 0x0000bb004b4b7a20 */ /* 0x000fe20000410000 */
[----:B------:R-:W-:Y:S01]  /*3970*/  HMMA.16816.F32 R40, R16, R38, R40 ;  /* 0x000000261028723c */ /* 0x000fe20000001828 */
[----:B------:R-:W-:Y:S01]  /*3980*/  FMUL.FTZ R28, R28, c[0x0][0x2ec] ;  /* 0x0000bb001c1c7a20 */ /* 0x000fe20000410000 */
[-C--:B------:R-:W-:Y:S01]  /*3990*/  ISETP.LT.OR P1, PT, R26, R243.reuse, P1 ;  /* 0x000000f31a00720c */ /* 0x080fe20000f21670 */
[----:B------:R-:W-:Y:S01]  /*39a0*/  FMUL.FTZ R29, R29, c[0x0][0x2ec] ;  /* 0x0000bb001d1d7a20 */ /* 0x000fe20000410000 */
[----:B------:R-:W4:Y:S01]  /*39b0*/  MUFU.TANH R35, R35 ;  /* 0x0000002300237308 */ /* 0x000f220000002400 */
[----:B------:R-:W-:Y:S01]  /*39c0*/  FMUL.FTZ R30, R30, c[0x0][0x2ec] ;  /* 0x0000bb001e1e7a20 */ /* 0x000fe20000410000 */
[----:B------:R-:W-:Y:S01]  /*39d0*/  ISETP.LT.OR P6, PT, R4, R243, P6 ;  /* 0x000000f30400720c */ /* 0x000fe200037c1670 */
[----:B------:R-:W-:Y:S01]  /*39e0*/  FMUL.FTZ R31, R31, c[0x0][0x2ec] ;  /* 0x0000bb001f1f7a20 */ /* 0x000fe20000410000 */
[----:B------:R-:W-:Y:S01]  /*39f0*/  HMMA.16816.F32 R64, R8, R14, R64 ;  /* 0x0000000e0840723c */ /* 0x000fe20000001840 */
[----:B------:R-:W-:Y:S01]  /*3a00*/  FMUL.FTZ R39, R44, c[0x0][0x2ec] ;  /* 0x0000bb002c277a20 */ /* 0x000fe20000410000 */
[----:B---3--:R-:W-:Y:S01]  /*3a10*/  FSEL R25, R34, -INF , !P2 ;  /* 0xff80000022197808 */ /* 0x008fe20005000000 */
[----:B------:R-:W-:Y:S01]  /*3a20*/  FMUL.FTZ R44, R46, c[0x0][0x2ec] ;  /* 0x0000bb002e2c7a20 */ /* 0x000fe20000410000 */
[----:B------:R-:W3:Y:S01]  /*3a30*/  MUFU.TANH R28, R28 ;  /* 0x0000001c001c7308 */ /* 0x000ee20000002400 */
[----:B------:R-:W-:Y:S01]  /*3a40*/  IADD3 R12, R26, 0x18, RZ ;  /* 0x000000181a0c7810 */ /* 0x000fe20007ffe0ff */
[----:B------:R-:W-:Y:S01]  /*3a50*/  FMUL.FTZ R37, R47, c[0x0][0x2ec] ;  /* 0x0000bb002f257a20 */ /* 0x000fe20000410000 */
[----:B-1----:R-:W-:Y:S01]  /*3a60*/  FSEL R24, R32, -INF , !P1 ;  /* 0xff80000020187808 */ /* 0x002fe20004800000 */
[----:B--2---:R-:W-:Y:S01]  /*3a70*/  HMMA.16816.F32 R68, R16, R20, R68 ;  /* 0x000000141044723c */ /* 0x004fe20000001844 */
[-C--:B------:R-:W-:Y:S01]  /*3a80*/  ISETP.GE.AND P2, PT, R2, R240.reuse, PT ;  /* 0x000000f00200720c */ /* 0x080fe20003f46270 */
[----:B------:R-:W-:Y:S01]  /*3a90*/  FMUL.FTZ R38, R45, c[0x0][0x2ec] ;  /* 0x0000bb002d267a20 */ /* 0x000fe20000410000 */
[----:B------:R-:W-:Y:S01]  /*3aa0*/  ISETP.GE.AND P3, PT, R26, R240, PT ;  /* 0x000000f01a00720c */ /* 0x000fe20003f66270 */
[----:B------:R3:W1:Y:S01]  /*3ab0*/  MUFU.TANH R27, R29 ;  /* 0x0000001d001b7308 */ /* 0x0006620000002400 */
[----:B------:R-:W-:-:S02]  /*3ac0*/  ISETP.LT.OR P2, PT, R2, R241, P2 ;  /* 0x000000f10200720c */ /* 0x000fc40001741670 */
[----:B------:R-:W-:Y:S01]  /*3ad0*/  IADD3 R8, R26, 0x19, RZ ;  /* 0x000000191a087810 */ /* 0x000fe20007ffe0ff */
[----:B------:R-:W-:Y:S01]  /*3ae0*/  FMUL.FTZ R43, R43, c[0x0][0x2ec] ;  /* 0x0000bb002b2b7a20 */ /* 0x000fe20000410000 */
[----:B------:R-:W-:Y:S01]  /*3af0*/  ISETP.GE.AND P1, PT, R2, R242, PT ;  /* 0x000000f20200720c */ /* 0x000fe20003f26270 */
[----:B------:R-:W-:Y:S01]  /*3b00*/  FMUL.FTZ R36, R40, c[0x0][0x2ec] ;  /* 0x0000bb0028247a20 */ /* 0x000fe20000410000 */
[C---:B------:R-:W-:Y:S01]  /*3b10*/  ISETP.LT.OR P3, PT, R26.reuse, R241, P3 ;  /* 0x000000f11a00720c */ /* 0x040fe20001f61670 */
[----:B------:R-:W2:Y:S01]  /*3b20*/  MUFU.TANH R44, R44 ;  /* 0x0000002c002c7308 */ /* 0x000ea20000002400 */
[----:B------:R-:W-:Y:S01]  /*3b30*/  IADD3 R13, R26, 0x11, RZ ;  /* 0x000000111a0d7810 */ /* 0x000fe20007ffe0ff */
[----:B------:R-:W-:Y:S01]  /*3b40*/  FMUL.FTZ R40, R41, c[0x0][0x2ec] ;  /* 0x0000bb0029287a20 */ /* 0x000fe20000410000 */
[----:B------:R-:W-:Y:S01]  /*3b50*/  ISETP.LT.OR P1, PT, R2, R243, P1 ;  /* 0x000000f30200720c */ /* 0x000fe20000f21670 */
[----:B------:R-:W-:Y:S01]  /*3b60*/  HMMA.16816.F32 R64, R16, R22, R64 ;  /* 0x000000161040723c */ /* 0x000fe20000001840 */
[----:B----4-:R-:W-:Y:S01]  /*3b70*/  FSEL R6, R35, -INF , !P3 ;  /* 0xff80000023067808 */ /* 0x010fe20005800000 */
[----:B------:R-:W-:Y:S01]  /*3b80*/  FMUL.FTZ R41, R42, c[0x0][0x2ec] ;  /* 0x0000bb002a297a20 */ /* 0x000fe20000410000 */
[----:B------:R-:W-:Y:S01]  /*3b90*/  ISETP.GE.AND P3, PT, R4, R240, PT ;  /* 0x000000f00400720c */ /* 0x000fe20003f66270 */
[----:B------:R-:W4:Y:S01]  /*3ba0*/  MUFU.TANH R30, R30 ;  /* 0x0000001e001e7308 */ /* 0x000f220000002400 */
[----:B---3--:R-:W-:-:S02]  /*3bb0*/  FSEL R29, R28, -INF , !P5 ;  /* 0xff8000001c1d7808 */ /* 0x008fc40006800000 */
[----:B-1----:R-:W-:Y:S01]  /*3bc0*/  FSEL R27, R27, -INF , !P6 ;  /* 0xff8000001b1b7808 */ /* 0x002fe20007000000 */
[----:B------:R-:W-:Y:S01]  /*3bd0*/  FMUL.FTZ R68, R68, c[0x0][0x2ec] ;  /* 0x0000bb0044447a20 */ /* 0x000fe20000410000 */
[C---:B------:R-:W-:Y:S01]  /*3be0*/  ISETP.GE.AND P5, PT, R12.reuse, R242, PT ;  /* 0x000000f20c00720c */ /* 0x040fe20003fa6270 */
[----:B------:R-:W-:Y:S01]  /*3bf0*/  FMUL.FTZ R69, R69, c[0x0][0x2ec] ;  /* 0x0000bb0045457a20 */ /* 0x000fe20000410000 */
[C---:B------:R-:W-:Y:S01]  /*3c00*/  ISETP.GE.AND P6, PT, R12.reuse, R240, PT ;  /* 0x000000f00c00720c */ /* 0x040fe20003fc6270 */
[----:B------:R-:W1:Y:S01]  /*3c10*/  MUFU.TANH R32, R43 ;  /* 0x0000002b00207308 */ /* 0x000e620000002400 */
[C---:B------:R-:W-:Y:S01]  /*3c20*/  ISETP.LT.OR P5, PT, R12.reuse, R243, P5 ;  /* 0x000000f30c00720c */ /* 0x040fe20002fa1670 */
[----:B------:R-:W-:Y:S01]  /*3c30*/  FMUL.FTZ R71, R71, c[0x0][0x2ec] ;  /* 0x0000bb0047477a20 */ /* 0x000fe20000410000 */
[----:B------:R-:W-:Y:S02]  /*3c40*/  ISETP.LT.OR P6, PT, R12, R241, P6 ;  /* 0x000000f10c00720c */ /* 0x000fe400037c1670 */
[----:B--2---:R-:W-:-:S02]  /*3c50*/  FSEL R12, R44, -INF , !P2 ;  /* 0xff8000002c0c7808 */ /* 0x004fc40005000000 */
[-C--:B------:R-:W-:Y:S01]  /*3c60*/  ISETP.GE.AND P2, PT, R8, R240.reuse, PT ;  /* 0x000000f00800720c */ /* 0x080fe20003f46270 */
[----:B------:R-:W2:Y:S01]  /*3c70*/  MUFU.TANH R33, R33 ;  /* 0x0000002100217308 */ /* 0x000ea20000002400 */
[----:B----4-:R-:W-:Y:S02]  /*3c80*/  FSEL R2, R30, -INF , !P0 ;  /* 0xff8000001e027808 */ /* 0x010fe40004000000 */
[-C--:B------:R-:W-:Y:S01]  /*3c90*/  ISETP.LT.OR P2, PT, R8, R241.reuse, P2 ;  /* 0x000000f10800720c */ /* 0x080fe20001741670 */
[----:B------:R-:W-:Y:S01]  /*3ca0*/  FMUL.FTZ R35, R64, c[0x0][0x2ec] ;  /* 0x0000bb0040237a20 */ /* 0x000fe20000410000 */
[C---:B------:R-:W-:Y:S01]  /*3cb0*/  ISETP.GE.AND P0, PT, R13.reuse, R240, PT ;  /* 0x000000f00d00720c */ /* 0x040fe20003f06270 */
[----:B------:R-:W-:Y:S01]  /*3cc0*/  FMUL.FTZ R66, R66, c[0x0][0x2ec] ;  /* 0x0000bb0042427a20 */ /* 0x000fe20000410000 */
[-C--:B------:R-:W-:Y:S01]  /*3cd0*/  ISETP.LT.OR P3, PT, R4, R241.reuse, P3 ;  /* 0x000000f10400720c */ /* 0x080fe20001f61670 */
[----:B------:R-:W3:Y:S01]  /*3ce0*/  MUFU.TANH R37, R37 ;  /* 0x0000002500257308 */ /* 0x000ee20000002400 */
[----:B-1----:R-:W-:Y:S01]  /*3cf0*/  FSEL R16, R32, -INF , !P2 ;  /* 0xff80000020107808 */ /* 0x002fe20005000000 */
[----:B------:R-:W-:Y:S01]  /*3d00*/  FMUL.FTZ R32, R70, c[0x0][0x2ec] ;  /* 0x0000bb0046207a20 */ /* 0x000fe20000410000 */
[----:B------:R-:W-:Y:S01]  /*3d10*/  ISETP.LT.OR P0, PT, R13, R241, P0 ;  /* 0x000000f10d00720c */ /* 0x000fe20000701670 */
[----:B------:R-:W-:Y:S01]  /*3d20*/  FMUL.FTZ R67, R67, c[0x0][0x2ec] ;  /* 0x0000bb0043437a20 */ /* 0x000fe20000410000 */
[----:B------:R-:W-:-:S02]  /*3d30*/  IADD3 R21, R26, 0x21, RZ ;  /* 0x000000211a157810 */ /* 0x000fc40007ffe0ff */
[C---:B------:R-:W-:Y:S01]  /*3d40*/  IADD3 R9, R26.reuse, 0x20, RZ ;  /* 0x000000201a097810 */ /* 0x040fe20007ffe0ff */
[----:B------:R-:W1:Y:S01]  /*3d50*/  MUFU.TANH R39, R39 ;  /* 0x0000002700277308 */ /* 0x000e620000002400 */
[----:B--2---:R-:W-:Y:S01]  /*3d60*/  FSEL R4, R33, -INF , !P4 ;  /* 0xff80000021047808 */ /* 0x004fe20006000000 */
[----:B------:R-:W-:Y:S01]  /*3d70*/  FMUL.FTZ R33, R65, c[0x0][0x2ec] ;  /* 0x0000bb0041217a20 */ /* 0x000fe20000410000 */
[C---:B------:R-:W-:Y:S02]  /*3d80*/  ISETP.GE.AND P4, PT, R13.reuse, R242, PT ;  /* 0x000000f20d00720c */ /* 0x040fe40003f86270 */
[----:B------:R-:W-:Y:S02]  /*3d90*/  IADD3 R17, R26, 0x30, RZ ;  /* 0x000000301a117810 */ /* 0x000fe40007ffe0ff */
[----:B------:R-:W-:Y:S01]  /*3da0*/  ISETP.LT.OR P4, PT, R13, R243, P4 ;  /* 0x000000f30d00720c */ /* 0x000fe20002781670 */
[----:B------:R-:W2:Y:S01]  /*3db0*/  MUFU.TANH R38, R38 ;  /* 0x0000002600267308 */ /* 0x000ea20000002400 */
[----:B---3--:R-:W-:-:S02]  /*3dc0*/  FSEL R10, R37, -INF , !P0 ;  /* 0xff800000250a7808 */ /* 0x008fc40004000000 */
[CC--:B------:R-:W-:Y:S02]  /*3dd0*/  ISETP.GE.AND P0, PT, R21.reuse, R242.reuse, PT ;  /* 0x000000f21500720c */ /* 0x0c0fe40003f06270 */
[----:B------:R-:W-:Y:S02]  /*3de0*/  IADD3 R18, R26, 0x29, RZ ;  /* 0x000000291a127810 */ /* 0x000fe40007ffe0ff */
[----:B------:R-:W-:Y:S01]  /*3df0*/  ISETP.LT.OR P0, PT, R21, R243, P0 ;  /* 0x000000f31500720c */ /* 0x000fe20000701670 */
[----:B------:R-:W3:Y:S01]  /*3e00*/  MUFU.TANH R31, R31 ;  /* 0x0000001f001f7308 */ /* 0x000ee20000002400 */
[----:B-1----:R-:W-:Y:S02]  /*3e10*/  FSEL R15, R39, -INF , !P1 ;  /* 0xff800000270f7808 */ /* 0x002fe40004800000 */
[----:B------:R-:W-:Y:S02]  /*3e20*/  ISETP.GE.AND P1, PT, R9, R242, PT ;  /* 0x000000f20900720c */ /* 0x000fe40003f26270 */
[----:B------:R-:W-:-:S02]  /*3e30*/  FSEL R183, R183, -INF , !P0 ;  /* 0xff800000b7b77808 */ /* 0x000fc40004000000 */
[-C--:B------:R-:W-:Y:S01]  /*3e40*/  ISETP.GE.AND P0, PT, R17, R240.reuse, PT ;  /* 0x000000f01100720c */ /* 0x080fe20003f06270 */
[----:B------:R-:W1:Y:S01]  /*3e50*/  MUFU.TANH R36, R36 ;  /* 0x0000002400247308 */ /* 0x000e620000002400 */
[----:B--2---:R-:W-:Y:S02]  /*3e60*/  FSEL R11, R38, -INF , !P4 ;  /* 0xff800000260b7808 */ /* 0x004fe40006000000 */
[C---:B------:R-:W-:Y:S02]  /*3e70*/  ISETP.GE.AND P4, PT, R9.reuse, R240, PT ;  /* 0x000000f00900720c */ /* 0x040fe40003f86270 */
[C---:B------:R-:W-:Y:S02]  /*3e80*/  ISETP.LT.OR P1, PT, R9.reuse, R243, P1 ;  /* 0x000000f30900720c */ /* 0x040fe40000f21670 */
[----:B------:R-:W-:Y:S01]  /*3e90*/  ISETP.LT.OR P4, PT, R9, R241, P4 ;  /* 0x000000f10900720c */ /* 0x000fe20002781670 */
[----:B------:R-:W2:Y:S01]  /*3ea0*/  MUFU.TANH R40, R40 ;  /* 0x0000002800287308 */ /* 0x000ea20000002400 */
[----:B---3--:R-:W-:-:S02]  /*3eb0*/  FSEL R14, R31, -INF , !P3 ;  /* 0xff8000001f0e7808 */ /* 0x008fc40005800000 */
[----:B------:R-:W-:Y:S02]  /*3ec0*/  ISETP.GE.AND P3, PT, R8, R242, PT ;  /* 0x000000f20800720c */ /* 0x000fe40003f66270 */
[----:B------:R-:W-:Y:S02]  /*3ed0*/  IADD3 R20, R26, 0x28, RZ ;  /* 0x000000281a147810 */ /* 0x000fe40007ffe0ff */
[----:B------:R-:W-:Y:S01]  /*3ee0*/  ISETP.LT.OR P3, PT, R8, R243, P3 ;  /* 0x000000f30800720c */ /* 0x000fe20001f61670 */
[----:B------:R-:W3:Y:S01]  /*3ef0*/  MUFU.TANH R41, R41 ;  /* 0x0000002900297308 */ /* 0x000ee20000002400 */
[----:B------:R-:W-:Y:S02]  /*3f00*/  ISETP.LT.OR P0, PT, R17, R241, P0 ;  /* 0x000000f11100720c */ /* 0x000fe40000701670 */
[----:B------:R-:W-:Y:S02]  /*3f10*/  FSEL R191, R191, -INF , !P1 ;  /* 0xff800000bfbf7808 */ /* 0x000fe40004800000 */
[----:B------:R-:W-:-:S02]  /*3f20*/  FSEL R196, R196, -INF , !P4 ;  /* 0xff800000c4c47808 */ /* 0x000fc40006000000 */
[----:B-1----:R-:W-:Y:S01]  /*3f30*/  FSEL R13, R36, -INF , !P5 ;  /* 0xff800000240d7808 */ /* 0x002fe20006800000 */
[----:B------:R-:W1:Y:S01]  /*3f40*/  MUFU.TANH R32, R32 ;  /* 0x0000002000207308 */ /* 0x000e620000002400 */
[----:B--2---:R-:W-:Y:S02]  /*3f50*/  FSEL R9, R40, -INF , !P3 ;  /* 0xff80000028097808 */ /* 0x004fe40005800000 */
[CC--:B------:R-:W-:Y:S02]  /*3f60*/  ISETP.GE.AND P2, PT, R18.reuse, R242.reuse, PT ;  /* 0x000000f21200720c */ /* 0x0c0fe40003f46270 */
[----:B------:R-:W-:Y:S02]  /*3f70*/  ISETP.GE.AND P1, PT, R17, R242, PT ;  /* 0x000000f21100720c */ /* 0x000fe40003f26270 */
[----:B------:R-:W-:Y:S01]  /*3f80*/  ISETP.GE.AND P4, PT, R18, R240, PT ;  /* 0x000000f01200720c */ /* 0x000fe20003f86270 */
[----:B------:R-:W2:Y:S01]  /*3f90*/  MUFU.TANH R190, R95 ;  /* 0x0000005f00be7308 */ /* 0x000ea20000002400 */
[----:B---3--:R-:W-:-:S02]  /*3fa0*/  FSEL R8, R41, -INF , !P6 ;  /* 0xff80000029087808 */ /* 0x008fc40007000000 */
[C---:B------:R-:W-:Y:S02]  /*3fb0*/  ISETP.GE.AND P5, PT, R20.reuse, R242, PT ;  /* 0x000000f21400720c */ /* 0x040fe40003fa6270 */
[-C--:B------:R-:W-:Y:S02]  /*3fc0*/  ISETP.GE.AND P6, PT, R21, R240.reuse, PT ;  /* 0x000000f01500720c */ /* 0x080fe40003fc6270 */
[----:B------:R-:W-:Y:S01]  /*3fd0*/  ISETP.GE.AND P3, PT, R20, R240, PT ;  /* 0x000000f01400720c */ /* 0x000fe20003f66270 */
[----:B------:R-:W3:Y:S01]  /*3fe0*/  MUFU.TANH R189, R72 ;  /* 0x0000004800bd7308 */ /* 0x000ee20000002400 */
[----:B-1----:R-:W-:Y:S02]  /*3ff0*/  FSEL R32, R32, -INF , !P0 ;  /* 0xff80000020207808 */ /* 0x002fe40004000000 */
[----:B------:R-:W-:Y:S02]  /*4000*/  PLOP3.LUT P0, PT, PT, PT, UP0, 0x80, 0x0 ;  /* 0x000000000000781c */ /* 0x000fe40003f0f008 */
[----:B------:R-:W-:-:S02]  /*4010*/  ISETP.LT.OR P2, PT, R18, R243, P2 ;  /* 0x000000f31200720c */ /* 0x000fc40001741670 */
[----:B------:R-:W-:Y:S01]  /*4020*/  ISETP.LT.OR P4, PT, R18, R241, P4 ;  /* 0x000000f11200720c */ /* 0x000fe20002781670 */
[----:B------:R-:W1:Y:S01]  /*4030*/  MUFU.TANH R185, R73 ;  /* 0x0000004900b97308 */ /* 0x000e620000002400 */
[----:B------:R-:W-:Y:S02]  /*4040*/  ISETP.LT.OR P1, PT, R17, R243, P1 ;  /* 0x000000f31100720c */ /* 0x000fe40000f21670 */
[----:B------:R-:W-:Y:S02]  /*4050*/  ISETP.LT.OR P6, PT, R21, R241, P6 ;  /* 0x000000f11500720c */ /* 0x000fe400037c1670 */
[C---:B------:R-:W-:Y:S02]  /*4060*/  ISETP.LT.OR P5, PT, R20.reuse, R243, P5 ;  /* 0x000000f31400720c */ /* 0x040fe40002fa1670 */
[----:B------:R-:W-:Y:S01]  /*4070*/  ISETP.LT.OR P3, PT, R20, R241, P3 ;  /* 0x000000f11400720c */ /* 0x000fe20001f61670 */
[----:B------:R-:W4:Y:S01]  /*4080*/  MUFU.TANH R194, R74 ;  /* 0x0000004a00c27308 */ /* 0x000f220000002400 */
[----:B------:R-:W-:-:S02]  /*4090*/  IADD3 R17, R26, 0x31, RZ ;  /* 0x000000311a117810 */ /* 0x000fc40007ffe0ff */
[C---:B------:R-:W-:Y:S02]  /*40a0*/  IADD3 R18, R26.reuse, 0x38, RZ ;  /* 0x000000381a127810 */ /* 0x040fe40007ffe0ff */
[----:B------:R-:W-:Y:S02]  /*40b0*/  IADD3 R26, R26, 0x39, RZ ;  /* 0x000000391a1a7810 */ /* 0x000fe40007ffe0ff */
[----:B--2---:R-:W-:Y:S01]  /*40c0*/  FSEL R190, R190, -INF , !P6 ;  /* 0xff800000bebe7808 */ /* 0x004fe20007000000 */
[----:B------:R-:W2:Y:S01]  /*40d0*/  MUFU.TANH R192, R75 ;  /* 0x0000004b00c07308 */ /* 0x000ea20000002400 */
[----:B---3--:R-:W-:Y:S02]  /*40e0*/  FSEL R189, R189, -INF , !P5 ;  /* 0xff800000bdbd7808 */ /* 0x008fe40006800000 */
[----:B-1----:R-:W-:Y:S02]  /*40f0*/  FSEL R185, R185, -INF , !P2 ;  /* 0xff800000b9b97808 */ /* 0x002fe40005000000 */
[----:B------:R-:W-:-:S02]  /*4100*/  ISETP.GE.AND P6, PT, R17, R242, PT ;  /* 0x000000f21100720c */ /* 0x000fc40003fc6270 */
[----:B------:R-:W-:Y:S01]  /*4110*/  ISETP.GE.AND P5, PT, R18, R242, PT ;  /* 0x000000f21200720c */ /* 0x000fe20003fa6270 */
[----:B------:R-:W1:Y:S01]  /*4120*/  MUFU.TANH R195, R68 ;  /* 0x0000004400c37308 */ /* 0x000e620000002400 */
[----:B----4-:R-:W-:Y:S02]  /*4130*/  FSEL R194, R194, -INF , !P3 ;  /* 0xff800000c2c27808 */ /* 0x010fe40005800000 */
[CC--:B------:R-:W-:Y:S02]  /*4140*/  ISETP.GE.AND P3, PT, R17.reuse, R240.reuse, PT ;  /* 0x000000f01100720c */ /* 0x0c0fe40003f66270 */
[----:B------:R-:W-:Y:S02]  /*4150*/  ISETP.GE.AND P2, PT, R18, R240, PT ;  /* 0x000000f01200720c */ /* 0x000fe40003f46270 */
[----:B------:R-:W-:Y:S01]  /*4160*/  ISETP.LT.OR P6, PT, R17, R243, P6 ;  /* 0x000000f31100720c */ /* 0x000fe200037c1670 */
[----:B------:R-:W3:Y:S01]  /*4170*/  MUFU.TANH R193, R69 ;  /* 0x0000004500c17308 */ /* 0x000ee20000002400 */
[----:B--2---:R-:W-:-:S02]  /*4180*/  FSEL R192, R192, -INF , !P4 ;  /* 0xff800000c0c07808 */ /* 0x004fc40006000000 */
[----:B------:R-:W-:Y:S02]  /*4190*/  ISETP.GE.AND P4, PT, R26, R242, PT ;  /* 0x000000f21a00720c */ /* 0x000fe40003f86270 */
[----:B------:R-:W-:Y:S02]  /*41a0*/  ISETP.LT.OR P3, PT, R17, R241, P3 ;  /* 0x000000f11100720c */ /* 0x000fe40001f61670 */
[----:B------:R-:W-:Y:S01]  /*41b0*/  ISETP.LT.OR P5, PT, R18, R243, P5 ;  /* 0x000000f31200720c */ /* 0x000fe20002fa1670 */
[----:B------:R-:W2:Y:S01]  /*41c0*/  MUFU.TANH R188, R71 ;  /* 0x0000004700bc7308 */ /* 0x000ea20000002400 */
[----:B-1----:R-:W-:Y:S02]  /*41d0*/  FSEL R195, R195, -INF , !P1 ;  /* 0xff800000c3c37808 */ /* 0x002fe40004800000 */
[----:B------:R-:W-:Y:S02]  /*41e0*/  ISETP.GE.AND P1, PT, R26, R240, PT ;  /* 0x000000f01a00720c */ /* 0x000fe40003f26270 */
[----:B------:R-:W-:-:S02]  /*41f0*/  ISETP.LT.OR P2, PT, R18, R241, P2 ;  /* 0x000000f11200720c */ /* 0x000fc40001741670 */
[C---:B------:R-:W-:Y:S01]  /*4200*/  ISETP.LT.OR P4, PT, R26.reuse, R243, P4 ;  /* 0x000000f31a00720c */ /* 0x040fe20002781670 */
[----:B------:R-:W1:Y:S01]  /*4210*/  MUFU.TANH R35, R35 ;  /* 0x0000002300237308 */ /* 0x000e620000002400 */
[----:B------:R-:W-:Y:S01]  /*4220*/  BAR.SYNC.DEFER_BLOCKING 0x0 ;  /* 0x0000000000007b1d */ /* 0x000fe20000010000 */
[----:B------:R-:W-:Y:S02]  /*4230*/  ISETP.LT.OR P1, PT, R26, R241, P1 ;  /* 0x000000f11a00720c */ /* 0x000fe40000f21670 */
[----:B---3--:R-:W-:-:S04]  /*4240*/  FSEL R193, R193, -INF , !P6 ;  /* 0xff800000c1c17808 */ /* 0x008fc80007000000 */
[----:B------:R-:W3:Y:S01]  /*4250*/  MUFU.TANH R33, R33 ;  /* 0x0000002100217308 */ /* 0x000ee20000002400 */
[----:B--2---:R-:W-:-:S07]  /*4260*/  FSEL R188, R188, -INF , !P3 ;  /* 0xff800000bcbc7808 */ /* 0x004fce0005800000 */
[----:B------:R-:W2:Y:S01]  /*4270*/  MUFU.TANH R186, R66 ;  /* 0x0000004200ba7308 */ /* 0x000ea20000002400 */
[----:B-1----:R-:W-:-:S07]  /*4280*/  FSEL R35, R35, -INF , !P5 ;  /* 0xff80000023237808 */ /* 0x002fce0006800000 */
[----:B------:R-:W1:Y:S01]  /*4290*/  MUFU.TANH R184, R67 ;  /* 0x0000004300b87308 */ /* 0x000e620000002400 */
[----:B---3--:R-:W-:Y:S02]  /*42a0*/  FSEL R33, R33, -INF , !P4 ;  /* 0xff80000021217808 */ /* 0x008fe40006000000 */
[----:B--2---:R-:W-:Y:S02]  /*42b0*/  FSEL R186, R186, -INF , !P2 ;  /* 0xff800000baba7808 */ /* 0x004fe40005000000 */
[----:B-1----:R-:W-:Y:S01]  /*42c0*/  FSEL R184, R184, -INF , !P1 ;  /* 0xff800000b8b87808 */ /* 0x002fe20004800000 */
        /* <DEDUP_REMOVED lines=37> */
.L_x_998:
        /* <DEDUP_REMOVED lines=51> */
[----:B--2---:R-:W-:Y:S01]  /*4850*/  FMNMX.FTZ R3, R18, R3, !PT ;  /* 0x0000000312037209 */ /* 0x004fe20007810000 */
[C---:B------:R-:W-:Y:S01]  /*4860*/  FMUL.FTZ R34, R164.reuse, c[0x0][0x23c] ;  /* 0x00008f00a4227a20 */ /* 0x040fe20000410000 */
[----:B------:R-:W-:Y:S01]  /*4870*/  FSETP.NEU.FTZ.AND P1, PT, R164, -INF , PT ;  /* 0xff800000a400780b */ /* 0x000fe20003f3d000 */
[----:B------:R-:W2:Y:S02]  /*4880*/  LDSM.16.MT88.4 R88, [R225+0x14000] ;  /* 0x01400000e158783b */ /* 0x000ea40000004200 */
[C---:B------:R-:W-:Y:S01]  /*4890*/  FMUL.FTZ R187, R3.reuse, c[0x0][0x23c] ;  /* 0x00008f0003bb7a20 */ /* 0x040fe20000410000 */
[----:B------:R-:W-:Y:S01]  /*48a0*/  FSEL R34, R34, RZ, P1 ;  /* 0x000000ff22227208 */ /* 0x000fe20000800000 */
[----:B------:R-:W1:Y:S01]  /*48b0*/  LDSM.16.MT88.4 R96, [R224+0x14000] ;  /* 0x01400000e060783b */ /* 0x000e620000004200 */
[----:B------:R-:W-:-:S03]  /*48c0*/  FSETP.NEU.FTZ.AND P1, PT, R3, -INF , PT ;  /* 0xff8000000300780b */ /* 0x000fc60003f3d000 */
[--C-:B------:R-:W-:Y:S01]  /*48d0*/  FFMA.FTZ R177, R24, c[0x0][0x23c], -R34.reuse ;  /* 0x00008f0018b17a23 */ /* 0x100fe20000010822 */
[----:B------:R-:W-:Y:S01]  /*48e0*/  FSEL R187, R187, RZ, P1 ;  /* 0x000000ffbbbb7208 */ /* 0x000fe20000800000 */
[--C-:B------:R-:W-:Y:S01]  /*48f0*/  FFMA.FTZ R176, R25, c[0x0][0x23c], -R34.reuse ;  /* 0x00008f0019b07a23 */ /* 0x100fe20000010822 */
[----:B------:R-:W1:Y:S01]  /*4900*/  LDSM.16.MT88.4 R104, [R228+0x16000] ;  /* 0x01600000e468783b */ /* 0x000e620000004200 */
[--C-:B------:R-:W-:Y:S02]  /*4910*/  FFMA.FTZ R174, R29, c[0x0][0x23c], -R34.reuse ;  /* 0x00008f001dae7a23 */ /* 0x100fe40000010822 */
[----:B------:R-:W-:Y:S01]  /*4920*/  FFMA.FTZ R171, R27, c[0x0][0x23c], -R34 ;  /* 0x00008f001bab7a23 */ /* 0x000fe20000010822 */
[----:B------:R-:W1:Y:S01]  /*4930*/  LDSM.16.MT88.4 R112, [R226+0x16000] ;  /* 0x01600000e270783b */ /* 0x000e620000004200 */
[--C-:B------:R-:W-:Y:S01]  /*4940*/  FFMA.FTZ R178, R6, c[0x0][0x23c], -R187.reuse ;  /* 0x00008f0006b27a23 */ /* 0x100fe200000108bb */
[----:B------:R-:W-:Y:S01]  /*4950*/  MUFU.EX2 R177, R177 ;  /* 0x000000b100b17308 */ /* 0x000fe20000000800 */
[--C-:B------:R-:W-:Y:S01]  /*4960*/  FFMA.FTZ R181, R4, c[0x0][0x23c], -R187.reuse ;  /* 0x00008f0004b57a23 */ /* 0x100fe200000108bb */
[----:B------:R-:W1:Y:S01]  /*4970*/  LDSM.16.MT88.4 R120, [R225+0x16000] ;  /* 0x01600000e178783b */ /* 0x000e620000004200 */
        /* <DEDUP_REMOVED lines=29> */
[--C-:B------:R-:W-:Y:S01]  /*4b50*/  FFMA.FTZ R192, R192, c[0x0][0x23c], -R187.reuse ;  /* 0x00008f00c0c07a23 */ /* 0x100fe200000108bb */
[----:B------:R-:W4:Y:S01]  /*4b60*/  MUFU.EX2 R181, R181 ;  /* 0x000000b500b57308 */ /* 0x000f220000000800 */
[----:B---3--:R-:W-:Y:S01]  /*4b70*/  F2FP.PACK_AB R130, R171, R174 ;  /* 0x000000aeab82723e */ /* 0x008fe200000000ff */
[----:B------:R-:W-:Y:S02]  /*4b80*/  FFMA.FTZ R194, R195, c[0x0][0x23c], -R34 ;  /* 0x00008f00c3c27a23 */ /* 0x000fe40000010822 */
[--C-:B------:R-:W-:Y:S02]  /*4b90*/  FFMA.FTZ R197, R32, c[0x0][0x23c], -R187.reuse ;  /* 0x00008f0020c57a23 */ /* 0x100fe400000108bb */
[----:B------:R-:W-:-:S02]  /*4ba0*/  FFMA.FTZ R188, R188, c[0x0][0x23c], -R187 ;  /* 0x00008f00bcbc7a23 */ /* 0x000fc400000108bb */
[----:B------:R-:W-:Y:S01]  /*4bb0*/  MUFU.EX2 R179, R179 ;  /* 0x000000b300b37308 */ /* 0x000fe20000000800 */
[--C-:B------:R-:W-:Y:S02]  /*4bc0*/  FFMA.FTZ R186, R186, c[0x0][0x23c], -R187.reuse ;  /* 0x00008f00baba7a23 */ /* 0x100fe400000108bb */
[--C-:B------:R-:W-:Y:S02]  /*4bd0*/  FFMA.FTZ R193, R193, c[0x0][0x23c], -R34.reuse ;  /* 0x00008f00c1c17a23 */ /* 0x100fe40000010822 */
[--C-:B------:R-:W-:Y:S02]  /*4be0*/  FFMA.FTZ R195, R35, c[0x0][0x23c], -R34.reuse ;  /* 0x00008f0023c37a23 */ /* 0x100fe40000010822 */
[----:B------:R-:W-:Y:S01]  /*4bf0*/  FFMA.FTZ R196, R33, c[0x0][0x23c], -R34 ;  /* 0x00008f0021c47a23 */ /* 0x000fe20000010822 */
[----:B------:R-:W3:Y:S01]  /*4c00*/  MUFU.EX2 R172, R172 ;  /* 0x000000ac00ac7308 */ /* 0x000ee20000000800 */
[----:B----4-:R-:W-:Y:S01]  /*4c10*/  F2FP.PACK_AB R129, R181, R178 ;  /* 0x000000b2b581723e */ /* 0x010fe200000000ff */
[----:B------:R-:W-:Y:S01]  /*4c20*/  FFMA.FTZ R187, R184, c[0x0][0x23c], -R187 ;  /* 0x00008f00b8bb7a23 */ /* 0x000fe200000108bb */
[----:B------:R-:W-:Y:S01]  /*4c30*/  LDSM.16.MT88.4 R32, [R228+0x11800] ;  /* 0x01180000e420783b */ /* 0x000fe20000004200 */
[----:B------:R-:W-:-:S02]  /*4c40*/  FADD.FTZ R177, R177, R176 ;  /* 0x000000b0b1b17221 */ /* 0x000fc40000010000 */
[----:B------:R-:W-:Y:S02]  /*4c50*/  FADD.FTZ R178, R178, R181 ;  /* 0x000000b5b2b27221 */ /* 0x000fe40000010000 */
        /* <DEDUP_REMOVED lines=79> */
[C---:B--2---:R-:W-:Y:S08]  /*5150*/  HMMA.16816.F32 R136, R4.reuse, R16, R136 ;  /* 0x000000100488723c */ /* 0x044ff00000001888 */
[C---:B------:R-:W-:Y:S01]  /*5160*/  HMMA.16816.F32 R132, R4.reuse, R18, R132 ;  /* 0x000000120484723c */ /* 0x040fe20000001884 */
[----:B------:R-:W-:Y:S07]  /*5170*/  LDSM.16.MT88.4 R16, [R228+0x14800] ;  /* 0x01480000e410783b */ /* 0x000fee0000004200 */
[C---:B------:R-:W-:Y:S08]  /*5180*/  HMMA.16816.F32 R144, R4.reuse, R24, R144 ;  /* 0x000000180490723c */ /* 0x040ff00000001890 */
[C---:B---3--:R-:W-:Y:S08]  /*5190*/  HMMA.16816.F32 R44, R4.reuse, R12, R44 ;  /* 0x0000000c042c723c */ /* 0x048ff0000000182c */
[C---:B------:R-:W-:Y:S01]  /*51a0*/  HMMA.16816.F32 R48, R4.reuse, R14, R48 ;  /* 0x0000000e0430723c */ /* 0x040fe20000001830 */
[----:B------:R-:W2:Y:S07]  /*51b0*/  LDSM.16.MT88.4 R12, [R225+0x14800] ;  /* 0x01480000e10c783b */ /* 0x000eae0000004200 */
[C---:B----4-:R-:W-:Y:S08]  /*51c0*/  HMMA.16816.F32 R52, R4.reuse, R8, R52 ;  /* 0x000000080434723c */ /* 0x050ff00000001834 */
[C---:B------:R-:W-:Y:S01]  /*51d0*/  HMMA.16816.F32 R56, R4.reuse, R10, R56 ;  /* 0x0000000a0438723c */ /* 0x040fe20000001838 */
[----:B------:R-:W3:Y:S07]  /*51e0*/  LDSM.16.MT88.4 R8, [R224+0x14800] ;  /* 0x01480000e008783b */ /* 0x000eee0000004200 */
[C---:B------:R-:W-:Y:S01]  /*51f0*/  HMMA.16816.F32 R140, R4.reuse, R26, R140 ;  /* 0x0000001a048c723c */ /* 0x040fe2000000188c */
[----:B------:R-:W-:Y:S07]  /*5200*/  LDSM.16.MT88.4 R24, [R226+0x14800] ;  /* 0x01480000e218783b */ /* 0x000fee0000004200 */
        /* <DEDUP_REMOVED lines=20> */
[----:B------:R-:W-:Y:S07]  /*5350*/  LDSM.16.MT88.4 R28, [R228+0x11000] ;  /* 0x01100000e41c783b */ /* 0x000fee0000004200 */
[C---:B------:R-:W-:Y:S08]  /*5360*/  HMMA.16816.F32 R76, R4.reuse, R24, R76 ;  /* 0x00000018044c723c */ /* 0x040ff0000000184c */
[C---:B------:R-:W-:Y:S01]  /*5370*/  HMMA.16816.F32 R80, R4.reuse, R26, R80 ;  /* 0x0000001a0450723c */ /* 0x040fe20000001850 */
[----:B------:R-:W-:Y:S07]  /*5380*/  LDSM.16.MT88.4 R24, [R225+0x11000] ;  /* 0x01100000e118783b */ /* 0x000fee0000004200 */
[C---:B------:R-:W-:Y:S08]  /*5390*/  HMMA.16816.F32 R100, R4.reuse, R20, R100 ;  /* 0x000000140464723c */ /* 0x040ff00000001864 */
[C---:B------:R-:W-:Y:S01]  /*53a0*/  HMMA.16816.F32 R104, R4.reuse, R22, R104 ;  /* 0x000000160468723c */ /* 0x040fe20000001868 */
[----:B------:R-:W3:Y:S07]  /*53b0*/  LDSM.16.MT88.4 R20, [R226+0x11000] ;  /* 0x01100000e214783b */ /* 0x000eee0000004200 */
        /* <DEDUP_REMOVED lines=9> */
[----:B-----5:R-:W-:Y:S01]  /*5450*/  F2FP.PACK_AB R7, R192, R191 ;  /* 0x000000bfc007723e */ /* 0x020fe200000000ff */
        /* <DEDUP_REMOVED lines=47> */
[C---:B---3--:R-:W-:Y:S08]  /*5750*/  HMMA.16816.F32 R100, R4.reuse, R20, R100 ;  /* 0x000000140464723c */ /* 0x048ff00000001864 */
[C---:B------:R-:W-:Y:S01]  /*5760*/  HMMA.16816.F32 R104, R4.reuse, R22, R104 ;  /* 0x000000160468723c */ /* 0x040fe20000001868 */
[----:B------:R-:W3:Y:S07]  /*5770*/  LDSM.16.MT88.4 R20, [R224+0x11800] ;  /* 0x01180000e014783b */ /* 0x000eee0000004200 */
[C---:B----4-:R-:W-:Y:S08]  /*5780*/  HMMA.16816.F32 R108, R4.reuse, R16, R108 ;  /* 0x00000010046c723c */ /* 0x050ff0000000186c */
[----:B------:R-:W-:Y:S01]  /*5790*/  HMMA.16816.F32 R112, R4, R18, R112 ;  /* 0x000000120470723c */ /* 0x000fe20000001870 */
[----:B------:R-:W4:Y:S06]  /*57a0*/  LDSM.16.MT88.4 R16, [R226+0x13800] ;  /* 0x01380000e210783b */ /* 0x000f2c0000004200 */
        /* <DEDUP_REMOVED lines=12> */
[----:B------:R-:W-:-:S03]  /*5870*/  FADD.FTZ R252, R187, R186 ;  /* 0x000000babbfc7221 */ /* 0x000fc60000010000 */
[----:B------:R-:W-:Y:S02]  /*5880*/  STL [R1], R200 ;  /* 0x000000c801007387 */ /* 0x000fe40000100800 */
[C---:B------:R-:W-:Y:S02]  /*5890*/  HMMA.16816.F32 R40, R4.reuse, R14, R40 ;  /* 0x0000000e0428723c */ /* 0x040fe40000001828 */
[----:B------:R-:W1:Y:S06]  /*58a0*/  LDSM.16.MT88.4 R12, [R228+0x15800] ;  /* 0x01580000e40c783b */ /* 0x000e6c0000004200 */
        /* <DEDUP_REMOVED lines=30> */
[C---:B---3--:R-:W-:Y:S08]  /*5a90*/  HMMA.16816.F32 R92, R4.reuse, R20, R92 ;  /* 0x00000014045c723c */ /* 0x048ff0000000185c */
[C---:B------:R-:W-:Y:S08]  /*5aa0*/  HMMA.16816.F32 R96, R4.reuse, R22, R96 ;  /* 0x000000160460723c */ /* 0x040ff00000001860 */
[C---:B----4-:R-:W-:Y:S08]  /*5ab0*/  HMMA.16816.F32 R108, R4.reuse, R16, R108 ;  /* 0x00000010046c723c */ /* 0x050ff0000000186c */
        /* <DEDUP_REMOVED lines=8> */
[----:B------:R-:W-:Y:S02]  /*5b40*/  USHF.R.S32.HI UR14, URZ, 0x1f, UR17 ;  /* 0x0000001f3f0e7899 */ /* 0x000fe40008011411 */
        /* <DEDUP_REMOVED lines=16> */
[----:B------:R-:W-:Y:S02]  /*5c50*/  LEA.HI.X R5, R0, c[0x0][0x174], R5, 0x1, P1 ;  /* 0x00005d0000057a11 */ /* 0x000fe400008f0c05 */
[----:B------:R-:W-:Y:S02]  /*5c60*/  IADD3 R12, P1, R6, UR13, RZ ;  /* 0x0000000d060c7c10 */ /* 0x000fe4000ff3e0ff */
[----:B------:R-:W-:-:S02]  /*5c70*/  IADD3.X R7, R5, UR12, RZ, P0, !PT ;  /* 0x0000000c05077c10 */ /* 0x000fc400087fe4ff */
[----:B------:R-:W-:Y:S02]  /*5c80*/  IADD3 R16, P0, R12, UR13, RZ ;  /* 0x0000000d0c107c10 */ /* 0x000fe4000ff1e0ff */
[----:B------:R-:W-:-:S04]  /*5c90*/  IADD3.X R13, R7, UR12, RZ, P1, !PT ;  /* 0x0000000c070d7c10 */ /* 0x000fc80008ffe4ff */
        /* <DEDUP_REMOVED lines=22> */
[----:B------:R-:W1:Y:S04]  /*5e00*/  LDSM.16.M88.4 R8, [R233+0x8000] ;  /* 0x00800000e908783b */ /* 0x000e680000000200 */
[----:B------:R-:W5:Y:S04]  /*5e10*/  LDSM.16.M88.4 R172, [R233+0x9000] ;  /* 0x00900000e9ac783b */ /* 0x000f680000000200 */
[----:B------:R-:W1:Y:S04]  /*5e20*/  LDSM.16.M88.4 R188, [R233+0x9800] ;  /* 0x00980000e9bc783b */ /* 0x000e680000000200 */
[----:B------:R-:W-:Y:S04]  /*5e30*/  LDSM.16.M88.4 R24, [R232] ;  /* 0x00000000e818783b */ /* 0x000fe80000000200 */
[----:B--2---:R-:W2:Y:S04]  /*5e40*/  LDSM.16.M88.4 R12, [R223] ;  /* 0x00000000df0c783b */ /* 0x004ea80000000200 */
[----:B------:R-:W2:Y:S04]  /*5e50*/  LDSM.16.M88.4 R28, [R231] ;  /* 0x00000000e71c783b */ /* 0x000ea80000000200 */
[----:B---3--:R-:W3:Y:S04]  /*5e60*/  LDSM.16.M88.4 R16, [R222] ;  /* 0x00000000de10783b */ /* 0x008ee80000000200 */
[----:B------:R-:W2:Y:S04]  /*5e70*/  LDSM.16.M88.4 R184, [R221] ;  /* 0x00000000ddb8783b */ /* 0x000ea80000000200 */
[----:B------:R-:W-:Y:S01]  /*5e80*/  LDSM.16.M88.4 R192, [R227+0x8000] ;  /* 0x00800000e3c0783b */ /* 0x000fe20000000200 */
[C---:B----4-:R-:W-:Y:S03]  /*5e90*/  HMMA.16816.F32 R20, R32.reuse, R180, RZ ;  /* 0x000000b42014723c */ /* 0x050fe600000018ff */
[----:B------:R-:W-:Y:S04]  /*5ea0*/  LDSM.16.M88.4 R196, [R210] ;  /* 0x00000000d2c4783b */ /* 0x000fe80000000200 */
[----:B------:R-:W0:Y:S01]  /*5eb0*/  LDGDEPBAR ;  /* 0x00000000000079af */ /* 0x000e220000000000 */
[C---:B------:R-:W-:Y:S08]  /*5ec0*/  HMMA.16816.F32 R180, R32.reuse, R182, RZ ;  /* 0x000000b620b4723c */ /* 0x040ff000000018ff */
[C---:B-1----:R-:W-:Y:S08]  /*5ed0*/  HMMA.16816.F32 R4, R32.reuse, R8, RZ ;  /* 0x000000082004723c */ /* 0x042ff000000018ff */
[C---:B-----5:R-:W-:Y:S08]  /*5ee0*/  HMMA.16816.F32 R176, R32.reuse, R172, RZ ;  /* 0x000000ac20b0723c */ /* 0x060ff000000018ff */
[C---:B------:R-:W-:Y:S08]  /*5ef0*/  HMMA.16816.F32 R8, R32.reuse, R10, RZ ;  /* 0x0000000a2008723c */ /* 0x040ff000000018ff */
[C---:B------:R-:W-:Y:S08]  /*5f00*/  HMMA.16816.F32 R172, R32.reuse, R174, RZ ;  /* 0x000000ae20ac723c */ /* 0x040ff000000018ff */
[C---:B------:R-:W-:Y:S08]  /*5f10*/  HMMA.16816.F32 R168, R32.reuse, R188, RZ ;  /* 0x000000bc20a8723c */ /* 0x040ff000000018ff */
[----:B------:R-:W-:Y:S01]  /*5f20*/  HMMA.16816.F32 R32, R32, R190, RZ ;  /* 0x000000be2020723c */ /* 0x000fe200000018ff */
[----:B------:R-:W-:Y:S07]  /*5f30*/  LDSM.16.M88.4 R188, [R227+0x8800] ;  /* 0x00880000e3bc783b */ /* 0x000fee0000000200 */
[C---:B--2---:R-:W-:Y:S08]  /*5f40*/  HMMA.16816.F32 R20, R24.reuse, R12, R20 ;  /* 0x0000000c1814723c */ /* 0x044ff00000001814 */
[C---:B------:R-:W-:Y:S01]  /*5f50*/  HMMA.16816.F32 R180, R24.reuse, R14, R180 ;  /* 0x0000000e18b4723c */ /* 0x040fe200000018b4 */
[----:B------:R-:W1:Y:S07]  /*5f60*/  LDSM.16.M88.4 R12, [R230] ;  /* 0x00000000e60c783b */ /* 0x000e6e0000000200 */
        /* <DEDUP_REMOVED lines=8> */
[----:B------:R-:W-:Y:S04]  /*5ff0*/  LDSM.16.M88.4 R24, [R229] ;  /* 0x00000000e518783b */ /* 0x000fe80000000200 */
[----:B------:R-:W4:Y:S03]  /*6000*/  LDSM.16.M88.4 R184, [R220] ;  /* 0x00000000dcb8783b */ /* 0x000f260000000200 */
        /* <DEDUP_REMOVED lines=11> */
[----:B------:R-:W-:Y:S04]  /*60c0*/  LDSM.16.M88.4 R16, [R234+0x2000] ;  /* 0x00200000ea10783b */ /* 0x000fe80000000200 */
[----:B------:R-:W3:Y:S03]  /*60d0*/  LDSM.16.M88.4 R12, [R233+0xa000] ;  /* 0x00a00000e90c783b */ /* 0x000ee60000000200 */
[C---:B----4-:R-:W-:Y:S08]  /*60e0*/  HMMA.16816.F32 R4, R24.reuse, R184, R4 ;  /* 0x000000b81804723c */ /* 0x050ff00000001804 */
[C---:B------:R-:W-:Y:S01]  /*60f0*/  HMMA.16816.F32 R8, R24.reuse, R186, R8 ;  /* 0x000000ba1808723c */ /* 0x040fe20000001808 */
[----:B------:R-:W4:Y:S07]  /*6100*/  LDSM.16.M88.4 R184, [R233+0xa800] ;  /* 0x00a80000e9b8783b */ /* 0x000f2e0000000200 */
        /* <DEDUP_REMOVED lines=22> */
[----:B------:R-:W-:Y:S03]  /*6270*/  LDSM.16.M88.4 R16, [R227+0xa800] ;  /* 0x00a80000e310783b */ /* 0x000fe60000000200 */
[C---:B---3--:R-:W-:Y:S08]  /*6280*/  HMMA.16816.F32 R4, R188.reuse, R12, R4 ;  /* 0x0000000cbc04723c */ /* 0x048ff00000001804 */
[C---:B------:R-:W-:Y:S01]  /*6290*/  HMMA.16816.F32 R8, R188.reuse, R14, R8 ;  /* 0x0000000ebc08723c */ /* 0x040fe20000001808 */
[----:B------:R-:W2:Y:S07]  /*62a0*/  LDSM.16.M88.4 R12, [R230+0x2000] ;  /* 0x00200000e60c783b */ /* 0x000eae0000000200 */
[C---:B------:R-:W-:Y:S08]  /*62b0*/  HMMA.16816.F32 R20, R188.reuse, R24, R20 ;  /* 0x00000018bc14723c */ /* 0x040ff00000001814 */
[C---:B------:R-:W-:Y:S01]  /*62c0*/  HMMA.16816.F32 R180, R188.reuse, R26, R180 ;  /* 0x0000001abcb4723c */ /* 0x040fe200000018b4 */
[----:B------:R-:W3:Y:S07]  /*62d0*/  LDSM.16.M88.4 R24, [R227+0xb000] ;  /* 0x00b00000e318783b */ /* 0x000eee0000000200 */
[C---:B----4-:R-:W-:Y:S08]  /*62e0*/  HMMA.16816.F32 R176, R188.reuse, R184, R176 ;  /* 0x000000b8bcb0723c */ /* 0x050ff000000018b0 */
[C---:B------:R-:W-:Y:S01]  /*62f0*/  HMMA.16816.F32 R172, R188.reuse, R186, R172 ;  /* 0x000000babcac723c */ /* 0x040fe200000018ac */
[----:B------:R-:W4:Y:S07]  /*6300*/  LDSM.16.M88.4 R184, [R227+0xb800] ;  /* 0x00b80000e3b8783b */ /* 0x000f2e0000000200 */
[C---:B-1----:R-:W-:Y:S08]  /*6310*/  HMMA.16816.F32 R168, R188.reuse, R192, R168 ;  /* 0x000000c0bca8723c */ /* 0x042ff000000018a8 */
[----:B------:R-:W-:Y:S01]  /*6320*/  HMMA.16816.F32 R32, R188, R194, R32 ;  /* 0x000000c2bc20723c */ /* 0x000fe20000001820 */
[----:B------:R-:W-:Y:S04]  /*6330*/  LDSM.16.M88.4 R192, [R220+0x2000] ;  /* 0x00200000dcc0783b */ /* 0x000fe80000000200 */
[----:B------:R-:W-:Y:S03]  /*6340*/  LDSM.16.M88.4 R188, [R220+0x2800] ;  /* 0x00280000dcbc783b */ /* 0x000fe60000000200 */
[C---:B--2---:R-:W-:Y:S08]  /*6350*/  HMMA.16816.F32 R4, R12.reuse, R28, R4 ;  /* 0x0000001c0c04723c */ /* 0x044ff00000001804 */
[C---:B------:R-:W-:Y:S01]  /*6360*/  HMMA.16816.F32 R8, R12.reuse, R30, R8 ;  /* 0x0000001e0c08723c */ /* 0x040fe20000001808 */
[----:B------:R-:W-:Y:S07]  /*6370*/  LDSM.16.M88.4 R28, [R220+0x3000] ;  /* 0x00300000dc1c783b */ /* 0x000fee0000000200 */
[C---:B------:R-:W-:Y:S08]  /*6380*/  HMMA.16816.F32 R20, R12.reuse, R16, R20 ;  /* 0x000000100c14723c */ /* 0x040ff00000001814 */
[C---:B------:R-:W-:Y:S01]  /*6390*/  HMMA.16816.F32 R180, R12.reuse, R18, R180 ;  /* 0x000000120cb4723c */ /* 0x040fe200000018b4 */
[----:B------:R-:W1:Y:S07]  /*63a0*/  LDSM.16.M88.4 R16, [R229+0x2000] ;  /* 0x00200000e510783b */ /* 0x000e6e0000000200 */
[C---:B---3--:R-:W-:Y:S08]  /*63b0*/  HMMA.16816.F32 R176, R12.reuse, R24, R176 ;  /* 0x000000180cb0723c */ /* 0x048ff000000018b0 */
[C---:B------:R-:W-:Y:S01]  /*63c0*/  HMMA.16816.F32 R172, R12.reuse, R26, R172 ;  /* 0x0000001a0cac723c */ /* 0x040fe200000018ac */
[----:B------:R-:W2:Y:S07]  /*63d0*/  LDSM.16.M88.4 R24, [R220+0x3800] ;  /* 0x00380000dc18783b */ /* 0x000eae0000000200 */
[C---:B----4-:R-:W-:Y:S08]  /*63e0*/  HMMA.16816.F32 R168, R12.reuse, R184, R168 ;  /* 0x000000b80ca8723c */ /* 0x050ff000000018a8 */
        /* <DEDUP_REMOVED lines=11> */
[----:B------:R-:W-:Y:S07]  /*64a0*/  LDSM.16.M88.4 R188, [R215] ;  /* 0x00000000d7bc783b */ /* 0x000fee0000000200 */
[C---:B--2---:R-:W-:Y:S08]  /*64b0*/  HMMA.16816.F32 R168, R16.reuse, R24, R168 ;  /* 0x0000001810a8723c */ /* 0x044ff000000018a8 */
[----:B------:R-:W-:Y:S01]  /*64c0*/  HMMA.16816.F32 R32, R16, R26, R32 ;  /* 0x0000001a1020723c */ /* 0x000fe20000001820 */
[----:B------:R-:W2:Y:S04]  /*64d0*/  LDSM.16.M88.4 R16, [R233+0xd800] ;  /* 0x00d80000e910783b */ /* 0x000ea80000000200 */
[----:B------:R-:W5:Y:S03]  /*64e0*/  LDSM.16.M88.4 R24, [R232+0x4000] ;  /* 0x00400000e818783b */ /* 0x000f660000000200 */
        /* <DEDUP_REMOVED lines=8> */
[----:B------:R-:W4:Y:S07]  /*6570*/  LDSM.16.M88.4 R28, [R212] ;  /* 0x00000000d41c783b */ /* 0x000f2e0000000200 */
[C---:B--2---:R-:W-:Y:S08]  /*6580*/  HMMA.16816.F32 R168, R12.reuse, R16, R168 ;  /* 0x000000100ca8723c */ /* 0x044ff000000018a8 */
[----:B------:R-:W-:Y:S01]  /*6590*/  HMMA.16816.F32 R32, R12, R18, R32 ;  /* 0x000000120c20723c */ /* 0x000fe20000001820 */
[----:B------:R-:W-:Y:S04]  /*65a0*/  LDSM.16.M88.4 R16, [R230+0x4000] ;  /* 0x00400000e610783b */ /* 0x000fe80000000200 */
[----:B------:R-:W2:Y:S03]  /*65b0*/  LDSM.16.M88.4 R12, [R227+0xc000] ;  /* 0x00c00000e30c783b */ /* 0x000ea60000000200 */
[C---:B-----5:R-:W-:Y:S08]  /*65c0*/  HMMA.16816.F32 R4, R24.reuse, R188, R4 ;  /* 0x000000bc1804723c */ /* 0x060ff00000001804 */
[C---:B------:R-:W-:Y:S01]  /*65d0*/  HMMA.16816.F32 R8, R24.reuse, R190, R8 ;  /* 0x000000be1808723c */ /* 0x040fe20000001808 */
[----:B------:R-:W5:Y:S07]  /*65e0*/  LDSM.16.M88.4 R188, [R227+0xc800] ;  /* 0x00c80000e3bc783b */ /* 0x000f6e0000000200 */
[C---:B---3--:R-:W-:Y:S08]  /*65f0*/  HMMA.16816.F32 R20, R24.reuse, R184, R20 ;  /* 0x000000b81814723c */ /* 0x048ff00000001814 */
[C---:B------:R-:W-:Y:S01]  /*6600*/  HMMA.16816.F32 R180, R24.reuse, R186, R180 ;  /* 0x000000ba18b4723c */ /* 0x040fe200000018b4 */
[----:B------:R-:W3:Y:S07]  /*6610*/  LDSM.16.M88.4 R184, [R227+0xd000] ;  /* 0x00d00000e3b8783b */ /* 0x000eee0000000200 */
[C---:B-1----:R-:W-:Y:S08]  /*6620*/  HMMA.16816.F32 R176, R24.reuse, R192, R176 ;  /* 0x000000c018b0723c */ /* 0x042ff000000018b0 */
[C---:B------:R-:W-:Y:S01]  /*6630*/  HMMA.16816.F32 R172, R24.reuse, R194, R172 ;  /* 0x000000c218ac723c */ /* 0x040fe200000018ac */
[----:B------:R-:W-:Y:S07]  /*6640*/  LDSM.16.M88.4 R192, [R220+0x4800] ;  /* 0x00480000dcc0783b */ /* 0x000fee0000000200 */
[C---:B----4-:R-:W-:Y:S08]  /*6650*/  HMMA.16816.F32 R168, R24.reuse, R28, R168 ;  /* 0x0000001c18a8723c */ /* 0x050ff000000018a8 */
        /* <DEDUP_REMOVED lines=8> */
[----:B------:R-:W4:Y:S07]  /*66e0*/  LDSM.16.M88.4 R188, [R220+0x5000] ;  /* 0x00500000dcbc783b */ /* 0x000f2e0000000200 */
[C---:B---3--:R-:W-:Y:S08]  /*66f0*/  HMMA.16816.F32 R176, R16.reuse, R184, R176 ;  /* 0x000000b810b0723c */ /* 0x048ff000000018b0 */
[C---:B------:R-:W-:Y:S01]  /*6700*/  HMMA.16816.F32 R172, R16.reuse, R186, R172 ;  /* 0x000000ba10ac723c */ /* 0x040fe200000018ac */
[----:B------:R-:W3:Y:S07]  /*6710*/  LDSM.16.M88.4 R184, [R220+0x5800] ;  /* 0x00580000dcb8783b */ /* 0x000eee0000000200 */
        /* <DEDUP_REMOVED lines=15> */
[----:B------:R-:W3:Y:S04]  /*6810*/  LDSM.16.M88.4 R24, [R211] ;  /* 0x00000000d318783b */ /* 0x000ee80000000200 */
[----:B------:R-:W4:Y:S03]  /*6820*/  LDSM.16.M88.4 R184, [R233+0xf800] ;  /* 0x00f80000e9b8783b */ /* 0x000f260000000200 */
[C---:B-1----:R-:W-:Y:S08]  /*6830*/  HMMA.16816.F32 R4, R16.reuse, R28, R4 ;  /* 0x0000001c1004723c */ /* 0x042ff00000001804 */
[C---:B------:R-:W-:Y:S01]  /*6840*/  HMMA.16816.F32 R8, R16.reuse, R30, R8 ;  /* 0x0000001e1008723c */ /* 0x040fe20000001808 */
[----:B------:R-:W-:Y:S07]  /*6850*/  LDSM.16.M88.4 R28, [R230+0x6000] ;  /* 0x00600000e61c783b */ /* 0x000fee0000000200 */
[C---:B--2---:R-:W-:Y:S08]  /*6860*/  HMMA.16816.F32 R20, R16.reuse, R12, R20 ;  /* 0x0000000c1014723c */ /* 0x044ff00000001814 */
[C---:B------:R-:W-:Y:S01]  /*6870*/  HMMA.16816.F32 R180, R16.reuse, R14, R180 ;  /* 0x0000000e10b4723c */ /* 0x040fe200000018b4 */
[----:B------:R-:W1:Y:S07]  /*6880*/  LDSM.16.M88.4 R12, [R227+0xe000] ;  /* 0x00e00000e30c783b */ /* 0x000e6e0000000200 */
[----:B-----5:R-:W-:Y:S08]  /*6890*/  HMMA.16816.F32 R176, R16, R192, R176 ;  /* 0x000000c010b0723c */ /* 0x020ff000000018b0 */
[----:B---3--:R-:W-:Y:S08]  /*68a0*/  HMMA.16816.F32 R4, R188, R24, R4 ;  /* 0x00000018bc04723c */ /* 0x008ff00000001804 */
[C---:B------:R-:W-:Y:S01]  /*68b0*/  HMMA.16816.F32 R172, R16.reuse, R194, R172 ;  /* 0x000000c210ac723c */ /* 0x040fe200000018ac */
[----:B------:R-:W-:Y:S07]  /*68c0*/  LDSM.16.M88.4 R192, [R220+0x6000] ;  /* 0x00600000dcc0783b */ /* 0x000fee0000000200 */
[C---:B----4-:R-:W-:Y:S08]  /*68d0*/  HMMA.16816.F32 R168, R16.reuse, R184, R168 ;  /* 0x000000b810a8723c */ /* 0x050ff000000018a8 */
[----:B------:R-:W-:Y:S01]  /*68e0*/  HMMA.16816.F32 R32, R16, R186, R32 ;  /* 0x000000ba1020723c */ /* 0x000fe20000001820 */
[----:B------:R-:W2:Y:S04]  /*68f0*/  LDSM.16.M88.4 R16, [R229+0x6000] ;  /* 0x00600000e510783b */ /* 0x000ea80000000200 */
[----:B------:R-:W-:Y:S03]  /*6900*/  LDSM.16.M88.4 R184, [R209] ;  /* 0x00000000d1b8783b */ /* 0x000fe60000000200 */
[----:B------:R-:W-:Y:S01]  /*6910*/  HMMA.16816.F32 R8, R188, R26, R8 ;  /* 0x0000001abc08723c */ /* 0x000fe20000001808 */
[----:B------:R-:W3:Y:S07]  /*6920*/  LDSM.16.M88.4 R24, [R227+0xe800] ;  /* 0x00e80000e318783b */ /* 0x000eee0000000200 */
[----:B-1----:R-:W-:Y:S08]  /*6930*/  HMMA.16816.F32 R4, R28, R12, R4 ;  /* 0x0000000c1c04723c */ /* 0x002ff00000001804 */
[----:B------:R-:W-:Y:S08]  /*6940*/  HMMA.16816.F32 R20, R188, R196, R20 ;  /* 0x000000c4bc14723c */ /* 0x000ff00000001814 */
[----:B------:R-:W-:Y:S01]  /*6950*/  HMMA.16816.F32 R8, R28, R14, R8 ;  /* 0x0000000e1c08723c */ /* 0x000fe20000001808 */
[----:B------:R-:W1:Y:S07]  /*6960*/  LDSM.16.M88.4 R12, [R220+0x6800] ;  /* 0x00680000dc0c783b */ /* 0x000e6e0000000200 */
[----:B------:R-:W-:Y:S08]  /*6970*/  HMMA.16816.F32 R180, R188, R198, R180 ;  /* 0x000000c6bcb4723c */ /* 0x000ff000000018b4 */
[C---:B--2---:R-:W-:Y:S08]  /*6980*/  HMMA.16816.F32 R4, R16.reuse, R192, R4 ;  /* 0x000000c01004723c */ /* 0x044ff00000001804 */
[----:B------:R-:W-:Y:S01]  /*6990*/  HMMA.16816.F32 R8, R16, R194, R8 ;  /* 0x000000c21008723c */ /* 0x000fe20000001808 */
[----:B------:R-:W2:Y:S07]  /*69a0*/  LDSM.16.M88.4 R192, [R227+0xf000] ;  /* 0x00f00000e3c0783b */ /* 0x000eae0000000200 */
[----:B---3--:R-:W-:Y:S08]  /*69b0*/  HMMA.16816.F32 R20, R28, R24, R20 ;  /* 0x000000181c14723c */ /* 0x008ff00000001814 */
[----:B------:R-:W-:Y:S01]  /*69c0*/  HMMA.16816.F32 R176, R188, R184, R176 ;  /* 0x000000b8bcb0723c */ /* 0x000fe200000018b0 */
[----:B------:R-:W-:-:S02]  /*69d0*/  FMUL.FTZ R2, R4, c[0x0][0x2ec] ;  /* 0x0000bb0004027a20 */ /* 0x000fc40000410000 */
[----:B------:R-:W-:Y:S02]  /*69e0*/  FMUL.FTZ R0, R5, c[0x0][0x2ec] ;  /* 0x0000bb0005007a20 */ /* 0x000fe40000410000 */
[----:B------:R-:W-:Y:S02]  /*69f0*/  FMUL.FTZ R165, R6, c[0x0][0x2ec] ;  /* 0x0000bb0006a57a20 */ /* 0x000fe40000410000 */
[----:B------:R-:W-:Y:S01]  /*6a00*/  FMUL.FTZ R184, R7, c[0x0][0x2ec] ;  /* 0x0000bb0007b87a20 */ /* 0x000fe20000410000 */
[----:B------:R-:W-:Y:S01]  /*6a10*/  HMMA.16816.F32 R180, R28, R26, R180 ;  /* 0x0000001a1cb4723c */ /* 0x000fe200000018b4 */
[----:B------:R-:W3:Y:S01]  /*6a20*/  LDSM.16.M88.4 R4, [R208] ;  /* 0x00000000d004783b */ /* 0x000ee20000000200 */
[----:B------:R-:W-:Y:S01]  /*6a30*/  FMUL.FTZ R8, R8, c[0x0][0x2ec] ;  /* 0x0000bb0008087a20 */ /* 0x000fe20000410000 */
[----:B------:R-:W4:Y:S01]  /*6a40*/  MUFU.TANH R2, R2 ;  /* 0x0000000200027308 */ /* 0x000f220000002400 */
[----:B------:R-:W-:Y:S01]  /*6a50*/  FMUL.FTZ R185, R10, c[0x0][0x2ec] ;  /* 0x0000bb000ab97a20 */ /* 0x000fe20000410000 */
[----:B------:R-:W-:Y:S03]  /*6a60*/  LDSM.16.M88.4 R24, [R220+0x7000] ;  /* 0x00700000dc18783b */ /* 0x000fe60000000200 */
[----:B-1----:R-:W-:Y:S03]  /*6a70*/  HMMA.16816.F32 R20, R16, R12, R20 ;  /* 0x0000000c1014723c */ /* 0x002fe60000001814 */
[----:B------:R1:W-:Y:S04]  /*6a80*/  MUFU.TANH R12, R8 ;  /* 0x00000008000c7308 */ /* 0x0003e80000002400 */
[----:B------:R-:W-:Y:S01]  /*6a90*/  FMUL.FTZ R13, R9, c[0x0][0x2ec] ;  /* 0x0000bb00090d7a20 */ /* 0x000fe20000410000 */
[----:B------:R-:W-:Y:S03]  /*6aa0*/  HMMA.16816.F32 R172, R188, R186, R172 ;  /* 0x000000babcac723c */ /* 0x000fe600000018ac */
[----:B------:R-:W5:Y:S04]  /*6ab0*/  MUFU.TANH R165, R165 ;  /* 0x000000a500a57308 */ /* 0x000f680000002400 */
[----:B------:R-:W-:Y:S01]  /*6ac0*/  FMUL.FTZ R186, R11, c[0x0][0x2ec] ;  /* 0x0000bb000bba7a20 */ /* 0x000fe20000410000 */
[----:B------:R-:W-:Y:S01]  /*6ad0*/  HMMA.16816.F32 R180, R16, R14, R180 ;  /* 0x0000000e10b4723c */ /* 0x000fe200000018b4 */
[----:B-1----:R-:W1:Y:S02]  /*6ae0*/  LDSM.16.M88.4 R8, [R227+0xf800] ;  /* 0x00f80000e308783b */ /* 0x002e640000000200 */
[----:B------:R-:W1:Y:S05]  /*6af0*/  MUFU.TANH R0, R0 ;  /* 0x0000000000007308 */ /* 0x000e6a0000002400 */
[----:B------:R-:W-:Y:S01]  /*6b00*/  FMUL.FTZ R14, R21, c[0x0][0x2ec] ;  /* 0x0000bb00150e7a20 */ /* 0x000fe20000410000 */
[----:B--2---:R-:W-:Y:S01]  /*6b10*/  HMMA.16816.F32 R176, R28, R192, R176 ;  /* 0x000000c01cb0723c */ /* 0x004fe200000018b0 */
[----:B------:R-:W-:-:S02]  /*6b20*/  FMUL.FTZ R21, R22, c[0x0][0x2ec] ;  /* 0x0000bb0016157a20 */ /* 0x000fc40000410000 */
[----:B------:R-:W-:Y:S01]  /*6b30*/  FMUL.FTZ R20, R20, c[0x0][0x2ec] ;  /* 0x0000bb0014147a20 */ /* 0x000fe20000410000 */
[----:B------:R-:W2:Y:S01]  /*6b40*/  MUFU.TANH R15, R186 ;  /* 0x000000ba000f7308 */ /* 0x000ea20000002400 */
[----:B------:R-:W-:-:S03]  /*6b50*/  FMUL.FTZ R23, R23, c[0x0][0x2ec] ;  /* 0x0000bb0017177a20 */ /* 0x000fc60000410000 */
[C---:B---3--:R-:W-:Y:S04]  /*6b60*/  HMMA.16816.F32 R168, R188.reuse, R4, R168 ;  /* 0x00000004bca8723c */ /* 0x048fe800000018a8 */
[----:B------:R-:W3:Y:S03]  /*6b70*/  MUFU.TANH R20, R20 ;  /* 0x0000001400147308 */ /* 0x000ee60000002400 */
[----:B------:R-:W-:Y:S01]  /*6b80*/  IMAD.U32 R5, RZ, RZ, UR17 ;  /* 0x00000011ff057e24 */ /* 0x000fe2000f8e00ff */
[----:B------:R-:W-:Y:S01]  /*6b90*/  HMMA.16816.F32 R32, R188, R6, R32 ;  /* 0x00000006bc20723c */ /* 0x000fe20000001820 */
[----:B------:R-:W-:Y:S02]  /*6ba0*/  FMUL.FTZ R183, R183, c[0x0][0x2ec] ;  /* 0x0000bb00b7b77a20 */ /* 0x000fe40000410000 */
[----:B------:R-:W-:Y:S01]  /*6bb0*/  IMAD R22, R5, 0x40, R246 ;  /* 0x0000004005167824 */ /* 0x000fe200078e02f6 */
[----:B------:R-:W-:Y:S01]  /*6bc0*/  MUFU.TANH R13, R13 ;  /* 0x0000000d000d7308 */ /* 0x000fe20000002400 */
[----:B------:R-:W2:Y:S01]  /*6bd0*/  LDSM.16.M88.4 R4, [R220+0x7800] ;  /* 0x00780000dc04783b */ /* 0x000ea20000000200 */
[----:B------:R-:W-:Y:S01]  /*6be0*/  FMUL.FTZ R180, R180, c[0x0][0x2ec] ;  /* 0x0000bb00b4b47a20 */ /* 0x000fe20000410000 */
[----:B------:R-:W-:-:S04]  /*6bf0*/  DEPBAR.LE SB0, 0x0 ;  /* 0x000080000000791a */ /* 0x000fc80000000000 */
[C---:B------:R-:W-:Y:S01]  /*6c00*/  HMMA.16816.F32 R172, R28.reuse, R194, R172 ;  /* 0x000000c21cac723c */ /* 0x040fe200000018ac */
[CC--:B------:R-:W-:Y:S01]  /*6c10*/  ISETP.GE.AND P2, PT, R22.reuse, R242.reuse, PT ;  /* 0x000000f21600720c */ /* 0x0c0fe20003f46270 */
[----:B------:R-:W2:Y:S01]  /*6c20*/  MUFU.TANH R185, R185 ;  /* 0x000000b900b97308 */ /* 0x000ea20000002400 */
[----:B------:R-:W-:Y:S02]  /*6c30*/  FMUL.FTZ R181, R181, c[0x0][0x2ec] ;  /* 0x0000bb00b5b57a20 */ /* 0x000fe40000410000 */
[----:B------:R-:W-:Y:S01]  /*6c40*/  ISETP.LT.OR P2, PT, R22, R243, P2 ;  /* 0x000000f31600720c */ /* 0x000fe20001741670 */
[----:B------:R-:W-:Y:S02]  /*6c50*/  FMUL.FTZ R182, R182, c[0x0][0x2ec] ;  /* 0x0000bb00b6b67a20 */ /* 0x000fe40000410000 */
[----:B-1----:R-:W-:Y:S02]  /*6c60*/  HMMA.16816.F32 R168, R28, R8, R168 ;  /* 0x000000081ca8723c */ /* 0x002fe400000018a8 */
[----:B------:R-:W1:Y:S05]  /*6c70*/  MUFU.TANH R21, R21 ;  /* 0x0000001500157308 */ /* 0x000e6a0000002400 */
[C---:B------:R-:W-:Y:S01]  /*6c80*/  IADD3 R8, R22.reuse, 0x1, RZ ;  /* 0x0000000116087810 */ /* 0x040fe20007ffe0ff */
[----:B------:R-:W-:Y:S01]  /*6c90*/  HMMA.16816.F32 R176, R16, R24, R176 ;  /* 0x0000001810b0723c */ /* 0x000fe200000018b0 */
[----:B------:R-:W-:Y:S01]  /*6ca0*/  IADD3 R9, R22, 0x8, RZ ;  /* 0x0000000816097810 */ /* 0x000fe20007ffe0ff */
[----:B------:R-:W1:Y:S01]  /*6cb0*/  MUFU.TANH R184, R184 ;  /* 0x000000b800b87308 */ /* 0x000e620000002400 */
[----:B------:R-:W-:-:S02]  /*6cc0*/  ISETP.GE.AND P4, PT, R8, R242, PT ;  /* 0x000000f20800720c */ /* 0x000fc40003f86270 */
[C---:B------:R-:W-:Y:S02]  /*6cd0*/  ISETP.GE.AND P1, PT, R8.reuse, R240, PT ;  /* 0x000000f00800720c */ /* 0x040fe40003f26270 */
[C---:B------:R-:W-:Y:S01]  /*6ce0*/  ISETP.GE.AND P0, PT, R9.reuse, R242, PT ;  /* 0x000000f20900720c */ /* 0x040fe20003f06270 */
[----:B------:R-:W-:Y:S01]  /*6cf0*/  HMMA.16816.F32 R32, R28, R10, R32 ;  /* 0x0000000a1c20723c */ /* 0x000fe20000001820 */
[C---:B------:R-:W-:Y:S01]  /*6d00*/  ISETP.GE.AND P6, PT, R9.reuse, R240, PT ;  /* 0x000000f00900720c */ /* 0x040fe20003fc6270 */
[----:B------:R-:W1:Y:S01]  /*6d10*/  MUFU.TANH R23, R23 ;  /* 0x0000001700177308 */ /* 0x000e620000002400 */
[C---:B------:R-:W-:Y:S02]  /*6d20*/  ISETP.LT.OR P4, PT, R8.reuse, R243, P4 ;  /* 0x000000f30800720c */ /* 0x040fe40002781670 */
[----:B------:R-:W-:Y:S02]  /*6d30*/  ISETP.LT.OR P1, PT, R8, R241, P1 ;  /* 0x000000f10800720c */ /* 0x000fe40000f21670 */
[----:B------:R-:W-:Y:S01]  /*6d40*/  IADD3 R8, R22, 0x9, RZ ;  /* 0x0000000916087810 */ /* 0x000fe20007ffe0ff */
[----:B------:R-:W-:Y:S01]  /*6d50*/  HMMA.16816.F32 R172, R16, R26, R172 ;  /* 0x0000001a10ac723c */ /* 0x000fe200000018ac */
[C---:B------:R-:W-:Y:S01]  /*6d60*/  ISETP.LT.OR P0, PT, R9.reuse, R243, P0 ;  /* 0x000000f30900720c */ /* 0x040fe20000701670 */
[----:B------:R1:W1:Y:S01]  /*6d70*/  MUFU.TANH R192, R183 ;  /* 0x000000b700c07308 */ /* 0x0002620000002400 */
[----:B------:R-:W-:-:S02]  /*6d80*/  ISETP.LT.OR P6, PT, R9, R241, P6 ;  /* 0x000000f10900720c */ /* 0x000fc400037c1670 */
[----:B----4-:R-:W-:Y:S02]  /*6d90*/  FSEL R9, R2, -INF , !P2 ;  /* 0xff80000002097808 */ /* 0x010fe40005000000 */
[C---:B------:R-:W-:Y:S01]  /*6da0*/  ISETP.GE.AND P3, PT, R8.reuse, R242, PT ;  /* 0x000000f20800720c */ /* 0x040fe20003f66270 */
[C---:B--2---:R-:W-:Y:S01]  /*6db0*/  HMMA.16816.F32 R168, R16.reuse, R4, R168 ;  /* 0x0000000410a8723c */ /* 0x044fe200000018a8 */
[-C--:B------:R-:W-:Y:S01]  /*6dc0*/  ISETP.GE.AND P5, PT, R8, R240.reuse, PT ;  /* 0x000000f00800720c */ /* 0x080fe20003fa6270 */
[----:B------:R-:W-:Y:S01]  /*6dd0*/  FMUL.FTZ R176, R176, c[0x0][0x2ec] ;  /* 0x0000bb00b0b07a20 */ /* 0x000fe20000410000 */
[----:B------:R-:W-:Y:S01]  /*6de0*/  ISETP.GE.AND P2, PT, R22, R240, PT ;  /* 0x000000f01600720c */ /* 0x000fe20003f46270 */
[----:B------:R-:W-:Y:S01]  /*6df0*/  MUFU.TANH R14, R14 ;  /* 0x0000000e000e7308 */ /* 0x000fe20000002400 */
[C---:B------:R-:W-:Y:S01]  /*6e00*/  ISETP.LT.OR P3, PT, R8.reuse, R243, P3 ;  /* 0x000000f30800720c */ /* 0x040fe20001f61670 */
[----:B------:R-:W-:Y:S01]  /*6e10*/  FMUL.FTZ R177, R177, c[0x0][0x2ec] ;  /* 0x0000bb00b1b17a20 */ /* 0x000fe20000410000 */
[-C--:B------:R-:W-:Y:S01]  /*6e20*/  ISETP.LT.OR P5, PT, R8, R241.reuse, P5 ;  /* 0x000000f10800720c */ /* 0x080fe20002fa1670 */
[----:B------:R-:W-:Y:S01]  /*6e30*/  HMMA.16816.F32 R32, R16, R6, R32 ;  /* 0x000000061020723c */ /* 0x000fe20000001820 */
[C---:B------:R-:W-:Y:S01]  /*6e40*/  ISETP.LT.OR P2, PT, R22.reuse, R241, P2 ;  /* 0x000000f11600720c */ /* 0x040fe20001741670 */
[----:B------:R-:W-:Y:S01]  /*6e50*/  FMUL.FTZ R179, R179, c[0x0][0x2ec] ;  /* 0x0000bb00b3b37a20 */ /* 0x000fe20000410000 */
[----:B------:R-:W-:Y:S01]  /*6e60*/  IADD3 R8, R22, 0x10, RZ ;  /* 0x0000001016087810 */ /* 0x000fe20007ffe0ff */
[----:B------:R-:W2:Y:S01]  /*6e70*/  MUFU.TANH R193, R176 ;  /* 0x000000b000c17308 */ /* 0x000ea20000002400 */
[----:B-----5:R-:W-:Y:S01]  /*6e80*/  FSEL R2, R165, -INF , !P2 ;  /* 0xff800000a5027808 */ /* 0x020fe20005000000 */
[----:B------:R-:W-:Y:S01]  /*6e90*/  FMUL.FTZ R178, R178, c[0x0][0x2ec] ;  /* 0x0000bb00b2b27a20 */ /* 0x000fe20000410000 */
[----:B------:R-:W-:Y:S01]  /*6ea0*/  ISETP.GE.AND P2, PT, R8, R242, PT ;  /* 0x000000f20800720c */ /* 0x000fe20003f46270 */
[----:B------:R-:W-:Y:S01]  /*6eb0*/  FMUL.FTZ R31, R172, c[0x0][0x2ec] ;  /* 0x0000bb00ac1f7a20 */ /* 0x000fe20000410000 */
[----:B------:R-:W-:Y:S01]  /*6ec0*/  IADD3 R5, R22, 0x19, RZ ;  /* 0x0000001916057810 */ /* 0x000fe20007ffe0ff */
[----:B------:R-:W-:Y:S01]  /*6ed0*/  FMUL.FTZ R29, R173, c[0x0][0x2ec] ;  /* 0x0000bb00ad1d7a20 */ /* 0x000fe20000410000 */
[----:B------:R-:W-:Y:S01]  /*6ee0*/  ISETP.LT.OR P2, PT, R8, R243, P2 ;  /* 0x000000f30800720c */ /* 0x000fe20001741670 */
[----:B------:R-:W4:Y:S01]  /*6ef0*/  MUFU.TANH R180, R180 ;  /* 0x000000b400b47308 */ /* 0x000f220000002400 */
[----:B------:R-:W-:Y:S01]  /*6f00*/  FSEL R11, R0, -INF , !P4 ;  /* 0xff800000000b7808 */ /* 0x000fe20006000000 */
[----:B------:R-:W-:Y:S01]  /*6f10*/  FMUL.FTZ R30, R174, c[0x0][0x2ec] ;  /* 0x0000bb00ae1e7a20 */ /* 0x000fe20000410000 */
[----:B------:R-:W-:Y:S01]  /*6f20*/  FSEL R4, R15, -INF , !P5 ;  /* 0xff8000000f047808 */ /* 0x000fe20006800000 */
[----:B------:R-:W-:Y:S01]  /*6f30*/  FMUL.FTZ R170, R170, c[0x0][0x2ec] ;  /* 0x0000bb00aaaa7a20 */ /* 0x000fe20000410000 */
[----:B---3--:R-:W-:Y:S01]  /*6f40*/  FSEL R27, R20, -INF , !P2 ;  /* 0xff800000141b7808 */ /* 0x008fe20005000000 */
[----:B------:R-:W-:Y:S01]  /*6f50*/  FMUL.FTZ R28, R175, c[0x0][0x2ec] ;  /* 0x0000bb00af1c7a20 */ /* 0x000fe20000410000 */
[----:B------:R-:W-:Y:S01]  /*6f60*/  ISETP.GE.AND P4, PT, R8, R240, PT ;  /* 0x000000f00800720c */ /* 0x000fe20003f86270 */
[----:B------:R-:W-:Y:S01]  /*6f70*/  MUFU.TANH R181, R181 ;  /* 0x000000b500b57308 */ /* 0x000fe20000002400 */
[C---:B------:R-:W-:Y:S01]  /*6f80*/  ISETP.GE.AND P5, PT, R5.reuse, R242, PT ;  /* 0x000000f20500720c */ /* 0x040fe20003fa6270 */
[----:B------:R-:W-:Y:S01]  /*6f90*/  FMUL.FTZ R168, R168, c[0x0][0x2ec] ;  /* 0x0000bb00a8a87a20 */ /* 0x000fe20000410000 */
[----:B------:R-:W-:Y:S01]  /*6fa0*/  ISETP.GE.AND P2, PT, R5, R240, PT ;  /* 0x000000f00500720c */ /* 0x000fe20003f46270 */
[----:B------:R-:W-:Y:S01]  /*6fb0*/  FMUL.FTZ R169, R169, c[0x0][0x2ec] ;  /* 0x0000bb00a9a97a20 */ /* 0x000fe20000410000 */
[----:B------:R-:W-:Y:S01]  /*6fc0*/  ISETP.LT.OR P4, PT, R8, R241, P4 ;  /* 0x000000f10800720c */ /* 0x000fe20002781670 */
[----:B------:R-:W-:Y:S01]  /*6fd0*/  FMUL.FTZ R171, R171, c[0x0][0x2ec] ;  /* 0x0000bb00abab7a20 */ /* 0x000fe20000410000 */
[C---:B------:R-:W-:Y:S01]  /*6fe0*/  ISETP.LT.OR P5, PT, R5.reuse, R243, P5 ;  /* 0x000000f30500720c */ /* 0x040fe20002fa1670 */
[----:B------:R-:W3:Y:S01]  /*6ff0*/  MUFU.TANH R186, R182 ;  /* 0x000000b600ba7308 */ /* 0x000ee20000002400 */
[----:B------:R-:W-:Y:S01]  /*7000*/  ISETP.LT.OR P2, PT, R5, R241, P2 ;  /* 0x000000f10500720c */ /* 0x000fe20001741670 */
[----:B------:R-:W-:Y:S01]  /*7010*/  FMUL.FTZ R32, R32, c[0x0][0x2ec] ;  /* 0x0000bb0020207a20 */ /* 0x000fe20000410000 */
[C---:B------:R-:W-:Y:S01]  /*7020*/  IADD3 R10, R22.reuse, 0x11, RZ ;  /* 0x00000011160a7810 */ /* 0x040fe20007ffe0ff */
[----:B------:R-:W-:Y:S01]  /*7030*/  FMUL.FTZ R33, R33, c[0x0][0x2ec] ;  /* 0x0000bb0021217a20 */ /* 0x000fe20000410000 */
[----:B------:R-:W-:Y:S01]  /*7040*/  IADD3 R8, R22, 0x18, RZ ;  /* 0x0000001816087810 */ /* 0x000fe20007ffe0ff */
[----:B------:R-:W-:Y:S01]  /*7050*/  FMUL.FTZ R34, R34, c[0x0][0x2ec] ;  /* 0x0000bb0022227a20 */ /* 0x000fe20000410000 */
[----:B------:R-:W-:Y:S01]  /*7060*/  IADD3 R5, R22, 0x20, RZ ;  /* 0x0000002016057810 */ /* 0x000fe20007ffe0ff */
[----:B------:R-:W5:Y:S01]  /*7070*/  MUFU.TANH R191, R177 ;  /* 0x000000b100bf7308 */ /* 0x000f620000002400 */
[----:B-1----:R-:W-:Y:S01]  /*7080*/  FSEL R183, R12, -INF , !P0 ;  /* 0xff8000000cb77808 */ /* 0x002fe20004000000 */
[----:B------:R-:W-:Y:S01]  /*7090*/  FMUL.FTZ R35, R35, c[0x0][0x2ec] ;  /* 0x0000bb0023237a20 */ /* 0x000fe20000410000 */
[----:B------:R-:W-:-:S02]  /*70a0*/  FSEL R0, R185, -INF , !P6 ;  /* 0xff800000b9007808 */ /* 0x000fc40007000000 */
[----:B------:R-:W-:Y:S02]  /*70b0*/  FSEL R13, R13, -INF , !P3 ;  /* 0xff8000000d0d7808 */ /* 0x000fe40005800000 */
[----:B------:R-:W-:Y:S01]  /*70c0*/  FSEL R26, R21, -INF , !P4 ;  /* 0xff800000151a7808 */ /* 0x000fe20006000000 */
[----:B------:R-:W1:Y:S01]  /*70d0*/  MUFU.TANH R188, R179 ;  /* 0x000000b300bc7308 */ /* 0x000e620000002400 */
[----:B------:R-:W-:Y:S02]  /*70e0*/  ISETP.GE.AND P0, PT, R10, R240, PT ;  /* 0x000000f00a00720c */ /* 0x000fe40003f06270 */
[C---:B------:R-:W-:Y:S02]  /*70f0*/  ISETP.GE.AND P6, PT, R8.reuse, R242, PT ;  /* 0x000000f20800720c */ /* 0x040fe40003fc6270 */
[----:B------:R-:W-:Y:S02]  /*7100*/  ISETP.GE.AND P3, PT, R8, R240, PT ;  /* 0x000000f00800720c */ /* 0x000fe40003f66270 */
[----:B------:R-:W-:Y:S01]  /*7110*/  ISETP.GE.AND P4, PT, R5, R242, PT ;  /* 0x000000f20500720c */ /* 0x000fe20003f86270 */
[----:B------:R-:W1:Y:S01]  /*7120*/  MUFU.TANH R31, R31 ;  /* 0x0000001f001f7308 */ /* 0x000e620000002400 */
[----:B------:R-:W-:-:S02]  /*7130*/  FSEL R184, R184, -INF , !P1 ;  /* 0xff800000b8b87808 */ /* 0x000fc40004800000 */
[C---:B------:R-:W-:Y:S02]  /*7140*/  ISETP.GE.AND P1, PT, R10.reuse, R242, PT ;  /* 0x000000f20a00720c */ /* 0x040fe40003f26270 */
[----:B------:R-:W-:Y:S02]  /*7150*/  ISETP.LT.OR P0, PT, R10, R241, P0 ;  /* 0x000000f10a00720c */ /* 0x000fe40000701670 */
[C---:B------:R-:W-:Y:S01]  /*7160*/  ISETP.LT.OR P6, PT, R8.reuse, R243, P6 ;  /* 0x000000f30800720c */ /* 0x040fe200037c1670 */
[----:B------:R-:W1:Y:S01]  /*7170*/  MUFU.TANH R190, R178 ;  /* 0x000000b200be7308 */ /* 0x000e620000002400 */
[----:B------:R-:W-:Y:S02]  /*7180*/  ISETP.LT.OR P3, PT, R8, R241, P3 ;  /* 0x000000f10800720c */ /* 0x000fe40001f61670 */
[----:B------:R-:W-:Y:S02]  /*7190*/  ISETP.LT.OR P4, PT, R5, R243, P4 ;  /* 0x000000f30500720c */ /* 0x000fe40002781670 */
[----:B------:R-:W-:-:S02]  /*71a0*/  IADD3 R8, R22, 0x21, RZ ;  /* 0x0000002116087810 */ /* 0x000fc40007ffe0ff */
[----:B------:R-:W-:Y:S01]  /*71b0*/  IADD3 R7, R22, 0x29, RZ ;  /* 0x0000002916077810 */ /* 0x000fe20007ffe0ff */
[----:B------:R-:W1:Y:S01]  /*71c0*/  MUFU.TANH R176, R170 ;  /* 0x000000aa00b07308 */ /* 0x000e620000002400 */
[----:B------:R-:W-:Y:S02]  /*71d0*/  ISETP.LT.OR P1, PT, R10, R243, P1 ;  /* 0x000000f30a00720c */ /* 0x000fe40000f21670 */
[----:B------:R-:W-:Y:S02]  /*71e0*/  FSEL R24, R23, -INF , !P0 ;  /* 0xff80000017187808 */ /* 0x000fe40004000000 */
[----:B------:R-:W-:Y:S02]  /*71f0*/  FSEL R192, R192, -INF , !P2 ;  /* 0xff800000c0c07808 */ /* 0x000fe40005000000 */
[----:B--2---:R-:W-:Y:S01]  /*7200*/  FSEL R193, R193, -INF , !P4 ;  /* 0xff800000c1c17808 */ /* 0x004fe20006000000 */
[----:B------:R-:W-:Y:S01]  /*7210*/  MUFU.TANH R29, R29 ;  /* 0x0000001d001d7308 */ /* 0x000fe20000002400 */
[----:B------:R-:W-:-:S02]  /*7220*/  ISETP.GE.AND P0, PT, R8, R242, PT ;  /* 0x000000f20800720c */ /* 0x000fc40003f06270 */
[C---:B------:R-:W-:Y:S02]  /*7230*/  ISETP.GE.AND P2, PT, R7.reuse, R242, PT ;  /* 0x000000f20700720c */ /* 0x040fe40003f46270 */
[-C--:B------:R-:W-:Y:S02]  /*7240*/  ISETP.GE.AND P4, PT, R7, R240.reuse, PT ;  /* 0x000000f00700720c */ /* 0x080fe40003f86270 */
[----:B------:R-:W-:Y:S01]  /*7250*/  FSEL R25, R14, -INF , !P1 ;  /* 0xff8000000e197808 */ /* 0x000fe20004800000 */
[----:B------:R-:W2:Y:S01]  /*7260*/  MUFU.TANH R30, R30 ;  /* 0x0000001e001e7308 */ /* 0x000ea20000002400 */
[----:B------:R-:W-:Y:S02]  /*7270*/  IADD3 R6, R22, 0x28, RZ ;  /* 0x0000002816067810 */ /* 0x000fe40007ffe0ff */
[----:B------:R-:W-:Y:S02]  /*7280*/  ISETP.GE.AND P1, PT, R5, R240, PT ;  /* 0x000000f00500720c */ /* 0x000fe40003f26270 */
[----:B------:R-:W-:-:S02]  /*7290*/  ISETP.LT.OR P0, PT, R8, R243, P0 ;  /* 0x000000f30800720c */ /* 0x000fc40000701670 */
[C---:B------:R-:W-:Y:S01]  /*72a0*/  ISETP.LT.OR P2, PT, R7.reuse, R243, P2 ;  /* 0x000000f30700720c */ /* 0x040fe20001741670 */
[----:B------:R-:W1:Y:S01]  /*72b0*/  MUFU.TANH R28, R28 ;  /* 0x0000001c001c7308 */ /* 0x000e620000002400 */
[----:B------:R-:W-:Y:S02]  /*72c0*/  ISETP.LT.OR P4, PT, R7, R241, P4 ;  /* 0x000000f10700720c */ /* 0x000fe40002781670 */
[----:B----4-:R-:W-:Y:S02]  /*72d0*/  FSEL R21, R180, -INF , !P6 ;  /* 0xff800000b4157808 */ /* 0x010fe40007000000 */
[----:B---3--:R-:W-:Y:S02]  /*72e0*/  FSEL R186, R186, -INF , !P3 ;  /* 0xff800000baba7808 */ /* 0x008fe40005800000 */
[----:B------:R-:W-:Y:S01]  /*72f0*/  FSEL R23, R181, -INF , !P5 ;  /* 0xff800000b5177808 */ /* 0x000fe20006800000 */
[----:B------:R-:W-:Y:S01]  /*7300*/  MUFU.TANH R179, R169 ;  /* 0x000000a900b37308 */ /* 0x000fe20000002400 */
[----:B------:R-:W-:-:S02]  /*7310*/  IADD3 R7, R22, 0x30, RZ ;  /* 0x0000003016077810 */ /* 0x000fc40007ffe0ff */
[----:B------:R-:W-:Y:S02]  /*7320*/  ISETP.GE.AND P6, PT, R8, R240, PT ;  /* 0x000000f00800720c */ /* 0x000fe40003fc6270 */
[C---:B------:R-:W-:Y:S02]  /*7330*/  ISETP.GE.AND P3, PT, R6.reuse, R242, PT ;  /* 0x000000f20600720c */ /* 0x040fe40003f66270 */
[-C--:B------:R-:W-:Y:S01]  /*7340*/  ISETP.GE.AND P5, PT, R6, R240.reuse, PT ;  /* 0x000000f00600720c */ /* 0x080fe20003fa6270 */
[----:B------:R-:W-:Y:S01]  /*7350*/  MUFU.TANH R174, R171 ;  /* 0x000000ab00ae7308 */ /* 0x000fe20000002400 */
[----:B------:R-:W-:Y:S02]  /*7360*/  ISETP.LT.OR P1, PT, R5, R241, P1 ;  /* 0x000000f10500720c */ /* 0x000fe40000f21670 */
[----:B-----5:R-:W-:Y:S02]  /*7370*/  FSEL R191, R191, -INF , !P0 ;  /* 0xff800000bfbf7808 */ /* 0x020fe40004000000 */
[----:B------:R-:W-:-:S02]  /*7380*/  ISETP.GE.AND P0, PT, R7, R240, PT ;  /* 0x000000f00700720c */ /* 0x000fc40003f06270 */
[----:B------:R-:W-:Y:S01]  /*7390*/  ISETP.LT.OR P6, PT, R8, R241, P6 ;  /* 0x000000f10800720c */ /* 0x000fe200037c1670 */
[----:B------:R-:W3:Y:S01]  /*73a0*/  MUFU.TANH R5, R168 ;  /* 0x000000a800057308 */ /* 0x000ee20000002400 */
[C---:B------:R-:W-:Y:S02]  /*73b0*/  ISETP.LT.OR P3, PT, R6.reuse, R243, P3 ;  /* 0x000000f30600720c */ /* 0x040fe40001f61670 */
[-C--:B------:R-:W-:Y:S02]  /*73c0*/  ISETP.LT.OR P5, PT, R6, R241.reuse, P5 ;  /* 0x000000f10600720c */ /* 0x080fe40002fa1670 */
[----:B------:R-:W-:Y:S02]  /*73d0*/  IADD3 R6, R22, 0x31, RZ ;  /* 0x0000003116067810 */ /* 0x000fe40007ffe0ff */
[----:B------:R-:W-:Y:S01]  /*73e0*/  ISETP.LT.OR P0, PT, R7, R241, P0 ;  /* 0x000000f10700720c */ /* 0x000fe20000701670 */
[----:B------:R-:W4:Y:S01]  /*73f0*/  MUFU.TANH R177, R32 ;  /* 0x0000002000b17308 */ /* 0x000f220000002400 */
[----:B-1----:R-:W-:-:S02]  /*7400*/  FSEL R188, R188, -INF , !P6 ;  /* 0xff800000bcbc7808 */ /* 0x002fc40007000000 */
[----:B------:R-:W-:Y:S02]  /*7410*/  FSEL R31, R31, -INF , !P3 ;  /* 0xff8000001f1f7808 */ /* 0x000fe40005800000 */
[----:B------:R-:W-:Y:S02]  /*7420*/  FSEL R190, R190, -INF , !P1 ;  /* 0xff800000bebe7808 */ /* 0x000fe40004800000 */
[C---:B------:R-:W-:Y:S01]  /*7430*/  ISETP.GE.AND P6, PT, R6.reuse, R242, PT ;  /* 0x000000f20600720c */ /* 0x040fe20003fc6270 */
[----:B------:R-:W-:Y:S01]  /*7440*/  MUFU.TANH R175, R33 ;  /* 0x0000002100af7308 */ /* 0x000fe20000002400 */
[----:B------:R-:W-:Y:S02]  /*7450*/  ISETP.GE.AND P3, PT, R6, R240, PT ;  /* 0x000000f00600720c */ /* 0x000fe40003f66270 */
[----:B------:R-:W-:Y:S02]  /*7460*/  ISETP.GE.AND P1, PT, R7, R242, PT ;  /* 0x000000f20700720c */ /* 0x000fe40003f26270 */
[----:B------:R-:W-:-:S02]  /*7470*/  FSEL R176, R176, -INF , !P0 ;  /* 0xff800000b0b07808 */ /* 0x000fc40004000000 */
[----:B------:R-:W-:Y:S01]  /*7480*/  PLOP3.LUT P0, PT, PT, PT, UP0, 0x80, 0x0 ;  /* 0x000000000000781c */ /* 0x000fe20003f0f008 */
[----:B------:R-:W1:Y:S01]  /*7490*/  MUFU.TANH R172, R34 ;  /* 0x0000002200ac7308 */ /* 0x000e620000002400 */
[----:B------:R-:W-:Y:S01]  /*74a0*/  BAR.SYNC.DEFER_BLOCKING 0x0 ;  /* 0x0000000000007b1d */ /* 0x000fe20000010000 */
[C---:B------:R-:W-:Y:S02]  /*74b0*/  ISETP.LT.OR P6, PT, R6.reuse, R243, P6 ;  /* 0x000000f30600720c */ /* 0x040fe400037c1670 */
[----:B------:R-:W-:Y:S02]  /*74c0*/  ISETP.LT.OR P3, PT, R6, R241, P3 ;  /* 0x000000f10600720c */ /* 0x000fe40001f61670 */
[----:B------:R-:W-:Y:S02]  /*74d0*/  ISETP.LT.OR P1, PT, R7, R243, P1 ;  /* 0x000000f30700720c */ /* 0x000fe40000f21670 */
[----:B------:R-:W5:Y:S01]  /*74e0*/  MUFU.TANH R170, R35 ;  /* 0x0000002300aa7308 */ /* 0x000f620000002400 */
[----:B------:R-:W-:-:S02]  /*74f0*/  IADD3 R6, R22, 0x38, RZ ;  /* 0x0000003816067810 */ /* 0x000fc40007ffe0ff */
[----:B------:R-:W-:Y:S02]  /*7500*/  IADD3 R22, R22, 0x39, RZ ;  /* 0x0000003916167810 */ /* 0x000fe40007ffe0ff */
[----:B--2---:R-:W-:Y:S02]  /*7510*/  FSEL R30, R30, -INF , !P5 ;  /* 0xff8000001e1e7808 */ /* 0x004fe40006800000 */
[----:B------:R-:W-:Y:S02]  /*7520*/  FSEL R29, R29, -INF , !P2 ;  /* 0xff8000001d1d7808 */ /* 0x000fe40005000000 */
[----:B------:R-:W-:Y:S02]  /*7530*/  FSEL R28, R28, -INF , !P4 ;  /* 0xff8000001c1c7808 */ /* 0x000fe40006000000 */
[----:B---3--:R-:W-:Y:S02]  /*7540*/  FSEL R181, R5, -INF , !P1 ;  /* 0xff80000005b57808 */ /* 0x008fe40004800000 */
        /* <DEDUP_REMOVED lines=10> */
[----:B----4-:R-:W-:Y:S02]  /*75f0*/  FSEL R177, R177, -INF , !P5 ;  /* 0xff800000b1b17808 */ /* 0x010fe40006800000 */
[----:B-1----:R-:W-:Y:S02]  /*7600*/  FSEL R172, R172, -INF , !P2 ;  /* 0xff800000acac7808 */ /* 0x002fe40005000000 */
[----:B------:R-:W-:-:S02]  /*7610*/  FSEL R175, R175, -INF , !P4 ;  /* 0xff800000afaf7808 */ /* 0x000fc40006000000 */
[----:B-----5:R-:W-:Y:S01]  /*7620*/  FSEL R170, R170, -INF , !P1 ;  /* 0xff800000aaaa7808 */ /* 0x020fe20004800000 */
        /* <DEDUP_REMOVED lines=43> */
.L_x_1000:
[----:B------:R-:W-:Y:S01]  /*78e0*/  FMNMX.FTZ R5, R3, R2, !PT ;  /* 0x0000000203057209 */ /* 0x000fe20007810000 */
[----:B-1----:R-:W-:Y:S01]  /*78f0*/  LDSM.16.MT88.4 R16, [R228+0x10000] ;  /* 0x01000000e410783b */ /* 0x002fe20000004200 */
        /* <DEDUP_REMOVED lines=42> */
[----:B------:R-:W-:Y:S01]  /*7ba0*/  FMUL.FTZ R178, R169, c[0x0][0x23c] ;  /* 0x00008f00a9b27a20 */ /* 0x000fe20000410000 */
[----:B------:R-:W-:Y:S02]  /*7bb0*/  FSEL R173, R173, RZ, P0 ;  /* 0x000000ffadad7208 */ /* 0x000fe40000000000 */
[----:B------:R-:W-:Y:S02]  /*7bc0*/  FSEL R5, R169, RZ, P1 ;  /* 0x000000ffa9057208 */ /* 0x000fe40000800000 */
[----:B------:R-:W-:Y:S01]  /*7bd0*/  FSEL R178, R178, RZ, P1 ;  /* 0x000000ffb2b27208 */ /* 0x000fe20000800000 */
[----:B------:R-:W-:Y:S01]  /*7be0*/  FFMA.FTZ R171, R4, c[0x0][0x23c], -R173 ;  /* 0x00008f0004ab7a23 */ /* 0x000fe200000108ad */
[----:B------:R-:W-:Y:S01]  /*7bf0*/  FSEL R4, R168, RZ, P0 ;  /* 0x000000ffa8047208 */ /* 0x000fe20000000000 */
[----:B------:R-:W-:-:S02]  /*7c00*/  FADD.FTZ R5, R164, -R5 ;  /* 0x80000005a4057221 */ /* 0x000fc40000010000 */
[----:B------:R-:W-:Y:S02]  /*7c10*/  FFMA.FTZ R32, R13, c[0x0][0x23c], -R178 ;  /* 0x00008f000d207a23 */ /* 0x000fe400000108b2 */
[----:B------:R-:W-:Y:S01]  /*7c20*/  FADD.FTZ R4, R3, -R4 ;  /* 0x8000000403047221 */ /* 0x000fe20000010000 */
[----:B------:R-:W1:Y:S01]  /*7c30*/  LDSM.16.MT88.4 R12, [R226+0x10000] ;  /* 0x01000000e20c783b */ /* 0x000e620000004200 */
[--C-:B------:R-:W-:Y:S01]  /*7c40*/  FFMA.FTZ R33, R2, c[0x0][0x23c], -R173.reuse ;  /* 0x00008f0002217a23 */ /* 0x100fe200000108ad */
[----:B------:R-:W-:Y:S01]  /*7c50*/  MUFU.EX2 R171, R171 ;  /* 0x000000ab00ab7308 */ /* 0x000fe20000000800 */
[--C-:B------:R-:W-:Y:S02]  /*7c60*/  FFMA.FTZ R165, R9, c[0x0][0x23c], -R178.reuse ;  /* 0x00008f0009a57a23 */ /* 0x100fe400000108b2 */
[--C-:B------:R-:W-:Y:S02]  /*7c70*/  FFMA.FTZ R34, R11, c[0x0][0x23c], -R178.reuse ;  /* 0x00008f000b227a23 */ /* 0x100fe400000108b2 */
[----:B------:R-:W-:Y:S01]  /*7c80*/  FFMA.FTZ R35, R183, c[0x0][0x23c], -R178 ;  /* 0x00008f00b7237a23 */ /* 0x000fe200000108b2 */
[----:B------:R-:W2:Y:S01]  /*7c90*/  LDSM.16.MT88.4 R8, [R225+0x10000] ;  /* 0x01000000e108783b */ /* 0x000ea20000004200 */
[--C-:B------:R-:W-:Y:S01]  /*7ca0*/  FFMA.FTZ R2, R184, c[0x0][0x23c], -R173.reuse ;  /* 0x00008f00b8027a23 */ /* 0x100fe200000108ad */
[----:B------:R-:W-:Y:S01]  /*7cb0*/  MUFU.EX2 R165, R165 ;  /* 0x000000a500a57308 */ /* 0x000fe20000000800 */
[----:B------:R-:W-:-:S02]  /*7cc0*/  FFMA.FTZ R0, R0, c[0x0][0x23c], -R173 ;  /* 0x00008f0000007a23 */ /* 0x000fc400000108ad */
[----:B------:R-:W-:Y:S02]  /*7cd0*/  FMUL.FTZ R164, R5, c[0x0][0x23c] ;  /* 0x00008f0005a47a20 */ /* 0x000fe40000410000 */
[----:B------:R-:W-:Y:S02]  /*7ce0*/  FMUL.FTZ R3, R4, c[0x0][0x23c] ;  /* 0x00008f0004037a20 */ /* 0x000fe40000410000 */
[--C-:B------:R-:W-:Y:S01]  /*7cf0*/  FFMA.FTZ R182, R21, c[0x0][0x23c], -R178.reuse ;  /* 0x00008f0015b67a23 */ /* 0x100fe200000108b2 */
[----:B------:R-:W3:Y:S01]  /*7d00*/  MUFU.EX2 R34, R34 ;  /* 0x0000002200227308 */ /* 0x000ee20000000800 */
[--C-:B------:R-:W-:Y:S02]  /*7d10*/  FFMA.FTZ R185, R23, c[0x0][0x23c], -R178.reuse ;  /* 0x00008f0017b97a23 */ /* 0x100fe400000108b2 */
[----:B------:R-:W-:Y:S01]  /*7d20*/  LDSM.16.MT88.4 R20, [R224+0x16000] ;  /* 0x01600000e014783b */ /* 0x000fe20000004200 */
[--C-:B------:R-:W-:Y:S02]  /*7d30*/  FFMA.FTZ R180, R27, c[0x0][0x23c], -R178.reuse ;  /* 0x00008f001bb47a23 */ /* 0x100fe400000108b2 */
[----:B------:R-:W-:-:S02]  /*7d40*/  FFMA.FTZ R183, R25, c[0x0][0x23c], -R178 ;  /* 0x00008f0019b77a23 */ /* 0x000fc400000108b2 */
[----:B------:R-:W-:Y:S01]  /*7d50*/  MUFU.EX2 R35, R35 ;  /* 0x0000002300237308 */ /* 0x000fe20000000800 */
[--C-:B------:R-:W-:Y:S02]  /*7d60*/  FFMA.FTZ R184, R26, c[0x0][0x23c], -R173.reuse ;  /* 0x00008f001ab87a23 */ /* 0x100fe400000108ad */
[--C-:B------:R-:W-:Y:S02]  /*7d70*/  FFMA.FTZ R187, R24, c[0x0][0x23c], -R173.reuse ;  /* 0x00008f0018bb7a23 */ /* 0x100fe400000108ad */
[--C-:B------:R-:W-:Y:S01]  /*7d80*/  FFMA.FTZ R186, R186, c[0x0][0x23c], -R173.reuse ;  /* 0x00008f00baba7a23 */ /* 0x100fe200000108ad */
[----:B------:R-:W-:Y:S01]  /*7d90*/  LDSM.16.MT88.4 R24, [R228+0x10800] ;  /* 0x01080000e418783b */ /* 0x000fe20000004200 */
[----:B------:R-:W-:Y:S01]  /*7da0*/  FFMA.FTZ R189, R192, c[0x0][0x23c], -R173 ;  /* 0x00008f00c0bd7a23 */ /* 0x000fe200000108ad */
[----:B------:R-:W4:Y:S01]  /*7db0*/  MUFU.EX2 R32, R32 ;  /* 0x0000002000207308 */ /* 0x000f220000000800 */
[----:B---3--:R-:W-:Y:S01]  /*7dc0*/  F2FP.PACK_AB R4, R34, R165 ;  /* 0x000000a52204723e */ /* 0x008fe200000000ff */
[----:B------:R-:W-:-:S02]  /*7dd0*/  FFMA.FTZ R192, R193, c[0x0][0x23c], -R178 ;  /* 0x00008f00c1c07a23 */ /* 0x000fc400000108b2 */
[--C-:B------:R-:W-:Y:S02]  /*7de0*/  FFMA.FTZ R195, R188, c[0x0][0x23c], -R173.reuse ;  /* 0x00008f00bcc37a23 */ /* 0x100fe400000108ad */
[--C-:B------:R-:W-:Y:S02]  /*7df0*/  FFMA.FTZ R191, R191, c[0x0][0x23c], -R178.reuse ;  /* 0x00008f00bfbf7a23 */ /* 0x100fe400000108b2 */
        /* <DEDUP_REMOVED lines=9> */
[--C-:B------:R-:W-:Y:S02]  /*7e90*/  FFMA.FTZ R181, R181, c[0x0][0x23c], -R178.reuse ;  /* 0x00008f00b5b57a23 */ /* 0x100fe400000108b2 */
[--C-:B------:R-:W-:Y:S01]  /*7ea0*/  FFMA.FTZ R196, R179, c[0x0][0x23c], -R178.reuse ;  /* 0x00008f00b3c47a23 */ /* 0x100fe200000108b2 */
[----:B------:R-:W4:Y:S01]  /*7eb0*/  MUFU.EX2 R0, R0 ;  /* 0x0000000000007308 */ /* 0x000f220000000800 */
[--C-:B------:R-:W-:Y:S02]  /*7ec0*/  FFMA.FTZ R177, R177, c[0x0][0x23c], -R178.reuse ;  /* 0x00008f00b1b17a23 */ /* 0x100fe400000108b2 */
[----:B------:R-:W-:Y:S02]  /*7ed0*/  FFMA.FTZ R178, R175, c[0x0][0x23c], -R178 ;  /* 0x00008f00afb27a23 */ /* 0x000fe400000108b2 */
[--C-:B------:R-:W-:Y:S02]  /*7ee0*/  FFMA.FTZ R175, R176, c[0x0][0x23c], -R173.reuse ;  /* 0x00008f00b0af7a23 */ /* 0x100fe400000108ad */
[--C-:B------:R-:W-:Y:S01]  /*7ef0*/  FFMA.FTZ R174, R174, c[0x0][0x23c], -R173.reuse ;  /* 0x00008f00aeae7a23 */ /* 0x100fe200000108ad */
[----:B------:R-:W5:Y:S01]  /*7f00*/  MUFU.EX2 R164, R164 ;  /* 0x000000a400a47308 */ /* 0x000f620000000800 */
[----:B---3--:R-:W-:Y:S01]  /*7f10*/  F2FP.PACK_AB R5, R2, R33 ;  /* 0x000000210205723e */ /* 0x008fe200000000ff */
[----:B------:R-:W-:-:S02]  /*7f20*/  FFMA.FTZ R172, R172, c[0x0][0x23c], -R173 ;  /* 0x00008f00acac7a23 */ /* 0x000fc400000108ad */
[----:B------:R-:W-:-:S04]  /*7f30*/  FFMA.FTZ R173, R170, c[0x0][0x23c], -R173 ;  /* 0x00008f00aaad7a23 */ /* 0x000fc800000108ad */
[----:B------:R-:W3:Y:S01]  /*7f40*/  MUFU.EX2 R3, R3 ;  /* 0x0000000300037308 */ /* 0x000ee20000000800 */
[----:B----4-:R-:W-:Y:S01]  /*7f50*/  F2FP.PACK_AB R7, R171, R0 ;  /* 0x00000000ab07723e */ /* 0x010fe200000000ff */
[----:B-----5:R-:W-:-:S06]  /*7f60*/  FMUL.FTZ R160, R160, R164 ;  /* 0x000000a4a0a07220 */ /* 0x020fcc0000410000 */
[----:B------:R-:W-:Y:S01]  /*7f70*/  MUFU.EX2 R180, R180 ;  /* 0x000000b400b47308 */ /* 0x000fe20000000800 */
[-C--:B------:R-:W-:Y:S02]  /*7f80*/  FMUL.FTZ R161, R161, R164.reuse ;  /* 0x000000a4a1a17220 */ /* 0x080fe40000410000 */
[-C--:B------:R-:W-:Y:S02]  /*7f90*/  FMUL.FTZ R156, R156, R164.reuse ;  /* 0x000000a49c9c7220 */ /* 0x080fe40000410000 */
[----:B------:R-:W-:Y:S02]  /*7fa0*/  FMUL.FTZ R157, R157, R164 ;  /* 0x000000a49d9d7220 */ /* 0x000fe40000410000 */
[-C--:B---3--:R-:W-:Y:S01]  /*7fb0*/  FMUL.FTZ R162, R162, R3.reuse ;  /* 0x00000003a2a27220 */ /* 0x088fe20000410000 */
[----:B------:R-:W3:Y:S01]  /*7fc0*/  MUFU.EX2 R183, R183 ;  /* 0x000000b700b77308 */ /* 0x000ee20000000800 */
        /* <DEDUP_REMOVED lines=11> */
[----:B------:R-:W4:Y:S01]  /*8080*/  LDSM.16.MT88.4 R16, [R224+0x10000] ;  /* 0x01000000e010783b */ /* 0x000f220000004200 */
[----:B------:R-:W-:Y:S01]  /*8090*/  FMUL.FTZ R149, R149, R164 ;  /* 0x000000a495957220 */ /* 0x000fe20000410000 */
[----:B------:R-:W-:Y:S01]  /*80a0*/  MUFU.EX2 R185, R185 ;  /* 0x000000b900b97308 */ /* 0x000fe20000000800 */
[----:B------:R-:W-:-:S02]  /*80b0*/  FMUL.FTZ R150, R150, R3 ;  /* 0x0000000396967220 */ /* 0x000fc40000410000 */
[-C--:B------:R-:W-:Y:S02]  /*80c0*/  FMUL.FTZ R151, R151, R3.reuse ;  /* 0x0000000397977220 */ /* 0x080fe40000410000 */
[C---:B-1----:R-:W-:Y:S01]  /*80d0*/  HMMA.16816.F32 R152, R4.reuse, R12, R152 ;  /* 0x0000000c0498723c */ /* 0x042fe20000001898 */
[-C--:B------:R-:W-:Y:S02]  /*80e0*/  FMUL.FTZ R144, R144, R164.reuse ;  /* 0x000000a490907220 */ /* 0x080fe40000410000 */
[-C--:B------:R-:W-:Y:S01]  /*80f0*/  FMUL.FTZ R145, R145, R164.reuse ;  /* 0x000000a491917220 */ /* 0x080fe20000410000 */
[----:B------:R-:W-:Y:S01]  /*8100*/  MUFU.EX2 R184, R184 ;  /* 0x000000b800b87308 */ /* 0x000fe20000000800 */
[-C--:B------:R-:W-:Y:S02]  /*8110*/  FMUL.FTZ R146, R146, R3.reuse ;  /* 0x0000000392927220 */ /* 0x080fe40000410000 */
[----:B------:R-:W-:Y:S01]  /*8120*/  FMUL.FTZ R147, R147, R3 ;  /* 0x0000000393937220 */ /* 0x000fe20000410000 */
[----:B------:R-:W-:Y:S01]  /*8130*/  HMMA.16816.F32 R148, R4, R14, R148 ;  /* 0x0000000e0494723c */ /* 0x000fe20000001894 */
[----:B------:R-:W1:Y:S01]  /*8140*/  LDSM.16.MT88.4 R12, [R228+0x12000] ;  /* 0x01200000e40c783b */ /* 0x000e620000004200 */
[----:B------:R-:W-:-:S02]  /*8150*/  FMUL.FTZ R140, R140, R164 ;  /* 0x000000a48c8c7220 */ /* 0x000fc40000410000 */
[-C--:B------:R-:W-:Y:S01]  /*8160*/  FMUL.FTZ R141, R141, R164.reuse ;  /* 0x000000a48d8d7220 */ /* 0x080fe20000410000 */
[----:B------:R-:W5:Y:S01]  /*8170*/  MUFU.EX2 R187, R187 ;  /* 0x000000bb00bb7308 */ /* 0x000f620000000800 */
[-C--:B------:R-:W-:Y:S02]  /*8180*/  FMUL.FTZ R142, R142, R3.reuse ;  /* 0x000000038e8e7220 */ /* 0x080fe40000410000 */
[-C--:B------:R-:W-:Y:S01]  /*8190*/  FMUL.FTZ R143, R143, R3.reuse ;  /* 0x000000038f8f7220 */ /* 0x080fe20000410000 */
[----:B--2---:R-:W-:Y:S01]  /*81a0*/  HMMA.16816.F32 R144, R4, R8, R144 ;  /* 0x000000080490723c */ /* 0x004fe20000001890 */
[-C--:B------:R-:W-:Y:S02]  /*81b0*/  FMUL.FTZ R136, R136, R164.reuse ;  /* 0x000000a488887220 */ /* 0x080fe40000410000 */
[----:B------:R-:W-:Y:S01]  /*81c0*/  FMUL.FTZ R137, R137, R164 ;  /* 0x000000a489897220 */ /* 0x000fe20000410000 */
[----:B------:R-:W-:Y:S01]  /*81d0*/  MUFU.EX2 R186, R186 ;  /* 0x000000ba00ba7308 */ /* 0x000fe20000000800 */
[----:B------:R-:W-:-:S02]  /*81e0*/  FMUL.FTZ R138, R138, R3 ;  /* 0x000000038a8a7220 */ /* 0x000fc40000410000 */
[-C--:B------:R-:W-:Y:S01]  /*81f0*/  FMUL.FTZ R139, R139, R3.reuse ;  /* 0x000000038b8b7220 */ /* 0x080fe20000410000 */
[C---:B------:R-:W-:Y:S01]  /*8200*/  HMMA.16816.F32 R140, R4.reuse, R10, R140 ;  /* 0x0000000a048c723c */ /* 0x040fe2000000188c */
[----:B------:R-:W2:Y:S01]  /*8210*/  LDSM.16.MT88.4 R8, [R226+0x12000] ;  /* 0x01200000e208783b */ /* 0x000ea20000004200 */
[-C--:B------:R-:W-:Y:S02]  /*8220*/  FMUL.FTZ R132, R132, R164.reuse ;  /* 0x000000a484847220 */ /* 0x080fe40000410000 */
[-C--:B------:R-:W-:Y:S01]  /*8230*/  FMUL.FTZ R133, R133, R164.reuse ;  /* 0x000000a485857220 */ /* 0x080fe20000410000 */
[----:B------:R-:W1:Y:S01]  /*8240*/  MUFU.EX2 R189, R189 ;  /* 0x000000bd00bd7308 */ /* 0x000e620000000800 */
[-C--:B------:R-:W-:Y:S02]  /*8250*/  FMUL.FTZ R134, R134, R3.reuse ;  /* 0x0000000386867220 */ /* 0x080fe40000410000 */
[----:B------:R-:W-:Y:S01]  /*8260*/  FMUL.FTZ R135, R135, R3 ;  /* 0x0000000387877220 */ /* 0x000fe20000410000 */
[----:B----4-:R-:W-:Y:S01]  /*8270*/  HMMA.16816.F32 R136, R4, R16, R136 ;  /* 0x000000100488723c */ /* 0x010fe20000001888 */
[----:B------:R-:W-:-:S02]  /*8280*/  FMUL.FTZ R36, R36, R164 ;  /* 0x000000a424247220 */ /* 0x000fc40000410000 */
[-C--:B------:R-:W-:Y:S01]  /*8290*/  FMUL.FTZ R37, R37, R164.reuse ;  /* 0x000000a425257220 */ /* 0x080fe20000410000 */
[----:B------:R-:W4:Y:S01]  /*82a0*/  MUFU.EX2 R192, R192 ;  /* 0x000000c000c07308 */ /* 0x000f220000000800 */
[-C--:B------:R-:W-:Y:S02]  /*82b0*/  FMUL.FTZ R38, R38, R3.reuse ;  /* 0x0000000326267220 */ /* 0x080fe40000410000 */
[-C--:B------:R-:W-:Y:S01]  /*82c0*/  FMUL.FTZ R39, R39, R3.reuse ;  /* 0x0000000327277220 */ /* 0x080fe20000410000 */
[----:B------:R-:W-:Y:S01]  /*82d0*/  HMMA.16816.F32 R132, R4, R18, R132 ;  /* 0x000000120484723c */ /* 0x000fe20000001884 */
[-C--:B------:R-:W-:Y:S01]  /*82e0*/  FMUL.FTZ R40, R40, R164.reuse ;  /* 0x000000a428287220 */ /* 0x080fe20000410000 */
[----:B------:R-:W3:Y:S01]  /*82f0*/  LDSM.16.MT88.4 R16, [R225+0x12000] ;  /* 0x01200000e110783b */ /* 0x000ee20000004200 */
[----:B------:R-:W-:Y:S01]  /*8300*/  FMUL.FTZ R41, R41, R164 ;  /* 0x000000a429297220 */ /* 0x000fe20000410000 */
[----:B------:R-:W2:Y:S01]  /*8310*/  MUFU.EX2 R191, R191 ;  /* 0x000000bf00bf7308 */ /* 0x000ea20000000800 */
[----:B------:R-:W-:-:S02]  /*8320*/  FMUL.FTZ R42, R42, R3 ;  /* 0x000000032a2a7220 */ /* 0x000fc40000410000 */
[-C--:B------:R-:W-:Y:S01]  /*8330*/  FMUL.FTZ R43, R43, R3.reuse ;  /* 0x000000032b2b7220 */ /* 0x080fe20000410000 */
        /* <DEDUP_REMOVED lines=10> */
[----:B------:R-:W-:Y:S01]  /*83e0*/  MUFU.EX2 R194, R194 ;  /* 0x000000c200c27308 */ /* 0x000fe20000000800 */
        /* <DEDUP_REMOVED lines=9> */
[-C--:B------:R-:W-:Y:S01]  /*8480*/  FMUL.FTZ R56, R56, R164.reuse ;  /* 0x000000a438387220 */ /* 0x080fe20000410000 */
[----:B------:R-:W2:Y:S01]  /*8490*/  LDSM.16.MT88.4 R8, [R228+0x14000] ;  /* 0x01400000e408783b */ /* 0x000ea20000004200 */
[-C--:B------:R-:W-:Y:S01]  /*84a0*/  FMUL.FTZ R57, R57, R164.reuse ;  /* 0x000000a439397220 */ /* 0x080fe20000410000 */
[----:B------:R-:W1:Y:S01]  /*84b0*/  MUFU.EX2 R195, R195 ;  /* 0x000000c300c37308 */ /* 0x000e620000000800 */
[-C--:B------:R-:W-:Y:S02]  /*84c0*/  FMUL.FTZ R58, R58, R3.reuse ;  /* 0x000000033a3a7220 */ /* 0x080fe40000410000 */
[----:B------:R-:W-:Y:S01]  /*84d0*/  FMUL.FTZ R59, R59, R3 ;  /* 0x000000033b3b7220 */ /* 0x000fe20000410000 */
[----:B---3--:R-:W-:Y:S01]  /*84e0*/  HMMA.16816.F32 R52, R4, R16, R52 ;  /* 0x000000100434723c */ /* 0x008fe20000001834 */
[----:B------:R-:W-:-:S02]  /*84f0*/  FMUL.FTZ R60, R60, R164 ;  /* 0x000000a43c3c7220 */ /* 0x000fc40000410000 */
[-C--:B------:R-:W-:Y:S01]  /*8500*/  FMUL.FTZ R61, R61, R164.reuse ;  /* 0x000000a43d3d7220 */ /* 0x080fe20000410000 */
[----:B------:R-:W-:Y:S01]  /*8510*/  MUFU.EX2 R188, R188 ;  /* 0x000000bc00bc7308 */ /* 0x000fe20000000800 */
[-C--:B------:R-:W-:Y:S02]  /*8520*/  FMUL.FTZ R62, R62, R3.reuse ;  /* 0x000000033e3e7220 */ /* 0x080fe40000410000 */
[-C--:B------:R-:W-:Y:S01]  /*8530*/  FMUL.FTZ R63, R63, R3.reuse ;  /* 0x000000033f3f7220 */ /* 0x080fe20000410000 */
[----:B------:R-:W-:Y:S01]  /*8540*/  HMMA.16816.F32 R56, R4, R18, R56 ;  /* 0x000000120438723c */ /* 0x000fe20000001838 */
[----:B------:R-:W3:Y:S01]  /*8550*/  LDSM.16.MT88.4 R16, [R226+0x14000] ;  /* 0x01400000e210783b */ /* 0x000ee20000004200 */
[-C--:B------:R-:W-:Y:S02]  /*8560*/  FMUL.FTZ R64, R64, R164.reuse ;  /* 0x000000a440407220 */ /* 0x080fe40000410000 */
        /* <DEDUP_REMOVED lines=14> */
[----:B------:R-:W1:Y:S01]  /*8650*/  MUFU.EX2 R196, R196 ;  /* 0x000000c400c47308 */ /* 0x000e620000000800 */
        /* <DEDUP_REMOVED lines=12> */
[----:B------:R-:W-:Y:S01]  /*8720*/  MUFU.EX2 R178, R178 ;  /* 0x000000b200b27308 */ /* 0x000fe20000000800 */
        /* <DEDUP_REMOVED lines=30> */
[----:B------:R-:W-:Y:S02]  /*8910*/  FMUL.FTZ R101, R101, R164 ;  /* 0x000000a465657220 */ /* 0x000fe40000410000 */
[----:B------:R-:W-:-:S02]  /*8920*/  FMUL.FTZ R102, R102, R3 ;  /* 0x0000000366667220 */ /* 0x000fc40000410000 */
[-C--:B------:R-:W-:Y:S01]  /*8930*/  FMUL.FTZ R103, R103, R3.reuse ;  /* 0x0000000367677220 */ /* 0x080fe20000410000 */
[C---:B------:R-:W-:Y:S01]  /*8940*/  HMMA.16816.F32 R96, R4.reuse, R10, R96 ;  /* 0x0000000a0460723c */ /* 0x040fe20000001860 */
[-C--:B------:R-:W-:Y:S01]  /*8950*/  FMUL.FTZ R104, R104, R164.reuse ;  /* 0x000000a468687220 */ /* 0x080fe20000410000 */
[----:B------:R-:W2:Y:S01]  /*8960*/  LDSM.16.MT88.4 R8, [R225+0x16000] ;  /* 0x01600000e108783b */ /* 0x000ea20000004200 */
        /* <DEDUP_REMOVED lines=36> */
[----:B------:R-:W-:Y:S01]  /*8bb0*/  HMMA.16816.F32 R124, R4, R20, R124 ;  /* 0x00000014047c723c */ /* 0x000fe2000000187c */
[----:B------:R-:W-:Y:S01]  /*8bc0*/  FFMA.FTZ R165, R200, R164, R165 ;  /* 0x000000a4c8a57223 */ /* 0x000fe200000100a5 */
[----:B------:R-:W-:Y:S01]  /*8bd0*/  MOV R164, R169 ;  /* 0x000000a900a47202 */ /* 0x000fe20000000f00 */
[----:B------:R-:W-:-:S02]  /*8be0*/  FFMA.FTZ R3, R252, R3, R33 ;  /* 0x00000003fc037223 */ /* 0x000fc40000010021 */
[----:B------:R-:W-:Y:S02]  /*8bf0*/  FADD.FTZ R34, R34, R165 ;  /* 0x000000a522227221 */ /* 0x000fe40000010000 */
[----:B------:R-:W-:Y:S01]  /*8c00*/  FADD.FTZ R3, R2, R3 ;  /* 0x0000000302037221 */ /* 0x000fe20000010000 */
[----:B------:R-:W-:Y:S01]  /*8c10*/  HMMA.16816.F32 R128, R4, R22, R128 ;  /* 0x000000160480723c */ /* 0x000fe20000001880 */
[----:B------:R-:W2:Y:S01]  /*8c20*/  LDSM.16.MT88.4 R20, [R228+0x12800] ;  /* 0x01280000e414783b */ /* 0x000ea20000004200 */
[----:B------:R-:W-:Y:S02]  /*8c30*/  FADD.FTZ R35, R35, R34 ;  /* 0x0000002223237221 */ /* 0x000fe40000010000 */
[----:B------:R-:W-:Y:S02]  /*8c40*/  FADD.FTZ R0, R0, R3 ;  /* 0x0000000300007221 */ /* 0x000fe40000010000 */
[----:B------:R-:W-:Y:S01]  /*8c50*/  FADD.FTZ R3, R32, R35 ;  /* 0x0000002320037221 */ /* 0x000fe20000010000 */
[----:B------:R-:W-:Y:S01]  /*8c60*/  F2FP.PACK_AB R4, R183, R180 ;  /* 0x000000b4b704723e */ /* 0x000fe200000000ff */
        /* <DEDUP_REMOVED lines=10> */
[C---:B---3--:R-:W-:Y:S01]  /*8d10*/  HMMA.16816.F32 R152, R4.reuse, R16, R152 ;  /* 0x000000100498723c */ /* 0x048fe20000001898 */
[----:B------:R-:W-:Y:S02]  /*8d20*/  FADD.FTZ R186, R186, R187 ;  /* 0x000000bbbaba7221 */ /* 0x000fe40000010000 */
[----:B------:R-:W-:Y:S02]  /*8d30*/  FADD.FTZ R185, R185, R182 ;  /* 0x000000b6b9b97221 */ /* 0x000fe40000010000 */
[----:B------:R-:W-:Y:S02]  /*8d40*/  FADD.FTZ R189, R189, R186 ;  /* 0x000000babdbd7221 */ /* 0x000fe40000010000 */
[----:B----4-:R-:W-:Y:S01]  /*8d50*/  FADD.FTZ R0, R192, R185 ;  /* 0x000000b9c0007221 */ /* 0x010fe20000010000 */
[----:B------:R-:W-:Y:S01]  /*8d60*/  HMMA.16816.F32 R148, R4, R18, R148 ;  /* 0x000000120494723c */ /* 0x000fe20000001894 */
[----:B------:R-:W3:Y:S02]  /*8d70*/  LDSM.16.MT88.4 R16, [R225+0x12800] ;  /* 0x01280000e110783b */ /* 0x000ee40000004200 */
[----:B------:R-:W-:-:S05]  /*8d80*/  FADD.FTZ R0, R191, R0 ;  /* 0x00000000bf007221 */ /* 0x000fca0000010000 */
        /* <DEDUP_REMOVED lines=39> */
[C---:B-----5:R-:W-:Y:S08]  /*9000*/  HMMA.16816.F32 R116, R4.reuse, R20, R116 ;  /* 0x000000140474723c */ /* 0x060ff00000001874 */
[C---:B------:R-:W-:Y:S01]  /*9010*/  HMMA.16816.F32 R120, R4.reuse, R22, R120 ;  /* 0x000000160478723c */ /* 0x040fe20000001878 */
[----:B------:R-:W-:Y:S07]  /*9020*/  LDSM.16.MT88.4 R20, [R225+0x11000] ;  /* 0x01100000e114783b */ /* 0x000fee0000004200 */
[C---:B---3--:R-:W-:Y:S08]  /*9030*/  HMMA.16816.F32 R124, R4.reuse, R16, R124 ;  /* 0x00000010047c723c */ /* 0x048ff0000000187c */
[----:B------:R-:W-:Y:S01]  /*9040*/  HMMA.16816.F32 R128, R4, R18, R128 ;  /* 0x000000120480723c */ /* 0x000fe20000001880 */
[----:B------:R-:W3:Y:S06]  /*9050*/  LDSM.16.MT88.4 R16, [R225+0x13000] ;  /* 0x01300000e110783b */ /* 0x000eec0000004200 */
        /* <DEDUP_REMOVED lines=9> */
[----:B-1----:R-:W-:Y:S02]  /*90f0*/  HMMA.16816.F32 R160, R4, R12, R160 ;  /* 0x0000000c04a0723c */ /* 0x002fe400000018a0 */
[----:B------:R-:W-:-:S06]  /*9100*/  FADD.FTZ R0, R197, R0 ;  /* 0x00000000c5007221 */ /* 0x000fcc0000010000 */
        /* <DEDUP_REMOVED lines=17> */
[C---:B------:R-:W-:Y:S08]  /*9220*/  HMMA.16816.F32 R136, R4.reuse, R28, R136 ;  /* 0x0000001c0488723c */ /* 0x040ff00000001888 */
[C---:B------:R-:W-:Y:S01]  /*9230*/  HMMA.16816.F32 R132, R4.reuse, R30, R132 ;  /* 0x0000001e0484723c */ /* 0x040fe20000001884 */
[----:B------:R-:W-:Y:S07]  /*9240*/  LDSM.16.MT88.4 R28, [R226+0x17000] ;  /* 0x01700000e21c783b */ /* 0x000fee0000004200 */
[C---:B--2---:R-:W-:Y:S08]  /*9250*/  HMMA.16816.F32 R60, R4.reuse, R8, R60 ;  /* 0x00000008043c723c */ /* 0x044ff0000000183c */
[C---:B------:R-:W-:Y:S01]  /*9260*/  HMMA.16816.F32 R64, R4.reuse, R10, R64 ;  /* 0x0000000a0440723c */ /* 0x040fe20000001840 */
[----:B------:R-:W2:Y:S07]  /*9270*/  LDSM.16.MT88.4 R8, [R228+0x17000] ;  /* 0x01700000e408783b */ /* 0x000eae0000004200 */
[C---:B----4-:R-:W-:Y:S08]  /*9280*/  HMMA.16816.F32 R68, R4.reuse, R24, R68 ;  /* 0x000000180444723c */ /* 0x050ff00000001844 */
[C---:B------:R-:W-:Y:S01]  /*9290*/  HMMA.16816.F32 R72, R4.reuse, R26, R72 ;  /* 0x0000001a0448723c */ /* 0x040fe20000001848 */
[----:B------:R-:W-:Y:S07]  /*92a0*/  LDSM.16.MT88.4 R24, [R224+0x17000] ;  /* 0x01700000e018783b */ /* 0x000fee0000004200 */
        /* <DEDUP_REMOVED lines=31> */
[----:B---3--:R-:W-:Y:S01]  /*94a0*/  HMMA.16816.F32 R160, R4, R16, R160 ;  /* 0x0000001004a0723c */ /* 0x008fe200000018a0 */
[----:B------:R-:W-:Y:S02]  /*94b0*/  FADD.FTZ R0, R178, R177 ;  /* 0x000000b1b2007221 */ /* 0x000fe40000010000 */
[----:B------:R-:W-:-:S03]  /*94c0*/  FADD.FTZ R252, R173, R172 ;  /* 0x000000acadfc7221 */ /* 0x000fc60000010000 */
[----:B------:R-:W-:Y:S02]  /*94d0*/  STL [R1], R0 ;  /* 0x0000000001007387 */ /* 0x000fe40000100800 */
[C---:B------:R-:W-:Y:S02]  /*94e0*/  HMMA.16816.F32 R156, R4.reuse, R18, R156 ;  /* 0x00000012049c723c */ /* 0x040fe4000000189c */
[----:B------:R-:W3:Y:S06]  /*94f0*/  LDSM.16.MT88.4 R16, [R226+0x13800] ;  /* 0x01380000e210783b */ /* 0x000eec0000004200 */
        /* <DEDUP_REMOVED lines=28> */
[C---:B------:R-:W-:Y:S08]  /*96c0*/  HMMA.16816.F32 R80, R4.reuse, R26, R80 ;  /* 0x0000001a0450723c */ /* 0x040ff00000001850 */
[C---:B------:R-:W-:Y:S08]  /*96d0*/  HMMA.16816.F32 R84, R4.reuse, R28, R84 ;  /* 0x0000001c0454723c */ /* 0x040ff00000001854 */
[C---:B------:R-:W-:Y:S08]  /*96e0*/  HMMA.16816.F32 R88, R4.reuse, R30, R88 ;  /* 0x0000001e0458723c */ /* 0x040ff00000001858 */
[C---:B----4-:R-:W-:Y:S08]  /*96f0*/  HMMA.16816.F32 R92, R4.reuse, R20, R92 ;  /* 0x00000014045c723c */ /* 0x050ff0000000185c */
[C---:B------:R-:W-:Y:S08]  /*9700*/  HMMA.16816.F32 R96, R4.reuse, R22, R96 ;  /* 0x000000160460723c */ /* 0x040ff00000001860 */
[C---:B--2---:R-:W-:Y:S08]  /*9710*/  HMMA.16816.F32 R108, R4.reuse, R8, R108 ;  /* 0x00000008046c723c */ /* 0x044ff0000000186c */
[C---:B------:R-:W-:Y:S08]  /*9720*/  HMMA.16816.F32 R112, R4.reuse, R10, R112 ;  /* 0x0000000a0470723c */ /* 0x040ff00000001870 */
[C---:B-1----:R-:W-:Y:S08]  /*9730*/  HMMA.16816.F32 R116, R4.reuse, R12, R116 ;  /* 0x0000000c0474723c */ /* 0x042ff00000001874 */
[C---:B------:R-:W-:Y:S08]  /*9740*/  HMMA.16816.F32 R120, R4.reuse, R14, R120 ;  /* 0x0000000e0478723c */ /* 0x040ff00000001878 */
[C---:B---3--:R-:W-:Y:S08]  /*9750*/  HMMA.16816.F32 R124, R4.reuse, R16, R124 ;  /* 0x00000010047c723c */ /* 0x048ff0000000187c */
[----:B------:R-:W-:Y:S08]  /*9760*/  HMMA.16816.F32 R128, R4, R18, R128 ;  /* 0x000000120480723c */ /* 0x000ff00000001880 */
.L_x_999:
        /* <DEDUP_REMOVED lines=13> */
.L_x_1004:
        /* <DEDUP_REMOVED lines=41> */
.L_x_1002:
[----:B------:R-:W-:Y:S01]  /*9ad0*/  UIADD3 UR14, UR17, -0x1, URZ ;  /* 0xffffffff110e7890 */ /* 0x000fe2000fffe03f */
[----:B------:R-:W-:Y:S04]  /*9ae0*/  DEPBAR.LE SB0, 0x0 ;  /* 0x000080000000791a */ /* 0x000fe80000000000 */
[----:B------:R-:W-:Y:S01]  /*9af0*/  BAR.SYNC.DEFER_BLOCKING 0x0 ;  /* 0x0000000000007b1d */ /* 0x000fe20000010000 */
[----:B------:R-:W-:Y:S01]  /*9b00*/  MOV R3, UR14 ;  /* 0x0000000e00037c02 */ /* 0x000fe20008000f00 */
[----:B------:R-:W-:Y:S02]  /*9b10*/  USHF.R.S32.HI UR5, URZ, 0x1f, UR14 ;  /* 0x0000001f3f057899 */ /* 0x000fe4000801140e */
[----:B------:R-:W-:Y:S02]  /*9b20*/  UIMAD UR4, UR13, UR14, URZ ;  /* 0x0000000e0d0472a4 */ /* 0x000fe4000f8e023f */
[----:B------:R-:W-:Y:S01]  /*9b30*/  IMAD.WIDE.U32 R18, R3, UR15, R244 ;  /* 0x0000000f03127c25 */ /* 0x000fe2000f8e00f4 */
[----:B------:R-:W-:Y:S02]  /*9b40*/  UISETP.GT.AND UP0, UPT, UR14, UR9, UPT ;  /* 0x000000090e00728c */ /* 0x000fe4000bf04270 */
[----:B------:R-:W-:Y:S02]  /*9b50*/  UIMAD UR4, UR5, UR15, UR4 ;  /* 0x0000000f050472a4 */ /* 0x000fe4000f8e0204 */
[C---:B------:R-:W-:Y:S04]  /*9b60*/  LEA R14, P0, R18.reuse, c[0x0][0x170], 0x1 ;  /* 0x00005c00120e7a11 */ /* 0x040fe800078008ff */
        /* <DEDUP_REMOVED lines=8> */
[----:B------:R-:W-:Y:S03]  /*9bf0*/  IADD3 R22, P0, R26, UR8, RZ ;  /* 0x000000081a167c10 */ /* 0x000fe6000ff1e0ff */
[----:B------:R1:W-:Y:S01]  /*9c00*/  LDGSTS.E.BYPASS.LTC128B.128 [R235+0x12000], [R14.64+0x80] ;  /* 0x120000800eeb7fae */ /* 0x0003e2000b901d52 */
[----:B------:R-:W-:Y:S02]  /*9c10*/  IADD3.X R23, R27, UR12, RZ, P0, !PT ;  /* 0x0000000c1b177c10 */ /* 0x000fe400087fe4ff */
[----:B------:R-:W-:Y:S03]  /*9c20*/  IADD3 R18, P0, R22, UR8, RZ ;  /* 0x0000000816127c10 */ /* 0x000fe6000ff1e0ff */
[----:B------:R1:W-:Y:S01]  /*9c30*/  LDGSTS.E.BYPASS.LTC128B.128 [R235+0x14000], [R14.64+0x100] ;  /* 0x140001000eeb7fae */ /* 0x0003e2000b901d52 */
[----:B------:R-:W-:Y:S02]  /*9c40*/  IADD3.X R19, R23, UR12, RZ, P0, !PT ;  /* 0x0000000c17137c10 */ /* 0x000fe400087fe4ff */
[----:B------:R-:W-:Y:S03]  /*9c50*/  PLOP3.LUT P0, PT, PT, PT, UP0, 0x80, 0x0 ;  /* 0x000000000000781c */ /* 0x000fe60003f0f008 */
        /* <DEDUP_REMOVED lines=14> */
[----:B------:R-:W5:Y:S06]  /*9d40*/  LDSM.16.M88.4 R168, [R233+0x8000] ;  /* 0x00800000e9a8783b */ /* 0x000f6c0000000200 */
[----:B------:R-:W1:Y:S06]  /*9d50*/  LDSM.16.M88.4 R172, [R233+0x8800] ;  /* 0x00880000e9ac783b */ /* 0x000e6c0000000200 */
[----:B------:R-:W3:Y:S06]  /*9d60*/  LDSM.16.M88.4 R176, [R233+0x9000] ;  /* 0x00900000e9b0783b */ /* 0x000eec0000000200 */
[----:B------:R-:W0:Y:S06]  /*9d70*/  LDGDEPBAR ;  /* 0x00000000000079af */ /* 0x000e2c0000000000 */
[----:B------:R-:W2:Y:S06]  /*9d80*/  LDSM.16.M88.4 R180, [R233+0x9800] ;  /* 0x00980000e9b4783b */ /* 0x000eac0000000200 */
[----:B------:R-:W-:Y:S06]  /*9d90*/  LDSM.16.M88.4 R184, [R232] ;  /* 0x00000000e8b8783b */ /* 0x000fec0000000200 */
[----:B------:R-:W2:Y:S01]  /*9da0*/  LDSM.16.M88.4 R188, [R231] ;  /* 0x00000000e7bc783b */ /* 0x000ea20000000200 */
[C---:B-----5:R-:W-:Y:S05]  /*9db0*/  HMMA.16816.F32 R4, R164.reuse, R168, RZ ;  /* 0x000000a8a404723c */ /* 0x060fea00000018ff */
[----:B------:R-:W5:Y:S03]  /*9dc0*/  LDSM.16.M88.4 R192, [R223] ;  /* 0x00000000dfc0783b */ /* 0x000f660000000200 */
[C---:B------:R-:W-:Y:S03]  /*9dd0*/  HMMA.16816.F32 R8, R164.reuse, R170, RZ ;  /* 0x000000aaa408723c */ /* 0x040fe600000018ff */
[----:B------:R-:W5:Y:S06]  /*9de0*/  LDSM.16.M88.4 R168, [R222] ;  /* 0x00000000dea8783b */ /* 0x000f6c0000000200 */
[----:B------:R-:W5:Y:S01]  /*9df0*/  LDSM.16.M88.4 R196, [R221] ;  /* 0x00000000ddc4783b */ /* 0x000f620000000200 */
[C---:B-1----:R-:W-:Y:S05]  /*9e00*/  HMMA.16816.F32 R12, R164.reuse, R172, RZ ;  /* 0x000000aca40c723c */ /* 0x042fea00000018ff */
[----:B------:R-:W-:Y:S03]  /*9e10*/  LDSM.16.M88.4 R200, [R230] ;  /* 0x00000000e6c8783b */ /* 0x000fe60000000200 */
[C---:B----4-:R-:W-:Y:S03]  /*9e20*/  HMMA.16816.F32 R16, R164.reuse, R174, RZ ;  /* 0x000000aea410723c */ /* 0x050fe600000018ff */
[----:B------:R-:W1:Y:S05]  /*9e30*/  LDSM.16.M88.4 R204, [R227+0x8000] ;  /* 0x00800000e3cc783b */ /* 0x000e6a0000000200 */
[C---:B---3--:R-:W-:Y:S01]  /*9e40*/  HMMA.16816.F32 R20, R164.reuse, R176, RZ ;  /* 0x000000b0a414723c */ /* 0x048fe200000018ff */
[----:B------:R-:W-:Y:S07]  /*9e50*/  LDSM.16.M88.4 R172, [R227+0x9000] ;  /* 0x00900000e3ac783b */ /* 0x000fee0000000200 */
[C---:B--2---:R-:W-:Y:S01]  /*9e60*/  HMMA.16816.F32 R24, R164.reuse, R178, RZ ;  /* 0x000000b2a418723c */ /* 0x044fe200000018ff */
[----:B------:R-:W-:Y:S07]  /*9e70*/  LDSM.16.M88.4 R176, [R227+0x9800] ;  /* 0x00980000e3b0783b */ /* 0x000fee0000000200 */
[C---:B------:R-:W-:Y:S08]  /*9e80*/  HMMA.16816.F32 R28, R164.reuse, R180, RZ ;  /* 0x000000b4a41c723c */ /* 0x040ff000000018ff */
[----:B------:R-:W-:Y:S01]  /*9e90*/  HMMA.16816.F32 R32, R164, R182, RZ ;  /* 0x000000b6a420723c */ /* 0x000fe200000018ff */
[----:B------:R-:W2:Y:S06]  /*9ea0*/  LDSM.16.M88.4 R164, [R227+0x8800] ;  /* 0x00880000e3a4783b */ /* 0x000eac0000000200 */
[----:B------:R-:W-:Y:S01]  /*9eb0*/  LDSM.16.M88.4 R180, [R220] ;  /* 0x00000000dcb4783b */ /* 0x000fe20000000200 */
[C---:B------:R-:W-:Y:S08]  /*9ec0*/  HMMA.16816.F32 R4, R184.reuse, R188, R4 ;  /* 0x000000bcb804723c */ /* 0x040ff00000001804 */
[C---:B------:R-:W-:Y:S01]  /*9ed0*/  HMMA.16816.F32 R8, R184.reuse, R190, R8 ;  /* 0x000000beb808723c */ /* 0x040fe20000001808 */
[----:B------:R-:W-:Y:S07]  /*9ee0*/  LDSM.16.M88.4 R188, [R220+0x1000] ;  /* 0x00100000dcbc783b */ /* 0x000fee0000000200 */
[C---:B-----5:R-:W-:Y:S08]  /*9ef0*/  HMMA.16816.F32 R12, R184.reuse, R192, R12 ;  /* 0x000000c0b80c723c */ /* 0x060ff0000000180c */
[C---:B------:R-:W-:Y:S01]  /*9f00*/  HMMA.16816.F32 R16, R184.reuse, R194, R16 ;  /* 0x000000c2b810723c */ /* 0x040fe20000001810 */
[----:B------:R-:W-:Y:S07]  /*9f10*/  LDSM.16.M88.4 R192, [R233+0xa000] ;  /* 0x00a00000e9c0783b */ /* 0x000fee0000000200 */
[C---:B------:R-:W-:Y:S08]  /*9f20*/  HMMA.16816.F32 R20, R184.reuse, R168, R20 ;  /* 0x000000a8b814723c */ /* 0x040ff00000001814 */
[C---:B------:R-:W-:Y:S01]  /*9f30*/  HMMA.16816.F32 R24, R184.reuse, R170, R24 ;  /* 0x000000aab818723c */ /* 0x040fe20000001818 */
[----:B------:R-:W3:Y:S07]  /*9f40*/  LDSM.16.M88.4 R168, [R229] ;  /* 0x00000000e5a8783b */ /* 0x000eee0000000200 */
[C---:B------:R-:W-:Y:S08]  /*9f50*/  HMMA.16816.F32 R28, R184.reuse, R196, R28 ;  /* 0x000000c4b81c723c */ /* 0x040ff0000000181c */
[----:B------:R-:W-:Y:S01]  /*9f60*/  HMMA.16816.F32 R32, R184, R198, R32 ;  /* 0x000000c6b820723c */ /* 0x000fe20000001820 */
[----:B------:R-:W4:Y:S06]  /*9f70*/  LDSM.16.M88.4 R184, [R220+0x800] ;  /* 0x00080000dcb8783b */ /* 0x000f2c0000000200 */
[----:B------:R-:W-:Y:S01]  /*9f80*/  LDSM.16.M88.4 R196, [R233+0xa800] ;  /* 0x00a80000e9c4783b */ /* 0x000fe20000000200 */
        /* <DEDUP_REMOVED lines=11> */
[----:B------:R-:W5:Y:S06]  /*a040*/  LDSM.16.M88.4 R176, [R233+0xb000] ;  /* 0x00b00000e9b0783b */ /* 0x000f6c0000000200 */
[----:B------:R-:W-:Y:S01]  /*a050*/  LDSM.16.M88.4 R200, [R218] ;  /* 0x00000000dac8783b */ /* 0x000fe20000000200 */
[C---:B---3--:R-:W-:Y:S08]  /*a060*/  HMMA.16816.F32 R4, R168.reuse, R180, R4 ;  /* 0x000000b4a804723c */ /* 0x048ff00000001804 */
[C---:B------:R-:W-:Y:S01]  /*a070*/  HMMA.16816.F32 R8, R168.reuse, R182, R8 ;  /* 0x000000b6a808723c */ /* 0x040fe20000001808 */
[----:B------:R-:W3:Y:S07]  /*a080*/  LDSM.16.M88.4 R180, [R233+0xb800] ;  /* 0x00b80000e9b4783b */ /* 0x000eee0000000200 */
[C---:B----4-:R-:W-:Y:S08]  /*a090*/  HMMA.16816.F32 R12, R168.reuse, R184, R12 ;  /* 0x000000b8a80c723c */ /* 0x050ff0000000180c */
[C---:B------:R-:W-:Y:S01]  /*a0a0*/  HMMA.16816.F32 R16, R168.reuse, R186, R16 ;  /* 0x000000baa810723c */ /* 0x040fe20000001810 */
[----:B------:R-:W-:Y:S07]  /*a0b0*/  LDSM.16.M88.4 R184, [R232+0x2000] ;  /* 0x00200000e8b8783b */ /* 0x000fee0000000200 */
[C---:B------:R-:W-:Y:S08]  /*a0c0*/  HMMA.16816.F32 R20, R168.reuse, R188, R20 ;  /* 0x000000bca814723c */ /* 0x040ff00000001814 */
[C---:B------:R-:W-:Y:S01]  /*a0d0*/  HMMA.16816.F32 R24, R168.reuse, R190, R24 ;  /* 0x000000bea818723c */ /* 0x040fe20000001818 */
[----:B------:R-:W4:Y:S07]  /*a0e0*/  LDSM.16.M88.4 R188, [R219] ;  /* 0x00000000dbbc783b */ /* 0x000f2e0000000200 */
[C---:B-1----:R-:W-:Y:S08]  /*a0f0*/  HMMA.16816.F32 R28, R168.reuse, R164, R28 ;  /* 0x000000a4a81c723c */ /* 0x042ff0000000181c */
[----:B------:R-:W-:Y:S01]  /*a100*/  HMMA.16816.F32 R32, R168, R166, R32 ;  /* 0x000000a6a820723c */ /* 0x000fe20000001820 */
[----:B------:R-:W1:Y:S06]  /*a110*/  LDSM.16.M88.4 R164, [R217] ;  /* 0x00000000d9a4783b */ /* 0x000e6c0000000200 */
[----:B------:R-:W1:Y:S01]  /*a120*/  LDSM.16.M88.4 R168, [R216] ;  /* 0x00000000d8a8783b */ /* 0x000e620000000200 */
[C---:B--2---:R-:W-:Y:S08]  /*a130*/  HMMA.16816.F32 R4, R172.reuse, R192, R4 ;  /* 0x000000c0ac04723c */ /* 0x044ff00000001804 */
[C---:B------:R-:W-:Y:S01]  /*a140*/  HMMA.16816.F32 R8, R172.reuse, R194, R8 ;  /* 0x000000c2ac08723c */ /* 0x040fe20000001808 */
[----:B------:R-:W-:Y:S07]  /*a150*/  LDSM.16.M88.4 R192, [R227+0xa000] ;  /* 0x00a00000e3c0783b */ /* 0x000fee0000000200 */
[C---:B------:R-:W-:Y:S08]  /*a160*/  HMMA.16816.F32 R12, R172.reuse, R196, R12 ;  /* 0x000000c4ac0c723c */ /* 0x040ff0000000180c */
[C---:B------:R-:W-:Y:S01]  /*a170*/  HMMA.16816.F32 R16, R172.reuse, R198, R16 ;  /* 0x000000c6ac10723c */ /* 0x040fe20000001810 */
[----:B------:R-:W-:Y:S07]  /*a180*/  LDSM.16.M88.4 R196, [R227+0xa800] ;  /* 0x00a80000e3c4783b */ /* 0x000fee0000000200 */
[C---:B-----5:R-:W-:Y:S08]  /*a190*/  HMMA.16816.F32 R20, R172.reuse, R176, R20 ;  /* 0x000000b0ac14723c */ /* 0x060ff00000001814 */
[C---:B------:R-:W-:Y:S01]  /*a1a0*/  HMMA.16816.F32 R24, R172.reuse, R178, R24 ;  /* 0x000000b2ac18723c */ /* 0x040fe20000001818 */
[----:B------:R-:W2:Y:S07]  /*a1b0*/  LDSM.16.M88.4 R176, [R230+0x2000] ;  /* 0x00200000e6b0783b */ /* 0x000eae0000000200 */
[C---:B---3--:R-:W-:Y:S08]  /*a1c0*/  HMMA.16816.F32 R28, R172.reuse, R180, R28 ;  /* 0x000000b4ac1c723c */ /* 0x048ff0000000181c */
[----:B------:R-:W-:Y:S01]  /*a1d0*/  HMMA.16816.F32 R32, R172, R182, R32 ;  /* 0x000000b6ac20723c */ /* 0x000fe20000001820 */
[----:B------:R-:W3:Y:S06]  /*a1e0*/  LDSM.16.M88.4 R172, [R227+0xb000] ;  /* 0x00b00000e3ac783b */ /* 0x000eec0000000200 */
[----:B------:R-:W-:Y:S01]  /*a1f0*/  LDSM.16.M88.4 R180, [R229+0x2000] ;  /* 0x00200000e5b4783b */ /* 0x000fe20000000200 */
[C---:B----4-:R-:W-:Y:S08]  /*a200*/  HMMA.16816.F32 R4, R184.reuse, R188, R4 ;  /* 0x000000bcb804723c */ /* 0x050ff00000001804 */
        /* <DEDUP_REMOVED lines=10> */
[----:B------:R-:W4:Y:S06]  /*a2b0*/  LDSM.16.M88.4 R168, [R220+0x2800] ;  /* 0x00280000dca8783b */ /* 0x000f2c0000000200 */
[----:B------:R-:W5:Y:S01]  /*a2c0*/  LDSM.16.M88.4 R184, [R220+0x3000] ;  /* 0x00300000dcb8783b */ /* 0x000f620000000200 */
        /* <DEDUP_REMOVED lines=9> */
[C---:B-1----:R-:W-:Y:S08]  /*a360*/  HMMA.16816.F32 R28, R176.reuse, R164, R28 ;  /* 0x000000a4b01c723c */ /* 0x042ff0000000181c */
[----:B------:R-:W-:Y:S01]  /*a370*/  HMMA.16816.F32 R32, R176, R166, R32 ;  /* 0x000000a6b020723c */ /* 0x000fe20000001820 */
[----:B------:R-:W1:Y:S06]  /*a380*/  LDSM.16.M88.4 R164, [R233+0xc800] ;  /* 0x00c80000e9a4783b */ /* 0x000e6c0000000200 */
[----:B------:R-:W-:Y:S01]  /*a390*/  LDSM.16.M88.4 R176, [R232+0x4000] ;  /* 0x00400000e8b0783b */ /* 0x000fe20000000200 */
[C---:B------:R-:W-:Y:S08]  /*a3a0*/  HMMA.16816.F32 R4, R180.reuse, R188, R4 ;  /* 0x000000bcb404723c */ /* 0x040ff00000001804 */
[C---:B------:R-:W-:Y:S01]  /*a3b0*/  HMMA.16816.F32 R8, R180.reuse, R190, R8 ;  /* 0x000000beb408723c */ /* 0x040fe20000001808 */
[----:B------:R-:W-:Y:S07]  /*a3c0*/  LDSM.16.M88.4 R188, [R213] ;  /* 0x00000000d5bc783b */ /* 0x000fee0000000200 */
[C---:B----4-:R-:W-:Y:S08]  /*a3d0*/  HMMA.16816.F32 R12, R180.reuse, R168, R12 ;  /* 0x000000a8b40c723c */ /* 0x050ff0000000180c */
[C---:B------:R-:W-:Y:S01]  /*a3e0*/  HMMA.16816.F32 R16, R180.reuse, R170, R16 ;  /* 0x000000aab410723c */ /* 0x040fe20000001810 */
[----:B------:R-:W3:Y:S07]  /*a3f0*/  LDSM.16.M88.4 R168, [R233+0xd800] ;  /* 0x00d80000e9a8783b */ /* 0x000eee0000000200 */
[C---:B-----5:R-:W-:Y:S08]  /*a400*/  HMMA.16816.F32 R20, R180.reuse, R184, R20 ;  /* 0x000000b8b414723c */ /* 0x060ff00000001814 */
[C---:B------:R-:W-:Y:S01]  /*a410*/  HMMA.16816.F32 R24, R180.reuse, R186, R24 ;  /* 0x000000bab418723c */ /* 0x040fe20000001818 */
[----:B------:R-:W-:Y:S07]  /*a420*/  LDSM.16.M88.4 R184, [R214] ;  /* 0x00000000d6b8783b */ /* 0x000fee0000000200 */
[C---:B--2---:R-:W-:Y:S08]  /*a430*/  HMMA.16816.F32 R28, R180.reuse, R192, R28 ;  /* 0x000000c0b41c723c */ /* 0x044ff0000000181c */
[----:B------:R-:W-:Y:S01]  /*a440*/  HMMA.16816.F32 R32, R180, R194, R32 ;  /* 0x000000c2b420723c */ /* 0x000fe20000001820 */
[----:B------:R-:W2:Y:S06]  /*a450*/  LDSM.16.M88.4 R180, [R215] ;  /* 0x00000000d7b4783b */ /* 0x000eac0000000200 */
[----:B------:R-:W-:Y:S01]  /*a460*/  LDSM.16.M88.4 R192, [R227+0xc000] ;  /* 0x00c00000e3c0783b */ /* 0x000fe20000000200 */
        /* <DEDUP_REMOVED lines=8> */
[----:B------:R-:W4:Y:S07]  /*a4f0*/  LDSM.16.M88.4 R172, [R230+0x4000] ;  /* 0x00400000e6ac783b */ /* 0x000f2e0000000200 */
[C---:B---3--:R-:W-:Y:S08]  /*a500*/  HMMA.16816.F32 R28, R200.reuse, R168, R28 ;  /* 0x000000a8c81c723c */ /* 0x048ff0000000181c */
[----:B------:R-:W-:Y:S01]  /*a510*/  HMMA.16816.F32 R32, R200, R170, R32 ;  /* 0x000000aac820723c */ /* 0x000fe20000001820 */
[----:B------:R-:W3:Y:S06]  /*a520*/  LDSM.16.M88.4 R168, [R227+0xc800] ;  /* 0x00c80000e3a8783b */ /* 0x000eec0000000200 */
[----:B------:R-:W-:Y:S01]  /*a530*/  LDSM.16.M88.4 R200, [R233+0xe000] ;  /* 0x00e00000e9c8783b */ /* 0x000fe20000000200 */
        /* <DEDUP_REMOVED lines=11> */
[----:B------:R-:W1:Y:S06]  /*a5f0*/  LDSM.16.M88.4 R164, [R227+0xd800] ;  /* 0x00d80000e3a4783b */ /* 0x000e6c0000000200 */
[----:B------:R-:W5:Y:S01]  /*a600*/  LDSM.16.M88.4 R176, [R229+0x4000] ;  /* 0x00400000e5b0783b */ /* 0x000f620000000200 */
[C---:B----4-:R-:W-:Y:S08]  /*a610*/  HMMA.16816.F32 R4, R172.reuse, R192, R4 ;  /* 0x000000c0ac04723c */ /* 0x050ff00000001804 */
[C---:B------:R-:W-:Y:S01]  /*a620*/  HMMA.16816.F32 R8, R172.reuse, R194, R8 ;  /* 0x000000c2ac08723c */ /* 0x040fe20000001808 */
[----:B------:R-:W4:Y:S07]  /*a630*/  LDSM.16.M88.4 R192, [R220+0x5000] ;  /* 0x00500000dcc0783b */ /* 0x000f2e0000000200 */
[C---:B---3--:R-:W-:Y:S08]  /*a640*/  HMMA.16816.F32 R12, R172.reuse, R168, R12 ;  /* 0x000000a8ac0c723c */ /* 0x048ff0000000180c */
[C---:B------:R-:W-:Y:S01]  /*a650*/  HMMA.16816.F32 R16, R172.reuse, R170, R16 ;  /* 0x000000aaac10723c */ /* 0x040fe20000001810 */
[----:B------:R-:W3:Y:S07]  /*a660*/  LDSM.16.M88.4 R168, [R220+0x5800] ;  /* 0x00580000dca8783b */ /* 0x000eee0000000200 */
[C---:B--2---:R-:W-:Y:S08]  /*a670*/  HMMA.16816.F32 R20, R172.reuse, R180, R20 ;  /* 0x000000b4ac14723c */ /* 0x044ff00000001814 */
[C---:B------:R-:W-:Y:S01]  /*a680*/  HMMA.16816.F32 R24, R172.reuse, R182, R24 ;  /* 0x000000b6ac18723c */ /* 0x040fe20000001818 */
[----:B------:R-:W-:Y:S07]  /*a690*/  LDSM.16.M88.4 R180, [R232+0x6000] ;  /* 0x00600000e8b4783b */ /* 0x000fee0000000200 */
[C---:B-1----:R-:W-:Y:S08]  /*a6a0*/  HMMA.16816.F32 R28, R172.reuse, R164, R28 ;  /* 0x000000a4ac1c723c */ /* 0x042ff0000000181c */
[----:B------:R-:W-:Y:S01]  /*a6b0*/  HMMA.16816.F32 R32, R172, R166, R32 ;  /* 0x000000a6ac20723c */ /* 0x000fe20000001820 */
[----:B------:R-:W1:Y:S06]  /*a6c0*/  LDSM.16.M88.4 R164, [R233+0xf000] ;  /* 0x00f00000e9a4783b */ /* 0x000e6c0000000200 */
[----:B------:R-:W2:Y:S01]  /*a6d0*/  LDSM.16.M88.4 R172, [R233+0xf800] ;  /* 0x00f80000e9ac783b */ /* 0x000ea20000000200 */
[C---:B-----5:R-:W-:Y:S08]  /*a6e0*/  HMMA.16816.F32 R4, R176.reuse, R184, R4 ;  /* 0x000000b8b004723c */ /* 0x060ff00000001804 */
[C---:B------:R-:W-:Y:S01]  /*a6f0*/  HMMA.16816.F32 R8, R176.reuse, R186, R8 ;  /* 0x000000bab008723c */ /* 0x040fe20000001808 */
[----:B------:R-:W5:Y:S07]  /*a700*/  LDSM.16.M88.4 R184, [R211] ;  /* 0x00000000d3b8783b */ /* 0x000f6e0000000200 */
[C---:B------:R-:W-:Y:S08]  /*a710*/  HMMA.16816.F32 R12, R176.reuse, R188, R12 ;  /* 0x000000bcb00c723c */ /* 0x040ff0000000180c */
[C---:B------:R-:W-:Y:S01]  /*a720*/  HMMA.16816.F32 R16, R176.reuse, R190, R16 ;  /* 0x000000beb010723c */ /* 0x040fe20000001810 */
[----:B------:R-:W1:Y:S07]  /*a730*/  LDSM.16.M88.4 R188, [R210] ;  /* 0x00000000d2bc783b */ /* 0x000e6e0000000200 */
[C---:B----4-:R-:W-:Y:S08]  /*a740*/  HMMA.16816.F32 R20, R176.reuse, R192, R20 ;  /* 0x000000c0b014723c */ /* 0x050ff00000001814 */
[C---:B------:R-:W-:Y:S01]  /*a750*/  HMMA.16816.F32 R24, R176.reuse, R194, R24 ;  /* 0x000000c2b018723c */ /* 0x040fe20000001818 */
[----:B------:R-:W-:Y:S07]  /*a760*/  LDSM.16.M88.4 R192, [R230+0x6000] ;  /* 0x00600000e6c0783b */ /* 0x000fee0000000200 */
[C---:B---3--:R-:W-:Y:S08]  /*a770*/  HMMA.16816.F32 R28, R176.reuse, R168, R28 ;  /* 0x000000a8b01c723c */ /* 0x048ff0000000181c */
[----:B------:R-:W-:Y:S01]  /*a780*/  HMMA.16816.F32 R32, R176, R170, R32 ;  /* 0x000000aab020723c */ /* 0x000fe20000001820 */
[----:B------:R-:W3:Y:S06]  /*a790*/  LDSM.16.M88.4 R168, [R209] ;  /* 0x00000000d1a8783b */ /* 0x000eec0000000200 */
[----:B------:R-:W4:Y:S01]  /*a7a0*/  LDSM.16.M88.4 R176, [R208] ;  /* 0x00000000d0b0783b */ /* 0x000f220000000200 */
        /* <DEDUP_REMOVED lines=9> */
[C---:B--2---:R-:W-:Y:S08]  /*a840*/  HMMA.16816.F32 R28, R196.reuse, R172, R28 ;  /* 0x000000acc41c723c */ /* 0x044ff0000000181c */
[----:B------:R-:W-:Y:S01]  /*a850*/  HMMA.16816.F32 R32, R196, R174, R32 ;  /* 0x000000aec420723c */ /* 0x000fe20000001820 */
[----:B------:R-:W2:Y:S06]  /*a860*/  LDSM.16.M88.4 R172, [R227+0xf000] ;  /* 0x00f00000e3ac783b */ /* 0x000eac0000000200 */
[----:B------:R-:W-:Y:S01]  /*a870*/  LDSM.16.M88.4 R196, [R229+0x6000] ;  /* 0x00600000e5c4783b */ /* 0x000fe20000000200 */
[C---:B-----5:R-:W-:Y:S08]  /*a880*/  HMMA.16816.F32 R4, R180.reuse, R184, R4 ;  /* 0x000000b8b404723c */ /* 0x060ff00000001804 */
[C---:B------:R-:W-:Y:S01]  /*a890*/  HMMA.16816.F32 R8, R180.reuse, R186, R8 ;  /* 0x000000bab408723c */ /* 0x040fe20000001808 */
[----:B------:R-:W5:Y:S07]  /*a8a0*/  LDSM.16.M88.4 R184, [R227+0xf800] ;  /* 0x00f80000e3b8783b */ /* 0x000f6e0000000200 */
[C---:B------:R-:W-:Y:S08]  /*a8b0*/  HMMA.16816.F32 R12, R180.reuse, R188, R12 ;  /* 0x000000bcb40c723c */ /* 0x040ff0000000180c */
[C---:B------:R-:W-:Y:S08]  /*a8c0*/  HMMA.16816.F32 R16, R180.reuse, R190, R16 ;  /* 0x000000beb410723c */ /* 0x040ff00000001810 */
[C---:B---3--:R-:W-:Y:S08]  /*a8d0*/  HMMA.16816.F32 R20, R180.reuse, R168, R20 ;  /* 0x000000a8b414723c */ /* 0x048ff00000001814 */
[C---:B------:R-:W-:Y:S01]  /*a8e0*/  HMMA.16816.F32 R24, R180.reuse, R170, R24 ;  /* 0x000000aab418723c */ /* 0x040fe20000001818 */
[----:B------:R-:W-:Y:S07]  /*a8f0*/  LDSM.16.M88.4 R168, [R220+0x7000] ;  /* 0x00700000dca8783b */ /* 0x000fee0000000200 */
[C---:B----4-:R-:W-:Y:S08]  /*a900*/  HMMA.16816.F32 R28, R180.reuse, R176, R28 ;  /* 0x000000b0b41c723c */ /* 0x050ff0000000181c */
[----:B------:R-:W-:Y:S08]  /*a910*/  HMMA.16816.F32 R32, R180, R178, R32 ;  /* 0x000000b2b420723c */ /* 0x000ff00000001820 */
[C---:B------:R-:W-:Y:S08]  /*a920*/  HMMA.16816.F32 R4, R192.reuse, R200, R4 ;  /* 0x000000c8c004723c */ /* 0x040ff00000001804 */
[C---:B------:R-:W-:Y:S08]  /*a930*/  HMMA.16816.F32 R8, R192.reuse, R202, R8 ;  /* 0x000000cac008723c */ /* 0x040ff00000001808 */
[C---:B-1----:R-:W-:Y:S08]  /*a940*/  HMMA.16816.F32 R12, R192.reuse, R164, R12 ;  /* 0x000000a4c00c723c */ /* 0x042ff0000000180c */
[C---:B------:R-:W-:Y:S01]  /*a950*/  HMMA.16816.F32 R16, R192.reuse, R166, R16 ;  /* 0x000000a6c010723c */ /* 0x040fe20000001810 */
[----:B------:R-:W1:Y:S07]  /*a960*/  LDSM.16.M88.4 R164, [R220+0x6800] ;  /* 0x00680000dca4783b */ /* 0x000e6e0000000200 */
[C---:B--2---:R-:W-:Y:S08]  /*a970*/  HMMA.16816.F32 R20, R192.reuse, R172, R20 ;  /* 0x000000acc014723c */ /* 0x044ff00000001814 */
[C---:B------:R-:W-:Y:S08]  /*a980*/  HMMA.16816.F32 R24, R192.reuse, R174, R24 ;  /* 0x000000aec018723c */ /* 0x040ff00000001818 */
[C---:B-----5:R-:W-:Y:S08]  /*a990*/  HMMA.16816.F32 R28, R192.reuse, R184, R28 ;  /* 0x000000b8c01c723c */ /* 0x060ff0000000181c */
[----:B------:R-:W-:Y:S08]  /*a9a0*/  HMMA.16816.F32 R32, R192, R186, R32 ;  /* 0x000000bac020723c */ /* 0x000ff00000001820 */
[C---:B------:R-:W-:Y:S08]  /*a9b0*/  HMMA.16816.F32 R4, R196.reuse, R204, R4 ;  /* 0x000000ccc404723c */ /* 0x040ff00000001804 */
[C---:B------:R-:W-:Y:S08]  /*a9c0*/  HMMA.16816.F32 R8, R196.reuse, R206, R8 ;  /* 0x000000cec408723c */ /* 0x040ff00000001808 */
[C---:B-1----:R-:W-:Y:S08]  /*a9d0*/  HMMA.16816.F32 R12, R196.reuse, R164, R12 ;  /* 0x000000a4c40c723c */ /* 0x042ff0000000180c */
[C---:B------:R-:W-:Y:S01]  /*a9e0*/  HMMA.16816.F32 R16, R196.reuse, R166, R16 ;  /* 0x000000a6c410723c */ /* 0x040fe20000001810 */
[----:B------:R-:W1:Y:S01]  /*a9f0*/  LDSM.16.M88.4 R164, [R220+0x7800] ;  /* 0x00780000dca4783b */ /* 0x000e620000000200 */
[----:B------:R-:W-:Y:S04]  /*aa00*/  DEPBAR.LE SB0, 0x0 ;  /* 0x000080000000791a */ /* 0x000fe80000000000 */
[----:B------:R-:W-:Y:S02]  /*aa10*/  FMUL.FTZ R193, R4, c[0x0][0x2ec] ;  /* 0x0000bb0004c17a20 */ /* 0x000fe40000410000 */
[C---:B------:R-:W-:Y:S04]  /*aa20*/  HMMA.16816.F32 R20, R196.reuse, R168, R20 ;  /* 0x000000a8c414723c */ /* 0x040fe80000001814 */
[----:B------:R-:W2:Y:S01]  /*aa30*/  MUFU.TANH R193, R193 ;  /* 0x000000c100c17308 */ /* 0x000ea20000002400 */
[----:B------:R-:W-:Y:S01]  /*aa40*/  BAR.SYNC.DEFER_BLOCKING 0x0 ;  /* 0x0000000000007b1d */ /* 0x000fe20000010000 */
[----:B------:R-:W-:Y:S02]  /*aa50*/  FMUL.FTZ R194, R5, c[0x0][0x2ec] ;  /* 0x0000bb0005c27a20 */ /* 0x000fe40000410000 */
[C---:B------:R-:W-:Y:S04]  /*aa60*/  HMMA.16816.F32 R24, R196.reuse, R170, R24 ;  /* 0x000000aac418723c */ /* 0x040fe80000001818 */
[----:B------:R-:W-:Y:S02]  /*aa70*/  FMUL.FTZ R195, R6, c[0x0][0x2ec] ;  /* 0x0000bb0006c37a20 */ /* 0x000fe40000410000 */
[----:B------:R-:W3:Y:S01]  /*aa80*/  MUFU.TANH R194, R194 ;  /* 0x000000c200c27308 */ /* 0x000ee20000002400 */
[----:B------:R-:W-:Y:S02]  /*aa90*/  FMUL.FTZ R3, R7, c[0x0][0x2ec] ;  /* 0x0000bb0007037a20 */ /* 0x000fe40000410000 */
[----:B------:R-:W-:Y:S03]  /*aaa0*/  FMUL.FTZ R201, R8, c[0x0][0x2ec] ;  /* 0x0000bb0008c97a20 */ /* 0x000fe60000410000 */
[----:B------:R-:W-:Y:S02]  /*aab0*/  FMUL.FTZ R205, R9, c[0x0][0x2ec] ;  /* 0x0000bb0009cd7a20 */ /* 0x000fe40000410000 */
[----:B------:R-:W-:Y:S02]  /*aac0*/  FMUL.FTZ R203, R10, c[0x0][0x2ec] ;  /* 0x0000bb000acb7a20 */ /* 0x000fe40000410000 */
[----:B------:R-:W4:Y:S01]  /*aad0*/  MUFU.TANH R195, R195 ;  /* 0x000000c300c37308 */ /* 0x000f220000002400 */
[----:B------:R-:W-:Y:S02]  /*aae0*/  FMUL.FTZ R21, R21, c[0x0][0x2ec] ;  /* 0x0000bb0015157a20 */ /* 0x000fe40000410000 */
[----:B------:R-:W-:Y:S02]  /*aaf0*/  FMUL.FTZ R202, R11, c[0x0][0x2ec] ;  /* 0x0000bb000bca7a20 */ /* 0x000fe40000410000 */
[----:B------:R-:W-:Y:S02]  /*ab00*/  FMUL.FTZ R207, R12, c[0x0][0x2ec] ;  /* 0x0000bb000ccf7a20 */ /* 0x000fe40000410000 */
[----:B------:R-:W-:Y:S01]  /*ab10*/  FMUL.FTZ R206, R13, c[0x0][0x2ec] ;  /* 0x0000bb000dce7a20 */ /* 0x000fe20000410000 */
[C---:B-1----:R-:W-:Y:S02]  /*ab20*/  HMMA.16816.F32 R28, R196.reuse, R164, R28 ;  /* 0x000000a4c41c723c */ /* 0x042fe4000000181c */
[----:B------:R1:W1:Y:S01]  /*ab30*/  MUFU.TANH R177, R21 ;  /* 0x0000001500b17308 */ /* 0x0002620000002400 */
[----:B------:R-:W-:Y:S02]  /*ab40*/  FMUL.FTZ R14, R14, c[0x0][0x2ec] ;  /* 0x0000bb000e0e7a20 */ /* 0x000fe40000410000 */
[----:B------:R-:W-:Y:S02]  /*ab50*/  FMUL.FTZ R13, R15, c[0x0][0x2ec] ;  /* 0x0000bb000f0d7a20 */ /* 0x000fe40000410000 */
[----:B------:R-:W-:Y:S01]  /*ab60*/  FMUL.FTZ R174, R16, c[0x0][0x2ec] ;  /* 0x0000bb0010ae7a20 */ /* 0x000fe20000410000 */
[----:B------:R-:W-:Y:S04]  /*ab70*/  HMMA.16816.F32 R32, R196, R166, R32 ;  /* 0x000000a6c420723c */ /* 0x000fe80000001820 */
[----:B------:R-:W2:Y:S01]  /*ab80*/  MUFU.TANH R3, R3 ;  /* 0x0000000300037308 */ /* 0x000ea20000002400 */
[----:B------:R-:W-:Y:S02]  /*ab90*/  FMUL.FTZ R173, R17, c[0x0][0x2ec] ;  /* 0x0000bb0011ad7a20 */ /* 0x000fe40000410000 */
[----:B------:R-:W-:Y:S02]  /*aba0*/  FMUL.FTZ R17, R18, c[0x0][0x2ec] ;  /* 0x0000bb0012117a20 */ /* 0x000fe40000410000 */
[----:B------:R-:W-:Y:S03]  /*abb0*/  FMUL.FTZ R15, R19, c[0x0][0x2ec] ;  /* 0x0000bb00130f7a20 */ /* 0x000fe60000410000 */
[----:B------:R-:W-:Y:S02]  /*abc0*/  FMUL.FTZ R175, R20, c[0x0][0x2ec] ;  /* 0x0000bb0014af7a20 */ /* 0x000fe40000410000 */
[----:B------:R-:W2:Y:S01]  /*abd0*/  MUFU.TANH R201, R201 ;  /* 0x000000c900c97308 */ /* 0x000ea20000002400 */
[----:B------:R-:W-:Y:S02]  /*abe0*/  FMUL.FTZ R19, R22, c[0x0][0x2ec] ;  /* 0x0000bb0016137a20 */ /* 0x000fe40000410000 */
[----:B------:R-:W-:Y:S02]  /*abf0*/  FMUL.FTZ R29, R29, c[0x0][0x2ec] ;  /* 0x0000bb001d1d7a20 */ /* 0x000fe40000410000 */
[----:B------:R-:W-:Y:S02]  /*ac00*/  FMUL.FTZ R18, R23, c[0x0][0x2ec] ;  /* 0x0000bb0017127a20 */ /* 0x000fe40000410000 */
[----:B------:R-:W-:Y:S02]  /*ac10*/  FMUL.FTZ R178, R24, c[0x0][0x2ec] ;  /* 0x0000bb0018b27a20 */ /* 0x000fe40000410000 */
[----:B------:R-:W-:Y:S01]  /*ac20*/  FMUL.FTZ R23, R25, c[0x0][0x2ec] ;  /* 0x0000bb0019177a20 */ /* 0x000fe20000410000 */
[----:B------:R5:W2:Y:S01]  /*ac30*/  MUFU.TANH R179, R29 ;  /* 0x0000001d00b37308 */ /* 0x000aa20000002400 */
[----:B------:R-:W-:Y:S02]  /*ac40*/  FMUL.FTZ R22, R26, c[0x0][0x2ec] ;  /* 0x0000bb001a167a20 */ /* 0x000fe40000410000 */
[----:B-1----:R-:W-:Y:S02]  /*ac50*/  FMUL.FTZ R21, R27, c[0x0][0x2ec] ;  /* 0x0000bb001b157a20 */ /* 0x002fe40000410000 */
        /* <DEDUP_REMOVED lines=8> */
[----:B-----5:R-:W-:Y:S09]  /*ace0*/  FMUL.FTZ R29, R35, c[0x0][0x2ec] ;  /* 0x0000bb00231d7a20 */ /* 0x020ff20000410000 */
[----:B------:R-:W1:Y:S10]  /*acf0*/  MUFU.TANH R202, R202 ;  /* 0x000000ca00ca7308 */ /* 0x000e740000002400 */
        /* <DEDUP_REMOVED lines=19> */
[----:B------:R-:W1:Y:S10]  /*ae30*/  MUFU.TANH R31, R31 ;  /* 0x0000001f001f7308 */ /* 0x000e740000002400 */
[----:B------:R-:W1:Y:S10]  /*ae40*/  MUFU.TANH R30, R30 ;  /* 0x0000001e001e7308 */ /* 0x000e740000002400 */
[----:B------:R-:W1:Y:S02]  /*ae50*/  MUFU.TANH R29, R29 ;  /* 0x0000001d001d7308 */ /* 0x000e640000002400 */
[----:B-1234-:R-:W-:-:S05]  /*ae60*/  @P0 BRA `(.L_x_1004) ;  /* 0xffffe9d000000947 */ /* 0x01efca000383ffff */
.L_x_1003:
[----:B-1----:R-:W-:Y:S01]  /*ae70*/  MOV R5, UR14 ;  /* 0x0000000e00057c02 */ /* 0x002fe20008000f00 */
[----:B------:R-:W-:Y:S02]  /*ae80*/  UISETP.GT.AND UP0, UPT, UR14, UR9, UPT ;  /* 0x000000090e00728c */ /* 0x000fe4000bf04270 */
[----:B------:R-:W-:Y:S01]  /*ae90*/  UMOV UR17, UR14 ;  /* 0x0000000e00117c82 */ /* 0x000fe20008000000 */
[----:B------:R-:W-:Y:S04]  /*aea0*/  LEA R4, R5, R246, 0x6 ;  /* 0x000000f605047211 */ /* 0x000fe800078e30ff */
[C---:B------:R-:W-:Y:S02]  /*aeb0*/  IADD3 R6, R4.reuse, 0x1, RZ ;  /* 0x0000000104067810 */ /* 0x040fe40007ffe0ff */
[----:B------:R-:W-:Y:S02]  /*aec0*/  ISETP.GE.AND P2, PT, R4, R241, PT ;  /* 0x000000f10400720c */ /* 0x000fe40003f46270 */
[C---:B------:R-:W-:Y:S02]  /*aed0*/  ISETP.GE.AND P1, PT, R6.reuse, R243, PT ;  /* 0x000000f30600720c */ /* 0x040fe40003f26270 */
[----:B------:R-:W-:Y:S02]  /*aee0*/  ISETP.GE.AND P6, PT, R6, R241, PT ;  /* 0x000000f10600720c */ /* 0x000fe40003fc6270 */
[C---:B------:R-:W-:Y:S02]  /*aef0*/  IADD3 R5, R4.reuse, 0x8, RZ ;  /* 0x0000000804057810 */ /* 0x040fe40007ffe0ff */
[----:B------:R-:W-:Y:S02]  /*af00*/  ISETP.GE.OR P2, PT, R4, R240, !P2 ;  /* 0x000000f00400720c */ /* 0x000fe40005746670 */
[C---:B------:R-:W-:Y:S02]  /*af10*/  ISETP.GE.OR P1, PT, R6.reuse, R242, !P1 ;  /* 0x000000f20600720c */ /* 0x040fe40004f26670 */
[----:B------:R-:W-:Y:S02]  /*af20*/  ISETP.GE.OR P6, PT, R6, R240, !P6 ;  /* 0x000000f00600720c */ /* 0x000fe400077c6670 */
[C---:B------:R-:W-:Y:S02]  /*af30*/  IADD3 R6, R4.reuse, 0x10, RZ ;  /* 0x0000001004067810 */ /* 0x040fe40007ffe0ff */
[C---:B------:R-:W-:Y:S02]  /*af40*/  ISETP.GE.AND P5, PT, R5.reuse, R243, PT ;  /* 0x000000f30500720c */ /* 0x040fe40003fa6270 */
[----:B------:R-:W-:Y:S02]  /*af50*/  ISETP.GE.AND P4, PT, R5, R241, PT ;  /* 0x000000f10500720c */ /* 0x000fe40003f86270 */
[-C--:B------:R-:W-:Y:S02]  /*af60*/  ISETP.GE.AND P3, PT, R4, R243.reuse, PT ;  /* 0x000000f30400720c */ /* 0x080fe40003f66270 */
[----:B------:R-:W-:Y:S02]  /*af70*/  FSEL R195, R195, -INF , !P2 ;  /* 0xff800000c3c37808 */ /* 0x000fe40005000000 */
[----:B------:R-:W-:Y:S02]  /*af80*/  FSEL R194, R194, -INF , !P1 ;  /* 0xff800000c2c27808 */ /* 0x000fe40004800000 */
[C---:B------:R-:W-:Y:S02]  /*af90*/  ISETP.GE.AND P2, PT, R6.reuse, R243, PT ;  /* 0x000000f30600720c */ /* 0x040fe40003f46270 */
[----:B------:R-:W-:Y:S02]  /*afa0*/  ISETP.GE.AND P1, PT, R6, R241, PT ;  /* 0x000000f10600720c */ /* 0x000fe40003f26270 */
[C---:B------:R-:W-:Y:S02]  /*afb0*/  ISETP.GE.OR P5, PT, R5.reuse, R242, !P5 ;  /* 0x000000f20500720c */ /* 0x040fe40006fa6670 */
[----:B------:R-:W-:Y:S02]  /*afc0*/  ISETP.GE.OR P4, PT, R5, R240, !P4 ;  /* 0x000000f00500720c */ /* 0x000fe40006786670 */
[C---:B------:R-:W-:Y:S02]  /*afd0*/  IADD3 R5, R4.reuse, 0x9, RZ ;  /* 0x0000000904057810 */ /* 0x040fe40007ffe0ff */
[----:B------:R-:W-:Y:S02]  /*afe0*/  ISETP.GE.OR P3, PT, R4, R242, !P3 ;  /* 0x000000f20400720c */ /* 0x000fe40005f66670 */
[C---:B------:R-:W-:Y:S02]  /*aff0*/  ISETP.GE.OR P1, PT, R6.reuse, R240, !P1 ;  /* 0x000000f00600720c */ /* 0x040fe40004f26670 */
[-C--:B------:R-:W-:Y:S02]  /*b000*/  ISETP.GE.OR P2, PT, R6, R242.reuse, !P2 ;  /* 0x000000f20600720c */ /* 0x080fe40005746670 */
[----:B------:R-:W-:Y:S02]  /*b010*/  IADD3 R6, R4, 0x18, RZ ;  /* 0x0000001804067810 */ /* 0x000fe40007ffe0ff */
[----:B------:R-:W-:Y:S02]  /*b020*/  FSEL R193, R193, -INF , !P3 ;  /* 0xff800000c1c17808 */ /* 0x000fe40005800000 */
[C---:B------:R-:W-:Y:S02]  /*b030*/  ISETP.GE.AND P0, PT, R5.reuse, R243, PT ;  /* 0x000000f30500720c */ /* 0x040fe40003f06270 */
[----:B------:R-:W-:Y:S02]  /*b040*/  ISETP.GE.AND P3, PT, R5, R241, PT ;  /* 0x000000f10500720c */ /* 0x000fe40003f66270 */
[----:B------:R-:W-:Y:S02]  /*b050*/  FSEL R190, R207, -INF , !P2 ;  /* 0xff800000cfbe7808 */ /* 0x000fe40005000000 */
[-C--:B------:R-:W-:Y:S02]  /*b060*/  ISETP.GE.AND P2, PT, R6, R243.reuse, PT ;  /* 0x000000f30600720c */ /* 0x080fe40003f46270 */
[C---:B------:R-:W-:Y:S02]  /*b070*/  ISETP.GE.OR P0, PT, R5.reuse, R242, !P0 ;  /* 0x000000f20500720c */ /* 0x040fe40004706670 */
[----:B------:R-:W-:Y:S02]  /*b080*/  ISETP.GE.OR P3, PT, R5, R240, !P3 ;  /* 0x000000f00500720c */ /* 0x000fe40005f66670 */
[----:B------:R-:W-:Y:S02]  /*b090*/  IADD3 R5, R4, 0x11, RZ ;  /* 0x0000001104057810 */ /* 0x000fe40007ffe0ff */
[-C--:B------:R-:W-:Y:S02]  /*b0a0*/  ISETP.GE.OR P2, PT, R6, R242.reuse, !P2 ;  /* 0x000000f20600720c */ /* 0x080fe40005746670 */
[----:B------:R-:W-:Y:S02]  /*b0b0*/  IADD3 R7, R4, 0x20, RZ ;  /* 0x0000002004077810 */ /* 0x000fe40007ffe0ff */
[----:B------:R-:W-:Y:S02]  /*b0c0*/  FSEL R12, R201, -INF , !P5 ;  /* 0xff800000c90c7808 */ /* 0x000fe40006800000 */
[-C--:B------:R-:W-:Y:S02]  /*b0d0*/  ISETP.GE.AND P5, PT, R5, R243.reuse, PT ;  /* 0x000000f30500720c */ /* 0x080fe40003fa6270 */
[----:B------:R-:W-:Y:S02]  /*b0e0*/  FSEL R174, R174, -INF , !P2 ;  /* 0xff800000aeae7808 */ /* 0x000fe40005000000 */
[-C--:B------:R-:W-:Y:S02]  /*b0f0*/  ISETP.GE.AND P2, PT, R7, R243.reuse, PT ;  /* 0x000000f30700720c */ /* 0x080fe40003f46270 */
[-C--:B------:R-:W-:Y:S02]  /*b100*/  ISETP.GE.OR P5, PT, R5, R242.reuse, !P5 ;  /* 0x000000f20500720c */ /* 0x080fe40006fa6670 */
[C---:B------:R-:W-:Y:S02]  /*b110*/  IADD3 R11, R4.reuse, 0x19, RZ ;  /* 0x00000019040b7810 */ /* 0x040fe40007ffe0ff */
[-C--:B------:R-:W-:Y:S02]  /*b120*/  ISETP.GE.OR P2, PT, R7, R242.reuse, !P2 ;  /* 0x000000f20700720c */ /* 0x080fe40005746670 */
[----:B------:R-:W-:Y:S02]  /*b130*/  IADD3 R8, R4, 0x21, RZ ;  /* 0x0000002104087810 */ /* 0x000fe40007ffe0ff */
[----:B------:R-:W-:Y:S02]  /*b140*/  FSEL R192, R206, -INF , !P5 ;  /* 0xff800000cec07808 */ /* 0x000fe40006800000 */
[----:B------:R-:W-:Y:S02]  /*b150*/  ISETP.GE.AND P5, PT, R11, R243, PT ;  /* 0x000000f30b00720c */ /* 0x000fe40003fa6270 */
[----:B------:R-:W-:Y:S02]  /*b160*/  FSEL R10, R205, -INF , !P0 ;  /* 0xff800000cd0a7808 */ /* 0x000fe40004000000 */
[----:B------:R-:W-:Y:S02]  /*b170*/  FSEL R204, R175, -INF , !P2 ;  /* 0xff800000afcc7808 */ /* 0x000fe40005000000 */
[----:B------:R-:W-:Y:S02]  /*b180*/  ISETP.GE.AND P0, PT, R5, R241, PT ;  /* 0x000000f10500720c */ /* 0x000fe40003f06270 */
[----:B------:R-:W-:Y:S02]  /*b190*/  ISETP.GE.AND P2, PT, R8, R243, PT ;  /* 0x000000f30800720c */ /* 0x000fe40003f46270 */
[----:B------:R-:W-:Y:S02]  /*b1a0*/  ISETP.GE.OR P5, PT, R11, R242, !P5 ;  /* 0x000000f20b00720c */ /* 0x000fe40006fa6670 */
[----:B------:R-:W-:Y:S02]  /*b1b0*/  FSEL R9, R203, -INF , !P4 ;  /* 0xff800000cb097808 */ /* 0x000fe40006000000 */
[----:B------:R-:W-:Y:S02]  /*b1c0*/  FSEL R199, R14, -INF , !P1 ;  /* 0xff8000000ec77808 */ /* 0x000fe40004800000 */
[----:B------:R-:W-:Y:S02]  /*b1d0*/  FMNMX.FTZ R14, R195, R0, !PT ;  /* 0x00000000c30e7209 */ /* 0x000fe40007810000 */
[----:B------:R-:W-:Y:S02]  /*b1e0*/  ISETP.GE.OR P0, PT, R5, R240, !P0 ;  /* 0x000000f00500720c */ /* 0x000fe40004706670 */
[----:B------:R-:W-:Y:S02]  /*b1f0*/  FSEL R5, R3, -INF , !P6 ;  /* 0xff80000003057808 */ /* 0x000fe40007000000 */
[-C--:B------:R-:W-:Y:S02]  /*b200*/  ISETP.GE.AND P4, PT, R7, R241.reuse, PT ;  /* 0x000000f10700720c */ /* 0x080fe40003f86270 */
[----:B------:R-:W-:Y:S02]  /*b210*/  ISETP.GE.OR P2, PT, R8, R242, !P2 ;  /* 0x000000f20800720c */ /* 0x000fe40005746670 */
[----:B------:R-:W-:Y:S02]  /*b220*/  IADD3 R3, R4, 0x28, RZ ;  /* 0x0000002804037810 */ /* 0x000fe40007ffe0ff */
[----:B------:R-:W-:Y:S02]  /*b230*/  FSEL R172, R173, -INF , !P5 ;  /* 0xff800000adac7808 */ /* 0x000fe40006800000 */
[-C--:B------:R-:W-:Y:S02]  /*b240*/  ISETP.GE.AND P5, PT, R11, R241.reuse, PT ;  /* 0x000000f10b00720c */ /* 0x080fe40003fa6270 */
[----:B------:R-:W-:Y:S02]  /*b250*/  ISETP.GE.AND P6, PT, R6, R241, PT ;  /* 0x000000f10600720c */ /* 0x000fe40003fc6270 */
[----:B------:R-:W-:Y:S02]  /*b260*/  ISETP.GE.OR P4, PT, R7, R240, !P4 ;  /* 0x000000f00700720c */ /* 0x000fe40006786670 */
[----:B------:R-:W-:Y:S02]  /*b270*/  FSEL R7, R202, -INF , !P3 ;  /* 0xff800000ca077808 */ /* 0x000fe40005800000 */
[----:B------:R-:W-:Y:S02]  /*b280*/  FSEL R202, R177, -INF , !P2 ;  /* 0xff800000b1ca7808 */ /* 0x000fe40005000000 */
[----:B------:R-:W-:Y:S02]  /*b290*/  FMNMX.FTZ R14, R5, R14, !PT ;  /* 0x0000000e050e7209 */ /* 0x000fe40007810000 */
[----:B------:R-:W-:Y:S02]  /*b2a0*/  ISETP.GE.AND P2, PT, R3, R243, PT ;  /* 0x000000f30300720c */ /* 0x000fe40003f46270 */
[----:B------:R-:W-:Y:S02]  /*b2b0*/  ISETP.GE.OR P5, PT, R11, R240, !P5 ;  /* 0x000000f00b00720c */ /* 0x000fe40006fa6670 */
[----:B------:R-:W-:Y:S02]  /*b2c0*/  FMNMX.FTZ R11, R193, R2, !PT ;  /* 0x00000002c10b7209 */ /* 0x000fe40007810000 */
[----:B------:R-:W-:Y:S02]  /*b2d0*/  ISETP.GE.OR P6, PT, R6, R240, !P6 ;  /* 0x000000f00600720c */ /* 0x000fe400077c6670 */
[----:B------:R-:W-:Y:S02]  /*b2e0*/  FMNMX.FTZ R14, R9, R14, !PT ;  /* 0x0000000e090e7209 */ /* 0x000fe40007810000 */
[----:B------:R-:W-:Y:S02]  /*b2f0*/  IADD3 R6, R4, 0x29, RZ ;  /* 0x0000002904067810 */ /* 0x000fe40007ffe0ff */
[----:B------:R-:W-:Y:S02]  /*b300*/  ISETP.GE.OR P2, PT, R3, R242, !P2 ;  /* 0x000000f20300720c */ /* 0x000fe40005746670 */
[----:B------:R-:W-:Y:S02]  /*b310*/  FMNMX.FTZ R11, R194, R11, !PT ;  /* 0x0000000bc20b7209 */ /* 0x000fe40007810000 */
[----:B------:R-:W-:Y:S02]  /*b320*/  FSEL R200, R178, -INF , !P2 ;  /* 0xff800000b2c87808 */ /* 0x000fe40005000000 */
[----:B------:R-:W-:Y:S02]  /*b330*/  FMNMX.FTZ R14, R7, R14, !PT ;  /* 0x0000000e070e7209 */ /* 0x000fe40007810000 */
[----:B------:R-:W-:Y:S02]  /*b340*/  ISETP.GE.AND P2, PT, R6, R243, PT ;  /* 0x000000f30600720c */ /* 0x000fe40003f46270 */
[----:B------:R-:W-:Y:S02]  /*b350*/  ISETP.GE.AND P3, PT, R8, R241, PT ;  /* 0x000000f10800720c */ /* 0x000fe40003f66270 */
[----:B------:R-:W-:Y:S02]  /*b360*/  FMNMX.FTZ R11, R12, R11, !PT ;  /* 0x0000000b0c0b7209 */ /* 0x000fe40007810000 */
[----:B------:R-:W-:Y:S02]  /*b370*/  FSEL R197, R13, -INF , !P0 ;  /* 0xff8000000dc57808 */ /* 0x000fe40004000000 */
[----:B------:R-:W-:Y:S02]  /*b380*/  ISETP.GE.OR P2, PT, R6, R242, !P2 ;  /* 0x000000f20600720c */ /* 0x000fe40005746670 */
[----:B------:R-:W-:Y:S02]  /*b390*/  FMNMX.FTZ R14, R199, R14, !PT ;  /* 0x0000000ec70e7209 */ /* 0x000fe40007810000 */
[----:B------:R-:W-:Y:S02]  /*b3a0*/  ISETP.GE.OR P3, PT, R8, R240, !P3 ;  /* 0x000000f00800720c */ /* 0x000fe40005f66670 */
[----:B------:R-:W-:Y:S02]  /*b3b0*/  IADD3 R8, R4, 0x30, RZ ;  /* 0x0000003004087810 */ /* 0x000fe40007ffe0ff */
[----:B------:R-:W-:Y:S02]  /*b3c0*/  FMNMX.FTZ R11, R10, R11, !PT ;  /* 0x0000000b0a0b7209 */ /* 0x000fe40007810000 */
[----:B------:R-:W-:Y:S02]  /*b3d0*/  FSEL R198, R23, -INF , !P2 ;  /* 0xff80000017c67808 */ /* 0x000fe40005000000 */
[----:B------:R-:W-:Y:S02]  /*b3e0*/  FSEL R175, R17, -INF , !P6 ;  /* 0xff80000011af7808 */ /* 0x000fe40007000000 */
[----:B------:R-:W-:Y:S02]  /*b3f0*/  FMNMX.FTZ R14, R197, R14, !PT ;  /* 0x0000000ec50e7209 */ /* 0x000fe40007810000 */
[----:B------:R-:W-:Y:S02]  /*b400*/  ISETP.GE.AND P1, PT, R3, R241, PT ;  /* 0x000000f10300720c */ /* 0x000fe40003f26270 */
[----:B------:R-:W-:Y:S02]  /*b410*/  ISETP.GE.AND P2, PT, R8, R243, PT ;  /* 0x000000f30800720c */ /* 0x000fe40003f46270 */
[----:B------:R-:W-:Y:S02]  /*b420*/  FMNMX.FTZ R11, R190, R11, !PT ;  /* 0x0000000bbe0b7209 */ /* 0x000fe40007810000 */
[----:B------:R-:W-:Y:S02]  /*b430*/  FSEL R173, R15, -INF , !P5 ;  /* 0xff8000000fad7808 */ /* 0x000fe40006800000 */
[----:B------:R-:W-:Y:S02]  /*b440*/  FMNMX.FTZ R14, R175, R14, !PT ;  /* 0x0000000eaf0e7209 */ /* 0x000fe40007810000 */
[----:B------:R-:W-:Y:S02]  /*b450*/  ISETP.GE.OR P1, PT, R3, R240, !P1 ;  /* 0x000000f00300720c */ /* 0x000fe40004f26670 */
[----:B------:R-:W-:Y:S02]  /*b460*/  IADD3 R3, R4, 0x38, RZ ;  /* 0x0000003804037810 */ /* 0x000fe40007ffe0ff */
[----:B------:R-:W-:Y:S02]  /*b470*/  ISETP.GE.OR P2, PT, R8, R242, !P2 ;  /* 0x000000f20800720c */ /* 0x000fe40005746670 */
[----:B------:R-:W-:Y:S02]  /*b480*/  FMNMX.FTZ R11, R192, R11, !PT ;  /* 0x0000000bc00b7209 */ /* 0x000fe40007810000 */
[----:B------:R-:W-:Y:S02]  /*b490*/  FMNMX.FTZ R14, R173, R14, !PT ;  /* 0x0000000ead0e7209 */ /* 0x000fe40007810000 */
[----:B------:R-:W-:Y:S02]  /*b4a0*/  FSEL R188, R25, -INF , !P2 ;  /* 0xff80000019bc7808 */ /* 0x000fe40005000000 */
[----:B------:R-:W-:Y:S02]  /*b4b0*/  FSEL R207, R19, -INF , !P4 ;  /* 0xff80000013cf7808 */ /* 0x000fe40006000000 */
[C---:B------:R-:W-:Y:S02]  /*b4c0*/  ISETP.GE.AND P2, PT, R3.reuse, R243, PT ;  /* 0x000000f30300720c */ /* 0x040fe40003f46270 */
[----:B------:R-:W-:Y:S02]  /*b4d0*/  FMNMX.FTZ R11, R174, R11, !PT ;  /* 0x0000000bae0b7209 */ /* 0x000fe40007810000 */
[----:B------:R-:W-:Y:S02]  /*b4e0*/  FSEL R205, R18, -INF , !P3 ;  /* 0xff80000012cd7808 */ /* 0x000fe40005800000 */
[----:B------:R-:W-:Y:S02]  /*b4f0*/  ISETP.GE.AND P0, PT, R6, R241, PT ;  /* 0x000000f10600720c */ /* 0x000fe40003f06270 */
[----:B------:R-:W-:Y:S02]  /*b500*/  ISETP.GE.OR P2, PT, R3, R242, !P2 ;  /* 0x000000f20300720c */ /* 0x000fe40005746670 */
[----:B------:R-:W-:Y:S02]  /*b510*/  FMNMX.FTZ R14, R207, R14, !PT ;  /* 0x0000000ecf0e7209 */ /* 0x000fe40007810000 */
[----:B------:R-:W-:Y:S02]  /*b520*/  FMNMX.FTZ R11, R172, R11, !PT ;  /* 0x0000000bac0b7209 */ /* 0x000fe40007810000 */
[----:B------:R-:W-:Y:S02]  /*b530*/  FSEL R203, R22, -INF , !P1 ;  /* 0xff80000016cb7808 */ /* 0x000fe40004800000 */
[----:B------:R-:W-:Y:S02]  /*b540*/  ISETP.GE.OR P0, PT, R6, R240, !P0 ;  /* 0x000000f00600720c */ /* 0x000fe40004706670 */
[----:B------:R-:W-:Y:S02]  /*b550*/  FSEL R184, R181, -INF , !P2 ;  /* 0xff800000b5b87808 */ /* 0x000fe40005000000 */
[----:B------:R-:W-:Y:S02]  /*b560*/  FMNMX.FTZ R14, R205, R14, !PT ;  /* 0x0000000ecd0e7209 */ /* 0x000fe40007810000 */
[----:B------:R-:W-:Y:S02]  /*b570*/  IADD3 R6, R4, 0x31, RZ ;  /* 0x0000003104067810 */ /* 0x000fe40007ffe0ff */
[----:B------:R-:W-:Y:S02]  /*b580*/  ISETP.GE.AND P2, PT, R8, R241, PT ;  /* 0x000000f10800720c */ /* 0x000fe40003f46270 */
[----:B------:R-:W-:Y:S02]  /*b590*/  FMNMX.FTZ R11, R204, R11, !PT ;  /* 0x0000000bcc0b7209 */ /* 0x000fe40007810000 */
[----:B------:R-:W-:Y:S02]  /*b5a0*/  FSEL R201, R21, -INF , !P0 ;  /* 0xff80000015c97808 */ /* 0x000fe40004000000 */
[----:B------:R-:W-:Y:S01]  /*b5b0*/  ISETP.GE.AND P6, PT, R6, R243, PT ;  /* 0x000000f30600720c */ /* 0x000fe20003fc6270 */
[----:B------:R-:W-:Y:S01]  /*b5c0*/  LDSM.16.MT88.4 R20, [R226+0x10000] ;  /* 0x01000000e214783b */ /* 0x000fe20000004200 */
[----:B------:R-:W-:Y:S02]  /*b5d0*/  ISETP.GE.OR P2, PT, R8, R240, !P2 ;  /* 0x000000f00800720c */ /* 0x000fe40005746670 */
[----:B------:R-:W-:Y:S02]  /*b5e0*/  FMNMX.FTZ R8, R203, R14, !PT ;  /* 0x0000000ecb087209 */ /* 0x000fe40007810000 */
[----:B------:R-:W-:Y:S02]  /*b5f0*/  ISETP.GE.AND P1, PT, R6, R241, PT ;  /* 0x000000f10600720c */ /* 0x000fe40003f26270 */
[----:B------:R-:W-:Y:S02]  /*b600*/  FMNMX.FTZ R11, R202, R11, !PT ;  /* 0x0000000bca0b7209 */ /* 0x000fe40007810000 */
[----:B------:R-:W-:Y:S02]  /*b610*/  ISETP.GE.OR P1, PT, R6, R240, !P1 ;  /* 0x000000f00600720c */ /* 0x000fe40004f26670 */
[----:B------:R-:W-:Y:S02]  /*b620*/  FSEL R189, R27, -INF , !P2 ;  /* 0xff8000001bbd7808 */ /* 0x000fe40005000000 */
[----:B------:R-:W-:Y:S02]  /*b630*/  IADD3 R4, R4, 0x39, RZ ;  /* 0x0000003904047810 */ /* 0x000fe40007ffe0ff */
[----:B------:R-:W-:Y:S02]  /*b640*/  ISETP.GE.OR P6, PT, R6, R242, !P6 ;  /* 0x000000f20600720c */ /* 0x000fe400077c6670 */
[----:B------:R-:W-:Y:S02]  /*b650*/  ISETP.GE.AND P0, PT, R3, R241, PT ;  /* 0x000000f10300720c */ /* 0x000fe40003f06270 */
[----:B------:R-:W-:Y:S02]  /*b660*/  FMNMX.FTZ R8, R201, R8, !PT ;  /* 0x00000008c9087209 */ /* 0x000fe40007810000 */
[----:B------:R-:W-:Y:S02]  /*b670*/  FMNMX.FTZ R11, R200, R11, !PT ;  /* 0x0000000bc80b7209 */ /* 0x000fe40007810000 */
[----:B------:R-:W-:Y:S02]  /*b680*/  FSEL R186, R179, -INF , !P6 ;  /* 0xff800000b3ba7808 */ /* 0x000fe40007000000 */
[----:B------:R-:W-:Y:S02]  /*b690*/  FSEL R179, R26, -INF , !P1 ;  /* 0xff8000001ab37808 */ /* 0x000fe40004800000 */
[----:B------:R-:W-:Y:S02]  /*b6a0*/  ISETP.GE.OR P2, PT, R3, R240, !P0 ;  /* 0x000000f00300720c */ /* 0x000fe40004746670 */
[----:B------:R-:W-:Y:S02]  /*b6b0*/  FMNMX.FTZ R8, R189, R8, !PT ;  /* 0x00000008bd087209 */ /* 0x000fe40007810000 */
[----:B------:R-:W-:Y:S02]  /*b6c0*/  ISETP.GE.AND P0, PT, R4, R241, PT ;  /* 0x000000f10400720c */ /* 0x000fe40003f06270 */
[----:B------:R-:W-:Y:S02]  /*b6d0*/  FMNMX.FTZ R11, R198, R11, !PT ;  /* 0x0000000bc60b7209 */ /* 0x000fe40007810000 */
[----:B------:R-:W-:Y:S02]  /*b6e0*/  FSEL R177, R30, -INF , !P2 ;  /* 0xff8000001eb17808 */ /* 0x000fe40005000000 */
[----:B------:R-:W-:Y:S02]  /*b6f0*/  FMNMX.FTZ R8, R179, R8, !PT ;  /* 0x00000008b3087209 */ /* 0x000fe40007810000 */
[C---:B------:R-:W-:Y:S02]  /*b700*/  ISETP.GE.OR P0, PT, R4.reuse, R240, !P0 ;  /* 0x000000f00400720c */ /* 0x040fe40004706670 */
[----:B------:R-:W-:Y:S02]  /*b710*/  ISETP.GE.AND P5, PT, R4, R243, PT ;  /* 0x000000f30400720c */ /* 0x000fe40003fa6270 */
[----:B------:R-:W-:Y:S02]  /*b720*/  FMNMX.FTZ R11, R188, R11, !PT ;  /* 0x0000000bbc0b7209 */ /* 0x000fe40007810000 */
[----:B------:R-:W-:Y:S02]  /*b730*/  FSEL R165, R29, -INF , !P0 ;  /* 0xff8000001da57808 */ /* 0x000fe40004000000 */
[----:B------:R-:W-:Y:S02]  /*b740*/  FMNMX.FTZ R8, R177, R8, !PT ;  /* 0x00000008b1087209 */ /* 0x000fe40007810000 */
[----:B------:R-:W-:Y:S02]  /*b750*/  ISETP.GE.OR P5, PT, R4, R242, !P5 ;  /* 0x000000f20400720c */ /* 0x000fe40006fa6670 */
[----:B------:R-:W-:Y:S02]  /*b760*/  FMNMX.FTZ R11, R186, R11, !PT ;  /* 0x0000000bba0b7209 */ /* 0x000fe40007810000 */
[----:B------:R-:W-:Y:S02]  /*b770*/  FMNMX.FTZ R6, R165, R8, !PT ;  /* 0x00000008a5067209 */ /* 0x000fe40007810000 */
[----:B------:R-:W-:Y:S02]  /*b780*/  FSEL R178, R31, -INF , !P5 ;  /* 0xff8000001fb27808 */ /* 0x000fe40006800000 */
[----:B------:R-:W-:Y:S01]  /*b790*/  FMNMX.FTZ R13, R184, R11, !PT ;  /* 0x0000000bb80d7209 */ /* 0x000fe20007810000 */
[----:B------:R-:W1:Y:S03]  /*b7a0*/  SHFL.BFLY PT, R3, R6, 0x2, 0x1f ;  /* 0x0c401f0006037f89 */ /* 0x000e6600000e0000 */
[----:B------:R-:W-:Y:S05]  /*b7b0*/  FMNMX.FTZ R11, R178, R13, !PT ;  /* 0x0000000db20b7209 */ /* 0x000fea0007810000 */
[----:B------:R-:W2:Y:S08]  /*b7c0*/  SHFL.BFLY PT, R14, R11, 0x2, 0x1f ;  /* 0x0c401f000b0e7f89 */ /* 0x000eb000000e0000 */
[----:B------:R-:W-:Y:S01]  /*b7d0*/  LDSM.16.MT88.4 R28, [R225+0x10000] ;  /* 0x01000000e11c783b */ /* 0x000fe20000004200 */
[----:B-1----:R-:W-:Y:S07]  /*b7e0*/  FMNMX.FTZ R4, R6, R3, !PT ;  /* 0x0000000306047209 */ /* 0x002fee0007810000 */
[----:B------:R-:W1:Y:S01]  /*b7f0*/  SHFL.BFLY PT, R3, R4, 0x1, 0x1f ;  /* 0x0c201f0004037f89 */ /* 0x000e6200000e0000 */
[----:B--2---:R-:W-:Y:S07]  /*b800*/  FMNMX.FTZ R11, R11, R14, !PT ;  /* 0x0000000e0b0b7209 */ /* 0x004fee0007810000 */
[----:B------:R-:W2:Y:S01]  /*b810*/  SHFL.BFLY PT, R164, R11, 0x1, 0x1f ;  /* 0x0c201f000ba47f89 */ /* 0x000ea200000e0000 */
[----:B-1----:R-:W-:Y:S04]  /*b820*/  FMNMX.FTZ R3, R4, R3, !PT ;  /* 0x0000000304037209 */ /* 0x002fe80007810000 */
[C---:B------:R-:W-:Y:S01]  /*b830*/  FSETP.NEU.FTZ.AND P0, PT, R3.reuse, -INF , PT ;  /* 0xff8000000300780b */ /* 0x040fe20003f1d000 */
[----:B------:R-:W-:Y:S01]  /*b840*/  FMUL.FTZ R176, R3, c[0x0][0x23c] ;  /* 0x00008f0003b07a20 */ /* 0x000fe20000410000 */
[----:B--2---:R-:W-:Y:S04]  /*b850*/  FMNMX.FTZ R164, R11, R164, !PT ;  /* 0x000000a40ba47209 */ /* 0x004fe80007810000 */
[----:B------:R-:W-:Y:S02]  /*b860*/  FSEL R176, R176, RZ, P0 ;  /* 0x000000ffb0b07208 */ /* 0x000fe40000000000 */
[C---:B------:R-:W-:Y:S01]  /*b870*/  FSETP.NEU.FTZ.AND P1, PT, R164.reuse, -INF , PT ;  /* 0xff800000a400780b */ /* 0x040fe20003f3d000 */
[C---:B------:R-:W-:Y:S02]  /*b880*/  FMUL.FTZ R191, R164.reuse, c[0x0][0x23c] ;  /* 0x00008f00a4bf7a20 */ /* 0x040fe40000410000 */
[--C-:B------:R-:W-:Y:S01]  /*b890*/  FFMA.FTZ R181, R5, c[0x0][0x23c], -R176.reuse ;  /* 0x00008f0005b57a23 */ /* 0x100fe200000108b0 */
[----:B------:R-:W-:Y:S01]  /*b8a0*/  FSEL R5, R164, RZ, P1 ;  /* 0x000000ffa4057208 */ /* 0x000fe20000800000 */
[--C-:B------:R-:W-:Y:S01]  /*b8b0*/  FFMA.FTZ R183, R195, c[0x0][0x23c], -R176.reuse ;  /* 0x00008f00c3b77a23 */ /* 0x100fe200000108b0 */
[----:B------:R-:W-:Y:S01]  /*b8c0*/  FSEL R191, R191, RZ, P1 ;  /* 0x000000ffbfbf7208 */ /* 0x000fe20000800000 */
[----:B------:R-:W-:Y:S02]  /*b8d0*/  FFMA.FTZ R180, R9, c[0x0][0x23c], -R176 ;  /* 0x00008f0009b47a23 */ /* 0x000fe400000108b0 */
[----:B------:R-:W-:Y:S01]  /*b8e0*/  FADD.FTZ R4, -R5, R2 ;  /* 0x0000000205047221 */ /* 0x000fe20000010100 */
[----:B------:R-:W-:Y:S01]  /*b8f0*/  FSEL R5, R3, RZ, P0 ;  /* 0x000000ff03057208 */ /* 0x000fe20000000000 */
[--C-:B------:R-:W-:Y:S01]  /*b900*/  FFMA.FTZ R185, R12, c[0x0][0x23c], -R191.reuse ;  /* 0x00008f000cb97a23 */ /* 0x100fe200000108bf */
[----:B------:R-:W-:Y:S01]  /*b910*/  MUFU.EX2 R183, R183 ;  /* 0x000000b700b77308 */ /* 0x000fe20000000800 */
[----:B------:R-:W1:Y:S01]  /*b920*/  LDSM.16.MT88.4 R12, [R228+0x10000] ;  /* 0x01000000e40c783b */ /* 0x000e620000004200 */
[--C-:B------:R-:W-:Y:S01]  /*b930*/  FFMA.FTZ R187, R193, c[0x0][0x23c], -R191.reuse ;  /* 0x00008f00c1bb7a23 */ /* 0x100fe200000108bf */
[----:B------:R-:W-:Y:S01]  /*b940*/  PLOP3.LUT P0, PT, PT, PT, UP0, 0x80, 0x0 ;  /* 0x000000000000781c */ /* 0x000fe20003f0f008 */
[----:B------:R-:W-:Y:S02]  /*b950*/  FADD.FTZ R5, -R5, R0 ;  /* 0x0000000005057221 */ /* 0x000fe40000010100 */
[--C-:B------:R-:W-:Y:S02]  /*b960*/  FFMA.FTZ R166, R194, c[0x0][0x23c], -R191.reuse ;  /* 0x00008f00c2a67a23 */ /* 0x100fe400000108bf */
[--C-:B------:R-:W-:Y:S02]  /*b970*/  FFMA.FTZ R182, R10, c[0x0][0x23c], -R191.reuse ;  /* 0x00008f000ab67a23 */ /* 0x100fe400000108bf */
[--C-:B------:R-:W-:Y:S01]  /*b980*/  FFMA.FTZ R167, R7, c[0x0][0x23c], -R176.reuse ;  /* 0x00008f0007a77a23 */ /* 0x100fe200000108b0 */
[----:B------:R-:W-:Y:S01]  /*b990*/  MUFU.EX2 R187, R187 ;  /* 0x000000bb00bb7308 */ /* 0x000fe20000000800 */
[----:B------:R-:W-:Y:S02]  /*b9a0*/  FMUL.FTZ R2, R4, c[0x0][0x23c] ;  /* 0x00008f0004027a20 */ /* 0x000fe40000410000 */
[----:B------:R-:W-:Y:S02]  /*b9b0*/  FMUL.FTZ R0, R5, c[0x0][0x23c] ;  /* 0x00008f0005007a20 */ /* 0x000fe40000410000 */
[--C-:B------:R-:W-:Y:S02]  /*b9c0*/  FFMA.FTZ R195, R172, c[0x0][0x23c], -R191.reuse ;  /* 0x00008f00acc37a23 */ /* 0x100fe400000108bf */
        /* <DEDUP_REMOVED lines=9> */
[----:B------:R-:W-:Y:S01]  /*ba60*/  LDSM.16.MT88.4 R172, [R226+0x14800] ;  /* 0x01480000e2ac783b */ /* 0x000fe20000004200 */
[--C-:B------:R-:W-:Y:S02]  /*ba70*/  FFMA.FTZ R197, R197, c[0x0][0x23c], -R176.reuse ;  /* 0x00008f00c5c57a23 */ /* 0x100fe400000108b0 */
[--C-:B------:R-:W-:Y:S02]  /*ba80*/  FFMA.FTZ R204, R204, c[0x0][0x23c], -R191.reuse ;  /* 0x00008f00cccc7a23 */ /* 0x100fe400000108bf */
[--C-:B------:R-:W-:Y:S02]  /*ba90*/  FFMA.FTZ R202, R202, c[0x0][0x23c], -R191.reuse ;  /* 0x00008f00caca7a23 */ /* 0x100fe400000108bf */
[--C-:B------:R-:W-:Y:S02]  /*baa0*/  FFMA.FTZ R200, R200, c[0x0][0x23c], -R191.reuse ;  /* 0x00008f00c8c87a23 */ /* 0x100fe400000108bf */
[----:B------:R-:W3:Y:S01]  /*bab0*/  MUFU.EX2 R182, R182 ;  /* 0x000000b600b67308 */ /* 0x000ee20000000800 */
[--C-:B------:R-:W-:Y:S02]  /*bac0*/  FFMA.FTZ R198, R198, c[0x0][0x23c], -R191.reuse ;  /* 0x00008f00c6c67a23 */ /* 0x100fe400000108bf */
[--C-:B------:R-:W-:Y:S01]  /*bad0*/  FFMA.FTZ R206, R207, c[0x0][0x23c], -R176.reuse ;  /* 0x00008f00cfce7a23 */ /* 0x100fe200000108b0 */
[----:B--2---:R-:W-:Y:S01]  /*bae0*/  F2FP.PACK_AB R168, R166, R187 ;  /* 0x000000bba6a8723e */ /* 0x004fe200000000ff */
[--C-:B------:R-:W-:Y:S02]  /*baf0*/  FFMA.FTZ R205, R205, c[0x0][0x23c], -R176.reuse ;  /* 0x00008f00cdcd7a23 */ /* 0x100fe400000108b0 */
[--C-:B------:R-:W-:Y:S02]  /*bb00*/  FFMA.FTZ R203, R203, c[0x0][0x23c], -R176.reuse ;  /* 0x00008f00cbcb7a23 */ /* 0x100fe400000108b0 */
[--C-:B------:R-:W-:Y:S01]  /*bb10*/  FFMA.FTZ R201, R201, c[0x0][0x23c], -R176.reuse ;  /* 0x00008f00c9c97a23 */ /* 0x100fe200000108b0 */
[----:B------:R-:W2:Y:S01]  /*bb20*/  MUFU.EX2 R181, R181 ;  /* 0x000000b500b57308 */ /* 0x000ea20000000800 */
[--C-:B------:R-:W-:Y:S02]  /*bb30*/  FFMA.FTZ R188, R188, c[0x0][0x23c], -R191.reuse ;  /* 0x00008f00bcbc7a23 */ /* 0x100fe400000108bf */
[--C-:B------:R-:W-:Y:S02]  /*bb40*/  FFMA.FTZ R207, R186, c[0x0][0x23c], -R191.reuse ;  /* 0x00008f00bacf7a23 */ /* 0x100fe400000108bf */
[--C-:B------:R-:W-:Y:S02]  /*bb50*/  FFMA.FTZ R184, R184, c[0x0][0x23c], -R191.reuse ;  /* 0x00008f00b8b87a23 */ /* 0x100fe400000108bf */
[----:B------:R-:W-:Y:S02]  /*bb60*/  FFMA.FTZ R191, R178, c[0x0][0x23c], -R191 ;  /* 0x00008f00b2bf7a23 */ /* 0x000fe400000108bf */
[--C-:B------:R-:W-:Y:S01]  /*bb70*/  FFMA.FTZ R186, R189, c[0x0][0x23c], -R176.reuse ;  /* 0x00008f00bdba7a23 */ /* 0x100fe200000108b0 */
[----:B------:R-:W-:Y:S01]  /*bb80*/  MUFU.EX2 R180, R180 ;  /* 0x000000b400b47308 */ /* 0x000fe20000000800 */
[--C-:B------:R-:W-:Y:S02]  /*bb90*/  FFMA.FTZ R189, R179, c[0x0][0x23c], -R176.reuse ;  /* 0x00008f00b3bd7a23 */ /* 0x100fe400000108b0 */
[----:B------:R-:W-:Y:S01]  /*bba0*/  FFMA.FTZ R176, R165, c[0x0][0x23c], -R176 ;  /* 0x00008f00a5b07a23 */ /* 0x000fe200000108b0 */
[----:B---3--:R-:W-:Y:S06]  /*bbb0*/  F2FP.PACK_AB R170, R182, R185 ;  /* 0x000000b9b6aa723e */ /* 0x008fec00000000ff */
[----:B------:R-:W3:Y:S01]  /*bbc0*/  MUFU.EX2 R167, R167 ;  /* 0x000000a700a77308 */ /* 0x000ee20000000800 */
[----:B--2---:R-:W-:Y:S09]  /*bbd0*/  F2FP.PACK_AB R169, R181, R183 ;  /* 0x000000b7b5a9723e */ /* 0x004ff200000000ff */
[----:B------:R-:W2:Y:S10]  /*bbe0*/  MUFU.EX2 R2, R2 ;  /* 0x0000000200027308 */ /* 0x000eb40000000800 */
[----:B------:R-:W4:Y:S01]  /*bbf0*/  MUFU.EX2 R0, R0 ;  /* 0x0000000000007308 */ /* 0x000f220000000800 */
[----:B---3--:R-:W-:Y:S09]  /*bc00*/  F2FP.PACK_AB R171, R167, R180 ;  /* 0x000000b4a7ab723e */ /* 0x008ff200000000ff */
[----:B------:R-:W-:Y:S01]  /*bc10*/  MUFU.EX2 R165, R176 ;  /* 0x000000b000a57308 */ /* 0x000fe20000000800 */
[C---:B--2---:R-:W-:Y:S02]  /*bc20*/  FMUL.FTZ R4, R2.reuse, R160 ;  /* 0x000000a002047220 */ /* 0x044fe40000410000 */
[C---:B------:R-:W-:Y:S02]  /*bc30*/  FMUL.FTZ R5, R2.reuse, R161 ;  /* 0x000000a102057220 */ /* 0x040fe40000410000 */
[C---:B------:R-:W-:Y:S02]  /*bc40*/  FMUL.FTZ R8, R2.reuse, R156 ;  /* 0x0000009c02087220 */ /* 0x040fe40000410000 */
[C---:B------:R-:W-:Y:S03]  /*bc50*/  FMUL.FTZ R9, R2.reuse, R157 ;  /* 0x0000009d02097220 */ /* 0x040fe60000410000 */
[----:B------:R-:W-:Y:S01]  /*bc60*/  MUFU.EX2 R191, R191 ;  /* 0x000000bf00bf7308 */ /* 0x000fe20000000800 */
[----:B------:R-:W-:Y:S02]  /*bc70*/  FMUL.FTZ R16, R2, R148 ;  /* 0x0000009402107220 */ /* 0x000fe40000410000 */
[C---:B----4-:R-:W-:Y:S02]  /*bc80*/  FMUL.FTZ R6, R0.reuse, R162 ;  /* 0x000000a200067220 */ /* 0x050fe40000410000 */
[C---:B------:R-:W-:Y:S02]  /*bc90*/  FMUL.FTZ R7, R0.reuse, R163 ;  /* 0x000000a300077220 */ /* 0x040fe40000410000 */
[----:B------:R-:W-:Y:S01]  /*bca0*/  LDSM.16.MT88.4 R160, [R225+0x12800] ;  /* 0x01280000e1a0783b */ /* 0x000fe20000004200 */
[C---:B------:R-:W-:Y:S02]  /*bcb0*/  FMUL.FTZ R10, R0.reuse, R158 ;  /* 0x0000009e000a7220 */ /* 0x040fe40000410000 */
[----:B------:R-:W-:Y:S01]  /*bcc0*/  FMUL.FTZ R11, R0, R159 ;  /* 0x0000009f000b7220 */ /* 0x000fe20000410000 */
[----:B------:R-:W-:Y:S01]  /*bcd0*/  MUFU.EX2 R190, R190 ;  /* 0x000000be00be7308 */ /* 0x000fe20000000800 */
[C---:B-1----:R-:W-:Y:S03]  /*bce0*/  HMMA.16816.F32 R4, R168.reuse, R12, R4 ;  /* 0x0000000ca804723c */ /* 0x042fe60000001804 */
[----:B------:R-:W-:Y:S02]  /*bcf0*/  LDSM.16.MT88.4 R156, [R226+0x12800] ;  /* 0x01280000e29c783b */ /* 0x000fe40000004200 */
[C---:B------:R-:W-:Y:S02]  /*bd00*/  FMUL.FTZ R17, R2.reuse, R149 ;  /* 0x0000009502117220 */ /* 0x040fe40000410000 */
[C---:B------:R-:W-:Y:S01]  /*bd10*/  FMUL.FTZ R12, R2.reuse, R152 ;  /* 0x00000098020c7220 */ /* 0x040fe20000410000 */
[C---:B------:R-:W-:Y:S01]  /*bd20*/  HMMA.16816.F32 R8, R168.reuse, R14, R8 ;  /* 0x0000000ea808723c */ /* 0x040fe20000001808 */
[----:B------:R-:W1:Y:S03]  /*bd30*/  MUFU.EX2 R193, R193 ;  /* 0x000000c100c17308 */ /* 0x000e660000000800 */
        /* <DEDUP_REMOVED lines=15> */
[----:B------:R-:W-:Y:S01]  /*be30*/  MUFU.EX2 R194, R194 ;  /* 0x000000c200c27308 */ /* 0x000fe20000000800 */
[----:B------:R-:W-:Y:S02]  /*be40*/  FMUL.FTZ R21, R2, R145 ;  /* 0x0000009102157220 */ /* 0x000fe40000410000 */
[C---:B------:R-:W-:Y:S04]  /*be50*/  FMUL.FTZ R22, R0.reuse, R146 ;  /* 0x0000009200167220 */ /* 0x040fe80000410000 */
[C---:B------:R-:W-:Y:S02]  /*be60*/  FMUL.FTZ R23, R0.reuse, R147 ;  /* 0x0000009300177220 */ /* 0x040fe40000410000 */
[----:B------:R-:W3:Y:S01]  /*be70*/  LDSM.16.MT88.4 R144, [R228+0x12000] ;  /* 0x01200000e490783b */ /* 0x000ee20000004200 */
[----:B------:R-:W-:Y:S01]  /*be80*/  FMUL.FTZ R27, R0, R143 ;  /* 0x0000008f001b7220 */ /* 0x000fe20000410000 */
[----:B------:R-:W4:Y:S01]  /*be90*/  MUFU.EX2 R197, R197 ;  /* 0x000000c500c57308 */ /* 0x000f220000000800 */
[C---:B------:R-:W-:Y:S02]  /*bea0*/  FMUL.FTZ R32, R2.reuse, R132 ;  /* 0x0000008402207220 */ /* 0x040fe40000410000 */
[C---:B------:R-:W-:Y:S03]  /*beb0*/  HMMA.16816.F32 R20, R168.reuse, R28, R20 ;  /* 0x0000001ca814723c */ /* 0x040fe60000001814 */
[----:B------:R-:W-:Y:S01]  /*bec0*/  LDSM.16.MT88.4 R140, [R224+0x12000] ;  /* 0x01200000e08c783b */ /* 0x000fe20000004200 */
[----:B------:R-:W-:Y:S02]  /*bed0*/  FMUL.FTZ R33, R2, R133 ;  /* 0x0000008502217220 */ /* 0x000fe40000410000 */
[----:B------:R-:W-:Y:S01]  /*bee0*/  FMUL.FTZ R34, R0, R134 ;  /* 0x0000008600227220 */ /* 0x000fe20000410000 */
[----:B------:R-:W-:Y:S01]  /*bef0*/  MUFU.EX2 R196, R196 ;  /* 0x000000c400c47308 */ /* 0x000fe20000000800 */
[C---:B------:R-:W-:Y:S04]  /*bf00*/  HMMA.16816.F32 R24, R168.reuse, R30, R24 ;  /* 0x0000001ea818723c */ /* 0x040fe80000001818 */
[C---:B------:R-:W-:Y:S02]  /*bf10*/  FMUL.FTZ R28, R2.reuse, R136 ;  /* 0x00000088021c7220 */ /* 0x040fe40000410000 */
[----:B------:R-:W-:Y:S02]  /*bf20*/  FMUL.FTZ R29, R2, R137 ;  /* 0x00000089021d7220 */ /* 0x000fe40000410000 */
[C---:B------:R-:W-:Y:S01]  /*bf30*/  FMUL.FTZ R30, R0.reuse, R138 ;  /* 0x0000008a001e7220 */ /* 0x040fe20000410000 */
[----:B------:R-:W5:Y:S03]  /*bf40*/  MUFU.EX2 R199, R199 ;  /* 0x000000c700c77308 */ /* 0x000f660000000800 */
        /* <DEDUP_REMOVED lines=15> */
[C---:B---3--:R-:W-:Y:S03]  /*c040*/  HMMA.16816.F32 R36, R168.reuse, R144, R36 ;  /* 0x00000090a824723c */ /* 0x048fe60000001824 */
        /* <DEDUP_REMOVED lines=13> */
[----:B------:R-:W1:Y:S02]  /*c120*/  MUFU.EX2 R206, R206 ;  /* 0x000000ce00ce7308 */ /* 0x000e640000000800 */
[C---:B------:R-:W-:Y:S02]  /*c130*/  FMUL.FTZ R50, R0.reuse, R50 ;  /* 0x0000003200327220 */ /* 0x040fe40000410000 */
[----:B------:R-:W-:Y:S02]  /*c140*/  FMUL.FTZ R51, R0, R51 ;  /* 0x0000003300337220 */ /* 0x000fe40000410000 */
[C---:B------:R-:W-:Y:S02]  /*c150*/  FMUL.FTZ R52, R2.reuse, R52 ;  /* 0x0000003402347220 */ /* 0x040fe40000410000 */
[----:B------:R-:W-:Y:S02]  /*c160*/  FMUL.FTZ R53, R2, R53 ;  /* 0x0000003502357220 */ /* 0x000fe40000410000 */
[----:B------:R-:W3:Y:S01]  /*c170*/  MUFU.EX2 R205, R205 ;  /* 0x000000cd00cd7308 */ /* 0x000ee20000000800 */
[C---:B------:R-:W-:Y:S01]  /*c180*/  HMMA.16816.F32 R48, R168.reuse, R138, R48 ;  /* 0x0000008aa830723c */ /* 0x040fe20000001830 */
[----:B------:R-:W1:Y:S02]  /*c190*/  LDSM.16.MT88.4 R136, [R228+0x14000] ;  /* 0x01400000e488783b */ /* 0x000e640000004200 */
[C---:B------:R-:W-:Y:S02]  /*c1a0*/  FMUL.FTZ R54, R0.reuse, R54 ;  /* 0x0000003600367220 */ /* 0x040fe40000410000 */
[----:B------:R-:W-:Y:S02]  /*c1b0*/  FMUL.FTZ R55, R0, R55 ;  /* 0x0000003700377220 */ /* 0x000fe40000410000 */
[C---:B------:R-:W-:Y:S02]  /*c1c0*/  FMUL.FTZ R56, R2.reuse, R56 ;  /* 0x0000003802387220 */ /* 0x040fe40000410000 */
[----:B------:R-:W-:Y:S01]  /*c1d0*/  FMUL.FTZ R57, R2, R57 ;  /* 0x0000003902397220 */ /* 0x000fe20000410000 */
[----:B------:R-:W1:Y:S02]  /*c1e0*/  MUFU.EX2 R203, R203 ;  /* 0x000000cb00cb7308 */ /* 0x000e640000000800 */
        /* <DEDUP_REMOVED lines=15> */
[----:B------:R-:W2:Y:S01]  /*c2e0*/  MUFU.EX2 R207, R207 ;  /* 0x000000cf00cf7308 */ /* 0x000ea20000000800 */
[----:B------:R-:W-:Y:S02]  /*c2f0*/  FMUL.FTZ R67, R0, R67 ;  /* 0x0000004300437220 */ /* 0x000fe40000410000 */
[C---:B------:R-:W-:Y:S02]  /*c300*/  FMUL.FTZ R68, R2.reuse, R68 ;  /* 0x0000004402447220 */ /* 0x040fe40000410000 */
[----:B------:R-:W-:Y:S03]  /*c310*/  FMUL.FTZ R69, R2, R69 ;  /* 0x0000004502457220 */ /* 0x000fe60000410000 */
[C---:B------:R-:W-:Y:S01]  /*c320*/  HMMA.16816.F32 R64, R168.reuse, R142, R64 ;  /* 0x0000008ea840723c */ /* 0x040fe20000001840 */
[----:B------:R-:W3:Y:S01]  /*c330*/  LDSM.16.MT88.4 R140, [R225+0x14000] ;  /* 0x01400000e18c783b */ /* 0x000ee20000004200 */
        /* <DEDUP_REMOVED lines=90> */
[----:B------:R-:W-:Y:S01]  /*c8e0*/  HMMA.16816.F32 R128, R168, R134, R128 ;  /* 0x00000086a880723c */ /* 0x000fe20000001880 */
[----:B------:R-:W-:Y:S02]  /*c8f0*/  LDSM.16.MT88.4 R168, [R228+0x14800] ;  /* 0x01480000e4a8783b */ /* 0x000fe40000004200 */
[----:B------:R-:W-:Y:S04]  /*c900*/  FADD.FTZ R183, R181, R183 ;  /* 0x000000b7b5b77221 */ /* 0x000fe80000010000 */
[----:B------:R-:W-:Y:S01]  /*c910*/  F2FP.PACK_AB R134, R195, R192 ;  /* 0x000000c0c386723e */ /* 0x000fe200000000ff */
[----:B------:R-:W-:Y:S01]  /*c920*/  FADD.FTZ R180, R180, R183 ;  /* 0x000000b7b4b47221 */ /* 0x000fe20000010000 */
[----:B-----5:R-:W-:Y:S03]  /*c930*/  F2FP.PACK_AB R135, R199, R196 ;  /* 0x000000c4c787723e */ /* 0x020fe600000000ff */
[----:B------:R-:W-:Y:S04]  /*c940*/  FADD.FTZ R167, R167, R180 ;  /* 0x000000b4a7a77221 */ /* 0x000fe80000010000 */
[----:B------:R-:W-:Y:S01]  /*c950*/  FADD.FTZ R194, R194, R167 ;  /* 0x000000a7c2c27221 */ /* 0x000fe20000010000 */
[C---:B-1----:R-:W-:Y:S05]  /*c960*/  HMMA.16816.F32 R4, R132.reuse, R136, R4 ;  /* 0x000000888404723c */ /* 0x042fea0000001804 */
[----:B------:R-:W-:Y:S03]  /*c970*/  FADD.FTZ R197, R197, R194 ;  /* 0x000000c2c5c57221 */ /* 0x000fe60000010000 */
        /* <DEDUP_REMOVED lines=29> */
[----:B------:R4:W5:Y:S06]  /*cb50*/  MUFU.EX2 R169, R177 ;  /* 0x000000b100a97308 */ /* 0x00096c0000000800 */
[----:B------:R-:W-:Y:S01]  /*cb60*/  F2FP.PACK_AB R168, R207, R188 ;  /* 0x000000bccfa8723e */ /* 0x000fe200000000ff */
[C---:B------:R-:W-:Y:S07]  /*cb70*/  HMMA.16816.F32 R72, R132.reuse, R170, R72 ;  /* 0x000000aa8448723c */ /* 0x040fee0000001848 */
        /* <DEDUP_REMOVED lines=26> */
[C---:B------:R-:W-:Y:S01]  /*cd20*/  F2FP.PACK_AB R135, R201.reuse, R203 ;  /* 0x000000cbc987723e */ /* 0x040fe200000000ff */
[----:B------:R-:W-:Y:S06]  /*cd30*/  FADD.FTZ R201, R201, R0 ;  /* 0x00000000c9c97221 */ /* 0x000fec0000010000 */
        /* <DEDUP_REMOVED lines=45> */
[----:B------:R-:W-:Y:S03]  /*d010*/  F2FP.PACK_AB R169, R189, R186 ;  /* 0x000000babda9723e */ /* 0x000fe600000000ff */
[-C--:B------:R-:W-:Y:S01]  /*d020*/  F2FP.PACK_AB R171, R165, R135.reuse ;  /* 0x00000087a5ab723e */ /* 0x080fe200000000ff */
[----:B------:R-:W-:Y:S04]  /*d030*/  FADD.FTZ R186, R186, R201 ;  /* 0x000000c9baba7221 */ /* 0x000fe80000010000 */
[----:B------:R-:W-:Y:S02]  /*d040*/  FADD.FTZ R186, R189, R186 ;  /* 0x000000babdba7221 */ /* 0x000fe40000010000 */
        /* <DEDUP_REMOVED lines=9> */
[----:B------:R-:W2:Y:S07]  /*d0e0*/  LDSM.16.MT88.4 R20, [R226+0x15800] ;  /* 0x01580000e214783b */ /* 0x000eae0000004200 */
[C---:B------:R-:W-:Y:S01]  /*d0f0*/  HMMA.16816.F32 R140, R168.reuse, R142, R24 ;  /* 0x0000008ea88c723c */ /* 0x040fe20000001818 */
[----:B------:R-:W2:Y:S07]  /*d100*/  LDSM.16.MT88.4 R24, [R225+0x15800] ;  /* 0x01580000e118783b */ /* 0x000eae0000004200 */
[C---:B------:R-:W-:Y:S01]  /*d110*/  HMMA.16816.F32 R136, R168.reuse, R172, R28 ;  /* 0x000000aca888723c */ /* 0x040fe2000000181c */
[----:B------:R-:W5:Y:S04]  /*d120*/  LDL.LU R172, [R1] ;  /* 0x0000000001ac7983 */ /* 0x000f680000300800 */
[----:B------:R-:W2:Y:S02]  /*d130*/  LDSM.16.MT88.4 R28, [R224+0x15800] ;  /* 0x01580000e01c783b */ /* 0x000ea40000004200 */
[----:B------:R-:W-:Y:S02]  /*d140*/  MOV R173, R135 ;  /* 0x0000008700ad7202 */ /* 0x000fe40000000f00 */
[C---:B------:R-:W-:Y:S03]  /*d150*/  HMMA.16816.F32 R132, R168.reuse, R174, R32 ;  /* 0x000000aea884723c */ /* 0x040fe60000001820 */
[----:B------:R-:W-:Y:S01]  /*d160*/  FADD.FTZ R186, R173, R186 ;  /* 0x000000baadba7221 */ /* 0x000fe20000010000 */
[----:B------:R-:W4:Y:S03]  /*d170*/  LDSM.16.MT88.4 R32, [R228+0x17800] ;  /* 0x01780000e420783b */ /* 0x000f260000004200 */
[----:B------:R-:W-:Y:S01]  /*d180*/  FADD.FTZ R252, R165, R186 ;  /* 0x000000baa5fc7221 */ /* 0x000fe20000010000 */
        /* <DEDUP_REMOVED lines=25> */
[C---:B--2---:R-:W-:Y:S08]  /*d320*/  HMMA.16816.F32 R124, R168.reuse, R12, R124 ;  /* 0x0000000ca87c723c */ /* 0x044ff0000000187c */
[----:B------:R-:W-:Y:S04]  /*d330*/  HMMA.16816.F32 R128, R168, R14, R128 ;  /* 0x0000000ea880723c */ /* 0x000fe80000001880 */
[----:B-----5:R-:W-:Y:S01]  /*d340*/  FFMA.FTZ R187, R2, R172, R187 ;  /* 0x000000ac02bb7223 */ /* 0x020fe200000100bb */
        /* <DEDUP_REMOVED lines=16> */
[----:B------:R1:W-:Y:S02]  /*d450*/  STL [R1], R0 ;  /* 0x0000000001007387 */ /* 0x0003e40000100800 */
[----:B-1----:R-:W-:Y:S01]  /*d460*/  MOV R0, R3 ;  /* 0x0000000300007202 */ /* 0x002fe20000000f00 */
[----:B------:R-:W-:-:S05]  /*d470*/  @P0 BRA `(.L_x_1002) ;  /* 0xffffc65000000947 */ /* 0x000fca000383ffff */
.L_x_1001:
[----:B------:R-:W2:Y:S01]  /*d480*/  LDL.LU R4, [R1] ;  /* 0x0000000001047983 */ /* 0x000ea20000300800 */
        /* <DEDUP_REMOVED lines=14> */
[----:B------:R-:W-:Y:S02]  /*d570*/  @UP1 UMOV UR17, 0x1 ;  /* 0x0000000100111882 */ /* 0x000fe40000000000 */
[----:B------:R-:W-:Y:S02]  /*d580*/  ULDC.64 UR4, c[0x0][0x1e0] ;  /* 0x0000780000047ab9 */ /* 0x000fe40000000a00 */
[----:B------:R-:W-:Y:S02]  /*d590*/  @UP1 ULDC UR15, c[0x0][0x210] ;  /* 0x00008400000f1ab9 */ /* 0x000fe40000000800 */
        /* <DEDUP_REMOVED lines=14> */
[----:B------:R-:W-:Y:S02]  /*d680*/  ULDC UR4, c[0x0][0x1c0] ;  /* 0x0000700000047ab9 */ /* 0x000fe40000000800 */
        /* <DEDUP_REMOVED lines=221> */
[----:B------:R-:W1:Y:S03]  /*e460*/  S2R R4, SR_TID.X ;  /* 0x0000000000047919 */ /* 0x000e660000002100 */
[----:B------:R-:W-:Y:S02]  /*e470*/  F2FP.PACK_AB R128, R129, R128 ;  /* 0x000000808180723e */ /* 0x000fe400000000ff */
[----:B-1----:R-:W-:-:S04]  /*e480*/  SHF.R.S32.HI R7, RZ, 0x1f, R4 ;  /* 0x0000001fff077819 */ /* 0x002fc80000011404 */
[CC--:B------:R-:W-:Y:S02]  /*e490*/  LEA.HI R6, R7.reuse, R4.reuse, RZ, 0x2 ;  /* 0x0000000407067211 */ /* 0x0c0fe400078f10ff */
[----:B------:R-:W-:Y:S02]  /*e4a0*/  LEA.HI R7, R7, R4, RZ, 0x5 ;  /* 0x0000000407077211 */ /* 0x000fe400078f28ff */
[--C-:B------:R-:W-:Y:S02]  /*e4b0*/  SHF.R.S32.HI R9, RZ, 0x2, R6.reuse ;  /* 0x00000002ff097819 */ /* 0x100fe40000011406 */
[----:B------:R-:W-:Y:S02]  /*e4c0*/  SHF.R.S32.HI R8, RZ, 0x1f, R6 ;  /* 0x0000001fff087819 */ /* 0x000fe40000011406 */
[----:B------:R-:W-:Y:S02]  /*e4d0*/  LOP3.LUT R5, R6, 0x3ffffffc, RZ, 0xc0, !PT ;  /* 0x3ffffffc06057812 */ /* 0x000fe400078ec0ff */
[----:B------:R-:W-:-:S02]  /*e4e0*/  LEA.HI R8, R8, R9, RZ, 0x3 ;  /* 0x0000000908087211 */ /* 0x000fc400078f18ff */
[----:B------:R-:W-:Y:S02]  /*e4f0*/  SHF.R.S32.HI R6, RZ, 0x5, R7 ;  /* 0x00000005ff067819 */ /* 0x000fe40000011407 */
[----:B------:R-:W-:Y:S02]  /*e500*/  LOP3.LUT R8, R8, 0xfffffff8, RZ, 0xc0, !PT ;  /* 0xfffffff808087812 */ /* 0x000fe400078ec0ff */
[----:B------:R-:W-:Y:S02]  /*e510*/  IADD3 R5, -R5, R4, RZ ;  /* 0x0000000405057210 */ /* 0x000fe40007ffe1ff */
[----:B------:R-:W-:Y:S02]  /*e520*/  IADD3 R8, R9, -R8, RZ ;  /* 0x8000000809087210 */ /* 0x000fe40007ffe0ff */
[----:B------:R-:W-:Y:S02]  /*e530*/  LEA R5, R6, R5, 0x9 ;  /* 0x0000000506057211 */ /* 0x000fe400078e48ff */
[----:B------:R-:W-:-:S02]  /*e540*/  SHF.L.U32 R9, R8, 0x6, RZ ;  /* 0x0000000608097819 */ /* 0x000fc400000006ff */
[----:B------:R-:W-:Y:S02]  /*e550*/  LOP3.LUT R10, R8, 0x1, RZ, 0xc0, !PT ;  /* 0x00000001080a7812 */ /* 0x000fe400078ec0ff */
[----:B------:R-:W-:Y:S02]  /*e560*/  LOP3.LUT R9, R9, 0x1c0, RZ, 0xc0, !PT ;  /* 0x000001c009097812 */ /* 0x000fe400078ec0ff */
[----:B------:R-:W-:Y:S02]  /*e570*/  ISETP.NE.U32.AND P0, PT, R10, 0x1, PT ;  /* 0x000000010a00780c */ /* 0x000fe40003f05070 */
[----:B------:R-:W-:Y:S02]  /*e580*/  LEA.HI R12, R9, R9, RZ, 0x1d ;  /* 0x00000009090c7211 */ /* 0x000fe400078fe8ff */
[----:B------:R-:W-:Y:S02]  /*e590*/  R2P PR, R8, 0x6 ;  /* 0x0000000608007804 */ /* 0x000fe40000000000 */
[----:B------:R-:W-:-:S02]  /*e5a0*/  LEA R5, R5, R12, 0x1 ;  /* 0x0000000c05057211 */ /* 0x000fc400078e08ff */
[----:B------:R-:W-:Y:S02]  /*e5b0*/  MOV R8, 0x20 ;  /* 0x0000002000087802 */ /* 0x000fe40000000f00 */
[----:B------:R-:W-:Y:S02]  /*e5c0*/  SHF.L.U32 R5, R5, 0x1, RZ ;  /* 0x0000000105057819 */ /* 0x000fe400000006ff */
[----:B------:R-:W-:Y:S02]  /*e5d0*/  MOV R10, 0x40 ;  /* 0x00000040000a7802 */ /* 0x000fe40000000f00 */
[C---:B------:R-:W-:Y:S01]  /*e5e0*/  IADD3 R9, R5.reuse, -0x10, RZ ;  /* 0xfffffff005097810 */ /* 0x040fe20007ffe0ff */
[----:B------:R-:W-:Y:S01]  /*e5f0*/  STS [R5], R160 ;  /* 0x000000a005007388 */ /* 0x000fe20000000800 */
[----:B------:R-:W-:Y:S02]  /*e600*/  SEL R8, R8, 0xffffffe0, !P1 ;  /* 0xffffffe008087807 */ /* 0x000fe40004800000 */
[----:B------:R-:W-:Y:S01]  /*e610*/  @P0 IADD3 R9, R5, 0x10, RZ ;  /* 0x0000001005090810 */ /* 0x000fe20007ffe0ff */
[----:B------:R-:W-:Y:S01]  /*e620*/  STS [R5+0x400], R162 ;  /* 0x000400a205007388 */ /* 0x000fe20000000800 */
[----:B------:R-:W-:-:S02]  /*e630*/  SEL R10, R10, 0xffffffc0, !P2 ;  /* 0xffffffc00a0a7807 */ /* 0x000fc40005000000 */
        /* <DEDUP_REMOVED lines=9> */
[----:B------:R-:W-:Y:S01]  /*e6d0*/  LOP3.LUT R7, R7, 0xffffffe0, RZ, 0xc0, !PT ;  /* 0xffffffe007077812 */ /* 0x000fe200078ec0ff */
[----:B------:R-:W-:Y:S03]  /*e6e0*/  STS [R11+0x400], R154 ;  /* 0x0004009a0b007388 */ /* 0x000fe60000000800 */
[----:B------:R-:W-:Y:S01]  /*e6f0*/  IADD3 R7, R4, -R7, RZ ;  /* 0x8000000704077210 */ /* 0x000fe20007ffe0ff */
[----:B------:R-:W-:Y:S01]  /*e700*/  STS [R13], R148 ;  /* 0x000000940d007388 */ /* 0x000fe20000000800 */
[----:B------:R-:W-:Y:S02]  /*e710*/  MOV R4, 0x7f800000 ;  /* 0x7f80000000047802 */ /* 0x000fe40000000f00 */
[----:B------:R-:W-:Y:S01]  /*e720*/  LOP3.LUT P0, RZ, R7, 0x3, RZ, 0xc0, !PT ;  /* 0x0000000307ff7812 */ /* 0x000fe2000780c0ff */
[----:B------:R-:W-:Y:S01]  /*e730*/  STS [R13+0x400], R150 ;  /* 0x000400960d007388 */ /* 0x000fe20000000800 */
[----:B--2---:R-:W-:-:S03]  /*e740*/  @P4 FMUL.FTZ R7, R2, 0.69314718246459960938 ;  /* 0x3f31721802074820 */ /* 0x004fc60000410000 */
[----:B------:R-:W-:Y:S01]  /*e750*/  STS [R15], R144 ;  /* 0x000000900f007388 */ /* 0x000fe20000000800 */
[----:B------:R-:W-:-:S03]  /*e760*/  @P4 FFMA.FTZ R4, R164, c[0x0][0x238], R7 ;  /* 0x00008e00a4044a23 */ /* 0x000fc60000010007 */
        /* <DEDUP_REMOVED lines=96> */
.L_x_1006:
[----:B---34-:R-:W-:Y:S05]  /*ed70*/  BSYNC B0 ;  /* 0x0000000000007941 */ /* 0x018fea0003800000 */
.L_x_1005:
        /* <DEDUP_REMOVED lines=27> */
.L_x_1008:
[----:B------:R-:W-:Y:S05]  /*ef30*/  BSYNC B0 ;  /* 0x0000000000007941 */ /* 0x000fea0003800000 */
.L_x_1007:
        /* <DEDUP_REMOVED lines=18> */
.L_x_1010:
[----:B------:R-:W-:Y:S05]  /*f060*/  BSYNC B0 ;  /* 0x0000000000007941 */ /* 0x000fea0003800000 */
.L_x_1009:
        /* <DEDUP_REMOVED lines=18> */
.L_x_1012:
[----:B------:R-:W-:Y:S05]  /*f190*/  BSYNC B0 ;  /* 0x0000000000007941 */ /* 0x000fea0003800000 */
.L_x_1011:
        /* <DEDUP_REMOVED lines=17> */
.L_x_1013:
        /* <DEDUP_REMOVED lines=13> */
.L_x_2044:


//--------------------- .text._ZN5flash16flash_fwd_kernelI23Flash_fwd_kernel_traitsILi256ELi64ELi64ELi4ELb0ELb0EN7cutlass6half_tE19Flash_kernel_traitsILi256ELi64ELi64ELi4ES3_EELb1ELb0ELb1ELb1ELb0ELb0ELb0ELb0EEEvNS_16Flash_fwd_paramsE --------------------------
	.section	.text._ZN5flash16flash_fwd_kernelI23Flash_fwd_kernel_traitsILi256ELi64ELi64ELi4ELb0ELb0EN7cutlass6half_tE19Flash_kernel_traitsILi256ELi64ELi64ELi4ES3_EELb1ELb0ELb1ELb1ELb0ELb0ELb0ELb0EEEvNS_16Flash_fwd_paramsE,"ax",@progbits
	.sectioninfo	@"SHI_REGISTERS=255"
	.align	128
        .global         _ZN5flash16flash_fwd_kernelI23Flash_fwd_kernel_traitsILi256ELi64ELi64ELi4ELb0ELb0EN7cutlass6half_tE19Flash_kernel_traitsILi256ELi64ELi64ELi4ES3_EELb1ELb0ELb1ELb1ELb0ELb0ELb0ELb0EEEvNS_16Flash_fwd_paramsE
        .type           _ZN5flash16flash_fwd_kernelI23Flash_fwd_kernel_traitsILi256ELi64ELi64ELi4ELb0ELb0EN7cutlass6half_tE19Flash_kernel_traitsILi256ELi64ELi64ELi4ES3_EELb1ELb0ELb1ELb1ELb0ELb0ELb0ELb0EEEvNS_16Flash_fwd_paramsE,@function
        .size           _ZN5flash16flash_fwd_kernelI23Flash_fwd_kernel_traitsILi256ELi64ELi64ELi4ELb0ELb0EN7cutlass6half_tE19Flash_kernel_traitsILi256ELi64ELi64ELi4ES3_EELb1ELb0ELb1ELb1ELb0ELb0ELb0ELb0EEEvNS_16Flash_fwd_paramsE,(.L_x_2045 - _ZN5flash16flash_fwd_kernelI23Flash_fwd_kernel_traitsILi256ELi64ELi64ELi4ELb0ELb0EN7cutlass6half_tE19Flash_kernel_traitsILi256ELi64ELi64ELi4ES3_EELb1ELb0ELb1ELb1ELb0ELb0ELb0ELb0EEEvNS_16Flash_fwd_paramsE)
        .other          _ZN5flash16flash_fwd_kernelI23Flash_fwd_kernel_traitsILi256ELi64ELi64ELi4ELb0ELb0EN7cutlass6half_tE19Flash_kernel_traitsILi256ELi64ELi64ELi4ES3_EELb1ELb0ELb1ELb1ELb0ELb0ELb0ELb0EEEvNS_16Flash_fwd_paramsE,@"STO_CUDA_ENTRY STV_DEFAULT"
_ZN5flash16flash_fwd_kernelI23Flash_fwd_kernel_traitsILi256ELi64ELi64ELi4ELb0ELb0EN7cutlass6half_tE19Flash_kernel_traitsILi256ELi64ELi64ELi4ES3_EELb1ELb0ELb1ELb1ELb0ELb0ELb0ELb0EEEvNS_16Flash_fwd_paramsE:
.text._ZN5flash16flash_fwd_kernelI23Flash_fwd_kernel_traitsILi256ELi64ELi64ELi4ELb0ELb0EN7cutlass6half_tE19Flash_kernel_traitsILi256ELi64ELi64ELi4ES3_EELb1ELb0ELb1ELb1ELb0ELb0ELb0ELb0EEEvNS_16Flash_fwd_paramsE:
        /* <DEDUP_REMOVED lines=16> */
[----:B------:R-:W1:Y:S01]  /*0100*/  S2UR UR17, SR_CTAID.Y ;  /* 0x00000000001179c3 */ /* 0x000e620000002600 */
[----:B------:R-:W-:Y:S02]  /*0110*/  UISETP.NE.U32.AND UP2, UPT, URZ, UR6, UPT ;  /* 0x000000063f00728c */ /* 0x000fe4000bf45070 */
[----:B------:R-:W-:Y:S02]  /*0120*/  UISETP.NE.U32.AND UP1, UPT, URZ, UR4, UPT ;  /* 0x000000043f00728c */ /* 0x000fe4000bf25070 */
[----:B------:R-:W-:-:S02]  /*0130*/  UISETP.NE.AND.EX UP2, UPT, URZ, UR7, UPT, UP2 ;  /* 0x000000073f00728c */ /* 0x000fc4000bf45320 */
[----:B------:R-:W-:Y:S01]  /*0140*/  UMOV UR12, 0x4 ;  /* 0x00000004000c7882 */ /* 0x000fe20000000000 */
[----:B------:R-:W1:Y:S01]  /*0150*/  S2UR UR16, SR_CTAID.Z ;  /* 0x00000000001079c3 */ /* 0x000e620000002700 */
[----:B------:R-:W-:Y:S02]  /*0160*/  UISETP.NE.AND.EX UP1, UPT, URZ, UR5, UPT, UP1 ;  /* 0x000000053f00728c */ /* 0x000fe4000bf25310 */
[----:B------:R-:W-:Y:S01]  /*0170*/  PLOP3.LUT P0, PT, PT, PT, UP2, 0x80, 0x0 ;  /* 0x000000000000781c */ /* 0x000fe20003f0f028 */
[----:B------:R-:W-:Y:S02]  /*0180*/  ULDC.U8 UR6, c[0x0][0x312] ;  /* 0x0000c48000067ab9 */ /* 0x000fe40000000000 */
[----:B------:R-:W-:Y:S02]  /*0190*/  ULDC.64 UR4, c[0x0][0x248] ;  /* 0x0000920000047ab9 */ /* 0x000fe40000000a00 */
[----:B------:R-:W-:Y:S02]  /*01a0*/  UISETP.NE.AND UP3, UPT, UR6, URZ, UPT ;  /* 0x0000003f0600728c */ /* 0x000fe4000bf65270 */
[----:B------:R-:W-:-:S04]  /*01b0*/  UISETP.EQ.U32.AND UP0, UPT, URZ, UR4, UPT ;  /* 0x000000043f00728c */ /* 0x000fc8000bf02070 */
[----:B------:R-:W-:Y:S02]  /*01c0*/  UISETP.EQ.OR.EX UP0, UPT, URZ, UR5, !UP3, UP0 ;  /* 0x000000053f00728c */ /* 0x000fe4000df02700 */
[----:B-1----:R-:W-:-:S06]  /*01d0*/  ULOP3.LUT UR8, UR16, UR18, UR17, 0xfe, !UPT ;  /* 0x0000001210087292 */ /* 0x002fcc000f8efe11 */
[----:B--2---:R-:W-:Y:S01]  /*01e0*/  LOP3.LUT P3, RZ, R85, UR8, RZ, 0xfc, !PT ;  /* 0x0000000855ff7c12 */ /* 0x004fe2000f86fcff */
[----:B------:R-:W-:Y:S02]  /*01f0*/  ULDC.64 UR8, c[0x0][0x240] ;  /* 0x0000900000087ab9 */ /* 0x000fe40000000a00 */
[----:B------:R-:W-:-:S06]  /*0200*/  UIMAD.WIDE UR8, UR17, UR12, UR8 ;  /* 0x0000000c110872a5 */ /* 0x000fcc000f8e0208 */
[----:B------:R-:W-:Y:S02]  /*0210*/  IMAD.U32 R12, RZ, RZ, UR8 ;  /* 0x00000008ff0c7e24 */ /* 0x000fe4000f8e00ff */
[----:B------:R-:W-:Y:S02]  /*0220*/  IMAD.U32 R13, RZ, RZ, UR9 ;  /* 0x00000009ff0d7e24 */ /* 0x000fe4000f8e00ff */
[----:B------:R-:W-:Y:S02]  /*0230*/  @!P3 IMAD.MOV.U32 R6, RZ, RZ, c[0x0][0x308] ;  /* 0x0000c200ff06b624 */ /* 0x000fe400078e00ff */
[----:B------:R-:W-:Y:S01]  /*0240*/  @!P3 IMAD.MOV.U32 R7, RZ, RZ, c[0x0][0x30c] ;  /* 0x0000c300ff07b624 */ /* 0x000fe200078e00ff */
[----:B------:R-:W-:Y:S02]  /*0250*/  ULDC.64 UR4, c[0x0][0x248] ;  /* 0x0000920000047ab9 */ /* 0x000fe40000000a00 */
[----:B------:R-:W-:Y:S02]  /*0260*/  UIMAD.WIDE UR4, UR17, UR12, UR4 ;  /* 0x0000000c110472a5 */ /* 0x000fe4000f8e0204 */
[----:B------:R-:W-:-:S02]  /*0270*/  ULDC.64 UR6, c[0x0][0x250] ;  /* 0x0000940000067ab9 */ /* 0x000fc40000000a00 */
        /* <DEDUP_REMOVED lines=49> */
.L_x_1014:
[----:B------:R-:W-:Y:S02]  /*0590*/  ULDC UR6, c[0x0][0x218] ;  /* 0x0000860000067ab9 */ /* 0x000fe40000000800 */
.L_x_1015:
        /* <DEDUP_REMOVED lines=52> */
[----:B------:R-:W-:Y:S01]  /*08e0*/  ULDC.U8 UR12, c[0x0][0x328] ;  /* 0x0000ca00000c7ab9 */ /* 0x000fe20000000000 */
[----:B------:R-:W-:Y:S01]  /*08f0*/  IMAD.U32 R17, RZ, RZ, UR18 ;  /* 0x00000012ff117e24 */ /* 0x000fe2000f8e00ff */
[----:B------:R-:W-:Y:S01]  /*0900*/  UISETP.NE.AND UP3, UPT, UR12, URZ, UPT ;  /* 0x0000003f0c00728c */ /* 0x000fe2000bf65270 */
[----:B------:R-:W-:Y:S01]  /*0910*/  IMAD.IADD R85, R85, 0x1, -R0 ;  /* 0x0000000155557824 */ /* 0x000fe200078e0a00 */
[----:B------:R-:W-:Y:S01]  /*0920*/  @!UP0 USHF.R.S32.HI UR13, URZ, 0x1f, UR17 ;  /* 0x0000001f3f0d8899 */ /* 0x000fe20008011411 */
[--C-:B------:R-:W-:Y:S01]  /*0930*/  SHF.R.S32.HI R15, RZ, 0x1f, R14.reuse ;  /* 0x0000001fff0f7819 */ /* 0x100fe2000001140e */
[----:B------:R-:W-:Y:S01]  /*0940*/  @UP0 UIMAD.WIDE.U32 UR8, UR15, UR6, URZ ;  /* 0x000000060f0802a5 */ /* 0x000fe2000f8e003f */
[----:B------:R-:W-:Y:S01]  /*0950*/  IMAD.SHL.U32 R9, R85, 0x8, RZ ;  /* 0x0000000855097824 */ /* 0x000fe200078e00ff */
[----:B------:R-:W-:Y:S01]  /*0960*/  ULDC.64 UR4, c[0x0][0x1e0] ;  /* 0x0000780000047ab9 */ /* 0x000fe20000000a00 */
[----:B------:R-:W-:Y:S01]  /*0970*/  BSSY B0, `(.L_x_1017) ;  /* 0x000003f000007945 */ /* 0x000fe20003800000 */
[----:B------:R-:W-:Y:S01]  /*0980*/  @!UP0 UIMAD UR13, UR13, UR4, URZ ;  /* 0x000000040d0d82a4 */ /* 0x000fe2000f8e023f */
[----:B------:R-:W-:Y:S01]  /*0990*/  IMAD.WIDE R16, R17, 0x40, R14 ;  /* 0x0000004011107825 */ /* 0x000fe200078e020e */
[----:B------:R-:W-:Y:S01]  /*09a0*/  USHF.R.S32.HI UR14, URZ, 0x1f, UR16 ;  /* 0x0000001f3f0e7899 */ /* 0x000fe20008011410 */
[C---:B------:R-:W-:Y:S01]  /*09b0*/  IADD3 R8, R9.reuse, 0x40, RZ ;  /* 0x0000004009087810 */ /* 0x040fe20007ffe0ff */
[----:B------:R-:W-:Y:S01]  /*09c0*/  UISETP.EQ.AND UP3, UPT, UR11, URZ, UP3 ;  /* 0x0000003f0b00728c */ /* 0x000fe20009f62270 */
[C---:B------:R-:W-:Y:S01]  /*09d0*/  IADD3 R7, R9.reuse, 0x80, RZ ;  /* 0x0000008009077810 */ /* 0x040fe20007ffe0ff */
[----:B------:R-:W-:Y:S01]  /*09e0*/  @!UP2 UISETP.NE.AND UP1, UPT, UR12, URZ, UPT ;  /* 0x0000003f0c00a28c */ /* 0x000fe2000bf25270 */
[----:B------:R-:W-:Y:S01]  /*09f0*/  IADD3 R6, R9, 0xc0, RZ ;  /* 0x000000c009067810 */ /* 0x000fe20007ffe0ff */
[----:B------:R-:W-:-:S02]  /*0a00*/  @UP0 UIMAD UR7, UR15, UR7, UR9 ;  /* 0x000000070f0702a4 */ /* 0x000fc4000f8e0209 */
[----:B------:R-:W-:Y:S02]  /*0a10*/  ULDC UR10, c[0x0][0x214] ;  /* 0x00008500000a7ab9 */ /* 0x000fe40000000800 */
[----:B------:R-:W-:Y:S02]  /*0a20*/  @UP2 ULDC UR11, c[0x0][0x210] ;  /* 0x00008400000b2ab9 */ /* 0x000fe40000000800 */
[----:B------:R-:W-:Y:S02]  /*0a30*/  ULDC UR9, c[0x0][0x234] ;  /* 0x00008d0000097ab9 */ /* 0x000fe40000000800 */
[----:B------:R-:W-:Y:S02]  /*0a40*/  @!UP0 UIMAD.WIDE.U32 UR24, UR17, UR4, URZ ;  /* 0x00000004111882a5 */ /* 0x000fe4000f8e003f */
        /* <DEDUP_REMOVED lines=17> */
[----:B------:R-:W-:-:S02]  /*0b60*/  USEL UR14, UR14, URZ, !UP3 ;  /* 0x0000003f0e0e7287 */ /* 0x000fc4000d800000 */
[----:B------:R-:W-:Y:S01]  /*0b70*/  @UP2 ULDC UR20, c[0x0][0x210] ;  /* 0x0000840000142ab9 */ /* 0x000fe20000000800 */
[----:B-1----:R-:W-:Y:S01]  /*0b80*/  IMAD.WIDE.U32 R10, R10, c[0x0][0x1f0], R2 ;  /* 0x00007c000a0a7a25 */ /* 0x002fe200078e0002 */
[----:B------:R-:W-:Y:S02]  /*0b90*/  @!UP2 UMOV UR20, 0x1 ;  /* 0x000000010014a882 */ /* 0x000fe40000000000 */
[----:B------:R-:W-:Y:S02]  /*0ba0*/  UIMAD UR11, UR16, UR11, UR14 ;  /* 0x0000000b100b72a4 */ /* 0x000fe4000f8e020e */
[----:B------:R-:W-:Y:S02]  /*0bb0*/  UIMAD UR19, UR19, UR20, URZ ;  /* 0x00000014131372a4 */ /* 0x000fe4000f8e023f */
        /* <DEDUP_REMOVED lines=26> */
.L_x_1018:
[----:B------:R-:W-:Y:S05]  /*0d60*/  BSYNC B0 ;  /* 0x0000000000007941 */ /* 0x000fea0003800000 */
.L_x_1017:
        /* <DEDUP_REMOVED lines=22> */
.L_x_1020:
[----:B------:R-:W-:Y:S05]  /*0ed0*/  BSYNC B0 ;  /* 0x0000000000007941 */ /* 0x000fea0003800000 */
.L_x_1019:
        /* <DEDUP_REMOVED lines=22> */
.L_x_1022:
[----:B------:R-:W-:Y:S05]  /*1040*/  BSYNC B0 ;  /* 0x0000000000007941 */ /* 0x000fea0003800000 */
.L_x_1021:
        /* <DEDUP_REMOVED lines=21> */
.L_x_1024:
[----:B------:R-:W-:Y:S05]  /*11a0*/  BSYNC B0 ;  /* 0x0000000000007941 */ /* 0x000fea0003800000 */
.L_x_1023:
        /* <DEDUP_REMOVED lines=35> */
.L_x_1016:
        /* <DEDUP_REMOVED lines=34> */
.L_x_1025:
        /* <DEDUP_REMOVED lines=50> */
.L_x_1026:
[CC--:B------:R-:W-:Y:S01]  /*1920*/  LEA.HI R14, R6.reuse, R85.reuse, RZ, 0x3 ;  /* 0x00000055060e7211 */ /* 0x0c0fe200078f18ff */
[----:B------:R-:W1:Y:S01]  /*1930*/  S2R R16, SR_CTAID.Z ;  /* 0x0000000000107919 */ /* 0x000e620000002700 */
[----:B------:R-:W-:Y:S01]  /*1940*/  LEA.HI R4, R6, R85, RZ, 0x4 ;  /* 0x0000005506047211 */ /* 0x000fe200078f20ff */
[----:B------:R-:W-:Y:S01]  /*1950*/  ULDC.64 UR4, c[0x0][0x1b8] ;  /* 0x00006e0000047ab9 */ /* 0x000fe20000000a00 */
[----:B------:R-:W-:Y:S01]  /*1960*/  LOP3.LUT R0, R14, 0xfffffff8, RZ, 0xc0, !PT ;  /* 0xfffffff80e007812 */ /* 0x000fe200078ec0ff */
[----:B------:R-:W-:Y:S01]  /*1970*/  UIMAD UR4, UR30, UR4, URZ ;  /* 0x000000041e0472a4 */ /* 0x000fe2000f8e023f */
[----:B------:R-:W-:Y:S01]  /*1980*/  SHF.R.S32.HI R5, RZ, 0x4, R4 ;  /* 0x00000004ff057819 */ /* 0x000fe20000011404 */
[----:B------:R-:W-:Y:S01]  /*1990*/  IMAD.U32 R240, RZ, RZ, UR8 ;  /* 0x00000008fff07e24 */ /* 0x000fe2000f8e00ff */
[----:B------:R-:W-:Y:S01]  /*19a0*/  SHF.R.S32.HI R14, RZ, 0x3, R14 ;  /* 0x00000003ff0e7819 */ /* 0x000fe2000001140e */
[----:B------:R-:W-:Y:S01]  /*19b0*/  IMAD.IADD R0, R85, 0x1, -R0 ;  /* 0x0000000155007824 */ /* 0x000fe200078e0a00 */
[C---:B------:R-:W-:Y:S01]  /*19c0*/  LEA.HI R233, R4.reuse, R5, RZ, 0x1 ;  /* 0x0000000504e97211 */ /* 0x040fe200078f08ff */
[----:B------:R-:W-:Y:S01]  /*19d0*/  IMAD.U32 R198, RZ, RZ, UR8 ;  /* 0x00000008ffc67e24 */ /* 0x000fe2000f8e00ff */
[----:B------:R-:W-:Y:S01]  /*19e0*/  LOP3.LUT R4, R4, 0xfffffff0, RZ, 0xc0, !PT ;  /* 0xfffffff004047812 */ /* 0x000fe200078ec0ff */
[----:B------:R-:W-:Y:S01]  /*19f0*/  IMAD.SHL.U32 R3, R14, 0x40, RZ ;  /* 0x000000400e037824 */ /* 0x000fe200078e00ff */
[----:B------:R-:W-:Y:S01]  /*1a00*/  LOP3.LUT R233, R233, 0xfffffffe, RZ, 0xc0, !PT ;  /* 0xfffffffee9e97812 */ /* 0x000fe200078ec0ff */
[----:B------:R-:W-:Y:S01]  /*1a10*/  IMAD.SHL.U32 R250, R0, 0x8, RZ ;  /* 0x0000000800fa7824 */ /* 0x000fe200078e00ff */
[----:B------:R-:W-:Y:S01]  /*1a20*/  SHF.R.S32.HI R15, RZ, 0x1f, R14 ;  /* 0x0000001fff0f7819 */ /* 0x000fe2000001140e */
[----:B------:R-:W-:Y:S01]  /*1a30*/  IMAD.IADD R4, R85, 0x1, -R4 ;  /* 0x0000000155047824 */ /* 0x000fe200078e0a04 */
[----:B------:R-:W-:Y:S01]  /*1a40*/  LOP3.LUT R3, R3, 0x1c0, RZ, 0xc0, !PT ;  /* 0x000001c003037812 */ /* 0x000fe200078ec0ff */
[----:B------:R-:W-:Y:S01]  /*1a50*/  IMAD.IADD R233, R5, 0x1, -R233 ;  /* 0x0000000105e97824 */ /* 0x000fe200078e0ae9 */
[--C-:B------:R-:W-:Y:S01]  /*1a60*/  SHF.R.S32.HI R251, RZ, 0x1f, R250.reuse ;  /* 0x0000001ffffb7819 */ /* 0x100fe200000114fa */
[----:B------:R-:W-:Y:S01]  /*1a70*/  IMAD R9, R15, c[0x0][0x198], RZ ;  /* 0x000066000f097a24 */ /* 0x000fe200078e02ff */
[--C-:B------:R-:W-:Y:S01]  /*1a80*/  LOP3.LUT R5, R3, 0x38, R250.reuse, 0xf8, !PT ;  /* 0x0000003803057812 */ /* 0x100fe200078ef8fa */
[----:B------:R-:W-:Y:S01]  /*1a90*/  IMAD.SHL.U32 R8, R233, 0x8, RZ ;  /* 0x00000008e9087824 */ /* 0x000fe200078e00ff */
[----:B------:R-:W-:Y:S01]  /*1aa0*/  SHF.R.U32.HI R238, RZ, 0x3, R3 ;  /* 0x00000003ffee7819 */ /* 0x000fe20000011603 */
[----:B------:R-:W-:Y:S01]  /*1ab0*/  IMAD.WIDE.U32 R12, R14, c[0x0][0x198], R250 ;  /* 0x000066000e0c7a25 */ /* 0x000fe200078e00fa */
[----:B------:R-:W-:Y:S01]  /*1ac0*/  SHF.R.S32.HI R3, RZ, 0x1f, R4 ;  /* 0x0000001fff037819 */ /* 0x000fe20000011404 */
[----:B------:R-:W-:Y:S01]  /*1ad0*/  BSSY B0, `(.L_x_1027) ;  /* 0x000005c000007945 */ /* 0x000fe20003800000 */
[----:B------:R-:W-:Y:S01]  /*1ae0*/  LOP3.LUT R238, R5, R238, RZ, 0x3c, !PT ;  /* 0x000000ee05ee7212 */ /* 0x000fe200078e3cff */
[----:B------:R-:W-:Y:S01]  /*1af0*/  IMAD.U32 R19, RZ, RZ, UR18 ;  /* 0x00000012ff137e24 */ /* 0x000fe2000f8e00ff */
[----:B------:R-:W-:-:S02]  /*1b00*/  LEA.HI R3, R3, R4, RZ, 0x3 ;  /* 0x0000000403037211 */ /* 0x000fc400078f18ff */
[----:B------:R-:W-:Y:S01]  /*1b10*/  LEA.HI R7, R6, R85, RZ, 0x6 ;  /* 0x0000005506077211 */ /* 0x000fe200078f30ff */
[----:B------:R-:W-:Y:S01]  /*1b20*/  IMAD.WIDE R18, R19, 0x40, R14 ;  /* 0x0000004013127825 */ /* 0x000fe200078e020e */
[----:B------:R-:W-:Y:S01]  /*1b30*/  IADD3 R20, P0, R250, UR6, RZ ;  /* 0x00000006fa147c10 */ /* 0x000fe2000ff1e0ff */
[----:B------:R-:W-:Y:S01]  /*1b40*/  ULDC.64 UR6, c[0x0][0x1b0] ;  /* 0x00006c0000067ab9 */ /* 0x000fe20000000a00 */
[----:B------:R-:W-:Y:S01]  /*1b50*/  LOP3.LUT R5, R3, 0xfffffff8, RZ, 0xc0, !PT ;  /* 0xfffffff803057812 */ /* 0x000fe200078ec0ff */
[----:B------:R-:W-:Y:S01]  /*1b60*/  IMAD.SHL.U32 R7, R7, 0x8, RZ ;  /* 0x0000000807077824 */ /* 0x000fe200078e00ff */
[----:B------:R-:W-:Y:S01]  /*1b70*/  IADD3.X R21, R251, UR27, RZ, P0, !PT ;  /* 0x0000001bfb157c10 */ /* 0x000fe200087fe4ff */
[----:B------:R-:W-:Y:S01]  /*1b80*/  UIMAD UR6, UR30, UR6, URZ ;  /* 0x000000061e0672a4 */ /* 0x000fe2000f8e023f */
[----:B------:R-:W-:Y:S01]  /*1b90*/  IADD3 R12, P0, R12, UR14, RZ ;  /* 0x0000000e0c0c7c10 */ /* 0x000fe2000ff1e0ff */
[----:B------:R-:W-:Y:S01]  /*1ba0*/  IMAD.IADD R5, R4, 0x1, -R5 ;  /* 0x0000000104057824 */ /* 0x000fe200078e0a05 */
[----:B------:R-:W-:Y:S01]  /*1bb0*/  LOP3.LUT R238, R238, 0xfffffe00, R7, 0xf8, !PT ;  /* 0xfffffe00eeee7812 */ /* 0x000fe200078ef807 */
[----:B------:R-:W-:Y:S01]  /*1bc0*/  IMAD R4, R14, c[0x0][0x19c], R9 ;  /* 0x000067000e047a24 */ /* 0x000fe200078e0209 */
[----:B------:R-:W-:Y:S01]  /*1bd0*/  UIMAD UR7, UR8, UR7, UR6 ;  /* 0x00000007080772a4 */ /* 0x000fe2000f8e0206 */
[----:B-1----:R-:W-:Y:S01]  /*1be0*/  IMAD.WIDE.U32 R16, R16, c[0x0][0x1a8], R20 ;  /* 0x00006a0010107a25 */ /* 0x002fe200078e0014 */
[C---:B------:R-:W-:Y:S01]  /*1bf0*/  LOP3.LUT P2, RZ, R5.reuse, 0x4, RZ, 0xc0, !PT ;  /* 0x0000000405ff7812 */ /* 0x040fe2000784c0ff */
[----:B------:R-:W-:Y:S01]  /*1c00*/  UIADD3 UR6, -UR19, UR21, URZ ;  /* 0x0000001513067290 */ /* 0x000fe2000fffe13f */
[----:B------:R-:W-:Y:S01]  /*1c10*/  LOP3.LUT P1, RZ, R5, 0x2, RZ, 0xc0, !PT ;  /* 0x0000000205ff7812 */ /* 0x000fe2000782c0ff */
[----:B------:R-:W-:Y:S01]  /*1c20*/  IMAD R7, R15, c[0x0][0x1a0], RZ ;  /* 0x000068000f077a24 */ /* 0x000fe200078e02ff */
[----:B------:R-:W-:Y:S01]  /*1c30*/  IADD3.X R13, R13, UR13, R4, P0, !PT ;  /* 0x0000000d0d0d7c10 */ /* 0x000fe200087fe404 */
[----:B------:R-:W-:Y:S01]  /*1c40*/  IMAD.WIDE.U32 R20, R14, c[0x0][0x1a0], R250 ;  /* 0x000068000e147a25 */ /* 0x000fe200078e00fa */
[----:B------:R-:W-:Y:S01]  /*1c50*/  UIMAD UR27, UR8, UR5, UR4 ;  /* 0x00000005081b72a4 */ /* 0x000fe2000f8e0204 */
[----:B------:R-:W-:-:S02]  /*1c60*/  SHF.R.S32.HI R87, RZ, 0x5, R87 ;  /* 0x00000005ff577819 */ /* 0x000fc40000011457 */
[----:B------:R-:W-:Y:S01]  /*1c70*/  IMAD.SHL.U32 R5, R5, 0x40, RZ ;  /* 0x0000004005057824 */ /* 0x000fe200078e00ff */
[----:B------:R-:W-:Y:S01]  /*1c80*/  IADD3 R6, P0, R20, UR28, RZ ;  /* 0x0000001c14067c10 */ /* 0x000fe2000ff1e0ff */
[----:B------:R-:W-:Y:S01]  /*1c90*/  IMAD R4, R14, c[0x0][0x1a4], R7 ;  /* 0x000069000e047a24 */ /* 0x000fe200078e0207 */
[----:B------:R-:W-:Y:S01]  /*1ca0*/  ULDC.64 UR4, c[0x0][0x1a8] ;  /* 0x00006a0000047ab9 */ /* 0x000fe20000000a00 */
[----:B------:R-:W-:Y:S01]  /*1cb0*/  IMAD.SHL.U32 R3, R3, 0x40, RZ ;  /* 0x0000004003037824 */ /* 0x000fe200078e00ff */
[----:B------:R-:W-:Y:S01]  /*1cc0*/  LOP3.LUT R5, R5, 0x1c0, RZ, 0xc0, !PT ;  /* 0x000001c005057812 */ /* 0x000fe200078ec0ff */
[----:B------:R-:W-:Y:S01]  /*1cd0*/  UIMAD UR4, UR9, UR4, URZ ;  /* 0x00000004090472a4 */ /* 0x000fe2000f8e023f */
[----:B------:R-:W-:Y:S01]  /*1ce0*/  IADD3.X R7, R21, UR26, R4, P0, !PT ;  /* 0x0000001a15077c10 */ /* 0x000fe200087fe404 */
[----:B------:R-:W-:Y:S01]  /*1cf0*/  IMAD.WIDE.U32 R240, R240, c[0x0][0x1b0], R12 ;  /* 0x00006c00f0f07a25 */ /* 0x000fe200078e000c */
[----:B------:R-:W-:Y:S01]  /*1d00*/  LOP3.LUT R8, R5, 0x8, R8, 0xf8, !PT ;  /* 0x0000000805087812 */ /* 0x000fe200078ef808 */
[----:B------:R-:W-:Y:S01]  /*1d10*/  UIMAD UR4, UR16, UR5, UR4 ;  /* 0x00000005100472a4 */ /* 0x000fe2000f8e0204 */
[----:B------:R-:W-:Y:S01]  /*1d20*/  ISETP.GE.AND P0, PT, R14, UR6, PT ;  /* 0x000000060e007c0c */ /* 0x000fe2000bf06270 */
[----:B------:R-:W-:Y:S01]  /*1d30*/  IMAD.WIDE.U32 R198, R198, c[0x0][0x1b8], R6 ;  /* 0x00006e00c6c67a25 */ /* 0x000fe200078e0006 */
[----:B------:R-:W-:-:S02]  /*1d40*/  SHF.R.U32.HI R5, RZ, 0x3, R5 ;  /* 0x00000003ff057819 */ /* 0x000fc40000011605 */
[----:B------:R-:W-:Y:S01]  /*1d50*/  IADD3 R243, R241, UR7, RZ ;  /* 0x00000007f1f37c10 */ /* 0x000fe2000fffe0ff */
[----:B------:R-:W-:Y:S01]  /*1d60*/  IMAD.SHL.U32 R238, R238, 0x2, RZ ;  /* 0x00000002eeee7824 */ /* 0x000fe200078e00ff */
[----:B------:R-:W-:Y:S01]  /*1d70*/  LOP3.LUT R4, R8, R5, RZ, 0x3c, !PT ;  /* 0x0000000508047212 */ /* 0x000fe200078e3cff */
[----:B------:R-:W-:Y:S01]  /*1d80*/  IMAD.MOV.U32 R5, RZ, RZ, 0x10 ;  /* 0x00000010ff057424 */ /* 0x000fe200078e00ff */
[----:B------:R-:W-:Y:S02]  /*1d90*/  IADD3 R13, R17, UR4, RZ ;  /* 0x00000004110d7c10 */ /* 0x000fe4000fffe0ff */
[----:B------:R-:W-:Y:S01]  /*1da0*/  LOP3.LUT R4, R4, 0xfffffe00, R3, 0xf8, !PT ;  /* 0xfffffe0004047812 */ /* 0x000fe200078ef803 */
[----:B------:R-:W-:Y:S01]  /*1db0*/  IMAD.MOV.U32 R3, RZ, RZ, 0x20 ;  /* 0x00000020ff037424 */ /* 0x000fe200078e00ff */
[----:B------:R-:W-:Y:S02]  /*1dc0*/  IADD3 R201, R199, UR27, RZ ;  /* 0x0000001bc7c97c10 */ /* 0x000fe4000fffe0ff */
[----:B------:R-:W-:-:S02]  /*1dd0*/  IADD3 R237, R250, 0x40, RZ ;  /* 0x00000040faed7810 */ /* 0x000fc40007ffe0ff */
        /* <DEDUP_REMOVED lines=43> */
.L_x_1028:
[----:B------:R-:W-:Y:S05]  /*2090*/  BSYNC B0 ;  /* 0x0000000000007941 */ /* 0x000fea0003800000 */
.L_x_1027:
        /* <DEDUP_REMOVED lines=45> */
.L_x_1030:
[----:B------:R-:W-:Y:S05]  /*2370*/  BSYNC B0 ;  /* 0x0000000000007941 */ /* 0x000fea0003800000 */
.L_x_1029:
        /* <DEDUP_REMOVED lines=45> */
.L_x_1032:
[----:B------:R-:W-:Y:S05]  /*2650*/  BSYNC B0 ;  /* 0x0000000000007941 */ /* 0x000fea0003800000 */
.L_x_1031:
        /* <DEDUP_REMOVED lines=48> */
.L_x_1034:
[----:B------:R-:W-:Y:S05]  /*2960*/  BSYNC B0 ;  /* 0x0000000000007941 */ /* 0x000fea0003800000 */
.L_x_1033:
        /* <DEDUP_REMOVED lines=45> */
.L_x_1036:
[----:B------:R-:W-:Y:S05]  /*2c40*/  BSYNC B0 ;  /* 0x0000000000007941 */ /* 0x000fea0003800000 */
.L_x_1035:
        /* <DEDUP_REMOVED lines=41> */
.L_x_1038:
[----:B------:R-:W-:Y:S05]  /*2ee0*/  BSYNC B0 ;  /* 0x0000000000007941 */ /* 0x000fea0003800000 */
.L_x_1037:
        /* <DEDUP_REMOVED lines=40> */
.L_x_1040:
[----:B------:R-:W-:Y:S05]  /*3170*/  BSYNC B0 ;  /* 0x0000000000007941 */ /* 0x000fea0003800000 */
.L_x_1039:
        /* <DEDUP_REMOVED lines=42> */
.L_x_1042:
[----:B------:R-:W-:Y:S05]  /*3420*/  BSYNC B0 ;  /* 0x0000000000007941 */ /* 0x000fea0003800000 */
.L_x_1041:
        /* <DEDUP_REMOVED lines=23> */
[----:B------:R-:W1:Y:S01]  /*35a0*/  @P0 LDG.E R12, [R16.64] ;  /* 0x00000016100c0981 */ /* 0x000e62000c1e1900 */
[----:B------:R-:W-:Y:S01]  /*35b0*/  USHF.L.U64.HI UR9, UR4, UR33, UR5 ;  /* 0x0000002104097299 */ /* 0x000fe20008010205 */
[----:B------:R-:W-:Y:S01]  /*35c0*/  IMAD.U32 R13, RZ, RZ, UR29 ;  /* 0x0000001dff0d7e24 */ /* 0x000fe2000f8e00ff */
[----:B------:R-:W-:Y:S01]  /*35d0*/  USHF.L.U32 UR16, UR4, 0x6, URZ ;  /* 0x0000000604107899 */ /* 0x000fe2000800063f */
[----:B------:R-:W-:Y:S01]  /*35e0*/  BAR.SYNC.DEFER_BLOCKING 0x0 ;  /* 0x0000000000007b1d */ /* 0x000fe20000010000 */
[----:B------:R-:W-:Y:S01]  /*35f0*/  UIMAD UR5, UR9, UR29, URZ ;  /* 0x0000001d090572a4 */ /* 0x000fe2000f8e023f */
[----:B------:R-:W-:Y:S01]  /*3600*/  IMAD.MOV.U32 R200, RZ, RZ, R198 ;  /* 0x000000ffffc87224 */ /* 0x000fe200078e00c6 */
[----:B------:R-:W-:Y:S02]  /*3610*/  MOV R196, UR18 ;  /* 0x0000001200c47c02 */ /* 0x000fe40008000f00 */
[----:B------:R-:W-:Y:S01]  /*3620*/  UIMAD UR5, UR32, UR16, UR5 ;  /* 0x00000010200572a4 */ /* 0x000fe2000f8e0205 */
[----:B------:R-:W-:Y:S01]  /*3630*/  BSSY B0, `(.L_x_1043) ;  /* 0x0000031000007945 */ /* 0x000fe20003800000 */
[----:B------:R-:W-:Y:S01]  /*3640*/  LEA R196, R196, R87, 0x2 ;  /* 0x00000057c4c47211 */ /* 0x000fe200078e10ff */
[----:B------:R-:W-:Y:S01]  /*3650*/  UMOV UR32, URZ ;  /* 0x0000003f00207c82 */ /* 0x000fe20008000000 */
[----:B------:R2:W-:Y:S04]  /*3660*/  @P1 STS.128 [R238+0x10000], RZ ;  /* 0x010000ffee001388 */ /* 0x0005e80000000c00 */
[----:B------:R2:W-:Y:S04]  /*3670*/  @P1 STS.128 [R238+0x12000], RZ ;  /* 0x012000ffee001388 */ /* 0x0005e80000000c00 */
[----:B------:R2:W-:Y:S04]  /*3680*/  @P1 STS.128 [R238+0x14000], RZ ;  /* 0x014000ffee001388 */ /* 0x0005e80000000c00 */
[----:B------:R2:W-:Y:S01]  /*3690*/  @P1 STS.128 [R238+0x16000], RZ ;  /* 0x016000ffee001388 */ /* 0x0005e20000000c00 */
[----:B-1----:R-:W-:Y:S01]  /*36a0*/  @P0 FMUL.FTZ R12, R12, R11 ;  /* 0x0000000b0c0c0220 */ /* 0x002fe20000410000 */
[----:B------:R-:W-:-:S03]  /*36b0*/  SHF.R.S32.HI R11, RZ, 0x1f, R10 ;  /* 0x0000001fff0b7819 */ /* 0x000fc6000001140a */
[----:B------:R1:W3:Y:S01]  /*36c0*/  @P0 R2UR UR17, R12 ;  /* 0x000000000c1103c2 */ /* 0x0002e200000e0000 */
[----:B------:R-:W-:-:S04]  /*36d0*/  LEA.HI R84, R11, R10, RZ, 0x2 ;  /* 0x0000000a0b547211 */ /* 0x000fc800078f10ff */
[----:B------:R-:W-:Y:S01]  /*36e0*/  SHF.R.S32.HI R84, RZ, 0x2, R84 ;  /* 0x00000002ff547819 */ /* 0x000fe20000011454 */
[----:B-1----:R-:W-:Y:S01]  /*36f0*/  IMAD.WIDE.U32 R12, R13, UR16, R200 ;  /* 0x000000100d0c7c25 */ /* 0x002fe2000f8e00c8 */
[----:B---3--:R-:W-:-:S04]  /*3700*/  @UP1 UMOV UR32, UR17 ;  /* 0x0000001100201c82 */ /* 0x008fc80008000000 */
[----:B------:R-:W-:Y:S01]  /*3710*/  IADD3 R17, R13, UR5, RZ ;  /* 0x000000050d117c10 */ /* 0x000fe2000fffe0ff */
        /* <DEDUP_REMOVED lines=34> */
.L_x_1044:
[----:B--2---:R-:W-:Y:S05]  /*3940*/  BSYNC B0 ;  /* 0x0000000000007941 */ /* 0x004fea0003800000 */
.L_x_1043:
        /* <DEDUP_REMOVED lines=45> */
.L_x_1046:
[----:B------:R-:W-:Y:S05]  /*3c20*/  BSYNC B0 ;  /* 0x0000000000007941 */ /* 0x000fea0003800000 */
.L_x_1045:
        /* <DEDUP_REMOVED lines=44> */
.L_x_1048:
[----:B------:R-:W-:Y:S05]  /*3ef0*/  BSYNC B0 ;  /* 0x0000000000007941 */ /* 0x000fea0003800000 */
.L_x_1047:
[----:B------:R-:W-:Y:S01]  /*3f00*/  ISETP.GE.AND P0, PT, R6, UR6, PT ;  /* 0x0000000606007c0c */ /* 0x000fe2000bf06270 */
[----:B------:R-:W-:Y:S01]  /*3f10*/  UIADD3 UR4, UR20, 0x1, -UR21 ;  /* 0x0000000114047890 */ /* 0x000fe2000fffe815 */
[----:B------:R-:W4:Y:S01]  /*3f20*/  LDC.U8 R6, c[0x0][0x2d8] ;  /* 0x0000b600ff067b82 */ /* 0x000f220000000000 */
[----:B------:R-:W-:Y:S01]  /*3f30*/  ULDC UR5, c[0x0][0x2e8] ;  /* 0x0000ba0000057ab9 */ /* 0x000fe20000000800 */
[----:B------:R-:W-:Y:S01]  /*3f40*/  BSSY B0, `(.L_x_1049) ;  /* 0x000002e000007945 */ /* 0x000fe20003800000 */
[----:B------:R-:W-:-:S08]  /*3f50*/  UIADD3 UR5, UR4, UR5, URZ ;  /* 0x0000000504057290 */ /* 0x000fd0000fffe03f */
[----:B------:R1:W-:Y:S04]  /*3f60*/  @P0 STS.128 [R238+0x11800], RZ ;  /* 0x011800ffee000388 */ /* 0x0003e80000000c00 */
[----:B------:R1:W-:Y:S04]  /*3f70*/  @P0 STS.128 [R238+0x13800], RZ ;  /* 0x013800ffee000388 */ /* 0x0003e80000000c00 */
[----:B------:R1:W-:Y:S04]  /*3f80*/  @P0 STS.128 [R238+0x15800], RZ ;  /* 0x015800ffee000388 */ /* 0x0003e80000000c00 */
[----:B------:R1:W-:Y:S01]  /*3f90*/  @P0 STS.128 [R238+0x17800], RZ ;  /* 0x017800ffee000388 */ /* 0x0003e20000000c00 */
[----:B------:R-:W-:Y:S05]  /*3fa0*/  @P0 BRA `(.L_x_1050) ;  /* 0x0000027000000947 */ /* 0x000fea0003800000 */
[----:B----4-:R-:W-:Y:S01]  /*3fb0*/  ISETP.GE.AND P5, PT, R250, c[0x0][0x220], PT ;  /* 0x00008800fa007a0c */ /* 0x010fe20003fa6270 */
        /* <DEDUP_REMOVED lines=10> */
[C---:B-1----:R-:W-:Y:S02]  /*4060*/  @!P5 LEA R18, P6, R16.reuse, c[0x0][0x170], 0x1 ;  /* 0x00005c001012da11 */ /* 0x042fe400078c08ff */
        /* <DEDUP_REMOVED lines=27> */
.L_x_1050:
[----:B----4-:R-:W-:Y:S05]  /*4220*/  BSYNC B0 ;  /* 0x0000000000007941 */ /* 0x010fea0003800000 */
.L_x_1049:
[C---:B------:R-:W-:Y:S01]  /*4230*/  IMAD.SHL.U32 R8, R0.reuse, 0x40, RZ ;  /* 0x0000004000087824 */ /* 0x040fe200078e00ff */
[----:B------:R-:W-:Y:S01]  /*4240*/  R2P PR, R0, 0x6 ;  /* 0x0000000600007804 */ /* 0x000fe20000000000 */
[----:B------:R-:W-:Y:S01]  /*4250*/  IMAD.SHL.U32 R14, R14, 0x8, RZ ;  /* 0x000000080e0e7824 */ /* 0x000fe200078e00ff */
[----:B------:R-:W-:Y:S01]  /*4260*/  UIADD3 UR4, UR20, -UR21, URZ ;  /* 0x8000001514047290 */ /* 0x000fe2000fffe03f */
[----:B------:R-:W-:Y:S01]  /*4270*/  IMAD R234, R87, 0x400, R4 ;  /* 0x0000040057ea7824 */ /* 0x000fe200078e0204 */
[----:B------:R-:W-:Y:S01]  /*4280*/  LOP3.LUT R9, R8, 0x1c0, RZ, 0xc0, !PT ;  /* 0x000001c008097812 */ /* 0x000fe200078ec0ff */
[----:B------:R-:W-:Y:S01]  /*4290*/  IMAD.SHL.U32 R249, R85, 0x2, RZ ;  /* 0x0000000255f97824 */ /* 0x000fe200078e00ff */
[----:B------:R-:W-:Y:S01]  /*42a0*/  LEA R87, R87, UR19, 0x4 ;  /* 0x0000001357577c11 */ /* 0x000fe2000f8e20ff */
[----:B------:R-:W-:Y:S01]  /*42b0*/  IMAD.SHL.U32 R234, R234, 0x2, RZ ;  /* 0x00000002eaea7824 */ /* 0x000fe200078e00ff */
[----:B------:R-:W-:Y:S01]  /*42c0*/  LOP3.LUT R8, R9, 0x8, R14, 0xf8, !PT ;  /* 0x0000000809087812 */ /* 0x000fe200078ef80e */
[----:B------:R-:W0:Y:S01]  /*42d0*/  LDGDEPBAR ;  /* 0x00000000000079af */ /* 0x000e220000000000 */
[----:B------:R-:W-:Y:S01]  /*42e0*/  SHF.R.U32.HI R9, RZ, 0x3, R9 ;  /* 0x00000003ff097819 */ /* 0x000fe20000011609 */
[--C-:B------:R-:W-:Y:S01]  /*42f0*/  IMAD R232, R5, 0x2, R234.reuse ;  /* 0x0000000205e87824 */ /* 0x100fe200078e02ea */
[----:B------:R-:W-:Y:S01]  /*4300*/  LOP3.LUT R249, R249, 0x6, RZ, 0xc0, !PT ;  /* 0x00000006f9f97812 */ /* 0x000fe200078ec0ff */
[----:B------:R-:W-:Y:S01]  /*4310*/  LDSM.16.M88.4 R24, [R234] ;  /* 0x00000000ea18783b */ /* 0x000fe20000000200 */
[----:B------:R-:W-:Y:S01]  /*4320*/  LOP3.LUT R8, R8, R9, RZ, 0x3c, !PT ;  /* 0x0000000908087212 */ /* 0x000fe200078e3cff */
[C---:B------:R-:W-:Y:S01]  /*4330*/  IMAD R230, R3.reuse, 0x2, R234 ;  /* 0x0000000203e67824 */ /* 0x040fe200078e02ea */
[----:B------:R-:W-:Y:S01]  /*4340*/  UISETP.GT.AND UP0, UPT, UR29, UR11, UPT ;  /* 0x0000000b1d00728c */ /* 0x000fe2000bf04270 */
[----:B------:R-:W-:Y:S01]  /*4350*/  LDSM.16.M88.4 R60, [R232] ;  /* 0x00000000e83c783b */ /* 0x000fe20000000200 */
[----:B------:R-:W-:Y:S01]  /*4360*/  IMAD R229, R3, 0x2, R232 ;  /* 0x0000000203e57824 */ /* 0x000fe200078e02e8 */
[----:B------:R-:W-:Y:S01]  /*4370*/  UIADD3 UR6, UR25, 0x646e171e, URZ ;  /* 0x646e171e19067890 */ /* 0x000fe2000fffe03f */
[----:B------:R-:W-:Y:S01]  /*4380*/  IMAD R233, R233, 0x200, R8 ;  /* 0x00000200e9e97824 */ /* 0x000fe200078e0208 */
[----:B-1----:R-:W-:Y:S01]  /*4390*/  LDSM.16.M88.4 R20, [R230] ;  /* 0x00000000e614783b */ /* 0x002fe20000000200 */
[----:B------:R-:W-:-:S02]  /*43a0*/  IMAD.IADD R84, R84, 0x1, R87 ;  /* 0x0000000154547824 */ /* 0x000fc400078e0257 */
[----:B------:R-:W-:Y:S01]  /*43b0*/  IMAD.SHL.U32 R233, R233, 0x2, RZ ;  /* 0x00000002e9e97824 */ /* 0x000fe200078e00ff */
[----:B------:R-:W-:Y:S02]  /*43c0*/  LDSM.16.M88.4 R68, [R229] ;  /* 0x00000000e544783b */ /* 0x000fe40000000200 */
[----:B------:R-:W-:Y:S02]  /*43d0*/  IADD3 R248, R84, UR4, RZ ;  /* 0x0000000454f87c10 */ /* 0x000fe4000fffe0ff */
[----:B------:R-:W1:Y:S01]  /*43e0*/  LDSM.16.M88.4 R72, [R233+0x8000] ;  /* 0x00800000e948783b */ /* 0x000e620000000200 */
[C---:B------:R-:W-:Y:S02]  /*43f0*/  IADD3 R0, R233.reuse, 0x8000, RZ ;  /* 0x00008000e9007810 */ /* 0x040fe40007ffe0ff */
[----:B------:R-:W-:Y:S01]  /*4400*/  IADD3 R231, R233, 0x8020, RZ ;  /* 0x00008020e9e77810 */ /* 0x000fe20007ffe0ff */
[----:B------:R-:W4:Y:S01]  /*4410*/  LDSM.16.M88.4 R40, [R233+0x8800] ;  /* 0x00880000e928783b */ /* 0x000f220000000200 */
[----:B------:R-:W-:Y:S01]  /*4420*/  @P1 IADD3 R231, R0, -0x20, RZ ;  /* 0xffffffe000e71810 */ /* 0x000fe20007ffe0ff */
[----:B------:R-:W-:Y:S01]  /*4430*/  IMAD.MOV.U32 R0, RZ, RZ, 0x40 ;  /* 0x00000040ff007424 */ /* 0x000fe200078e00ff */
[----:B------:R-:W-:Y:S01]  /*4440*/  IADD3 R246, R84, UR5, RZ ;  /* 0x0000000554f67c10 */ /* 0x000fe2000fffe0ff */
[----:B------:R-:W5:Y:S01]  /*4450*/  LDSM.16.M88.4 R32, [R233+0x9000] ;  /* 0x00900000e920783b */ /* 0x000f620000000200 */
[----:B------:R-:W-:-:S02]  /*4460*/  IADD3 R247, R248, -c[0x0][0x2e4], RZ ;  /* 0x8000b900f8f77a10 */ /* 0x000fc40007ffe0ff */
[----:B------:R-:W-:Y:S01]  /*4470*/  SEL R0, R0, 0xffffffc0, !P2 ;  /* 0xffffffc000007807 */ /* 0x000fe20005000000 */
[----:B------:R-:W2:Y:S01]  /*4480*/  LDSM.16.M88.4 R12, [R233+0x9800] ;  /* 0x00980000e90c783b */ /* 0x000ea20000000200 */
[----:B------:R-:W-:Y:S02]  /*4490*/  IMNMX R246, R246, UR20, PT ;  /* 0x00000014f6f67c17 */ /* 0x000fe4000b800200 */
[----:B------:R-:W-:Y:S01]  /*44a0*/  IMNMX R247, RZ, R247, !PT ;  /* 0x000000f7fff77217 */ /* 0x000fe20007800200 */
[----:B------:R-:W3:Y:S01]  /*44b0*/  LDSM.16.M88.4 R64, [R231] ;  /* 0x00000000e740783b */ /* 0x000ee20000000200 */
        /* <DEDUP_REMOVED lines=12> */
[----:B------:R-:W2:Y:S01]  /*4580*/  LDSM.16.M88.4 R16, [R227+0x8000] ;  /* 0x00800000e310783b */ /* 0x000ea20000000200 */
[C---:B------:R-:W-:Y:S02]  /*4590*/  IADD3 R216, R231.reuse, 0x3800, RZ ;  /* 0x00003800e7d87810 */ /* 0x040fe40007ffe0ff */
[C---:B------:R-:W-:Y:S01]  /*45a0*/  IADD3 R215, R231.reuse, 0x4000, RZ ;  /* 0x00004000e7d77810 */ /* 0x040fe20007ffe0ff */
[----:B------:R-:W-:Y:S01]  /*45b0*/  LDSM.16.M88.4 R80, [R227+0x9000] ;  /* 0x00900000e350783b */ /* 0x000fe20000000200 */
[----:B------:R-:W-:-:S02]  /*45c0*/  IADD3 R214, R231, 0x4800, RZ ;  /* 0x00004800e7d67810 */ /* 0x000fc40007ffe0ff */
[C---:B------:R-:W-:Y:S01]  /*45d0*/  IADD3 R213, R231.reuse, 0x5000, RZ ;  /* 0x00005000e7d57810 */ /* 0x040fe20007ffe0ff */
[C---:B-1----:R-:W-:Y:S01]  /*45e0*/  HMMA.16816.F32 R8, R24.reuse, R72, RZ ;  /* 0x000000481808723c */ /* 0x042fe200000018ff */
[----:B------:R-:W-:Y:S01]  /*45f0*/  LDSM.16.M88.4 R76, [R227+0x9800] ;  /* 0x00980000e34c783b */ /* 0x000fe20000000200 */
[C---:B------:R-:W-:Y:S02]  /*4600*/  IADD3 R212, R231.reuse, 0x5800, RZ ;  /* 0x00005800e7d47810 */ /* 0x040fe40007ffe0ff */
[C---:B------:R-:W-:Y:S02]  /*4610*/  IADD3 R211, R231.reuse, 0x6000, RZ ;  /* 0x00006000e7d37810 */ /* 0x040fe40007ffe0ff */
[C---:B------:R-:W-:Y:S02]  /*4620*/  IADD3 R210, R231.reuse, 0x6800, RZ ;  /* 0x00006800e7d27810 */ /* 0x040fe40007ffe0ff */
[----:B------:R-:W-:Y:S01]  /*4630*/  HMMA.16816.F32 R72, R24, R74, RZ ;  /* 0x0000004a1848723c */ /* 0x000fe200000018ff */
[----:B------:R-:W-:-:S02]  /*4640*/  IADD3 R209, R231, 0x7000, RZ ;  /* 0x00007000e7d17810 */ /* 0x000fc40007ffe0ff */
[----:B------:R-:W-:-:S05]  /*4650*/  IADD3 R208, R231, 0x7800, RZ ;  /* 0x00007800e7d07810 */ /* 0x000fca0007ffe0ff */
[C---:B----4-:R-:W-:Y:S08]  /*4660*/  HMMA.16816.F32 R44, R24.reuse, R40, RZ ;  /* 0x00000028182c723c */ /* 0x050ff000000018ff */
[C---:B-----5:R-:W-:Y:S08]  /*4670*/  HMMA.16816.F32 R36, R24.reuse, R32, RZ ;  /* 0x000000201824723c */ /* 0x060ff000000018ff */
[C---:B------:R-:W-:Y:S08]  /*4680*/  HMMA.16816.F32 R40, R24.reuse, R42, RZ ;  /* 0x0000002a1828723c */ /* 0x040ff000000018ff */
[C---:B------:R-:W-:Y:S08]  /*4690*/  HMMA.16816.F32 R32, R24.reuse, R34, RZ ;  /* 0x000000221820723c */ /* 0x040ff000000018ff */
[C---:B--2---:R-:W-:Y:S08]  /*46a0*/  HMMA.16816.F32 R28, R24.reuse, R12, RZ ;  /* 0x0000000c181c723c */ /* 0x044ff000000018ff */
[----:B------:R-:W-:Y:S01]  /*46b0*/  HMMA.16816.F32 R24, R24, R14, RZ ;  /* 0x0000000e1818723c */ /* 0x000fe200000018ff */
[----:B------:R-:W1:Y:S07]  /*46c0*/  LDSM.16.M88.4 R12, [R227+0x8800] ;  /* 0x00880000e30c783b */ /* 0x000e6e0000000200 */
[C---:B---3--:R-:W-:Y:S08]  /*46d0*/  HMMA.16816.F32 R8, R60.reuse, R64, R8 ;  /* 0x000000403c08723c */ /* 0x048ff00000001808 */
[C---:B------:R-:W-:Y:S01]  /*46e0*/  HMMA.16816.F32 R72, R60.reuse, R66, R72 ;  /* 0x000000423c48723c */ /* 0x040fe20000001848 */
[----:B------:R-:W2:Y:S07]  /*46f0*/  LDSM.16.M88.4 R64, [R220] ;  /* 0x00000000dc40783b */ /* 0x000eae0000000200 */
[C---:B------:R-:W-:Y:S08]  /*4700*/  HMMA.16816.F32 R44, R60.reuse, R56, R44 ;  /* 0x000000383c2c723c */ /* 0x040ff0000000182c */
[C---:B------:R-:W-:Y:S01]  /*4710*/  HMMA.16816.F32 R40, R60.reuse, R58, R40 ;  /* 0x0000003a3c28723c */ /* 0x040fe20000001828 */
[----:B------:R-:W-:Y:S07]  /*4720*/  LDSM.16.M88.4 R56, [R234+0x2000] ;  /* 0x00200000ea38783b */ /* 0x000fee0000000200 */
[C---:B------:R-:W-:Y:S08]  /*4730*/  HMMA.16816.F32 R36, R60.reuse, R52, R36 ;  /* 0x000000343c24723c */ /* 0x040ff00000001824 */
[C---:B------:R-:W-:Y:S01]  /*4740*/  HMMA.16816.F32 R32, R60.reuse, R54, R32 ;  /* 0x000000363c20723c */ /* 0x040fe20000001820 */
[----:B------:R-:W3:Y:S07]  /*4750*/  LDSM.16.M88.4 R52, [R220+0x800] ;  /* 0x00080000dc34783b */ /* 0x000eee0000000200 */
[C---:B------:R-:W-:Y:S08]  /*4760*/  HMMA.16816.F32 R28, R60.reuse, R48, R28 ;  /* 0x000000303c1c723c */ /* 0x040ff0000000181c */
[----:B------:R-:W-:Y:S01]  /*4770*/  HMMA.16816.F32 R24, R60, R50, R24 ;  /* 0x000000323c18723c */ /* 0x000fe20000001818 */
[----:B------:R-:W4:Y:S04]  /*4780*/  LDSM.16.M88.4 R48, [R220+0x1000] ;  /* 0x00100000dc30783b */ /* 0x000f280000000200 */
[----:B------:R-:W-:Y:S03]  /*4790*/  LDSM.16.M88.4 R60, [R220+0x1800] ;  /* 0x00180000dc3c783b */ /* 0x000fe60000000200 */
[C---:B------:R-:W-:Y:S08]  /*47a0*/  HMMA.16816.F32 R8, R20.reuse, R16, R8 ;  /* 0x000000101408723c */ /* 0x040ff00000001808 */
[C---:B------:R-:W-:Y:S01]  /*47b0*/  HMMA.16816.F32 R72, R20.reuse, R18, R72 ;  /* 0x000000121448723c */ /* 0x040fe20000001848 */
[----:B------:R-:W5:Y:S07]  /*47c0*/  LDSM.16.M88.4 R16, [R233+0xa000] ;  /* 0x00a00000e910783b */ /* 0x000f6e0000000200 */
        /* <DEDUP_REMOVED lines=11> */
[----:B------:R-:W-:Y:S04]  /*4880*/  LDSM.16.M88.4 R72, [R232+0x2000] ;  /* 0x00200000e848783b */ /* 0x000fe80000000200 */
[----:B------:R-:W2:Y:S03]  /*4890*/  LDSM.16.M88.4 R64, [R231+0x2000] ;  /* 0x00200000e740783b */ /* 0x000ea60000000200 */
[C---:B---3--:R-:W-:Y:S08]  /*48a0*/  HMMA.16816.F32 R44, R68.reuse, R52, R44 ;  /* 0x00000034442c723c */ /* 0x048ff0000000182c */
[C---:B------:R-:W-:Y:S01]  /*48b0*/  HMMA.16816.F32 R40, R68.reuse, R54, R40 ;  /* 0x000000364428723c */ /* 0x040fe20000001828 */
[----:B------:R-:W3:Y:S07]  /*48c0*/  LDSM.16.M88.4 R52, [R231+0x2800] ;  /* 0x00280000e734783b */ /* 0x000eee0000000200 */
[C---:B----4-:R-:W-:Y:S08]  /*48d0*/  HMMA.16816.F32 R36, R68.reuse, R48, R36 ;  /* 0x000000304424723c */ /* 0x050ff00000001824 */
[----:B------:R-:W-:Y:S01]  /*48e0*/  HMMA.16816.F32 R32, R68, R50, R32 ;  /* 0x000000324420723c */ /* 0x000fe20000001820 */
[----:B------:R-:W4:Y:S07]  /*48f0*/  LDSM.16.M88.4 R48, [R231+0x3000] ;  /* 0x00300000e730783b */ /* 0x000f2e0000000200 */
[C---:B-----5:R-:W-:Y:S08]  /*4900*/  HMMA.16816.F32 R8, R56.reuse, R16, R8 ;  /* 0x000000103808723c */ /* 0x060ff00000001808 */
[----:B------:R-:W-:Y:S01]  /*4910*/  HMMA.16816.F32 R76, R56, R18, R76 ;  /* 0x00000012384c723c */ /* 0x000fe2000000184c */
        /* <DEDUP_REMOVED lines=8> */
[C---:B------:R-:W-:Y:S08]  /*49a0*/  HMMA.16816.F32 R36, R56.reuse, R12, R36 ;  /* 0x0000000c3824723c */ /* 0x040ff00000001824 */
[----:B------:R-:W-:Y:S01]  /*49b0*/  HMMA.16816.F32 R32, R56, R14, R32 ;  /* 0x0000000e3820723c */ /* 0x000fe20000001820 */
[----:B------:R-:W1:Y:S07]  /*49c0*/  LDSM.16.M88.4 R12, [R227+0xb000] ;  /* 0x00b00000e30c783b */ /* 0x000e6e0000000200 */
[C---:B--2---:R-:W-:Y:S08]  /*49d0*/  HMMA.16816.F32 R8, R72.reuse, R64, R8 ;  /* 0x000000404808723c */ /* 0x044ff00000001808 */
[----:B------:R-:W-:Y:S01]  /*49e0*/  HMMA.16816.F32 R76, R72, R66, R76 ;  /* 0x00000042484c723c */ /* 0x000fe2000000184c */
[----:B------:R-:W-:Y:S07]  /*49f0*/  LDSM.16.M88.4 R64, [R229+0x2000] ;  /* 0x00200000e540783b */ /* 0x000fee0000000200 */
[C---:B------:R-:W-:Y:S08]  /*4a00*/  HMMA.16816.F32 R28, R56.reuse, R80, R28 ;  /* 0x00000050381c723c */ /* 0x040ff0000000181c */
[----:B------:R-:W-:Y:S01]  /*4a10*/  HMMA.16816.F32 R24, R56, R82, R24 ;  /* 0x000000523818723c */ /* 0x000fe20000001818 */
[----:B------:R-:W2:Y:S04]  /*4a20*/  LDSM.16.M88.4 R56, [R220+0x2000] ;  /* 0x00200000dc38783b */ /* 0x000ea80000000200 */
[----:B------:R-:W1:Y:S03]  /*4a30*/  LDSM.16.M88.4 R80, [R227+0xb800] ;  /* 0x00b80000e350783b */ /* 0x000e660000000200 */
        /* <DEDUP_REMOVED lines=24> */
[----:B------:R-:W-:Y:S07]  /*4bc0*/  LDSM.16.M88.4 R60, [R231+0x5000] ;  /* 0x00500000e73c783b */ /* 0x000fee0000000200 */
[C---:B---3--:R-:W-:Y:S08]  /*4bd0*/  HMMA.16816.F32 R44, R64.reuse, R52, R44 ;  /* 0x00000034402c723c */ /* 0x048ff0000000182c */
[C---:B------:R-:W-:Y:S01]  /*4be0*/  HMMA.16816.F32 R40, R64.reuse, R54, R40 ;  /* 0x000000364028723c */ /* 0x040fe20000001828 */
[----:B------:R-:W-:Y:S07]  /*4bf0*/  LDSM.16.M88.4 R52, [R232+0x4000] ;  /* 0x00400000e834783b */ /* 0x000fee0000000200 */
[C---:B----4-:R-:W-:Y:S08]  /*4c00*/  HMMA.16816.F32 R36, R64.reuse, R48, R36 ;  /* 0x000000304024723c */ /* 0x050ff00000001824 */
[----:B------:R-:W-:Y:S01]  /*4c10*/  HMMA.16816.F32 R32, R64, R50, R32 ;  /* 0x000000324020723c */ /* 0x000fe20000001820 */
[----:B------:R-:W2:Y:S07]  /*4c20*/  LDSM.16.M88.4 R48, [R233+0xd800] ;  /* 0x00d80000e930783b */ /* 0x000eae0000000200 */
[C---:B-----5:R-:W-:Y:S08]  /*4c30*/  HMMA.16816.F32 R8, R68.reuse, R16, R8 ;  /* 0x000000104408723c */ /* 0x060ff00000001808 */
[----:B------:R-:W-:Y:S01]  /*4c40*/  HMMA.16816.F32 R76, R68, R18, R76 ;  /* 0x00000012444c723c */ /* 0x000fe2000000184c */
[----:B------:R-:W3:Y:S07]  /*4c50*/  LDSM.16.M88.4 R16, [R231+0x4000] ;  /* 0x00400000e710783b */ /* 0x000eee0000000200 */
[C---:B------:R-:W-:Y:S08]  /*4c60*/  HMMA.16816.F32 R28, R64.reuse, R72, R28 ;  /* 0x00000048401c723c */ /* 0x040ff0000000181c */
[----:B------:R-:W-:Y:S08]  /*4c70*/  HMMA.16816.F32 R24, R64, R74, R24 ;  /* 0x0000004a4018723c */ /* 0x000ff00000001818 */
[C---:B-1----:R-:W-:Y:S08]  /*4c80*/  HMMA.16816.F32 R44, R68.reuse, R12, R44 ;  /* 0x0000000c442c723c */ /* 0x042ff0000000182c */
[C---:B------:R-:W-:Y:S01]  /*4c90*/  HMMA.16816.F32 R40, R68.reuse, R14, R40 ;  /* 0x0000000e4428723c */ /* 0x040fe20000001828 */
[----:B------:R-:W1:Y:S07]  /*4ca0*/  LDSM.16.M88.4 R12, [R231+0x4800] ;  /* 0x00480000e70c783b */ /* 0x000e6e0000000200 */
[C---:B------:R-:W-:Y:S08]  /*4cb0*/  HMMA.16816.F32 R36, R68.reuse, R20, R36 ;  /* 0x000000144424723c */ /* 0x040ff00000001824 */
[C---:B------:R-:W-:Y:S01]  /*4cc0*/  HMMA.16816.F32 R64, R68.reuse, R22, R32 ;  /* 0x000000164440723c */ /* 0x040fe20000001820 */
[----:B------:R-:W-:Y:S04]  /*4cd0*/  LDSM.16.M88.4 R32, [R230+0x4000] ;  /* 0x00400000e620783b */ /* 0x000fe80000000200 */
[----:B------:R-:W4:Y:S03]  /*4ce0*/  LDSM.16.M88.4 R20, [R227+0xc000] ;  /* 0x00c00000e314783b */ /* 0x000f260000000200 */
[C---:B--2---:R-:W-:Y:S08]  /*4cf0*/  HMMA.16816.F32 R28, R68.reuse, R48, R28 ;  /* 0x00000030441c723c */ /* 0x044ff0000000181c */
[----:B------:R-:W-:Y:S01]  /*4d00*/  HMMA.16816.F32 R48, R68, R50, R24 ;  /* 0x000000324430723c */ /* 0x000fe20000001818 */
[----:B------:R-:W2:Y:S07]  /*4d10*/  LDSM.16.M88.4 R24, [R227+0xc800] ;  /* 0x00c80000e318783b */ /* 0x000eae0000000200 */
[C---:B---3--:R-:W-:Y:S08]  /*4d20*/  HMMA.16816.F32 R8, R52.reuse, R16, R8 ;  /* 0x000000103408723c */ /* 0x048ff00000001808 */
[C---:B------:R-:W-:Y:S01]  /*4d30*/  HMMA.16816.F32 R76, R52.reuse, R18, R76 ;  /* 0x00000012344c723c */ /* 0x040fe2000000184c */
[----:B------:R-:W3:Y:S07]  /*4d40*/  LDSM.16.M88.4 R16, [R227+0xd000] ;  /* 0x00d00000e310783b */ /* 0x000eee0000000200 */
        /* <DEDUP_REMOVED lines=9> */
[----:B------:R-:W-:Y:S03]  /*4de0*/  LDSM.16.M88.4 R56, [R227+0xd800] ;  /* 0x00d80000e338783b */ /* 0x000fe60000000200 */
[C---:B----4-:R-:W-:Y:S08]  /*4df0*/  HMMA.16816.F32 R8, R32.reuse, R20, R8 ;  /* 0x000000142008723c */ /* 0x050ff00000001808 */
        /* <DEDUP_REMOVED lines=14> */
[----:B------:R-:W-:Y:S07]  /*4ee0*/  LDSM.16.M88.4 R60, [R232+0x6000] ;  /* 0x00600000e83c783b */ /* 0x000fee0000000200 */
[----:B----4-:R-:W-:Y:S01]  /*4ef0*/  HMMA.16816.F32 R72, R48, R20, R36 ;  /* 0x000000143048723c */ /* 0x010fe20000001824 */
[----:B------:R-:W3:Y:S07]  /*4f00*/  LDSM.16.M88.4 R36, [R231+0x6000] ;  /* 0x00600000e724783b */ /* 0x000eee0000000200 */
[C---:B------:R-:W-:Y:S08]  /*4f10*/  HMMA.16816.F32 R28, R32.reuse, R56, R28 ;  /* 0x00000038201c723c */ /* 0x040ff0000000181c */
[----:B------:R-:W-:Y:S01]  /*4f20*/  HMMA.16816.F32 R52, R32, R58, R52 ;  /* 0x0000003a2034723c */ /* 0x000fe20000001834 */
[----:B------:R-:W4:Y:S04]  /*4f30*/  LDSM.16.M88.4 R56, [R233+0xf000] ;  /* 0x00f00000e938783b */ /* 0x000f280000000200 */
[----:B------:R-:W-:Y:S03]  /*4f40*/  LDSM.16.M88.4 R32, [R233+0xf800] ;  /* 0x00f80000e920783b */ /* 0x000fe60000000200 */
[----:B------:R-:W-:Y:S01]  /*4f50*/  HMMA.16816.F32 R68, R48, R22, R68 ;  /* 0x000000163044723c */ /* 0x000fe20000001844 */
[----:B------:R-:W5:Y:S07]  /*4f60*/  LDSM.16.M88.4 R20, [R231+0x6800] ;  /* 0x00680000e714783b */ /* 0x000f6e0000000200 */
[C---:B--2---:R-:W-:Y:S08]  /*4f70*/  HMMA.16816.F32 R8, R64.reuse, R16, R8 ;  /* 0x000000104008723c */ /* 0x044ff00000001808 */
[C---:B-1----:R-:W-:Y:S08]  /*4f80*/  HMMA.16816.F32 R44, R64.reuse, R12, R44 ;  /* 0x0000000c402c723c */ /* 0x042ff0000000182c */
[C---:B------:R-:W-:Y:S01]  /*4f90*/  HMMA.16816.F32 R40, R64.reuse, R14, R40 ;  /* 0x0000000e4028723c */ /* 0x040fe20000001828 */
[----:B------:R-:W1:Y:S07]  /*4fa0*/  LDSM.16.M88.4 R12, [R231+0x7000] ;  /* 0x00700000e70c783b */ /* 0x000e6e0000000200 */
[----:B------:R-:W-:Y:S08]  /*4fb0*/  HMMA.16816.F32 R76, R64, R18, R76 ;  /* 0x00000012404c723c */ /* 0x000ff0000000184c */
[C---:B------:R-:W-:Y:S08]  /*4fc0*/  HMMA.16816.F32 R28, R48.reuse, R24, R28 ;  /* 0x00000018301c723c */ /* 0x040ff0000000181c */
[----:B------:R-:W-:Y:S01]  /*4fd0*/  HMMA.16816.F32 R52, R48, R26, R52 ;  /* 0x0000001a3034723c */ /* 0x000fe20000001834 */
[----:B------:R-:W-:Y:S07]  /*4fe0*/  LDSM.16.M88.4 R24, [R227+0xe000] ;  /* 0x00e00000e318783b */ /* 0x000fee0000000200 */
[----:B---3--:R-:W-:Y:S01]  /*4ff0*/  HMMA.16816.F32 R16, R60, R36, R8 ;  /* 0x000000243c10723c */ /* 0x008fe20000001808 */
[----:B------:R-:W2:Y:S07]  /*5000*/  LDSM.16.M88.4 R8, [R230+0x6000] ;  /* 0x00600000e608783b */ /* 0x000eae0000000200 */
[----:B----4-:R-:W-:Y:S08]  /*5010*/  HMMA.16816.F32 R72, R64, R56, R72 ;  /* 0x000000384048723c */ /* 0x010ff00000001848 */
[----:B-----5:R-:W-:Y:S01]  /*5020*/  HMMA.16816.F32 R48, R60, R20, R44 ;  /* 0x000000143c30723c */ /* 0x020fe2000000182c */
[----:B------:R-:W3:Y:S07]  /*5030*/  LDSM.16.M88.4 R44, [R227+0xf000] ;  /* 0x00f00000e32c783b */ /* 0x000eee0000000200 */
[----:B------:R-:W-:Y:S08]  /*5040*/  HMMA.16816.F32 R68, R64, R58, R68 ;  /* 0x0000003a4044723c */ /* 0x000ff00000001844 */
[C---:B------:R-:W-:Y:S01]  /*5050*/  HMMA.16816.F32 R76, R60.reuse, R38, R76 ;  /* 0x000000263c4c723c */ /* 0x040fe2000000184c */
[----:B------:R-:W4:Y:S07]  /*5060*/  LDSM.16.M88.4 R36, [R227+0xe800] ;  /* 0x00e80000e324783b */ /* 0x000f2e0000000200 */
[----:B------:R-:W-:Y:S01]  /*5070*/  HMMA.16816.F32 R56, R60, R22, R40 ;  /* 0x000000163c38723c */ /* 0x000fe20000001828 */
[----:B------:R-:W-:Y:S04]  /*5080*/  LDSM.16.M88.4 R20, [R229+0x6000] ;  /* 0x00600000e514783b */ /* 0x000fe80000000200 */
[----:B------:R-:W5:Y:S03]  /*5090*/  LDSM.16.M88.4 R40, [R220+0x6000] ;  /* 0x00600000dc28783b */ /* 0x000f660000000200 */
[C---:B------:R-:W-:Y:S08]  /*50a0*/  HMMA.16816.F32 R28, R64.reuse, R32, R28 ;  /* 0x00000020401c723c */ /* 0x040ff0000000181c */
[----:B------:R-:W-:Y:S01]  /*50b0*/  HMMA.16816.F32 R52, R64, R34, R52 ;  /* 0x000000224034723c */ /* 0x000fe20000001834 */
[----:B------:R-:W4:Y:S07]  /*50c0*/  LDSM.16.M88.4 R32, [R231+0x7800] ;  /* 0x00780000e720783b */ /* 0x000f2e0000000200 */
[----:B-1----:R-:W-:Y:S08]  /*50d0*/  HMMA.16816.F32 R72, R60, R12, R72 ;  /* 0x0000000c3c48723c */ /* 0x002ff00000001848 */
[----:B--2---:R-:W-:Y:S08]  /*50e0*/  HMMA.16816.F32 R16, R8, R24, R16 ;  /* 0x000000180810723c */ /* 0x004ff00000001810 */
[----:B------:R-:W-:Y:S01]  /*50f0*/  HMMA.16816.F32 R68, R60, R14, R68 ;  /* 0x0000000e3c44723c */ /* 0x000fe20000001844 */
[----:B------:R-:W1:Y:S07]  /*5100*/  LDSM.16.M88.4 R12, [R220+0x6800] ;  /* 0x00680000dc0c783b */ /* 0x000e6e0000000200 */
[C---:B---3--:R-:W-:Y:S07]  /*5110*/  HMMA.16816.F32 R72, R8.reuse, R44, R72 ;  /* 0x0000002c0848723c */ /* 0x048fee0000001848 */
[----:B------:R-:W-:Y:S01]  /*5120*/  IMAD R44, R0, 0x40, R249 ;  /* 0x00000040002c7824 */ /* 0x000fe200078e02f9 */
[----:B------:R-:W-:Y:S01]  /*5130*/  HMMA.16816.F32 R76, R8, R26, R76 ;  /* 0x0000001a084c723c */ /* 0x000fe2000000184c */
[----:B------:R-:W-:-:S02]  /*5140*/  IADD3 R0, R84, 0x8, RZ ;  /* 0x0000000854007810 */ /* 0x000fc40007ffe0ff */
[--C-:B------:R-:W-:Y:S01]  /*5150*/  IMAD.IADD R24, R248, 0x1, -R44.reuse ;  /* 0x00000001f8187824 */ /* 0x100fe200078e0a2c */
[----:B------:R-:W-:Y:S02]  /*5160*/  ISETP.GE.AND P4, PT, R44, R246, PT ;  /* 0x000000f62c00720c */ /* 0x000fe40003f86270 */
[C---:B------:R-:W-:Y:S02]  /*5170*/  IADD3 R245, R0.reuse, UR4, RZ ;  /* 0x0000000400f57c10 */ /* 0x040fe4000fffe0ff */
[----:B----4-:R-:W-:Y:S01]  /*5180*/  HMMA.16816.F32 R48, R8, R36, R48 ;  /* 0x000000240830723c */ /* 0x010fe20000001830 */
[----:B------:R-:W-:Y:S02]  /*5190*/  IABS R27, R24 ;  /* 0x00000018001b7213 */ /* 0x000fe40000000000 */
[----:B------:R-:W-:Y:S01]  /*51a0*/  IADD3 R239, R0, UR5, RZ ;  /* 0x0000000500ef7c10 */ /* 0x000fe2000fffe0ff */
[----:B------:R-:W-:Y:S01]  /*51b0*/  IMAD.IADD R25, R245, 0x1, -R44 ;  /* 0x00000001f5197824 */ /* 0x000fe200078e0a2c */
[----:B------:R-:W-:-:S02]  /*51c0*/  IADD3 R0, R44, 0x8, RZ ;  /* 0x000000082c007810 */ /* 0x000fc40007ffe0ff */
[----:B------:R-:W2:Y:S01]  /*51d0*/  I2F R27, R27 ;  /* 0x0000001b001b7306 */ /* 0x000ea20000201400 */
[----:B-----5:R-:W-:Y:S01]  /*51e0*/  HMMA.16816.F32 R16, R20, R40, R16 ;  /* 0x000000281410723c */ /* 0x020fe20000001810 */
[----:B------:R-:W-:Y:S02]  /*51f0*/  IMNMX R239, R239, UR20, PT ;  /* 0x00000014efef7c17 */ /* 0x000fe4000b800200 */
[----:B------:R-:W-:Y:S02]  /*5200*/  IADD3 R244, R245, -c[0x0][0x2e4], RZ ;  /* 0x8000b900f5f47a10 */ /* 0x000fe40007ffe0ff */
[C---:B------:R-:W-:Y:S02]  /*5210*/  ISETP.GE.AND P0, PT, R0.reuse, R246, PT ;  /* 0x000000f60000720c */ /* 0x040fe40003f06270 */
[----:B------:R-:W-:Y:S01]  /*5220*/  IMNMX R244, RZ, R244, !PT ;  /* 0x000000f4fff47217 */ /* 0x000fe20007800200 */
[----:B------:R-:W-:Y:S01]  /*5230*/  HMMA.16816.F32 R28, R60, R32, R28 ;  /* 0x000000203c1c723c */ /* 0x000fe2000000181c */
[----:B------:R-:W-:-:S02]  /*5240*/  ISETP.GE.AND P6, PT, R0, R239, PT ;  /* 0x000000ef0000720c */ /* 0x000fc40003fc6270 */
[C---:B------:R-:W-:Y:S02]  /*5250*/  ISETP.LT.OR P0, PT, R0.reuse, R247, P0 ;  /* 0x000000f70000720c */ /* 0x040fe40000701670 */
[----:B------:R-:W-:Y:S02]  /*5260*/  ISETP.LT.OR P6, PT, R0, R244, P6 ;  /* 0x000000f40000720c */ /* 0x000fe400037c1670 */
[----:B------:R-:W-:Y:S01]  /*5270*/  IADD3 R32, R44, 0x1, RZ ;  /* 0x000000012c207810 */ /* 0x000fe20007ffe0ff */
[----:B------:R-:W-:Y:S01]  /*5280*/  IMAD.IADD R33, R248, 0x1, -R0 ;  /* 0x00000001f8217824 */ /* 0x000fe200078e0a00 */
[C---:B------:R-:W-:Y:S01]  /*5290*/  HMMA.16816.F32 R76, R20.reuse, R42, R76 ;  /* 0x0000002a144c723c */ /* 0x040fe2000000184c */
[----:B------:R-:W-:Y:S02]  /*52a0*/  IABS R25, R25 ;  /* 0x0000001900197213 */ /* 0x000fe40000000000 */
[----:B------:R-:W-:Y:S01]  /*52b0*/  ISETP.GE.AND P2, PT, R32, R246, PT ;  /* 0x000000f62000720c */ /* 0x000fe20003f46270 */
[--C-:B------:R-:W-:Y:S01]  /*52c0*/  IMAD.IADD R26, R248, 0x1, -R32.reuse ;  /* 0x00000001f81a7824 */ /* 0x100fe200078e0a20 */
[C---:B------:R-:W-:Y:S01]  /*52d0*/  ISETP.GE.AND P1, PT, R32.reuse, R239, PT ;  /* 0x000000ef2000720c */ /* 0x040fe20003f26270 */
[C---:B------:R-:W-:Y:S01]  /*52e0*/  IMAD.IADD R24, R245.reuse, 0x1, -R32 ;  /* 0x00000001f5187824 */ /* 0x040fe200078e0a20 */
[----:B------:R-:W-:Y:S01]  /*52f0*/  IABS R33, R33 ;  /* 0x0000002100217213 */ /* 0x000fe20000000000 */
[----:B-1----:R-:W-:Y:S01]  /*5300*/  HMMA.16816.F32 R48, R20, R12, R48 ;  /* 0x0000000c1430723c */ /* 0x002fe20000001830 */
[C---:B------:R-:W-:Y:S01]  /*5310*/  ISETP.LT.OR P2, PT, R32.reuse, R247, P2 ;  /* 0x000000f72000720c */ /* 0x040fe20001741670 */
[----:B------:R-:W1:Y:S01]  /*5320*/  I2F R25, R25 ;  /* 0x0000001900197306 */ /* 0x000e620000201400 */
[----:B------:R-:W-:Y:S01]  /*5330*/  ISETP.LT.OR P1, PT, R32, R244, P1 ;  /* 0x000000f42000720c */ /* 0x000fe20000f21670 */
[----:B------:R-:W-:Y:S01]  /*5340*/  IMAD.IADD R32, R245, 0x1, -R0 ;  /* 0x00000001f5207824 */ /* 0x000fe200078e0a00 */
[----:B------:R-:W-:Y:S01]  /*5350*/  IABS R26, R26 ;  /* 0x0000001a001a7213 */ /* 0x000fe20000000000 */
[----:B------:R-:W-:Y:S01]  /*5360*/  IMAD.MOV.U32 R0, RZ, RZ, R33 ;  /* 0x000000ffff007224 */ /* 0x000fe200078e0021 */
[----:B------:R-:W-:Y:S01]  /*5370*/  IADD3 R12, R44, 0x9, RZ ;  /* 0x000000092c0c7810 */ /* 0x000fe20007ffe0ff */
[----:B------:R-:W-:Y:S01]  /*5380*/  HMMA.16816.F32 R56, R8, R38, R56 ;  /* 0x000000260838723c */ /* 0x000fe20000001838 */
[----:B------:R-:W-:Y:S01]  /*5390*/  IABS R32, R32 ;  /* 0x0000002000207213 */ /* 0x000fe20000000000 */
[----:B--2---:R-:W-:Y:S01]  /*53a0*/  FFMA.FTZ R33, R27, -UR32, R16 ;  /* 0x800000201b217c23 */ /* 0x004fe20008010010 */
[----:B------:R-:W2:Y:S01]  /*53b0*/  I2F R13, R0 ;  /* 0x00000000000d7306 */ /* 0x000ea20000201400 */
[----:B------:R-:W-:Y:S01]  /*53c0*/  IMAD.IADD R16, R248, 0x1, -R12 ;  /* 0x00000001f8107824 */ /* 0x000fe200078e0a0c */
[C---:B------:R-:W-:Y:S01]  /*53d0*/  ISETP.GE.AND P3, PT, R12.reuse, R246, PT ;  /* 0x000000f60c00720c */ /* 0x040fe20003f66270 */
[----:B------:R-:W-:Y:S01]  /*53e0*/  IMAD.MOV.U32 R27, RZ, RZ, R32 ;  /* 0x000000ffff1b7224 */ /* 0x000fe200078e0020 */
[C---:B------:R-:W-:Y:S01]  /*53f0*/  ISETP.GE.AND P5, PT, R12.reuse, R239, PT ;  /* 0x000000ef0c00720c */ /* 0x040fe20003fa6270 */
[----:B------:R-:W-:Y:S01]  /*5400*/  HMMA.16816.F32 R52, R60, R34, R52 ;  /* 0x000000223c34723c */ /* 0x000fe20000001834 */
[----:B------:R-:W-:Y:S01]  /*5410*/  IABS R32, R16 ;  /* 0x0000001000207213 */ /* 0x000fe20000000000 */
[----:B------:R-:W-:Y:S01]  /*5420*/  IMAD.IADD R16, R245, 0x1, -R12 ;  /* 0x00000001f5107824 */ /* 0x000fe200078e0a0c */
[----:B------:R-:W3:Y:S01]  /*5430*/  I2F R26, R26 ;  /* 0x0000001a001a7306 */ /* 0x000ee20000201400 */
[----:B------:R-:W-:Y:S01]  /*5440*/  IABS R24, R24 ;  /* 0x0000001800187213 */ /* 0x000fe20000000000 */
[----:B-1----:R-:W-:Y:S01]  /*5450*/  FFMA.FTZ R25, R25, -UR32, R18 ;  /* 0x8000002019197c23 */ /* 0x002fe20008010012 */
[----:B------:R-:W-:-:S02]  /*5460*/  ISETP.LT.OR P3, PT, R12, R247, P3 ;  /* 0x000000f70c00720c */ /* 0x000fc40001f61670 */
[----:B------:R-:W-:Y:S01]  /*5470*/  ISETP.LT.OR P5, PT, R12, R244, P5 ;  /* 0x000000f40c00720c */ /* 0x000fe20002fa1670 */
[----:B------:R-:W-:Y:S01]  /*5480*/  IMAD.MOV.U32 R12, RZ, RZ, R32 ;  /* 0x000000ffff0c7224 */ /* 0x000fe200078e0020 */
[C---:B------:R-:W-:Y:S01]  /*5490*/  ISETP.LT.OR P4, PT, R44.reuse, R247, P4 ;  /* 0x000000f72c00720c */ /* 0x040fe20002781670 */
[----:B------:R-:W1:Y:S01]  /*54a0*/  I2F R24, R24 ;  /* 0x0000001800187306 */ /* 0x000e620000201400 */
[----:B------:R-:W-:Y:S01]  /*54b0*/  IADD3 R32, R44, 0x10, RZ ;  /* 0x000000102c207810 */ /* 0x000fe20007ffe0ff */
[----:B--2---:R-:W-:Y:S01]  /*54c0*/  FFMA.FTZ R43, R13, -UR32, R76 ;  /* 0x800000200d2b7c23 */ /* 0x004fe2000801004c */
[----:B------:R-:W-:Y:S01]  /*54d0*/  IABS R16, R16 ;  /* 0x0000001000107213 */ /* 0x000fe20000000000 */
[----:B------:R-:W-:Y:S01]  /*54e0*/  HMMA.16816.F32 R68, R8, R46, R68 ;  /* 0x0000002e0844723c */ /* 0x000fe20000001844 */
[----:B------:R-:W-:Y:S01]  /*54f0*/  FSEL R0, R33, -INF , !P4 ;  /* 0xff80000021007808 */ /* 0x000fe20006000000 */
[----:B------:R-:W-:Y:S01]  /*5500*/  IMAD.IADD R33, R248, 0x1, -R32 ;  /* 0x00000001f8217824 */ /* 0x000fe200078e0a20 */
[----:B------:R-:W-:Y:S01]  /*5510*/  IADD3 R13, R44, 0x11, RZ ;  /* 0x000000112c0d7810 */ /* 0x000fe20007ffe0ff */
[----:B------:R-:W-:Y:S01]  /*5520*/  IMAD.MOV.U32 R18, RZ, RZ, R16 ;  /* 0x000000ffff127224 */ /* 0x000fe200078e0010 */
[----:B------:R-:W2:Y:S01]  /*5530*/  I2F R27, R27 ;  /* 0x0000001b001b7306 */ /* 0x000ea20000201400 */
[----:B---3--:R-:W-:Y:S01]  /*5540*/  FFMA.FTZ R26, R26, -UR32, R17 ;  /* 0x800000201a1a7c23 */ /* 0x008fe20008010011 */
[----:B------:R-:W-:Y:S01]  /*5550*/  IABS R17, R33 ;  /* 0x0000002100117213 */ /* 0x000fe20000000000 */
[----:B------:R-:W-:Y:S01]  /*5560*/  IMAD.IADD R16, R245, 0x1, -R32 ;  /* 0x00000001f5107824 */ /* 0x000fe200078e0a20 */
[----:B------:R-:W-:Y:S01]  /*5570*/  HMMA.16816.F32 R56, R20, R14, R56 ;  /* 0x0000000e1438723c */ /* 0x000fe20000001838 */
[----:B------:R-:W-:Y:S01]  /*5580*/  ISETP.GE.AND P4, PT, R44, R239, PT ;  /* 0x000000ef2c00720c */ /* 0x000fe20003f86270 */
[----:B-1----:R-:W-:-:S02]  /*5590*/  FFMA.FTZ R19, R24, -UR32, R19 ;  /* 0x8000002018137c23 */ /* 0x002fc40008010013 */
[----:B------:R-:W1:Y:S01]  /*55a0*/  I2F R12, R12 ;  /* 0x0000000c000c7306 */ /* 0x000e620000201400 */
[----:B------:R-:W-:Y:S02]  /*55b0*/  IABS R16, R16 ;  /* 0x0000001000107213 */ /* 0x000fe40000000000 */
[--C-:B------:R-:W-:Y:S01]  /*55c0*/  IMAD.IADD R14, R248, 0x1, -R13.reuse ;  /* 0x00000001f80e7824 */ /* 0x100fe200078e0a0d */
[----:B------:R-:W-:Y:S01]  /*55d0*/  FSEL R36, R19, -INF , !P1 ;  /* 0xff80000013247808 */ /* 0x000fe20004800000 */
[----:B------:R-:W-:Y:S01]  /*55e0*/  IMAD.IADD R19, R245, 0x1, -R13 ;  /* 0x00000001f5137824 */ /* 0x000fe200078e0a0d */
[----:B------:R-:W-:Y:S02]  /*55f0*/  FSEL R43, R43, -INF , !P0 ;  /* 0xff8000002b2b7808 */ /* 0x000fe40004000000 */
[----:B------:R-:W3:Y:S01]  /*5600*/  I2F R18, R18 ;  /* 0x0000001200127306 */ /* 0x000ee20000201400 */
[----:B------:R-:W-:Y:S01]  /*5610*/  IABS R14, R14 ;  /* 0x0000000e000e7213 */ /* 0x000fe20000000000 */
[----:B--2---:R-:W-:Y:S01]  /*5620*/  FFMA.FTZ R27, R27, -UR32, R78 ;  /* 0x800000201b1b7c23 */ /* 0x004fe2000801004e */
[----:B------:R-:W-:-:S02]  /*5630*/  ISETP.GE.AND P1, PT, R13, R246, PT ;  /* 0x000000f60d00720c */ /* 0x000fc40003f26270 */
[C---:B------:R-:W-:Y:S02]  /*5640*/  ISETP.GE.AND P0, PT, R13.reuse, R239, PT ;  /* 0x000000ef0d00720c */ /* 0x040fe40003f06270 */
[-C--:B------:R-:W-:Y:S01]  /*5650*/  ISETP.LT.OR P4, PT, R44, R244.reuse, P4 ;  /* 0x000000f42c00720c */ /* 0x080fe20002781670 */
[----:B------:R-:W2:Y:S01]  /*5660*/  I2F R17, R17 ;  /* 0x0000001100117306 */ /* 0x000ea20000201400 */
[----:B-1----:R-:W-:Y:S01]  /*5670*/  FFMA.FTZ R12, R12, -UR32, R77 ;  /* 0x800000200c0c7c23 */ /* 0x002fe2000801004d */
[C---:B------:R-:W-:Y:S02]  /*5680*/  ISETP.LT.OR P1, PT, R13.reuse, R247, P1 ;  /* 0x000000f70d00720c */ /* 0x040fe40000f21670 */
[----:B------:R-:W-:Y:S02]  /*5690*/  ISETP.LT.OR P0, PT, R13, R244, P0 ;  /* 0x000000f40d00720c */ /* 0x000fe40000701670 */
[----:B------:R-:W-:Y:S02]  /*56a0*/  FSEL R37, R25, -INF , !P4 ;  /* 0xff80000019257808 */ /* 0x000fe40006000000 */
[----:B------:R-:W1:Y:S01]  /*56b0*/  I2F R15, R16 ;  /* 0x00000010000f7306 */ /* 0x000e620000201400 */
[----:B------:R-:W-:Y:S01]  /*56c0*/  IADD3 R13, R44, 0x18, RZ ;  /* 0x000000182c0d7810 */ /* 0x000fe20007ffe0ff */
[----:B---3--:R-:W-:Y:S01]  /*56d0*/  FFMA.FTZ R18, R18, -UR32, R79 ;  /* 0x8000002012127c23 */ /* 0x008fe2000801004f */
[----:B------:R-:W-:-:S02]  /*56e0*/  ISETP.GE.AND P4, PT, R32, R246, PT ;  /* 0x000000f62000720c */ /* 0x000fc40003f86270 */
[----:B------:R-:W-:Y:S01]  /*56f0*/  FSEL R40, R27, -INF , !P6 ;  /* 0xff8000001b287808 */ /* 0x000fe20007000000 */
[----:B------:R-:W-:Y:S01]  /*5700*/  IMAD.IADD R33, R248, 0x1, -R13 ;  /* 0x00000001f8217824 */ /* 0x000fe200078e0a0d */
[----:B------:R-:W-:Y:S01]  /*5710*/  FSEL R41, R12, -INF , !P3 ;  /* 0xff8000000c297808 */ /* 0x000fe20005800000 */
[----:B------:R1:W3:Y:S01]  /*5720*/  I2F R16, R14 ;  /* 0x0000000e00107306 */ /* 0x0002e20000201400 */
[----:B--2---:R-:W-:Y:S01]  /*5730*/  FFMA.FTZ R17, R17, -UR32, R48 ;  /* 0x8000002011117c23 */ /* 0x004fe20008010030 */
[----:B------:R-:W-:Y:S02]  /*5740*/  IABS R19, R19 ;  /* 0x0000001300137213 */ /* 0x000fe40000000000 */
[C---:B------:R-:W-:Y:S02]  /*5750*/  ISETP.GE.AND P6, PT, R13.reuse, R246, PT ;  /* 0x000000f60d00720c */ /* 0x040fe40003fc6270 */
[C---:B------:R-:W-:Y:S02]  /*5760*/  ISETP.GE.AND P3, PT, R13.reuse, R239, PT ;  /* 0x000000ef0d00720c */ /* 0x040fe40003f66270 */
[-C--:B------:R-:W-:Y:S01]  /*5770*/  ISETP.LT.OR P4, PT, R32, R247.reuse, P4 ;  /* 0x000000f72000720c */ /* 0x080fe20002781670 */
[----:B------:R2:W4:Y:S01]  /*5780*/  I2F R12, R19 ;  /* 0x00000013000c7306 */ /* 0x0005220000201400 */
[----:B------:R-:W-:-:S02]  /*5790*/  ISETP.LT.OR P6, PT, R13, R247, P6 ;  /* 0x000000f70d00720c */ /* 0x000fc400037c1670 */
[----:B------:R-:W-:Y:S02]  /*57a0*/  ISETP.LT.OR P3, PT, R13, R244, P3 ;  /* 0x000000f40d00720c */ /* 0x000fe40001f61670 */
[----:B------:R-:W-:Y:S01]  /*57b0*/  FSEL R39, R26, -INF , !P2 ;  /* 0xff8000001a277808 */ /* 0x000fe20005000000 */
[----:B-1----:R-:W-:Y:S01]  /*57c0*/  FFMA.FTZ R14, R15, -UR32, R50 ;  /* 0x800000200f0e7c23 */ /* 0x002fe20008010032 */
[----:B------:R-:W-:Y:S01]  /*57d0*/  FSEL R38, R18, -INF , !P5 ;  /* 0xff80000012267808 */ /* 0x000fe20006800000 */
[----:B------:R-:W-:Y:S01]  /*57e0*/  IMAD.IADD R15, R245, 0x1, -R13 ;  /* 0x00000001f50f7824 */ /* 0x000fe200078e0a0d */
[----:B------:R-:W-:Y:S01]  /*57f0*/  FSEL R79, R17, -INF , !P4 ;  /* 0xff800000114f7808 */ /* 0x000fe20006000000 */
[----:B---3--:R-:W-:Y:S01]  /*5800*/  FFMA.FTZ R13, R16, -UR32, R49 ;  /* 0x80000020100d7c23 */ /* 0x008fe20008010031 */
[----:B------:R-:W-:Y:S01]  /*5810*/  ISETP.GE.AND P2, PT, R32, R239, PT ;  /* 0x000000ef2000720c */ /* 0x000fe20003f46270 */
[----:B------:R-:W1:Y:S01]  /*5820*/  LDSM.16.M88.4 R24, [R227+0xf800] ;  /* 0x00f80000e318783b */ /* 0x000e620000000200 */
[----:B------:R-:W-:-:S02]  /*5830*/  IABS R33, R33 ;  /* 0x0000002100217213 */ /* 0x000fc40000000000 */
[----:B------:R-:W-:Y:S01]  /*5840*/  ISETP.LT.OR P2, PT, R32, R244, P2 ;  /* 0x000000f42000720c */ /* 0x000fe20001741670 */
[----:B--2---:R-:W2:Y:S01]  /*5850*/  LDSM.16.M88.4 R16, [R220+0x7000] ;  /* 0x00700000dc10783b */ /* 0x004ea20000000200 */
[----:B------:R-:W-:Y:S01]  /*5860*/  IADD3 R32, R44, 0x19, RZ ;  /* 0x000000192c207810 */ /* 0x000fe20007ffe0ff */
[----:B----4-:R-:W-:Y:S01]  /*5870*/  FFMA.FTZ R12, R12, -UR32, R51 ;  /* 0x800000200c0c7c23 */ /* 0x010fe20008010033 */
[----:B------:R-:W-:Y:S01]  /*5880*/  IABS R15, R15 ;  /* 0x0000000f000f7213 */ /* 0x000fe20000000000 */
[----:B------:R-:W3:Y:S01]  /*5890*/  I2F R33, R33 ;  /* 0x0000002100217306 */ /* 0x000ee20000201400 */
[----:B------:R-:W-:Y:S01]  /*58a0*/  ISETP.GE.AND P5, PT, R32, R246, PT ;  /* 0x000000f62000720c */ /* 0x000fe20003fa6270 */
[----:B------:R-:W-:Y:S01]  /*58b0*/  IMAD.IADD R34, R248, 0x1, -R32 ;  /* 0x00000001f8227824 */ /* 0x000fe200078e0a20 */
[C---:B------:R-:W-:Y:S02]  /*58c0*/  ISETP.GE.AND P4, PT, R32.reuse, R239, PT ;  /* 0x000000ef2000720c */ /* 0x040fe40003f86270 */
[----:B------:R-:W-:-:S02]  /*58d0*/  ISETP.LT.OR P5, PT, R32, R247, P5 ;  /* 0x000000f72000720c */ /* 0x000fc40002fa1670 */
[----:B------:R-:W-:Y:S01]  /*58e0*/  IABS R34, R34 ;  /* 0x0000002200227213 */ /* 0x000fe20000000000 */
[----:B------:R-:W4:Y:S01]  /*58f0*/  I2F R15, R15 ;  /* 0x0000000f000f7306 */ /* 0x000f220000201400 */
[----:B------:R-:W-:Y:S01]  /*5900*/  ISETP.LT.OR P4, PT, R32, R244, P4 ;  /* 0x000000f42000720c */ /* 0x000fe20002781670 */
[----:B------:R-:W-:Y:S01]  /*5910*/  IMAD.IADD R32, R245, 0x1, -R32 ;  /* 0x00000001f5207824 */ /* 0x000fe200078e0a20 */
[----:B------:R-:W-:Y:S02]  /*5920*/  IADD3 R35, R44, 0x21, RZ ;  /* 0x000000212c237810 */ /* 0x000fe40007ffe0ff */
[----:B------:R-:W-:Y:S02]  /*5930*/  FSEL R12, R12, -INF , !P0 ;  /* 0xff8000000c0c7808 */ /* 0x000fe40004000000 */
[----:B------:R-:W-:Y:S01]  /*5940*/  IABS R32, R32 ;  /* 0x0000002000207213 */ /* 0x000fe20000000000 */
[----:B------:R-:W5:Y:S01]  /*5950*/  I2F R34, R34 ;  /* 0x0000002200227306 */ /* 0x000f620000201400 */
[----:B---3--:R-:W-:Y:S01]  /*5960*/  FFMA.FTZ R56, R33, -UR32, R56 ;  /* 0x8000002021387c23 */ /* 0x008fe20008010038 */
[----:B------:R-:W-:Y:S01]  /*5970*/  IADD3 R33, R44, 0x28, RZ ;  /* 0x000000282c217810 */ /* 0x000fe20007ffe0ff */
[--C-:B------:R-:W-:Y:S01]  /*5980*/  IMAD.IADD R42, R248, 0x1, -R35.reuse ;  /* 0x00000001f82a7824 */ /* 0x100fe200078e0a23 */
[----:B------:R-:W-:Y:S01]  /*5990*/  ISETP.GE.AND P0, PT, R35, R246, PT ;  /* 0x000000f62300720c */ /* 0x000fe20003f06270 */
[----:B------:R-:W-:Y:S01]  /*59a0*/  IMAD.IADD R46, R245, 0x1, -R35 ;  /* 0x00000001f52e7824 */ /* 0x000fe200078e0a23 */
[----:B------:R-:W-:Y:S01]  /*59b0*/  FSEL R77, R56, -INF , !P6 ;  /* 0xff800000384d7808 */ /* 0x000fe20007000000 */
[----:B----4-:R-:W-:Y:S01]  /*59c0*/  FFMA.FTZ R15, R15, -UR32, R58 ;  /* 0x800000200f0f7c23 */ /* 0x010fe2000801003a */
[----:B------:R-:W3:Y:S01]  /*59d0*/  I2F R32, R32 ;  /* 0x0000002000207306 */ /* 0x000ee20000201400 */
[----:B------:R-:W-:-:S02]  /*59e0*/  ISETP.GE.AND P6, PT, R35, R239, PT ;  /* 0x000000ef2300720c */ /* 0x000fc40003fc6270 */
[----:B------:R-:W-:Y:S02]  /*59f0*/  IADD3 R48, R44, 0x29, RZ ;  /* 0x000000292c307810 */ /* 0x000fe40007ffe0ff */
[C---:B------:R-:W-:Y:S01]  /*5a00*/  ISETP.LT.OR P0, PT, R35.reuse, R247, P0 ;  /* 0x000000f72300720c */ /* 0x040fe20000701670 */
[----:B-----5:R-:W-:Y:S01]  /*5a10*/  FFMA.FTZ R34, R34, -UR32, R57 ;  /* 0x8000002022227c23 */ /* 0x020fe20008010039 */
[----:B------:R-:W-:Y:S01]  /*5a20*/  ISETP.LT.OR P6, PT, R35, R244, P6 ;  /* 0x000000f42300720c */ /* 0x000fe200037c1670 */
[----:B------:R-:W-:Y:S01]  /*5a30*/  IMAD.IADD R35, R248, 0x1, -R33 ;  /* 0x00000001f8237824 */ /* 0x000fe200078e0a21 */
[----:B-1----:R-:W-:Y:S01]  /*5a40*/  HMMA.16816.F32 R28, R8, R24, R28 ;  /* 0x00000018081c723c */ /* 0x002fe2000000181c */
[----:B------:R-:W-:Y:S01]  /*5a50*/  IADD3 R45, R44, 0x20, RZ ;  /* 0x000000202c2d7810 */ /* 0x000fe20007ffe0ff */
[----:B------:R-:W-:Y:S01]  /*5a60*/  IMAD.IADD R50, R245, 0x1, -R48 ;  /* 0x00000001f5327824 */ /* 0x000fe200078e0a30 */
[----:B------:R-:W-:Y:S02]  /*5a70*/  FSEL R14, R14, -INF , !P2 ;  /* 0xff8000000e0e7808 */ /* 0x000fe40005000000 */
[----:B------:R-:W-:Y:S01]  /*5a80*/  IABS R35, R35 ;  /* 0x0000002300237213 */ /* 0x000fe20000000000 */
[----:B---3--:R-:W-:Y:S01]  /*5a90*/  FFMA.FTZ R59, R32, -UR32, R59 ;  /* 0x80000020203b7c23 */ /* 0x008fe2000801003b */
[----:B------:R-:W-:Y:S01]  /*5aa0*/  FSEL R13, R13, -INF , !P1 ;  /* 0xff8000000d0d7808 */ /* 0x000fe20004800000 */
[----:B--2---:R-:W-:Y:S01]  /*5ab0*/  HMMA.16816.F32 R72, R20, R16, R72 ;  /* 0x000000101448723c */ /* 0x004fe20000001848 */
[----:B------:R1:W2:Y:S01]  /*5ac0*/  I2F R47, R35 ;  /* 0x00000023002f7306 */ /* 0x0002a20000201400 */
[C---:B------:R-:W-:Y:S01]  /*5ad0*/  ISETP.GE.AND P2, PT, R45.reuse, R246, PT ;  /* 0x000000f62d00720c */ /* 0x040fe20003f46270 */
[----:B------:R-:W-:Y:S01]  /*5ae0*/  IMAD.IADD R49, R248, 0x1, -R45 ;  /* 0x00000001f8317824 */ /* 0x000fe200078e0a2d */
[----:B------:R-:W-:-:S02]  /*5af0*/  ISETP.GE.AND P1, PT, R45, R239, PT ;  /* 0x000000ef2d00720c */ /* 0x000fc40003f26270 */
[----:B------:R-:W-:Y:S01]  /*5b00*/  ISETP.LT.OR P2, PT, R45, R247, P2 ;  /* 0x000000f72d00720c */ /* 0x000fe20001741670 */
[----:B------:R-:W-:Y:S01]  /*5b10*/  IMAD.IADD R17, R245, 0x1, -R33 ;  /* 0x00000001f5117824 */ /* 0x000fe200078e0a21 */
[----:B------:R-:W-:Y:S01]  /*5b20*/  FSEL R16, R15, -INF , !P3 ;  /* 0xff8000000f107808 */ /* 0x000fe20005800000 */
[----:B------:R-:W-:Y:S01]  /*5b30*/  HMMA.16816.F32 R52, R8, R26, R52 ;  /* 0x0000001a0834723c */ /* 0x000fe20000001834 */
[----:B------:R-:W-:Y:S01]  /*5b40*/  FSEL R15, R34, -INF , !P5 ;  /* 0xff800000220f7808 */ /* 0x000fe20006800000 */
[----:B------:R-:W-:Y:S01]  /*5b50*/  IMAD.IADD R34, R248, 0x1, -R48 ;  /* 0x00000001f8227824 */ /* 0x000fe200078e0a30 */
[C---:B------:R-:W-:Y:S02]  /*5b60*/  ISETP.GE.AND P3, PT, R33.reuse, R246, PT ;  /* 0x000000f62100720c */ /* 0x040fe40003f66270 */
[C---:B------:R-:W-:Y:S02]  /*5b70*/  ISETP.GE.AND P5, PT, R33.reuse, R239, PT ;  /* 0x000000ef2100720c */ /* 0x040fe40003fa6270 */
[C---:B------:R-:W-:Y:S01]  /*5b80*/  ISETP.LT.OR P3, PT, R33.reuse, R247, P3 ;  /* 0x000000f72100720c */ /* 0x040fe20001f61670 */
[----:B------:R-:W-:Y:S01]  /*5b90*/  HMMA.16816.F32 R68, R20, R18, R68 ;  /* 0x000000121444723c */ /* 0x000fe20000001844 */
[----:B------:R-:W-:-:S02]  /*5ba0*/  ISETP.LT.OR P5, PT, R33, R244, P5 ;  /* 0x000000f42100720c */ /* 0x000fc40002fa1670 */
[----:B------:R-:W-:Y:S02]  /*5bb0*/  IABS R33, R34 ;  /* 0x0000002200217213 */ /* 0x000fe40000000000 */
[----:B------:R-:W-:Y:S01]  /*5bc0*/  ISETP.LT.OR P1, PT, R45, R244, P1 ;  /* 0x000000f42d00720c */ /* 0x000fe20000f21670 */
[----:B------:R-:W-:Y:S01]  /*5bd0*/  IMAD.IADD R45, R245, 0x1, -R45 ;  /* 0x00000001f52d7824 */ /* 0x000fe200078e0a2d */
[----:B------:R-:W-:Y:S01]  /*5be0*/  IABS R42, R42 ;  /* 0x0000002a002a7213 */ /* 0x000fe20000000000 */
[----:B------:R-:W-:Y:S01]  /*5bf0*/  IMAD.MOV.U32 R24, RZ, RZ, R33 ;  /* 0x000000ffff187224 */ /* 0x000fe200078e0021 */
[----:B------:R-:W-:Y:S01]  /*5c00*/  IADD3 R25, R44, 0x30, RZ ;  /* 0x000000302c197810 */ /* 0x000fe20007ffe0ff */
[----:B-1----:R-:W1:Y:S01]  /*5c10*/  LDSM.16.M88.4 R32, [R220+0x7800] ;  /* 0x00780000dc20783b */ /* 0x002e620000000200 */
[----:B------:R-:W-:Y:S01]  /*5c20*/  IABS R45, R45 ;  /* 0x0000002d002d7213 */ /* 0x000fe20000000000 */
[----:B------:R-:W-:-:S04]  /*5c30*/  DEPBAR.LE SB0, 0x0 ;  /* 0x000080000000791a */ /* 0x000fc80000000000 */
[----:B------:R-:W3:Y:S01]  /*5c40*/  I2F R42, R42 ;  /* 0x0000002a002a7306 */ /* 0x000ee20000201400 */
[----:B------:R-:W-:Y:S01]  /*5c50*/  IABS R46, R46 ;  /* 0x0000002e002e7213 */ /* 0x000fe20000000000 */
[--C-:B------:R-:W-:Y:S01]  /*5c60*/  IMAD.IADD R26, R245, 0x1, -R25.reuse ;  /* 0x00000001f51a7824 */ /* 0x100fe200078e0a19 */
[----:B------:R-:W-:Y:S01]  /*5c70*/  IADD3 R11, R44, 0x31, RZ ;  /* 0x000000312c0b7810 */ /* 0x000fe20007ffe0ff */
[C---:B------:R-:W-:Y:S01]  /*5c80*/  IMAD.IADD R9, R248.reuse, 0x1, -R25 ;  /* 0x00000001f8097824 */ /* 0x040fe200078e0a19 */
[----:B------:R-:W-:Y:S02]  /*5c90*/  IABS R49, R49 ;  /* 0x0000003100317213 */ /* 0x000fe40000000000 */
[----:B------:R-:W-:Y:S01]  /*5ca0*/  IABS R26, R26 ;  /* 0x0000001a001a7213 */ /* 0x000fe20000000000 */
[----:B------:R-:W4:Y:S01]  /*5cb0*/  I2F R45, R45 ;  /* 0x0000002d002d7306 */ /* 0x000f220000201400 */
[--C-:B------:R-:W-:Y:S01]  /*5cc0*/  IMAD.IADD R27, R248, 0x1, -R11.reuse ;  /* 0x00000001f81b7824 */ /* 0x100fe200078e0a0b */
[----:B------:R-:W-:Y:S01]  /*5cd0*/  IABS R50, R50 ;  /* 0x0000003200327213 */ /* 0x000fe20000000000 */
[----:B--2---:R-:W-:Y:S01]  /*5ce0*/  FFMA.FTZ R47, R47, -UR32, R68 ;  /* 0x800000202f2f7c23 */ /* 0x004fe20008010044 */
[----:B------:R-:W-:Y:S01]  /*5cf0*/  IADD3 R18, R44, 0x38, RZ ;  /* 0x000000382c127810 */ /* 0x000fe20007ffe0ff */
[----:B------:R-:W-:Y:S01]  /*5d00*/  IMAD.MOV.U32 R19, RZ, RZ, R26 ;  /* 0x000000ffff137224 */ /* 0x000fe200078e001a */
[----:B------:R-:W-:Y:S01]  /*5d10*/  IABS R26, R27 ;  /* 0x0000001b001a7213 */ /* 0x000fe20000000000 */
[----:B------:R-:W-:Y:S01]  /*5d20*/  IMAD.IADD R27, R245, 0x1, -R11 ;  /* 0x00000001f51b7824 */ /* 0x000fe200078e0a0b */
[----:B------:R-:W2:Y:S01]  /*5d30*/  I2F R46, R46 ;  /* 0x0000002e002e7306 */ /* 0x000ea20000201400 */
[----:B---3--:R-:W-:Y:S01]  /*5d40*/  FFMA.FTZ R42, R42, -UR32, R73 ;  /* 0x800000202a2a7c23 */ /* 0x008fe20008010049 */
[----:B------:R-:W-:-:S02]  /*5d50*/  IADD3 R44, R44, 0x39, RZ ;  /* 0x000000392c2c7810 */ /* 0x000fc40007ffe0ff */
[----:B------:R-:W-:Y:S02]  /*5d60*/  IABS R17, R17 ;  /* 0x0000001100117213 */ /* 0x000fe40000000000 */
[----:B------:R-:W-:Y:S01]  /*5d70*/  FSEL R195, R42, -INF , !P0 ;  /* 0xff8000002ac37808 */ /* 0x000fe20004000000 */
[----:B----4-:R-:W-:Y:S01]  /*5d80*/  FFMA.FTZ R45, R45, -UR32, R74 ;  /* 0x800000202d2d7c23 */ /* 0x010fe2000801004a */
[----:B------:R-:W3:Y:S01]  /*5d90*/  I2F R49, R49 ;  /* 0x0000003100317306 */ /* 0x000ee20000201400 */
[----:B------:R-:W-:Y:S02]  /*5da0*/  ISETP.GE.AND P0, PT, R25, R239, PT ;  /* 0x000000ef1900720c */ /* 0x000fe40003f06270 */
[----:B------:R-:W-:Y:S02]  /*5db0*/  IABS R9, R9 ;  /* 0x0000000900097213 */ /* 0x000fe40000000000 */
[----:B------:R-:W-:Y:S02]  /*5dc0*/  FSEL R202, R45, -INF , !P1 ;  /* 0xff8000002dca7808 */ /* 0x000fe40004800000 */
[C---:B------:R-:W-:Y:S01]  /*5dd0*/  ISETP.GE.AND P1, PT, R25.reuse, R246, PT ;  /* 0x000000f61900720c */ /* 0x040fe20003f26270 */
[----:B------:R-:W4:Y:S01]  /*5de0*/  I2F R10, R50 ;  /* 0x00000032000a7306 */ /* 0x000f220000201400 */
[----:B-1----:R-:W-:Y:S01]  /*5df0*/  HMMA.16816.F32 R28, R20, R32, R28 ;  /* 0x00000020141c723c */ /* 0x002fe2000000181c */
[----:B------:R-:W-:Y:S01]  /*5e00*/  IABS R27, R27 ;  /* 0x0000001b001b7213 */ /* 0x000fe20000000000 */
[----:B--2---:R-:W-:Y:S01]  /*5e10*/  FFMA.FTZ R46, R46, -UR32, R75 ;  /* 0x800000202e2e7c23 */ /* 0x004fe2000801004b */
[----:B------:R-:W-:-:S02]  /*5e20*/  ISETP.LT.OR P1, PT, R25, R247, P1 ;  /* 0x000000f71900720c */ /* 0x000fc40000f21670 */
[----:B------:R-:W-:Y:S01]  /*5e30*/  ISETP.LT.OR P0, PT, R25, R244, P0 ;  /* 0x000000f41900720c */ /* 0x000fe20000701670 */
[--C-:B------:R-:W-:Y:S01]  /*5e40*/  IMAD.IADD R25, R248, 0x1, -R18.reuse ;  /* 0x00000001f8197824 */ /* 0x100fe200078e0a12 */
[----:B------:R-:W1:Y:S01]  /*5e50*/  I2F R19, R19 ;  /* 0x0000001300137306 */ /* 0x000e620000201400 */
[----:B------:R-:W-:Y:S01]  /*5e60*/  HMMA.16816.F32 R52, R20, R34, R52 ;  /* 0x000000221434723c */ /* 0x000fe20000001834 */
[----:B------:R-:W-:Y:S01]  /*5e70*/  IMAD.IADD R33, R245, 0x1, -R18 ;  /* 0x00000001f5217824 */ /* 0x000fe200078e0a12 */
[----:B------:R-:W-:Y:S01]  /*5e80*/  FSEL R190, R46, -INF , !P6 ;  /* 0xff8000002ebe7808 */ /* 0x000fe20007000000 */
[----:B---3--:R-:W-:Y:S01]  /*5e90*/  FFMA.FTZ R49, R49, -UR32, R72 ;  /* 0x8000002031317c23 */ /* 0x008fe20008010048 */
[----:B------:R-:W-:Y:S02]  /*5ea0*/  IABS R25, R25 ;  /* 0x0000001900197213 */ /* 0x000fe40000000000 */
[----:B------:R-:W-:Y:S01]  /*5eb0*/  FSEL R193, R47, -INF , !P3 ;  /* 0xff8000002fc17808 */ /* 0x000fe20005800000 */
[----:B------:R-:W-:Y:S01]  /*5ec0*/  IMAD.IADD R20, R245, 0x1, -R44 ;  /* 0x00000001f5147824 */ /* 0x000fe200078e0a2c */
[----:B------:R2:W3:Y:S01]  /*5ed0*/  I2F R32, R27 ;  /* 0x0000001b00207306 */ /* 0x0004e20000201400 */
[C---:B------:R-:W-:Y:S01]  /*5ee0*/  ISETP.GE.AND P6, PT, R11.reuse, R246, PT ;  /* 0x000000f60b00720c */ /* 0x040fe20003fc6270 */
[----:B----4-:R-:W-:Y:S01]  /*5ef0*/  FFMA.FTZ R71, R10, -UR32, R71 ;  /* 0x800000200a477c23 */ /* 0x010fe20008010047 */
[----:B------:R-:W-:-:S02]  /*5f00*/  ISETP.GE.AND P3, PT, R11, R239, PT ;  /* 0x000000ef0b00720c */ /* 0x000fc40003f66270 */
[----:B------:R-:W-:Y:S02]  /*5f10*/  IABS R20, R20 ;  /* 0x0000001400147213 */ /* 0x000fe40000000000 */
[----:B------:R-:W-:Y:S01]  /*5f20*/  IABS R33, R33 ;  /* 0x0000002100217213 */ /* 0x000fe20000000000 */
[----:B------:R-:W4:Y:S01]  /*5f30*/  I2F R17, R17 ;  /* 0x0000001100117306 */ /* 0x000f220000201400 */
[----:B------:R-:W-:Y:S01]  /*5f40*/  ISETP.LT.OR P6, PT, R11, R247, P6 ;  /* 0x000000f70b00720c */ /* 0x000fe200037c1670 */
[----:B-1----:R-:W-:Y:S01]  /*5f50*/  FFMA.FTZ R19, R19, -UR32, R30 ;  /* 0x8000002013137c23 */ /* 0x002fe2000801001e */
[----:B------:R-:W-:Y:S02]  /*5f60*/  ISETP.LT.OR P3, PT, R11, R244, P3 ;  /* 0x000000f40b00720c */ /* 0x000fe40001f61670 */
[----:B------:R-:W-:Y:S02]  /*5f70*/  FSEL R8, R59, -INF , !P4 ;  /* 0xff8000003b087808 */ /* 0x000fe40006000000 */
[----:B------:R-:W-:Y:S01]  /*5f80*/  FSEL R203, R49, -INF , !P2 ;  /* 0xff80000031cb7808 */ /* 0x000fe20005000000 */
[----:B------:R-:W1:Y:S01]  /*5f90*/  I2F R24, R24 ;  /* 0x0000001800187306 */ /* 0x000e620000201400 */
[----:B--2---:R-:W-:Y:S01]  /*5fa0*/  IMAD.IADD R27, R248, 0x1, -R44 ;  /* 0x00000001f81b7824 */ /* 0x004fe200078e0a2c */
[----:B------:R-:W-:Y:S01]  /*5fb0*/  ISETP.GE.AND P4, PT, R48, R246, PT ;  /* 0x000000f63000720c */ /* 0x000fe20003f86270 */
[----:B---3--:R-:W-:Y:S01]  /*5fc0*/  FFMA.FTZ R31, R32, -UR32, R31 ;  /* 0x80000020201f7c23 */ /* 0x008fe2000801001f */
[----:B------:R-:W-:-:S02]  /*5fd0*/  ISETP.GE.AND P2, PT, R48, R239, PT ;  /* 0x000000ef3000720c */ /* 0x000fc40003f46270 */
[----:B------:R-:W-:Y:S02]  /*5fe0*/  IABS R27, R27 ;  /* 0x0000001b001b7213 */ /* 0x000fe40000000000 */
[----:B------:R-:W2:Y:S01]  /*5ff0*/  I2F R9, R9 ;  /* 0x0000000900097306 */ /* 0x000ea20000201400 */
[----:B------:R-:W-:Y:S01]  /*6000*/  FSEL R186, R19, -INF , !P0 ;  /* 0xff80000013ba7808 */ /* 0x000fe20004000000 */
[----:B----4-:R-:W-:Y:S01]  /*6010*/  FFMA.FTZ R17, R17, -UR32, R70 ;  /* 0x8000002011117c23 */ /* 0x010fe20008010046 */
[----:B------:R-:W-:Y:S02]  /*6020*/  PLOP3.LUT P0, PT, PT, PT, UP0, 0x80, 0x0 ;  /* 0x000000000000781c */ /* 0x000fe40003f0f008 */
[C---:B------:R-:W-:Y:S02]  /*6030*/  ISETP.LT.OR P4, PT, R48.reuse, R247, P4 ;  /* 0x000000f73000720c */ /* 0x040fe40002781670 */
[----:B------:R-:W-:Y:S01]  /*6040*/  ISETP.LT.OR P2, PT, R48, R244, P2 ;  /* 0x000000f43000720c */ /* 0x000fe20001741670 */
[----:B------:R-:W3:Y:S01]  /*6050*/  I2F R26, R26 ;  /* 0x0000001a001a7306 */ /* 0x000ee20000201400 */
[----:B-1----:R-:W-:Y:S01]  /*6060*/  FFMA.FTZ R24, R24, -UR32, R69 ;  /* 0x8000002018187c23 */ /* 0x002fe20008010045 */
[----:B------:R-:W-:-:S02]  /*6070*/  FSEL R194, R17, -INF , !P5 ;  /* 0xff80000011c27808 */ /* 0x000fc40006800000 */
[----:B------:R-:W-:Y:S02]  /*6080*/  FSEL R192, R71, -INF , !P2 ;  /* 0xff80000047c07808 */ /* 0x000fe40005000000 */
[----:B------:R-:W-:Y:S02]  /*6090*/  FSEL R187, R24, -INF , !P4 ;  /* 0xff80000018bb7808 */ /* 0x000fe40006000000 */
[----:B------:R-:W1:Y:S01]  /*60a0*/  I2F R25, R25 ;  /* 0x0000001900197306 */ /* 0x000e620000201400 */
[----:B--2---:R-:W-:Y:S01]  /*60b0*/  FFMA.FTZ R9, R9, -UR32, R28 ;  /* 0x8000002009097c23 */ /* 0x004fe2000801001c */
[-C--:B------:R-:W-:Y:S02]  /*60c0*/  ISETP.GE.AND P5, PT, R18, R246.reuse, PT ;  /* 0x000000f61200720c */ /* 0x080fe40003fa6270 */
[----:B------:R-:W-:Y:S02]  /*60d0*/  ISETP.GE.AND P4, PT, R44, R246, PT ;  /* 0x000000f62c00720c */ /* 0x000fe40003f86270 */
[----:B------:R-:W-:-:S02]  /*60e0*/  FSEL R191, R9, -INF , !P1 ;  /* 0xff80000009bf7808 */ /* 0x000fc40004800000 */
[----:B------:R-:W2:Y:S01]  /*60f0*/  I2F R11, R33 ;  /* 0x00000021000b7306 */ /* 0x000ea20000201400 */
[-C--:B------:R-:W-:Y:S01]  /*6100*/  ISETP.GE.AND P2, PT, R18, R239.reuse, PT ;  /* 0x000000ef1200720c */ /* 0x080fe20003f46270 */
[----:B---3--:R-:W-:Y:S01]  /*6110*/  FFMA.FTZ R26, R26, -UR32, R29 ;  /* 0x800000201a1a7c23 */ /* 0x008fe2000801001d */
[----:B------:R-:W-:Y:S02]  /*6120*/  ISETP.GE.AND P1, PT, R44, R239, PT ;  /* 0x000000ef2c00720c */ /* 0x000fe40003f26270 */
[CC--:B------:R-:W-:Y:S02]  /*6130*/  ISETP.LT.OR P5, PT, R18.reuse, R247.reuse, P5 ;  /* 0x000000f71200720c */ /* 0x0c0fe40002fa1670 */
[-C--:B------:R-:W-:Y:S01]  /*6140*/  ISETP.LT.OR P2, PT, R18, R244.reuse, P2 ;  /* 0x000000f41200720c */ /* 0x080fe20001741670 */
[----:B------:R-:W3:Y:S01]  /*6150*/  I2F R10, R27 ;  /* 0x0000001b000a7306 */ /* 0x000ee20000201400 */
[----:B-1----:R-:W-:Y:S01]  /*6160*/  FFMA.FTZ R25, R25, -UR32, R52 ;  /* 0x8000002019197c23 */ /* 0x002fe20008010034 */
[C---:B------:R-:W-:Y:S01]  /*6170*/  ISETP.LT.OR P4, PT, R44.reuse, R247, P4 ;  /* 0x000000f72c00720c */ /* 0x040fe20002781670 */
[----:B------:R-:W-:Y:S01]  /*6180*/  BAR.SYNC.DEFER_BLOCKING 0x0 ;  /* 0x0000000000007b1d */ /* 0x000fe20000010000 */
[----:B------:R-:W-:-:S02]  /*6190*/  ISETP.LT.OR P1, PT, R44, R244, P1 ;  /* 0x000000f42c00720c */ /* 0x000fc40000f21670 */
[----:B------:R-:W-:Y:S01]  /*61a0*/  FSEL R189, R26, -INF , !P6 ;  /* 0xff8000001abd7808 */ /* 0x000fe20007000000 */
[----:B--2---:R-:W-:Y:S02]  /*61b0*/  FFMA.FTZ R11, R11, -UR32, R54 ;  /* 0x800000200b0b7c23 */ /* 0x004fe40008010036 */
[----:B------:R-:W1:Y:S01]  /*61c0*/  I2F R20, R20 ;  /* 0x0000001400147306 */ /* 0x000e620000201400 */
[----:B------:R-:W-:Y:S02]  /*61d0*/  FSEL R184, R31, -INF , !P3 ;  /* 0xff8000001fb87808 */ /* 0x000fe40005800000 */
[----:B------:R-:W-:Y:S02]  /*61e0*/  FSEL R185, R25, -INF , !P5 ;  /* 0xff80000019b97808 */ /* 0x000fe40006800000 */
[----:B------:R-:W-:Y:S01]  /*61f0*/  FSEL R182, R11, -INF , !P2 ;  /* 0xff8000000bb67808 */ /* 0x000fe20005000000 */
[----:B---3--:R-:W-:-:S05]  /*6200*/  FFMA.FTZ R53, R10, -UR32, R53 ;  /* 0x800000200a357c23 */ /* 0x008fca0008010035 */
[----:B------:R-:W-:Y:S01]  /*6210*/  FSEL R183, R53, -INF , !P4 ;  /* 0xff80000035b77808 */ /* 0x000fe20006000000 */
[----:B-1----:R-:W-:-:S05]  /*6220*/  FFMA.FTZ R55, R20, -UR32, R55 ;  /* 0x8000002014377c23 */ /* 0x002fca0008010037 */
        /* <DEDUP_REMOVED lines=132> */
.L_x_1053:
[----:B------:R-:W-:Y:S05]  /*6a70*/  BSYNC B0 ;  /* 0x0000000000007941 */ /* 0x000fea0003800000 */
.L_x_1052:
[----:B------:R-:W0:Y:S02]  /*6a80*/  LDGDEPBAR ;  /* 0x00000000000079af */ /* 0x000e240000000000 */
.L_x_1051:
[----:B------:R-:W-:Y:S01]  /*6a90*/  FMNMX.FTZ R10, R0, R39, !PT ;  /* 0x00000027000a7209 */ /* 0x000fe20007810000 */
[----:B----4-:R-:W-:Y:S01]  /*6aa0*/  IMAD.WIDE.U32 R20, R196, -0x326172a9, RZ ;  /* 0xcd9e8d57c4147825 */ /* 0x010fe200078e00ff */
[----:B------:R-:W-:Y:S01]  /*6ab0*/  FMNMX.FTZ R7, R37, R36, !PT ;  /* 0x0000002425077209 */ /* 0x000fe20007810000 */
[----:B------:R-:W-:Y:S01]  /*6ac0*/  USHF.L.U32 UR4, UR29, 0x1, URZ ;  /* 0x000000011d047899 */ /* 0x000fe2000800063f */
[----:B------:R-:W-:Y:S01]  /*6ad0*/  FMNMX.FTZ R10, R43, R10, !PT ;  /* 0x0000000a2b0a7209 */ /* 0x000fe20007810000 */
[----:B------:R-:W-:Y:S01]  /*6ae0*/  IMAD.WIDE.U32 R22, R165, -0x2daee0ad, RZ ;  /* 0xd2511f53a5167825 */ /* 0x000fe200078e00ff */
        /* <DEDUP_REMOVED lines=48> */
[----:B------:R-:W-:Y:S01]  /*6df0*/  LOP3.LUT R197, R2, UR24, RZ, 0x3c, !PT ;  /* 0x0000001802c57c12 */ /* 0x000fe2000f8e3cff */
[----:B------:R-:W2:Y:S01]  /*6e00*/  SHFL.BFLY PT, R10, R11, 0x2, 0x1f ;  /* 0x0c401f000b0a7f89 */ /* 0x000ea200000e0000 */
[----:B------:R-:W-:Y:S01]  /*6e10*/  IMAD.U32 R2, RZ, RZ, UR4 ;  /* 0x00000004ff027e24 */ /* 0x000fe2000f8e00ff */
[----:B------:R-:W-:Y:S01]  /*6e20*/  PRMT R252, R6, 0x7054, R6 ;  /* 0x0000705406fc7816 */ /* 0x000fe20000000006 */
[----:B------:R-:W-:Y:S01]  /*6e30*/  UIADD3 UR4, UR4, 0x1, URZ ;  /* 0x0000000104047890 */ /* 0x000fe2000fffe03f */
[----:B-1----:R-:W1:Y:S01]  /*6e40*/  SHFL.BFLY PT, R18, R7, 0x2, 0x1f ;  /* 0x0c401f0007127f89 */ /* 0x002e6200000e0000 */
[----:B------:R-:W-:-:S02]  /*6e50*/  LOP3.LUT R206, R21, R197, RZ, 0x3c, !PT ;  /* 0x000000c515ce7212 */ /* 0x000fc400078e3cff */
[----:B------:R-:W-:Y:S01]  /*6e60*/  LOP3.LUT R2, R23, UR25, R2, 0x96, !PT ;  /* 0x0000001917027c12 */ /* 0x000fe2000f8e9602 */
[----:B------:R-:W-:Y:S02]  /*6e70*/  LDSM.16.MT88.4 R72, [R228+0x14000] ;  /* 0x01400000e448783b */ /* 0x000fe40000004200 */
[----:B------:R-:W-:Y:S02]  /*6e80*/  IMAD.WIDE.U32 R206, R206, -0x2daee0ad, RZ ;  /* 0xd2511f53cece7825 */ /* 0x000fe400078e00ff */
[----:B------:R-:W-:Y:S03]  /*6e90*/  LDSM.16.MT88.4 R104, [R228+0x16000] ;  /* 0x01600000e468783b */ /* 0x000fe60000004200 */
[----:B------:R-:W-:Y:S01]  /*6ea0*/  LOP3.LUT R204, R207, UR37, R22, 0x96, !PT ;  /* 0x00000025cfcc7c12 */ /* 0x000fe2000f8e9616 */
[----:B------:R-:W-:Y:S01]  /*6eb0*/  IMAD.WIDE.U32 R22, R2, -0x326172a9, RZ ;  /* 0xcd9e8d5702167825 */ /* 0x000fe200078e00ff */
[----:B------:R-:W-:Y:S03]  /*6ec0*/  LDSM.16.MT88.4 R88, [R225+0x14000] ;  /* 0x01400000e158783b */ /* 0x000fe60000004200 */
[----:B------:R-:W-:Y:S01]  /*6ed0*/  IMAD.WIDE.U32 R204, R204, -0x326172a9, RZ ;  /* 0xcd9e8d57cccc7825 */ /* 0x000fe200078e00ff */
[----:B------:R-:W-:Y:S01]  /*6ee0*/  LDSM.16.MT88.4 R56, [R225+0x12000] ;  /* 0x01200000e138783b */ /* 0x000fe20000004200 */
[----:B--2---:R-:W-:-:S03]  /*6ef0*/  FMNMX.FTZ R10, R11, R10, !PT ;  /* 0x0000000a0b0a7209 */ /* 0x004fc60007810000 */
[----:B------:R-:W-:Y:S01]  /*6f00*/  LDSM.16.MT88.4 R96, [R224+0x14000] ;  /* 0x01400000e060783b */ /* 0x000fe20000004200 */
[----:B------:R-:W-:Y:S02]  /*6f10*/  LOP3.LUT R22, R205, UR7, R22, 0x96, !PT ;  /* 0x00000007cd167c12 */ /* 0x000fe4000f8e9616 */
[----:B-1----:R-:W-:Y:S01]  /*6f20*/  FMNMX.FTZ R18, R7, R18, !PT ;  /* 0x0000001207127209 */ /* 0x002fe20007810000 */
[----:B------:R-:W1:Y:S01]  /*6f30*/  SHFL.BFLY PT, R9, R10, 0x1, 0x1f ;  /* 0x0c201f000a097f89 */ /* 0x000e6200000e0000 */
[----:B------:R-:W-:Y:S01]  /*6f40*/  LOP3.LUT R7, R23, UR38, R20, 0x96, !PT ;  /* 0x0000002617077c12 */ /* 0x000fe2000f8e9614 */
[----:B------:R-:W-:Y:S02]  /*6f50*/  IMAD.WIDE.U32 R22, R22, -0x2daee0ad, RZ ;  /* 0xd2511f5316167825 */ /* 0x000fe400078e00ff */
[----:B------:R-:W-:Y:S02]  /*6f60*/  LDSM.16.MT88.4 R148, [R226+0x10000] ;  /* 0x01000000e294783b */ /* 0x000fe40000004200 */
[----:B------:R-:W-:-:S02]  /*6f70*/  IMAD.WIDE.U32 R20, R7, -0x2daee0ad, RZ ;  /* 0xd2511f5307147825 */ /* 0x000fc400078e00ff */
[----:B------:R-:W2:Y:S03]  /*6f80*/  SHFL.BFLY PT, R7, R18, 0x1, 0x1f ;  /* 0x0c201f0012077f89 */ /* 0x000ea600000e0000 */
[----:B------:R-:W-:Y:S01]  /*6f90*/  LOP3.LUT R20, R23, UR34, R20, 0x96, !PT ;  /* 0x0000002217147c12 */ /* 0x000fe2000f8e9614 */
[----:B------:R-:W-:Y:S04]  /*6fa0*/  LDSM.16.MT88.4 R32, [R224+0x16000] ;  /* 0x01600000e020783b */ /* 0x000fe80000004200 */
[----:B------:R-:W-:Y:S04]  /*6fb0*/  LDSM.16.MT88.4 R156, [R228+0x10000] ;  /* 0x01000000e49c783b */ /* 0x000fe80000004200 */
[----:B------:R-:W-:Y:S01]  /*6fc0*/  LDSM.16.MT88.4 R120, [R225+0x16000] ;  /* 0x01600000e178783b */ /* 0x000fe20000004200 */
[----:B-1----:R-:W-:-:S03]  /*6fd0*/  FMNMX.FTZ R2, R10, R9, !PT ;  /* 0x000000090a027209 */ /* 0x002fc60007810000 */
[----:B------:R-:W-:Y:S01]  /*6fe0*/  LDSM.16.MT88.4 R28, [R228+0x10800] ;  /* 0x01080000e41c783b */ /* 0x000fe20000004200 */
[----:B------:R-:W-:Y:S01]  /*6ff0*/  LOP3.LUT R9, R21, UR36, R206, 0x96, !PT ;  /* 0x0000002415097c12 */ /* 0x000fe2000f8e96ce */
[----:B------:R-:W-:Y:S01]  /*7000*/  IMAD.WIDE.U32 R20, R20, -0x326172a9, RZ ;  /* 0xcd9e8d5714147825 */ /* 0x000fe200078e00ff */
[----:B------:R-:W-:-:S03]  /*7010*/  FSETP.NEU.FTZ.AND P1, PT, R2, -INF , PT ;  /* 0xff8000000200780b */ /* 0x000fc60003f3d000 */
[----:B------:R-:W-:Y:S02]  /*7020*/  FMUL.FTZ R188, R2, c[0x0][0x23c] ;  /* 0x00008f0002bc7a20 */ /* 0x000fe40000410000 */
[----:B------:R-:W-:-:S03]  /*7030*/  IMAD.WIDE.U32 R10, R9, -0x326172a9, RZ ;  /* 0xcd9e8d57090a7825 */ /* 0x000fc600078e00ff */
[----:B------:R-:W-:Y:S02]  /*7040*/  FSEL R188, R188, RZ, P1 ;  /* 0x000000ffbcbc7208 */ /* 0x000fe40000800000 */
[----:B------:R-:W-:-:S03]  /*7050*/  LOP3.LUT R10, R21, UR33, R10, 0x96, !PT ;  /* 0x00000021150a7c12 */ /* 0x000fc6000f8e960a */
[----:B------:R-:W-:Y:S01]  /*7060*/  FFMA.FTZ R177, R0, c[0x0][0x23c], -R188 ;  /* 0x00008f0000b17a23 */ /* 0x000fe200000108bc */
[----:B------:R-:W-:Y:S01]  /*7070*/  LOP3.LUT R0, R11, UR35, R204, 0x96, !PT ;  /* 0x000000230b007c12 */ /* 0x000fe2000f8e96cc */
[----:B------:R-:W-:-:S04]  /*7080*/  IMAD.WIDE.U32 R10, R10, -0x2daee0ad, RZ ;  /* 0xd2511f530a0a7825 */ /* 0x000fc800078e00ff */
[----:B------:R-:W-:Y:S01]  /*7090*/  IMAD.WIDE.U32 R24, R0, -0x2daee0ad, RZ ;  /* 0xd2511f5300187825 */ /* 0x000fe200078e00ff */
[----:B--2---:R-:W-:Y:S01]  /*70a0*/  FMNMX.FTZ R0, R18, R7, !PT ;  /* 0x0000000712007209 */ /* 0x004fe20007810000 */
[----:B------:R-:W-:Y:S02]  /*70b0*/  MUFU.EX2 R177, R177 ;  /* 0x000000b100b17308 */ /* 0x000fe40000000800 */
[----:B------:R-:W-:Y:S01]  /*70c0*/  FFMA.FTZ R175, R43, c[0x0][0x23c], -R188 ;  /* 0x00008f002baf7a23 */ /* 0x000fe200000108bc */
[C---:B------:R-:W-:Y:S01]  /*70d0*/  FSETP.NEU.FTZ.AND P1, PT, R0.reuse, -INF , PT ;  /* 0xff8000000000780b */ /* 0x040fe20003f3d000 */
[----:B------:R-:W-:Y:S01]  /*70e0*/  FMUL.FTZ R181, R0, c[0x0][0x23c] ;  /* 0x00008f0000b57a20 */ /* 0x000fe20000410000 */
[----:B------:R-:W-:Y:S01]  /*70f0*/  LOP3.LUT R7, R11, UR19, R24, 0x96, !PT ;  /* 0x000000130b077c12 */ /* 0x000fe2000f8e9618 */
[----:B------:R-:W-:Y:S01]  /*7100*/  FFMA.FTZ R170, R41, c[0x0][0x23c], -R188 ;  /* 0x00008f0029aa7a23 */ /* 0x000fe200000108bc */
[----:B------:R-:W-:Y:S01]  /*7110*/  LOP3.LUT R18, R25, UR31, R22, 0x96, !PT ;  /* 0x0000001f19127c12 */ /* 0x000fe2000f8e9616 */
[----:B------:R-:W-:Y:S01]  /*7120*/  FFMA.FTZ R176, R39, c[0x0][0x23c], -R188 ;  /* 0x00008f0027b07a23 */ /* 0x000fe200000108bc */
[----:B------:R-:W-:Y:S01]  /*7130*/  FSEL R181, R181, RZ, P1 ;  /* 0x000000ffb5b57208 */ /* 0x000fe20000800000 */
[----:B------:R-:W-:Y:S01]  /*7140*/  IMAD.WIDE.U32 R22, R7, -0x326172a9, RZ ;  /* 0xcd9e8d5707167825 */ /* 0x000fe200078e00ff */
[----:B------:R-:W-:Y:S03]  /*7150*/  MUFU.EX2 R175, R175 ;  /* 0x000000af00af7308 */ /* 0x000fe60000000800 */
[--C-:B------:R-:W-:Y:S01]  /*7160*/  FFMA.FTZ R178, R40, c[0x0][0x23c], -R181.reuse ;  /* 0x00008f0028b27a23 */ /* 0x100fe200000108b5 */
[----:B------:R-:W-:Y:S01]  /*7170*/  SHF.R.U32.HI R7, RZ, 0x10, R22 ;  /* 0x00000010ff077819 */ /* 0x000fe20000011616 */
[--C-:B------:R-:W-:Y:S01]  /*7180*/  FFMA.FTZ R171, R38, c[0x0][0x23c], -R181.reuse ;  /* 0x00008f0026ab7a23 */ /* 0x100fe200000108b5 */
[----:B------:R-:W-:Y:S01]  /*7190*/  LOP3.LUT R24, R22, 0xffff, RZ, 0xc0, !PT ;  /* 0x0000ffff16187812 */ /* 0x000fe200078ec0ff */
[----:B------:R-:W-:Y:S01]  /*71a0*/  IMAD.WIDE.U32 R18, R18, -0x326172a9, RZ ;  /* 0xcd9e8d5712127825 */ /* 0x000fe200078e00ff */
[----:B------:R-:W-:Y:S01]  /*71b0*/  MUFU.EX2 R170, R170 ;  /* 0x000000aa00aa7308 */ /* 0x000fe20000000800 */
[----:B------:R-:W-:Y:S01]  /*71c0*/  LOP3.LUT R9, R22, 0xff, RZ, 0xc0, !PT ;  /* 0x000000ff16097812 */ /* 0x000fe200078ec0ff */
[----:B------:R-:W1:Y:S01]  /*71d0*/  LDSM.16.MT88.4 R40, [R228+0x12000] ;  /* 0x01200000e428783b */ /* 0x000e620000004200 */
[--C-:B------:R-:W-:Y:S01]  /*71e0*/  FFMA.FTZ R174, R37, c[0x0][0x23c], -R181.reuse ;  /* 0x00008f0025ae7a23 */ /* 0x100fe200000108b5 */
[----:B------:R-:W-:Y:S01]  /*71f0*/  LOP3.LUT R11, R23, UR39, R18, 0x96, !PT ;  /* 0x00000027170b7c12 */ /* 0x000fe2000f8e9612 */
[--C-:B------:R-:W-:Y:S01]  /*7200*/  FFMA.FTZ R179, R36, c[0x0][0x23c], -R181.reuse ;  /* 0x00008f0024b37a23 */ /* 0x100fe200000108b5 */
[----:B------:R-:W-:Y:S01]  /*7210*/  SHF.R.U32.HI R22, RZ, 0x18, R22 ;  /* 0x00000018ff167819 */ /* 0x000fe20000011616 */
[--C-:B------:R-:W-:Y:S01]  /*7220*/  FFMA.FTZ R169, R77, c[0x0][0x23c], -R188.reuse ;  /* 0x00008f004da97a23 */ /* 0x100fe200000108bc */
[----:B------:R-:W-:Y:S01]  /*7230*/  MUFU.EX2 R178, R178 ;  /* 0x000000b200b27308 */ /* 0x000fe20000000800 */
[----:B------:R-:W-:Y:S01]  /*7240*/  LOP3.LUT R7, R7, 0xff, RZ, 0xc0, !PT ;  /* 0x000000ff07077812 */ /* 0x000fe200078ec0ff */
[--C-:B------:R-:W-:Y:S01]  /*7250*/  FFMA.FTZ R164, R15, c[0x0][0x23c], -R188.reuse ;  /* 0x00008f000fa47a23 */ /* 0x100fe200000108bc */
[----:B------:R-:W-:Y:S01]  /*7260*/  LOP3.LUT R6, R11, 0xffff, RZ, 0xc0, !PT ;  /* 0x0000ffff0b067812 */ /* 0x000fe200078ec0ff */
[----:B------:R-:W-:Y:S01]  /*7270*/  FFMA.FTZ R166, R16, c[0x0][0x23c], -R181 ;  /* 0x00008f0010a67a23 */ /* 0x000fe200000108b5 */
[----:B------:R-:W-:Y:S01]  /*7280*/  SHF.R.U32.HI R129, RZ, 0x10, R11 ;  /* 0x00000010ff817819 */ /* 0x000fe2000001160b */
[----:B------:R-:W-:Y:S01]  /*7290*/  FFMA.FTZ R168, R13, c[0x0][0x23c], -R188 ;  /* 0x00008f000da87a23 */ /* 0x000fe200000108bc */
[----:B------:R-:W-:Y:S01]  /*72a0*/  SHF.R.U32.HI R24, RZ, 0x8, R24 ;  /* 0x00000008ff187819 */ /* 0x000fe20000011618 */
[----:B------:R-:W2:Y:S01]  /*72b0*/  MUFU.EX2 R171, R171 ;  /* 0x000000ab00ab7308 */ /* 0x000ea20000000800 */
[----:B------:R-:W-:Y:S01]  /*72c0*/  PRMT R7, R7, 0x5410, R22 ;  /* 0x0000541007077816 */ /* 0x000fe20000000016 */
[--C-:B------:R-:W-:Y:S01]  /*72d0*/  FFMA.FTZ R172, R14, c[0x0][0x23c], -R181.reuse ;  /* 0x00008f000eac7a23 */ /* 0x100fe200000108b5 */
[----:B------:R-:W-:Y:S01]  /*72e0*/  LOP3.LUT R3, R11, 0xff, RZ, 0xc0, !PT ;  /* 0x000000ff0b037812 */ /* 0x000fe200078ec0ff */
[----:B------:R-:W-:Y:S01]  /*72f0*/  FFMA.FTZ R167, R12, c[0x0][0x23c], -R181 ;  /* 0x00008f000ca77a23 */ /* 0x000fe200000108b5 */
[----:B------:R-:W-:Y:S01]  /*7300*/  SHF.R.U32.HI R6, RZ, 0x8, R6 ;  /* 0x00000008ff067819 */ /* 0x000fe20000011606 */
[--C-:B------:R-:W-:Y:S01]  /*7310*/  HSET2.LE.AND R7, R7, R252.reuse, PT ;  /* 0x000000fc07077233 */ /* 0x100fe20003803000 */
[----:B------:R-:W-:Y:S01]  /*7320*/  SHF.R.U32.HI R4, RZ, 0x18, R11 ;  /* 0x00000018ff047819 */ /* 0x000fe2000001160b */
[----:B------:R-:W-:Y:S01]  /*7330*/  MUFU.EX2 R174, R174 ;  /* 0x000000ae00ae7308 */ /* 0x000fe20000000800 */
[----:B------:R-:W-:Y:S01]  /*7340*/  LOP3.LUT R129, R129, 0xff, RZ, 0xc0, !PT ;  /* 0x000000ff81817812 */ /* 0x000fe200078ec0ff */
[----:B------:R-:W3:Y:S01]  /*7350*/  LDSM.16.MT88.4 R12, [R226+0x12800] ;  /* 0x01280000e20c783b */ /* 0x000ee20000004200 */
[----:B------:R-:W-:Y:S01]  /*7360*/  LOP3.LUT R18, R19, UR20, R20, 0x96, !PT ;  /* 0x0000001413127c12 */ /* 0x000fe2000f8e9614 */
[----:B------:R-:W-:Y:S01]  /*7370*/  FFMA.FTZ R173, R79, c[0x0][0x23c], -R188 ;  /* 0x00008f004fad7a23 */ /* 0x000fe200000108bc */
[----:B------:R-:W-:Y:S01]  /*7380*/  PRMT R9, R9, 0x5410, R24 ;  /* 0x0000541009097816 */ /* 0x000fe20000000018 */
[----:B------:R-:W-:Y:S01]  /*7390*/  LDSM.16.MT88.4 R20, [R225+0x10800] ;  /* 0x01080000e114783b */ /* 0x000fe20000004200 */
[----:B------:R-:W-:Y:S01]  /*73a0*/  PRMT R3, R3, 0x5410, R6 ;  /* 0x0000541003037816 */ /* 0x000fe20000000006 */
[----:B------:R-:W4:Y:S01]  /*73b0*/  MUFU.EX2 R179, R179 ;  /* 0x000000b300b37308 */ /* 0x000f220000000800 */
[----:B------:R-:W-:Y:S01]  /*73c0*/  PRMT R129, R129, 0x5410, R4 ;  /* 0x0000541081817816 */ /* 0x000fe20000000004 */
[----:B------:R-:W-:Y:S01]  /*73d0*/  IMAD.WIDE.U32 R18, R18, -0x2daee0ad, RZ ;  /* 0xd2511f5312127825 */ /* 0x000fe200078e00ff */
[----:B--2---:R-:W-:Y:S01]  /*73e0*/  F2FP.PACK_AB R6, R171, R178 ;  /* 0x000000b2ab06723e */ /* 0x004fe200000000ff */
[--C-:B------:R-:W-:Y:S01]  /*73f0*/  HSET2.LE.AND R130, R9, R252.reuse, PT ;  /* 0x000000fc09827233 */ /* 0x100fe20003803000 */
[----:B------:R-:W-:Y:S01]  /*7400*/  F2FP.PACK_AB R5, R170, R175 ;  /* 0x000000afaa05723e */ /* 0x000fe200000000ff */
[--C-:B------:R-:W-:Y:S01]  /*7410*/  HSET2.LE.AND R129, R129, R252.reuse, PT ;  /* 0x000000fc81817233 */ /* 0x100fe20003803000 */
[----:B------:R-:W-:Y:S01]  /*7420*/  LOP3.LUT R131, R7, R6, RZ, 0xc0, !PT ;  /* 0x0000000607837212 */ /* 0x000fe200078ec0ff */
[----:B------:R-:W2:Y:S01]  /*7430*/  MUFU.EX2 R176, R176 ;  /* 0x000000b000b07308 */ /* 0x000ea20000000800 */
[----:B------:R-:W-:Y:S01]  /*7440*/  LOP3.LUT R6, R18, 0xffff, RZ, 0xc0, !PT ;  /* 0x0000ffff12067812 */ /* 0x000fe200078ec0ff */
[--C-:B------:R-:W-:Y:S01]  /*7450*/  HSET2.LE.AND R128, R3, R252.reuse, PT ;  /* 0x000000fc03807233 */ /* 0x100fe20003803000 */
[----:B------:R-:W-:Y:S01]  /*7460*/  SHF.R.U32.HI R7, RZ, 0x10, R18 ;  /* 0x00000010ff077819 */ /* 0x000fe20000011612 */
[----:B------:R-:W-:Y:S01]  /*7470*/  LDSM.16.MT88.4 R24, [R226+0x10800] ;  /* 0x01080000e218783b */ /* 0x000fe20000004200 */
[----:B------:R-:W-:Y:S01]  /*7480*/  LOP3.LUT R130, R130, R5, RZ, 0xc0, !PT ;  /* 0x0000000582827212 */ /* 0x000fe200078ec0ff */
[--C-:B------:R-:W-:Y:S01]  /*7490*/  FFMA.FTZ R190, R190, c[0x0][0x23c], -R181.reuse ;  /* 0x00008f00bebe7a23 */ /* 0x100fe200000108b5 */
[----:B------:R-:W-:Y:S01]  /*74a0*/  LOP3.LUT R5, R18, 0xff, RZ, 0xc0, !PT ;  /* 0x000000ff12057812 */ /* 0x000fe200078ec0ff */
[----:B------:R-:W-:Y:S01]  /*74b0*/  MUFU.EX2 R169, R169 ;  /* 0x000000a900a97308 */ /* 0x000fe20000000800 */
[----:B----4-:R-:W-:Y:S01]  /*74c0*/  F2FP.PACK_AB R4, R179, R174 ;  /* 0x000000aeb304723e */ /* 0x010fe200000000ff */
[--C-:B------:R-:W-:Y:S01]  /*74d0*/  FFMA.FTZ R192, R192, c[0x0][0x23c], -R181.reuse ;  /* 0x00008f00c0c07a23 */ /* 0x100fe200000108b5 */
[----:B------:R-:W-:Y:S01]  /*74e0*/  SHF.R.U32.HI R6, RZ, 0x8, R6 ;  /* 0x00000008ff067819 */ /* 0x000fe20000011606 */
[--C-:B------:R-:W-:Y:S01]  /*74f0*/  FFMA.FTZ R191, R191, c[0x0][0x23c], -R188.reuse ;  /* 0x00008f00bfbf7a23 */ /* 0x100fe200000108bc */
[----:B------:R-:W-:Y:S01]  /*7500*/  LOP3.LUT R129, R129, R4, RZ, 0xc0, !PT ;  /* 0x0000000481817212 */ /* 0x000fe200078ec0ff */
[----:B------:R-:W-:Y:S01]  /*7510*/  FFMA.FTZ R185, R185, c[0x0][0x23c], -R188 ;  /* 0x00008f00b9b97a23 */ /* 0x000fe200000108bc */
[----:B------:R-:W-:Y:S01]  /*7520*/  SHF.R.U32.HI R4, RZ, 0x18, R18 ;  /* 0x00000018ff047819 */ /* 0x000fe20000011612 */
[----:B------:R-:W4:Y:S01]  /*7530*/  MUFU.EX2 R164, R164 ;  /* 0x000000a400a47308 */ /* 0x000f220000000800 */
[----:B--2---:R-:W-:Y:S01]  /*7540*/  F2FP.PACK_AB R3, R176, R177 ;  /* 0x000000b1b003723e */ /* 0x004fe200000000ff */
[--C-:B------:R-:W-:Y:S01]  /*7550*/  FFMA.FTZ R184, R184, c[0x0][0x23c], -R181.reuse ;  /* 0x00008f00b8b87a23 */ /* 0x100fe200000108b5 */
[----:B------:R-:W-:Y:S01]  /*7560*/  LOP3.LUT R7, R7, 0xff, RZ, 0xc0, !PT ;  /* 0x000000ff07077812 */ /* 0x000fe200078ec0ff */
[--C-:B------:R-:W-:Y:S01]  /*7570*/  FFMA.FTZ R182, R182, c[0x0][0x23c], -R181.reuse ;  /* 0x00008f00b6b67a23 */ /* 0x100fe200000108b5 */
[----:B------:R-:W-:Y:S01]  /*7580*/  LOP3.LUT R9, R19, UR6, R10, 0x96, !PT ;  /* 0x0000000613097c12 */ /* 0x000fe2000f8e960a */
[----:B------:R-:W-:Y:S01]  /*7590*/  FADD.FTZ R176, R177, R176 ;  /* 0x000000b0b1b07221 */ /* 0x000fe20000010000 */
[----:B------:R-:W-:Y:S01]  /*75a0*/  PRMT R5, R5, 0x5410, R6 ;  /* 0x0000541005057816 */ /* 0x000fe20000000006 */
[----:B------:R-:W-:Y:S01]  /*75b0*/  MUFU.EX2 R166, R166 ;  /* 0x000000a600a67308 */ /* 0x000fe20000000800 */
[----:B------:R-:W-:Y:S01]  /*75c0*/  LOP3.LUT R128, R128, R3, RZ, 0xc0, !PT ;  /* 0x0000000380807212 */ /* 0x000fe200078ec0ff */
[----:B------:R-:W-:Y:S01]  /*75d0*/  FFMA.FTZ R3, R8, c[0x0][0x23c], -R181 ;  /* 0x00008f0008037a23 */ /* 0x000fe200000108b5 */
[----:B------:R-:W-:Y:S01]  /*75e0*/  PRMT R7, R7, 0x5410, R4 ;  /* 0x0000541007077816 */ /* 0x000fe20000000004 */
[--C-:B------:R-:W-:Y:S01]  /*75f0*/  HSET2.LE.AND R8, R5, R252.reuse, PT ;  /* 0x000000fc05087233 */ /* 0x100fe20003803000 */
[C---:B------:R-:W-:Y:S01]  /*7600*/  LOP3.LUT R6, R9.reuse, 0xffff, RZ, 0xc0, !PT ;  /* 0x0000ffff09067812 */ /* 0x040fe200078ec0ff */
[----:B------:R-:W-:Y:S01]  /*7610*/  LDSM.16.MT88.4 R16, [R224+0x10800] ;  /* 0x01080000e010783b */ /* 0x000fe20000004200 */
[--C-:B------:R-:W-:Y:S01]  /*7620*/  SHF.R.U32.HI R4, RZ, 0x10, R9.reuse ;  /* 0x00000010ff047819 */ /* 0x100fe20000011609 */
[----:B------:R-:W2:Y:S01]  /*7630*/  MUFU.EX2 R3, R3 ;  /* 0x0000000300037308 */ /* 0x000ea20000000800 */
[----:B------:R-:W-:Y:S01]  /*7640*/  LOP3.LUT R109, R9, 0xff, RZ, 0xc0, !PT ;  /* 0x000000ff096d7812 */ /* 0x000fe200078ec0ff */
[C---:B------:R-:W-:Y:S01]  /*7650*/  HMMA.16816.F32 R44, R128.reuse, R48, RZ ;  /* 0x00000030802c723c */ /* 0x040fe200000018ff */
[----:B------:R-:W-:Y:S01]  /*7660*/  SHF.R.U32.HI R9, RZ, 0x18, R9 ;  /* 0x00000018ff097819 */ /* 0x000fe20000011609 */
[--C-:B------:R-:W-:Y:S01]  /*7670*/  HSET2.LE.AND R7, R7, R252.reuse, PT ;  /* 0x000000fc07077233 */ /* 0x100fe20003803000 */
[----:B------:R-:W-:Y:S01]  /*7680*/  SHF.R.U32.HI R6, RZ, 0x8, R6 ;  /* 0x00000008ff067819 */ /* 0x000fe20000011606 */
[----:B------:R-:W-:Y:S01]  /*7690*/  FADD.FTZ R179, R174, R179 ;  /* 0x000000b3aeb37221 */ /* 0x000fe20000010000 */
[----:B----4-:R-:W-:Y:S01]  /*76a0*/  F2FP.PACK_AB R11, R164, R169 ;  /* 0x000000a9a40b723e */ /* 0x010fe200000000ff */
[----:B------:R-:W-:Y:S01]  /*76b0*/  MUFU.EX2 R173, R173 ;  /* 0x000000ad00ad7308 */ /* 0x000fe20000000800 */
[----:B------:R-:W-:Y:S01]  /*76c0*/  LOP3.LUT R4, R4, 0xff, RZ, 0xc0, !PT ;  /* 0x000000ff04047812 */ /* 0x000fe200078ec0ff */
[C---:B------:R-:W-:Y:S01]  /*76d0*/  HMMA.16816.F32 R48, R128.reuse, R50, RZ ;  /* 0x000000328030723c */ /* 0x040fe200000018ff */
[----:B------:R-:W-:Y:S01]  /*76e0*/  PRMT R109, R109, 0x5410, R6 ;  /* 0x000054106d6d7816 */ /* 0x000fe20000000006 */
[----:B------:R-:W-:Y:S01]  /*76f0*/  FADD.FTZ R175, R175, R176 ;  /* 0x000000b0afaf7221 */ /* 0x000fe20000010000 */
[----:B------:R-:W-:Y:S01]  /*7700*/  PRMT R5, R4, 0x5410, R9 ;  /* 0x0000541004057816 */ /* 0x000fe20000000009 */
[----:B------:R-:W-:Y:S01]  /*7710*/  FADD.FTZ R178, R178, R179 ;  /* 0x000000b3b2b27221 */ /* 0x000fe20000010000 */
[----:B------:R-:W-:Y:S01]  /*7720*/  LOP3.LUT R6, R8, R11, RZ, 0xc0, !PT ;  /* 0x0000000b08067212 */ /* 0x000fe200078ec0ff */
[----:B------:R-:W4:Y:S01]  /*7730*/  MUFU.EX2 R168, R168 ;  /* 0x000000a800a87308 */ /* 0x000f220000000800 */
[----:B------:R-:W5:Y:S01]  /*7740*/  LDSM.16.MT88.4 R8, [R228+0x12800] ;  /* 0x01280000e408783b */ /* 0x000f620000004200 */
[----:B--2---:R-:W-:Y:S01]  /*7750*/  F2FP.PACK_AB R4, R3, R166 ;  /* 0x000000a60304723e */ /* 0x004fe200000000ff */
[----:B-1----:R-:W-:Y:S01]  /*7760*/  HMMA.16816.F32 R36, R128, R40, RZ ;  /* 0x000000288024723c */ /* 0x002fe200000018ff */
[--C-:B------:R-:W-:Y:S01]  /*7770*/  HSET2.LE.AND R5, R5, R252.reuse, PT ;  /* 0x000000fc05057233 */ /* 0x100fe20003803000 */
[----:B------:R-:W-:Y:S01]  /*7780*/  FADD.FTZ R170, R170, R175 ;  /* 0x000000afaaaa7221 */ /* 0x000fe20000010000 */
[----:B------:R-:W-:Y:S01]  /*7790*/  LOP3.LUT R7, R7, R4, RZ, 0xc0, !PT ;  /* 0x0000000407077212 */ /* 0x000fe200078ec0ff */
[----:B------:R-:W-:Y:S01]  /*77a0*/  HSET2.LE.AND R4, R109, R252, PT ;  /* 0x000000fc6d047233 */ /* 0x000fe20003803000 */
[----:B------:R-:W-:Y:S01]  /*77b0*/  MUFU.EX2 R172, R172 ;  /* 0x000000ac00ac7308 */ /* 0x000fe20000000800 */
[----:B------:R-:W-:-:S02]  /*77c0*/  FADD.FTZ R171, R171, R178 ;  /* 0x000000b2abab7221 */ /* 0x000fc40000010000 */
[C---:B------:R-:W-:Y:S05]  /*77d0*/  HMMA.16816.F32 R40, R128.reuse, R42, RZ ;  /* 0x0000002a8028723c */ /* 0x040fea00000018ff */
[----:B------:R-:W1:Y:S01]  /*77e0*/  MUFU.EX2 R167, R167 ;  /* 0x000000a700a77308 */ /* 0x000e620000000800 */
[----:B----4-:R-:W-:Y:S01]  /*77f0*/  F2FP.PACK_AB R109, R168, R173 ;  /* 0x000000ada86d723e */ /* 0x010fe200000000ff */
[----:B------:R-:W-:Y:S01]  /*7800*/  FADD.FTZ R173, R173, R170 ;  /* 0x000000aaadad7221 */ /* 0x000fe20000010000 */
[----:B------:R-:W-:Y:S02]  /*7810*/  HMMA.16816.F32 R136, R128, R132, RZ ;  /* 0x000000848088723c */ /* 0x000fe400000018ff */
[----:B------:R-:W-:Y:S01]  /*7820*/  LOP3.LUT R4, R4, R109, RZ, 0xc0, !PT ;  /* 0x0000006d04047212 */ /* 0x000fe200078ec0ff */
[----:B------:R-:W-:-:S02]  /*7830*/  FADD.FTZ R168, R168, R173 ;  /* 0x000000ada8a87221 */ /* 0x000fc40000010000 */
[----:B------:R-:W-:Y:S02]  /*7840*/  MUFU.EX2 R190, R190 ;  /* 0x000000be00be7308 */ /* 0x000fe40000000800 */
[----:B------:R-:W-:Y:S01]  /*7850*/  FADD.FTZ R169, R169, R168 ;  /* 0x000000a8a9a97221 */ /* 0x000fe20000010000 */
[C---:B------:R-:W-:Y:S03]  /*7860*/  HMMA.16816.F32 R108, R128.reuse, R112, RZ ;  /* 0x00000070806c723c */ /* 0x040fe600000018ff */
[----:B------:R-:W-:Y:S02]  /*7870*/  FADD.FTZ R169, R164, R169 ;  /* 0x000000a9a4a97221 */ /* 0x000fe40000010000 */
[----:B------:R-:W-:Y:S02]  /*7880*/  MUFU.EX2 R192, R192 ;  /* 0x000000c000c07308 */ /* 0x000fe40000000800 */
[----:B-1----:R-:W-:Y:S01]  /*7890*/  F2FP.PACK_AB R112, R167, R172 ;  /* 0x000000aca770723e */ /* 0x002fe200000000ff */
[----:B------:R-:W-:Y:S01]  /*78a0*/  HMMA.16816.F32 R132, R128, R134, RZ ;  /* 0x000000868084723c */ /* 0x000fe200000018ff */
[----:B------:R-:W-:-:S02]  /*78b0*/  FADD.FTZ R172, R172, R171 ;  /* 0x000000abacac7221 */ /* 0x000fc40000010000 */
[----:B------:R-:W-:Y:S02]  /*78c0*/  LOP3.LUT R5, R5, R112, RZ, 0xc0, !PT ;  /* 0x0000007005057212 */ /* 0x000fe400078ec0ff */
[----:B------:R-:W-:Y:S01]  /*78d0*/  MUFU.EX2 R191, R191 ;  /* 0x000000bf00bf7308 */ /* 0x000fe20000000800 */
[----:B------:R-:W-:Y:S02]  /*78e0*/  FADD.FTZ R167, R167, R172 ;  /* 0x000000aca7a77221 */ /* 0x000fe40000010000 */
[----:B------:R-:W-:Y:S02]  /*78f0*/  HMMA.16816.F32 R76, R128, R80, RZ ;  /* 0x00000050804c723c */ /* 0x000fe400000018ff */
[----:B------:R-:W-:-:S03]  /*7900*/  FADD.FTZ R166, R166, R167 ;  /* 0x000000a7a6a67221 */ /* 0x000fc60000010000 */
[----:B------:R-:W-:Y:S01]  /*7910*/  MUFU.EX2 R185, R185 ;  /* 0x000000b900b97308 */ /* 0x000fe20000000800 */
[----:B------:R-:W-:Y:S02]  /*7920*/  FADD.FTZ R166, R3, R166 ;  /* 0x000000a603a67221 */ /* 0x000fe40000010000 */
[C---:B---3--:R-:W-:Y:S05]  /*7930*/  HMMA.16816.F32 R44, R4.reuse, R12, R44 ;  /* 0x0000000c042c723c */ /* 0x048fea000000182c */
[----:B------:R-:W-:Y:S03]  /*7940*/  MUFU.EX2 R184, R184 ;  /* 0x000000b800b87308 */ /* 0x000fe60000000800 */
[C---:B------:R-:W-:Y:S01]  /*7950*/  HMMA.16816.F32 R48, R4.reuse, R14, R48 ;  /* 0x0000000e0430723c */ /* 0x040fe20000001830 */
[----:B------:R-:W1:Y:S04]  /*7960*/  LDSM.16.MT88.4 R12, [R226+0x14800] ;  /* 0x01480000e20c783b */ /* 0x000e680000004200 */
[----:B------:R-:W-:Y:S03]  /*7970*/  MUFU.EX2 R182, R182 ;  /* 0x000000b600b67308 */ /* 0x000fe60000000800 */
[C---:B-----5:R-:W-:Y:S08]  /*7980*/  HMMA.16816.F32 R36, R4.reuse, R8, R36 ;  /* 0x000000080424723c */ /* 0x060ff00000001824 */
[C---:B------:R-:W-:Y:S01]  /*7990*/  HMMA.16816.F32 R40, R4.reuse, R10, R40 ;  /* 0x0000000a0428723c */ /* 0x040fe20000001828 */
[----:B------:R-:W2:Y:S07]  /*79a0*/  LDSM.16.MT88.4 R8, [R224+0x12800] ;  /* 0x01280000e008783b */ /* 0x000eae0000004200 */
[C---:B------:R-:W-:Y:S08]  /*79b0*/  HMMA.16816.F32 R136, R4.reuse, R16, R136 ;  /* 0x000000100488723c */ /* 0x040ff00000001888 */
[----:B------:R-:W-:Y:S01]  /*79c0*/  HMMA.16816.F32 R132, R4, R18, R132 ;  /* 0x000000120484723c */ /* 0x000fe20000001884 */
[----:B------:R-:W3:Y:S07]  /*79d0*/  LDSM.16.MT88.4 R16, [R228+0x14800] ;  /* 0x01480000e410783b */ /* 0x000eee0000004200 */
[C---:B------:R-:W-:Y:S08]  /*79e0*/  HMMA.16816.F32 R80, R128.reuse, R82, RZ ;  /* 0x000000528050723c */ /* 0x040ff000000018ff */
[C---:B------:R-:W-:Y:S08]  /*79f0*/  HMMA.16816.F32 R60, R128.reuse, R64, RZ ;  /* 0x00000040803c723c */ /* 0x040ff000000018ff */
[C---:B------:R-:W-:Y:S08]  /*7a00*/  HMMA.16816.F32 R64, R128.reuse, R66, RZ ;  /* 0x000000428040723c */ /* 0x040ff000000018ff */
[C---:B------:R-:W-:Y:S08]  /*7a10*/  HMMA.16816.F32 R144, R128.reuse, R140, RZ ;  /* 0x0000008c8090723c */ /* 0x040ff000000018ff */
[C---:B------:R-:W-:Y:S08]  /*7a20*/  HMMA.16816.F32 R140, R128.reuse, R142, RZ ;  /* 0x0000008e808c723c */ /* 0x040ff000000018ff */
[C---:B------:R-:W-:Y:S08]  /*7a30*/  HMMA.16816.F32 R68, R128.reuse, R72, RZ ;  /* 0x000000488044723c */ /* 0x040ff000000018ff */
[----:B------:R-:W-:Y:S08]  /*7a40*/  HMMA.16816.F32 R72, R128, R74, RZ ;  /* 0x0000004a8048723c */ /* 0x000ff000000018ff */
        /* <DEDUP_REMOVED lines=21> */
[----:B------:R-:W-:Y:S01]  /*7ba0*/  IMAD.WIDE.U32 R32, R165, -0x2daee0ad, RZ ;  /* 0xd2511f53a5207825 */ /* 0x000fe200078e00ff */
[C---:B-1----:R-:W-:Y:S07]  /*7bb0*/  HMMA.16816.F32 R100, R4.reuse, R12, R100 ;  /* 0x0000000c0464723c */ /* 0x042fee0000001864 */
[----:B------:R-:W-:Y:S01]  /*7bc0*/  IMAD.U32 R12, RZ, RZ, UR4 ;  /* 0x00000004ff0c7e24 */ /* 0x000fe2000f8e00ff */
[----:B--2---:R-:W-:Y:S04]  /*7bd0*/  HMMA.16816.F32 R84, R4, R8, R84 ;  /* 0x000000080454723c */ /* 0x004fe80000001854 */
[----:B------:R-:W-:Y:S01]  /*7be0*/  LOP3.LUT R12, R33, UR25, R12, 0x96, !PT ;  /* 0x00000019210c7c12 */ /* 0x000fe2000f8e960c */
[----:B------:R-:W-:-:S03]  /*7bf0*/  IMAD.WIDE.U32 R32, R196, -0x326172a9, RZ ;  /* 0xcd9e8d57c4207825 */ /* 0x000fc600078e00ff */
[C---:B------:R-:W-:Y:S01]  /*7c00*/  HMMA.16816.F32 R88, R4.reuse, R10, R88 ;  /* 0x0000000a0458723c */ /* 0x040fe20000001858 */
[----:B------:R-:W1:Y:S01]  /*7c10*/  LDSM.16.MT88.4 R8, [R226+0x16800] ;  /* 0x01680000e208783b */ /* 0x000e620000004200 */
[--C-:B------:R-:W-:Y:S02]  /*7c20*/  FFMA.FTZ R33, R193, c[0x0][0x23c], -R188.reuse ;  /* 0x00008f00c1217a23 */ /* 0x100fe400000108bc */
[----:B------:R-:W-:Y:S02]  /*7c30*/  FFMA.FTZ R193, R194, c[0x0][0x23c], -R181 ;  /* 0x00008f00c2c17a23 */ /* 0x000fe400000108b5 */
[----:B------:R-:W-:Y:S02]  /*7c40*/  FFMA.FTZ R194, R189, c[0x0][0x23c], -R188 ;  /* 0x00008f00bdc27a23 */ /* 0x000fe400000108bc */
[----:B----4-:R-:W-:Y:S01]  /*7c50*/  HMMA.16816.F32 R52, R4, R20, R52 ;  /* 0x000000140434723c */ /* 0x010fe20000001834 */
[----:B------:R-:W-:Y:S06]  /*7c60*/  MUFU.EX2 R33, R33 ;  /* 0x0000002100217308 */ /* 0x000fec0000000800 */
[----:B------:R-:W-:Y:S01]  /*7c70*/  IMAD.WIDE.U32 R20, R12, -0x326172a9, RZ ;  /* 0xcd9e8d570c147825 */ /* 0x000fe200078e00ff */
[----:B------:R-:W-:Y:S01]  /*7c80*/  HMMA.16816.F32 R148, R128, R150, RZ ;  /* 0x000000968094723c */ /* 0x000fe200000018ff */
[----:B------:R-:W-:Y:S03]  /*7c90*/  MUFU.EX2 R193, R193 ;  /* 0x000000c100c17308 */ /* 0x000fe60000000800 */
[----:B------:R-:W-:Y:S01]  /*7ca0*/  LOP3.LUT R12, R21, UR38, R32, 0x96, !PT ;  /* 0x00000026150c7c12 */ /* 0x000fe2000f8e9620 */
[----:B------:R-:W-:Y:S01]  /*7cb0*/  FFMA.FTZ R32, R203, c[0x0][0x23c], -R188 ;  /* 0x00008f00cb207a23 */ /* 0x000fe200000108bc */
[----:B------:R-:W-:-:S02]  /*7cc0*/  LOP3.LUT R20, R205, UR7, R20, 0x96, !PT ;  /* 0x00000007cd147c12 */ /* 0x000fc4000f8e9614 */
[----:B---3--:R-:W-:Y:S01]  /*7cd0*/  HMMA.16816.F32 R92, R4, R16, R92 ;  /* 0x00000010045c723c */ /* 0x008fe2000000185c */
[----:B------:R-:W-:Y:S02]  /*7ce0*/  MUFU.EX2 R194, R194 ;  /* 0x000000c200c27308 */ /* 0x000fe40000000800 */
[----:B------:R-:W-:-:S05]  /*7cf0*/  IMAD.WIDE.U32 R20, R20, -0x2daee0ad, RZ ;  /* 0xd2511f5314147825 */ /* 0x000fca00078e00ff */
[C---:B------:R-:W-:Y:S01]  /*7d00*/  HMMA.16816.F32 R96, R4.reuse, R18, R96 ;  /* 0x000000120460723c */ /* 0x040fe20000001860 */
[----:B------:R-:W2:Y:S01]  /*7d10*/  LDSM.16.MT88.4 R16, [R225+0x16800] ;  /* 0x01680000e110783b */ /* 0x000ea20000004200 */
[----:B------:R-:W-:Y:S06]  /*7d20*/  MUFU.EX2 R32, R32 ;  /* 0x0000002000207308 */ /* 0x000fec0000000800 */
[----:B------:R-:W-:Y:S07]  /*7d30*/  HMMA.16816.F32 R152, R4, R24, R152 ;  /* 0x000000180498723c */ /* 0x000fee0000001898 */
[----:B------:R-:W-:Y:S01]  /*7d40*/  IMAD.WIDE.U32 R24, R12, -0x2daee0ad, RZ ;  /* 0xd2511f530c187825 */ /* 0x000fe200078e00ff */
[----:B------:R-:W-:Y:S04]  /*7d50*/  HMMA.16816.F32 R160, R128, R156, RZ ;  /* 0x0000009c80a0723c */ /* 0x000fe800000018ff */
[----:B------:R-:W-:-:S02]  /*7d60*/  LOP3.LUT R206, R25, UR36, R206, 0x96, !PT ;  /* 0x0000002419ce7c12 */ /* 0x000fc4000f8e96ce */
[----:B------:R-:W-:Y:S02]  /*7d70*/  LOP3.LUT R24, R21, UR34, R24, 0x96, !PT ;  /* 0x0000002215187c12 */ /* 0x000fe4000f8e9618 */
[----:B------:R-:W-:Y:S01]  /*7d80*/  HMMA.16816.F32 R104, R4, R14, R104 ;  /* 0x0000000e0468723c */ /* 0x000fe20000001868 */
[----:B------:R-:W3:Y:S01]  /*7d90*/  LDSM.16.MT88.4 R12, [R224+0x16800] ;  /* 0x01680000e00c783b */ /* 0x000ee20000004200 */
[----:B------:R-:W-:-:S04]  /*7da0*/  IMAD.WIDE.U32 R206, R206, -0x326172a9, RZ ;  /* 0xcd9e8d57cece7825 */ /* 0x000fc800078e00ff */
[----:B------:R-:W-:Y:S01]  /*7db0*/  IMAD.WIDE.U32 R24, R24, -0x326172a9, RZ ;  /* 0xcd9e8d5718187825 */ /* 0x000fe200078e00ff */
[----:B------:R-:W-:Y:S01]  /*7dc0*/  LOP3.LUT R204, R207, UR35, R204, 0x96, !PT ;  /* 0x00000023cfcc7c12 */ /* 0x000fe2000f8e96cc */
[----:B------:R-:W-:Y:S04]  /*7dd0*/  HMMA.16816.F32 R116, R128, R120, RZ ;  /* 0x000000788074723c */ /* 0x000fe800000018ff */
[----:B------:R-:W-:-:S04]  /*7de0*/  IMAD.WIDE.U32 R204, R204, -0x2daee0ad, RZ ;  /* 0xd2511f53cccc7825 */ /* 0x000fc800078e00ff */
[C---:B------:R-:W-:Y:S08]  /*7df0*/  HMMA.16816.F32 R120, R128.reuse, R122, RZ ;  /* 0x0000007a8078723c */ /* 0x040ff000000018ff */
[----:B------:R-:W-:Y:S08]  /*7e00*/  HMMA.16816.F32 R112, R128, R114, RZ ;  /* 0x000000728070723c */ /* 0x000ff000000018ff */
[----:B------:R-:W-:Y:S07]  /*7e10*/  HMMA.16816.F32 R148, R4, R26, R148 ;  /* 0x0000001a0494723c */ /* 0x000fee0000001894 */
[----:B------:R-:W-:Y:S01]  /*7e20*/  LOP3.LUT R26, R25, UR33, R206, 0x96, !PT ;  /* 0x00000021191a7c12 */ /* 0x000fe2000f8e96ce */
[----:B------:R-:W-:Y:S04]  /*7e30*/  HMMA.16816.F32 R156, R128, R158, RZ ;  /* 0x0000009e809c723c */ /* 0x000fe800000018ff */
[----:B------:R-:W-:-:S04]  /*7e40*/  IMAD.WIDE.U32 R26, R26, -0x2daee0ad, RZ ;  /* 0xd2511f531a1a7825 */ /* 0x000fc800078e00ff */
[C---:B------:R-:W-:Y:S08]  /*7e50*/  HMMA.16816.F32 R56, R128.reuse, R58, RZ ;  /* 0x0000003a8038723c */ /* 0x040ff000000018ff */
[----:B------:R-:W-:Y:S07]  /*7e60*/  HMMA.16816.F32 R128, R128, R34, RZ ;  /* 0x000000228080723c */ /* 0x000fee00000018ff */
[--C-:B------:R-:W-:Y:S01]  /*7e70*/  FFMA.FTZ R35, R195, c[0x0][0x23c], -R188.reuse ;  /* 0x00008f00c3237a23 */ /* 0x100fe200000108bc */
[----:B------:R-:W-:Y:S01]  /*7e80*/  HMMA.16816.F32 R160, R4, R28, R160 ;  /* 0x0000001c04a0723c */ /* 0x000fe200000018a0 */
[----:B------:R-:W-:-:S02]  /*7e90*/  FFMA.FTZ R34, R187, c[0x0][0x23c], -R188 ;  /* 0x00008f00bb227a23 */ /* 0x000fc400000108bc */
[--C-:B------:R-:W-:Y:S02]  /*7ea0*/  FFMA.FTZ R187, R202, c[0x0][0x23c], -R181.reuse ;  /* 0x00008f00cabb7a23 */ /* 0x100fe400000108b5 */
[----:B------:R-:W-:Y:S01]  /*7eb0*/  MUFU.EX2 R35, R35 ;  /* 0x0000002300237308 */ /* 0x000fe20000000800 */
[----:B------:R-:W-:Y:S01]  /*7ec0*/  FFMA.FTZ R188, R183, c[0x0][0x23c], -R188 ;  /* 0x00008f00b7bc7a23 */ /* 0x000fe200000108bc */
[----:B------:R-:W-:Y:S01]  /*7ed0*/  LOP3.LUT R28, R205, UR31, R20, 0x96, !PT ;  /* 0x0000001fcd1c7c12 */ /* 0x000fe2000f8e9614 */
[C---:B-1----:R-:W-:Y:S01]  /*7ee0*/  HMMA.16816.F32 R108, R4.reuse, R8, R108 ;  /* 0x00000008046c723c */ /* 0x042fe2000000186c */
[--C-:B------:R-:W-:Y:S02]  /*7ef0*/  FFMA.FTZ R183, R186, c[0x0][0x23c], -R181.reuse ;  /* 0x00008f00bab77a23 */ /* 0x100fe400000108b5 */
[----:B------:R-:W-:Y:S02]  /*7f00*/  FFMA.FTZ R181, R180, c[0x0][0x23c], -R181 ;  /* 0x00008f00b4b57a23 */ /* 0x000fe400000108b5 */
[----:B------:R-:W-:Y:S01]  /*7f10*/  IMAD.WIDE.U32 R28, R28, -0x326172a9, RZ ;  /* 0xcd9e8d571c1c7825 */ /* 0x000fe200078e00ff */
[----:B------:R-:W-:Y:S01]  /*7f20*/  MUFU.EX2 R34, R34 ;  /* 0x0000002200227308 */ /* 0x000fe20000000800 */
[----:B------:R-:W-:Y:S01]  /*7f30*/  LOP3.LUT R8, R27, UR19, R204, 0x96, !PT ;  /* 0x000000131b087c12 */ /* 0x000fe2000f8e96cc */
[----:B--2---:R-:W-:Y:S02]  /*7f40*/  HMMA.16816.F32 R116, R4, R16, R116 ;  /* 0x000000100474723c */ /* 0x004fe40000001874 */
[----:B------:R-:W-:-:S02]  /*7f50*/  LOP3.LUT R24, R29, UR20, R24, 0x96, !PT ;  /* 0x000000141d187c12 */ /* 0x000fc4000f8e9618 */
[----:B------:R-:W-:Y:S02]  /*7f60*/  IMAD.WIDE.U32 R8, R8, -0x326172a9, RZ ;  /* 0xcd9e8d5708087825 */ /* 0x000fe400078e00ff */
[----:B------:R-:W1:Y:S02]  /*7f70*/  MUFU.EX2 R187, R187 ;  /* 0x000000bb00bb7308 */ /* 0x000e640000000800 */
[C---:B------:R-:W-:Y:S01]  /*7f80*/  HMMA.16816.F32 R120, R4.reuse, R18, R120 ;  /* 0x000000120478723c */ /* 0x040fe20000001878 */
[----:B------:R-:W-:Y:S01]  /*7f90*/  LOP3.LUT R16, R9, UR39, R28, 0x96, !PT ;  /* 0x0000002709107c12 */ /* 0x000fe2000f8e961c */
[----:B------:R-:W-:Y:S01]  /*7fa0*/  IMAD.WIDE.U32 R24, R24, -0x2daee0ad, RZ ;  /* 0xd2511f5318187825 */ /* 0x000fe200078e00ff */
[C---:B------:R-:W-:Y:S02]  /*7fb0*/  LOP3.LUT R20, R8.reuse, 0xff, RZ, 0xc0, !PT ;  /* 0x000000ff08147812 */ /* 0x040fe400078ec0ff */
[--C-:B------:R-:W-:Y:S01]  /*7fc0*/  SHF.R.U32.HI R17, RZ, 0x18, R8.reuse ;  /* 0x00000018ff117819 */ /* 0x100fe20000011608 */
[----:B------:R-:W-:Y:S01]  /*7fd0*/  MUFU.EX2 R188, R188 ;  /* 0x000000bc00bc7308 */ /* 0x000fe20000000800 */
[----:B------:R-:W-:Y:S01]  /*7fe0*/  LOP3.LUT R19, R8, 0xffff, RZ, 0xc0, !PT ;  /* 0x0000ffff08137812 */ /* 0x000fe200078ec0ff */
[----:B------:R-:W-:Y:S01]  /*7ff0*/  HMMA.16816.F32 R112, R4, R10, R112 ;  /* 0x0000000a0470723c */ /* 0x000fe20000001870 */
[----:B------:R-:W-:-:S02]  /*8000*/  SHF.R.U32.HI R18, RZ, 0x10, R8 ;  /* 0x00000010ff127819 */ /* 0x000fc40000011608 */
[----:B------:R-:W2:Y:S01]  /*8010*/  LDSM.16.MT88.4 R8, [R226+0x11000] ;  /* 0x01100000e208783b */ /* 0x000ea20000004200 */
[----:B------:R-:W-:Y:S02]  /*8020*/  LOP3.LUT R26, R25, UR6, R26, 0x96, !PT ;  /* 0x00000006191a7c12 */ /* 0x000fe4000f8e961a */
[----:B------:R-:W-:Y:S01]  /*8030*/  LOP3.LUT R18, R18, 0xff, RZ, 0xc0, !PT ;  /* 0x000000ff12127812 */ /* 0x000fe200078ec0ff */
[----:B------:R-:W4:Y:S01]  /*8040*/  MUFU.EX2 R183, R183 ;  /* 0x000000b700b77308 */ /* 0x000f220000000800 */
[C---:B------:R-:W-:Y:S01]  /*8050*/  HMMA.16816.F32 R156, R4.reuse, R30, R156 ;  /* 0x0000001e049c723c */ /* 0x040fe2000000189c */
[----:B------:R-:W-:Y:S02]  /*8060*/  LOP3.LUT R27, R24, 0xff, RZ, 0xc0, !PT ;  /* 0x000000ff181b7812 */ /* 0x000fe400078ec0ff */
[----:B------:R-:W-:Y:S02]  /*8070*/  PRMT R17, R18, 0x5410, R17 ;  /* 0x0000541012117816 */ /* 0x000fe40000000011 */
[----:B-1----:R-:W-:Y:S01]  /*8080*/  F2FP.PACK_AB R18, R190, R187 ;  /* 0x000000bbbe12723e */ /* 0x002fe200000000ff */
[----:B------:R-:W-:Y:S01]  /*8090*/  FADD.FTZ R187, R187, R166 ;  /* 0x000000a6bbbb7221 */ /* 0x000fe20000010000 */
[----:B------:R-:W1:Y:S01]  /*80a0*/  MUFU.EX2 R181, R181 ;  /* 0x000000b500b57308 */ /* 0x000e620000000800 */
[----:B------:R-:W-:Y:S01]  /*80b0*/  HMMA.16816.F32 R56, R4, R22, R56 ;  /* 0x000000160438723c */ /* 0x000fe20000001838 */
[----:B------:R-:W-:Y:S01]  /*80c0*/  LOP3.LUT R29, R26, 0xff, RZ, 0xc0, !PT ;  /* 0x000000ff1a1d7812 */ /* 0x000fe200078ec0ff */
[----:B------:R-:W-:-:S06]  /*80d0*/  FADD.FTZ R190, R190, R187 ;  /* 0x000000bbbebe7221 */ /* 0x000fcc0000010000 */
[C---:B---3--:R-:W-:Y:S08]  /*80e0*/  HMMA.16816.F32 R124, R4.reuse, R12, R124 ;  /* 0x0000000c047c723c */ /* 0x048ff0000000187c */
[----:B------:R-:W-:Y:S01]  /*80f0*/  HMMA.16816.F32 R128, R4, R14, R128 ;  /* 0x0000000e0480723c */ /* 0x000fe20000001880 */
[----:B------:R-:W3:Y:S06]  /*8100*/  LDSM.16.MT88.4 R12, [R228+0x11000] ;  /* 0x01100000e40c783b */ /* 0x000eec0000004200 */
[----:B------:R-:W-:-:S02]  /*8110*/  LOP3.LUT R4, R16, 0xffff, RZ, 0xc0, !PT ;  /* 0x0000ffff10047812 */ /* 0x000fc400078ec0ff */
[----:B------:R-:W-:Y:S02]  /*8120*/  LOP3.LUT R7, R16, 0xff, RZ, 0xc0, !PT ;  /* 0x000000ff10077812 */ /* 0x000fe400078ec0ff */
[----:B------:R-:W-:Y:S02]  /*8130*/  SHF.R.U32.HI R4, RZ, 0x8, R4 ;  /* 0x00000008ff047819 */ /* 0x000fe40000011604 */
[----:B------:R-:W-:Y:S02]  /*8140*/  SHF.R.U32.HI R6, RZ, 0x10, R16 ;  /* 0x00000010ff067819 */ /* 0x000fe40000011610 */
[----:B------:R-:W-:Y:S02]  /*8150*/  PRMT R7, R7, 0x5410, R4 ;  /* 0x0000541007077816 */ /* 0x000fe40000000004 */
[----:B------:R-:W-:Y:S02]  /*8160*/  SHF.R.U32.HI R5, RZ, 0x8, R19 ;  /* 0x00000008ff057819 */ /* 0x000fe40000011613 */
[----:B------:R-:W-:Y:S01]  /*8170*/  SHF.R.U32.HI R16, RZ, 0x18, R16 ;  /* 0x00000018ff107819 */ /* 0x000fe20000011610 */
[----:B------:R-:W-:Y:S01]  /*8180*/  HSET2.LE.AND R4, R7, R252, PT ;  /* 0x000000fc07047233 */ /* 0x000fe20003803000 */
[----:B------:R-:W-:-:S02]  /*8190*/  LOP3.LUT R19, R6, 0xff, RZ, 0xc0, !PT ;  /* 0x000000ff06137812 */ /* 0x000fc400078ec0ff */
[----:B------:R-:W-:Y:S02]  /*81a0*/  PRMT R5, R20, 0x5410, R5 ;  /* 0x0000541014057816 */ /* 0x000fe40000000005 */
[----:B------:R-:W-:Y:S01]  /*81b0*/  F2FP.PACK_AB R7, R35, R32 ;  /* 0x000000202307723e */ /* 0x000fe200000000ff */
[----:B------:R-:W5:Y:S01]  /*81c0*/  LDSM.16.MT88.4 R20, [R225+0x11000] ;  /* 0x01100000e114783b */ /* 0x000f620000004200 */
[----:B------:R-:W-:Y:S01]  /*81d0*/  PRMT R19, R19, 0x5410, R16 ;  /* 0x0000541013137816 */ /* 0x000fe20000000010 */
[--C-:B------:R-:W-:Y:S01]  /*81e0*/  HSET2.LE.AND R6, R5, R252.reuse, PT ;  /* 0x000000fc05067233 */ /* 0x100fe20003803000 */
[----:B------:R-:W-:Y:S01]  /*81f0*/  LOP3.LUT R4, R4, R7, RZ, 0xc0, !PT ;  /* 0x0000000704047212 */ /* 0x000fe200078ec0ff */
[--C-:B------:R-:W-:Y:S01]  /*8200*/  HSET2.LE.AND R7, R17, R252.reuse, PT ;  /* 0x000000fc11077233 */ /* 0x100fe20003803000 */
[----:B------:R-:W-:Y:S01]  /*8210*/  F2FP.PACK_AB R17, R34, R33 ;  /* 0x000000212211723e */ /* 0x000fe200000000ff */
[----:B------:R-:W-:Y:S01]  /*8220*/  HSET2.LE.AND R5, R19, R252, PT ;  /* 0x000000fc13057233 */ /* 0x000fe20003803000 */
[----:B------:R-:W-:Y:S01]  /*8230*/  F2FP.PACK_AB R16, R192, R193 ;  /* 0x000000c1c010723e */ /* 0x000fe200000000ff */
[----:B------:R-:W-:Y:S01]  /*8240*/  FADD.FTZ R32, R32, R169 ;  /* 0x000000a920207221 */ /* 0x000fe20000010000 */
[----:B------:R-:W-:Y:S01]  /*8250*/  LOP3.LUT R6, R6, R17, RZ, 0xc0, !PT ;  /* 0x0000001106067212 */ /* 0x000fe200078ec0ff */
[----:B------:R-:W-:Y:S01]  /*8260*/  FADD.FTZ R193, R193, R190 ;  /* 0x000000bec1c17221 */ /* 0x000fe20000010000 */
[----:B------:R-:W-:Y:S01]  /*8270*/  LOP3.LUT R5, R5, R18, RZ, 0xc0, !PT ;  /* 0x0000001205057212 */ /* 0x000fe200078ec0ff */
[----:B------:R-:W-:Y:S01]  /*8280*/  FADD.FTZ R32, R35, R32 ;  /* 0x0000002023207221 */ /* 0x000fe20000010000 */
[----:B------:R-:W-:Y:S01]  /*8290*/  LOP3.LUT R7, R7, R16, RZ, 0xc0, !PT ;  /* 0x0000001007077212 */ /* 0x000fe200078ec0ff */
[----:B------:R-:W-:Y:S01]  /*82a0*/  FADD.FTZ R192, R192, R193 ;  /* 0x000000c1c0c07221 */ /* 0x000fe20000010000 */
[----:B------:R-:W1:Y:S01]  /*82b0*/  LDSM.16.MT88.4 R16, [R224+0x11000] ;  /* 0x01100000e010783b */ /* 0x000e620000004200 */
[----:B------:R-:W-:-:S04]  /*82c0*/  FADD.FTZ R33, R33, R32 ;  /* 0x0000002021217221 */ /* 0x000fc80000010000 */
[----:B--2---:R-:W-:Y:S01]  /*82d0*/  HMMA.16816.F32 R152, R4, R8, R152 ;  /* 0x000000080498723c */ /* 0x004fe20000001898 */
[----:B------:R-:W-:-:S07]  /*82e0*/  FADD.FTZ R34, R34, R33 ;  /* 0x0000002122227221 */ /* 0x000fce0000010000 */
        /* <DEDUP_REMOVED lines=30> */
[C---:B-1----:R-:W-:Y:S08]  /*84d0*/  HMMA.16816.F32 R92, R4.reuse, R8, R92 ;  /* 0x00000008045c723c */ /* 0x042ff0000000185c */
[C---:B------:R-:W-:Y:S01]  /*84e0*/  HMMA.16816.F32 R96, R4.reuse, R10, R96 ;  /* 0x0000000a0460723c */ /* 0x040fe20000001860 */
[----:B------:R-:W1:Y:S07]  /*84f0*/  LDSM.16.MT88.4 R8, [R225+0x17000] ;  /* 0x01700000e108783b */ /* 0x000e6e0000004200 */
[C---:B------:R-:W-:Y:S01]  /*8500*/  HMMA.16816.F32 R88, R4.reuse, R22, R88 ;  /* 0x000000160458723c */ /* 0x040fe20000001858 */
[----:B------:R-:W5:Y:S07]  /*8510*/  LDSM.16.MT88.4 R20, [R224+0x17000] ;  /* 0x01700000e014783b */ /* 0x000f6e0000004200 */
[C---:B--2---:R-:W-:Y:S07]  /*8520*/  HMMA.16816.F32 R100, R4.reuse, R16, R100 ;  /* 0x000000100464723c */ /* 0x044fee0000001864 */
[----:B------:R-:W-:Y:S01]  /*8530*/  LOP3.LUT R16, R24, 0xffff, RZ, 0xc0, !PT ;  /* 0x0000ffff18107812 */ /* 0x000fe200078ec0ff */
[----:B---3--:R-:W-:Y:S01]  /*8540*/  HMMA.16816.F32 R108, R4, R12, R108 ;  /* 0x0000000c046c723c */ /* 0x008fe2000000186c */
[----:B------:R-:W-:-:S02]  /*8550*/  SHF.R.U32.HI R25, RZ, 0x10, R24 ;  /* 0x00000010ff197819 */ /* 0x000fc40000011618 */
[----:B------:R-:W-:Y:S02]  /*8560*/  SHF.R.U32.HI R16, RZ, 0x8, R16 ;  /* 0x00000008ff107819 */ /* 0x000fe40000011610 */
[----:B------:R-:W-:Y:S02]  /*8570*/  LOP3.LUT R25, R25, 0xff, RZ, 0xc0, !PT ;  /* 0x000000ff19197812 */ /* 0x000fe400078ec0ff */
[----:B------:R-:W-:Y:S01]  /*8580*/  PRMT R27, R27, 0x5410, R16 ;  /* 0x000054101b1b7816 */ /* 0x000fe20000000010 */
[C---:B------:R-:W-:Y:S01]  /*8590*/  HMMA.16816.F32 R112, R4.reuse, R14, R112 ;  /* 0x0000000e0470723c */ /* 0x040fe20000001870 */
[----:B------:R-:W2:Y:S07]  /*85a0*/  LDSM.16.MT88.4 R12, [R228+0x11800] ;  /* 0x01180000e40c783b */ /* 0x000eae0000004200 */
[C---:B------:R-:W-:Y:S01]  /*85b0*/  HMMA.16816.F32 R104, R4.reuse, R18, R104 ;  /* 0x000000120468723c */ /* 0x040fe20000001868 */
[----:B------:R-:W-:Y:S07]  /*85c0*/  LDSM.16.MT88.4 R16, [R226+0x11800] ;  /* 0x01180000e210783b */ /* 0x000fee0000004200 */
[C---:B-1----:R-:W-:Y:S07]  /*85d0*/  HMMA.16816.F32 R116, R4.reuse, R8, R116 ;  /* 0x000000080474723c */ /* 0x042fee0000001874 */
[----:B------:R-:W-:Y:S01]  /*85e0*/  SHF.R.U32.HI R8, RZ, 0x18, R24 ;  /* 0x00000018ff087819 */ /* 0x000fe20000011618 */
[----:B------:R-:W-:Y:S01]  /*85f0*/  HMMA.16816.F32 R120, R4, R10, R120 ;  /* 0x0000000a0478723c */ /* 0x000fe20000001878 */
[----:B------:R-:W-:-:S02]  /*8600*/  LOP3.LUT R24, R26, 0xffff, RZ, 0xc0, !PT ;  /* 0x0000ffff1a187812 */ /* 0x000fc400078ec0ff */
[----:B------:R-:W-:Y:S02]  /*8610*/  PRMT R25, R25, 0x5410, R8 ;  /* 0x0000541019197816 */ /* 0x000fe40000000008 */
[----:B------:R-:W1:Y:S01]  /*8620*/  LDSM.16.MT88.4 R8, [R225+0x11800] ;  /* 0x01180000e108783b */ /* 0x000e620000004200 */
[----:B------:R-:W-:Y:S02]  /*8630*/  SHF.R.U32.HI R24, RZ, 0x8, R24 ;  /* 0x00000008ff187819 */ /* 0x000fe40000011618 */
[----:B-----5:R-:W-:Y:S02]  /*8640*/  HMMA.16816.F32 R124, R4, R20, R124 ;  /* 0x00000014047c723c */ /* 0x020fe4000000187c */
[----:B------:R-:W-:-:S05]  /*8650*/  PRMT R29, R29, 0x5410, R24 ;  /* 0x000054101d1d7816 */ /* 0x000fca0000000018 */
[--C-:B------:R-:W-:Y:S01]  /*8660*/  SHF.R.U32.HI R20, RZ, 0x10, R26.reuse ;  /* 0x00000010ff147819 */ /* 0x100fe2000001161a */
[----:B------:R-:W-:Y:S01]  /*8670*/  HMMA.16816.F32 R128, R4, R22, R128 ;  /* 0x000000160480723c */ /* 0x000fe20000001880 */
[----:B------:R-:W-:Y:S02]  /*8680*/  SHF.R.U32.HI R21, RZ, 0x18, R26 ;  /* 0x00000018ff157819 */ /* 0x000fe4000001161a */
[----:B------:R-:W-:-:S04]  /*8690*/  LOP3.LUT R20, R20, 0xff, RZ, 0xc0, !PT ;  /* 0x000000ff14147812 */ /* 0x000fc800078ec0ff */
[----:B------:R-:W-:Y:S01]  /*86a0*/  PRMT R21, R20, 0x5410, R21 ;  /* 0x0000541014157816 */ /* 0x000fe20000000015 */
[--C-:B------:R-:W-:Y:S01]  /*86b0*/  HSET2.LE.AND R6, R27, R252.reuse, PT ;  /* 0x000000fc1b067233 */ /* 0x100fe20003803000 */
[----:B------:R-:W-:Y:S01]  /*86c0*/  F2FP.PACK_AB R23, R194, R191 ;  /* 0x000000bfc217723e */ /* 0x000fe200000000ff */
[--C-:B------:R-:W-:Y:S01]  /*86d0*/  HSET2.LE.AND R7, R25, R252.reuse, PT ;  /* 0x000000fc19077233 */ /* 0x100fe20003803000 */
[----:B----4-:R-:W-:Y:S01]  /*86e0*/  F2FP.PACK_AB R22, R184, R183 ;  /* 0x000000b7b816723e */ /* 0x010fe200000000ff */
[--C-:B------:R-:W-:Y:S01]  /*86f0*/  HSET2.LE.AND R4, R29, R252.reuse, PT ;  /* 0x000000fc1d047233 */ /* 0x100fe20003803000 */
[----:B------:R-:W-:Y:S01]  /*8700*/  F2FP.PACK_AB R20, R181, R182 ;  /* 0x000000b6b514723e */ /* 0x000fe200000000ff */
[----:B------:R-:W-:Y:S01]  /*8710*/  HSET2.LE.AND R5, R21, R252, PT ;  /* 0x000000fc15057233 */ /* 0x000fe20003803000 */
[----:B------:R-:W-:Y:S01]  /*8720*/  F2FP.PACK_AB R21, R188, R185 ;  /* 0x000000b9bc15723e */ /* 0x000fe200000000ff */
[----:B------:R-:W3:Y:S01]  /*8730*/  LDSM.16.MT88.4 R24, [R228+0x13800] ;  /* 0x01380000e418783b */ /* 0x000ee20000004200 */
[----:B------:R-:W-:Y:S01]  /*8740*/  LOP3.LUT R4, R4, R23, RZ, 0xc0, !PT ;  /* 0x0000001704047212 */ /* 0x000fe200078ec0ff */
[----:B------:R-:W-:Y:S01]  /*8750*/  FADD.FTZ R191, R191, R34 ;  /* 0x00000022bfbf7221 */ /* 0x000fe20000010000 */
[----:B------:R-:W-:Y:S01]  /*8760*/  LOP3.LUT R5, R5, R22, RZ, 0xc0, !PT ;  /* 0x0000001605057212 */ /* 0x000fe200078ec0ff */
[----:B------:R-:W-:Y:S01]  /*8770*/  LDSM.16.MT88.4 R28, [R224+0x11800] ;  /* 0x01180000e01c783b */ /* 0x000fe20000004200 */
[----:B------:R-:W-:Y:S01]  /*8780*/  LOP3.LUT R6, R6, R21, RZ, 0xc0, !PT ;  /* 0x0000001506067212 */ /* 0x000fe200078ec0ff */
[----:B------:R-:W-:Y:S01]  /*8790*/  FADD.FTZ R183, R183, R192 ;  /* 0x000000c0b7b77221 */ /* 0x000fe20000010000 */
[----:B------:R-:W-:Y:S01]  /*87a0*/  LOP3.LUT R7, R7, R20, RZ, 0xc0, !PT ;  /* 0x0000001407077212 */ /* 0x000fe200078ec0ff */
[----:B------:R-:W-:Y:S01]  /*87b0*/  FADD.FTZ R194, R194, R191 ;  /* 0x000000bfc2c27221 */ /* 0x000fe20000010000 */
[----:B------:R-:W-:Y:S01]  /*87c0*/  LDSM.16.MT88.4 R20, [R225+0x13800] ;  /* 0x01380000e114783b */ /* 0x000fe20000004200 */
        /* <DEDUP_REMOVED lines=8> */
[C---:B-1----:R-:W-:Y:S08]  /*8850*/  HMMA.16816.F32 R144, R4.reuse, R8, R144 ;  /* 0x000000080490723c */ /* 0x042ff00000001890 */
[C---:B------:R-:W-:Y:S01]  /*8860*/  HMMA.16816.F32 R140, R4.reuse, R10, R140 ;  /* 0x0000000a048c723c */ /* 0x040fe2000000188c */
[----:B------:R-:W1:Y:S07]  /*8870*/  LDSM.16.MT88.4 R8, [R224+0x13800] ;  /* 0x01380000e008783b */ /* 0x000e6e0000004200 */
[C---:B------:R-:W-:Y:S08]  /*8880*/  HMMA.16816.F32 R152, R4.reuse, R16, R152 ;  /* 0x000000100498723c */ /* 0x040ff00000001898 */
        /* <DEDUP_REMOVED lines=49> */
[----:B------:R-:W-:Y:S01]  /*8ba0*/  IMAD.U32 R164, RZ, RZ, UR29 ;  /* 0x0000001dffa47e24 */ /* 0x000fe2000f8e00ff */
[----:B------:R-:W-:Y:S01]  /*8bb0*/  UISETP.GT.AND UP0, UPT, UR29, UR11, UPT ;  /* 0x0000000b1d00728c */ /* 0x000fe2000bf04270 */
[----:B------:R-:W-:-:S04]  /*8bc0*/  IMAD.WIDE.U32 R16, R16, UR16, R4 ;  /* 0x0000001010107c25 */ /* 0x000fc8000f8e0004 */
[----:B------:R-:W-:Y:S01]  /*8bd0*/  IMAD R164, R164, 0x40, R249 ;  /* 0x00000040a4a47824 */ /* 0x000fe200078e02f9 */
[----:B------:R-:W-:Y:S02]  /*8be0*/  IADD3 R5, R17, UR4, RZ ;  /* 0x0000000411057c10 */ /* 0x000fe4000fffe0ff */
[C---:B------:R-:W-:Y:S02]  /*8bf0*/  @!P5 LEA R14, P6, R16.reuse, c[0x0][0x170], 0x1 ;  /* 0x00005c00100eda11 */ /* 0x040fe400078c08ff */
[C---:B------:R-:W-:Y:S02]  /*8c00*/  @!P4 LEA R10, P1, R16.reuse, c[0x0][0x170], 0x1 ;  /* 0x00005c00100aca11 */ /* 0x040fe400078208ff */
[C---:B------:R-:W-:Y:S01]  /*8c10*/  @!P3 LEA R8, P0, R16.reuse, c[0x0][0x170], 0x1 ;  /* 0x00005c001008ba11 */ /* 0x040fe200078008ff */
[----:B------:R-:W-:Y:S01]  /*8c20*/  @P5 STS.128 [R238+0x10000], RZ ;  /* 0x010000ffee005388 */ /* 0x000fe20000000c00 */
[C---:B------:R-:W-:Y:S02]  /*8c30*/  @!P5 LEA.HI.X R15, R16.reuse, c[0x0][0x174], R5, 0x1, P6 ;  /* 0x00005d00100fda11 */ /* 0x040fe400030f0c05 */
        /* <DEDUP_REMOVED lines=78> */
[----:B------:R-:W-:Y:S01]  /*9120*/  IMAD.IADD R3, R248, 0x1, -R164 ;  /* 0x00000001f8037824 */ /* 0x000fe200078e0aa4 */
[----:B------:R-:W-:Y:S02]  /*9130*/  ISETP.GE.AND P1, PT, R164, R246, PT ;  /* 0x000000f6a400720c */ /* 0x000fe40003f26270 */
[----:B------:R-:W-:Y:S02]  /*9140*/  @P4 STS.128 [R238+0x13000], RZ ;  /* 0x013000ffee004388 */ /* 0x000fe40000000c00 */
[----:B------:R-:W-:-:S02]  /*9150*/  IABS R3, R3 ;  /* 0x0000000300037213 */ /* 0x000fc40000000000 */
[----:B------:R-:W-:Y:S01]  /*9160*/  @!PT LDS RZ, [RZ] ;  /* 0x00000000fffff984 */ /* 0x000fe20000000800 */
[----:B------:R-:W-:Y:S01]  /*9170*/  @!PT LDS RZ, [RZ] ;  /* 0x00000000fffff984 */ /* 0x000fe20000000800 */
[----:B------:R-:W-:Y:S01]  /*9180*/  @!PT LDS RZ, [RZ] ;  /* 0x00000000fffff984 */ /* 0x000fe20000000800 */
[----:B------:R1:W-:Y:S01]  /*9190*/  @!P4 LDGSTS.E.BYPASS.LTC128B.128 [R238+0x13000], [R26.64+0x80] ;  /* 0x130000801aeecfae */ /* 0x0003e2000b901d56 */
[----:B------:R-:W-:-:S03]  /*91a0*/  ISETP.LT.OR P1, PT, R164, R247, P1 ;  /* 0x000000f7a400720c */ /* 0x000fc60000f21670 */
        /* <DEDUP_REMOVED lines=31> */
[----:B-1----:R-:W5:Y:S04]  /*93a0*/  LDSM.16.M88.4 R12, [R233+0x8000] ;  /* 0x00800000e90c783b */ /* 0x002f680000000200 */
[----:B---3--:R-:W2:Y:S04]  /*93b0*/  LDSM.16.M88.4 R4, [R233+0x8800] ;  /* 0x00880000e904783b */ /* 0x008ea80000000200 */
[----:B------:R-:W1:Y:S04]  /*93c0*/  LDSM.16.M88.4 R176, [R233+0x9000] ;  /* 0x00900000e9b0783b */ /* 0x000e680000000200 */
[----:B------:R-:W3:Y:S04]  /*93d0*/  LDSM.16.M88.4 R28, [R233+0x9800] ;  /* 0x00980000e91c783b */ /* 0x000ee80000000200 */
[----:B------:R-:W-:Y:S04]  /*93e0*/  LDSM.16.M88.4 R32, [R232] ;  /* 0x00000000e820783b */ /* 0x000fe80000000200 */
[----:B------:R-:W1:Y:S04]  /*93f0*/  LDSM.16.M88.4 R24, [R231] ;  /* 0x00000000e718783b */ /* 0x000e680000000200 */
[----:B----4-:R-:W4:Y:S04]  /*9400*/  LDSM.16.M88.4 R20, [R223] ;  /* 0x00000000df14783b */ /* 0x010f280000000200 */
[----:B------:R-:W1:Y:S04]  /*9410*/  LDSM.16.M88.4 R192, [R222] ;  /* 0x00000000dec0783b */ /* 0x000e680000000200 */
[----:B------:R-:W-:Y:S04]  /*9420*/  LDSM.16.M88.4 R184, [R230] ;  /* 0x00000000e6b8783b */ /* 0x000fe80000000200 */
[----:B------:R-:W-:Y:S01]  /*9430*/  LDSM.16.M88.4 R188, [R221] ;  /* 0x00000000ddbc783b */ /* 0x000fe20000000200 */
[C---:B-----5:R-:W-:Y:S03]  /*9440*/  HMMA.16816.F32 R16, R168.reuse, R12, RZ ;  /* 0x0000000ca810723c */ /* 0x060fe600000018ff */
[----:B------:R-:W0:Y:S05]  /*9450*/  LDGDEPBAR ;  /* 0x00000000000079af */ /* 0x000e2a0000000000 */
[C---:B--2---:R-:W-:Y:S08]  /*9460*/  HMMA.16816.F32 R8, R168.reuse, R4, RZ ;  /* 0x00000004a808723c */ /* 0x044ff000000018ff */
[C---:B------:R-:W-:Y:S08]  /*9470*/  HMMA.16816.F32 R12, R168.reuse, R14, RZ ;  /* 0x0000000ea80c723c */ /* 0x040ff000000018ff */
[C---:B------:R-:W-:Y:S08]  /*9480*/  HMMA.16816.F32 R4, R168.reuse, R6, RZ ;  /* 0x00000006a804723c */ /* 0x040ff000000018ff */
[C---:B-1----:R-:W-:Y:S08]  /*9490*/  HMMA.16816.F32 R180, R168.reuse, R176, RZ ;  /* 0x000000b0a8b4723c */ /* 0x042ff000000018ff */
[C---:B------:R-:W-:Y:S08]  /*94a0*/  HMMA.16816.F32 R176, R168.reuse, R178, RZ ;  /* 0x000000b2a8b0723c */ /* 0x040ff000000018ff */
[C---:B---3--:R-:W-:Y:S08]  /*94b0*/  HMMA.16816.F32 R172, R168.reuse, R28, RZ ;  /* 0x0000001ca8ac723c */ /* 0x048ff000000018ff */
[----:B------:R-:W-:Y:S01]  /*94c0*/  HMMA.16816.F32 R168, R168, R30, RZ ;  /* 0x0000001ea8a8723c */ /* 0x000fe200000018ff */
[----:B------:R-:W1:Y:S07]  /*94d0*/  LDSM.16.M88.4 R28, [R227+0x8000] ;  /* 0x00800000e31c783b */ /* 0x000e6e0000000200 */
[C---:B------:R-:W-:Y:S08]  /*94e0*/  HMMA.16816.F32 R16, R32.reuse, R24, R16 ;  /* 0x000000182010723c */ /* 0x040ff00000001810 */
        /* <DEDUP_REMOVED lines=8> */
[C---:B-1----:R-:W-:Y:S08]  /*9570*/  HMMA.16816.F32 R16, R184.reuse, R28, R16 ;  /* 0x0000001cb810723c */ /* 0x042ff00000001810 */
[C---:B------:R-:W-:Y:S01]  /*9580*/  HMMA.16816.F32 R12, R184.reuse, R30, R12 ;  /* 0x0000001eb80c723c */ /* 0x040fe2000000180c */
[----:B------:R-:W-:Y:S07]  /*9590*/  LDSM.16.M88.4 R28, [R220] ;  /* 0x00000000dc1c783b */ /* 0x000fee0000000200 */
[C---:B--2---:R-:W-:Y:S08]  /*95a0*/  HMMA.16816.F32 R8, R184.reuse, R24, R8 ;  /* 0x00000018b808723c */ /* 0x044ff00000001808 */
[C---:B------:R-:W-:Y:S01]  /*95b0*/  HMMA.16816.F32 R4, R184.reuse, R26, R4 ;  /* 0x0000001ab804723c */ /* 0x040fe20000001804 */
[----:B------:R-:W1:Y:S07]  /*95c0*/  LDSM.16.M88.4 R24, [R229] ;  /* 0x00000000e518783b */ /* 0x000e6e0000000200 */
[C---:B---3--:R-:W-:Y:S08]  /*95d0*/  HMMA.16816.F32 R180, R184.reuse, R20, R180 ;  /* 0x00000014b8b4723c */ /* 0x048ff000000018b4 */
[----:B------:R-:W-:Y:S01]  /*95e0*/  HMMA.16816.F32 R176, R184, R22, R176 ;  /* 0x00000016b8b0723c */ /* 0x000fe200000018b0 */
[----:B------:R-:W2:Y:S07]  /*95f0*/  LDSM.16.M88.4 R20, [R220+0x800] ;  /* 0x00080000dc14783b */ /* 0x000eae0000000200 */
[C---:B------:R-:W-:Y:S08]  /*9600*/  HMMA.16816.F32 R172, R32.reuse, R188, R172 ;  /* 0x000000bc20ac723c */ /* 0x040ff000000018ac */
[----:B------:R-:W-:Y:S01]  /*9610*/  HMMA.16816.F32 R168, R32, R190, R168 ;  /* 0x000000be20a8723c */ /* 0x000fe200000018a8 */
[----:B------:R-:W3:Y:S04]  /*9620*/  LDSM.16.M88.4 R188, [R227+0x9800] ;  /* 0x00980000e3bc783b */ /* 0x000ee80000000200 */
[----:B------:R-:W4:Y:S03]  /*9630*/  LDSM.16.M88.4 R32, [R220+0x1000] ;  /* 0x00100000dc20783b */ /* 0x000f260000000200 */
[C---:B-1----:R-:W-:Y:S08]  /*9640*/  HMMA.16816.F32 R16, R24.reuse, R28, R16 ;  /* 0x0000001c1810723c */ /* 0x042ff00000001810 */
[C---:B------:R-:W-:Y:S01]  /*9650*/  HMMA.16816.F32 R12, R24.reuse, R30, R12 ;  /* 0x0000001e180c723c */ /* 0x040fe2000000180c */
[----:B------:R-:W-:Y:S07]  /*9660*/  LDSM.16.M88.4 R28, [R234+0x2000] ;  /* 0x00200000ea1c783b */ /* 0x000fee0000000200 */
[C---:B--2---:R-:W-:Y:S08]  /*9670*/  HMMA.16816.F32 R8, R24.reuse, R20, R8 ;  /* 0x000000141808723c */ /* 0x044ff00000001808 */
[----:B------:R-:W-:Y:S01]  /*9680*/  HMMA.16816.F32 R4, R24, R22, R4 ;  /* 0x000000161804723c */ /* 0x000fe20000001804 */
[----:B------:R-:W1:Y:S07]  /*9690*/  LDSM.16.M88.4 R20, [R233+0xa000] ;  /* 0x00a00000e914783b */ /* 0x000e6e0000000200 */
        /* <DEDUP_REMOVED lines=8> */
[----:B------:R-:W-:Y:S01]  /*9720*/  HMMA.16816.F32 R168, R24, R194, R168 ;  /* 0x000000c218a8723c */ /* 0x000fe200000018a8 */
[----:B------:R-:W-:Y:S04]  /*9730*/  LDSM.16.M88.4 R24, [R232+0x2000] ;  /* 0x00200000e818783b */ /* 0x000fe80000000200 */
[----:B------:R-:W-:Y:S03]  /*9740*/  LDSM.16.M88.4 R192, [R220+0x2800] ;  /* 0x00280000dcc0783b */ /* 0x000fe60000000200 */
        /* <DEDUP_REMOVED lines=9> */
[C---:B------:R-:W-:Y:S08]  /*97e0*/  HMMA.16816.F32 R8, R28.reuse, R188, R8 ;  /* 0x000000bc1c08723c */ /* 0x040ff00000001808 */
[----:B------:R-:W-:Y:S01]  /*97f0*/  HMMA.16816.F32 R4, R28, R190, R4 ;  /* 0x000000be1c04723c */ /* 0x000fe20000001804 */
[----:B------:R-:W4:Y:S04]  /*9800*/  LDSM.16.M88.4 R188, [R218] ;  /* 0x00000000dabc783b */ /* 0x000f280000000200 */
        /* <DEDUP_REMOVED lines=39> */
[----:B------:R-:W4:Y:S03]  /*9a80*/  LDSM.16.M88.4 R24, [R215] ;  /* 0x00000000d718783b */ /* 0x000f260000000200 */
[C---:B-1----:R-:W-:Y:S08]  /*9a90*/  HMMA.16816.F32 R16, R28.reuse, R20, R16 ;  /* 0x000000141c10723c */ /* 0x042ff00000001810 */
[C---:B------:R-:W-:Y:S01]  /*9aa0*/  HMMA.16816.F32 R12, R28.reuse, R22, R12 ;  /* 0x000000161c0c723c */ /* 0x040fe2000000180c */
[----:B------:R-:W1:Y:S07]  /*9ab0*/  LDSM.16.M88.4 R20, [R214] ;  /* 0x00000000d614783b */ /* 0x000e6e0000000200 */
[C---:B------:R-:W-:Y:S08]  /*9ac0*/  HMMA.16816.F32 R8, R28.reuse, R188, R8 ;  /* 0x000000bc1c08723c */ /* 0x040ff00000001808 */
[C---:B------:R-:W-:Y:S01]  /*9ad0*/  HMMA.16816.F32 R4, R28.reuse, R190, R4 ;  /* 0x000000be1c04723c */ /* 0x040fe20000001804 */
[----:B------:R-:W5:Y:S07]  /*9ae0*/  LDSM.16.M88.4 R188, [R213] ;  /* 0x00000000d5bc783b */ /* 0x000f6e0000000200 */
[C---:B--2---:R-:W-:Y:S08]  /*9af0*/  HMMA.16816.F32 R180, R28.reuse, R184, R180 ;  /* 0x000000b81cb4723c */ /* 0x044ff000000018b4 */
[C---:B------:R-:W-:Y:S01]  /*9b00*/  HMMA.16816.F32 R176, R28.reuse, R186, R176 ;  /* 0x000000ba1cb0723c */ /* 0x040fe200000018b0 */
[----:B------:R-:W2:Y:S07]  /*9b10*/  LDSM.16.M88.4 R184, [R212] ;  /* 0x00000000d4b8783b */ /* 0x000eae0000000200 */
        /* <DEDUP_REMOVED lines=29> */
[----:B------:R-:W-:Y:S03]  /*9cf0*/  LDSM.16.M88.4 R184, [R233+0xf000] ;  /* 0x00f00000e9b8783b */ /* 0x000fe60000000200 */
[C---:B---3--:R-:W-:Y:S08]  /*9d00*/  HMMA.16816.F32 R180, R28.reuse, R188, R180 ;  /* 0x000000bc1cb4723c */ /* 0x048ff000000018b4 */
[C---:B----4-:R-:W-:Y:S08]  /*9d10*/  HMMA.16816.F32 R16, R28.reuse, R24, R16 ;  /* 0x000000181c10723c */ /* 0x050ff00000001810 */
[C---:B------:R-:W-:Y:S01]  /*9d20*/  HMMA.16816.F32 R12, R28.reuse, R26, R12 ;  /* 0x0000001a1c0c723c */ /* 0x040fe2000000180c */
[----:B------:R-:W2:Y:S07]  /*9d30*/  LDSM.16.M88.4 R24, [R233+0xe000] ;  /* 0x00e00000e918783b */ /* 0x000eae0000000200 */
[C---:B------:R-:W-:Y:S01]  /*9d40*/  HMMA.16816.F32 R176, R28.reuse, R190, R176 ;  /* 0x000000be1cb0723c */ /* 0x040fe200000018b0 */
[----:B------:R-:W3:Y:S07]  /*9d50*/  LDSM.16.M88.4 R188, [R233+0xe800] ;  /* 0x00e80000e9bc783b */ /* 0x000eee0000000200 */
[C---:B-1----:R-:W-:Y:S08]  /*9d60*/  HMMA.16816.F32 R172, R28.reuse, R20, R172 ;  /* 0x000000141cac723c */ /* 0x042ff000000018ac */
[C---:B------:R-:W-:Y:S01]  /*9d70*/  HMMA.16816.F32 R168, R28.reuse, R22, R168 ;  /* 0x000000161ca8723c */ /* 0x040fe200000018a8 */
[----:B------:R-:W1:Y:S07]  /*9d80*/  LDSM.16.M88.4 R20, [R233+0xf800] ;  /* 0x00f80000e914783b */ /* 0x000e6e0000000200 */
[C---:B------:R-:W-:Y:S08]  /*9d90*/  HMMA.16816.F32 R8, R28.reuse, R192, R8 ;  /* 0x000000c01c08723c */ /* 0x040ff00000001808 */
[----:B------:R-:W-:Y:S01]  /*9da0*/  HMMA.16816.F32 R4, R28, R194, R4 ;  /* 0x000000c21c04723c */ /* 0x000fe20000001804 */
[----:B------:R-:W-:Y:S07]  /*9db0*/  LDSM.16.M88.4 R28, [R232+0x6000] ;  /* 0x00600000e81c783b */ /* 0x000fee0000000200 */
[C---:B--2---:R-:W-:Y:S08]  /*9dc0*/  HMMA.16816.F32 R16, R32.reuse, R24, R16 ;  /* 0x000000182010723c */ /* 0x044ff00000001810 */
[C---:B------:R-:W-:Y:S01]  /*9dd0*/  HMMA.16816.F32 R12, R32.reuse, R26, R12 ;  /* 0x0000001a200c723c */ /* 0x040fe2000000180c */
[----:B------:R-:W2:Y:S07]  /*9de0*/  LDSM.16.M88.4 R24, [R211] ;  /* 0x00000000d318783b */ /* 0x000eae0000000200 */
[C---:B---3--:R-:W-:Y:S08]  /*9df0*/  HMMA.16816.F32 R8, R32.reuse, R188, R8 ;  /* 0x000000bc2008723c */ /* 0x048ff00000001808 */
[C---:B------:R-:W-:Y:S01]  /*9e00*/  HMMA.16816.F32 R4, R32.reuse, R190, R4 ;  /* 0x000000be2004723c */ /* 0x040fe20000001804 */
[----:B------:R-:W3:Y:S07]  /*9e10*/  LDSM.16.M88.4 R188, [R210] ;  /* 0x00000000d2bc783b */ /* 0x000eee0000000200 */
[C---:B------:R-:W-:Y:S08]  /*9e20*/  HMMA.16816.F32 R180, R32.reuse, R184, R180 ;  /* 0x000000b820b4723c */ /* 0x040ff000000018b4 */
[C---:B------:R-:W-:Y:S01]  /*9e30*/  HMMA.16816.F32 R176, R32.reuse, R186, R176 ;  /* 0x000000ba20b0723c */ /* 0x040fe200000018b0 */
[----:B------:R-:W4:Y:S07]  /*9e40*/  LDSM.16.M88.4 R184, [R209] ;  /* 0x00000000d1b8783b */ /* 0x000f2e0000000200 */
[C---:B-1----:R-:W-:Y:S08]  /*9e50*/  HMMA.16816.F32 R172, R32.reuse, R20, R172 ;  /* 0x0000001420ac723c */ /* 0x042ff000000018ac */
[----:B------:R-:W-:Y:S01]  /*9e60*/  HMMA.16816.F32 R168, R32, R22, R168 ;  /* 0x0000001620a8723c */ /* 0x000fe200000018a8 */
[----:B------:R-:W1:Y:S04]  /*9e70*/  LDSM.16.M88.4 R20, [R208] ;  /* 0x00000000d014783b */ /* 0x000e680000000200 */
[----:B------:R-:W-:Y:S03]  /*9e80*/  LDSM.16.M88.4 R32, [R230+0x6000] ;  /* 0x00600000e620783b */ /* 0x000fe60000000200 */
        /* <DEDUP_REMOVED lines=17> */
[C---:B----4-:R-:W-:Y:S07]  /*9fa0*/  HMMA.16816.F32 R8, R32.reuse, R184, R8 ;  /* 0x000000b82008723c */ /* 0x050fee0000001808 */
[----:B------:R-:W-:Y:S01]  /*9fb0*/  IMAD.MOV.U32 R185, RZ, RZ, R3 ;  /* 0x000000ffffb97224 */ /* 0x000fe200078e0003 */
[----:B------:R-:W-:Y:S01]  /*9fc0*/  HMMA.16816.F32 R4, R32, R186, R4 ;  /* 0x000000ba2004723c */ /* 0x000fe20000001804 */
[----:B------:R-:W-:-:S04]  /*9fd0*/  IADD3 R3, R164, 0x1, RZ ;  /* 0x00000001a4037810 */ /* 0x000fc80007ffe0ff */
[----:B------:R-:W3:Y:S01]  /*9fe0*/  I2F R185, R185 ;  /* 0x000000b900b97306 */ /* 0x000ee20000201400 */
[----:B------:R-:W-:Y:S01]  /*9ff0*/  IMAD.IADD R184, R248, 0x1, -R3 ;  /* 0x00000001f8b87824 */ /* 0x000fe200078e0a03 */
[C---:B------:R-:W-:Y:S01]  /*a000*/  ISETP.GE.AND P0, PT, R3.reuse, R246, PT ;  /* 0x000000f60300720c */ /* 0x040fe20003f06270 */
[C---:B-1----:R-:W-:Y:S01]  /*a010*/  HMMA.16816.F32 R16, R28.reuse, R20, R16 ;  /* 0x000000141c10723c */ /* 0x042fe20000001810 */
[C---:B------:R-:W-:Y:S02]  /*a020*/  ISETP.GE.AND P6, PT, R3.reuse, R239, PT ;  /* 0x000000ef0300720c */ /* 0x040fe40003fc6270 */
[----:B------:R-:W-:Y:S02]  /*a030*/  IABS R184, R184 ;  /* 0x000000b800b87213 */ /* 0x000fe40000000000 */
[----:B------:R-:W-:Y:S02]  /*a040*/  ISETP.LT.OR P0, PT, R3, R247, P0 ;  /* 0x000000f70300720c */ /* 0x000fe40000701670 */
[----:B------:R-:W-:Y:S01]  /*a050*/  IMAD.IADD R20, R245, 0x1, -R164 ;  /* 0x00000001f5147824 */ /* 0x000fe200078e0aa4 */
[----:B------:R-:W-:Y:S01]  /*a060*/  HMMA.16816.F32 R12, R28, R22, R12 ;  /* 0x000000161c0c723c */ /* 0x000fe2000000180c */
[----:B------:R-:W1:Y:S01]  /*a070*/  I2F R184, R184 ;  /* 0x000000b800b87306 */ /* 0x000e620000201400 */
[----:B------:R-:W-:-:S02]  /*a080*/  ISETP.LT.OR P6, PT, R3, R244, P6 ;  /* 0x000000f40300720c */ /* 0x000fc400037c1670 */
[----:B------:R-:W-:-:S04]  /*a090*/  IABS R20, R20 ;  /* 0x0000001400147213 */ /* 0x000fc80000000000 */
[C---:B--2---:R-:W-:Y:S01]  /*a0a0*/  HMMA.16816.F32 R172, R32.reuse, R24, R172 ;  /* 0x0000001820ac723c */ /* 0x044fe200000018ac */
[----:B------:R2:W4:Y:S06]  /*a0b0*/  I2F R187, R20 ;  /* 0x0000001400bb7306 */ /* 0x00052c0000201400 */
[----:B------:R-:W-:Y:S01]  /*a0c0*/  IMAD.IADD R25, R245, 0x1, -R3 ;  /* 0x00000001f5197824 */ /* 0x000fe200078e0a03 */
[----:B------:R-:W-:Y:S01]  /*a0d0*/  IADD3 R24, R164, 0x8, RZ ;  /* 0x00000008a4187810 */ /* 0x000fe20007ffe0ff */
[----:B---3--:R-:W-:Y:S01]  /*a0e0*/  FFMA.FTZ R185, R185, -UR32, R16 ;  /* 0x80000020b9b97c23 */ /* 0x008fe20008010010 */
[----:B------:R-:W-:Y:S01]  /*a0f0*/  HMMA.16816.F32 R176, R32, R190, R176 ;  /* 0x000000be20b0723c */ /* 0x000fe200000018b0 */
[----:B-1----:R-:W-:Y:S01]  /*a100*/  FFMA.FTZ R184, R184, -UR32, R17 ;  /* 0x80000020b8b87c23 */ /* 0x002fe20008010011 */
[----:B------:R-:W-:Y:S01]  /*a110*/  IABS R25, R25 ;  /* 0x0000001900197213 */ /* 0x000fe20000000000 */
[----:B------:R-:W-:-:S02]  /*a120*/  IMAD.IADD R3, R248, 0x1, -R24 ;  /* 0x00000001f8037824 */ /* 0x000fc400078e0a18 */
[----:B------:R-:W-:Y:S01]  /*a130*/  IMAD.IADD R17, R245, 0x1, -R24 ;  /* 0x00000001f5117824 */ /* 0x000fe200078e0a18 */
[----:B--2---:R-:W1:Y:S01]  /*a140*/  LDSM.16.M88.4 R20, [R220+0x6800] ;  /* 0x00680000dc14783b */ /* 0x004e620000000200 */
[----:B------:R-:W-:Y:S01]  /*a150*/  IMAD.MOV.U32 R16, RZ, RZ, R25 ;  /* 0x000000ffff107224 */ /* 0x000fe200078e0019 */
[----:B------:R-:W-:Y:S01]  /*a160*/  IABS R3, R3 ;  /* 0x0000000300037213 */ /* 0x000fe20000000000 */
[----:B------:R-:W-:Y:S01]  /*a170*/  HMMA.16816.F32 R168, R32, R26, R168 ;  /* 0x0000001a20a8723c */ /* 0x000fe200000018a8 */
[----:B------:R-:W-:Y:S01]  /*a180*/  FSEL R25, R185, -INF , !P1 ;  /* 0xff800000b9197808 */ /* 0x000fe20004800000 */
[----:B----4-:R-:W-:Y:S01]  /*a190*/  FFMA.FTZ R185, R187, -UR32, R18 ;  /* 0x80000020bbb97c23 */ /* 0x010fe20008010012 */
[C---:B------:R-:W-:Y:S01]  /*a1a0*/  ISETP.GE.AND P1, PT, R164.reuse, R239, PT ;  /* 0x000000efa400720c */ /* 0x040fe20003f26270 */
[----:B------:R-:W2:Y:S01]  /*a1b0*/  I2F R16, R16 ;  /* 0x0000001000107306 */ /* 0x000ea20000201400 */
[C---:B------:R-:W-:Y:S02]  /*a1c0*/  IADD3 R18, R164.reuse, 0x9, RZ ;  /* 0x00000009a4127810 */ /* 0x040fe40007ffe0ff */
[----:B------:R-:W-:-:S02]  /*a1d0*/  ISETP.LT.OR P1, PT, R164, R244, P1 ;  /* 0x000000f4a400720c */ /* 0x000fc40000f21670 */
[----:B------:R-:W-:-:S03]  /*a1e0*/  IABS R17, R17 ;  /* 0x0000001100117213 */ /* 0x000fc60000000000 */
[----:B------:R3:W4:Y:S01]  /*a1f0*/  I2F R187, R3 ;  /* 0x0000000300bb7306 */ /* 0x0007220000201400 */
[----:B--2---:R-:W-:Y:S01]  /*a200*/  FFMA.FTZ R16, R16, -UR32, R19 ;  /* 0x8000002010107c23 */ /* 0x004fe20008010013 */
[----:B------:R-:W-:-:S06]  /*a210*/  IADD3 R19, R164, 0x10, RZ ;  /* 0x00000010a4137810 */ /* 0x000fcc0007ffe0ff */
[----:B------:R-:W2:Y:S01]  /*a220*/  I2F R17, R17 ;  /* 0x0000001100117306 */ /* 0x000ea20000201400 */
[----:B---3--:R-:W-:Y:S01]  /*a230*/  FSEL R3, R185, -INF , !P1 ;  /* 0xff800000b9037808 */ /* 0x008fe20004800000 */
[----:B----4-:R-:W-:Y:S01]  /*a240*/  FFMA.FTZ R187, R187, -UR32, R12 ;  /* 0x80000020bbbb7c23 */ /* 0x010fe2000801000c */
[----:B------:R-:W-:Y:S01]  /*a250*/  FSEL R185, R184, -INF , !P0 ;  /* 0xff800000b8b97808 */ /* 0x000fe20004000000 */
[----:B------:R-:W-:Y:S01]  /*a260*/  IMAD.IADD R184, R248, 0x1, -R18 ;  /* 0x00000001f8b87824 */ /* 0x000fe200078e0a12 */
[C---:B------:R-:W-:Y:S02]  /*a270*/  ISETP.GE.AND P1, PT, R24.reuse, R246, PT ;  /* 0x000000f61800720c */ /* 0x040fe40003f26270 */
[C---:B------:R-:W-:Y:S02]  /*a280*/  ISETP.GE.AND P0, PT, R24.reuse, R239, PT ;  /* 0x000000ef1800720c */ /* 0x040fe40003f06270 */
[C---:B------:R-:W-:Y:S01]  /*a290*/  ISETP.LT.OR P1, PT, R24.reuse, R247, P1 ;  /* 0x000000f71800720c */ /* 0x040fe20000f21670 */
[----:B-1----:R-:W-:Y:S01]  /*a2a0*/  HMMA.16816.F32 R8, R28, R20, R8 ;  /* 0x000000141c08723c */ /* 0x002fe20000001808 */
[----:B------:R-:W-:Y:S01]  /*a2b0*/  ISETP.LT.OR P0, PT, R24, R244, P0 ;  /* 0x000000f41800720c */ /* 0x000fe20000701670 */
[----:B--2---:R-:W-:Y:S01]  /*a2c0*/  FFMA.FTZ R186, R17, -UR32, R14 ;  /* 0x8000002011ba7c23 */ /* 0x004fe2000801000e */
[----:B------:R-:W-:-:S02]  /*a2d0*/  IABS R24, R184 ;  /* 0x000000b800187213 */ /* 0x000fc40000000000 */
[----:B------:R-:W-:Y:S01]  /*a2e0*/  FSEL R184, R16, -INF , !P6 ;  /* 0xff80000010b87808 */ /* 0x000fe20007000000 */
[--C-:B------:R-:W-:Y:S01]  /*a2f0*/  IMAD.IADD R16, R248, 0x1, -R19.reuse ;  /* 0x00000001f8107824 */ /* 0x100fe200078e0a13 */
[----:B------:R-:W-:Y:S01]  /*a300*/  FSEL R187, R187, -INF , !P1 ;  /* 0xff800000bbbb7808 */ /* 0x000fe20004800000 */
[C---:B------:R-:W-:Y:S01]  /*a310*/  IMAD.IADD R20, R245.reuse, 0x1, -R18 ;  /* 0x00000001f5147824 */ /* 0x040fe200078e0a12 */
[C---:B------:R-:W-:Y:S01]  /*a320*/  ISETP.GE.AND P6, PT, R18.reuse, R246, PT ;  /* 0x000000f61200720c */ /* 0x040fe20003fc6270 */
[----:B------:R-:W-:Y:S01]  /*a330*/  IMAD.IADD R21, R245, 0x1, -R19 ;  /* 0x00000001f5157824 */ /* 0x000fe200078e0a13 */
[----:B------:R-:W-:Y:S01]  /*a340*/  ISETP.GE.AND P1, PT, R18, R239, PT ;  /* 0x000000ef1200720c */ /* 0x000fe20003f26270 */
[----:B------:R-:W-:Y:S01]  /*a350*/  HMMA.16816.F32 R4, R28, R22, R4 ;  /* 0x000000161c04723c */ /* 0x000fe20000001804 */
[----:B------:R-:W-:Y:S02]  /*a360*/  IABS R12, R20 ;  /* 0x00000014000c7213 */ /* 0x000fe40000000000 */
[----:B------:R-:W1:Y:S01]  /*a370*/  I2F R20, R24 ;  /* 0x0000001800147306 */ /* 0x000e620000201400 */
[----:B------:R-:W-:-:S02]  /*a380*/  IABS R16, R16 ;  /* 0x0000001000107213 */ /* 0x000fc40000000000 */
[C---:B------:R-:W-:Y:S02]  /*a390*/  ISETP.LT.OR P6, PT, R18.reuse, R247, P6 ;  /* 0x000000f71200720c */ /* 0x040fe400037c1670 */
[----:B------:R-:W-:Y:S01]  /*a3a0*/  ISETP.LT.OR P1, PT, R18, R244, P1 ;  /* 0x000000f41200720c */ /* 0x000fe20000f21670 */
[----:B------:R-:W-:Y:S01]  /*a3b0*/  IMAD.MOV.U32 R18, RZ, RZ, R16 ;  /* 0x000000ffff127224 */ /* 0x000fe200078e0010 */
[----:B------:R-:W-:Y:S01]  /*a3c0*/  IADD3 R16, R164, 0x11, RZ ;  /* 0x00000011a4107810 */ /* 0x000fe20007ffe0ff */
[----:B------:R-:W2:Y:S01]  /*a3d0*/  I2F R12, R12 ;  /* 0x0000000c000c7306 */ /* 0x000ea20000201400 */
[----:B------:R-:W-:Y:S02]  /*a3e0*/  IABS R14, R21 ;  /* 0x00000015000e7213 */ /* 0x000fe40000000000 */
[----:B------:R-:W-:Y:S02]  /*a3f0*/  FSEL R186, R186, -INF , !P0 ;  /* 0xff800000baba7808 */ /* 0x000fe40004000000 */
[----:B------:R-:W-:-:S03]  /*a400*/  ISETP.GE.AND P0, PT, R19, R246, PT ;  /* 0x000000f61300720c */ /* 0x000fc60003f06270 */
[----:B------:R3:W4:Y:S01]  /*a410*/  I2F R17, R18 ;  /* 0x0000001200117306 */ /* 0x0007220000201400 */
[----:B-1----:R-:W-:Y:S01]  /*a420*/  FFMA.FTZ R13, R20, -UR32, R13 ;  /* 0x80000020140d7c23 */ /* 0x002fe2000801000d */
[----:B------:R-:W-:Y:S01]  /*a430*/  IADD3 R24, R164, 0x19, RZ ;  /* 0x00000019a4187810 */ /* 0x000fe20007ffe0ff */
[--C-:B------:R-:W-:Y:S01]  /*a440*/  IMAD.IADD R20, R248, 0x1, -R16.reuse ;  /* 0x00000001f8147824 */ /* 0x100fe200078e0a10 */
[----:B------:R-:W-:Y:S02]  /*a450*/  ISETP.LT.OR P0, PT, R19, R247, P0 ;  /* 0x000000f71300720c */ /* 0x000fe40000701670 */
[----:B------:R-:W-:Y:S01]  /*a460*/  FSEL R33, R13, -INF , !P6 ;  /* 0xff8000000d217808 */ /* 0x000fe20007000000 */
[----:B------:R-:W-:Y:S01]  /*a470*/  IMAD.IADD R13, R245, 0x1, -R16 ;  /* 0x00000001f50d7824 */ /* 0x000fe200078e0a10 */
[----:B------:R-:W1:Y:S01]  /*a480*/  I2F R21, R14 ;  /* 0x0000000e00157306 */ /* 0x000e620000201400 */
[----:B------:R-:W-:Y:S01]  /*a490*/  IABS R20, R20 ;  /* 0x0000001400147213 */ /* 0x000fe20000000000 */
[----:B--2---:R-:W-:Y:S01]  /*a4a0*/  FFMA.FTZ R12, R12, -UR32, R15 ;  /* 0x800000200c0c7c23 */ /* 0x004fe2000801000f */
[----:B------:R-:W-:-:S02]  /*a4b0*/  ISETP.GE.AND P6, PT, R19, R239, PT ;  /* 0x000000ef1300720c */ /* 0x000fc40003fc6270 */
[----:B------:R-:W-:Y:S02]  /*a4c0*/  IABS R13, R13 ;  /* 0x0000000d000d7213 */ /* 0x000fe40000000000 */
[----:B------:R-:W-:Y:S01]  /*a4d0*/  FSEL R202, R12, -INF , !P1 ;  /* 0xff8000000cca7808 */ /* 0x000fe20004800000 */
[----:B------:R-:W2:Y:S01]  /*a4e0*/  I2F R20, R20 ;  /* 0x0000001400147306 */ /* 0x000ea20000201400 */
[----:B---3--:R-:W-:Y:S01]  /*a4f0*/  IADD3 R18, R164, 0x18, RZ ;  /* 0x00000018a4127810 */ /* 0x008fe20007ffe0ff */
[----:B----4-:R-:W-:Y:S01]  /*a500*/  FFMA.FTZ R17, R17, -UR32, R8 ;  /* 0x8000002011117c23 */ /* 0x010fe20008010008 */
[----:B------:R-:W-:Y:S01]  /*a510*/  ISETP.LT.OR P6, PT, R19, R244, P6 ;  /* 0x000000f41300720c */ /* 0x000fe200037c1670 */
[----:B------:R-:W-:Y:S01]  /*a520*/  IMAD.IADD R8, R248, 0x1, -R24 ;  /* 0x00000001f8087824 */ /* 0x000fe200078e0a18 */
[----:B------:R-:W-:Y:S01]  /*a530*/  ISETP.GE.AND P1, PT, R16, R246, PT ;  /* 0x000000f61000720c */ /* 0x000fe20003f26270 */
[--C-:B------:R-:W-:Y:S01]  /*a540*/  IMAD.IADD R27, R248, 0x1, -R18.reuse ;  /* 0x00000001f81b7824 */ /* 0x100fe200078e0a12 */
[----:B------:R-:W-:Y:S01]  /*a550*/  FSEL R17, R17, -INF , !P0 ;  /* 0xff80000011117808 */ /* 0x000fe20004000000 */
[----:B------:R3:W4:Y:S01]  /*a560*/  I2F R22, R13 ;  /* 0x0000000d00167306 */ /* 0x0007220000201400 */
[----:B------:R-:W-:Y:S01]  /*a570*/  IMAD.IADD R23, R245, 0x1, -R18 ;  /* 0x00000001f5177824 */ /* 0x000fe200078e0a12 */
[----:B------:R-:W-:Y:S01]  /*a580*/  ISETP.GE.AND P0, PT, R16, R239, PT ;  /* 0x000000ef1000720c */ /* 0x000fe20003f06270 */
[----:B-1----:R-:W-:Y:S01]  /*a590*/  FFMA.FTZ R21, R21, -UR32, R10 ;  /* 0x8000002015157c23 */ /* 0x002fe2000801000a */
[----:B------:R-:W-:-:S02]  /*a5a0*/  IABS R27, R27 ;  /* 0x0000001b001b7213 */ /* 0x000fc40000000000 */
[----:B------:R-:W-:Y:S02]  /*a5b0*/  IABS R23, R23 ;  /* 0x0000001700177213 */ /* 0x000fe40000000000 */
[----:B------:R-:W-:Y:S01]  /*a5c0*/  IABS R10, R8 ;  /* 0x00000008000a7213 */ /* 0x000fe20000000000 */
[----:B--2---:R-:W-:Y:S01]  /*a5d0*/  FFMA.FTZ R19, R20, -UR32, R9 ;  /* 0x8000002014137c23 */ /* 0x004fe20008010009 */
[----:B------:R-:W1:Y:S01]  /*a5e0*/  I2F R27, R27 ;  /* 0x0000001b001b7306 */ /* 0x000e620000201400 */
[----:B------:R-:W-:Y:S01]  /*a5f0*/  IADD3 R8, R164, 0x20, RZ ;  /* 0x00000020a4087810 */ /* 0x000fe20007ffe0ff */
[----:B------:R-:W-:Y:S01]  /*a600*/  IMAD.IADD R9, R245, 0x1, -R24 ;  /* 0x00000001f5097824 */ /* 0x000fe200078e0a18 */
[----:B------:R-:W-:Y:S02]  /*a610*/  FSEL R20, R21, -INF , !P6 ;  /* 0xff80000015147808 */ /* 0x000fe40007000000 */
[----:B------:R-:W-:Y:S01]  /*a620*/  ISETP.LT.OR P1, PT, R16, R247, P1 ;  /* 0x000000f71000720c */ /* 0x000fe20000f21670 */
[----:B---3--:R-:W2:Y:S01]  /*a630*/  LDSM.16.M88.4 R12, [R220+0x7000] ;  /* 0x00700000dc0c783b */ /* 0x008ea20000000200 */
[----:B------:R-:W-:Y:S01]  /*a640*/  IMAD.IADD R21, R248, 0x1, -R8 ;  /* 0x00000001f8157824 */ /* 0x000fe200078e0a08 */
[----:B------:R-:W3:Y:S01]  /*a650*/  I2F R23, R23 ;  /* 0x0000001700177306 */ /* 0x000ee20000201400 */
[----:B------:R-:W-:Y:S01]  /*a660*/  ISETP.LT.OR P0, PT, R16, R244, P0 ;  /* 0x000000f41000720c */ /* 0x000fe20000701670 */
[----:B----4-:R-:W-:Y:S01]  /*a670*/  FFMA.FTZ R16, R22, -UR32, R11 ;  /* 0x8000002016107c23 */ /* 0x010fe2000801000b */
[----:B------:R-:W-:-:S02]  /*a680*/  FSEL R19, R19, -INF , !P1 ;  /* 0xff80000013137808 */ /* 0x000fc40004800000 */
[----:B------:R-:W-:Y:S02]  /*a690*/  IABS R11, R21 ;  /* 0x00000015000b7213 */ /* 0x000fe40000000000 */
[CC--:B------:R-:W-:Y:S01]  /*a6a0*/  ISETP.GE.AND P6, PT, R18.reuse, R246.reuse, PT ;  /* 0x000000f61200720c */ /* 0x0c0fe20003fc6270 */
[----:B------:R-:W4:Y:S01]  /*a6b0*/  I2F R10, R10 ;  /* 0x0000000a000a7306 */ /* 0x000f220000201400 */
[----:B------:R-:W-:Y:S01]  /*a6c0*/  ISETP.GE.AND P1, PT, R18, R239, PT ;  /* 0x000000ef1200720c */ /* 0x000fe20003f26270 */
[----:B-1----:R-:W-:Y:S01]  /*a6d0*/  FFMA.FTZ R21, R27, -UR32, R4 ;  /* 0x800000201b157c23 */ /* 0x002fe20008010004 */
[----:B------:R-:W-:Y:S01]  /*a6e0*/  IABS R9, R9 ;  /* 0x0000000900097213 */ /* 0x000fe20000000000 */
[----:B------:R-:W-:Y:S01]  /*a6f0*/  IMAD.MOV.U32 R35, RZ, RZ, R11 ;  /* 0x000000ffff237224 */ /* 0x000fe200078e000b */
[----:B------:R-:W-:Y:S02]  /*a700*/  IADD3 R4, R164, 0x21, RZ ;  /* 0x00000021a4047810 */ /* 0x000fe40007ffe0ff */
[----:B------:R-:W-:Y:S01]  /*a710*/  FSEL R16, R16, -INF , !P0 ;  /* 0xff80000010107808 */ /* 0x000fe20004000000 */
[----:B------:R1:W5:Y:S01]  /*a720*/  I2F R22, R9 ;  /* 0x0000000900167306 */ /* 0x0003620000201400 */
[----:B------:R-:W-:Y:S01]  /*a730*/  ISETP.GE.AND P0, PT, R24, R246, PT ;  /* 0x000000f61800720c */ /* 0x000fe20003f06270 */
[----:B---3--:R-:W-:Y:S01]  /*a740*/  FFMA.FTZ R6, R23, -UR32, R6 ;  /* 0x8000002017067c23 */ /* 0x008fe20008010006 */
[----:B------:R-:W-:-:S02]  /*a750*/  ISETP.LT.OR P6, PT, R18, R247, P6 ;  /* 0x000000f71200720c */ /* 0x000fc400037c1670 */
[----:B------:R-:W-:Y:S01]  /*a760*/  ISETP.LT.OR P1, PT, R18, R244, P1 ;  /* 0x000000f41200720c */ /* 0x000fe20000f21670 */
[----:B------:R-:W-:Y:S01]  /*a770*/  IMAD.IADD R18, R245, 0x1, -R8 ;  /* 0x00000001f5127824 */ /* 0x000fe200078e0a08 */
[----:B------:R-:W-:Y:S01]  /*a780*/  ISETP.LT.OR P0, PT, R24, R247, P0 ;  /* 0x000000f71800720c */ /* 0x000fe20000701670 */
[----:B----4-:R-:W-:Y:S01]  /*a790*/  FFMA.FTZ R5, R10, -UR32, R5 ;  /* 0x800000200a057c23 */ /* 0x010fe20008010005 */
[----:B------:R-:W-:Y:S01]  /*a7a0*/  FSEL R21, R21, -INF , !P6 ;  /* 0xff80000015157808 */ /* 0x000fe20007000000 */
[----:B------:R-:W3:Y:S01]  /*a7b0*/  I2F R35, R35 ;  /* 0x0000002300237306 */ /* 0x000ee20000201400 */
[----:B------:R-:W-:Y:S02]  /*a7c0*/  IABS R11, R18 ;  /* 0x00000012000b7213 */ /* 0x000fe40000000000 */
[----:B------:R-:W-:Y:S02]  /*a7d0*/  ISETP.GE.AND P6, PT, R24, R239, PT ;  /* 0x000000ef1800720c */ /* 0x000fe40003fc6270 */
[----:B------:R-:W-:Y:S01]  /*a7e0*/  FSEL R18, R6, -INF , !P1 ;  /* 0xff80000006127808 */ /* 0x000fe20004800000 */
[----:B-1----:R-:W-:Y:S01]  /*a7f0*/  IMAD.IADD R9, R248, 0x1, -R4 ;  /* 0x00000001f8097824 */ /* 0x002fe200078e0a04 */
[----:B------:R-:W-:Y:S01]  /*a800*/  FSEL R23, R5, -INF , !P0 ;  /* 0xff80000005177808 */ /* 0x000fe20004000000 */
[----:B------:R-:W1:Y:S01]  /*a810*/  I2F R27, R11 ;  /* 0x0000000b001b7306 */ /* 0x000e620000201400 */
[----:B------:R-:W-:Y:S01]  /*a820*/  ISETP.GE.AND P1, PT, R8, R246, PT ;  /* 0x000000f60800720c */ /* 0x000fe20003f26270 */
[----:B-----5:R-:W-:Y:S01]  /*a830*/  FFMA.FTZ R22, R22, -UR32, R7 ;  /* 0x8000002016167c23 */ /* 0x020fe20008010007 */
[----:B------:R-:W-:Y:S01]  /*a840*/  IABS R9, R9 ;  /* 0x0000000900097213 */ /* 0x000fe20000000000 */
[----:B--2---:R-:W-:Y:S01]  /*a850*/  HMMA.16816.F32 R180, R28, R12, R180 ;  /* 0x0000000c1cb4723c */ /* 0x004fe200000018b4 */
[----:B------:R-:W-:-:S02]  /*a860*/  ISETP.GE.AND P0, PT, R8, R239, PT ;  /* 0x000000ef0800720c */ /* 0x000fc40003f06270 */
[-C--:B------:R-:W-:Y:S02]  /*a870*/  ISETP.LT.OR P6, PT, R24, R244.reuse, P6 ;  /* 0x000000f41800720c */ /* 0x080fe400037c1670 */
[----:B------:R2:W4:Y:S01]  /*a880*/  I2F R24, R9 ;  /* 0x0000000900187306 */ /* 0x0005220000201400 */
[C---:B------:R-:W-:Y:S01]  /*a890*/  ISETP.LT.OR P1, PT, R8.reuse, R247, P1 ;  /* 0x000000f70800720c */ /* 0x040fe20000f21670 */
[C---:B------:R-:W-:Y:S01]  /*a8a0*/  IMAD.IADD R12, R245.reuse, 0x1, -R4 ;  /* 0x00000001f50c7824 */ /* 0x040fe200078e0a04 */
[----:B------:R-:W-:Y:S01]  /*a8b0*/  ISETP.LT.OR P0, PT, R8, R244, P0 ;  /* 0x000000f40800720c */ /* 0x000fe20000701670 */
[----:B------:R-:W-:Y:S01]  /*a8c0*/  HMMA.16816.F32 R176, R28, R14, R176 ;  /* 0x0000000e1cb0723c */ /* 0x000fe200000018b0 */
[----:B------:R-:W-:Y:S02]  /*a8d0*/  IADD3 R13, R164, 0x28, RZ ;  /* 0x00000028a40d7810 */ /* 0x000fe40007ffe0ff */
[----:B------:R-:W-:Y:S02]  /*a8e0*/  IABS R12, R12 ;  /* 0x0000000c000c7213 */ /* 0x000fe40000000000 */
[----:B------:R-:W-:Y:S01]  /*a8f0*/  FSEL R22, R22, -INF , !P6 ;  /* 0xff80000016167808 */ /* 0x000fe20007000000 */
[--C-:B------:R-:W-:Y:S01]  /*a900*/  IMAD.IADD R5, R245, 0x1, -R13.reuse ;  /* 0x00000001f5057824 */ /* 0x100fe200078e0a0d */
[----:B------:R-:W-:Y:S01]  /*a910*/  ISETP.GE.AND P6, PT, R4, R246, PT ;  /* 0x000000f60400720c */ /* 0x000fe20003fc6270 */
[----:B------:R-:W-:-:S02]  /*a920*/  IMAD.IADD R26, R248, 0x1, -R13 ;  /* 0x00000001f81a7824 */ /* 0x000fc400078e0a0d */
[----:B------:R-:W-:Y:S01]  /*a930*/  IMAD.MOV.U32 R6, RZ, RZ, R12 ;  /* 0x000000ffff067224 */ /* 0x000fe200078e000c */
[----:B------:R-:W-:Y:S01]  /*a940*/  IABS R5, R5 ;  /* 0x0000000500057213 */ /* 0x000fe20000000000 */
[----:B--2---:R-:W2:Y:S01]  /*a950*/  LDSM.16.M88.4 R8, [R220+0x7800] ;  /* 0x00780000dc08783b */ /* 0x004ea20000000200 */
[----:B------:R-:W-:Y:S01]  /*a960*/  IABS R26, R26 ;  /* 0x0000001a001a7213 */ /* 0x000fe20000000000 */
[----:B------:R-:W-:-:S04]  /*a970*/  DEPBAR.LE SB0, 0x0 ;  /* 0x000080000000791a */ /* 0x000fc80000000000 */
[----:B---3--:R-:W-:Y:S01]  /*a980*/  FFMA.FTZ R35, R35, -UR32, R180 ;  /* 0x8000002023237c23 */ /* 0x008fe200080100b4 */
[C---:B------:R-:W-:Y:S01]  /*a990*/  IADD3 R12, R164.reuse, 0x29, RZ ;  /* 0x00000029a40c7810 */ /* 0x040fe20007ffe0ff */
[----:B------:R3:W5:Y:S01]  /*a9a0*/  I2F R15, R26 ;  /* 0x0000001a000f7306 */ /* 0x0007620000201400 */
[----:B------:R-:W-:Y:S01]  /*a9b0*/  IMAD.MOV.U32 R32, RZ, RZ, R5 ;  /* 0x000000ffff207224 */ /* 0x000fe200078e0005 */
[----:B------:R-:W-:Y:S01]  /*a9c0*/  IADD3 R5, R164, 0x30, RZ ;  /* 0x00000030a4057810 */ /* 0x000fe20007ffe0ff */
[----:B-1----:R-:W-:Y:S01]  /*a9d0*/  FFMA.FTZ R27, R27, -UR32, R182 ;  /* 0x800000201b1b7c23 */ /* 0x002fe200080100b6 */
[----:B------:R-:W-:Y:S01]  /*a9e0*/  FSEL R193, R35, -INF , !P1 ;  /* 0xff80000023c17808 */ /* 0x000fe20004800000 */
[----:B------:R-:W-:Y:S01]  /*a9f0*/  IMAD.IADD R7, R248, 0x1, -R12 ;  /* 0x00000001f8077824 */ /* 0x000fe200078e0a0c */
[----:B------:R-:W-:Y:S01]  /*aa00*/  ISETP.GE.AND P1, PT, R4, R239, PT ;  /* 0x000000ef0400720c */ /* 0x000fe20003f26270 */
[----:B----4-:R-:W-:Y:S01]  /*aa10*/  FFMA.FTZ R181, R24, -UR32, R181 ;  /* 0x8000002018b57c23 */ /* 0x010fe200080100b5 */
[C---:B------:R-:W-:Y:S01]  /*aa20*/  ISETP.LT.OR P6, PT, R4.reuse, R247, P6 ;  /* 0x000000f70400720c */ /* 0x040fe200037c1670 */
[----:B------:R-:W1:Y:S01]  /*aa30*/  I2F R6, R6 ;  /* 0x0000000600067306 */ /* 0x000e620000201400 */
[----:B------:R-:W-:Y:S01]  /*aa40*/  ISETP.LT.OR P1, PT, R4, R244, P1 ;  /* 0x000000f40400720c */ /* 0x000fe20000f21670 */
[----:B------:R-:W-:Y:S01]  /*aa50*/  IMAD.IADD R4, R248, 0x1, -R5 ;  /* 0x00000001f8047824 */ /* 0x000fe200078e0a05 */
[----:B------:R-:W-:-:S02]  /*aa60*/  IABS R14, R7 ;  /* 0x00000007000e7213 */ /* 0x000fc40000000000 */
[----:B------:R-:W-:Y:S01]  /*aa70*/  FSEL R188, R27, -INF , !P0 ;  /* 0xff8000001bbc7808 */ /* 0x000fe20004000000 */
[----:B---3--:R-:W-:Y:S02]  /*aa80*/  IMAD.IADD R26, R245, 0x1, -R12 ;  /* 0x00000001f51a7824 */ /* 0x008fe400078e0a0c */
[----:B------:R-:W3:Y:S01]  /*aa90*/  I2F R7, R32 ;  /* 0x0000002000077306 */ /* 0x000ee20000201400 */
[----:B------:R-:W-:Y:S01]  /*aaa0*/  IABS R27, R4 ;  /* 0x00000004001b7213 */ /* 0x000fe20000000000 */
[----:B-----5:R-:W-:Y:S01]  /*aab0*/  FFMA.FTZ R15, R15, -UR32, R176 ;  /* 0x800000200f0f7c23 */ /* 0x020fe200080100b0 */
[----:B------:R-:W-:Y:S02]  /*aac0*/  FSEL R195, R181, -INF , !P6 ;  /* 0xff800000b5c37808 */ /* 0x000fe40007000000 */
[----:B------:R-:W-:Y:S02]  /*aad0*/  IABS R26, R26 ;  /* 0x0000001a001a7213 */ /* 0x000fe40000000000 */
[C---:B------:R-:W-:Y:S01]  /*aae0*/  ISETP.GE.AND P0, PT, R13.reuse, R246, PT ;  /* 0x000000f60d00720c */ /* 0x040fe20003f06270 */
[----:B------:R-:W4:Y:S01]  /*aaf0*/  I2F R14, R14 ;  /* 0x0000000e000e7306 */ /* 0x000f220000201400 */
[----:B------:R-:W-:Y:S01]  /*ab00*/  ISETP.GE.AND P6, PT, R13, R239, PT ;  /* 0x000000ef0d00720c */ /* 0x000fe20003fc6270 */
[----:B------:R-:W-:Y:S01]  /*ab10*/  IMAD.MOV.U32 R24, RZ, RZ, R26 ;  /* 0x000000ffff187224 */ /* 0x000fe200078e001a */
[----:B------:R-:W-:Y:S01]  /*ab20*/  IADD3 R4, R164, 0x31, RZ ;  /* 0x00000031a4047810 */ /* 0x000fe20007ffe0ff */
[----:B------:R-:W-:Y:S01]  /*ab30*/  IMAD.IADD R26, R245, 0x1, -R5 ;  /* 0x00000001f51a7824 */ /* 0x000fe200078e0a05 */
[C---:B------:R-:W-:Y:S01]  /*ab40*/  ISETP.LT.OR P0, PT, R13.reuse, R247, P0 ;  /* 0x000000f70d00720c */ /* 0x040fe20000701670 */
[----:B-1----:R-:W-:Y:S01]  /*ab50*/  FFMA.FTZ R183, R6, -UR32, R183 ;  /* 0x8000002006b77c23 */ /* 0x002fe200080100b7 */
[----:B--2---:R-:W-:Y:S01]  /*ab60*/  HMMA.16816.F32 R172, R28, R8, R172 ;  /* 0x000000081cac723c */ /* 0x004fe200000018ac */
[----:B------:R-:W-:Y:S01]  /*ab70*/  ISETP.LT.OR P6, PT, R13, R244, P6 ;  /* 0x000000f40d00720c */ /* 0x000fe200037c1670 */
[----:B------:R-:W1:Y:S01]  /*ab80*/  I2F R24, R24 ;  /* 0x0000001800187306 */ /* 0x000e620000201400 */
[----:B------:R-:W-:Y:S01]  /*ab90*/  IABS R26, R26 ;  /* 0x0000001a001a7213 */ /* 0x000fe20000000000 */
[----:B---3--:R-:W-:Y:S01]  /*aba0*/  FFMA.FTZ R7, R7, -UR32, R178 ;  /* 0x8000002007077c23 */ /* 0x008fe200080100b2 */
[----:B------:R-:W-:-:S02]  /*abb0*/  IADD3 R6, R164, 0x38, RZ ;  /* 0x00000038a4067810 */ /* 0x000fc40007ffe0ff */
[----:B------:R-:W-:Y:S01]  /*abc0*/  IMAD.IADD R8, R248, 0x1, -R4 ;  /* 0x00000001f8087824 */ /* 0x000fe200078e0a04 */
[----:B------:R-:W-:Y:S01]  /*abd0*/  HMMA.16816.F32 R168, R28, R10, R168 ;  /* 0x0000000a1ca8723c */ /* 0x000fe200000018a8 */
[----:B------:R-:W-:Y:S01]  /*abe0*/  IMAD.MOV.U32 R9, RZ, RZ, R26 ;  /* 0x000000ffff097224 */ /* 0x000fe200078e001a */
[----:B------:R-:W2:Y:S01]  /*abf0*/  I2F R13, R27 ;  /* 0x0000001b000d7306 */ /* 0x000ea20000201400 */
[----:B------:R-:W-:Y:S01]  /*ac00*/  IMAD.IADD R26, R245, 0x1, -R4 ;  /* 0x00000001f51a7824 */ /* 0x000fe200078e0a04 */
[----:B------:R-:W-:Y:S01]  /*ac10*/  IABS R8, R8 ;  /* 0x0000000800087213 */ /* 0x000fe20000000000 */
[----:B----4-:R-:W-:Y:S01]  /*ac20*/  FFMA.FTZ R14, R14, -UR32, R177 ;  /* 0x800000200e0e7c23 */ /* 0x010fe200080100b1 */
[----:B------:R-:W-:Y:S01]  /*ac30*/  FSEL R203, R15, -INF , !P0 ;  /* 0xff8000000fcb7808 */ /* 0x000fe20004000000 */
[--C-:B------:R-:W-:Y:S01]  /*ac40*/  IMAD.IADD R10, R245, 0x1, -R6.reuse ;  /* 0x00000001f50a7824 */ /* 0x100fe200078e0a06 */
[----:B------:R-:W-:Y:S01]  /*ac50*/  FSEL R194, R7, -INF , !P6 ;  /* 0xff80000007c27808 */ /* 0x000fe20007000000 */
[----:B------:R-:W-:Y:S01]  /*ac60*/  IMAD.IADD R15, R248, 0x1, -R6 ;  /* 0x00000001f80f7824 */ /* 0x000fe200078e0a06 */
[----:B------:R-:W3:Y:S01]  /*ac70*/  I2F R8, R8 ;  /* 0x0000000800087306 */ /* 0x000ee20000201400 */
[----:B------:R-:W-:Y:S01]  /*ac80*/  ISETP.GE.AND P0, PT, R12, R239, PT ;  /* 0x000000ef0c00720c */ /* 0x000fe20003f06270 */
[----:B-1----:R-:W-:Y:S01]  /*ac90*/  FFMA.FTZ R24, R24, -UR32, R179 ;  /* 0x8000002018187c23 */ /* 0x002fe200080100b3 */
[----:B------:R-:W-:-:S02]  /*aca0*/  ISETP.GE.AND P6, PT, R5, R246, PT ;  /* 0x000000f60500720c */ /* 0x000fc40003fc6270 */
[----:B------:R-:W-:Y:S02]  /*acb0*/  FSEL R190, R183, -INF , !P1 ;  /* 0xff800000b7be7808 */ /* 0x000fe40004800000 */
[C---:B------:R-:W-:Y:S01]  /*acc0*/  ISETP.GE.AND P1, PT, R12.reuse, R246, PT ;  /* 0x000000f60c00720c */ /* 0x040fe20003f26270 */
[----:B--2---:R-:W-:Y:S01]  /*acd0*/  FFMA.FTZ R13, R13, -UR32, R172 ;  /* 0x800000200d0d7c23 */ /* 0x004fe200080100ac */
[----:B------:R-:W-:Y:S01]  /*ace0*/  IABS R26, R26 ;  /* 0x0000001a001a7213 */ /* 0x000fe20000000000 */
[----:B------:R-:W1:Y:S01]  /*acf0*/  I2F R9, R9 ;  /* 0x0000000900097306 */ /* 0x000e620000201400 */
[----:B------:R-:W-:Y:S02]  /*ad00*/  IABS R10, R10 ;  /* 0x0000000a000a7213 */ /* 0x000fe40000000000 */
[----:B------:R-:W-:Y:S02]  /*ad10*/  ISETP.LT.OR P0, PT, R12, R244, P0 ;  /* 0x000000f40c00720c */ /* 0x000fe40000701670 */
[-C--:B------:R-:W-:Y:S01]  /*ad20*/  ISETP.LT.OR P6, PT, R5, R247.reuse, P6 ;  /* 0x000000f70500720c */ /* 0x080fe200037c1670 */
[----:B---3--:R-:W-:Y:S01]  /*ad30*/  FFMA.FTZ R8, R8, -UR32, R173 ;  /* 0x8000002008087c23 */ /* 0x008fe200080100ad */
[----:B------:R-:W-:Y:S01]  /*ad40*/  BAR.SYNC.DEFER_BLOCKING 0x0 ;  /* 0x0000000000007b1d */ /* 0x000fe20000010000 */
[----:B------:R-:W-:Y:S01]  /*ad50*/  ISETP.LT.OR P1, PT, R12, R247, P1 ;  /* 0x000000f70c00720c */ /* 0x000fe20000f21670 */
[----:B------:R-:W-:Y:S01]  /*ad60*/  IMAD.MOV.U32 R12, RZ, RZ, R26 ;  /* 0x000000ffff0c7224 */ /* 0x000fe200078e001a */
[----:B------:R-:W-:-:S02]  /*ad70*/  IABS R15, R15 ;  /* 0x0000000f000f7213 */ /* 0x000fc40000000000 */
[----:B------:R-:W-:Y:S01]  /*ad80*/  FSEL R192, R24, -INF , !P0 ;  /* 0xff80000018c07808 */ /* 0x000fe20004000000 */
[----:B------:R-:W2:Y:S01]  /*ad90*/  I2F R7, R10 ;  /* 0x0000000a00077306 */ /* 0x000ea20000201400 */
[----:B------:R-:W-:Y:S02]  /*ada0*/  FSEL R183, R13, -INF , !P6 ;  /* 0xff8000000db77808 */ /* 0x000fe40007000000 */
[----:B------:R-:W-:Y:S01]  /*adb0*/  IADD3 R164, R164, 0x39, RZ ;  /* 0x00000039a4a47810 */ /* 0x000fe20007ffe0ff */
[----:B-1----:R-:W-:Y:S01]  /*adc0*/  FFMA.FTZ R9, R9, -UR32, R174 ;  /* 0x8000002009097c23 */ /* 0x002fe200080100ae */
[C---:B------:R-:W-:Y:S02]  /*add0*/  ISETP.GE.AND P0, PT, R4.reuse, R246, PT ;  /* 0x000000f60400720c */ /* 0x040fe40003f06270 */
[----:B------:R-:W-:Y:S01]  /*ade0*/  ISETP.GE.AND P6, PT, R4, R239, PT ;  /* 0x000000ef0400720c */ /* 0x000fe20003fc6270 */
[----:B------:R-:W1:Y:S01]  /*adf0*/  I2F R12, R12 ;  /* 0x0000000c000c7306 */ /* 0x000e620000201400 */
[----:B------:R-:W-:Y:S01]  /*ae00*/  FSEL R29, R14, -INF , !P1 ;  /* 0xff8000000e1d7808 */ /* 0x000fe20004800000 */
[----:B------:R-:W-:Y:S01]  /*ae10*/  IMAD.IADD R11, R248, 0x1, -R164 ;  /* 0x00000001f80b7824 */ /* 0x000fe200078e0aa4 */
[----:B------:R-:W-:-:S02]  /*ae20*/  ISETP.LT.OR P0, PT, R4, R247, P0 ;  /* 0x000000f70400720c */ /* 0x000fc40000701670 */
[-C--:B------:R-:W-:Y:S01]  /*ae30*/  ISETP.LT.OR P6, PT, R4, R244.reuse, P6 ;  /* 0x000000f40400720c */ /* 0x080fe200037c1670 */
[----:B------:R-:W-:Y:S01]  /*ae40*/  IMAD.IADD R4, R245, 0x1, -R164 ;  /* 0x00000001f5047824 */ /* 0x000fe200078e0aa4 */
[----:B------:R-:W-:Y:S01]  /*ae50*/  ISETP.GE.AND P1, PT, R5, R239, PT ;  /* 0x000000ef0500720c */ /* 0x000fe20003f26270 */
[----:B------:R-:W3:Y:S01]  /*ae60*/  I2F R15, R15 ;  /* 0x0000000f000f7306 */ /* 0x000ee20000201400 */
[----:B------:R-:W-:Y:S01]  /*ae70*/  IABS R11, R11 ;  /* 0x0000000b000b7213 */ /* 0x000fe20000000000 */
[----:B--2---:R-:W-:Y:S01]  /*ae80*/  FFMA.FTZ R7, R7, -UR32, R170 ;  /* 0x8000002007077c23 */ /* 0x004fe200080100aa */
[----:B------:R-:W-:Y:S02]  /*ae90*/  ISETP.LT.OR P1, PT, R5, R244, P1 ;  /* 0x000000f40500720c */ /* 0x000fe40000f21670 */
[----:B------:R-:W-:Y:S02]  /*aea0*/  IABS R5, R4 ;  /* 0x0000000400057213 */ /* 0x000fe40000000000 */
[----:B------:R-:W-:Y:S01]  /*aeb0*/  FSEL R181, R8, -INF , !P0 ;  /* 0xff80000008b57808 */ /* 0x000fe20004000000 */
[----:B------:R-:W2:Y:S01]  /*aec0*/  I2F R4, R11 ;  /* 0x0000000b00047306 */ /* 0x000ea20000201400 */
[----:B------:R-:W-:Y:S01]  /*aed0*/  ISETP.GE.AND P0, PT, R6, R239, PT ;  /* 0x000000ef0600720c */ /* 0x000fe20003f06270 */
[----:B-1----:R-:W-:Y:S01]  /*aee0*/  FFMA.FTZ R12, R12, -UR32, R175 ;  /* 0x800000200c0c7c23 */ /* 0x002fe200080100af */
[----:B------:R-:W-:-:S02]  /*aef0*/  FSEL R176, R9, -INF , !P1 ;  /* 0xff80000009b07808 */ /* 0x000fc40004800000 */
[C---:B------:R-:W-:Y:S02]  /*af00*/  ISETP.LT.OR P0, PT, R6.reuse, R244, P0 ;  /* 0x000000f40600720c */ /* 0x040fe40000701670 */
[C---:B------:R-:W-:Y:S01]  /*af10*/  ISETP.GE.AND P1, PT, R6.reuse, R246, PT ;  /* 0x000000f60600720c */ /* 0x040fe20003f26270 */
[----:B------:R-:W1:Y:S01]  /*af20*/  I2F R8, R5 ;  /* 0x0000000500087306 */ /* 0x000e620000201400 */
[----:B------:R-:W-:Y:S01]  /*af30*/  FSEL R172, R7, -INF , !P0 ;  /* 0xff80000007ac7808 */ /* 0x000fe20004000000 */
[----:B---3--:R-:W-:Y:S01]  /*af40*/  FFMA.FTZ R15, R15, -UR32, R168 ;  /* 0x800000200f0f7c23 */ /* 0x008fe200080100a8 */
[----:B------:R-:W-:Y:S02]  /*af50*/  PLOP3.LUT P0, PT, PT, PT, UP0, 0x80, 0x0 ;  /* 0x000000000000781c */ /* 0x000fe40003f0f008 */
[----:B------:R-:W-:Y:S02]  /*af60*/  ISETP.LT.OR P1, PT, R6, R247, P1 ;  /* 0x000000f70600720c */ /* 0x000fe40000f21670 */
[----:B------:R-:W-:Y:S01]  /*af70*/  FSEL R174, R12, -INF , !P6 ;  /* 0xff8000000cae7808 */ /* 0x000fe20007000000 */
[----:B--2---:R-:W-:Y:S01]  /*af80*/  FFMA.FTZ R4, R4, -UR32, R169 ;  /* 0x8000002004047c23 */ /* 0x004fe200080100a9 */
[----:B------:R-:W-:-:S02]  /*af90*/  FSEL R179, R15, -INF , !P1 ;  /* 0xff8000000fb37808 */ /* 0x000fc40004800000 */
[C---:B------:R-:W-:Y:S02]  /*afa0*/  ISETP.GE.AND P6, PT, R164.reuse, R246, PT ;  /* 0x000000f6a400720c */ /* 0x040fe40003fc6270 */
[C---:B------:R-:W-:Y:S02]  /*afb0*/  ISETP.GE.AND P1, PT, R164.reuse, R239, PT ;  /* 0x000000efa400720c */ /* 0x040fe40003f26270 */
[----:B------:R-:W-:Y:S01]  /*afc0*/  ISETP.LT.OR P6, PT, R164, R247, P6 ;  /* 0x000000f7a400720c */ /* 0x000fe200037c1670 */
[----:B-1----:R-:W-:Y:S01]  /*afd0*/  FFMA.FTZ R8, R8, -UR32, R171 ;  /* 0x8000002008087c23 */ /* 0x002fe200080100ab */
[----:B------:R-:W-:Y:S02]  /*afe0*/  ISETP.LT.OR P1, PT, R164, R244, P1 ;  /* 0x000000f4a400720c */ /* 0x000fe40000f21670 */
[----:B------:R-:W-:Y:S02]  /*aff0*/  FSEL R177, R4, -INF , !P6 ;  /* 0xff80000004b17808 */ /* 0x000fe40007000000 */
[----:B------:R-:W-:Y:S01]  /*b000*/  FSEL R170, R8, -INF , !P1 ;  /* 0xff80000008aa7808 */ /* 0x000fe20004800000 */
        /* <DEDUP_REMOVED lines=95> */
[----:B------:R1:W-:Y:S01]  /*b600*/  @P3 STS.128 [R238+0xd000], RZ ;  /* 0x00d000ffee003388 */ /* 0x0003e20000000c00 */
[C---:B------:R-:W-:Y:S02]  /*b610*/  @!P3 LEA R6, P0, R4.reuse, c[0x0][0x168], 0x1 ;  /* 0x00005a000406ba11 */ /* 0x040fe400078008ff */
        /* <DEDUP_REMOVED lines=36> */
.L_x_1057:
[----:B------:R-:W-:Y:S05]  /*b860*/  BSYNC B0 ;  /* 0x0000000000007941 */ /* 0x000fea0003800000 */
.L_x_1056:
[----:B------:R-:W0:Y:S02]  /*b870*/  LDGDEPBAR ;  /* 0x00000000000079af */ /* 0x000e240000000000 */
.L_x_1055:
[----:B------:R-:W-:Y:S01]  /*b880*/  FMNMX.FTZ R4, R2, R25, !PT ;  /* 0x0000001902047209 */ /* 0x000fe20007810000 */
[----:B------:R-:W-:Y:S01]  /*b890*/  IMAD.WIDE.U32 R206, R196, -0x326172a9, RZ ;  /* 0xcd9e8d57c4ce7825 */ /* 0x000fe200078e00ff */
[----:B-1----:R-:W-:Y:S01]  /*b8a0*/  FMNMX.FTZ R9, R0, R3, !PT ;  /* 0x0000000300097209 */ /* 0x002fe20007810000 */
[----:B------:R-:W-:Y:S01]  /*b8b0*/  USHF.L.U32 UR4, UR29, 0x1, URZ ;  /* 0x000000011d047899 */ /* 0x000fe2000800063f */
[----:B------:R-:W-:Y:S01]  /*b8c0*/  FMNMX.FTZ R4, R185, R4, !PT ;  /* 0x00000004b9047209 */ /* 0x000fe20007810000 */
[----:B------:R1:W-:Y:S01]  /*b8d0*/  STL.64 [R1+0x50], R198 ;  /* 0x000050c601007387 */ /* 0x0003e20000100a00 */
        /* <DEDUP_REMOVED lines=13> */
[----:B------:R-:W-:Y:S01]  /*b9b0*/  FMNMX.FTZ R4, R193, R4, !PT ;  /* 0x00000004c1047209 */ /* 0x000fe20007810000 */
[----:B-1----:R-:W-:Y:S01]  /*b9c0*/  IMAD.WIDE.U32 R198, R165, -0x2daee0ad, RZ ;  /* 0xd2511f53a5c67825 */ /* 0x002fe200078e00ff */
        /* <DEDUP_REMOVED lines=15> */
[----:B------:R-:W-:Y:S01]  /*bac0*/  LOP3.LUT R204, R207, R197, RZ, 0x3c, !PT ;  /* 0x000000c5cfcc7212 */ /* 0x000fe200078e3cff */
[----:B------:R-:W1:Y:S01]  /*bad0*/  SHFL.BFLY PT, R4, R5, 0x2, 0x1f ;  /* 0x0c401f0005047f89 */ /* 0x000e6200000e0000 */
[----:B------:R-:W-:Y:S01]  /*bae0*/  MOV R7, UR4 ;  /* 0x0000000400077c02 */ /* 0x000fe20008000f00 */
[----:B------:R-:W-:Y:S02]  /*baf0*/  UIADD3 UR4, UR4, 0x1, URZ ;  /* 0x0000000104047890 */ /* 0x000fe4000fffe03f */
        /* <DEDUP_REMOVED lines=8> */
[----:B-1----:R-:W-:-:S03]  /*bb80*/  FMNMX.FTZ R4, R5, R4, !PT ;  /* 0x0000000405047209 */ /* 0x002fc60007810000 */
[----:B------:R-:W-:Y:S01]  /*bb90*/  IMAD.WIDE.U32 R10, R10, -0x2daee0ad, RZ ;  /* 0xd2511f530a0a7825 */ /* 0x000fe200078e00ff */
[----:B------:R-:W1:Y:S01]  /*bba0*/  SHFL.BFLY PT, R5, R6, 0x2, 0x1f ;  /* 0x0c401f0006057f89 */ /* 0x000e6200000e0000 */
[----:B------:R-:W-:-:S03]  /*bbb0*/  LOP3.LUT R7, R9, UR36, R204, 0x96, !PT ;  /* 0x0000002409077c12 */ /* 0x000fc6000f8e96cc */
[----:B------:R-:W2:Y:S01]  /*bbc0*/  SHFL.BFLY PT, R169, R4, 0x1, 0x1f ;  /* 0x0c201f0004a97f89 */ /* 0x000ea200000e0000 */
[----:B------:R-:W-:Y:S01]  /*bbd0*/  LOP3.LUT R8, R11, UR34, R8, 0x96, !PT ;  /* 0x000000220b087c12 */ /* 0x000fe2000f8e9608 */
[----:B------:R-:W-:-:S04]  /*bbe0*/  IMAD.WIDE.U32 R26, R7, -0x326172a9, RZ ;  /* 0xcd9e8d57071a7825 */ /* 0x000fc800078e00ff */
[----:B------:R-:W-:-:S05]  /*bbf0*/  IMAD.WIDE.U32 R8, R8, -0x326172a9, RZ ;  /* 0xcd9e8d5708087825 */ /* 0x000fca00078e00ff */
[----:B------:R-:W-:Y:S02]  /*bc00*/  LOP3.LUT R26, R9, UR33, R26, 0x96, !PT ;  /* 0x00000021091a7c12 */ /* 0x000fe4000f8e961a */
[----:B-1----:R-:W-:Y:S02]  /*bc10*/  FMNMX.FTZ R5, R6, R5, !PT ;  /* 0x0000000506057209 */ /* 0x002fe40007810000 */
[----:B--2---:R-:W-:-:S03]  /*bc20*/  FMNMX.FTZ R169, R4, R169, !PT ;  /* 0x000000a904a97209 */ /* 0x004fc60007810000 */
[----:B------:R-:W1:Y:S01]  /*bc30*/  SHFL.BFLY PT, R168, R5, 0x1, 0x1f ;  /* 0x0c201f0005a87f89 */ /* 0x000e6200000e0000 */
[----:B------:R-:W-:Y:S01]  /*bc40*/  LOP3.LUT R4, R27, UR35, R30, 0x96, !PT ;  /* 0x000000231b047c12 */ /* 0x000fe2000f8e961e */
[----:B------:R-:W-:Y:S01]  /*bc50*/  IMAD.WIDE.U32 R26, R26, -0x2daee0ad, RZ ;  /* 0xd2511f531a1a7825 */ /* 0x000fe200078e00ff */
[----:B------:R-:W-:-:S03]  /*bc60*/  FSETP.NEU.FTZ.AND P1, PT, R169, -INF , PT ;  /* 0xff800000a900780b */ /* 0x000fc60003f3d000 */
[----:B------:R-:W-:-:S04]  /*bc70*/  IMAD.WIDE.U32 R6, R4, -0x2daee0ad, RZ ;  /* 0xd2511f5304067825 */ /* 0x000fc800078e00ff */
[----:B------:R-:W-:Y:S01]  /*bc80*/  FMUL.FTZ R178, R169, c[0x0][0x23c] ;  /* 0x00008f00a9b27a20 */ /* 0x000fe20000410000 */
[----:B------:R-:W-:Y:S02]  /*bc90*/  LOP3.LUT R6, R27, UR19, R6, 0x96, !PT ;  /* 0x000000131b067c12 */ /* 0x000fe4000f8e9606 */
[----:B------:R-:W-:Y:S02]  /*bca0*/  LOP3.LUT R4, R7, UR31, R10, 0x96, !PT ;  /* 0x0000001f07047c12 */ /* 0x000fe4000f8e960a */
[----:B------:R-:W-:Y:S01]  /*bcb0*/  FSEL R178, R178, RZ, P1 ;  /* 0x000000ffb2b27208 */ /* 0x000fe20000800000 */
[----:B------:R-:W-:-:S04]  /*bcc0*/  IMAD.WIDE.U32 R10, R6, -0x326172a9, RZ ;  /* 0xcd9e8d57060a7825 */ /* 0x000fc800078e00ff */
[----:B------:R-:W-:Y:S01]  /*bcd0*/  IMAD.WIDE.U32 R12, R4, -0x326172a9, RZ ;  /* 0xcd9e8d57040c7825 */ /* 0x000fe200078e00ff */
[C---:B------:R-:W-:Y:S02]  /*bce0*/  LOP3.LUT R6, R10.reuse, 0xffff, RZ, 0xc0, !PT ;  /* 0x0000ffff0a067812 */ /* 0x040fe400078ec0ff */
[----:B------:R-:W-:Y:S01]  /*bcf0*/  LOP3.LUT R9, R10, 0xff, RZ, 0xc0, !PT ;  /* 0x000000ff0a097812 */ /* 0x000fe200078ec0ff */
[--C-:B------:R-:W-:Y:S01]  /*bd00*/  FFMA.FTZ R34, R187, c[0x0][0x23c], -R178.reuse ;  /* 0x00008f00bb227a23 */ /* 0x100fe200000108b2 */
[----:B-1----:R-:W-:Y:S01]  /*bd10*/  FMNMX.FTZ R168, R5, R168, !PT ;  /* 0x000000a805a87209 */ /* 0x002fe20007810000 */
[----:B------:R-:W-:Y:S01]  /*bd20*/  FFMA.FTZ R33, R33, c[0x0][0x23c], -R178 ;  /* 0x00008f0021217a23 */ /* 0x000fe200000108b2 */
[----:B------:R-:W-:Y:S01]  /*bd30*/  SHF.R.U32.HI R6, RZ, 0x8, R6 ;  /* 0x00000008ff067819 */ /* 0x000fe20000011606 */
[----:B------:R-:W-:Y:S01]  /*bd40*/  FFMA.FTZ R164, R25, c[0x0][0x23c], -R178 ;  /* 0x00008f0019a47a23 */ /* 0x000fe200000108b2 */
[C---:B------:R-:W-:Y:S01]  /*bd50*/  FSETP.NEU.FTZ.AND P0, PT, R168.reuse, -INF , PT ;  /* 0xff800000a800780b */ /* 0x040fe20003f1d000 */
[----:B------:R-:W-:Y:S01]  /*bd60*/  FMUL.FTZ R175, R168, c[0x0][0x23c] ;  /* 0x00008f00a8af7a20 */ /* 0x000fe20000410000 */
[----:B------:R-:W-:Y:S01]  /*bd70*/  LOP3.LUT R4, R11, UR39, R12, 0x96, !PT ;  /* 0x000000270b047c12 */ /* 0x000fe2000f8e960c */
[----:B------:R-:W-:Y:S01]  /*bd80*/  FFMA.FTZ R35, R185, c[0x0][0x23c], -R178 ;  /* 0x00008f00b9237a23 */ /* 0x000fe200000108b2 */
[----:B------:R-:W-:Y:S01]  /*bd90*/  PRMT R9, R9, 0x5410, R6 ;  /* 0x0000541009097816 */ /* 0x000fe20000000006 */
[----:B------:R-:W-:Y:S01]  /*bda0*/  MUFU.EX2 R34, R34 ;  /* 0x0000002200227308 */ /* 0x000fe20000000800 */
[----:B------:R-:W-:Y:S01]  /*bdb0*/  FSEL R175, R175, RZ, P0 ;  /* 0x000000ffafaf7208 */ /* 0x000fe20000000000 */
[----:B------:R-:W-:Y:S01]  /*bdc0*/  FFMA.FTZ R187, R17, c[0x0][0x23c], -R178 ;  /* 0x00008f0011bb7a23 */ /* 0x000fe200000108b2 */
[C---:B------:R-:W-:Y:S01]  /*bdd0*/  LOP3.LUT R6, R4.reuse, 0xffff, RZ, 0xc0, !PT ;  /* 0x0000ffff04067812 */ /* 0x040fe200078ec0ff */
[----:B------:R-:W-:Y:S01]  /*bde0*/  HSET2.LE.AND R9, R9, R252, PT ;  /* 0x000000fc09097233 */ /* 0x000fe20003803000 */
[----:B------:R-:W-:Y:S01]  /*bdf0*/  LOP3.LUT R24, R13, UR20, R8, 0x96, !PT ;  /* 0x000000140d187c12 */ /* 0x000fe2000f8e9608 */
[--C-:B------:R-:W-:Y:S01]  /*be00*/  FFMA.FTZ R32, R3, c[0x0][0x23c], -R175.reuse ;  /* 0x00008f0003207a23 */ /* 0x100fe200000108af */
[----:B------:R-:W-:Y:S01]  /*be10*/  LOP3.LUT R3, R4, 0xff, RZ, 0xc0, !PT ;  /* 0x000000ff04037812 */ /* 0x000fe200078ec0ff */
[--C-:B------:R-:W-:Y:S01]  /*be20*/  FFMA.FTZ R184, R184, c[0x0][0x23c], -R175.reuse ;  /* 0x00008f00b8b87a23 */ /* 0x100fe200000108af */
[----:B------:R-:W-:Y:S01]  /*be30*/  SHF.R.U32.HI R6, RZ, 0x8, R6 ;  /* 0x00000008ff067819 */ /* 0x000fe20000011606 */
[--C-:B------:R-:W-:Y:S01]  /*be40*/  FFMA.FTZ R171, R202, c[0x0][0x23c], -R175.reuse ;  /* 0x00008f00caab7a23 */ /* 0x100fe200000108af */
[----:B------:R-:W-:Y:S01]  /*be50*/  SHF.R.U32.HI R8, RZ, 0x10, R10 ;  /* 0x00000010ff087819 */ /* 0x000fe2000001160a */
[----:B------:R-:W-:Y:S01]  /*be60*/  MUFU.EX2 R32, R32 ;  /* 0x0000002000207308 */ /* 0x000fe20000000800 */
[----:B------:R-:W-:Y:S01]  /*be70*/  PRMT R11, R3, 0x5410, R6 ;  /* 0x00005410030b7816 */ /* 0x000fe20000000006 */
[----:B------:R-:W-:Y:S01]  /*be80*/  FFMA.FTZ R186, R186, c[0x0][0x23c], -R175 ;  /* 0x00008f00baba7a23 */ /* 0x000fe200000108af */
[----:B------:R-:W-:Y:S01]  /*be90*/  SHF.R.U32.HI R5, RZ, 0x10, R4 ;  /* 0x00000010ff057819 */ /* 0x000fe20000011604 */
[----:B------:R-:W-:Y:S01]  /*bea0*/  IMAD.WIDE.U32 R24, R24, -0x2daee0ad, RZ ;  /* 0xd2511f5318187825 */ /* 0x000fe200078e00ff */
[----:B------:R-:W-:-:S02]  /*beb0*/  SHF.R.U32.HI R7, RZ, 0x18, R10 ;  /* 0x00000018ff077819 */ /* 0x000fc4000001160a */
[----:B------:R-:W-:Y:S01]  /*bec0*/  LOP3.LUT R8, R8, 0xff, RZ, 0xc0, !PT ;  /* 0x000000ff08087812 */ /* 0x000fe200078ec0ff */
[----:B------:R-:W1:Y:S01]  /*bed0*/  MUFU.EX2 R3, R184 ;  /* 0x000000b800037308 */ /* 0x000e620000000800 */
[----:B------:R-:W-:Y:S01]  /*bee0*/  FSEL R13, R169, RZ, P1 ;  /* 0x000000ffa90d7208 */ /* 0x000fe20000800000 */
[----:B------:R-:W-:Y:S01]  /*bef0*/  FFMA.FTZ R185, R21, c[0x0][0x23c], -R178 ;  /* 0x00008f0015b97a23 */ /* 0x000fe200000108b2 */
[----:B------:R-:W-:Y:S01]  /*bf00*/  SHF.R.U32.HI R4, RZ, 0x18, R4 ;  /* 0x00000018ff047819 */ /* 0x000fe20000011604 */
[----:B------:R-:W-:Y:S01]  /*bf10*/  FFMA.FTZ R180, R23, c[0x0][0x23c], -R178 ;  /* 0x00008f0017b47a23 */ /* 0x000fe200000108b2 */
[----:B------:R-:W-:Y:S01]  /*bf20*/  LOP3.LUT R5, R5, 0xff, RZ, 0xc0, !PT ;  /* 0x000000ff05057812 */ /* 0x000fe200078ec0ff */
[----:B------:R-:W-:Y:S01]  /*bf30*/  FFMA.FTZ R182, R20, c[0x0][0x23c], -R175 ;  /* 0x00008f0014b67a23 */ /* 0x000fe200000108af */
[----:B------:R-:W-:Y:S01]  /*bf40*/  PRMT R7, R8, 0x5410, R7 ;  /* 0x0000541008077816 */ /* 0x000fe20000000007 */
[----:B------:R-:W2:Y:S01]  /*bf50*/  MUFU.EX2 R33, R33 ;  /* 0x0000002100217308 */ /* 0x000ea20000000800 */
[----:B------:R-:W-:Y:S01]  /*bf60*/  FADD.FTZ R8, R2, -R13 ;  /* 0x8000000d02087221 */ /* 0x000fe20000010000 */
[----:B------:R-:W-:Y:S01]  /*bf70*/  FSEL R13, R168, RZ, P0 ;  /* 0x000000ffa80d7208 */ /* 0x000fe20000000000 */
[----:B------:R-:W-:Y:S01]  /*bf80*/  FFMA.FTZ R189, R16, c[0x0][0x23c], -R175 ;  /* 0x00008f0010bd7a23 */ /* 0x000fe200000108af */
[----:B------:R-:W-:Y:S01]  /*bf90*/  PRMT R5, R5, 0x5410, R4 ;  /* 0x0000541005057816 */ /* 0x000fe20000000004 */
[--C-:B------:R-:W-:Y:S01]  /*bfa0*/  HSET2.LE.AND R4, R11, R252.reuse, PT ;  /* 0x000000fc0b047233 */ /* 0x100fe20003803000 */
[----:B------:R-:W-:Y:S01]  /*bfb0*/  LOP3.LUT R26, R25, UR6, R26, 0x96, !PT ;  /* 0x00000006191a7c12 */ /* 0x000fe2000f8e961a */
[----:B------:R-:W-:Y:S01]  /*bfc0*/  FADD.FTZ R6, R0, -R13 ;  /* 0x8000000d00067221 */ /* 0x000fe20000010000 */
[----:B------:R-:W-:Y:S01]  /*bfd0*/  MUFU.EX2 R164, R164 ;  /* 0x000000a400a47308 */ /* 0x000fe20000000800 */
[--C-:B------:R-:W-:Y:S01]  /*bfe0*/  HSET2.LE.AND R5, R5, R252.reuse, PT ;  /* 0x000000fc05057233 */ /* 0x100fe20003803000 */
[----:B------:R-:W-:Y:S01]  /*bff0*/  FMUL.FTZ R0, R8, c[0x0][0x23c] ;  /* 0x00008f0008007a20 */ /* 0x000fe20000410000 */
[----:B-1----:R-:W-:Y:S01]  /*c000*/  F2FP.PACK_AB R8, R3, R32 ;  /* 0x000000200308723e */ /* 0x002fe200000000ff */
[----:B------:R-:W-:Y:S01]  /*c010*/  FMUL.FTZ R173, R6, c[0x0][0x23c] ;  /* 0x00008f0006ad7a20 */ /* 0x000fe20000410000 */
[----:B------:R-:W-:Y:S01]  /*c020*/  HSET2.LE.AND R7, R7, R252, PT ;  /* 0x000000fc07077233 */ /* 0x000fe20003803000 */
[----:B------:R-:W1:Y:S01]  /*c030*/  LDSM.16.MT88.4 R12, [R228+0x10000] ;  /* 0x01000000e40c783b */ /* 0x000e620000004200 */
[----:B------:R-:W-:Y:S01]  /*c040*/  LOP3.LUT R5, R5, R8, RZ, 0xc0, !PT ;  /* 0x0000000805057212 */ /* 0x000fe200078ec0ff */
[----:B------:R-:W3:Y:S01]  /*c050*/  MUFU.EX2 R35, R35 ;  /* 0x0000002300237308 */ /* 0x000ee20000000800 */
[----:B--2---:R-:W-:Y:S01]  /*c060*/  F2FP.PACK_AB R8, R33, R34 ;  /* 0x000000222108723e */ /* 0x004fe200000000ff */
[----:B------:R-:W-:-:S02]  /*c070*/  FFMA.FTZ R184, R19, c[0x0][0x23c], -R178 ;  /* 0x00008f0013b87a23 */ /* 0x000fc400000108b2 */
[--C-:B------:R-:W-:Y:S01]  /*c080*/  FFMA.FTZ R191, R18, c[0x0][0x23c], -R175.reuse ;  /* 0x00008f0012bf7a23 */ /* 0x100fe200000108af */
[----:B------:R-:W-:Y:S01]  /*c090*/  LOP3.LUT R6, R9, R8, RZ, 0xc0, !PT ;  /* 0x0000000809067212 */ /* 0x000fe200078ec0ff */
[----:B------:R-:W-:Y:S01]  /*c0a0*/  LDSM.16.MT88.4 R16, [R225+0x10800] ;  /* 0x01080000e110783b */ /* 0x000fe20000004200 */
[--C-:B------:R-:W-:Y:S01]  /*c0b0*/  FFMA.FTZ R202, R193, c[0x0][0x23c], -R178.reuse ;  /* 0x00008f00c1ca7a23 */ /* 0x100fe200000108b2 */
[----:B------:R2:W-:Y:S01]  /*c0c0*/  MUFU.EX2 R2, R186 ;  /* 0x000000ba00027308 */ /* 0x0005e20000000800 */
[--C-:B------:R-:W-:Y:S02]  /*c0d0*/  FFMA.FTZ R195, R195, c[0x0][0x23c], -R178.reuse ;  /* 0x00008f00c3c37a23 */ /* 0x100fe400000108b2 */
[----:B------:R-:W-:Y:S02]  /*c0e0*/  FFMA.FTZ R193, R203, c[0x0][0x23c], -R178 ;  /* 0x00008f00cbc17a23 */ /* 0x000fe400000108b2 */
[--C-:B------:R-:W-:Y:S02]  /*c0f0*/  FFMA.FTZ R203, R192, c[0x0][0x23c], -R175.reuse ;  /* 0x00008f00c0cb7a23 */ /* 0x100fe400000108af */
[----:B------:R-:W-:Y:S01]  /*c100*/  FFMA.FTZ R188, R188, c[0x0][0x23c], -R175 ;  /* 0x00008f00bcbc7a23 */ /* 0x000fe200000108af */
[----:B------:R-:W4:Y:S01]  /*c110*/  MUFU.EX2 R171, R171 ;  /* 0x000000ab00ab7308 */ /* 0x000f220000000800 */
[----:B---3--:R-:W-:-:S04]  /*c120*/  F2FP.PACK_AB R11, R35, R164 ;  /* 0x000000a4230b723e */ /* 0x008fc800000000ff */
[----:B------:R-:W-:-:S03]  /*c130*/  LOP3.LUT R4, R4, R11, RZ, 0xc0, !PT ;  /* 0x0000000b04047212 */ /* 0x000fc600078ec0ff */
[----:B------:R-:W3:Y:S01]  /*c140*/  MUFU.EX2 R0, R0 ;  /* 0x0000000000007308 */ /* 0x000ee20000000800 */
[----:B--2---:R-:W-:Y:S02]  /*c150*/  FFMA.FTZ R186, R22, c[0x0][0x23c], -R175 ;  /* 0x00008f0016ba7a23 */ /* 0x004fe400000108af */
[----:B------:R-:W-:Y:S01]  /*c160*/  LDSM.16.MT88.4 R20, [R226+0x10800] ;  /* 0x01080000e214783b */ /* 0x000fe20000004200 */
[----:B----4-:R-:W-:-:S04]  /*c170*/  F2FP.PACK_AB R8, R171, R2 ;  /* 0x00000002ab08723e */ /* 0x010fc800000000ff */
[----:B------:R-:W2:Y:S01]  /*c180*/  MUFU.EX2 R173, R173 ;  /* 0x000000ad00ad7308 */ /* 0x000ea20000000800 */
[----:B------:R-:W-:Y:S02]  /*c190*/  LOP3.LUT R7, R7, R8, RZ, 0xc0, !PT ;  /* 0x0000000807077212 */ /* 0x000fe400078ec0ff */
[----:B------:R-:W4:Y:S01]  /*c1a0*/  LDSM.16.MT88.4 R8, [R226+0x10000] ;  /* 0x01000000e208783b */ /* 0x000f220000004200 */
[----:B---3--:R-:W-:-:S04]  /*c1b0*/  FMUL.FTZ R152, R152, R0 ;  /* 0x0000000098987220 */ /* 0x008fc80000410000 */
[----:B------:R-:W-:Y:S01]  /*c1c0*/  MUFU.EX2 R187, R187 ;  /* 0x000000bb00bb7308 */ /* 0x000fe20000000800 */
[-C--:B------:R-:W-:Y:S02]  /*c1d0*/  FMUL.FTZ R153, R153, R0.reuse ;  /* 0x0000000099997220 */ /* 0x080fe40000410000 */
[-C--:B------:R-:W-:Y:S02]  /*c1e0*/  FMUL.FTZ R148, R148, R0.reuse ;  /* 0x0000000094947220 */ /* 0x080fe40000410000 */
[-C--:B------:R-:W-:Y:S02]  /*c1f0*/  FMUL.FTZ R149, R149, R0.reuse ;  /* 0x0000000095957220 */ /* 0x080fe40000410000 */
[----:B------:R-:W-:Y:S01]  /*c200*/  FMUL.FTZ R160, R160, R0 ;  /* 0x00000000a0a07220 */ /* 0x000fe20000410000 */
[----:B------:R-:W3:Y:S01]  /*c210*/  MUFU.EX2 R184, R184 ;  /* 0x000000b800b87308 */ /* 0x000ee20000000800 */
[-C--:B--2---:R-:W-:Y:S02]  /*c220*/  FMUL.FTZ R154, R154, R173.reuse ;  /* 0x000000ad9a9a7220 */ /* 0x084fe40000410000 */
[----:B------:R-:W-:-:S02]  /*c230*/  FMUL.FTZ R155, R155, R173 ;  /* 0x000000ad9b9b7220 */ /* 0x000fc40000410000 */
[-C--:B------:R-:W-:Y:S02]  /*c240*/  FMUL.FTZ R150, R150, R173.reuse ;  /* 0x000000ad96967220 */ /* 0x080fe40000410000 */
[-C--:B------:R-:W-:Y:S01]  /*c250*/  FMUL.FTZ R151, R151, R173.reuse ;  /* 0x000000ad97977220 */ /* 0x080fe20000410000 */
[----:B------:R-:W-:Y:S01]  /*c260*/  MUFU.EX2 R185, R185 ;  /* 0x000000b900b97308 */ /* 0x000fe20000000800 */
[-C--:B------:R-:W-:Y:S02]  /*c270*/  FMUL.FTZ R161, R161, R0.reuse ;  /* 0x00000000a1a17220 */ /* 0x080fe40000410000 */
[-C--:B------:R-:W-:Y:S02]  /*c280*/  FMUL.FTZ R162, R162, R173.reuse ;  /* 0x000000ada2a27220 */ /* 0x080fe40000410000 */
[----:B------:R-:W-:Y:S02]  /*c290*/  FMUL.FTZ R163, R163, R173 ;  /* 0x000000ada3a37220 */ /* 0x000fe40000410000 */
[-C--:B------:R-:W-:Y:S01]  /*c2a0*/  FMUL.FTZ R156, R156, R0.reuse ;  /* 0x000000009c9c7220 */ /* 0x080fe20000410000 */
[----:B------:R-:W-:Y:S01]  /*c2b0*/  MUFU.EX2 R180, R180 ;  /* 0x000000b400b47308 */ /* 0x000fe20000000800 */
[----:B------:R-:W-:-:S02]  /*c2c0*/  FMUL.FTZ R157, R157, R0 ;  /* 0x000000009d9d7220 */ /* 0x000fc40000410000 */
[-C--:B------:R-:W-:Y:S01]  /*c2d0*/  FMUL.FTZ R158, R158, R173.reuse ;  /* 0x000000ad9e9e7220 */ /* 0x080fe20000410000 */
[C---:B-1----:R-:W-:Y:S01]  /*c2e0*/  HMMA.16816.F32 R160, R4.reuse, R12, R160 ;  /* 0x0000000c04a0723c */ /* 0x042fe200000018a0 */
[-C--:B------:R-:W-:Y:S02]  /*c2f0*/  FMUL.FTZ R159, R159, R173.reuse ;  /* 0x000000ad9f9f7220 */ /* 0x080fe40000410000 */
[-C--:B------:R-:W-:Y:S01]  /*c300*/  FMUL.FTZ R136, R136, R0.reuse ;  /* 0x0000000088887220 */ /* 0x080fe20000410000 */
[----:B------:R-:W-:Y:S01]  /*c310*/  MUFU.EX2 R182, R182 ;  /* 0x000000b600b67308 */ /* 0x000fe20000000800 */
[----:B------:R-:W-:Y:S02]  /*c320*/  FMUL.FTZ R137, R137, R0 ;  /* 0x0000000089897220 */ /* 0x000fe40000410000 */
[-C--:B------:R-:W-:Y:S01]  /*c330*/  FMUL.FTZ R138, R138, R173.reuse ;  /* 0x000000ad8a8a7220 */ /* 0x080fe20000410000 */
[----:B------:R-:W-:Y:S01]  /*c340*/  HMMA.16816.F32 R156, R4, R14, R156 ;  /* 0x0000000e049c723c */ /* 0x000fe2000000189c */
[----:B------:R-:W1:Y:S01]  /*c350*/  LDSM.16.MT88.4 R12, [R225+0x10000] ;  /* 0x01000000e10c783b */ /* 0x000e620000004200 */
[----:B------:R-:W-:-:S02]  /*c360*/  FMUL.FTZ R139, R139, R173 ;  /* 0x000000ad8b8b7220 */ /* 0x000fc40000410000 */
[-C--:B------:R-:W-:Y:S01]  /*c370*/  FMUL.FTZ R132, R132, R0.reuse ;  /* 0x0000000084847220 */ /* 0x080fe20000410000 */
[----:B------:R-:W2:Y:S01]  /*c380*/  MUFU.EX2 R189, R189 ;  /* 0x000000bd00bd7308 */ /* 0x000ea20000000800 */
[-C--:B------:R-:W-:Y:S02]  /*c390*/  FMUL.FTZ R133, R133, R0.reuse ;  /* 0x0000000085857220 */ /* 0x080fe40000410000 */
[C---:B----4-:R-:W-:Y:S01]  /*c3a0*/  HMMA.16816.F32 R152, R4.reuse, R8, R152 ;  /* 0x000000080498723c */ /* 0x050fe20000001898 */
[-C--:B------:R-:W-:Y:S02]  /*c3b0*/  FMUL.FTZ R134, R134, R173.reuse ;  /* 0x000000ad86867220 */ /* 0x080fe40000410000 */
[-C--:B------:R-:W-:Y:S02]  /*c3c0*/  FMUL.FTZ R135, R135, R173.reuse ;  /* 0x000000ad87877220 */ /* 0x080fe40000410000 */
[-C--:B------:R-:W-:Y:S01]  /*c3d0*/  FMUL.FTZ R144, R144, R0.reuse ;  /* 0x0000000090907220 */ /* 0x080fe20000410000 */
[----:B------:R-:W-:Y:S01]  /*c3e0*/  MUFU.EX2 R191, R191 ;  /* 0x000000bf00bf7308 */ /* 0x000fe20000000800 */
[----:B------:R-:W-:Y:S01]  /*c3f0*/  FMUL.FTZ R145, R145, R0 ;  /* 0x0000000091917220 */ /* 0x000fe20000410000 */
[----:B------:R-:W-:Y:S01]  /*c400*/  HMMA.16816.F32 R148, R4, R10, R148 ;  /* 0x0000000a0494723c */ /* 0x000fe20000001894 */
[----:B------:R-:W4:Y:S01]  /*c410*/  LDSM.16.MT88.4 R8, [R224+0x10000] ;  /* 0x01000000e008783b */ /* 0x000f220000004200 */
[----:B------:R-:W-:-:S02]  /*c420*/  FMUL.FTZ R146, R146, R173 ;  /* 0x000000ad92927220 */ /* 0x000fc40000410000 */
[-C--:B------:R-:W-:Y:S02]  /*c430*/  FMUL.FTZ R147, R147, R173.reuse ;  /* 0x000000ad93937220 */ /* 0x080fe40000410000 */
[-C--:B------:R-:W-:Y:S01]  /*c440*/  FMUL.FTZ R140, R140, R0.reuse ;  /* 0x000000008c8c7220 */ /* 0x080fe20000410000 */
[----:B------:R-:W1:Y:S01]  /*c450*/  MUFU.EX2 R186, R186 ;  /* 0x000000ba00ba7308 */ /* 0x000e620000000800 */
[-C--:B------:R-:W-:Y:S02]  /*c460*/  FMUL.FTZ R141, R141, R0.reuse ;  /* 0x000000008d8d7220 */ /* 0x080fe40000410000 */
[-C--:B------:R-:W-:Y:S02]  /*c470*/  FMUL.FTZ R142, R142, R173.reuse ;  /* 0x000000ad8e8e7220 */ /* 0x080fe40000410000 */
[----:B------:R-:W-:Y:S02]  /*c480*/  FMUL.FTZ R143, R143, R173 ;  /* 0x000000ad8f8f7220 */ /* 0x000fe40000410000 */
[-C--:B------:R-:W-:Y:S01]  /*c490*/  FMUL.FTZ R44, R44, R0.reuse ;  /* 0x000000002c2c7220 */ /* 0x080fe20000410000 */
[----:B------:R-:W-:Y:S01]  /*c4a0*/  MUFU.EX2 R202, R202 ;  /* 0x000000ca00ca7308 */ /* 0x000fe20000000800 */
[----:B------:R-:W-:-:S02]  /*c4b0*/  FMUL.FTZ R45, R45, R0 ;  /* 0x000000002d2d7220 */ /* 0x000fc40000410000 */
[-C--:B------:R-:W-:Y:S02]  /*c4c0*/  FMUL.FTZ R46, R46, R173.reuse ;  /* 0x000000ad2e2e7220 */ /* 0x080fe40000410000 */
[-C--:B------:R-:W-:Y:S02]  /*c4d0*/  FMUL.FTZ R47, R47, R173.reuse ;  /* 0x000000ad2f2f7220 */ /* 0x080fe40000410000 */
[-C--:B------:R-:W-:Y:S01]  /*c4e0*/  FMUL.FTZ R48, R48, R0.reuse ;  /* 0x0000000030307220 */ /* 0x080fe20000410000 */
[----:B------:R-:W2:Y:S01]  /*c4f0*/  MUFU.EX2 R195, R195 ;  /* 0x000000c300c37308 */ /* 0x000ea20000000800 */
[----:B------:R-:W-:Y:S01]  /*c500*/  FMUL.FTZ R49, R49, R0 ;  /* 0x0000000031317220 */ /* 0x000fe20000410000 */
[----:B-1----:R-:W-:Y:S01]  /*c510*/  HMMA.16816.F32 R144, R4, R12, R144 ;  /* 0x0000000c0490723c */ /* 0x002fe20000001890 */
[-C--:B------:R-:W-:Y:S02]  /*c520*/  FMUL.FTZ R50, R50, R173.reuse ;  /* 0x000000ad32327220 */ /* 0x080fe40000410000 */
[----:B------:R-:W-:-:S02]  /*c530*/  FMUL.FTZ R51, R51, R173 ;  /* 0x000000ad33337220 */ /* 0x000fc40000410000 */
[-C--:B------:R-:W-:Y:S01]  /*c540*/  FMUL.FTZ R36, R36, R0.reuse ;  /* 0x0000000024247220 */ /* 0x080fe20000410000 */
[----:B------:R-:W-:Y:S01]  /*c550*/  MUFU.EX2 R193, R193 ;  /* 0x000000c100c17308 */ /* 0x000fe20000000800 */
[-C--:B------:R-:W-:Y:S01]  /*c560*/  FMUL.FTZ R37, R37, R0.reuse ;  /* 0x0000000025257220 */ /* 0x080fe20000410000 */
[C---:B------:R-:W-:Y:S01]  /*c570*/  HMMA.16816.F32 R140, R4.reuse, R14, R140 ;  /* 0x0000000e048c723c */ /* 0x040fe2000000188c */
[----:B------:R-:W1:Y:S01]  /*c580*/  LDSM.16.MT88.4 R12, [R228+0x12000] ;  /* 0x01200000e40c783b */ /* 0x000e620000004200 */
[-C--:B------:R-:W-:Y:S02]  /*c590*/  FMUL.FTZ R38, R38, R173.reuse ;  /* 0x000000ad26267220 */ /* 0x080fe40000410000 */
[----:B------:R-:W-:Y:S02]  /*c5a0*/  FMUL.FTZ R39, R39, R173 ;  /* 0x000000ad27277220 */ /* 0x000fe40000410000 */
[-C--:B------:R-:W-:Y:S01]  /*c5b0*/  FMUL.FTZ R40, R40, R0.reuse ;  /* 0x0000000028287220 */ /* 0x080fe20000410000 */
[----:B------:R-:W-:Y:S01]  /*c5c0*/  MUFU.EX2 R203, R203 ;  /* 0x000000cb00cb7308 */ /* 0x000fe20000000800 */
[----:B----4-:R-:W-:Y:S01]  /*c5d0*/  HMMA.16816.F32 R136, R4, R8, R136 ;  /* 0x000000080488723c */ /* 0x010fe20000001888 */
[----:B------:R-:W-:-:S02]  /*c5e0*/  FMUL.FTZ R41, R41, R0 ;  /* 0x0000000029297220 */ /* 0x000fc40000410000 */
[-C--:B------:R-:W-:Y:S02]  /*c5f0*/  FMUL.FTZ R42, R42, R173.reuse ;  /* 0x000000ad2a2a7220 */ /* 0x080fe40000410000 */
[-C--:B------:R-:W-:Y:S02]  /*c600*/  FMUL.FTZ R43, R43, R173.reuse ;  /* 0x000000ad2b2b7220 */ /* 0x080fe40000410000 */
[-C--:B------:R-:W-:Y:S01]  /*c610*/  FMUL.FTZ R60, R60, R0.reuse ;  /* 0x000000003c3c7220 */ /* 0x080fe20000410000 */
[----:B------:R-:W-:Y:S01]  /*c620*/  HMMA.16816.F32 R132, R4, R10, R132 ;  /* 0x0000000a0484723c */ /* 0x000fe20000001884 */
[----:B------:R-:W4:Y:S01]  /*c630*/  LDSM.16.MT88.4 R8, [R226+0x12000] ;  /* 0x01200000e208783b */ /* 0x000f220000004200 */
[----:B------:R-:W-:Y:S01]  /*c640*/  FMUL.FTZ R61, R61, R0 ;  /* 0x000000003d3d7220 */ /* 0x000fe20000410000 */
[----:B------:R-:W-:Y:S01]  /*c650*/  MUFU.EX2 R188, R188 ;  /* 0x000000bc00bc7308 */ /* 0x000fe20000000800 */
[-C--:B------:R-:W-:Y:S02]  /*c660*/  FMUL.FTZ R62, R62, R173.reuse ;  /* 0x000000ad3e3e7220 */ /* 0x080fe40000410000 */
        /* <DEDUP_REMOVED lines=19> */
[----:B------:R-:W-:Y:S02]  /*c7a0*/  FMUL.FTZ R79, R79, R173 ;  /* 0x000000ad4f4f7220 */ /* 0x000fe40000410000 */
[----:B----4-:R-:W-:Y:S01]  /*c7b0*/  HMMA.16816.F32 R44, R4, R8, R44 ;  /* 0x00000008042c723c */ /* 0x010fe2000000182c */
[----:B------:R-:W-:-:S02]  /*c7c0*/  FMUL.FTZ R80, R80, R0 ;  /* 0x0000000050507220 */ /* 0x000fc40000410000 */
[-C--:B------:R-:W-:Y:S02]  /*c7d0*/  FMUL.FTZ R81, R81, R0.reuse ;  /* 0x0000000051517220 */ /* 0x080fe40000410000 */
[-C--:B------:R-:W-:Y:S02]  /*c7e0*/  FMUL.FTZ R82, R82, R173.reuse ;  /* 0x000000ad52527220 */ /* 0x080fe40000410000 */
[-C--:B------:R-:W-:Y:S01]  /*c7f0*/  FMUL.FTZ R83, R83, R173.reuse ;  /* 0x000000ad53537220 */ /* 0x080fe20000410000 */
[----:B------:R-:W-:Y:S01]  /*c800*/  HMMA.16816.F32 R48, R4, R10, R48 ;  /* 0x0000000a0430723c */ /* 0x000fe20000001830 */
[----:B------:R-:W4:Y:S01]  /*c810*/  LDSM.16.MT88.4 R8, [R224+0x12000] ;  /* 0x01200000e008783b */ /* 0x000f220000004200 */
        /* <DEDUP_REMOVED lines=11> */
[-C--:B------:R-:W-:Y:S01]  /*c8d0*/  FMUL.FTZ R95, R95, R173.reuse ;  /* 0x000000ad5f5f7220 */ /* 0x080fe20000410000 */
[----:B-1----:R-:W-:Y:S01]  /*c8e0*/  HMMA.16816.F32 R52, R4, R12, R52 ;  /* 0x0000000c0434723c */ /* 0x002fe20000001834 */
[-C--:B------:R-:W-:Y:S02]  /*c8f0*/  FMUL.FTZ R96, R96, R0.reuse ;  /* 0x0000000060607220 */ /* 0x080fe40000410000 */
[----:B------:R-:W-:Y:S02]  /*c900*/  FMUL.FTZ R97, R97, R0 ;  /* 0x0000000061617220 */ /* 0x000fe40000410000 */
[----:B------:R-:W-:-:S02]  /*c910*/  FMUL.FTZ R98, R98, R173 ;  /* 0x000000ad62627220 */ /* 0x000fc40000410000 */
[-C--:B------:R-:W-:Y:S01]  /*c920*/  FMUL.FTZ R99, R99, R173.reuse ;  /* 0x000000ad63637220 */ /* 0x080fe20000410000 */
[C---:B------:R-:W-:Y:S01]  /*c930*/  HMMA.16816.F32 R56, R4.reuse, R14, R56 ;  /* 0x0000000e0438723c */ /* 0x040fe20000001838 */
[----:B------:R-:W1:Y:S01]  /*c940*/  LDSM.16.MT88.4 R12, [R228+0x14000] ;  /* 0x01400000e40c783b */ /* 0x000e620000004200 */
[-C--:B------:R-:W-:Y:S02]  /*c950*/  FMUL.FTZ R84, R84, R0.reuse ;  /* 0x0000000054547220 */ /* 0x080fe40000410000 */
[----:B------:R-:W-:Y:S02]  /*c960*/  FMUL.FTZ R85, R85, R0 ;  /* 0x0000000055557220 */ /* 0x000fe40000410000 */
[-C--:B------:R-:W-:Y:S02]  /*c970*/  FMUL.FTZ R86, R86, R173.reuse ;  /* 0x000000ad56567220 */ /* 0x080fe40000410000 */
        /* <DEDUP_REMOVED lines=45> */
[----:B------:R-:W-:Y:S01]  /*cc50*/  FMUL.FTZ R131, R131, R173 ;  /* 0x000000ad83837220 */ /* 0x000fe20000410000 */
[C---:B-1----:R-:W-:Y:S08]  /*cc60*/  HMMA.16816.F32 R84, R4.reuse, R12, R84 ;  /* 0x0000000c0454723c */ /* 0x042ff00000001854 */
[C---:B------:R-:W-:Y:S01]  /*cc70*/  HMMA.16816.F32 R88, R4.reuse, R14, R88 ;  /* 0x0000000e0458723c */ /* 0x040fe20000001858 */
[----:B------:R-:W1:Y:S07]  /*cc80*/  LDSM.16.MT88.4 R12, [R228+0x16000] ;  /* 0x01600000e40c783b */ /* 0x000e6e0000004200 */
[C---:B----4-:R-:W-:Y:S08]  /*cc90*/  HMMA.16816.F32 R92, R4.reuse, R8, R92 ;  /* 0x00000008045c723c */ /* 0x050ff0000000185c */
[C---:B------:R-:W-:Y:S01]  /*cca0*/  HMMA.16816.F32 R96, R4.reuse, R10, R96 ;  /* 0x0000000a0460723c */ /* 0x040fe20000001860 */
[----:B------:R-:W4:Y:S07]  /*ccb0*/  LDSM.16.MT88.4 R8, [R226+0x16000] ;  /* 0x01600000e208783b */ /* 0x000f2e0000004200 */
        /* <DEDUP_REMOVED lines=9> */
[C---:B----4-:R-:W-:Y:S07]  /*cd50*/  HMMA.16816.F32 R124, R4.reuse, R8, R124 ;  /* 0x00000008047c723c */ /* 0x050fee000000187c */
[----:B------:R-:W-:Y:S01]  /*cd60*/  LOP3.LUT R8, R26, 0xffff, RZ, 0xc0, !PT ;  /* 0x0000ffff1a087812 */ /* 0x000fe200078ec0ff */
[----:B------:R-:W-:Y:S03]  /*cd70*/  HMMA.16816.F32 R128, R4, R10, R128 ;  /* 0x0000000a0480723c */ /* 0x000fe60000001880 */
[----:B------:R-:W-:-:S04]  /*cd80*/  SHF.R.U32.HI R8, RZ, 0x8, R8 ;  /* 0x00000008ff087819 */ /* 0x000fc80000011608 */
[----:B------:R-:W-:Y:S02]  /*cd90*/  LOP3.LUT R7, R26, 0xff, RZ, 0xc0, !PT ;  /* 0x000000ff1a077812 */ /* 0x000fe400078ec0ff */
[C---:B------:R-:W-:Y:S02]  /*cda0*/  LOP3.LUT R4, R24.reuse, 0xffff, RZ, 0xc0, !PT ;  /* 0x0000ffff18047812 */ /* 0x040fe400078ec0ff */
[----:B------:R-:W-:Y:S02]  /*cdb0*/  PRMT R7, R7, 0x5410, R8 ;  /* 0x0000541007077816 */ /* 0x000fe40000000008 */
[----:B------:R-:W-:Y:S02]  /*cdc0*/  SHF.R.U32.HI R8, RZ, 0x10, R26 ;  /* 0x00000010ff087819 */ /* 0x000fe4000001161a */
[----:B------:R-:W-:Y:S02]  /*cdd0*/  SHF.R.U32.HI R5, RZ, 0x10, R24 ;  /* 0x00000010ff057819 */ /* 0x000fe40000011618 */
[----:B------:R-:W-:-:S02]  /*cde0*/  LOP3.LUT R6, R24, 0xff, RZ, 0xc0, !PT ;  /* 0x000000ff18067812 */ /* 0x000fc400078ec0ff */
[----:B------:R-:W-:Y:S02]  /*cdf0*/  SHF.R.U32.HI R26, RZ, 0x18, R26 ;  /* 0x00000018ff1a7819 */ /* 0x000fe4000001161a */
[----:B------:R-:W-:Y:S01]  /*ce00*/  SHF.R.U32.HI R9, RZ, 0x8, R4 ;  /* 0x00000008ff097819 */ /* 0x000fe20000011604 */
[----:B------:R-:W-:Y:S01]  /*ce10*/  HSET2.LE.AND R4, R7, R252, PT ;  /* 0x000000fc07047233 */ /* 0x000fe20003803000 */
[----:B------:R-:W-:Y:S02]  /*ce20*/  LOP3.LUT R11, R8, 0xff, RZ, 0xc0, !PT ;  /* 0x000000ff080b7812 */ /* 0x000fe400078ec0ff */
[----:B------:R-:W-:Y:S02]  /*ce30*/  SHF.R.U32.HI R24, RZ, 0x18, R24 ;  /* 0x00000018ff187819 */ /* 0x000fe40000011618 */
[----:B------:R-:W-:Y:S02]  /*ce40*/  LOP3.LUT R5, R5, 0xff, RZ, 0xc0, !PT ;  /* 0x000000ff05057812 */ /* 0x000fe400078ec0ff */
[----:B------:R-:W-:-:S02]  /*ce50*/  PRMT R9, R6, 0x5410, R9 ;  /* 0x0000541006097816 */ /* 0x000fc40000000009 */
[----:B------:R-:W-:Y:S02]  /*ce60*/  PRMT R11, R11, 0x5410, R26 ;  /* 0x000054100b0b7816 */ /* 0x000fe4000000001a */
[----:B---3--:R-:W-:Y:S01]  /*ce70*/  F2FP.PACK_AB R7, R184, R187 ;  /* 0x000000bbb807723e */ /* 0x008fe200000000ff */
[--C-:B------:R-:W-:Y:S01]  /*ce80*/  HSET2.LE.AND R6, R9, R252.reuse, PT ;  /* 0x000000fc09067233 */ /* 0x100fe20003803000 */
[----:B------:R-:W-:Y:S01]  /*ce90*/  PRMT R5, R5, 0x5410, R24 ;  /* 0x0000541005057816 */ /* 0x000fe20000000018 */
[--C-:B------:R-:W-:Y:S01]  /*cea0*/  HSET2.LE.AND R10, R11, R252.reuse, PT ;  /* 0x000000fc0b0a7233 */ /* 0x100fe20003803000 */
[----:B------:R-:W-:Y:S01]  /*ceb0*/  LOP3.LUT R4, R4, R7, RZ, 0xc0, !PT ;  /* 0x0000000704047212 */ /* 0x000fe200078ec0ff */
[----:B------:R-:W-:Y:S01]  /*cec0*/  LDSM.16.MT88.4 R24, [R228+0x10800] ;  /* 0x01080000e418783b */ /* 0x000fe20000004200 */
[----:B--2---:R-:W-:Y:S01]  /*ced0*/  F2FP.PACK_AB R11, R189, R182 ;  /* 0x000000b6bd0b723e */ /* 0x004fe200000000ff */
[----:B------:R-:W-:Y:S01]  /*cee0*/  HSET2.LE.AND R7, R5, R252, PT ;  /* 0x000000fc05077233 */ /* 0x000fe20003803000 */
[----:B------:R-:W-:-:S02]  /*cef0*/  F2FP.PACK_AB R9, R180, R185 ;  /* 0x000000b9b409723e */ /* 0x000fc400000000ff */
[----:B------:R-:W-:Y:S02]  /*cf00*/  F2FP.PACK_AB R8, R186, R191 ;  /* 0x000000bfba08723e */ /* 0x000fe400000000ff */
[----:B------:R-:W-:Y:S02]  /*cf10*/  LOP3.LUT R5, R10, R11, RZ, 0xc0, !PT ;  /* 0x0000000b0a057212 */ /* 0x000fe400078ec0ff */
[----:B------:R-:W-:Y:S02]  /*cf20*/  LOP3.LUT R6, R6, R9, RZ, 0xc0, !PT ;  /* 0x0000000906067212 */ /* 0x000fe400078ec0ff */
[----:B------:R-:W-:Y:S02]  /*cf30*/  LOP3.LUT R7, R7, R8, RZ, 0xc0, !PT ;  /* 0x0000000807077212 */ /* 0x000fe400078ec0ff */
[----:B------:R-:W2:Y:S05]  /*cf40*/  LDSM.16.MT88.4 R8, [R228+0x12800] ;  /* 0x01280000e408783b */ /* 0x000eaa0000004200 */
[C---:B------:R-:W-:Y:S08]  /*cf50*/  HMMA.16816.F32 R144, R4.reuse, R16, R144 ;  /* 0x000000100490723c */ /* 0x040ff00000001890 */
        /* <DEDUP_REMOVED lines=27> */
[C---:B--2---:R-:W-:Y:S07]  /*d110*/  HMMA.16816.F32 R100, R4.reuse, R8, R100 ;  /* 0x000000080464723c */ /* 0x044fee0000001864 */
[----:B------:R-:W-:Y:S01]  /*d120*/  MOV R8, UR4 ;  /* 0x0000000400087c02 */ /* 0x000fe20008000f00 */
[----:B------:R-:W-:Y:S01]  /*d130*/  HMMA.16816.F32 R156, R4, R26, R156 ;  /* 0x0000001a049c723c */ /* 0x000fe2000000189c */
[----:B------:R-:W2:Y:S02]  /*d140*/  LDSM.16.MT88.4 R24, [R226+0x12800] ;  /* 0x01280000e218783b */ /* 0x000ea40000004200 */
[----:B------:R-:W-:-:S05]  /*d150*/  LOP3.LUT R8, R199, UR25, R8, 0x96, !PT ;  /* 0x00000019c7087c12 */ /* 0x000fca000f8e9608 */
[----:B------:R-:W-:Y:S01]  /*d160*/  IMAD.WIDE.U32 R8, R8, -0x326172a9, RZ ;  /* 0xcd9e8d5708087825 */ /* 0x000fe200078e00ff */
[----:B---3--:R-:W-:Y:S04]  /*d170*/  HMMA.16816.F32 R108, R4, R16, R108 ;  /* 0x00000010046c723c */ /* 0x008fe8000000186c */
[----:B------:R-:W-:-:S03]  /*d180*/  LOP3.LUT R206, R9, UR38, R206, 0x96, !PT ;  /* 0x0000002609ce7c12 */ /* 0x000fc6000f8e96ce */
[----:B------:R-:W-:Y:S01]  /*d190*/  LOP3.LUT R16, R31, UR7, R8, 0x96, !PT ;  /* 0x000000071f107c12 */ /* 0x000fe2000f8e9608 */
[----:B------:R-:W-:Y:S01]  /*d1a0*/  HMMA.16816.F32 R104, R4, R10, R104 ;  /* 0x0000000a0468723c */ /* 0x000fe20000001868 */
[----:B------:R-:W3:Y:S01]  /*d1b0*/  LDSM.16.MT88.4 R8, [R224+0x16800] ;  /* 0x01680000e008783b */ /* 0x000ee20000004200 */
[----:B------:R-:W-:-:S04]  /*d1c0*/  IMAD.WIDE.U32 R206, R206, -0x2daee0ad, RZ ;  /* 0xd2511f53cece7825 */ /* 0x000fc800078e00ff */
[----:B------:R-:W-:Y:S01]  /*d1d0*/  IMAD.WIDE.U32 R16, R16, -0x2daee0ad, RZ ;  /* 0xd2511f5310107825 */ /* 0x000fe200078e00ff */
[----:B------:R-:W-:Y:S01]  /*d1e0*/  LOP3.LUT R204, R207, UR36, R204, 0x96, !PT ;  /* 0x00000024cfcc7c12 */ /* 0x000fe2000f8e96cc */
[----:B-1----:R-:W-:Y:S03]  /*d1f0*/  HMMA.16816.F32 R116, R4, R12, R116 ;  /* 0x0000000c0474723c */ /* 0x002fe60000001874 */
[----:B------:R-:W-:Y:S01]  /*d200*/  LOP3.LUT R206, R17, UR34, R206, 0x96, !PT ;  /* 0x0000002211ce7c12 */ /* 0x000fe2000f8e96ce */
[----:B------:R-:W-:-:S04]  /*d210*/  IMAD.WIDE.U32 R204, R204, -0x326172a9, RZ ;  /* 0xcd9e8d57cccc7825 */ /* 0x000fc800078e00ff */
[----:B------:R-:W-:Y:S01]  /*d220*/  IMAD.WIDE.U32 R206, R206, -0x326172a9, RZ ;  /* 0xcd9e8d57cece7825 */ /* 0x000fe200078e00ff */
[----:B------:R-:W-:Y:S01]  /*d230*/  LOP3.LUT R30, R205, UR35, R30, 0x96, !PT ;  /* 0x00000023cd1e7c12 */ /* 0x000fe2000f8e961e */
[----:B------:R-:W-:Y:S02]  /*d240*/  HMMA.16816.F32 R52, R4, R20, R52 ;  /* 0x000000140434723c */ /* 0x000fe40000001834 */
[----:B------:R-:W-:Y:S01]  /*d250*/  FFMA.FTZ R205, R190, c[0x0][0x23c], -R175 ;  /* 0x00008f00becd7a23 */ /* 0x000fe200000108af */
[----:B------:R-:W-:Y:S01]  /*d260*/  LOP3.LUT R12, R207, UR33, R204, 0x96, !PT ;  /* 0x00000021cf0c7c12 */ /* 0x000fe2000f8e96cc */
[----:B------:R-:W-:-:S04]  /*d270*/  IMAD.WIDE.U32 R30, R30, -0x2daee0ad, RZ ;  /* 0xd2511f531e1e7825 */ /* 0x000fc800078e00ff */
[----:B------:R-:W-:Y:S01]  /*d280*/  IMAD.WIDE.U32 R198, R12, -0x2daee0ad, RZ ;  /* 0xd2511f530cc67825 */ /* 0x000fe200078e00ff */
[----:B------:R-:W-:Y:S01]  /*d290*/  LOP3.LUT R13, R31, UR31, R16, 0x96, !PT ;  /* 0x0000001f1f0d7c12 */ /* 0x000fe2000f8e9610 */
[C---:B--2---:R-:W-:Y:S01]  /*d2a0*/  HMMA.16816.F32 R44, R4.reuse, R24, R44 ;  /* 0x00000018042c723c */ /* 0x044fe2000000182c */
[----:B------:R-:W-:Y:S01]  /*d2b0*/  MUFU.EX2 R205, R205 ;  /* 0x000000cd00cd7308 */ /* 0x000fe20000000800 */
[----:B------:R-:W-:Y:S01]  /*d2c0*/  FFMA.FTZ R204, R29, c[0x0][0x23c], -R178 ;  /* 0x00008f001dcc7a23 */ /* 0x000fe200000108b2 */
[----:B------:R-:W-:Y:S01]  /*d2d0*/  LOP3.LUT R12, R199, UR19, R30, 0x96, !PT ;  /* 0x00000013c70c7c12 */ /* 0x000fe2000f8e961e */
[----:B------:R-:W-:Y:S01]  /*d2e0*/  IMAD.WIDE.U32 R20, R13, -0x326172a9, RZ ;  /* 0xcd9e8d570d147825 */ /* 0x000fe200078e00ff */
[----:B------:R-:W1:Y:S03]  /*d2f0*/  LDSM.16.MT88.4 R28, [R228+0x11000] ;  /* 0x01100000e41c783b */ /* 0x000e660000004200 */
[----:B------:R-:W-:Y:S01]  /*d300*/  IMAD.WIDE.U32 R12, R12, -0x326172a9, RZ ;  /* 0xcd9e8d570c0c7825 */ /* 0x000fe200078e00ff */
[----:B------:R-:W-:Y:S01]  /*d310*/  HMMA.16816.F32 R48, R4, R26, R48 ;  /* 0x0000001a0430723c */ /* 0x000fe20000001830 */
[----:B------:R-:W2:Y:S01]  /*d320*/  MUFU.EX2 R204, R204 ;  /* 0x000000cc00cc7308 */ /* 0x000ea20000000800 */
[----:B------:R-:W-:Y:S01]  /*d330*/  LDSM.16.MT88.4 R24, [R226+0x11000] ;  /* 0x01100000e218783b */ /* 0x000fe20000004200 */
[----:B------:R-:W-:-:S05]  /*d340*/  FFMA.FTZ R190, R194, c[0x0][0x23c], -R175 ;  /* 0x00008f00c2be7a23 */ /* 0x000fca00000108af */
[C---:B------:R-:W-:Y:S01]  /*d350*/  HMMA.16816.F32 R56, R4.reuse, R22, R56 ;  /* 0x000000160438723c */ /* 0x040fe20000001838 */
[----:B------:R-:W4:Y:S07]  /*d360*/  MUFU.EX2 R190, R190 ;  /* 0x000000be00be7308 */ /* 0x000f2e0000000800 */
[C---:B------:R-:W-:Y:S01]  /*d370*/  HMMA.16816.F32 R112, R4.reuse, R18, R112 ;  /* 0x000000120470723c */ /* 0x040fe20000001870 */
[----:B------:R-:W-:Y:S07]  /*d380*/  LDSM.16.MT88.4 R16, [R224+0x11000] ;  /* 0x01100000e010783b */ /* 0x000fee0000004200 */
[C---:B------:R-:W-:Y:S08]  /*d390*/  HMMA.16816.F32 R120, R4.reuse, R14, R120 ;  /* 0x0000000e0478723c */ /* 0x040ff00000001878 */
[C---:B---3--:R-:W-:Y:S08]  /*d3a0*/  HMMA.16816.F32 R124, R4.reuse, R8, R124 ;  /* 0x00000008047c723c */ /* 0x048ff0000000187c */
[----:B------:R-:W-:Y:S07]  /*d3b0*/  HMMA.16816.F32 R128, R4, R10, R128 ;  /* 0x0000000a0480723c */ /* 0x000fee0000001880 */
[----:B------:R-:W-:-:S02]  /*d3c0*/  SHF.R.U32.HI R5, RZ, 0x10, R12 ;  /* 0x00000010ff057819 */ /* 0x000fc4000001160c */
[C---:B------:R-:W-:Y:S02]  /*d3d0*/  LOP3.LUT R6, R12.reuse, 0xffff, RZ, 0xc0, !PT ;  /* 0x0000ffff0c067812 */ /* 0x040fe400078ec0ff */
[----:B------:R-:W-:Y:S02]  /*d3e0*/  LOP3.LUT R7, R12, 0xff, RZ, 0xc0, !PT ;  /* 0x000000ff0c077812 */ /* 0x000fe400078ec0ff */
[----:B------:R-:W-:Y:S02]  /*d3f0*/  SHF.R.U32.HI R12, RZ, 0x18, R12 ;  /* 0x00000018ff0c7819 */ /* 0x000fe4000001160c */
[----:B------:R-:W-:Y:S02]  /*d400*/  LOP3.LUT R5, R5, 0xff, RZ, 0xc0, !PT ;  /* 0x000000ff05057812 */ /* 0x000fe400078ec0ff */
[----:B------:R-:W-:Y:S02]  /*d410*/  LOP3.LUT R4, R13, UR39, R20, 0x96, !PT ;  /* 0x000000270d047c12 */ /* 0x000fe4000f8e9614 */
[----:B------:R-:W-:-:S02]  /*d420*/  PRMT R5, R5, 0x5410, R12 ;  /* 0x0000541005057816 */ /* 0x000fc4000000000c */
[----:B------:R-:W3:Y:S01]  /*d430*/  LDSM.16.MT88.4 R12, [R226+0x13000] ;  /* 0x01300000e20c783b */ /* 0x000ee20000004200 */
[C---:B------:R-:W-:Y:S02]  /*d440*/  LOP3.LUT R9, R4.reuse, 0xffff, RZ, 0xc0, !PT ;  /* 0x0000ffff04097812 */ /* 0x040fe400078ec0ff */
[----:B------:R-:W-:Y:S01]  /*d450*/  SHF.R.U32.HI R8, RZ, 0x8, R6 ;  /* 0x00000008ff087819 */ /* 0x000fe20000011606 */
[----:B------:R-:W-:Y:S01]  /*d460*/  HSET2.LE.AND R5, R5, R252, PT ;  /* 0x000000fc05057233 */ /* 0x000fe20003803000 */
[----:B------:R-:W-:Y:S02]  /*d470*/  SHF.R.U32.HI R6, RZ, 0x8, R9 ;  /* 0x00000008ff067819 */ /* 0x000fe40000011609 */
[----:B------:R-:W-:Y:S02]  /*d480*/  LOP3.LUT R9, R4, 0xff, RZ, 0xc0, !PT ;  /* 0x000000ff04097812 */ /* 0x000fe400078ec0ff */
[----:B------:R-:W-:Y:S02]  /*d490*/  PRMT R7, R7, 0x5410, R8 ;  /* 0x0000541007077816 */ /* 0x000fe40000000008 */
[----:B------:R-:W-:-:S02]  /*d4a0*/  SHF.R.U32.HI R8, RZ, 0x10, R4 ;  /* 0x00000010ff087819 */ /* 0x000fc40000011604 */
[----:B------:R-:W-:Y:S02]  /*d4b0*/  PRMT R9, R9, 0x5410, R6 ;  /* 0x0000541009097816 */ /* 0x000fe40000000006 */
[----:B------:R-:W-:Y:S02]  /*d4c0*/  SHF.R.U32.HI R4, RZ, 0x18, R4 ;  /* 0x00000018ff047819 */ /* 0x000fe40000011604 */
[----:B------:R-:W-:Y:S01]  /*d4d0*/  LOP3.LUT R11, R8, 0xff, RZ, 0xc0, !PT ;  /* 0x000000ff080b7812 */ /* 0x000fe200078ec0ff */
[--C-:B------:R-:W-:Y:S01]  /*d4e0*/  HSET2.LE.AND R9, R9, R252.reuse, PT ;  /* 0x000000fc09097233 */ /* 0x100fe20003803000 */
[----:B------:R-:W-:Y:S02]  /*d4f0*/  F2FP.PACK_AB R6, R195, R202 ;  /* 0x000000cac306723e */ /* 0x000fe400000000ff */
[----:B------:R-:W-:Y:S02]  /*d500*/  PRMT R11, R11, 0x5410, R4 ;  /* 0x000054100b0b7816 */ /* 0x000fe40000000004 */
[----:B------:R-:W-:Y:S01]  /*d510*/  LOP3.LUT R4, R9, R6, RZ, 0xc0, !PT ;  /* 0x0000000609047212 */ /* 0x000fe200078ec0ff */
[--C-:B------:R-:W-:Y:S01]  /*d520*/  HSET2.LE.AND R6, R7, R252.reuse, PT ;  /* 0x000000fc07067233 */ /* 0x100fe20003803000 */
[----:B--2---:R-:W-:Y:S01]  /*d530*/  F2FP.PACK_AB R7, R204, R193 ;  /* 0x000000c1cc07723e */ /* 0x004fe200000000ff */
[----:B------:R-:W-:Y:S01]  /*d540*/  HSET2.LE.AND R11, R11, R252, PT ;  /* 0x000000fc0b0b7233 */ /* 0x000fe20003803000 */
[----:B----4-:R-:W-:-:S02]  /*d550*/  F2FP.PACK_AB R10, R203, R190 ;  /* 0x000000becb0a723e */ /* 0x010fc400000000ff */
[----:B------:R-:W-:Y:S02]  /*d560*/  F2FP.PACK_AB R8, R205, R188 ;  /* 0x000000bccd08723e */ /* 0x000fe400000000ff */
[----:B------:R-:W-:Y:S02]  /*d570*/  LOP3.LUT R6, R6, R7, RZ, 0xc0, !PT ;  /* 0x0000000706067212 */ /* 0x000fe400078ec0ff */
[----:B------:R-:W-:Y:S02]  /*d580*/  LOP3.LUT R7, R5, R10, RZ, 0xc0, !PT ;  /* 0x0000000a05077212 */ /* 0x000fe400078ec0ff */
[----:B------:R-:W-:Y:S02]  /*d590*/  LOP3.LUT R5, R11, R8, RZ, 0xc0, !PT ;  /* 0x000000080b057212 */ /* 0x000fe400078ec0ff */
[----:B------:R-:W2:Y:S05]  /*d5a0*/  LDSM.16.MT88.4 R8, [R228+0x13000] ;  /* 0x01300000e408783b */ /* 0x000eaa0000004200 */
[C---:B-1----:R-:W-:Y:S07]  /*d5b0*/  HMMA.16816.F32 R160, R4.reuse, R28, R160 ;  /* 0x0000001c04a0723c */ /* 0x042fee00000018a0 */
[----:B------:R-:W-:Y:S01]  /*d5c0*/  MOV R28, R20 ;  /* 0x00000014001c7202 */ /* 0x000fe20000000f00 */
[----:B---3--:R-:W-:Y:S01]  /*d5d0*/  HMMA.16816.F32 R44, R4, R12, R44 ;  /* 0x0000000c042c723c */ /* 0x008fe2000000182c */
[----:B------:R-:W-:-:S02]  /*d5e0*/  MOV R29, R21 ;  /* 0x00000015001d7202 */ /* 0x000fc40000000f00 */
[----:B------:R-:W-:Y:S04]  /*d5f0*/  LDSM.16.MT88.4 R20, [R225+0x11000] ;  /* 0x01100000e114783b */ /* 0x000fe80000004200 */
[----:B------:R-:W-:Y:S01]  /*d600*/  MOV R12, R28 ;  /* 0x0000001c000c7202 */ /* 0x000fe20000000f00 */
[C---:B------:R-:W-:Y:S01]  /*d610*/  HMMA.16816.F32 R156, R4.reuse, R30, R156 ;  /* 0x0000001e049c723c */ /* 0x040fe2000000189c */
[----:B------:R-:W-:Y:S02]  /*d620*/  MOV R13, R29 ;  /* 0x0000001d000d7202 */ /* 0x000fe40000000f00 */
[----:B------:R-:W1:Y:S05]  /*d630*/  LDSM.16.MT88.4 R28, [R225+0x13000] ;  /* 0x01300000e11c783b */ /* 0x000e6a0000004200 */
[C---:B------:R-:W-:Y:S08]  /*d640*/  HMMA.16816.F32 R136, R4.reuse, R16, R136 ;  /* 0x000000100488723c */ /* 0x040ff00000001888 */
[C---:B------:R-:W-:Y:S01]  /*d650*/  HMMA.16816.F32 R132, R4.reuse, R18, R132 ;  /* 0x000000120484723c */ /* 0x040fe20000001884 */
[----:B------:R-:W3:Y:S07]  /*d660*/  LDSM.16.MT88.4 R16, [R226+0x15000] ;  /* 0x01500000e210783b */ /* 0x000eee0000004200 */
[C---:B------:R-:W-:Y:S07]  /*d670*/  HMMA.16816.F32 R48, R4.reuse, R14, R48 ;  /* 0x0000000e0430723c */ /* 0x040fee0000001830 */
[----:B------:R-:W-:Y:S01]  /*d680*/  MOV R14, R198 ;  /* 0x000000c6000e7202 */ /* 0x000fe20000000f00 */
[----:B--2---:R-:W-:Y:S01]  /*d690*/  HMMA.16816.F32 R36, R4, R8, R36 ;  /* 0x000000080424723c */ /* 0x004fe20000001824 */
[----:B------:R-:W-:-:S02]  /*d6a0*/  MOV R15, R199 ;  /* 0x000000c7000f7202 */ /* 0x000fc40000000f00 */
[----:B------:R2:W5:Y:S05]  /*d6b0*/  LDL.LU.64 R198, [R1+0x50] ;  /* 0x0000500001c67983 */ /* 0x00056a0000300a00 */
[C---:B------:R-:W-:Y:S01]  /*d6c0*/  HMMA.16816.F32 R40, R4.reuse, R10, R40 ;  /* 0x0000000a0428723c */ /* 0x040fe20000001828 */
[----:B------:R-:W4:Y:S07]  /*d6d0*/  LDSM.16.MT88.4 R8, [R225+0x15000] ;  /* 0x01500000e108783b */ /* 0x000f2e0000004200 */
[C---:B-1----:R-:W-:Y:S07]  /*d6e0*/  HMMA.16816.F32 R52, R4.reuse, R28, R52 ;  /* 0x0000001c0434723c */ /* 0x042fee0000001834 */
[----:B------:R-:W-:Y:S01]  /*d6f0*/  MOV R28, R14 ;  /* 0x0000000e001c7202 */ /* 0x000fe20000000f00 */
[----:B------:R-:W-:Y:S01]  /*d700*/  HMMA.16816.F32 R56, R4, R30, R56 ;  /* 0x0000001e0438723c */ /* 0x000fe20000001838 */
[----:B------:R-:W-:-:S06]  /*d710*/  MOV R29, R15 ;  /* 0x0000000f001d7202 */ /* 0x000fcc0000000f00 */
[----:B------:R-:W-:Y:S01]  /*d720*/  MOV R30, R12 ;  /* 0x0000000c001e7202 */ /* 0x000fe20000000f00 */
[C---:B---3--:R-:W-:Y:S01]  /*d730*/  HMMA.16816.F32 R76, R4.reuse, R16, R76 ;  /* 0x00000010044c723c */ /* 0x048fe2000000184c */
[----:B------:R-:W-:Y:S02]  /*d740*/  MOV R31, R13 ;  /* 0x0000000d001f7202 */ /* 0x000fe40000000f00 */
[----:B------:R-:W1:Y:S05]  /*d750*/  LDSM.16.MT88.4 R12, [R228+0x17000] ;  /* 0x01700000e40c783b */ /* 0x000e6a0000004200 */
[C---:B------:R-:W-:Y:S01]  /*d760*/  HMMA.16816.F32 R80, R4.reuse, R18, R80 ;  /* 0x000000120450723c */ /* 0x040fe20000001850 */
[----:B------:R-:W3:Y:S07]  /*d770*/  LDSM.16.MT88.4 R16, [R224+0x15000] ;  /* 0x01500000e010783b */ /* 0x000eee0000004200 */
[C---:B------:R-:W-:Y:S08]  /*d780*/  HMMA.16816.F32 R152, R4.reuse, R24, R152 ;  /* 0x000000180498723c */ /* 0x040ff00000001898 */
[C---:B----4-:R-:W-:Y:S08]  /*d790*/  HMMA.16816.F32 R84, R4.reuse, R8, R84 ;  /* 0x000000080454723c */ /* 0x050ff00000001854 */
[C---:B------:R-:W-:Y:S01]  /*d7a0*/  HMMA.16816.F32 R88, R4.reuse, R10, R88 ;  /* 0x0000000a0458723c */ /* 0x040fe20000001858 */
[----:B------:R-:W4:Y:S07]  /*d7b0*/  LDSM.16.MT88.4 R8, [R226+0x17000] ;  /* 0x01700000e208783b */ /* 0x000f2e0000004200 */
[C---:B------:R-:W-:Y:S01]  /*d7c0*/  HMMA.16816.F32 R148, R4.reuse, R26, R148 ;  /* 0x0000001a0494723c */ /* 0x040fe20000001894 */
[----:B------:R-:W-:Y:S07]  /*d7d0*/  LDSM.16.MT88.4 R24, [R224+0x13000] ;  /* 0x01300000e018783b */ /* 0x000fee0000004200 */
[C---:B-1----:R-:W-:Y:S08]  /*d7e0*/  HMMA.16816.F32 R100, R4.reuse, R12, R100 ;  /* 0x0000000c0464723c */ /* 0x042ff00000001864 */
[C---:B---3--:R-:W-:Y:S08]  /*d7f0*/  HMMA.16816.F32 R92, R4.reuse, R16, R92 ;  /* 0x00000010045c723c */ /* 0x048ff0000000185c */
[C---:B------:R-:W-:Y:S01]  /*d800*/  HMMA.16816.F32 R96, R4.reuse, R18, R96 ;  /* 0x000000120460723c */ /* 0x040fe20000001860 */
[----:B------:R-:W1:Y:S07]  /*d810*/  LDSM.16.MT88.4 R16, [R225+0x17000] ;  /* 0x01700000e110783b */ /* 0x000e6e0000004200 */
[C---:B------:R-:W-:Y:S01]  /*d820*/  HMMA.16816.F32 R104, R4.reuse, R14, R104 ;  /* 0x0000000e0468723c */ /* 0x040fe20000001868 */
[----:B------:R-:W3:Y:S07]  /*d830*/  LDSM.16.MT88.4 R12, [R224+0x17000] ;  /* 0x01700000e00c783b */ /* 0x000eee0000004200 */
[C---:B------:R-:W-:Y:S08]  /*d840*/  HMMA.16816.F32 R144, R4.reuse, R20, R144 ;  /* 0x000000140490723c */ /* 0x040ff00000001890 */
[----:B------:R-:W-:Y:S01]  /*d850*/  HMMA.16816.F32 R140, R4, R22, R140 ;  /* 0x00000016048c723c */ /* 0x000fe2000000188c */
[----:B------:R-:W2:Y:S01]  /*d860*/  LDSM.16.MT88.4 R20, [R228+0x15000] ;  /* 0x01500000e414783b */ /* 0x000ea20000004200 */
[----:B------:R-:W-:-:S05]  /*d870*/  LOP3.LUT R206, R31, UR20, R206, 0x96, !PT ;  /* 0x000000141fce7c12 */ /* 0x000fca000f8e96ce */
[----:B------:R-:W-:Y:S01]  /*d880*/  IMAD.WIDE.U32 R206, R206, -0x2daee0ad, RZ ;  /* 0xd2511f53cece7825 */ /* 0x000fe200078e00ff */
[C---:B----4-:R-:W-:Y:S07]  /*d890*/  HMMA.16816.F32 R108, R4.reuse, R8, R108 ;  /* 0x00000008046c723c */ /* 0x050fee000000186c */
[----:B------:R-:W-:Y:S01]  /*d8a0*/  LOP3.LUT R8, R207, UR6, R28, 0x96, !PT ;  /* 0x00000006cf087c12 */ /* 0x000fe2000f8e961c */
[----:B-1----:R-:W-:Y:S01]  /*d8b0*/  HMMA.16816.F32 R116, R4, R16, R116 ;  /* 0x000000100474723c */ /* 0x002fe20000001874 */
[----:B------:R-:W-:-:S02]  /*d8c0*/  FFMA.FTZ R183, R183, c[0x0][0x23c], -R178 ;  /* 0x00008f00b7b77a23 */ /* 0x000fc400000108b2 */
[----:B------:R-:W-:-:S05]  /*d8d0*/  FFMA.FTZ R192, R181, c[0x0][0x23c], -R178 ;  /* 0x00008f00b5c07a23 */ /* 0x000fca00000108b2 */
[----:B---3--:R-:W-:Y:S01]  /*d8e0*/  HMMA.16816.F32 R124, R4, R12, R124 ;  /* 0x0000000c047c723c */ /* 0x008fe2000000187c */
[----:B------:R-:W-:Y:S01]  /*d8f0*/  LOP3.LUT R16, R206, 0xffff, RZ, 0xc0, !PT ;  /* 0x0000ffffce107812 */ /* 0x000fe200078ec0ff */
[----:B------:R-:W-:-:S06]  /*d900*/  FFMA.FTZ R179, R179, c[0x0][0x23c], -R178 ;  /* 0x00008f00b3b37a23 */ /* 0x000fcc00000108b2 */
[C---:B------:R-:W-:Y:S01]  /*d910*/  HMMA.16816.F32 R60, R4.reuse, R24, R60 ;  /* 0x00000018043c723c */ /* 0x040fe2000000183c */
[----:B------:R-:W-:Y:S01]  /*d920*/  LOP3.LUT R12, R8, 0xffff, RZ, 0xc0, !PT ;  /* 0x0000ffff080c7812 */ /* 0x000fe200078ec0ff */
[--C-:B------:R-:W-:Y:S01]  /*d930*/  FFMA.FTZ R176, R176, c[0x0][0x23c], -R175.reuse ;  /* 0x00008f00b0b07a23 */ /* 0x100fe200000108af */
[----:B------:R-:W-:Y:S01]  /*d940*/  SHF.R.U32.HI R16, RZ, 0x8, R16 ;  /* 0x00000008ff107819 */ /* 0x000fe20000011610 */
[----:B------:R-:W-:Y:S01]  /*d950*/  FFMA.FTZ R172, R172, c[0x0][0x23c], -R175 ;  /* 0x00008f00acac7a23 */ /* 0x000fe200000108af */
[----:B------:R-:W-:Y:S01]  /*d960*/  SHF.R.U32.HI R12, RZ, 0x8, R12 ;  /* 0x00000008ff0c7819 */ /* 0x000fe2000001160c */
[----:B------:R-:W-:Y:S01]  /*d970*/  FFMA.FTZ R0, R167, R0, R164 ;  /* 0x00000000a7007223 */ /* 0x000fe200000100a4 */
[----:B------:R-:W-:Y:S01]  /*d980*/  LOP3.LUT R25, R206, 0xff, RZ, 0xc0, !PT ;  /* 0x000000ffce197812 */ /* 0x000fe200078ec0ff */
[----:B------:R-:W-:Y:S01]  /*d990*/  HMMA.16816.F32 R112, R4, R10, R112 ;  /* 0x0000000a0470723c */ /* 0x000fe20000001870 */
[----:B------:R-:W-:Y:S01]  /*d9a0*/  MUFU.EX2 R183, R183 ;  /* 0x000000b700b77308 */ /* 0x000fe20000000800 */
[----:B------:R-:W-:Y:S01]  /*d9b0*/  FFMA.FTZ R178, R177, c[0x0][0x23c], -R178 ;  /* 0x00008f00b1b27a23 */ /* 0x000fe200000108b2 */
[----:B------:R-:W-:Y:S01]  /*d9c0*/  PRMT R25, R25, 0x5410, R16 ;  /* 0x0000541019197816 */ /* 0x000fe20000000010 */
[----:B------:R-:W-:-:S04]  /*d9d0*/  FFMA.FTZ R32, R166, R173, R32 ;  /* 0x000000ada6207223 */ /* 0x000fc80000010020 */
[C---:B------:R-:W-:Y:S01]  /*d9e0*/  HMMA.16816.F32 R120, R4.reuse, R18, R120 ;  /* 0x000000120478723c */ /* 0x040fe20000001878 */
[----:B------:R-:W-:Y:S01]  /*d9f0*/  LOP3.LUT R11, R8, 0xff, RZ, 0xc0, !PT ;  /* 0x000000ff080b7812 */ /* 0x000fe200078ec0ff */
[----:B------:R-:W1:Y:S01]  /*da00*/  MUFU.EX2 R192, R192 ;  /* 0x000000c000c07308 */ /* 0x000e620000000800 */
[----:B------:R-:W3:Y:S02]  /*da10*/  LDSM.16.MT88.4 R16, [R226+0x11800] ;  /* 0x01180000e210783b */ /* 0x000ee40000004200 */
[----:B------:R-:W-:Y:S01]  /*da20*/  PRMT R11, R11, 0x5410, R12 ;  /* 0x000054100b0b7816 */ /* 0x000fe2000000000c */
[--C-:B------:R-:W-:Y:S02]  /*da30*/  FFMA.FTZ R177, R174, c[0x0][0x23c], -R175.reuse ;  /* 0x00008f00aeb17a23 */ /* 0x100fe400000108af */
[C---:B------:R-:W-:Y:S01]  /*da40*/  HMMA.16816.F32 R128, R4.reuse, R14, R128 ;  /* 0x0000000e0480723c */ /* 0x040fe20000001880 */
[----:B------:R-:W4:Y:S01]  /*da50*/  LDSM.16.MT88.4 R12, [R225+0x11800] ;  /* 0x01180000e10c783b */ /* 0x000f220000004200 */
[----:B------:R-:W-:Y:S01]  /*da60*/  MUFU.EX2 R176, R176 ;  /* 0x000000b000b07308 */ /* 0x000fe20000000800 */
[----:B------:R-:W-:Y:S01]  /*da70*/  FFMA.FTZ R175, R170, c[0x0][0x23c], -R175 ;  /* 0x00008f00aaaf7a23 */ /* 0x000fe200000108af */
[--C-:B------:R-:W-:Y:S01]  /*da80*/  SHF.R.U32.HI R10, RZ, 0x10, R206.reuse ;  /* 0x00000010ff0a7819 */ /* 0x100fe200000116ce */
[----:B------:R-:W-:Y:S03]  /*da90*/  LDSM.16.MT88.4 R28, [R228+0x13800] ;  /* 0x01380000e41c783b */ /* 0x000fe60000004200 */
[C---:B------:R-:W-:Y:S02]  /*daa0*/  HMMA.16816.F32 R64, R4.reuse, R26, R64 ;  /* 0x0000001a0440723c */ /* 0x040fe40000001840 */
[----:B------:R-:W1:Y:S06]  /*dab0*/  MUFU.EX2 R177, R177 ;  /* 0x000000b100b17308 */ /* 0x000e6c0000000800 */
[C---:B--2---:R-:W-:Y:S02]  /*dac0*/  HMMA.16816.F32 R68, R4.reuse, R20, R68 ;  /* 0x000000140444723c */ /* 0x044fe40000001844 */
[----:B------:R-:W-:Y:S06]  /*dad0*/  MUFU.EX2 R179, R179 ;  /* 0x000000b300b37308 */ /* 0x000fec0000000800 */
[----:B------:R-:W-:Y:S02]  /*dae0*/  HMMA.16816.F32 R72, R4, R22, R72 ;  /* 0x000000160448723c */ /* 0x000fe40000001848 */
[----:B------:R-:W2:Y:S01]  /*daf0*/  MUFU.EX2 R178, R178 ;  /* 0x000000b200b27308 */ /* 0x000ea20000000800 */
[----:B------:R-:W-:Y:S01]  /*db00*/  SHF.R.U32.HI R9, RZ, 0x18, R206 ;  /* 0x00000018ff097819 */ /* 0x000fe200000116ce */
[----:B------:R-:W-:Y:S03]  /*db10*/  LDSM.16.MT88.4 R20, [R228+0x11800] ;  /* 0x01180000e414783b */ /* 0x000fe60000004200 */
[----:B------:R-:W-:-:S02]  /*db20*/  SHF.R.U32.HI R5, RZ, 0x10, R8 ;  /* 0x00000010ff057819 */ /* 0x000fc40000011608 */
[----:B------:R-:W-:Y:S01]  /*db30*/  SHF.R.U32.HI R8, RZ, 0x18, R8 ;  /* 0x00000018ff087819 */ /* 0x000fe20000011608 */
[----:B------:R-:W-:Y:S01]  /*db40*/  MUFU.EX2 R172, R172 ;  /* 0x000000ac00ac7308 */ /* 0x000fe20000000800 */
[----:B------:R-:W-:Y:S01]  /*db50*/  LOP3.LUT R5, R5, 0xff, RZ, 0xc0, !PT ;  /* 0x000000ff05057812 */ /* 0x000fe200078ec0ff */
[----:B------:R-:W-:Y:S01]  /*db60*/  HSET2.LE.AND R4, R11, R252, PT ;  /* 0x000000fc0b047233 */ /* 0x000fe20003803000 */
[----:B------:R-:W-:Y:S02]  /*db70*/  LOP3.LUT R10, R10, 0xff, RZ, 0xc0, !PT ;  /* 0x000000ff0a0a7812 */ /* 0x000fe400078ec0ff */
[----:B-1----:R-:W-:-:S03]  /*db80*/  F2FP.PACK_AB R11, R192, R183 ;  /* 0x000000b7c00b723e */ /* 0x002fc600000000ff */
[----:B------:R-:W1:Y:S01]  /*db90*/  MUFU.EX2 R175, R175 ;  /* 0x000000af00af7308 */ /* 0x000e620000000800 */
[----:B------:R-:W-:Y:S02]  /*dba0*/  PRMT R5, R5, 0x5410, R8 ;  /* 0x0000541005057816 */ /* 0x000fe40000000008 */
[----:B------:R-:W-:Y:S02]  /*dbb0*/  PRMT R7, R10, 0x5410, R9 ;  /* 0x000054100a077816 */ /* 0x000fe40000000009 */
[----:B------:R-:W-:Y:S01]  /*dbc0*/  LOP3.LUT R4, R4, R11, RZ, 0xc0, !PT ;  /* 0x0000000b04047212 */ /* 0x000fe200078ec0ff */
[--C-:B------:R-:W-:Y:S01]  /*dbd0*/  HSET2.LE.AND R5, R5, R252.reuse, PT ;  /* 0x000000fc05057233 */ /* 0x100fe20003803000 */
[----:B------:R-:W4:Y:S01]  /*dbe0*/  LDSM.16.MT88.4 R8, [R224+0x11800] ;  /* 0x01180000e008783b */ /* 0x000f220000004200 */
[----:B------:R-:W-:Y:S01]  /*dbf0*/  F2FP.PACK_AB R6, R177, R176 ;  /* 0x000000b0b106723e */ /* 0x000fe200000000ff */
[----:B------:R-:W-:-:S03]  /*dc00*/  HSET2.LE.AND R7, R7, R252, PT ;  /* 0x000000fc07077233 */ /* 0x000fc60003803000 */
[----:B------:R-:W-:Y:S01]  /*dc10*/  LOP3.LUT R5, R5, R6, RZ, 0xc0, !PT ;  /* 0x0000000605057212 */ /* 0x000fe200078ec0ff */
[----:B------:R-:W-:Y:S01]  /*dc20*/  HSET2.LE.AND R6, R25, R252, PT ;  /* 0x000000fc19067233 */ /* 0x000fe20003803000 */
[----:B--2---:R-:W-:Y:S02]  /*dc30*/  F2FP.PACK_AB R25, R178, R179 ;  /* 0x000000b3b219723e */ /* 0x004fe400000000ff */
[----:B-1----:R-:W-:Y:S02]  /*dc40*/  F2FP.PACK_AB R24, R175, R172 ;  /* 0x000000acaf18723e */ /* 0x002fe400000000ff */
[----:B------:R-:W-:Y:S02]  /*dc50*/  LOP3.LUT R6, R6, R25, RZ, 0xc0, !PT ;  /* 0x0000001906067212 */ /* 0x000fe400078ec0ff */
[----:B------:R-:W-:Y:S01]  /*dc60*/  LOP3.LUT R7, R7, R24, RZ, 0xc0, !PT ;  /* 0x0000001807077212 */ /* 0x000fe200078ec0ff */
[----:B------:R-:W-:Y:S01]  /*dc70*/  FADD.FTZ R35, R35, R0 ;  /* 0x0000000023237221 */ /* 0x000fe20000010000 */
[----:B------:R-:W-:Y:S05]  /*dc80*/  LDSM.16.MT88.4 R24, [R226+0x13800] ;  /* 0x01380000e218783b */ /* 0x000fea0000004200 */
[C---:B---3--:R-:W-:Y:S08]  /*dc90*/  HMMA.16816.F32 R152, R4.reuse, R16, R152 ;  /* 0x000000100498723c */ /* 0x048ff00000001898 */
        /* <DEDUP_REMOVED lines=18> */
[----:B------:R-:W-:Y:S01]  /*ddc0*/  HMMA.16816.F32 R80, R4, R10, R80 ;  /* 0x0000000a0450723c */ /* 0x000fe20000001850 */
[----:B------:R-:W3:Y:S01]  /*ddd0*/  LDSM.16.MT88.4 R8, [R226+0x17800] ;  /* 0x01780000e208783b */ /* 0x000ee20000004200 */
[----:B------:R-:W-:-:S06]  /*dde0*/  FADD.FTZ R3, R3, R32 ;  /* 0x0000002003037221 */ /* 0x000fcc0000010000 */
[----:B----4-:R-:W-:Y:S01]  /*ddf0*/  HMMA.16816.F32 R60, R4, R20, R60 ;  /* 0x00000014043c723c */ /* 0x010fe2000000183c */
[----:B------:R-:W-:-:S07]  /*de00*/  FADD.FTZ R0, R34, R35 ;  /* 0x0000002322007221 */ /* 0x000fce0000010000 */
[C---:B------:R-:W-:Y:S01]  /*de10*/  HMMA.16816.F32 R64, R4.reuse, R22, R64 ;  /* 0x000000160440723c */ /* 0x040fe20000001840 */
[----:B------:R-:W4:Y:S07]  /*de20*/  LDSM.16.MT88.4 R20, [R224+0x15800] ;  /* 0x01580000e014783b */ /* 0x000f2e0000004200 */
[----:B-1----:R-:W-:Y:S01]  /*de30*/  HMMA.16816.F32 R84, R4, R16, R84 ;  /* 0x000000100454723c */ /* 0x002fe20000001854 */
[----:B------:R-:W-:-:S07]  /*de40*/  FADD.FTZ R2, R2, R3 ;  /* 0x0000000302027221 */ /* 0x000fce0000010000 */
[C---:B------:R-:W-:Y:S01]  /*de50*/  HMMA.16816.F32 R88, R4.reuse, R18, R88 ;  /* 0x000000120458723c */ /* 0x040fe20000001858 */
[----:B------:R-:W1:Y:S07]  /*de60*/  LDSM.16.MT88.4 R16, [R225+0x17800] ;  /* 0x01780000e110783b */ /* 0x000e6e0000004200 */
[C---:B--2---:R-:W-:Y:S08]  /*de70*/  HMMA.16816.F32 R100, R4.reuse, R12, R100 ;  /* 0x0000000c0464723c */ /* 0x044ff00000001864 */
[----:B------:R-:W-:Y:S01]  /*de80*/  HMMA.16816.F32 R104, R4, R14, R104 ;  /* 0x0000000e0468723c */ /* 0x000fe20000001868 */
[----:B------:R-:W2:Y:S01]  /*de90*/  LDSM.16.MT88.4 R12, [R224+0x17800] ;  /* 0x01780000e00c783b */ /* 0x000ea20000004200 */
[----:B------:R-:W-:-:S02]  /*dea0*/  FADD.FTZ R0, R33, R0 ;  /* 0x0000000021007221 */ /* 0x000fc40000010000 */
[----:B------:R-:W-:Y:S02]  /*deb0*/  FADD.FTZ R171, R171, R2 ;  /* 0x00000002abab7221 */ /* 0x000fe40000010000 */
[----:B------:R-:W-:Y:S02]  /*dec0*/  FADD.FTZ R187, R187, R0 ;  /* 0x00000000bbbb7221 */ /* 0x000fe40000010000 */
[----:B------:R-:W-:Y:S02]  /*ded0*/  FADD.FTZ R0, R182, R171 ;  /* 0x000000abb6007221 */ /* 0x000fe40000010000 */
[----:B------:R-:W-:Y:S02]  /*dee0*/  FADD.FTZ R184, R184, R187 ;  /* 0x000000bbb8b87221 */ /* 0x000fe40000010000 */
[----:B------:R-:W-:Y:S01]  /*def0*/  FADD.FTZ R0, R189, R0 ;  /* 0x00000000bd007221 */ /* 0x000fe20000010000 */
[----:B---3--:R-:W-:Y:S01]  /*df00*/  HMMA.16816.F32 R108, R4, R8, R108 ;  /* 0x00000008046c723c */ /* 0x008fe2000000186c */
[----:B------:R-:W-:-:S06]  /*df10*/  FADD.FTZ R3, R185, R184 ;  /* 0x000000b8b9037221 */ /* 0x000fcc0000010000 */
        /* <DEDUP_REMOVED lines=9> */
[----:B------:R-:W-:Y:S01]  /*dfb0*/  HMMA.16816.F32 R36, R4, R28, R36 ;  /* 0x0000001c0424723c */ /* 0x000fe20000001824 */
[----:B------:R-:W-:Y:S02]  /*dfc0*/  FADD.FTZ R204, R204, R193 ;  /* 0x000000c1cccc7221 */ /* 0x000fe40000010000 */
[----:B------:R-:W-:-:S05]  /*dfd0*/  FADD.FTZ R203, R203, R190 ;  /* 0x000000becbcb7221 */ /* 0x000fca0000010000 */
[----:B------:R-:W-:Y:S01]  /*dfe0*/  HMMA.16816.F32 R40, R4, R30, R40 ;  /* 0x0000001e0428723c */ /* 0x000fe20000001828 */
[----:B------:R-:W-:-:S07]  /*dff0*/  FADD.FTZ R183, R183, R204 ;  /* 0x000000ccb7b77221 */ /* 0x000fce0000010000 */
[----:B------:R-:W-:Y:S01]  /*e000*/  HMMA.16816.F32 R44, R4, R24, R44 ;  /* 0x00000018042c723c */ /* 0x000fe2000000182c */
[----:B------:R-:W-:-:S07]  /*e010*/  FADD.FTZ R176, R176, R203 ;  /* 0x000000cbb0b07221 */ /* 0x000fce0000010000 */
[C---:B------:R-:W-:Y:S08]  /*e020*/  HMMA.16816.F32 R48, R4.reuse, R26, R48 ;  /* 0x0000001a0430723c */ /* 0x040ff00000001830 */
[C---:B----4-:R-:W-:Y:S08]  /*e030*/  HMMA.16816.F32 R92, R4.reuse, R20, R92 ;  /* 0x00000014045c723c */ /* 0x050ff0000000185c */
[C---:B------:R-:W-:Y:S08]  /*e040*/  HMMA.16816.F32 R96, R4.reuse, R22, R96 ;  /* 0x000000160460723c */ /* 0x040ff00000001860 */
[C---:B------:R-:W-:Y:S08]  /*e050*/  HMMA.16816.F32 R112, R4.reuse, R10, R112 ;  /* 0x0000000a0470723c */ /* 0x040ff00000001870 */
[C---:B-1----:R-:W-:Y:S08]  /*e060*/  HMMA.16816.F32 R116, R4.reuse, R16, R116 ;  /* 0x000000100474723c */ /* 0x042ff00000001874 */
[C---:B------:R-:W-:Y:S08]  /*e070*/  HMMA.16816.F32 R120, R4.reuse, R18, R120 ;  /* 0x000000120478723c */ /* 0x040ff00000001878 */
[C---:B--2---:R-:W-:Y:S08]  /*e080*/  HMMA.16816.F32 R124, R4.reuse, R12, R124 ;  /* 0x0000000c047c723c */ /* 0x044ff0000000187c */
[----:B------:R-:W-:Y:S01]  /*e090*/  HMMA.16816.F32 R128, R4, R14, R128 ;  /* 0x0000000e0480723c */ /* 0x000fe20000001880 */
[----:B------:R-:W-:-:S02]  /*e0a0*/  FADD.FTZ R192, R192, R183 ;  /* 0x000000b7c0c07221 */ /* 0x000fc40000010000 */
[----:B------:R-:W-:Y:S02]  /*e0b0*/  FADD.FTZ R177, R177, R176 ;  /* 0x000000b0b1b17221 */ /* 0x000fe40000010000 */
[----:B------:R-:W-:Y:S02]  /*e0c0*/  FADD.FTZ R167, R179, R192 ;  /* 0x000000c0b3a77221 */ /* 0x000fe40000010000 */
[----:B------:R-:W-:Y:S01]  /*e0d0*/  FADD.FTZ R166, R172, R177 ;  /* 0x000000b1aca67221 */ /* 0x000fe20000010000 */
[----:B------:R-:W-:Y:S01]  /*e0e0*/  MOV R0, R168 ;  /* 0x000000a800007202 */ /* 0x000fe20000000f00 */
[----:B------:R-:W-:Y:S01]  /*e0f0*/  FADD.FTZ R167, R178, R167 ;  /* 0x000000a7b2a77221 */ /* 0x000fe20000010000 */
[----:B------:R-:W-:Y:S01]  /*e100*/  MOV R2, R169 ;  /* 0x000000a900027202 */ /* 0x000fe20000000f00 */
[----:B------:R-:W-:Y:S02]  /*e110*/  FADD.FTZ R166, R175, R166 ;  /* 0x000000a6afa67221 */ /* 0x000fe40000010000 */
.L_x_1054:
        /* <DEDUP_REMOVED lines=9> */
[----:B------:R-:W-:Y:S01]  /*e1b0*/  IMAD.U32 R10, RZ, RZ, UR8 ;  /* 0x00000008ff0a7e24 */ /* 0x000fe2000f8e00ff */
[----:B------:R-:W-:Y:S01]  /*e1c0*/  UIMAD UR6, UR10, UR6, URZ ;  /* 0x000000060a0672a4 */ /* 0x000fe2000f8e023f */
[----:B------:R-:W-:Y:S01]  /*e1d0*/  IMAD.MOV.U32 R4, RZ, RZ, R250 ;  /* 0x000000ffff047224 */ /* 0x000fe200078e00fa */
[----:B------:R-:W-:Y:S01]  /*e1e0*/  UIMAD UR4, UR10, UR4, URZ ;  /* 0x000000040a0472a4 */ /* 0x000fe2000f8e023f */
[----:B------:R-:W-:Y:S01]  /*e1f0*/  IMAD.MOV.U32 R164, RZ, RZ, R2 ;  /* 0x000000ffffa47224 */ /* 0x000fe200078e0002 */
[----:B------:R-:W-:Y:S01]  /*e200*/  UIMAD UR6, UR8, UR7, UR6 ;  /* 0x00000007080672a4 */ /* 0x000fe2000f8e0206 */
[--C-:B------:R-:W-:Y:S01]  /*e210*/  IMAD.WIDE.U32 R12, R12, c[0x0][0x1b0], R4.reuse ;  /* 0x00006c000c0c7a25 */ /* 0x100fe200078e0004 */
[----:B------:R-:W-:Y:S01]  /*e220*/  UIMAD UR4, UR8, UR5, UR4 ;  /* 0x00000005080472a4 */ /* 0x000fe2000f8e0204 */
[----:B------:R-:W-:Y:S01]  /*e230*/  ISETP.GE.AND P5, PT, R250, c[0x0][0x220], PT ;  /* 0x00008800fa007a0c */ /* 0x000fe20003fa6270 */
[----:B------:R-:W-:Y:S01]  /*e240*/  UIADD3 UR8, UR29, -0x2, URZ ;  /* 0xfffffffe1d087890 */ /* 0x000fe2000fffe03f */
        /* <DEDUP_REMOVED lines=8> */
[----:B------:R-:W-:Y:S01]  /*e2d0*/  UMOV UR10, URZ ;  /* 0x0000003f000a7c82 */ /* 0x000fe20008000000 */
[----:B-1----:R-:W-:-:S02]  /*e2e0*/  SHF.R.S32.HI R7, RZ, 0x1f, R8 ;  /* 0x0000001fff077819 */ /* 0x002fc40000011408 */
[----:B------:R-:W-:Y:S02]  /*e2f0*/  IADD3.X R5, R5, UR13, R13, P1, !PT ;  /* 0x0000000d05057c10 */ /* 0x000fe40008ffe40d */
[----:B------:R-:W-:Y:S02]  /*e300*/  LEA.HI R7, R7, R8, RZ, 0x3 ;  /* 0x0000000807077211 */ /* 0x000fe400078f18ff */
[----:B------:R-:W-:Y:S02]  /*e310*/  IADD3.X R3, R3, UR26, R11, P0, !PT ;  /* 0x0000001a03037c10 */ /* 0x000fe400087fe40b */
[----:B------:R-:W-:Y:S02]  /*e320*/  LEA R11, P1, R6, c[0x0][0x168], 0x1 ;  /* 0x00005a00060b7a11 */ /* 0x000fe400078208ff */
[----:B------:R-:W-:Y:S02]  /*e330*/  LEA R10, P0, R4, c[0x0][0x170], 0x1 ;  /* 0x00005c00040a7a11 */ /* 0x000fe400078008ff */
[----:B------:R-:W-:Y:S01]  /*e340*/  SHF.R.S32.HI R8, RZ, 0x3, R7 ;  /* 0x00000003ff087819 */ /* 0x000fe20000011407 */
[----:B------:R-:W-:Y:S01]  /*e350*/  STL [R1+0xc], R11 ;  /* 0x00000c0b01007387 */ /* 0x000fe20000100800 */
[----:B------:R-:W-:-:S02]  /*e360*/  LEA.HI.X R5, R6, c[0x0][0x16c], R5, 0x1, P1 ;  /* 0x00005b0006057a11 */ /* 0x000fc400008f0c05 */
[----:B------:R-:W-:Y:S01]  /*e370*/  LEA.HI.X R3, R4, c[0x0][0x174], R3, 0x1, P0 ;  /* 0x00005d0004037a11 */ /* 0x000fe200000f0c03 */
[----:B------:R1:W-:Y:S01]  /*e380*/  STL [R1+0x4], R10 ;  /* 0x0000040a01007387 */ /* 0x0003e20000100800 */
[----:B------:R-:W-:Y:S02]  /*e390*/  SHF.R.S32.HI R9, RZ, 0x1f, R8 ;  /* 0x0000001fff097819 */ /* 0x000fe40000011408 */
[C---:B------:R-:W-:Y:S01]  /*e3a0*/  IADD3 R12, P2, R8.reuse, 0x10, RZ ;  /* 0x00000010080c7810 */ /* 0x040fe20007f5e0ff */
[----:B------:R2:W-:Y:S01]  /*e3b0*/  STL [R1+0x8], R5 ;  /* 0x0000080501007387 */ /* 0x0005e20000100800 */
[----:B------:R-:W-:-:S03]  /*e3c0*/  IADD3 R6, P0, R8, 0x30, RZ ;  /* 0x0000003008067810 */ /* 0x000fc60007f1e0ff */
[--C-:B------:R-:W-:Y:S01]  /*e3d0*/  IMAD.X R13, RZ, RZ, R9.reuse, P2 ;  /* 0x000000ffff0d7224 */ /* 0x100fe200010e0609 */
[----:B------:R3:W-:Y:S01]  /*e3e0*/  STL [R1], R3 ;  /* 0x0000000301007387 */ /* 0x0007e20000100800 */
[----:B------:R-:W-:Y:S01]  /*e3f0*/  IMAD.X R7, RZ, RZ, R9, P0 ;  /* 0x000000ffff077224 */ /* 0x000fe200000e0609 */
[----:B------:R-:W-:Y:S02]  /*e400*/  ISETP.GE.AND P2, PT, R235, c[0x0][0x220], PT ;  /* 0x00008800eb007a0c */ /* 0x000fe40003f46270 */
[----:B------:R4:W-:Y:S04]  /*e410*/  STL.64 [R1+0x30], R8 ;  /* 0x0000300801007387 */ /* 0x0009e80000100a00 */
[----:B------:R-:W-:Y:S04]  /*e420*/  STL.64 [R1+0x48], R12 ;  /* 0x0000480c01007387 */ /* 0x000fe80000100a00 */
[----:B------:R4:W-:Y:S01]  /*e430*/  STL.64 [R1+0x38], R6 ;  /* 0x0000380601007387 */ /* 0x0009e20000100a00 */
[----:B-1----:R-:W-:Y:S01]  /*e440*/  IADD3 R10, P1, R8, 0x20, RZ ;  /* 0x00000020080a7810 */ /* 0x002fe20007f3e0ff */
[----:B--2---:R-:W-:-:S04]  /*e450*/  IMAD.WIDE.U32 R4, R196, -0x326172a9, RZ ;  /* 0xcd9e8d57c4047825 */ /* 0x004fc800078e00ff */
[----:B------:R-:W-:Y:S01]  /*e460*/  IMAD.X R11, RZ, RZ, R9, P1 ;  /* 0x000000ffff0b7224 */ /* 0x000fe200008e0609 */
[----:B------:R-:W-:Y:S01]  /*e470*/  LOP3.LUT R197, R5, R197, RZ, 0x3c, !PT ;  /* 0x000000c505c57212 */ /* 0x000fe200078e3cff */
[----:B---3--:R-:W-:-:S03]  /*e480*/  IMAD.MOV.U32 R3, RZ, RZ, R0 ;  /* 0x000000ffff037224 */ /* 0x008fc600078e0000 */
[----:B------:R-:W-:Y:S01]  /*e490*/  STL.64 [R1+0x40], R10 ;  /* 0x0000400a01007387 */ /* 0x000fe20000100a00 */
[----:B----4-:R-:W-:-:S03]  /*e4a0*/  IMAD.WIDE.U32 R8, R165, -0x2daee0ad, RZ ;  /* 0xd2511f53a5087825 */ /* 0x010fc600078e00ff */
[----:B------:R1:W-:Y:S04]  /*e4b0*/  STL.64 [R1+0x18], R4 ;  /* 0x0000180401007387 */ /* 0x0003e80000100a00 */
[----:B------:R2:W-:Y:S01]  /*e4c0*/  STL.64 [R1+0x20], R8 ;  /* 0x0000200801007387 */ /* 0x0005e20000100a00 */
[----:B------:R-:W-:-:S04]  /*e4d0*/  IMAD.WIDE.U32 R6, R197, -0x2daee0ad, RZ ;  /* 0xd2511f53c5067825 */ /* 0x000fc800078e00ff */
[----:B-1---5:R-:W-:Y:S02]  /*e4e0*/  IMAD.MOV.U32 R4, RZ, RZ, R198 ;  /* 0x000000ffff047224 */ /* 0x022fe400078e00c6 */
[----:B------:R-:W-:-:S05]  /*e4f0*/  IMAD.MOV.U32 R5, RZ, RZ, R201 ;  /* 0x000000ffff057224 */ /* 0x000fca00078e00c9 */
[----:B------:R2:W-:Y:S04]  /*e500*/  STL.64 [R1+0x28], R4 ;  /* 0x0000280401007387 */ /* 0x0005e80000100a00 */
[----:B------:R2:W-:Y:S01]  /*e510*/  STL.64 [R1+0x10], R6 ;  /* 0x0000100601007387 */ /* 0x0005e20000100a00 */
[----:B------:R-:W-:Y:S05]  /*e520*/  BRA `(.L_x_1059) ;  /* 0x000006c000007947 */ /* 0x000fea0003800000 */
.L_x_1061:
        /* <DEDUP_REMOVED lines=108> */
.L_x_1059:
[----:B--2---:R-:W2:Y:S01]  /*ebf0*/  LDL.64 R6, [R1+0x28] ;  /* 0x0000280001067983 */ /* 0x004ea20000100a00 */
[----:B------:R-:W-:Y:S01]  /*ec00*/  UIADD3 UR6, UR29, -0x1, URZ ;  /* 0xffffffff1d067890 */ /* 0x000fe2000fffe03f */
[----:B------:R-:W-:Y:S04]  /*ec10*/  DEPBAR.LE SB0, 0x0 ;  /* 0x000080000000791a */ /* 0x000fe80000000000 */
[----:B------:R-:W3:Y:S01]  /*ec20*/  LDL.64 R8, [R1+0x30] ;  /* 0x0000300001087983 */ /* 0x000ee20000100a00 */
[----:B------:R-:W-:Y:S01]  /*ec30*/  UIADD3 UR13, UR7, -UR10, URZ ;  /* 0x8000000a070d7290 */ /* 0x000fe2000fffe03f */
[----:B------:R-:W-:Y:S01]  /*ec40*/  IMAD.U32 R2, RZ, RZ, UR6 ;  /* 0x00000006ff027e24 */ /* 0x000fe2000f8e00ff */
[----:B------:R-:W-:Y:S01]  /*ec50*/  USHF.R.S32.HI UR5, URZ, 0x1f, UR6 ;  /* 0x0000001f3f057899 */ /* 0x000fe20008011406 */
[----:B------:R-:W4:Y:S01]  /*ec60*/  LDL R5, [R1+0x4] ;  /* 0x0000040001057983 */ /* 0x000f220000100800 */
[----:B------:R-:W-:Y:S02]  /*ec70*/  UIMAD UR4, UR9, UR6, URZ ;  /* 0x00000006090472a4 */ /* 0x000fe4000f8e023f */
[----:B------:R-:W-:Y:S01]  /*ec80*/  IMAD.U32 R0, RZ, RZ, UR13 ;  /* 0x0000000dff007e24 */ /* 0x000fe2000f8e00ff */
[----:B------:R-:W5:Y:S01]  /*ec90*/  LDL R4, [R1] ;  /* 0x0000000001047983 */ /* 0x000f620000100800 */
[----:B------:R-:W-:Y:S02]  /*eca0*/  UIMAD UR4, UR5, UR16, UR4 ;  /* 0x00000010050472a4 */ /* 0x000fe4000f8e0204 */
[----:B------:R-:W-:Y:S01]  /*ecb0*/  UISETP.GT.AND UP0, UPT, UR6, UR11, UPT ;  /* 0x0000000b0600728c */ /* 0x000fe2000bf04270 */
[----:B------:R-:W4:Y:S04]  /*ecc0*/  LDL.64 R12, [R1+0x48] ;  /* 0x00004800010c7983 */ /* 0x000f280000100a00 */
[----:B------:R-:W4:Y:S04]  /*ecd0*/  LDL.64 R16, [R1+0x40] ;  /* 0x0000400001107983 */ /* 0x000f280000100a00 */
        /* <DEDUP_REMOVED lines=12> */
[C---:B------:R-:W-:Y:S02]  /*eda0*/  @!P5 LEA R174, P6, R178.reuse, c[0x0][0x170], 0x1 ;  /* 0x00005c00b2aeda11 */ /* 0x040fe400078c08ff */
[C---:B------:R-:W-:Y:S02]  /*edb0*/  @!P5 LEA.HI.X R207, R33.reuse, c[0x0][0x174], R2, 0x1, P1 ;  /* 0x00005d0021cfda11 */ /* 0x040fe400008f0c02 */
[----:B------:R-:W-:Y:S01]  /*edc0*/  IADD3 R165, P0, R33, UR17, RZ ;  /* 0x0000001121a57c10 */ /* 0x000fe2000ff1e0ff */
[----:B------:R-:W-:Y:S01]  /*edd0*/  IMAD R33, R183, c[0x0][0x1a0], RZ ;  /* 0x00006800b7217a24 */ /* 0x000fe200078e02ff */
[----:B------:R-:W-:Y:S02]  /*ede0*/  @!P5 LEA.HI.X R175, R178, c[0x0][0x174], R34, 0x1, P6 ;  /* 0x00005d00b2afda11 */ /* 0x000fe400030f0c22 */
[----:B------:R-:W-:Y:S01]  /*edf0*/  IADD3.X R2, R2, UR12, RZ, P0, !PT ;  /* 0x0000000c02027c10 */ /* 0x000fe200087fe4ff */
[----:B------:R-:W-:Y:S01]  /*ee00*/  IMAD R33, R182, c[0x0][0x1a4], R33 ;  /* 0x00006900b6217a24 */ /* 0x000fe200078e0221 */
[C---:B------:R-:W-:Y:S01]  /*ee10*/  @!P5 LEA R178, P0, R165.reuse, c[0x0][0x170], 0x1 ;  /* 0x00005c00a5b2da11 */ /* 0x040fe200078008ff */
[----:B------:R-:W-:Y:S01]  /*ee20*/  @!PT LDS RZ, [RZ] ;  /* 0x00000000fffff984 */ /* 0x000fe20000000800 */
[----:B------:R-:W-:Y:S01]  /*ee30*/  @!PT LDS RZ, [RZ] ;  /* 0x00000000fffff984 */ /* 0x000fe20000000800 */
[----:B------:R-:W-:Y:S01]  /*ee40*/  @!PT LDS RZ, [RZ] ;  /* 0x00000000fffff984 */ /* 0x000fe20000000800 */
[----:B------:R1:W-:Y:S01]  /*ee50*/  @!P5 LDGSTS.E.BYPASS.LTC128B.128 [R238+0x10000], [R174.64] ;  /* 0x10000000aeeedfae */ /* 0x0003e2000b901d56 */
[C---:B------:R-:W-:Y:S02]  /*ee60*/  @!P5 IADD3 R35, P1, R165.reuse, UR17, RZ ;  /* 0x00000011a523dc10 */ /* 0x040fe4000ff3e0ff */
[----:B------:R-:W-:Y:S01]  /*ee70*/  @!P5 LEA.HI.X R179, R165, c[0x0][0x174], R2, 0x1, P0 ;  /* 0x00005d00a5b3da11 */ /* 0x000fe200000f0c02 */
[----:B------:R-:W-:Y:S01]  /*ee80*/  @P4 STS.128 [R238+0x12000], RZ ;  /* 0x012000ffee004388 */ /* 0x000fe20000000c00 */
[----:B------:R-:W-:Y:S01]  /*ee90*/  @!P5 IADD3.X R34, R2, UR12, RZ, P1, !PT ;  /* 0x0000000c0222dc10 */ /* 0x000fe20008ffe4ff */
[----:B------:R-:W-:Y:S01]  /*eea0*/  IMAD.IADD R2, R199, 0x1, R33 ;  /* 0x00000001c7027824 */ /* 0x000fe200078e0221 */
[C---:B----4-:R-:W-:Y:S02]  /*eeb0*/  LEA R182, P0, R198.reuse, R5, 0x1 ;  /* 0x00000005c6b67211 */ /* 0x050fe400078008ff */
[C---:B------:R-:W-:Y:S02]  /*eec0*/  @!P5 LEA R186, P1, R35.reuse, c[0x0][0x170], 0x1 ;  /* 0x00005c0023bada11 */ /* 0x040fe400078208ff */
[----:B-----5:R-:W-:Y:S02]  /*eed0*/  LEA.HI.X R183, R198, R4, R2, 0x1, P0 ;  /* 0x00000004c6b77211 */ /* 0x020fe400000f0c02 */
[----:B------:R-:W-:Y:S02]  /*eee0*/  @!P5 LEA.HI.X R187, R35, c[0x0][0x174], R34, 0x1, P1 ;  /* 0x00005d0023bbda11 */ /* 0x000fe400008f0c22 */
[C---:B------:R-:W-:Y:S01]  /*eef0*/  LEA R34, P6, R0.reuse, R12, 0x6 ;  /* 0x0000000c00227211 */ /* 0x040fe200078c30ff */
[----:B------:R-:W-:Y:S01]  /*ef00*/  @!PT LDS RZ, [RZ] ;  /* 0x00000000fffff984 */ /* 0x000fe20000000800 */
[----:B------:R-:W-:Y:S01]  /*ef10*/  @!PT LDS RZ, [RZ] ;  /* 0x00000000fffff984 */ /* 0x000fe20000000800 */
[----:B------:R-:W-:Y:S01]  /*ef20*/  @!PT LDS RZ, [RZ] ;  /* 0x00000000fffff984 */ /* 0x000fe20000000800 */
[----:B------:R2:W-:Y:S01]  /*ef30*/  @!P4 LDGSTS.E.BYPASS.LTC128B.128 [R238+0x12000], [R182.64+0x80] ;  /* 0x12000080b6eecfae */ /* 0x0005e2000b901d56 */
[C---:B------:R-:W-:Y:S02]  /*ef40*/  LEA R194, P1, R0.reuse, R16, 0x6 ;  /* 0x0000001000c27211 */ /* 0x040fe400078230ff */
[C---:B------:R-:W-:Y:S01]  /*ef50*/  LEA.HI.X.SX32 R35, R0.reuse, R13, 0x6, P6 ;  /* 0x0000000d00237211 */ /* 0x040fe200030f36ff */
[----:B------:R-:W-:Y:S01]  /*ef60*/  @P3 STS.128 [R238+0x14000], RZ ;  /* 0x014000ffee003388 */ /* 0x000fe20000000c00 */
[C---:B------:R-:W-:Y:S02]  /*ef70*/  LEA.HI.X.SX32 R195, R0.reuse, R17, 0x6, P1 ;  /* 0x0000001100c37211 */ /* 0x040fe400008f36ff */
[----:B------:R-:W-:Y:S01]  /*ef80*/  LEA R198, P0, R0, R20, 0x6 ;  /* 0x0000001400c67211 */ /* 0x000fe200078030ff */
[----:B------:R-:W-:Y:S01]  /*ef90*/  @!PT LDS RZ, [RZ] ;  /* 0x00000000fffff984 */ /* 0x000fe20000000800 */
[----:B------:R-:W-:Y:S01]  /*efa0*/  @!PT LDS RZ, [RZ] ;  /* 0x00000000fffff984 */ /* 0x000fe20000000800 */
[----:B------:R-:W-:Y:S01]  /*efb0*/  @!PT LDS RZ, [RZ] ;  /* 0x00000000fffff984 */ /* 0x000fe20000000800 */
[----:B------:R2:W-:Y:S01]  /*efc0*/  @!P3 LDGSTS.E.BYPASS.LTC128B.128 [R238+0x14000], [R182.64+0x100] ;  /* 0x14000100b6eebfae */ /* 0x0005e2000b901d56 */
[----:B------:R-:W-:Y:S02]  /*efd0*/  IMAD R165, R35, c[0x0][0x1a0], RZ ;  /* 0x0000680023a57a24 */ /* 0x000fe400078e02ff */
[----:B------:R-:W-:Y:S01]  /*efe0*/  IMAD R2, R195, c[0x0][0x1a0], RZ ;  /* 0x00006800c3027a24 */ /* 0x000fe200078e02ff */
[----:B------:R-:W-:Y:S01]  /*eff0*/  @P2 STS.128 [R238+0x16000], RZ ;  /* 0x016000ffee002388 */ /* 0x000fe20000000c00 */
[----:B------:R-:W-:Y:S01]  /*f000*/  IMAD R165, R34, c[0x0][0x1a4], R165 ;  /* 0x0000690022a57a24 */ /* 0x000fe200078e02a5 */
[----:B------:R-:W-:Y:S01]  /*f010*/  LEA.HI.X.SX32 R199, R0, R21, 0x6, P0 ;  /* 0x0000001500c77211 */ /* 0x000fe200000f36ff */
[----:B------:R-:W-:Y:S01]  /*f020*/  IMAD.WIDE.U32 R34, R34, c[0x0][0x1a0], RZ ;  /* 0x0000680022227a25 */ /* 0x000fe200078e00ff */
[----:B------:R-:W-:Y:S01]  /*f030*/  @!PT LDS RZ, [RZ] ;  /* 0x00000000fffff984 */ /* 0x000fe20000000800 */
[----:B------:R-:W-:Y:S01]  /*f040*/  @!PT LDS RZ, [RZ] ;  /* 0x00000000fffff984 */ /* 0x000fe20000000800 */
[----:B------:R-:W-:Y:S01]  /*f050*/  @!PT LDS RZ, [RZ] ;  /* 0x00000000fffff984 */ /* 0x000fe20000000800 */
[----:B------:R2:W-:Y:S03]  /*f060*/  @!P2 LDGSTS.E.BYPASS.LTC128B.128 [R238+0x16000], [R182.64+0x180] ;  /* 0x16000180b6eeafae */ /* 0x0005e6000b901d56 */
[----:B------:R-:W-:Y:S01]  /*f070*/  IMAD.IADD R165, R35, 0x1, R165 ;  /* 0x0000000123a57824 */ /* 0x000fe200078e02a5 */
[----:B------:R-:W-:Y:S01]  /*f080*/  @P5 STS.128 [R238+0x10800], RZ ;  /* 0x010800ffee005388 */ /* 0x000fe20000000c00 */
[-C--:B------:R-:W-:Y:S01]  /*f090*/  LEA R202, P6, R34, R5.reuse, 0x1 ;  /* 0x0000000522ca7211 */ /* 0x080fe200078c08ff */
[----:B------:R-:W-:Y:S02]  /*f0a0*/  IMAD R2, R194, c[0x0][0x1a4], R2 ;  /* 0x00006900c2027a24 */ /* 0x000fe400078e0202 */
[----:B------:R-:W-:Y:S01]  /*f0b0*/  @!PT LDS RZ, [RZ] ;  /* 0x00000000fffff984 */ /* 0x000fe20000000800 */
[----:B------:R-:W-:Y:S01]  /*f0c0*/  @!PT LDS RZ, [RZ] ;  /* 0x00000000fffff984 */ /* 0x000fe20000000800 */
[----:B------:R-:W-:Y:S01]  /*f0d0*/  @!PT LDS RZ, [RZ] ;  /* 0x00000000fffff984 */ /* 0x000fe20000000800 */
[----:B------:R3:W-:Y:S01]  /*f0e0*/  @!P5 LDGSTS.E.BYPASS.LTC128B.128 [R238+0x10800], [R206.64] ;  /* 0x10800000ceeedfae */ /* 0x0007e2000b901d56 */
[-C--:B------:R-:W-:Y:S01]  /*f0f0*/  LEA.HI.X R203, R34, R4.reuse, R165, 0x1, P6 ;  /* 0x0000000422cb7211 */ /* 0x080fe200030f0ca5 */
[----:B------:R-:W-:Y:S02]  /*f100*/  IMAD.WIDE.U32 R194, R194, c[0x0][0x1a0], RZ ;  /* 0x00006800c2c27a25 */ /* 0x000fe400078e00ff */
[----:B------:R-:W-:Y:S02]  /*f110*/  @P4 STS.128 [R238+0x12800], RZ ;  /* 0x012800ffee004388 */ /* 0x000fe40000000c00 */
[----:B------:R-:W-:Y:S02]  /*f120*/  IMAD R0, R199, c[0x0][0x1a0], RZ ;  /* 0x00006800c7007a24 */ /* 0x000fe400078e02ff */
[----:B------:R-:W-:Y:S01]  /*f130*/  @!PT LDS RZ, [RZ] ;  /* 0x00000000fffff984 */ /* 0x000fe20000000800 */
[----:B------:R-:W-:Y:S01]  /*f140*/  @!PT LDS RZ, [RZ] ;  /* 0x00000000fffff984 */ /* 0x000fe20000000800 */
[----:B------:R-:W-:Y:S01]  /*f150*/  @!PT LDS RZ, [RZ] ;  /* 0x00000000fffff984 */ /* 0x000fe20000000800 */
[----:B------:R4:W-:Y:S01]  /*f160*/  @!P4 LDGSTS.E.BYPASS.LTC128B.128 [R238+0x12800], [R202.64+0x80] ;  /* 0x12800080caeecfae */ /* 0x0009e2000b901d56 */
[----:B------:R-:W-:Y:S02]  /*f170*/  IMAD.IADD R2, R195, 0x1, R2 ;  /* 0x00000001c3027824 */ /* 0x000fe400078e0202 */
[C---:B------:R-:W-:Y:S01]  /*f180*/  IMAD R0, R198.reuse, c[0x0][0x1a4], R0 ;  /* 0x00006900c6007a24 */ /* 0x040fe200078e0200 */
[----:B------:R-:W-:Y:S01]  /*f190*/  @P3 STS.128 [R238+0x14800], RZ ;  /* 0x014800ffee003388 */ /* 0x000fe20000000c00 */
[----:B------:R-:W-:Y:S01]  /*f1a0*/  IMAD.WIDE.U32 R6, R198, c[0x0][0x1a0], RZ ;  /* 0x00006800c6067a25 */ /* 0x000fe200078e00ff */
[CC--:B------:R-:W-:Y:S02]  /*f1b0*/  LEA R198, P1, R194.reuse, R5.reuse, 0x1 ;  /* 0x00000005c2c67211 */ /* 0x0c0fe400078208ff */
[----:B------:R-:W-:Y:S01]  /*f1c0*/  @!PT LDS RZ, [RZ] ;  /* 0x00000000fffff984 */ /* 0x000fe20000000800 */
[----:B------:R-:W-:Y:S01]  /*f1d0*/  @!PT LDS RZ, [RZ] ;  /* 0x00000000fffff984 */ /* 0x000fe20000000800 */
[----:B------:R-:W-:Y:S01]  /*f1e0*/  @!PT LDS RZ, [RZ] ;  /* 0x00000000fffff984 */ /* 0x000fe20000000800 */
[----:B------:R4:W-:Y:S01]  /*f1f0*/  @!P3 LDGSTS.E.BYPASS.LTC128B.128 [R238+0x14800], [R202.64+0x100] ;  /* 0x14800100caeebfae */ /* 0x0009e2000b901d56 */
[----:B------:R-:W-:Y:S01]  /*f200*/  IMAD.IADD R0, R7, 0x1, R0 ;  /* 0x0000000107007824 */ /* 0x000fe200078e0200 */
[-C--:B------:R-:W-:Y:S02]  /*f210*/  LEA.HI.X R199, R194, R4.reuse, R2, 0x1, P1 ;  /* 0x00000004c2c77211 */ /* 0x080fe400008f0c02 */
[----:B------:R-:W-:Y:S01]  /*f220*/  @P2 STS.128 [R238+0x16800], RZ ;  /* 0x016800ffee002388 */ /* 0x000fe20000000c00 */
[C---:B------:R-:W-:Y:S03]  /*f230*/  LEA R32, P0, R6.reuse, R5, 0x1 ;  /* 0x0000000506207211 */ /* 0x040fe600078008ff */
[----:B------:R-:W-:Y:S01]  /*f240*/  @!PT LDS RZ, [RZ] ;  /* 0x00000000fffff984 */ /* 0x000fe20000000800 */
[----:B------:R-:W-:Y:S01]  /*f250*/  @!PT LDS RZ, [RZ] ;  /* 0x00000000fffff984 */ /* 0x000fe20000000800 */
[----:B------:R-:W-:Y:S01]  /*f260*/  @!PT LDS RZ, [RZ] ;  /* 0x00000000fffff984 */ /* 0x000fe20000000800 */
[----:B------:R4:W-:Y:S01]  /*f270*/  @!P2 LDGSTS.E.BYPASS.LTC128B.128 [R238+0x16800], [R202.64+0x180] ;  /* 0x16800180caeeafae */ /* 0x0009e2000b901d56 */
[----:B------:R-:W-:Y:S02]  /*f280*/  LEA.HI.X R33, R6, R4, R0, 0x1, P0 ;  /* 0x0000000406217211 */ /* 0x000fe400000f0c00 */
[----:B------:R-:W-:Y:S01]  /*f290*/  MOV R0, UR4 ;  /* 0x0000000400007c02 */ /* 0x000fe20008000f00 */
        /* <DEDUP_REMOVED lines=42> */
[----:B-----5:R-:W5:Y:S04]  /*f540*/  LDSM.16.M88.4 R176, [R233+0x8800] ;  /* 0x00880000e9b0783b */ /* 0x020f680000000200 */
[----:B--2---:R-:W2:Y:S04]  /*f550*/  LDSM.16.M88.4 R180, [R233+0x9000] ;  /* 0x00900000e9b4783b */ /* 0x004ea80000000200 */
[----:B------:R-:W0:Y:S04]  /*f560*/  LDGDEPBAR ;  /* 0x00000000000079af */ /* 0x000e280000000000 */
[----:B------:R-:W2:Y:S04]  /*f570*/  LDSM.16.M88.4 R184, [R233+0x9800] ;  /* 0x00980000e9b8783b */ /* 0x000ea80000000200 */
[----:B------:R-:W-:Y:S04]  /*f580*/  LDSM.16.M88.4 R188, [R232] ;  /* 0x00000000e8bc783b */ /* 0x000fe80000000200 */
[----:B------:R-:W2:Y:S04]  /*f590*/  LDSM.16.M88.4 R192, [R231] ;  /* 0x00000000e7c0783b */ /* 0x000ea80000000200 */
[----:B------:R-:W2:Y:S04]  /*f5a0*/  LDSM.16.M88.4 R196, [R223] ;  /* 0x00000000dfc4783b */ /* 0x000ea80000000200 */
[----:B----4-:R-:W4:Y:S04]  /*f5b0*/  LDSM.16.M88.4 R200, [R222] ;  /* 0x00000000dec8783b */ /* 0x010f280000000200 */
[----:B---3--:R-:W3:Y:S01]  /*f5c0*/  LDSM.16.M88.4 R204, [R221] ;  /* 0x00000000ddcc783b */ /* 0x008ee20000000200 */
[C---:B-1----:R-:W-:Y:S07]  /*f5d0*/  HMMA.16816.F32 R4, R168.reuse, R172, RZ ;  /* 0x000000aca804723c */ /* 0x042fee00000018ff */
[----:B------:R-:W-:Y:S02]  /*f5e0*/  IMAD.MOV.U32 R172, RZ, RZ, R8 ;  /* 0x000000ffffac7224 */ /* 0x000fe400078e0008 */
[----:B------:R-:W-:Y:S02]  /*f5f0*/  IMAD.MOV.U32 R173, RZ, RZ, R9 ;  /* 0x000000ffffad7224 */ /* 0x000fe400078e0009 */
[C---:B------:R-:W-:Y:S07]  /*f600*/  HMMA.16816.F32 R8, R168.reuse, R174, RZ ;  /* 0x000000aea808723c */ /* 0x040fee00000018ff */
[----:B------:R-:W-:Y:S01]  /*f610*/  MOV R175, R13 ;  /* 0x0000000d00af7202 */ /* 0x000fe20000000f00 */
[----:B------:R-:W-:Y:S02]  /*f620*/  IMAD.MOV.U32 R174, RZ, RZ, R12 ;  /* 0x000000ffffae7224 */ /* 0x000fe400078e000c */
[C---:B-----5:R-:W-:Y:S07]  /*f630*/  HMMA.16816.F32 R12, R168.reuse, R176, RZ ;  /* 0x000000b0a80c723c */ /* 0x060fee00000018ff */
[----:B------:R-:W-:Y:S02]  /*f640*/  IMAD.MOV.U32 R176, RZ, RZ, R16 ;  /* 0x000000ffffb07224 */ /* 0x000fe400078e0010 */
[----:B------:R-:W-:Y:S02]  /*f650*/  IMAD.MOV.U32 R177, RZ, RZ, R17 ;  /* 0x000000ffffb17224 */ /* 0x000fe400078e0011 */
[C---:B------:R-:W-:Y:S07]  /*f660*/  HMMA.16816.F32 R16, R168.reuse, R178, RZ ;  /* 0x000000b2a810723c */ /* 0x040fee00000018ff */
[----:B------:R-:W-:Y:S02]  /*f670*/  IMAD.MOV.U32 R178, RZ, RZ, R20 ;  /* 0x000000ffffb27224 */ /* 0x000fe400078e0014 */
[----:B------:R-:W-:Y:S02]  /*f680*/  IMAD.MOV.U32 R179, RZ, RZ, R21 ;  /* 0x000000ffffb37224 */ /* 0x000fe400078e0015 */
[C---:B--2---:R-:W-:Y:S08]  /*f690*/  HMMA.16816.F32 R20, R168.reuse, R180, RZ ;  /* 0x000000b4a814723c */ /* 0x044ff000000018ff */
[C---:B------:R-:W-:Y:S01]  /*f6a0*/  HMMA.16816.F32 R24, R168.reuse, R182, RZ ;  /* 0x000000b6a818723c */ /* 0x040fe200000018ff */
[----:B------:R-:W-:Y:S07]  /*f6b0*/  LDSM.16.M88.4 R180, [R227+0x9000] ;  /* 0x00900000e3b4783b */ /* 0x000fee0000000200 */
[C---:B------:R-:W-:Y:S08]  /*f6c0*/  HMMA.16816.F32 R28, R168.reuse, R184, RZ ;  /* 0x000000b8a81c723c */ /* 0x040ff000000018ff */
[----:B------:R-:W-:Y:S01]  /*f6d0*/  HMMA.16816.F32 R32, R168, R186, RZ ;  /* 0x000000baa820723c */ /* 0x000fe200000018ff */
[----:B------:R-:W-:Y:S04]  /*f6e0*/  LDSM.16.M88.4 R168, [R230] ;  /* 0x00000000e6a8783b */ /* 0x000fe80000000200 */
[----:B------:R-:W-:Y:S03]  /*f6f0*/  LDSM.16.M88.4 R184, [R227+0x9800] ;  /* 0x00980000e3b8783b */ /* 0x000fe60000000200 */
[C---:B------:R-:W-:Y:S01]  /*f700*/  HMMA.16816.F32 R4, R188.reuse, R192, R4 ;  /* 0x000000c0bc04723c */ /* 0x040fe20000001804 */
[----:B------:R-:W2:Y:S04]  /*f710*/  LDL R192, [R1+0xc] ;  /* 0x00000c0001c07983 */ /* 0x000ea80000100800 */
[----:B------:R-:W5:Y:S03]  /*f720*/  LDL R193, [R1+0x8] ;  /* 0x0000080001c17983 */ /* 0x000f660000100800 */
[C---:B------:R-:W-:Y:S07]  /*f730*/  HMMA.16816.F32 R8, R188.reuse, R194, R8 ;  /* 0x000000c2bc08723c */ /* 0x040fee0000001808 */
[----:B------:R-:W-:Y:S01]  /*f740*/  IMAD.MOV.U32 R194, RZ, RZ, R178 ;  /* 0x000000ffffc27224 */ /* 0x000fe200078e00b2 */
[C---:B------:R-:W-:Y:S04]  /*f750*/  HMMA.16816.F32 R12, R188.reuse, R196, R12 ;  /* 0x000000c4bc0c723c */ /* 0x040fe8000000180c */
[----:B------:R-:W-:Y:S03]  /*f760*/  IMAD.MOV.U32 R195, RZ, RZ, R179 ;  /* 0x000000ffffc37224 */ /* 0x000fe600078e00b3 */
[----:B------:R-:W-:Y:S01]  /*f770*/  MOV R196, R176 ;  /* 0x000000b000c47202 */ /* 0x000fe20000000f00 */
[C---:B------:R-:W-:Y:S04]  /*f780*/  HMMA.16816.F32 R16, R188.reuse, R198, R16 ;  /* 0x000000c6bc10723c */ /* 0x040fe80000001810 */
[----:B------:R-:W-:Y:S02]  /*f790*/  IMAD.MOV.U32 R197, RZ, RZ, R177 ;  /* 0x000000ffffc57224 */ /* 0x000fe400078e00b1 */
[----:B------:R-:W-:Y:S01]  /*f7a0*/  LDSM.16.M88.4 R176, [R227+0x8800] ;  /* 0x00880000e3b0783b */ /* 0x000fe20000000200 */
[----:B------:R-:W-:Y:S01]  /*f7b0*/  IMAD.MOV.U32 R198, RZ, RZ, R174 ;  /* 0x000000ffffc67224 */ /* 0x000fe200078e00ae */
[C---:B----4-:R-:W-:Y:S04]  /*f7c0*/  HMMA.16816.F32 R20, R188.reuse, R200, R20 ;  /* 0x000000c8bc14723c */ /* 0x050fe80000001814 */
[----:B------:R-:W-:Y:S03]  /*f7d0*/  IMAD.MOV.U32 R199, RZ, RZ, R175 ;  /* 0x000000ffffc77224 */ /* 0x000fe600078e00af */
[----:B------:R-:W-:Y:S01]  /*f7e0*/  IMAD.MOV.U32 R200, RZ, RZ, R172 ;  /* 0x000000ffffc87224 */ /* 0x000fe200078e00ac */
[C---:B------:R-:W-:Y:S04]  /*f7f0*/  HMMA.16816.F32 R24, R188.reuse, R202, R24 ;  /* 0x000000cabc18723c */ /* 0x040fe80000001818 */
[----:B------:R-:W-:Y:S02]  /*f800*/  IMAD.MOV.U32 R201, RZ, RZ, R173 ;  /* 0x000000ffffc97224 */ /* 0x000fe400078e00ad */
[----:B------:R-:W1:Y:S02]  /*f810*/  LDSM.16.M88.4 R172, [R227+0x8000] ;  /* 0x00800000e3ac783b */ /* 0x000e640000000200 */
[C---:B---3--:R-:W-:Y:S08]  /*f820*/  HMMA.16816.F32 R28, R188.reuse, R204, R28 ;  /* 0x000000ccbc1c723c */ /* 0x048ff0000000181c */
[----:B------:R-:W-:Y:S01]  /*f830*/  HMMA.16816.F32 R32, R188, R206, R32 ;  /* 0x000000cebc20723c */ /* 0x000fe20000001820 */
[----:B------:R-:W-:Y:S06]  /*f840*/  LDSM.16.M88.4 R188, [R220+0x1000] ;  /* 0x00100000dcbc783b */ /* 0x000fec0000000200 */
[C---:B------:R-:W-:Y:S05]  /*f850*/  LEA R206, P0, R0.reuse, R200, 0x6 ;  /* 0x000000c800ce7211 */ /* 0x040fea00078030ff */
[----:B------:R-:W-:Y:S05]  /*f860*/  LEA.HI.X.SX32 R207, R0, R201, 0x6, P0 ;  /* 0x000000c900cf7211 */ /* 0x000fea00000f36ff */
[----:B------:R-:W-:Y:S04]  /*f870*/  IMAD R2, R207, c[0x0][0x198], RZ ;  /* 0x00006600cf027a24 */ /* 0x000fe800078e02ff */
[----:B------:R-:W-:Y:S01]  /*f880*/  IMAD R2, R206, c[0x0][0x19c], R2 ;  /* 0x00006700ce027a24 */ /* 0x000fe200078e0202 */
        /* <DEDUP_REMOVED lines=9> */
[C---:B------:R-:W-:Y:S08]  /*f920*/  HMMA.16816.F32 R28, R168.reuse, R184, R28 ;  /* 0x000000b8a81c723c */ /* 0x040ff0000000181c */
[----:B------:R-:W-:Y:S01]  /*f930*/  HMMA.16816.F32 R32, R168, R186, R32 ;  /* 0x000000baa820723c */ /* 0x000fe20000001820 */
[----:B------:R-:W4:Y:S04]  /*f940*/  LDSM.16.M88.4 R168, [R220+0x1800] ;  /* 0x00180000dca8783b */ /* 0x000f280000000200 */
[----:B------:R-:W-:Y:S03]  /*f950*/  LDSM.16.M88.4 R184, [R233+0xa800] ;  /* 0x00a80000e9b8783b */ /* 0x000fe60000000200 */
[C---:B-1----:R-:W-:Y:S08]  /*f960*/  HMMA.16816.F32 R4, R172.reuse, R176, R4 ;  /* 0x000000b0ac04723c */ /* 0x042ff00000001804 */
[C---:B------:R-:W-:Y:S01]  /*f970*/  HMMA.16816.F32 R8, R172.reuse, R178, R8 ;  /* 0x000000b2ac08723c */ /* 0x040fe20000001808 */
[----:B------:R-:W-:Y:S07]  /*f980*/  LDSM.16.M88.4 R176, [R234+0x2000] ;  /* 0x00200000eab0783b */ /* 0x000fee0000000200 */
[C---:B---3--:R-:W-:Y:S08]  /*f990*/  HMMA.16816.F32 R12, R172.reuse, R180, R12 ;  /* 0x000000b4ac0c723c */ /* 0x048ff0000000180c */
[C---:B------:R-:W-:Y:S01]  /*f9a0*/  HMMA.16816.F32 R16, R172.reuse, R182, R16 ;  /* 0x000000b6ac10723c */ /* 0x040fe20000001810 */
[----:B------:R-:W1:Y:S07]  /*f9b0*/  LDSM.16.M88.4 R180, [R233+0xa000] ;  /* 0x00a00000e9b4783b */ /* 0x000e6e0000000200 */
[C---:B------:R-:W-:Y:S08]  /*f9c0*/  HMMA.16816.F32 R20, R172.reuse, R188, R20 ;  /* 0x000000bcac14723c */ /* 0x040ff00000001814 */
        /* <DEDUP_REMOVED lines=8> */
[----:B------:R-:W1:Y:S07]  /*fa50*/  LDSM.16.M88.4 R180, [R219] ;  /* 0x00000000dbb4783b */ /* 0x000e6e0000000200 */
[C---:B------:R-:W-:Y:S08]  /*fa60*/  HMMA.16816.F32 R12, R176.reuse, R184, R12 ;  /* 0x000000b8b00c723c */ /* 0x040ff0000000180c */
[C---:B------:R-:W-:Y:S01]  /*fa70*/  HMMA.16816.F32 R16, R176.reuse, R186, R16 ;  /* 0x000000bab010723c */ /* 0x040fe20000001810 */
[----:B------:R-:W1:Y:S07]  /*fa80*/  LDSM.16.M88.4 R184, [R218] ;  /* 0x00000000dab8783b */ /* 0x000e6e0000000200 */
[C---:B---3--:R-:W-:Y:S08]  /*fa90*/  HMMA.16816.F32 R20, R176.reuse, R188, R20 ;  /* 0x000000bcb014723c */ /* 0x048ff00000001814 */
[C---:B------:R-:W-:Y:S01]  /*faa0*/  HMMA.16816.F32 R24, R176.reuse, R190, R24 ;  /* 0x000000beb018723c */ /* 0x040fe20000001818 */
[----:B------:R-:W3:Y:S07]  /*fab0*/  LDSM.16.M88.4 R188, [R217] ;  /* 0x00000000d9bc783b */ /* 0x000eee0000000200 */
[C---:B----4-:R-:W-:Y:S08]  /*fac0*/  HMMA.16816.F32 R28, R176.reuse, R168, R28 ;  /* 0x000000a8b01c723c */ /* 0x050ff0000000181c */
[----:B------:R-:W-:Y:S01]  /*fad0*/  HMMA.16816.F32 R32, R176, R170, R32 ;  /* 0x000000aab020723c */ /* 0x000fe20000001820 */
[----:B------:R-:W4:Y:S04]  /*fae0*/  LDSM.16.M88.4 R168, [R216] ;  /* 0x00000000d8a8783b */ /* 0x000f280000000200 */
[----:B------:R-:W-:Y:S03]  /*faf0*/  LDSM.16.M88.4 R176, [R230+0x2000] ;  /* 0x00200000e6b0783b */ /* 0x000fe60000000200 */
        /* <DEDUP_REMOVED lines=128> */
[----:B------:R-:W4:Y:S01]  /*10300*/  LDSM.16.M88.4 R168, [R220+0x7800] ;  /* 0x00780000dca8783b */ /* 0x000f220000000200 */
[----:B------:R-:W-:Y:S04]  /*10310*/  DEPBAR.LE SB0, 0x0 ;  /* 0x000080000000791a */ /* 0x000fe80000000000 */
[----:B------:R-:W-:Y:S01]  /*10320*/  BAR.SYNC.DEFER_BLOCKING 0x0 ;  /* 0x0000000000007b1d */ /* 0x000fe20000010000 */
[C---:B------:R-:W-:Y:S01]  /*10330*/  LEA R178, P0, R0.reuse, R194, 0x6 ;  /* 0x000000c200b27211 */ /* 0x040fe200078030ff */
[C---:B-1----:R-:W-:Y:S05]  /*10340*/  HMMA.16816.F32 R4, R172.reuse, R180, R4 ;  /* 0x000000b4ac04723c */ /* 0x042fea0000001804 */
[----:B------:R-:W-:Y:S01]  /*10350*/  LEA.HI.X.SX32 R179, R0, R195, 0x6, P0 ;  /* 0x000000c300b37211 */ /* 0x000fe200000f36ff */
[----:B------:R-:W-:Y:S02]  /*10360*/  IMAD.WIDE.U32 R202, R178, c[0x0][0x198], RZ ;  /* 0x00006600b2ca7a25 */ /* 0x000fe400078e00ff */
[C---:B------:R-:W-:Y:S04]  /*10370*/  HMMA.16816.F32 R8, R172.reuse, R182, R8 ;  /* 0x000000b6ac08723c */ /* 0x040fe80000001808 */
[----:B------:R-:W-:Y:S03]  /*10380*/  IMAD R165, R179, c[0x0][0x198], RZ ;  /* 0x00006600b3a57a24 */ /* 0x000fe600078e02ff */
[C---:B------:R-:W-:Y:S01]  /*10390*/  LEA R182, P1, R0.reuse, R196, 0x6 ;  /* 0x000000c400b67211 */ /* 0x040fe200078230ff */
[C---:B--2---:R-:W-:Y:S04]  /*103a0*/  HMMA.16816.F32 R12, R172.reuse, R184, R12 ;  /* 0x000000b8ac0c723c */ /* 0x044fe8000000180c */
[----:B------:R-:W-:Y:S01]  /*103b0*/  LEA.HI.X.SX32 R183, R0, R197, 0x6, P1 ;  /* 0x000000c500b77211 */ /* 0x000fe200008f36ff */
[----:B------:R-:W-:Y:S03]  /*103c0*/  IMAD.WIDE.U32 R194, R182, c[0x0][0x198], RZ ;  /* 0x00006600b6c27a25 */ /* 0x000fe600078e00ff */
[C---:B------:R-:W-:Y:S04]  /*103d0*/  HMMA.16816.F32 R16, R172.reuse, R186, R16 ;  /* 0x000000baac10723c */ /* 0x040fe80000001810 */
[----:B------:R-:W-:Y:S03]  /*103e0*/  IMAD R165, R178, c[0x0][0x19c], R165 ;  /* 0x00006700b2a57a24 */ /* 0x000fe600078e02a5 */
[C---:B------:R-:W-:Y:S01]  /*103f0*/  LEA R186, P6, R0.reuse, R198, 0x6 ;  /* 0x000000c600ba7211 */ /* 0x040fe200078c30ff */
[C---:B---3--:R-:W-:Y:S04]  /*10400*/  HMMA.16816.F32 R20, R172.reuse, R188, R20 ;  /* 0x000000bcac14723c */ /* 0x048fe80000001814 */
[----:B------:R-:W-:Y:S01]  /*10410*/  LEA.HI.X.SX32 R187, R0, R199, 0x6, P6 ;  /* 0x000000c700bb7211 */ /* 0x000fe200030f36ff */
[----:B------:R-:W-:Y:S03]  /*10420*/  IMAD.WIDE.U32 R198, R206, c[0x0][0x198], RZ ;  /* 0x00006600cec67a25 */ /* 0x000fe600078e00ff */
[C---:B------:R-:W-:Y:S04]  /*10430*/  HMMA.16816.F32 R24, R172.reuse, R190, R24 ;  /* 0x000000beac18723c */ /* 0x040fe80000001818 */
[----:B------:R-:W-:Y:S02]  /*10440*/  IMAD R0, R187, c[0x0][0x198], RZ ;  /* 0x00006600bb007a24 */ /* 0x000fe400078e02ff */
[----:B------:R-:W-:Y:S02]  /*10450*/  IMAD R206, R183, c[0x0][0x198], RZ ;  /* 0x00006600b7ce7a24 */ /* 0x000fe400078e02ff */
[C---:B----4-:R-:W-:Y:S04]  /*10460*/  HMMA.16816.F32 R28, R172.reuse, R168, R28 ;  /* 0x000000a8ac1c723c */ /* 0x050fe8000000181c */
[C---:B------:R-:W-:Y:S02]  /*10470*/  IMAD R0, R186.reuse, c[0x0][0x19c], R0 ;  /* 0x00006700ba007a24 */ /* 0x040fe400078e0200 */
[----:B------:R-:W-:Y:S02]  /*10480*/  IMAD.WIDE.U32 R186, R186, c[0x0][0x198], RZ ;  /* 0x00006600baba7a25 */ /* 0x000fe400078e00ff */
[----:B------:R-:W-:Y:S04]  /*10490*/  HMMA.16816.F32 R32, R172, R170, R32 ;  /* 0x000000aaac20723c */ /* 0x000fe80000001820 */
[----:B------:R-:W-:Y:S02]  /*104a0*/  IMAD.IADD R0, R187, 0x1, R0 ;  /* 0x00000001bb007824 */ /* 0x000fe400078e0200 */
[----:B------:R-:W-:Y:S01]  /*104b0*/  IMAD R206, R182, c[0x0][0x19c], R206 ;  /* 0x00006700b6ce7a24 */ /* 0x000fe200078e02ce */
[-C--:B------:R-:W-:Y:S01]  /*104c0*/  LEA R182, P0, R186, R192.reuse, 0x1 ;  /* 0x000000c0bab67211 */ /* 0x080fe200078008ff */
[----:B------:R-:W-:Y:S01]  /*104d0*/  IMAD.IADD R2, R199, 0x1, R2 ;  /* 0x00000001c7027824 */ /* 0x000fe200078e0202 */
[-C--:B------:R-:W-:Y:S03]  /*104e0*/  LEA R174, P1, R198, R192.reuse, 0x1 ;  /* 0x000000c0c6ae7211 */ /* 0x080fe600078208ff */
[-C--:B-----5:R-:W-:Y:S01]  /*104f0*/  LEA.HI.X R183, R186, R193.reuse, R0, 0x1, P0 ;  /* 0x000000c1bab77211 */ /* 0x0a0fe200000f0c00 */
[----:B------:R-:W-:Y:S01]  /*10500*/  IMAD.IADD R0, R195, 0x1, R206 ;  /* 0x00000001c3007824 */ /* 0x000fe200078e02ce */
[----:B------:R-:W-:Y:S01]  /*10510*/  PLOP3.LUT P0, PT, PT, PT, UP0, 0x80, 0x0 ;  /* 0x000000000000781c */ /* 0x000fe20003f0f008 */
[----:B------:R-:W-:Y:S01]  /*10520*/  IMAD.IADD R165, R203, 0x1, R165 ;  /* 0x00000001cba57824 */ /* 0x000fe200078e02a5 */
[-C--:B------:R-:W-:Y:S02]  /*10530*/  LEA.HI.X R175, R198, R193.reuse, R2, 0x1, P1 ;  /* 0x000000c1c6af7211 */ /* 0x080fe400008f0c02 */
[-C--:B------:R-:W-:Y:S02]  /*10540*/  LEA R186, P6, R194, R192.reuse, 0x1 ;  /* 0x000000c0c2ba7211 */ /* 0x080fe400078c08ff */
[----:B------:R-:W-:Y:S02]  /*10550*/  LEA R178, P1, R202, R192, 0x1 ;  /* 0x000000c0cab27211 */ /* 0x000fe400078208ff */
[-C--:B------:R-:W-:Y:S02]  /*10560*/  LEA.HI.X R187, R194, R193.reuse, R0, 0x1, P6 ;  /* 0x000000c1c2bb7211 */ /* 0x080fe400030f0c00 */
[----:B------:R-:W-:Y:S03]  /*10570*/  LEA.HI.X R179, R202, R193, R165, 0x1, P1 ;  /* 0x000000c1cab37211 */ /* 0x000fe600008f0ca5 */
[----:B------:R-:W-:-:S05]  /*10580*/  @P0 BRA `(.L_x_1061) ;  /* 0xffffdfa000000947 */ /* 0x000fca000383ffff */
.L_x_1060:
[----:B-1----:R-:W-:Y:S01]  /*10590*/  IMAD.U32 R172, RZ, RZ, UR6 ;  /* 0x00000006ffac7e24 */ /* 0x002fe2000f8e00ff */
[----:B------:R-:W-:Y:S02]  /*105a0*/  USHF.L.U32 UR26, UR6, 0x1, URZ ;  /* 0x00000001061a7899 */ /* 0x000fe4000800063f */
[----:B------:R-:W-:Y:S01]  /*105b0*/  UIADD3 UR4, UR25, -0x4498517b, URZ ;  /* 0xbb67ae8519047890 */ /* 0x000fe2000fffe03f */
[----:B------:R-:W-:Y:S01]  /*105c0*/  IMAD R172, R172, 0x40, R249 ;  /* 0x00000040acac7824 */ /* 0x000fe200078e02f9 */
[----:B------:R-:W-:Y:S02]  /*105d0*/  UIADD3 UR5, UR24, -0x61c88647, URZ ;  /* 0x9e3779b918057890 */ /* 0x000fe4000fffe03f */
[----:B------:R-:W-:Y:S01]  /*105e0*/  UIADD3 UR14, UR24, 0x3c6ef372, URZ ;  /* 0x3c6ef372180e7890 */ /* 0x000fe2000fffe03f */
[--C-:B------:R-:W-:Y:S01]  /*105f0*/  IMAD.IADD R0, R248, 0x1, -R172.reuse ;  /* 0x00000001f8007824 */ /* 0x100fe200078e0aac */
[C---:B------:R-:W-:Y:S01]  /*10600*/  IADD3 R178, R172.reuse, 0x9, RZ ;  /* 0x00000009acb27810 */ /* 0x040fe20007ffe0ff */
[----:B------:R-:W-:Y:S01]  /*10610*/  UIADD3 UR13, UR25, 0x646e171e, URZ ;  /* 0x646e171e190d7890 */ /* 0x000fe2000fffe03f */
[C---:B------:R-:W-:Y:S01]  /*10620*/  IADD3 R185, R172.reuse, 0x8, RZ ;  /* 0x00000008acb97810 */ /* 0x040fe20007ffe0ff */
[----:B------:R-:W-:Y:S01]  /*10630*/  UISETP.GT.AND UP0, UPT, UR6, UR11, UPT ;  /* 0x0000000b0600728c */ /* 0x000fe2000bf04270 */
[----:B------:R-:W-:Y:S01]  /*10640*/  IABS R171, R0 ;  /* 0x0000000000ab7213 */ /* 0x000fe20000000000 */
[C---:B------:R-:W-:Y:S01]  /*10650*/  IMAD.IADD R0, R245.reuse, 0x1, -R172 ;  /* 0x00000001f5007824 */ /* 0x040fe200078e0aac */
[----:B------:R-:W-:Y:S01]  /*10660*/  IADD3 R177, R172, 0x10, RZ ;  /* 0x00000010acb17810 */ /* 0x000fe20007ffe0ff */
[----:B------:R-:W-:Y:S01]  /*10670*/  IMAD.IADD R165, R248, 0x1, -R178 ;  /* 0x00000001f8a57824 */ /* 0x000fe200078e0ab2 */
[C---:B------:R-:W-:Y:S01]  /*10680*/  IADD3 R176, R172.reuse, 0x11, RZ ;  /* 0x00000011acb07810 */ /* 0x040fe20007ffe0ff */
[----:B------:R-:W-:Y:S01]  /*10690*/  UIADD3 UR10, UR10, 0x1, URZ ;  /* 0x000000010a0a7890 */ /* 0x000fe2000fffe03f */
[----:B------:R-:W-:Y:S01]  /*106a0*/  IABS R175, R0 ;  /* 0x0000000000af7213 */ /* 0x000fe20000000000 */
[----:B------:R-:W-:Y:S01]  /*106b0*/  I2F R171, R171 ;  /* 0x000000ab00ab7306 */ /* 0x000fe20000201400 */
[C---:B------:R-:W-:Y:S01]  /*106c0*/  IADD3 R0, R172.reuse, 0x1, RZ ;  /* 0x00000001ac007810 */ /* 0x040fe20007ffe0ff */
[----:B------:R-:W-:Y:S01]  /*106d0*/  UMOV UR29, UR6 ;  /* 0x00000006001d7c82 */ /* 0x000fe20008000000 */
[-C--:B------:R-:W-:Y:S02]  /*106e0*/  ISETP.GE.AND P6, PT, R172, R247.reuse, PT ;  /* 0x000000f7ac00720c */ /* 0x080fe40003fc6270 */
[----:B------:R-:W-:Y:S01]  /*106f0*/  ISETP.GE.AND P1, PT, R0, R247, PT ;  /* 0x000000f70000720c */ /* 0x000fe20003f26270 */
[----:B------:R-:W-:Y:S01]  /*10700*/  IMAD.IADD R2, R248, 0x1, -R0 ;  /* 0x00000001f8027824 */ /* 0x000fe200078e0a00 */
[C---:B------:R-:W-:Y:S02]  /*10710*/  ISETP.GE.AND P0, PT, R0.reuse, R244, PT ;  /* 0x000000f40000720c */ /* 0x040fe40003f06270 */
[----:B------:R-:W-:Y:S01]  /*10720*/  ISETP.GE.OR P1, PT, R0, R246, !P1 ;  /* 0x000000f60000720c */ /* 0x000fe20004f26670 */
[----:B------:R-:W-:Y:S01]  /*10730*/  I2F R175, R175 ;  /* 0x000000af00af7306 */ /* 0x000fe20000201400 */
[----:B------:R-:W-:Y:S01]  /*10740*/  IABS R180, R2 ;  /* 0x0000000200b47213 */ /* 0x000fe20000000000 */
[----:B------:R-:W-:Y:S01]  /*10750*/  IMAD.IADD R2, R248, 0x1, -R185 ;  /* 0x00000001f8027824 */ /* 0x000fe200078e0ab9 */
[----:B------:R-:W-:Y:S02]  /*10760*/  ISETP.GE.OR P0, PT, R0, R239, !P0 ;  /* 0x000000ef0000720c */ /* 0x000fe40004706670 */
[----:B------:R-:W-:Y:S02]  /*10770*/  ISETP.GE.OR P6, PT, R172, R246, !P6 ;  /* 0x000000f6ac00720c */ /* 0x000fe400077c6670 */
[----:B------:R-:W-:Y:S02]  /*10780*/  IABS R169, R2 ;  /* 0x0000000200a97213 */ /* 0x000fe40000000000 */
[----:B------:R-:W-:Y:S01]  /*10790*/  IABS R2, R165 ;  /* 0x000000a500027213 */ /* 0x000fe20000000000 */
[----:B------:R-:W-:Y:S01]  /*107a0*/  IMAD.IADD R165, R248, 0x1, -R177 ;  /* 0x00000001f8a57824 */ /* 0x000fe200078e0ab1 */
[C---:B------:R-:W-:Y:S01]  /*107b0*/  IADD3 R170, R172.reuse, 0x18, RZ ;  /* 0x00000018acaa7810 */ /* 0x040fe20007ffe0ff */
[----:B------:R-:W-:Y:S01]  /*107c0*/  I2F R180, R180 ;  /* 0x000000b400b47306 */ /* 0x000fe20000201400 */
[----:B------:R-:W-:Y:S02]  /*107d0*/  IADD3 R168, R172, 0x19, RZ ;  /* 0x00000019aca87810 */ /* 0x000fe40007ffe0ff */
[----:B------:R-:W-:Y:S01]  /*107e0*/  IABS R173, R165 ;  /* 0x000000a500ad7213 */ /* 0x000fe20000000000 */
[----:B------:R-:W-:Y:S05]  /*107f0*/  IMAD.IADD R165, R248, 0x1, -R176 ;  /* 0x00000001f8a57824 */ /* 0x000fea00078e0ab0 */
[----:B------:R-:W-:Y:S01]  /*10800*/  IABS R188, R165 ;  /* 0x000000a500bc7213 */ /* 0x000fe20000000000 */
[C---:B------:R-:W-:Y:S01]  /*10810*/  IMAD.IADD R165, R245.reuse, 0x1, -R0 ;  /* 0x00000001f5a57824 */ /* 0x040fe200078e0a00 */
[----:B------:R-:W-:Y:S01]  /*10820*/  IADD3 R0, R172, 0x21, RZ ;  /* 0x00000021ac007810 */ /* 0x000fe20007ffe0ff */
[----:B------:R-:W-:Y:S03]  /*10830*/  I2F R2, R2 ;  /* 0x0000000200027306 */ /* 0x000fe60000201400 */
[----:B------:R-:W-:Y:S01]  /*10840*/  IABS R186, R165 ;  /* 0x000000a500ba7213 */ /* 0x000fe20000000000 */
[C---:B------:R-:W-:Y:S05]  /*10850*/  IMAD.IADD R165, R248.reuse, 0x1, -R170 ;  /* 0x00000001f8a57824 */ /* 0x040fea00078e0aaa */
[----:B------:R-:W-:Y:S01]  /*10860*/  IABS R181, R165 ;  /* 0x000000a500b57213 */ /* 0x000fe20000000000 */
[----:B------:R-:W-:Y:S01]  /*10870*/  I2F R169, R169 ;  /* 0x000000a900a97306 */ /* 0x000fe20000201400 */
[C---:B------:R-:W-:Y:S05]  /*10880*/  IMAD.IADD R165, R245.reuse, 0x1, -R185 ;  /* 0x00000001f5a57824 */ /* 0x040fea00078e0ab9 */
[----:B------:R-:W-:Y:S01]  /*10890*/  IABS R187, R165 ;  /* 0x000000a500bb7213 */ /* 0x000fe20000000000 */
[----:B------:R-:W-:Y:S03]  /*108a0*/  IMAD.IADD R165, R248, 0x1, -R168 ;  /* 0x00000001f8a57824 */ /* 0x000fe600078e0aa8 */
[----:B------:R-:W-:Y:S02]  /*108b0*/  I2F R181, R181 ;  /* 0x000000b500b57306 */ /* 0x000fe40000201400 */
[----:B------:R-:W-:Y:S01]  /*108c0*/  IABS R184, R165 ;  /* 0x000000a500b87213 */ /* 0x000fe20000000000 */
[----:B------:R-:W-:Y:S05]  /*108d0*/  IMAD.IADD R165, R245, 0x1, -R178 ;  /* 0x00000001f5a57824 */ /* 0x000fea00078e0ab2 */
[----:B------:R-:W-:Y:S02]  /*108e0*/  IABS R174, R165 ;  /* 0x000000a500ae7213 */ /* 0x000fe40000000000 */
[----:B------:R-:W-:Y:S01]  /*108f0*/  I2F R173, R173 ;  /* 0x000000ad00ad7306 */ /* 0x000fe20000201400 */
[----:B------:R-:W-:Y:S05]  /*10900*/  IADD3 R165, R172, 0x20, RZ ;  /* 0x00000020aca57810 */ /* 0x000fea0007ffe0ff */
[C---:B------:R-:W-:Y:S04]  /*10910*/  IMAD.IADD R179, R248.reuse, 0x1, -R165 ;  /* 0x00000001f8b37824 */ /* 0x040fe800078e0aa5 */
[----:B------:R-:W-:Y:S01]  /*10920*/  I2F R186, R186 ;  /* 0x000000ba00ba7306 */ /* 0x000fe20000201400 */
[----:B------:R-:W-:Y:S09]  /*10930*/  IABS R179, R179 ;  /* 0x000000b300b37213 */ /* 0x000ff20000000000 */
[----:B------:R-:W-:Y:S10]  /*10940*/  I2F R188, R188 ;  /* 0x000000bc00bc7306 */ /* 0x000ff40000201400 */
[----:B------:R-:W-:Y:S10]  /*10950*/  I2F R184, R184 ;  /* 0x000000b800b87306 */ /* 0x000ff40000201400 */
[----:B------:R-:W-:Y:S10]  /*10960*/  I2F R187, R187 ;  /* 0x000000bb00bb7306 */ /* 0x000ff40000201400 */
[----:B------:R-:W-:Y:S10]  /*10970*/  I2F R174, R174 ;  /* 0x000000ae00ae7306 */ /* 0x000ff40000201400 */
[----:B------:R-:W1:Y:S02]  /*10980*/  I2F R179, R179 ;  /* 0x000000b300b37306 */ /* 0x000e640000201400 */
[----:B-1----:R-:W-:Y:S02]  /*10990*/  FFMA.FTZ R20, R179, -UR32, R20 ;  /* 0x80000020b3147c23 */ /* 0x002fe40008010014 */
[----:B------:R-:W-:Y:S02]  /*109a0*/  FFMA.FTZ R6, R175, -UR32, R6 ;  /* 0x80000020af067c23 */ /* 0x000fe40008010006 */
[----:B------:R-:W-:Y:S02]  /*109b0*/  IMAD.IADD R175, R248, 0x1, -R0 ;  /* 0x00000001f8af7824 */ /* 0x000fe400078e0a00 */
[----:B------:R-:W-:Y:S02]  /*109c0*/  FFMA.FTZ R4, R171, -UR32, R4 ;  /* 0x80000020ab047c23 */ /* 0x000fe40008010004 */
[----:B------:R-:W-:Y:S01]  /*109d0*/  IMAD.IADD R171, R245, 0x1, -R177 ;  /* 0x00000001f5ab7824 */ /* 0x000fe200078e0ab1 */
[----:B------:R-:W-:Y:S01]  /*109e0*/  IABS R175, R175 ;  /* 0x000000af00af7213 */ /* 0x000fe20000000000 */
[----:B------:R-:W-:Y:S01]  /*109f0*/  FFMA.FTZ R9, R2, -UR32, R9 ;  /* 0x8000002002097c23 */ /* 0x000fe20008010009 */
[----:B------:R-:W-:Y:S01]  /*10a00*/  IADD3 R2, R172, 0x28, RZ ;  /* 0x00000028ac027810 */ /* 0x000fe20007ffe0ff */
[----:B------:R-:W-:Y:S01]  /*10a10*/  FFMA.FTZ R8, R169, -UR32, R8 ;  /* 0x80000020a9087c23 */ /* 0x000fe20008010008 */
[----:B------:R1:W2:Y:S01]  /*10a20*/  I2F R182, R175 ;  /* 0x000000af00b67306 */ /* 0x0002a20000201400 */
[----:B------:R-:W-:Y:S01]  /*10a30*/  IABS R171, R171 ;  /* 0x000000ab00ab7213 */ /* 0x000fe20000000000 */
[----:B------:R-:W-:Y:S02]  /*10a40*/  FFMA.FTZ R5, R180, -UR32, R5 ;  /* 0x80000020b4057c23 */ /* 0x000fe40008010005 */
[----:B------:R-:W-:Y:S02]  /*10a50*/  FFMA.FTZ R16, R181, -UR32, R16 ;  /* 0x80000020b5107c23 */ /* 0x000fe40008010010 */
[----:B------:R-:W-:Y:S01]  /*10a60*/  IMAD.MOV.U32 R183, RZ, RZ, R171 ;  /* 0x000000ffffb77224 */ /* 0x000fe200078e00ab */
[----:B------:R-:W-:Y:S01]  /*10a70*/  FSEL R171, R4, -INF , !P6 ;  /* 0xff80000004ab7808 */ /* 0x000fe20007000000 */
[----:B------:R-:W-:Y:S01]  /*10a80*/  IMAD.IADD R4, R248, 0x1, -R2 ;  /* 0x00000001f8047824 */ /* 0x000fe200078e0a02 */
[C---:B------:R-:W-:Y:S01]  /*10a90*/  ISETP.GE.AND P6, PT, R172.reuse, R244, PT ;  /* 0x000000f4ac00720c */ /* 0x040fe20003fc6270 */
[----:B------:R-:W-:Y:S01]  /*10aa0*/  FFMA.FTZ R12, R173, -UR32, R12 ;  /* 0x80000020ad0c7c23 */ /* 0x000fe2000801000c */
[----:B------:R-:W-:Y:S01]  /*10ab0*/  FSEL R169, R5, -INF , !P1 ;  /* 0xff80000005a97808 */ /* 0x000fe20004800000 */
[----:B------:R-:W-:Y:S01]  /*10ac0*/  IMAD.IADD R5, R245, 0x1, -R170 ;  /* 0x00000001f5057824 */ /* 0x000fe200078e0aaa */
[----:B------:R-:W-:Y:S01]  /*10ad0*/  ISETP.GE.OR P6, PT, R172, R239, !P6 ;  /* 0x000000efac00720c */ /* 0x000fe200077c6670 */
[----:B------:R-:W-:Y:S01]  /*10ae0*/  FFMA.FTZ R7, R186, -UR32, R7 ;  /* 0x80000020ba077c23 */ /* 0x000fe20008010007 */
[----:B------:R-:W-:Y:S01]  /*10af0*/  IABS R4, R4 ;  /* 0x0000000400047213 */ /* 0x000fe20000000000 */
[----:B------:R-:W-:Y:S01]  /*10b00*/  FFMA.FTZ R13, R188, -UR32, R13 ;  /* 0x80000020bc0d7c23 */ /* 0x000fe2000801000d */
[----:B------:R-:W-:Y:S01]  /*10b10*/  FSEL R6, R6, -INF , !P6 ;  /* 0xff80000006067808 */ /* 0x000fe20007000000 */
[----:B------:R-:W-:Y:S01]  /*10b20*/  FFMA.FTZ R17, R184, -UR32, R17 ;  /* 0x80000020b8117c23 */ /* 0x000fe20008010011 */
[----:B------:R-:W-:Y:S01]  /*10b30*/  ISETP.GE.AND P6, PT, R185, R247, PT ;  /* 0x000000f7b900720c */ /* 0x000fe20003fc6270 */
[----:B------:R-:W-:Y:S01]  /*10b40*/  FFMA.FTZ R10, R187, -UR32, R10 ;  /* 0x80000020bb0a7c23 */ /* 0x000fe2000801000a */
[----:B------:R-:W-:Y:S01]  /*10b50*/  IABS R5, R5 ;  /* 0x0000000500057213 */ /* 0x000fe20000000000 */
[----:B------:R-:W-:Y:S01]  /*10b60*/  IMAD.IADD R180, R245, 0x1, -R176 ;  /* 0x00000001f5b47824 */ /* 0x000fe200078e0ab0 */
[C---:B------:R-:W-:Y:S01]  /*10b70*/  ISETP.GE.OR P6, PT, R185.reuse, R246, !P6 ;  /* 0x000000f6b900720c */ /* 0x040fe200077c6670 */
[----:B------:R-:W3:Y:S01]  /*10b80*/  I2F R183, R183 ;  /* 0x000000b700b77306 */ /* 0x000ee20000201400 */
[----:B------:R-:W-:Y:S01]  /*10b90*/  ISETP.GE.AND P1, PT, R178, R247, PT ;  /* 0x000000f7b200720c */ /* 0x000fe20003f26270 */
[----:B------:R-:W-:Y:S01]  /*10ba0*/  FFMA.FTZ R11, R174, -UR32, R11 ;  /* 0x80000020ae0b7c23 */ /* 0x000fe2000801000b */
[----:B-1----:R-:W-:Y:S01]  /*10bb0*/  FSEL R175, R8, -INF , !P6 ;  /* 0xff80000008af7808 */ /* 0x002fe20007000000 */
[----:B--2---:R-:W-:Y:S01]  /*10bc0*/  FFMA.FTZ R21, R182, -UR32, R21 ;  /* 0x80000020b6157c23 */ /* 0x004fe20008010015 */
[C---:B------:R-:W-:Y:S02]  /*10bd0*/  ISETP.GE.AND P6, PT, R185.reuse, R244, PT ;  /* 0x000000f4b900720c */ /* 0x040fe40003fc6270 */
[-C--:B------:R-:W-:Y:S02]  /*10be0*/  ISETP.GE.OR P1, PT, R178, R246.reuse, !P1 ;  /* 0x000000f6b200720c */ /* 0x080fe40004f26670 */
[----:B------:R-:W-:Y:S01]  /*10bf0*/  ISETP.GE.OR P6, PT, R185, R239, !P6 ;  /* 0x000000efb900720c */ /* 0x000fe200077c6670 */
[----:B------:R-:W1:Y:S01]  /*10c00*/  I2F R181, R5 ;  /* 0x0000000500b57306 */ /* 0x000e620000201400 */
[----:B------:R-:W-:Y:S02]  /*10c10*/  FSEL R173, R9, -INF , !P1 ;  /* 0xff80000009ad7808 */ /* 0x000fe40004800000 */
[-C--:B------:R-:W-:Y:S02]  /*10c20*/  ISETP.GE.AND P1, PT, R177, R247.reuse, PT ;  /* 0x000000f7b100720c */ /* 0x080fe40003f26270 */
[----:B------:R-:W-:Y:S02]  /*10c30*/  FSEL R9, R7, -INF , !P0 ;  /* 0xff80000007097808 */ /* 0x000fe40004000000 */
[-C--:B------:R-:W-:Y:S02]  /*10c40*/  ISETP.GE.OR P1, PT, R177, R246.reuse, !P1 ;  /* 0x000000f6b100720c */ /* 0x080fe40004f26670 */
[-C--:B------:R-:W-:Y:S01]  /*10c50*/  ISETP.GE.AND P0, PT, R168, R247.reuse, PT ;  /* 0x000000f7a800720c */ /* 0x080fe20003f06270 */
[----:B------:R-:W2:Y:S01]  /*10c60*/  I2F R185, R4 ;  /* 0x0000000400b97306 */ /* 0x000ea20000201400 */
[----:B------:R-:W-:Y:S02]  /*10c70*/  FSEL R197, R12, -INF , !P1 ;  /* 0xff8000000cc57808 */ /* 0x000fe40004800000 */
[-C--:B------:R-:W-:Y:S01]  /*10c80*/  ISETP.GE.AND P1, PT, R176, R247.reuse, PT ;  /* 0x000000f7b000720c */ /* 0x080fe20003f26270 */
[----:B---3--:R-:W-:Y:S01]  /*10c90*/  FFMA.FTZ R14, R183, -UR32, R14 ;  /* 0x80000020b70e7c23 */ /* 0x008fe2000801000e */
[-C--:B------:R-:W-:Y:S02]  /*10ca0*/  ISETP.GE.OR P0, PT, R168, R246.reuse, !P0 ;  /* 0x000000f6a800720c */ /* 0x080fe40004706670 */
[----:B------:R-:W-:Y:S02]  /*10cb0*/  ISETP.GE.OR P1, PT, R176, R246, !P1 ;  /* 0x000000f6b000720c */ /* 0x000fe40004f26670 */
[----:B------:R-:W-:Y:S02]  /*10cc0*/  FSEL R195, R17, -INF , !P0 ;  /* 0xff80000011c37808 */ /* 0x000fe40004000000 */
[----:B------:R-:W-:Y:S01]  /*10cd0*/  FSEL R190, R13, -INF , !P1 ;  /* 0xff8000000dbe7808 */ /* 0x000fe20004800000 */
[----:B------:R-:W-:Y:S01]  /*10ce0*/  IMAD.IADD R13, R245, 0x1, -R168 ;  /* 0x00000001f50d7824 */ /* 0x000fe200078e0aa8 */
[----:B------:R-:W-:Y:S01]  /*10cf0*/  IABS R180, R180 ;  /* 0x000000b400b47213 */ /* 0x000fe20000000000 */
[----:B-1----:R-:W-:Y:S01]  /*10d00*/  FFMA.FTZ R18, R181, -UR32, R18 ;  /* 0x80000020b5127c23 */ /* 0x002fe20008010012 */
[----:B------:R-:W-:Y:S02]  /*10d10*/  ISETP.GE.AND P1, PT, R170, R247, PT ;  /* 0x000000f7aa00720c */ /* 0x000fe40003f26270 */
[----:B------:R-:W-:Y:S02]  /*10d20*/  IABS R7, R13 ;  /* 0x0000000d00077213 */ /* 0x000fe40000000000 */
[----:B------:R-:W-:Y:S01]  /*10d30*/  FSEL R13, R10, -INF , !P6 ;  /* 0xff8000000a0d7808 */ /* 0x000fe20007000000 */
[----:B------:R-:W1:Y:S01]  /*10d40*/  I2F R180, R180 ;  /* 0x000000b400b47306 */ /* 0x000e620000201400 */
[----:B------:R-:W-:Y:S02]  /*10d50*/  ISETP.GE.OR P1, PT, R170, R246, !P1 ;  /* 0x000000f6aa00720c */ /* 0x000fe40004f26670 */
[-C--:B------:R-:W-:Y:S01]  /*10d60*/  ISETP.GE.AND P6, PT, R177, R244.reuse, PT ;  /* 0x000000f4b100720c */ /* 0x080fe20003fc6270 */
[----:B--2---:R-:W-:Y:S01]  /*10d70*/  FFMA.FTZ R24, R185, -UR32, R24 ;  /* 0x80000020b9187c23 */ /* 0x004fe20008010018 */
[----:B------:R-:W-:Y:S02]  /*10d80*/  IADD3 R4, R172, 0x29, RZ ;  /* 0x00000029ac047810 */ /* 0x000fe40007ffe0ff */
[----:B------:R-:W-:Y:S01]  /*10d90*/  FSEL R193, R16, -INF , !P1 ;  /* 0xff80000010c17808 */ /* 0x000fe20004800000 */
[----:B------:R-:W-:Y:S01]  /*10da0*/  IMAD.IADD R16, R245, 0x1, -R165 ;  /* 0x00000001f5107824 */ /* 0x000fe200078e0aa5 */
[----:B------:R-:W-:Y:S01]  /*10db0*/  ISETP.GE.AND P1, PT, R178, R244, PT ;  /* 0x000000f4b200720c */ /* 0x000fe20003f26270 */
[----:B------:R-:W-:Y:S01]  /*10dc0*/  IMAD.IADD R8, R248, 0x1, -R4 ;  /* 0x00000001f8087824 */ /* 0x000fe200078e0a04 */
[----:B------:R-:W2:Y:S01]  /*10dd0*/  I2F R10, R7 ;  /* 0x00000007000a7306 */ /* 0x000ea20000201400 */
[-C--:B------:R-:W-:Y:S02]  /*10de0*/  ISETP.GE.OR P6, PT, R177, R239.reuse, !P6 ;  /* 0x000000efb100720c */ /* 0x080fe400077c6670 */
[----:B------:R-:W-:Y:S02]  /*10df0*/  IABS R177, R16 ;  /* 0x0000001000b17213 */ /* 0x000fe40000000000 */
[----:B------:R-:W-:Y:S02]  /*10e00*/  IABS R8, R8 ;  /* 0x0000000800087213 */ /* 0x000fe40000000000 */
[----:B------:R-:W-:Y:S02]  /*10e10*/  ISETP.GE.AND P0, PT, R176, R244, PT ;  /* 0x000000f4b000720c */ /* 0x000fe40003f06270 */
[-C--:B------:R-:W-:Y:S01]  /*10e20*/  ISETP.GE.OR P1, PT, R178, R239.reuse, !P1 ;  /* 0x000000efb200720c */ /* 0x080fe20004f26670 */
[----:B------:R-:W-:Y:S01]  /*10e30*/  IMAD.MOV.U32 R12, RZ, RZ, R8 ;  /* 0x000000ffff0c7224 */ /* 0x000fe200078e0008 */
[----:B------:R-:W-:Y:S01]  /*10e40*/  IADD3 R8, R172, 0x30, RZ ;  /* 0x00000030ac087810 */ /* 0x000fe20007ffe0ff */
[----:B------:R-:W3:Y:S01]  /*10e50*/  I2F R177, R177 ;  /* 0x000000b100b17306 */ /* 0x000ee20000201400 */
[----:B-1----:R-:W-:Y:S01]  /*10e60*/  FFMA.FTZ R15, R180, -UR32, R15 ;  /* 0x80000020b40f7c23 */ /* 0x002fe2000801000f */
[----:B------:R-:W-:Y:S02]  /*10e70*/  ISETP.GE.OR P0, PT, R176, R239, !P0 ;  /* 0x000000efb000720c */ /* 0x000fe40004706670 */
[----:B------:R-:W-:Y:S01]  /*10e80*/  IMAD.IADD R5, R248, 0x1, -R8 ;  /* 0x00000001f8057824 */ /* 0x000fe200078e0a08 */
[----:B------:R-:W-:Y:S02]  /*10e90*/  FSEL R11, R11, -INF , !P1 ;  /* 0xff8000000b0b7808 */ /* 0x000fe40004800000 */
[----:B------:R-:W-:Y:S02]  /*10ea0*/  ISETP.GE.AND P1, PT, R165, R247, PT ;  /* 0x000000f7a500720c */ /* 0x000fe40003f26270 */
[----:B------:R-:W-:Y:S01]  /*10eb0*/  IABS R5, R5 ;  /* 0x0000000500057213 */ /* 0x000fe20000000000 */
[----:B------:R-:W1:Y:S01]  /*10ec0*/  I2F R12, R12 ;  /* 0x0000000c000c7306 */ /* 0x000e620000201400 */
[----:B------:R-:W-:Y:S01]  /*10ed0*/  FSEL R199, R15, -INF , !P0 ;  /* 0xff8000000fc77808 */ /* 0x000fe20004000000 */
[----:B--2---:R-:W-:Y:S01]  /*10ee0*/  FFMA.FTZ R19, R10, -UR32, R19 ;  /* 0x800000200a137c23 */ /* 0x004fe20008010013 */
[-C--:B------:R-:W-:Y:S02]  /*10ef0*/  ISETP.GE.OR P1, PT, R165, R246.reuse, !P1 ;  /* 0x000000f6a500720c */ /* 0x080fe40004f26670 */
[----:B------:R-:W-:Y:S02]  /*10f00*/  FSEL R192, R14, -INF , !P6 ;  /* 0xff8000000ec07808 */ /* 0x000fe40007000000 */
[----:B------:R-:W-:Y:S01]  /*10f10*/  FSEL R207, R20, -INF , !P1 ;  /* 0xff80000014cf7808 */ /* 0x000fe20004800000 */
[----:B------:R-:W-:Y:S01]  /*10f20*/  IMAD.IADD R20, R245, 0x1, -R0 ;  /* 0x00000001f5147824 */ /* 0x000fe200078e0a00 */
[-C--:B------:R-:W-:Y:S01]  /*10f30*/  ISETP.GE.AND P1, PT, R0, R247.reuse, PT ;  /* 0x000000f70000720c */ /* 0x080fe20003f26270 */
[----:B------:R-:W2:Y:S01]  /*10f40*/  I2F R17, R5 ;  /* 0x0000000500117306 */ /* 0x000ea20000201400 */
[----:B------:R-:W-:Y:S02]  /*10f50*/  ISETP.GE.AND P6, PT, R2, R247, PT ;  /* 0x000000f70200720c */ /* 0x000fe40003fc6270 */
[-C--:B------:R-:W-:Y:S01]  /*10f60*/  ISETP.GE.OR P1, PT, R0, R246.reuse, !P1 ;  /* 0x000000f60000720c */ /* 0x080fe20004f26670 */
[----:B---3--:R-:W-:Y:S01]  /*10f70*/  FFMA.FTZ R22, R177, -UR32, R22 ;  /* 0x80000020b1167c23 */ /* 0x008fe20008010016 */
[----:B------:R-:W-:Y:S02]  /*10f80*/  ISETP.GE.OR P6, PT, R2, R246, !P6 ;  /* 0x000000f60200720c */ /* 0x000fe400077c6670 */
[----:B------:R-:W-:Y:S02]  /*10f90*/  FSEL R203, R21, -INF , !P1 ;  /* 0xff80000015cb7808 */ /* 0x000fe40004800000 */
[-C--:B------:R-:W-:Y:S02]  /*10fa0*/  ISETP.GE.AND P1, PT, R170, R244.reuse, PT ;  /* 0x000000f4aa00720c */ /* 0x080fe40003f26270 */
[----:B------:R-:W-:Y:S02]  /*10fb0*/  FSEL R198, R24, -INF , !P6 ;  /* 0xff80000018c67808 */ /* 0x000fe40007000000 */
[-C--:B------:R-:W-:Y:S01]  /*10fc0*/  ISETP.GE.AND P6, PT, R165, R244.reuse, PT ;  /* 0x000000f4a500720c */ /* 0x080fe20003fc6270 */
[----:B-1----:R-:W-:Y:S01]  /*10fd0*/  FFMA.FTZ R25, R12, -UR32, R25 ;  /* 0x800000200c197c23 */ /* 0x002fe20008010019 */
[-C--:B------:R-:W-:Y:S01]  /*10fe0*/  ISETP.GE.OR P1, PT, R170, R239.reuse, !P1 ;  /* 0x000000efaa00720c */ /* 0x080fe20004f26670 */
[----:B------:R-:W-:Y:S01]  /*10ff0*/  IMAD.IADD R12, R245, 0x1, -R4 ;  /* 0x00000001f50c7824 */ /* 0x000fe200078e0a04 */
[----:B------:R-:W-:Y:S02]  /*11000*/  ISETP.GE.OR P6, PT, R165, R239, !P6 ;  /* 0x000000efa500720c */ /* 0x000fe400077c6670 */
[----:B------:R-:W-:Y:S02]  /*11010*/  FSEL R186, R18, -INF , !P1 ;  /* 0xff80000012ba7808 */ /* 0x000fe40004800000 */
[----:B------:R-:W-:Y:S02]  /*11020*/  ISETP.GE.AND P1, PT, R4, R247, PT ;  /* 0x000000f70400720c */ /* 0x000fe40003f26270 */
[----:B------:R-:W-:Y:S01]  /*11030*/  FSEL R205, R22, -INF , !P6 ;  /* 0xff80000016cd7808 */ /* 0x000fe20007000000 */
[----:B--2---:R-:W-:Y:S01]  /*11040*/  FFMA.FTZ R28, R17, -UR32, R28 ;  /* 0x80000020111c7c23 */ /* 0x004fe2000801001c */
[----:B------:R-:W-:Y:S02]  /*11050*/  IADD3 R5, R172, 0x31, RZ ;  /* 0x00000031ac057810 */ /* 0x000fe40007ffe0ff */
[----:B------:R-:W-:Y:S02]  /*11060*/  ISETP.GE.AND P6, PT, R2, R244, PT ;  /* 0x000000f40200720c */ /* 0x000fe40003fc6270 */
[----:B------:R-:W-:Y:S01]  /*11070*/  ISETP.GE.OR P1, PT, R4, R246, !P1 ;  /* 0x000000f60400720c */ /* 0x000fe20004f26670 */
[----:B------:R-:W-:Y:S01]  /*11080*/  IMAD.IADD R7, R248, 0x1, -R5 ;  /* 0x00000001f8077824 */ /* 0x000fe200078e0a05 */
[----:B------:R-:W-:Y:S02]  /*11090*/  ISETP.GE.OR P6, PT, R2, R239, !P6 ;  /* 0x000000ef0200720c */ /* 0x000fe400077c6670 */
[----:B------:R-:W-:Y:S01]  /*110a0*/  IABS R14, R20 ;  /* 0x00000014000e7213 */ /* 0x000fe20000000000 */
[C---:B------:R-:W-:Y:S01]  /*110b0*/  IMAD.IADD R20, R245.reuse, 0x1, -R2 ;  /* 0x00000001f5147824 */ /* 0x040fe200078e0a02 */
[----:B------:R-:W-:Y:S01]  /*110c0*/  IABS R7, R7 ;  /* 0x0000000700077213 */ /* 0x000fe20000000000 */
[----:B------:R-:W-:Y:S01]  /*110d0*/  IMAD.IADD R2, R245, 0x1, -R8 ;  /* 0x00000001f5027824 */ /* 0x000fe200078e0a08 */
[----:B------:R-:W-:Y:S02]  /*110e0*/  FSEL R200, R25, -INF , !P1 ;  /* 0xff80000019c87808 */ /* 0x000fe40004800000 */
[----:B------:R-:W-:Y:S01]  /*110f0*/  ISETP.GE.AND P1, PT, R8, R247, PT ;  /* 0x000000f70800720c */ /* 0x000fe20003f26270 */
[----:B------:R-:W-:Y:S01]  /*11100*/  IMAD.MOV.U32 R16, RZ, RZ, R7 ;  /* 0x000000ffff107224 */ /* 0x000fe200078e0007 */
[C---:B------:R-:W-:Y:S01]  /*11110*/  IADD3 R7, R172.reuse, 0x38, RZ ;  /* 0x00000038ac077810 */ /* 0x040fe20007ffe0ff */
[----:B------:R-:W1:Y:S01]  /*11120*/  I2F R14, R14 ;  /* 0x0000000e000e7306 */ /* 0x000e620000201400 */
[----:B------:R-:W-:Y:S02]  /*11130*/  IADD3 R172, R172, 0x39, RZ ;  /* 0x00000039acac7810 */ /* 0x000fe40007ffe0ff */
[----:B------:R-:W-:Y:S01]  /*11140*/  ISETP.GE.OR P1, PT, R8, R246, !P1 ;  /* 0x000000f60800720c */ /* 0x000fe20004f26670 */
[C---:B------:R-:W-:Y:S01]  /*11150*/  IMAD.IADD R15, R248.reuse, 0x1, -R7 ;  /* 0x00000001f80f7824 */ /* 0x040fe200078e0a07 */
[----:B------:R-:W-:Y:S01]  /*11160*/  IABS R2, R2 ;  /* 0x0000000200027213 */ /* 0x000fe20000000000 */
[----:B------:R-:W-:Y:S01]  /*11170*/  IMAD.IADD R10, R248, 0x1, -R172 ;  /* 0x00000001f80a7824 */ /* 0x000fe200078e0aac */
[----:B------:R-:W-:Y:S02]  /*11180*/  IABS R20, R20 ;  /* 0x0000001400147213 */ /* 0x000fe40000000000 */
[----:B------:R-:W-:Y:S01]  /*11190*/  IABS R15, R15 ;  /* 0x0000000f000f7213 */ /* 0x000fe20000000000 */
[----:B------:R-:W2:Y:S01]  /*111a0*/  I2F R16, R16 ;  /* 0x0000001000107306 */ /* 0x000ea20000201400 */
[----:B------:R-:W-:Y:S02]  /*111b0*/  FSEL R191, R28, -INF , !P1 ;  /* 0xff8000001cbf7808 */ /* 0x000fe40004800000 */
[C---:B------:R-:W-:Y:S02]  /*111c0*/  ISETP.GE.AND P1, PT, R0.reuse, R244, PT ;  /* 0x000000f40000720c */ /* 0x040fe40003f26270 */
[----:B------:R-:W-:Y:S02]  /*111d0*/  IABS R10, R10 ;  /* 0x0000000a000a7213 */ /* 0x000fe40000000000 */
[-C--:B------:R-:W-:Y:S02]  /*111e0*/  ISETP.GE.OR P1, PT, R0, R239.reuse, !P1 ;  /* 0x000000ef0000720c */ /* 0x080fe40004f26670 */
[----:B------:R-:W-:Y:S01]  /*111f0*/  FMNMX.FTZ R0, R171, R164, !PT ;  /* 0x000000a4ab007209 */ /* 0x000fe20007810000 */
[----:B------:R-:W3:Y:S01]  /*11200*/  I2F R15, R15 ;  /* 0x0000000f000f7306 */ /* 0x000ee20000201400 */
[----:B------:R-:W-:Y:S02]  /*11210*/  ISETP.GE.AND P0, PT, R168, R244, PT ;  /* 0x000000f4a800720c */ /* 0x000fe40003f06270 */
[----:B------:R-:W-:Y:S01]  /*11220*/  IABS R12, R12 ;  /* 0x0000000c000c7213 */ /* 0x000fe20000000000 */
[----:B-1----:R-:W-:Y:S01]  /*11230*/  FFMA.FTZ R23, R14, -UR32, R23 ;  /* 0x800000200e177c23 */ /* 0x002fe20008010017 */
[----:B------:R-:W-:Y:S02]  /*11240*/  ISETP.GE.OR P0, PT, R168, R239, !P0 ;  /* 0x000000efa800720c */ /* 0x000fe40004706670 */
[----:B------:R-:W-:Y:S02]  /*11250*/  FMNMX.FTZ R0, R169, R0, !PT ;  /* 0x00000000a9007209 */ /* 0x000fe40007810000 */
[----:B------:R-:W-:Y:S01]  /*11260*/  FSEL R202, R19, -INF , !P0 ;  /* 0xff80000013ca7808 */ /* 0x000fe20004000000 */
[----:B------:R-:W1:Y:S01]  /*11270*/  I2F R17, R20 ;  /* 0x0000001400117306 */ /* 0x000e620000201400 */
[-C--:B------:R-:W-:Y:S02]  /*11280*/  ISETP.GE.AND P0, PT, R5, R247.reuse, PT ;  /* 0x000000f70500720c */ /* 0x080fe40003f06270 */
[----:B------:R-:W-:Y:S01]  /*11290*/  FMNMX.FTZ R0, R175, R0, !PT ;  /* 0x00000000af007209 */ /* 0x000fe20007810000 */
[----:B--2---:R-:W-:Y:S01]  /*112a0*/  FFMA.FTZ R29, R16, -UR32, R29 ;  /* 0x80000020101d7c23 */ /* 0x004fe2000801001d */
[----:B------:R-:W-:Y:S02]  /*112b0*/  ISETP.GE.OR P0, PT, R5, R246, !P0 ;  /* 0x000000f60500720c */ /* 0x000fe40004706670 */
[----:B------:R-:W-:Y:S02]  /*112c0*/  FMNMX.FTZ R0, R173, R0, !PT ;  /* 0x00000000ad007209 */ /* 0x000fe40007810000 */
[----:B------:R-:W-:Y:S01]  /*112d0*/  FSEL R189, R29, -INF , !P0 ;  /* 0xff8000001dbd7808 */ /* 0x000fe20004000000 */
[----:B------:R-:W2:Y:S01]  /*112e0*/  I2F R10, R10 ;  /* 0x0000000a000a7306 */ /* 0x000ea20000201400 */
[----:B------:R-:W-:Y:S02]  /*112f0*/  ISETP.GE.AND P0, PT, R7, R247, PT ;  /* 0x000000f70700720c */ /* 0x000fe40003f06270 */
[----:B------:R-:W-:Y:S01]  /*11300*/  FMNMX.FTZ R19, R197, R0, !PT ;  /* 0x00000000c5137209 */ /* 0x000fe20007810000 */
[----:B---3--:R-:W-:Y:S01]  /*11310*/  FFMA.FTZ R32, R15, -UR32, R32 ;  /* 0x800000200f207c23 */ /* 0x008fe20008010020 */
[----:B------:R-:W-:Y:S02]  /*11320*/  FMNMX.FTZ R0, R6, R3, !PT ;  /* 0x0000000306007209 */ /* 0x000fe40007810000 */
[----:B------:R-:W-:Y:S02]  /*11330*/  ISETP.GE.OR P0, PT, R7, R246, !P0 ;  /* 0x000000f60700720c */ /* 0x000fe40004706670 */
[----:B------:R-:W-:Y:S01]  /*11340*/  FSEL R201, R23, -INF , !P1 ;  /* 0xff80000017c97808 */ /* 0x000fe20004800000 */
[----:B------:R3:W4:Y:S01]  /*11350*/  I2F R15, R2 ;  /* 0x00000002000f7306 */ /* 0x0007220000201400 */
[----:B------:R-:W-:Y:S02]  /*11360*/  FSEL R183, R32, -INF , !P0 ;  /* 0xff80000020b77808 */ /* 0x000fe40004000000 */
[-C--:B------:R-:W-:Y:S01]  /*11370*/  ISETP.GE.AND P0, PT, R8, R244.reuse, PT ;  /* 0x000000f40800720c */ /* 0x080fe20003f06270 */
[----:B-1----:R-:W-:Y:S01]  /*11380*/  FFMA.FTZ R26, R17, -UR32, R26 ;  /* 0x80000020111a7c23 */ /* 0x002fe2000801001a */
[----:B------:R-:W-:Y:S01]  /*11390*/  ISETP.GE.AND P1, PT, R4, R244, PT ;  /* 0x000000f40400720c */ /* 0x000fe20003f26270 */
[C---:B------:R-:W-:Y:S01]  /*113a0*/  IMAD.IADD R17, R245.reuse, 0x1, -R7 ;  /* 0x00000001f5117824 */ /* 0x040fe200078e0a07 */
[----:B------:R-:W-:Y:S02]  /*113b0*/  ISETP.GE.OR P0, PT, R8, R239, !P0 ;  /* 0x000000ef0800720c */ /* 0x000fe40004706670 */
[----:B------:R-:W-:Y:S01]  /*113c0*/  FSEL R196, R26, -INF , !P6 ;  /* 0xff8000001ac47808 */ /* 0x000fe20007000000 */
[----:B------:R-:W1:Y:S01]  /*113d0*/  I2F R12, R12 ;  /* 0x0000000c000c7306 */ /* 0x000e620000201400 */
[----:B------:R-:W-:Y:S02]  /*113e0*/  ISETP.GE.AND P6, PT, R172, R247, PT ;  /* 0x000000f7ac00720c */ /* 0x000fe40003fc6270 */
[----:B------:R-:W-:Y:S01]  /*113f0*/  FMNMX.FTZ R8, R190, R19, !PT ;  /* 0x00000013be087209 */ /* 0x000fe20007810000 */
[----:B--2---:R-:W-:Y:S01]  /*11400*/  FFMA.FTZ R33, R10, -UR32, R33 ;  /* 0x800000200a217c23 */ /* 0x004fe20008010021 */
[----:B------:R-:W-:Y:S02]  /*11410*/  ISETP.GE.OR P6, PT, R172, R246, !P6 ;  /* 0x000000f6ac00720c */ /* 0x000fe400077c6670 */
[----:B------:R-:W-:Y:S01]  /*11420*/  ISETP.GE.OR P1, PT, R4, R239, !P1 ;  /* 0x000000ef0400720c */ /* 0x000fe20004f26670 */
[----:B------:R-:W-:Y:S01]  /*11430*/  IMAD.IADD R4, R245, 0x1, -R5 ;  /* 0x00000001f5047824 */ /* 0x000fe200078e0a05 */
[----:B------:R-:W-:Y:S02]  /*11440*/  FSEL R181, R33, -INF , !P6 ;  /* 0xff80000021b57808 */ /* 0x000fe40007000000 */
[----:B------:R-:W2:Y:S01]  /*11450*/  LDL.64 R32, [R1+0x20] ;  /* 0x0000200001207983 */ /* 0x000ea20000100a00 */
[----:B------:R-:W-:Y:S02]  /*11460*/  IABS R17, R17 ;  /* 0x0000001100117213 */ /* 0x000fe40000000000 */
[----:B---3--:R-:W-:Y:S01]  /*11470*/  FMNMX.FTZ R2, R9, R0, !PT ;  /* 0x0000000009027209 */ /* 0x008fe20007810000 */
[----:B------:R-:W-:Y:S01]  /*11480*/  IMAD.IADD R0, R245, 0x1, -R172 ;  /* 0x00000001f5007824 */ /* 0x000fe200078e0aac */
[----:B------:R-:W-:Y:S01]  /*11490*/  IABS R4, R4 ;  /* 0x0000000400047213 */ /* 0x000fe20000000000 */
[----:B----4-:R-:W-:Y:S01]  /*114a0*/  FFMA.FTZ R30, R15, -UR32, R30 ;  /* 0x800000200f1e7c23 */ /* 0x010fe2000801001e */
[----:B------:R-:W-:Y:S01]  /*114b0*/  FMNMX.FTZ R2, R13, R2, !PT ;  /* 0x000000020d027209 */ /* 0x000fe20007810000 */
[----:B------:R-:W3:Y:S01]  /*114c0*/  I2F R17, R17 ;  /* 0x0000001100117306 */ /* 0x000ee20000201400 */
[----:B------:R-:W-:Y:S02]  /*114d0*/  IABS R0, R0 ;  /* 0x0000000000007213 */ /* 0x000fe40000000000 */
[----:B------:R-:W-:Y:S01]  /*114e0*/  FMNMX.FTZ R19, R11, R2, !PT ;  /* 0x000000020b137209 */ /* 0x000fe20007810000 */
[----:B-1----:R-:W-:Y:S01]  /*114f0*/  FFMA.FTZ R27, R12, -UR32, R27 ;  /* 0x800000200c1b7c23 */ /* 0x002fe2000801001b */
[----:B------:R-:W-:Y:S02]  /*11500*/  FMNMX.FTZ R8, R193, R8, !PT ;  /* 0x00000008c1087209 */ /* 0x000fe40007810000 */
[----:B------:R-:W-:Y:S02]  /*11510*/  FMNMX.FTZ R2, R192, R19, !PT ;  /* 0x00000013c0027209 */ /* 0x000fe40007810000 */
[----:B------:R-:W-:Y:S01]  /*11520*/  FSEL R194, R27, -INF , !P1 ;  /* 0xff8000001bc27808 */ /* 0x000fe20004800000 */
[----:B------:R-:W1:Y:S01]  /*11530*/  I2F R4, R4 ;  /* 0x0000000400047306 */ /* 0x000e620000201400 */
[----:B------:R-:W-:Y:S01]  /*11540*/  FMNMX.FTZ R19, R199, R2, !PT ;  /* 0x00000002c7137209 */ /* 0x000fe20007810000 */
[----:B------:R-:W4:Y:S01]  /*11550*/  LDL.64 R26, [R1+0x10] ;  /* 0x00001000011a7983 */ /* 0x000f220000100a00 */
[----:B------:R-:W-:Y:S02]  /*11560*/  FMNMX.FTZ R8, R195, R8, !PT ;  /* 0x00000008c3087209 */ /* 0x000fe40007810000 */
[----:B------:R-:W-:Y:S02]  /*11570*/  FMNMX.FTZ R19, R186, R19, !PT ;  /* 0x00000013ba137209 */ /* 0x000fe40007810000 */
[----:B------:R-:W-:Y:S02]  /*11580*/  FMNMX.FTZ R8, R207, R8, !PT ;  /* 0x00000008cf087209 */ /* 0x000fe40007810000 */
[----:B------:R-:W-:Y:S01]  /*11590*/  FMNMX.FTZ R2, R202, R19, !PT ;  /* 0x00000013ca027209 */ /* 0x000fe20007810000 */
[----:B------:R-:W5:Y:S01]  /*115a0*/  I2F R0, R0 ;  /* 0x0000000000007306 */ /* 0x000f620000201400 */
[----:B------:R-:W4:Y:S01]  /*115b0*/  LDL.64 R18, [R1+0x18] ;  /* 0x0000180001127983 */ /* 0x000f220000100a00 */
[----:B------:R-:W-:Y:S01]  /*115c0*/  ISETP.GE.AND P6, PT, R5, R244, PT ;  /* 0x000000f40500720c */ /* 0x000fe20003fc6270 */
[----:B---3--:R-:W-:Y:S01]  /*115d0*/  FFMA.FTZ R34, R17, -UR32, R34 ;  /* 0x8000002011227c23 */ /* 0x008fe20008010022 */
[----:B------:R-:W-:Y:S02]  /*115e0*/  FMNMX.FTZ R2, R205, R2, !PT ;  /* 0x00000002cd027209 */ /* 0x000fe40007810000 */
[----:B------:R-:W-:Y:S02]  /*115f0*/  FMNMX.FTZ R21, R203, R8, !PT ;  /* 0x00000008cb157209 */ /* 0x000fe40007810000 */
[----:B------:R-:W-:Y:S02]  /*11600*/  ISETP.GE.OR P6, PT, R5, R239, !P6 ;  /* 0x000000ef0500720c */ /* 0x000fe400077c6670 */
[----:B------:R-:W-:Y:S02]  /*11610*/  FMNMX.FTZ R5, R201, R2, !PT ;  /* 0x00000002c9057209 */ /* 0x000fe40007810000 */
[C---:B------:R-:W-:Y:S02]  /*11620*/  ISETP.GE.AND P1, PT, R7.reuse, R244, PT ;  /* 0x000000f40700720c */ /* 0x040fe40003f26270 */
[----:B------:R-:W-:Y:S01]  /*11630*/  FMNMX.FTZ R21, R198, R21, !PT ;  /* 0x00000015c6157209 */ /* 0x000fe20007810000 */
[----:B-1----:R-:W-:Y:S01]  /*11640*/  FFMA.FTZ R31, R4, -UR32, R31 ;  /* 0x80000020041f7c23 */ /* 0x002fe2000801001f */
[----:B------:R-:W-:Y:S02]  /*11650*/  ISETP.GE.OR P1, PT, R7, R239, !P1 ;  /* 0x000000ef0700720c */ /* 0x000fe40004f26670 */
[----:B------:R-:W-:Y:S02]  /*11660*/  FMNMX.FTZ R7, R196, R5, !PT ;  /* 0x00000005c4077209 */ /* 0x000fe40007810000 */
[----:B------:R-:W-:Y:S02]  /*11670*/  FMNMX.FTZ R8, R200, R21, !PT ;  /* 0x00000015c8087209 */ /* 0x000fe40007810000 */
[----:B------:R-:W-:Y:S01]  /*11680*/  FSEL R187, R30, -INF , !P0 ;  /* 0xff8000001ebb7808 */ /* 0x000fe20004000000 */
[----:B------:R-:W-:Y:S01]  /*11690*/  LDSM.16.MT88.4 R20, [R226+0x10000] ;  /* 0x01000000e214783b */ /* 0x000fe20000004200 */
[----:B------:R-:W-:Y:S01]  /*116a0*/  FMNMX.FTZ R4, R194, R7, !PT ;  /* 0x00000007c2047209 */ /* 0x000fe20007810000 */
[----:B-----5:R-:W-:Y:S01]  /*116b0*/  FFMA.FTZ R35, R0, -UR32, R35 ;  /* 0x8000002000237c23 */ /* 0x020fe20008010023 */
[----:B------:R-:W-:Y:S02]  /*116c0*/  FSEL R185, R31, -INF , !P6 ;  /* 0xff8000001fb97808 */ /* 0x000fe40007000000 */
[----:B------:R-:W-:Y:S02]  /*116d0*/  FMNMX.FTZ R4, R187, R4, !PT ;  /* 0x00000004bb047209 */ /* 0x000fe40007810000 */
[----:B------:R-:W-:Y:S02]  /*116e0*/  ISETP.GE.AND P0, PT, R172, R244, PT ;  /* 0x000000f4ac00720c */ /* 0x000fe40003f06270 */
[----:B------:R-:W-:Y:S02]  /*116f0*/  FMNMX.FTZ R8, R191, R8, !PT ;  /* 0x00000008bf087209 */ /* 0x000fe40007810000 */
[----:B------:R-:W-:Y:S02]  /*11700*/  FSEL R180, R34, -INF , !P1 ;  /* 0xff80000022b47808 */ /* 0x000fe40004800000 */
[----:B------:R-:W-:Y:S02]  /*11710*/  FMNMX.FTZ R17, R185, R4, !PT ;  /* 0x00000004b9117209 */ /* 0x000fe40007810000 */
[----:B------:R-:W-:Y:S02]  /*11720*/  FMNMX.FTZ R8, R189, R8, !PT ;  /* 0x00000008bd087209 */ /* 0x000fe40007810000 */
[----:B------:R-:W-:Y:S02]  /*11730*/  ISETP.GE.OR P0, PT, R172, R239, !P0 ;  /* 0x000000efac00720c */ /* 0x000fe40004706670 */
[----:B------:R-:W-:Y:S02]  /*11740*/  FMNMX.FTZ R8, R183, R8, !PT ;  /* 0x00000008b7087209 */ /* 0x000fe40007810000 */
[----:B------:R-:W-:Y:S02]  /*11750*/  FSEL R165, R35, -INF , !P0 ;  /* 0xff80000023a57808 */ /* 0x000fe40004000000 */
        /* <DEDUP_REMOVED lines=11> */
[----:B------:R-:W-:Y:S01]  /*11810*/  FMUL.FTZ R184, R2, c[0x0][0x23c] ;  /* 0x00008f0002b87a20 */ /* 0x000fe20000410000 */
[----:B---3--:R-:W-:Y:S01]  /*11820*/  FMNMX.FTZ R0, R5, R0, !PT ;  /* 0x0000000005007209 */ /* 0x008fe20007810000 */
[----:B------:R-:W-:Y:S03]  /*11830*/  IMAD.U32 R5, RZ, RZ, UR25 ;  /* 0x00000019ff057e24 */ /* 0x000fe6000f8e00ff */
[----:B------:R-:W-:Y:S02]  /*11840*/  FSEL R184, R184, RZ, P1 ;  /* 0x000000ffb8b87208 */ /* 0x000fe40000800000 */
[C---:B------:R-:W-:Y:S01]  /*11850*/  FSETP.NEU.FTZ.AND P0, PT, R0.reuse, -INF , PT ;  /* 0xff8000000000780b */ /* 0x040fe20003f1d000 */
[----:B------:R-:W-:Y:S02]  /*11860*/  FMUL.FTZ R182, R0, c[0x0][0x23c] ;  /* 0x00008f0000b67a20 */ /* 0x000fe40000410000 */
[--C-:B------:R-:W-:Y:S02]  /*11870*/  FFMA.FTZ R174, R173, c[0x0][0x23c], -R184.reuse ;  /* 0x00008f00adae7a23 */ /* 0x100fe400000108b8 */
[--C-:B------:R-:W-:Y:S01]  /*11880*/  FFMA.FTZ R175, R175, c[0x0][0x23c], -R184.reuse ;  /* 0x00008f00afaf7a23 */ /* 0x100fe200000108b8 */
[----:B------:R-:W-:Y:S01]  /*11890*/  FSEL R182, R182, RZ, P0 ;  /* 0x000000ffb6b67208 */ /* 0x000fe20000000000 */
[--C-:B------:R-:W-:Y:S02]  /*118a0*/  FFMA.FTZ R179, R171, c[0x0][0x23c], -R184.reuse ;  /* 0x00008f00abb37a23 */ /* 0x100fe400000108b8 */
[----:B------:R-:W-:Y:S01]  /*118b0*/  FFMA.FTZ R176, R169, c[0x0][0x23c], -R184 ;  /* 0x00008f00a9b07a23 */ /* 0x000fe200000108b8 */
[----:B------:R-:W-:Y:S01]  /*118c0*/  MUFU.EX2 R174, R174 ;  /* 0x000000ae00ae7308 */ /* 0x000fe20000000800 */
[--C-:B------:R-:W-:Y:S02]  /*118d0*/  FFMA.FTZ R172, R11, c[0x0][0x23c], -R182.reuse ;  /* 0x00008f000bac7a23 */ /* 0x100fe400000108b6 */
[--C-:B------:R-:W-:Y:S02]  /*118e0*/  FFMA.FTZ R173, R13, c[0x0][0x23c], -R182.reuse ;  /* 0x00008f000dad7a23 */ /* 0x100fe400000108b6 */
[--C-:B------:R-:W-:Y:S02]  /*118f0*/  FFMA.FTZ R178, R6, c[0x0][0x23c], -R182.reuse ;  /* 0x00008f0006b27a23 */ /* 0x100fe400000108b6 */
[----:B------:R-:W-:Y:S02]  /*11900*/  FFMA.FTZ R177, R9, c[0x0][0x23c], -R182 ;  /* 0x00008f0009b17a23 */ /* 0x000fe400000108b6 */
[--C-:B------:R-:W-:Y:S01]  /*11910*/  FFMA.FTZ R193, R193, c[0x0][0x23c], -R184.reuse ;  /* 0x00008f00c1c17a23 */ /* 0x100fe200000108b8 */
[----:B------:R-:W-:Y:S01]  /*11920*/  MUFU.EX2 R175, R175 ;  /* 0x000000af00af7308 */ /* 0x000fe20000000800 */
[----:B------:R-:W-:Y:S02]  /*11930*/  FFMA.FTZ R188, R195, c[0x0][0x23c], -R184 ;  /* 0x00008f00c3bc7a23 */ /* 0x000fe400000108b8 */
[--C-:B------:R-:W-:Y:S02]  /*11940*/  FFMA.FTZ R186, R186, c[0x0][0x23c], -R182.reuse ;  /* 0x00008f00baba7a23 */ /* 0x100fe400000108b6 */
[----:B------:R-:W-:Y:S02]  /*11950*/  FFMA.FTZ R195, R202, c[0x0][0x23c], -R182 ;  /* 0x00008f00cac37a23 */ /* 0x000fe400000108b6 */
[--C-:B------:R-:W-:Y:S02]  /*11960*/  FFMA.FTZ R197, R197, c[0x0][0x23c], -R184.reuse ;  /* 0x00008f00c5c57a23 */ /* 0x100fe400000108b8 */
[----:B------:R-:W-:Y:S01]  /*11970*/  FFMA.FTZ R190, R190, c[0x0][0x23c], -R184 ;  /* 0x00008f00bebe7a23 */ /* 0x000fe200000108b8 */
[----:B------:R-:W-:Y:S01]  /*11980*/  MUFU.EX2 R173, R173 ;  /* 0x000000ad00ad7308 */ /* 0x000fe20000000800 */
[--C-:B------:R-:W-:Y:S02]  /*11990*/  FFMA.FTZ R192, R192, c[0x0][0x23c], -R182.reuse ;  /* 0x00008f00c0c07a23 */ /* 0x100fe400000108b6 */
[----:B------:R-:W-:Y:S02]  /*119a0*/  FFMA.FTZ R199, R199, c[0x0][0x23c], -R182 ;  /* 0x00008f00c7c77a23 */ /* 0x000fe400000108b6 */
[----:B------:R-:W-:Y:S02]  /*119b0*/  FFMA.FTZ R207, R207, c[0x0][0x23c], -R184 ;  /* 0x00008f00cfcf7a23 */ /* 0x000fe400000108b8 */
[--C-:B------:R-:W-:Y:S02]  /*119c0*/  FFMA.FTZ R201, R201, c[0x0][0x23c], -R182.reuse ;  /* 0x00008f00c9c97a23 */ /* 0x100fe400000108b6 */
[--C-:B------:R-:W-:Y:S01]  /*119d0*/  FFMA.FTZ R187, R187, c[0x0][0x23c], -R182.reuse ;  /* 0x00008f00bbbb7a23 */ /* 0x100fe200000108b6 */
[----:B------:R-:W-:Y:S01]  /*119e0*/  MUFU.EX2 R172, R172 ;  /* 0x000000ac00ac7308 */ /* 0x000fe20000000800 */
[----:B------:R-:W-:Y:S02]  /*119f0*/  FFMA.FTZ R180, R180, c[0x0][0x23c], -R182 ;  /* 0x00008f00b4b47a23 */ /* 0x000fe400000108b6 */
[--C-:B------:R-:W-:Y:S02]  /*11a00*/  FFMA.FTZ R191, R191, c[0x0][0x23c], -R184.reuse ;  /* 0x00008f00bfbf7a23 */ /* 0x100fe400000108b8 */
[----:B------:R-:W-:Y:S05]  /*11a10*/  FFMA.FTZ R183, R183, c[0x0][0x23c], -R184 ;  /* 0x00008f00b7b77a23 */ /* 0x000fea00000108b8 */
        /* <DEDUP_REMOVED lines=11> */
[----:B--2---:R-:W-:Y:S01]  /*11ad0*/  LOP3.LUT R5, R33, UR26, R5, 0x96, !PT ;  /* 0x0000001a21057c12 */ /* 0x004fe2000f8e9605 */
[----:B------:R-:W-:Y:S04]  /*11ae0*/  UIADD3 UR26, UR26, 0x1, URZ ;  /* 0x000000011a1a7890 */ /* 0x000fe8000fffe03f */
[----:B------:R-:W-:Y:S04]  /*11af0*/  IMAD.WIDE.U32 R14, R5, -0x326172a9, RZ ;  /* 0xcd9e8d57050e7825 */ /* 0x000fe800078e00ff */
[----:B------:R-:W-:Y:S10]  /*11b00*/  MUFU.EX2 R199, R199 ;  /* 0x000000c700c77308 */ /* 0x000ff40000000800 */
[----:B------:R-:W-:Y:S01]  /*11b10*/  MUFU.EX2 R207, R207 ;  /* 0x000000cf00cf7308 */ /* 0x000fe20000000800 */
[----:B----4-:R-:W-:Y:S01]  /*11b20*/  LOP3.LUT R4, R27, UR4, R32, 0x96, !PT ;  /* 0x000000041b047c12 */ /* 0x010fe2000f8e9620 */
[----:B------:R-:W-:Y:S04]  /*11b30*/  UIADD3 UR4, UR24, -0x4ab325aa, URZ ;  /* 0xb54cda5618047890 */ /* 0x000fe8000fffe03f */
[----:B------:R-:W-:Y:S04]  /*11b40*/  IMAD.WIDE.U32 R30, R4, -0x326172a9, RZ ;  /* 0xcd9e8d57041e7825 */ /* 0x000fe800078e00ff */
[----:B------:R-:W-:Y:S01]  /*11b50*/  MUFU.EX2 R201, R201 ;  /* 0x000000c900c97308 */ /* 0x000fe20000000800 */
[----:B------:R-:W-:Y:S02]  /*11b60*/  LOP3.LUT R4, R15, UR5, R18, 0x96, !PT ;  /* 0x000000050f047c12 */ /* 0x000fe4000f8e9612 */
[----:B------:R-:W-:Y:S03]  /*11b70*/  LOP3.LUT R10, R31, UR14, R14, 0x96, !PT ;  /* 0x0000000e1f0a7c12 */ /* 0x000fe6000f8e960e */
[----:B------:R-:W-:Y:S04]  /*11b80*/  IMAD.WIDE.U32 R4, R4, -0x2daee0ad, RZ ;  /* 0xd2511f5304047825 */ /* 0x000fe800078e00ff */
[----:B------:R-:W-:Y:S01]  /*11b90*/  MUFU.EX2 R191, R191 ;  /* 0x000000bf00bf7308 */ /* 0x000fe20000000800 */
[----:B------:R-:W-:Y:S01]  /*11ba0*/  IMAD.WIDE.U32 R10, R10, -0x2daee0ad, RZ ;  /* 0xd2511f530a0a7825 */ /* 0x000fe200078e00ff */
[----:B------:R-:W-:Y:S04]  /*11bb0*/  LOP3.LUT R5, R5, UR36, R26, 0x96, !PT ;  /* 0x0000002405057c12 */ /* 0x000fe8000f8e961a */
[----:B------:R-:W-:Y:S01]  /*11bc0*/  LOP3.LUT R4, R11, UR34, R4, 0x96, !PT ;  /* 0x000000220b047c12 */ /* 0x000fe2000f8e9604 */
[----:B------:R-:W-:Y:S03]  /*11bd0*/  IMAD.WIDE.U32 R12, R5, -0x326172a9, RZ ;  /* 0xcd9e8d57050c7825 */ /* 0x000fe600078e00ff */
[----:B------:R-:W-:Y:S01]  /*11be0*/  MUFU.EX2 R187, R187 ;  /* 0x000000bb00bb7308 */ /* 0x000fe20000000800 */
[----:B------:R-:W-:Y:S01]  /*11bf0*/  IMAD.WIDE.U32 R24, R4, -0x326172a9, RZ ;  /* 0xcd9e8d5704187825 */ /* 0x000fe200078e00ff */
[----:B------:R-:W-:Y:S04]  /*11c00*/  LOP3.LUT R4, R13, UR35, R30, 0x96, !PT ;  /* 0x000000230d047c12 */ /* 0x000fe8000f8e961e */
[----:B------:R-:W-:Y:S01]  /*11c10*/  LOP3.LUT R5, R25, UR33, R12, 0x96, !PT ;  /* 0x0000002119057c12 */ /* 0x000fe2000f8e960c */
[----:B------:R-:W-:Y:S03]  /*11c20*/  IMAD.WIDE.U32 R12, R4, -0x2daee0ad, RZ ;  /* 0xd2511f53040c7825 */ /* 0x000fe600078e00ff */
[----:B------:R-:W-:Y:S01]  /*11c30*/  MUFU.EX2 R183, R183 ;  /* 0x000000b700b77308 */ /* 0x000fe20000000800 */
[----:B------:R-:W-:Y:S01]  /*11c40*/  IMAD.WIDE.U32 R34, R5, -0x2daee0ad, RZ ;  /* 0xd2511f5305227825 */ /* 0x000fe200078e00ff */
[----:B------:R-:W-:Y:S02]  /*11c50*/  LOP3.LUT R4, R13, UR31, R10, 0x96, !PT ;  /* 0x0000001f0d047c12 */ /* 0x000fe4000f8e960a */
[----:B------:R-:W-:Y:S02]  /*11c60*/  FSEL R5, R2, RZ, P1 ;  /* 0x000000ff02057208 */ /* 0x000fe40000800000 */
[----:B------:R-:W-:Y:S01]  /*11c70*/  LOP3.LUT R6, R35, UR19, R12, 0x96, !PT ;  /* 0x0000001323067c12 */ /* 0x000fe2000f8e960c */
[----:B------:R-:W-:Y:S01]  /*11c80*/  IMAD.WIDE.U32 R28, R4, -0x326172a9, RZ ;  /* 0xcd9e8d57041c7825 */ /* 0x000fe200078e00ff */
[----:B------:R-:W-:Y:S01]  /*11c90*/  FSEL R4, R0, RZ, P0 ;  /* 0x000000ff00047208 */ /* 0x000fe20000000000 */
[----:B------:R-:W1:Y:S01]  /*11ca0*/  LDSM.16.MT88.4 R12, [R228+0x10000] ;  /* 0x01000000e40c783b */ /* 0x000e620000004200 */
[----:B------:R-:W-:Y:S01]  /*11cb0*/  MUFU.EX2 R180, R180 ;  /* 0x000000b400b47308 */ /* 0x000fe20000000800 */
[----:B------:R-:W-:Y:S01]  /*11cc0*/  FADD.FTZ R164, -R5, R164 ;  /* 0x000000a405a47221 */ /* 0x000fe20000010100 */
[----:B------:R-:W-:Y:S01]  /*11cd0*/  PLOP3.LUT P0, PT, PT, PT, UP0, 0x80, 0x0 ;  /* 0x000000000000781c */ /* 0x000fe20003f0f008 */
[----:B------:R-:W-:Y:S02]  /*11ce0*/  FADD.FTZ R4, -R4, R3 ;  /* 0x0000000304047221 */ /* 0x000fe40000010100 */
[----:B------:R-:W-:Y:S04]  /*11cf0*/  IMAD.WIDE.U32 R6, R6, -0x326172a9, RZ ;  /* 0xcd9e8d5706067825 */ /* 0x000fe800078e00ff */
[----:B------:R-:W-:Y:S01]  /*11d00*/  FMUL.FTZ R164, R164, c[0x0][0x23c] ;  /* 0x00008f00a4a47a20 */ /* 0x000fe20000410000 */
[--C-:B------:R-:W-:Y:S01]  /*11d10*/  SHF.R.U32.HI R171, RZ, 0x10, R6.reuse ;  /* 0x00000010ffab7819 */ /* 0x100fe20000011606 */
[----:B------:R-:W-:Y:S01]  /*11d20*/  FMUL.FTZ R3, R4, c[0x0][0x23c] ;  /* 0x00008f0004037a20 */ /* 0x000fe20000410000 */
[C---:B------:R-:W-:Y:S02]  /*11d30*/  LOP3.LUT R10, R6.reuse, 0xffff, RZ, 0xc0, !PT ;  /* 0x0000ffff060a7812 */ /* 0x040fe400078ec0ff */
[----:B------:R-:W-:Y:S01]  /*11d40*/  LOP3.LUT R5, R6, 0xff, RZ, 0xc0, !PT ;  /* 0x000000ff06057812 */ /* 0x000fe200078ec0ff */
[----:B------:R-:W2:Y:S01]  /*11d50*/  MUFU.EX2 R164, R164 ;  /* 0x000000a400a47308 */ /* 0x000ea20000000800 */
[----:B------:R-:W-:Y:S02]  /*11d60*/  SHF.R.U32.HI R8, RZ, 0x18, R6 ;  /* 0x00000018ff087819 */ /* 0x000fe40000011606 */
[----:B------:R-:W-:Y:S02]  /*11d70*/  LOP3.LUT R6, R7, UR4, R28, 0x96, !PT ;  /* 0x0000000407067c12 */ /* 0x000fe4000f8e961c */
[----:B------:R-:W-:Y:S02]  /*11d80*/  LOP3.LUT R171, R171, 0xff, RZ, 0xc0, !PT ;  /* 0x000000ffabab7812 */ /* 0x000fe400078ec0ff */
[----:B------:R-:W-:Y:S02]  /*11d90*/  SHF.R.U32.HI R10, RZ, 0x8, R10 ;  /* 0x00000008ff0a7819 */ /* 0x000fe4000001160a */
[----:B------:R-:W-:Y:S01]  /*11da0*/  SHF.R.U32.HI R9, RZ, 0x10, R6 ;  /* 0x00000010ff097819 */ /* 0x000fe20000011606 */
[----:B------:R-:W3:Y:S01]  /*11db0*/  MUFU.EX2 R3, R3 ;  /* 0x0000000300037308 */ /* 0x000ee20000000800 */
[----:B------:R-:W-:Y:S02]  /*11dc0*/  PRMT R171, R171, 0x5410, R8 ;  /* 0x00005410abab7816 */ /* 0x000fe40000000008 */
[C---:B------:R-:W-:Y:S02]  /*11dd0*/  LOP3.LUT R8, R6.reuse, 0xffff, RZ, 0xc0, !PT ;  /* 0x0000ffff06087812 */ /* 0x040fe400078ec0ff */
[----:B------:R-:W-:Y:S01]  /*11de0*/  PRMT R5, R5, 0x5410, R10 ;  /* 0x0000541005057816 */ /* 0x000fe2000000000a */
[--C-:B------:R-:W-:Y:S01]  /*11df0*/  HSET2.LE.AND R171, R171, R252.reuse, PT ;  /* 0x000000fcabab7233 */ /* 0x100fe20003803000 */
[----:B------:R-:W-:Y:S02]  /*11e00*/  SHF.R.U32.HI R8, RZ, 0x8, R8 ;  /* 0x00000008ff087819 */ /* 0x000fe40000011608 */
[----:B------:R-:W-:Y:S01]  /*11e10*/  LOP3.LUT R4, R9, 0xff, RZ, 0xc0, !PT ;  /* 0x000000ff09047812 */ /* 0x000fe200078ec0ff */
[--C-:B------:R-:W-:Y:S01]  /*11e20*/  HSET2.LE.AND R170, R5, R252.reuse, PT ;  /* 0x000000fc05aa7233 */ /* 0x100fe20003803000 */
[----:B------:R-:W-:Y:S02]  /*11e30*/  LOP3.LUT R7, R6, 0xff, RZ, 0xc0, !PT ;  /* 0x000000ff06077812 */ /* 0x000fe400078ec0ff */
[----:B------:R-:W-:Y:S01]  /*11e40*/  SHF.R.U32.HI R169, RZ, 0x18, R6 ;  /* 0x00000018ffa97819 */ /* 0x000fe20000011606 */
[C---:B--2---:R-:W-:Y:S01]  /*11e50*/  FMUL.FTZ R9, R164.reuse, R157 ;  /* 0x0000009da4097220 */ /* 0x044fe20000410000 */
[----:B------:R-:W-:Y:S01]  /*11e60*/  PRMT R7, R7, 0x5410, R8 ;  /* 0x0000541007077816 */ /* 0x000fe20000000008 */
[----:B------:R-:W-:Y:S01]  /*11e70*/  FMUL.FTZ R8, R164, R156 ;  /* 0x0000009ca4087220 */ /* 0x000fe20000410000 */
[----:B------:R-:W-:Y:S01]  /*11e80*/  PRMT R169, R4, 0x5410, R169 ;  /* 0x0000541004a97816 */ /* 0x000fe200000000a9 */
[----:B------:R-:W-:Y:S01]  /*11e90*/  IMAD.MOV.U32 R156, RZ, RZ, R18 ;  /* 0x000000ffff9c7224 */ /* 0x000fe200078e0012 */
[----:B------:R-:W-:Y:S01]  /*11ea0*/  F2FP.PACK_AB R5, R174, R175 ;  /* 0x000000afae05723e */ /* 0x000fe200000000ff */
[--C-:B------:R-:W-:Y:S01]  /*11eb0*/  HSET2.LE.AND R168, R7, R252.reuse, PT ;  /* 0x000000fc07a87233 */ /* 0x100fe20003803000 */
[----:B------:R-:W-:Y:S01]  /*11ec0*/  F2FP.PACK_AB R4, R172, R173 ;  /* 0x000000adac04723e */ /* 0x000fe200000000ff */
[--C-:B------:R-:W-:Y:S01]  /*11ed0*/  HSET2.LE.AND R169, R169, R252.reuse, PT ;  /* 0x000000fca9a97233 */ /* 0x100fe20003803000 */
[----:B------:R-:W-:Y:S01]  /*11ee0*/  LOP3.LUT R170, R170, R5, RZ, 0xc0, !PT ;  /* 0x00000005aaaa7212 */ /* 0x000fe200078ec0ff */
[----:B---3--:R-:W-:Y:S01]  /*11ef0*/  FMUL.FTZ R6, R3, R162 ;  /* 0x000000a203067220 */ /* 0x008fe20000410000 */
[----:B------:R-:W-:Y:S01]  /*11f00*/  LOP3.LUT R171, R171, R4, RZ, 0xc0, !PT ;  /* 0x00000004abab7212 */ /* 0x000fe200078ec0ff */
[C---:B------:R-:W-:Y:S01]  /*11f10*/  FMUL.FTZ R7, R3.reuse, R163 ;  /* 0x000000a303077220 */ /* 0x040fe20000410000 */
[----:B------:R-:W-:Y:S01]  /*11f20*/  F2FP.PACK_AB R5, R176, R179 ;  /* 0x000000b3b005723e */ /* 0x000fe200000000ff */
[----:B------:R-:W-:Y:S01]  /*11f30*/  FMUL.FTZ R10, R3, R158 ;  /* 0x0000009e030a7220 */ /* 0x000fe20000410000 */
[----:B------:R-:W-:Y:S01]  /*11f40*/  F2FP.PACK_AB R4, R177, R178 ;  /* 0x000000b2b104723e */ /* 0x000fe200000000ff */
[----:B------:R-:W-:Y:S01]  /*11f50*/  FMUL.FTZ R11, R3, R159 ;  /* 0x0000009f030b7220 */ /* 0x000fe20000410000 */
[----:B------:R-:W-:Y:S01]  /*11f60*/  LOP3.LUT R168, R168, R5, RZ, 0xc0, !PT ;  /* 0x00000005a8a87212 */ /* 0x000fe200078ec0ff */
[C---:B------:R-:W-:Y:S01]  /*11f70*/  FMUL.FTZ R5, R164.reuse, R161 ;  /* 0x000000a1a4057220 */ /* 0x040fe20000410000 */
[----:B------:R-:W-:Y:S01]  /*11f80*/  LOP3.LUT R169, R169, R4, RZ, 0xc0, !PT ;  /* 0x00000004a9a97212 */ /* 0x000fe200078ec0ff */
[C---:B------:R-:W-:Y:S02]  /*11f90*/  FMUL.FTZ R4, R164.reuse, R160 ;  /* 0x000000a0a4047220 */ /* 0x040fe40000410000 */
[----:B------:R-:W-:Y:S02]  /*11fa0*/  IMAD.MOV.U32 R160, RZ, RZ, R30 ;  /* 0x000000ffffa07224 */ /* 0x000fe400078e001e */
[----:B------:R-:W-:Y:S02]  /*11fb0*/  IMAD.MOV.U32 R161, RZ, RZ, R31 ;  /* 0x000000ffffa17224 */ /* 0x000fe400078e001f */
[----:B------:R-:W-:Y:S01]  /*11fc0*/  IMAD.MOV.U32 R157, RZ, RZ, R19 ;  /* 0x000000ffff9d7224 */ /* 0x000fe200078e0013 */
[C---:B-1----:R-:W-:Y:S01]  /*11fd0*/  HMMA.16816.F32 R4, R168.reuse, R12, R4 ;  /* 0x0000000ca804723c */ /* 0x042fe20000001804 */
[----:B------:R-:W-:Y:S02]  /*11fe0*/  IMAD.MOV.U32 R158, RZ, RZ, R32 ;  /* 0x000000ffff9e7224 */ /* 0x000fe400078e0020 */
[----:B------:R-:W-:Y:S02]  /*11ff0*/  IMAD.MOV.U32 R159, RZ, RZ, R33 ;  /* 0x000000ffff9f7224 */ /* 0x000fe400078e0021 */
[C---:B------:R-:W-:Y:S02]  /*12000*/  FMUL.FTZ R32, R164.reuse, R132 ;  /* 0x00000084a4207220 */ /* 0x040fe40000410000 */
[C---:B------:R-:W-:Y:S01]  /*12010*/  FMUL.FTZ R33, R164.reuse, R133 ;  /* 0x00000085a4217220 */ /* 0x040fe20000410000 */
[C---:B------:R-:W-:Y:S01]  /*12020*/  HMMA.16816.F32 R8, R168.reuse, R14, R8 ;  /* 0x0000000ea808723c */ /* 0x040fe20000001808 */
[C---:B------:R-:W-:Y:S03]  /*12030*/  FMUL.FTZ R12, R164.reuse, R152 ;  /* 0x00000098a40c7220 */ /* 0x040fe60000410000 */
[C---:B------:R-:W-:Y:S02]  /*12040*/  FMUL.FTZ R13, R164.reuse, R153 ;  /* 0x00000099a40d7220 */ /* 0x040fe40000410000 */
[C---:B------:R-:W-:Y:S02]  /*12050*/  FMUL.FTZ R18, R3.reuse, R150 ;  /* 0x0000009603127220 */ /* 0x040fe40000410000 */
[C---:B------:R-:W-:Y:S04]  /*12060*/  FMUL.FTZ R14, R3.reuse, R154 ;  /* 0x0000009a030e7220 */ /* 0x040fe80000410000 */
[----:B------:R-:W-:Y:S02]  /*12070*/  IMAD.MOV.U32 R154, RZ, RZ, R28 ;  /* 0x000000ffff9a7224 */ /* 0x000fe400078e001c */
[C---:B------:R-:W-:Y:S02]  /*12080*/  FMUL.FTZ R15, R3.reuse, R155 ;  /* 0x0000009b030f7220 */ /* 0x040fe40000410000 */
[----:B------:R-:W-:Y:S02]  /*12090*/  IMAD.MOV.U32 R155, RZ, RZ, R29 ;  /* 0x000000ffff9b7224 */ /* 0x000fe400078e001d */
[----:B------:R-:W1:Y:S01]  /*120a0*/  LDSM.16.MT88.4 R28, [R225+0x10000] ;  /* 0x01000000e11c783b */ /* 0x000e620000004200 */
[----:B------:R-:W-:Y:S02]  /*120b0*/  IMAD.MOV.U32 R162, RZ, RZ, R26 ;  /* 0x000000ffffa27224 */ /* 0x000fe400078e001a */
[C---:B------:R-:W-:Y:S01]  /*120c0*/  HMMA.16816.F32 R12, R168.reuse, R20, R12 ;  /* 0x00000014a80c723c */ /* 0x040fe2000000180c */
[C---:B------:R-:W-:Y:S02]  /*120d0*/  FMUL.FTZ R16, R164.reuse, R148 ;  /* 0x00000094a4107220 */ /* 0x040fe40000410000 */
[C---:B------:R-:W-:Y:S02]  /*120e0*/  FMUL.FTZ R17, R164.reuse, R149 ;  /* 0x00000095a4117220 */ /* 0x040fe40000410000 */
[C---:B------:R-:W-:Y:S02]  /*120f0*/  FMUL.FTZ R19, R3.reuse, R151 ;  /* 0x0000009703137220 */ /* 0x040fe40000410000 */
[C---:B------:R-:W-:Y:S02]  /*12100*/  FMUL.FTZ R20, R164.reuse, R144 ;  /* 0x00000090a4147220 */ /* 0x040fe40000410000 */
[C---:B------:R-:W-:Y:S03]  /*12110*/  FMUL.FTZ R21, R164.reuse, R145 ;  /* 0x00000091a4157220 */ /* 0x040fe60000410000 */
[C---:B------:R-:W-:Y:S01]  /*12120*/  HMMA.16816.F32 R16, R168.reuse, R22, R16 ;  /* 0x00000016a810723c */ /* 0x040fe20000001810 */
[C---:B------:R-:W-:Y:S02]  /*12130*/  FMUL.FTZ R26, R3.reuse, R142 ;  /* 0x0000008e031a7220 */ /* 0x040fe40000410000 */
[----:B------:R-:W-:Y:S02]  /*12140*/  IMAD.MOV.U32 R163, RZ, RZ, R27 ;  /* 0x000000ffffa37224 */ /* 0x000fe400078e001b */
[C---:B------:R-:W-:Y:S02]  /*12150*/  FMUL.FTZ R27, R3.reuse, R143 ;  /* 0x0000008f031b7220 */ /* 0x040fe40000410000 */
[C---:B------:R-:W-:Y:S02]  /*12160*/  FMUL.FTZ R22, R3.reuse, R146 ;  /* 0x0000009203167220 */ /* 0x040fe40000410000 */
[C---:B------:R-:W-:Y:S02]  /*12170*/  FMUL.FTZ R23, R3.reuse, R147 ;  /* 0x0000009303177220 */ /* 0x040fe40000410000 */
[----:B------:R-:W2:Y:S01]  /*12180*/  LDSM.16.MT88.4 R144, [R224+0x10000] ;  /* 0x01000000e090783b */ /* 0x000ea20000004200 */
[----:B------:R-:W-:Y:S02]  /*12190*/  IMAD.MOV.U32 R152, RZ, RZ, R34 ;  /* 0x000000ffff987224 */ /* 0x000fe400078e0022 */
[C---:B------:R-:W-:Y:S02]  /*121a0*/  FMUL.FTZ R34, R3.reuse, R134 ;  /* 0x0000008603227220 */ /* 0x040fe40000410000 */
[----:B------:R-:W-:Y:S02]  /*121b0*/  IMAD.MOV.U32 R153, RZ, RZ, R35 ;  /* 0x000000ffff997224 */ /* 0x000fe400078e0023 */
[----:B------:R-:W-:Y:S02]  /*121c0*/  FMUL.FTZ R35, R3, R135 ;  /* 0x0000008703237220 */ /* 0x000fe40000410000 */
[----:B------:R-:W-:Y:S01]  /*121d0*/  LDSM.16.MT88.4 R132, [R226+0x12000] ;  /* 0x01200000e284783b */ /* 0x000fe20000004200 */
[C---:B------:R-:W-:Y:S02]  /*121e0*/  FMUL.FTZ R36, R164.reuse, R36 ;  /* 0x00000024a4247220 */ /* 0x040fe40000410000 */
[C---:B------:R-:W-:Y:S01]  /*121f0*/  FMUL.FTZ R37, R164.reuse, R37 ;  /* 0x00000025a4257220 */ /* 0x040fe20000410000 */
[C---:B-1----:R-:W-:Y:S01]  /*12200*/  HMMA.16816.F32 R20, R168.reuse, R28, R20 ;  /* 0x0000001ca814723c */ /* 0x042fe20000001814 */
[----:B------:R-:W-:Y:S02]  /*12210*/  IMAD.MOV.U32 R148, RZ, RZ, R24 ;  /* 0x000000ffff947224 */ /* 0x000fe400078e0018 */
[----:B------:R-:W-:Y:S02]  /*12220*/  IMAD.MOV.U32 R149, RZ, RZ, R25 ;  /* 0x000000ffff957224 */ /* 0x000fe400078e0019 */
[C---:B------:R-:W-:Y:S01]  /*12230*/  FMUL.FTZ R24, R164.reuse, R140 ;  /* 0x0000008ca4187220 */ /* 0x040fe20000410000 */
[----:B------:R-:W-:Y:S01]  /*12240*/  LOP3.LUT R140, R155, UR20, R148, 0x96, !PT ;  /* 0x000000149b8c7c12 */ /* 0x000fe2000f8e9694 */
[C---:B------:R-:W-:Y:S02]  /*12250*/  FMUL.FTZ R25, R164.reuse, R141 ;  /* 0x0000008da4197220 */ /* 0x040fe40000410000 */
[C---:B------:R-:W-:Y:S03]  /*12260*/  FMUL.FTZ R28, R164.reuse, R136 ;  /* 0x00000088a41c7220 */ /* 0x040fe60000410000 */
[C---:B------:R-:W-:Y:S02]  /*12270*/  FMUL.FTZ R29, R164.reuse, R137 ;  /* 0x00000089a41d7220 */ /* 0x040fe40000410000 */
[C---:B------:R-:W-:Y:S01]  /*12280*/  HMMA.16816.F32 R24, R168.reuse, R30, R24 ;  /* 0x0000001ea818723c */ /* 0x040fe20000001818 */
[C---:B------:R-:W-:Y:S02]  /*12290*/  FMUL.FTZ R38, R3.reuse, R38 ;  /* 0x0000002603267220 */ /* 0x040fe40000410000 */
[C---:B------:R-:W-:Y:S02]  /*122a0*/  FMUL.FTZ R39, R3.reuse, R39 ;  /* 0x0000002703277220 */ /* 0x040fe40000410000 */
[C---:B------:R-:W-:Y:S02]  /*122b0*/  FMUL.FTZ R40, R164.reuse, R40 ;  /* 0x00000028a4287220 */ /* 0x040fe40000410000 */
[C---:B------:R-:W-:Y:S02]  /*122c0*/  FMUL.FTZ R30, R3.reuse, R138 ;  /* 0x0000008a031e7220 */ /* 0x040fe40000410000 */
[C---:B------:R-:W-:Y:S02]  /*122d0*/  FMUL.FTZ R31, R3.reuse, R139 ;  /* 0x0000008b031f7220 */ /* 0x040fe40000410000 */
[----:B------:R-:W1:Y:S01]  /*122e0*/  LDSM.16.MT88.4 R136, [R228+0x12000] ;  /* 0x01200000e488783b */ /* 0x000e620000004200 */
[C---:B------:R-:W-:Y:S02]  /*122f0*/  FMUL.FTZ R41, R164.reuse, R41 ;  /* 0x00000029a4297220 */ /* 0x040fe40000410000 */
[C---:B------:R-:W-:Y:S02]  /*12300*/  FMUL.FTZ R42, R3.reuse, R42 ;  /* 0x0000002a032a7220 */ /* 0x040fe40000410000 */
[C---:B--2---:R-:W-:Y:S01]  /*12310*/  HMMA.16816.F32 R28, R168.reuse, R144, R28 ;  /* 0x00000090a81c723c */ /* 0x044fe2000000181c */
[----:B------:R-:W-:Y:S02]  /*12320*/  FMUL.FTZ R43, R3, R43 ;  /* 0x0000002b032b7220 */ /* 0x000fe40000410000 */
[C---:B------:R-:W-:Y:S02]  /*12330*/  FMUL.FTZ R44, R164.reuse, R44 ;  /* 0x0000002ca42c7220 */ /* 0x040fe40000410000 */
[C---:B------:R-:W-:Y:S02]  /*12340*/  FMUL.FTZ R45, R164.reuse, R45 ;  /* 0x0000002da42d7220 */ /* 0x040fe40000410000 */
[----:B------:R-:W-:Y:S01]  /*12350*/  F2FP.PACK_AB R144, R199, R192 ;  /* 0x000000c0c790723e */ /* 0x000fe200000000ff */
[C---:B------:R-:W-:Y:S01]  /*12360*/  HMMA.16816.F32 R32, R168.reuse, R146, R32 ;  /* 0x00000092a820723c */ /* 0x040fe20000001820 */
[C---:B------:R-:W-:Y:S03]  /*12370*/  FMUL.FTZ R46, R3.reuse, R46 ;  /* 0x0000002e032e7220 */ /* 0x040fe60000410000 */
[----:B------:R-:W-:Y:S02]  /*12380*/  FMUL.FTZ R47, R3, R47 ;  /* 0x0000002f032f7220 */ /* 0x000fe40000410000 */
[C---:B------:R-:W-:Y:S01]  /*12390*/  FMUL.FTZ R48, R164.reuse, R48 ;  /* 0x00000030a4307220 */ /* 0x040fe20000410000 */
[----:B------:R-:W-:Y:S01]  /*123a0*/  F2FP.PACK_AB R146, R195, R186 ;  /* 0x000000bac392723e */ /* 0x000fe200000000ff */
[C---:B------:R-:W-:Y:S04]  /*123b0*/  FMUL.FTZ R49, R164.reuse, R49 ;  /* 0x00000031a4317220 */ /* 0x040fe80000410000 */
[C---:B------:R-:W-:Y:S02]  /*123c0*/  FMUL.FTZ R50, R3.reuse, R50 ;  /* 0x0000003203327220 */ /* 0x040fe40000410000 */
[C---:B------:R-:W-:Y:S02]  /*123d0*/  FMUL.FTZ R51, R3.reuse, R51 ;  /* 0x0000003303337220 */ /* 0x040fe40000410000 */
[C---:B------:R-:W-:Y:S02]  /*123e0*/  FMUL.FTZ R52, R164.reuse, R52 ;  /* 0x00000034a4347220 */ /* 0x040fe40000410000 */
[C---:B------:R-:W-:Y:S02]  /*123f0*/  FMUL.FTZ R53, R164.reuse, R53 ;  /* 0x00000035a4357220 */ /* 0x040fe40000410000 */
[C---:B------:R-:W-:Y:S02]  /*12400*/  FMUL.FTZ R54, R3.reuse, R54 ;  /* 0x0000003603367220 */ /* 0x040fe40000410000 */
[C---:B------:R-:W-:Y:S02]  /*12410*/  FMUL.FTZ R55, R3.reuse, R55 ;  /* 0x0000003703377220 */ /* 0x040fe40000410000 */
[C---:B------:R-:W-:Y:S02]  /*12420*/  FMUL.FTZ R56, R164.reuse, R56 ;  /* 0x00000038a4387220 */ /* 0x040fe40000410000 */
[C---:B------:R-:W-:Y:S01]  /*12430*/  FMUL.FTZ R57, R164.reuse, R57 ;  /* 0x00000039a4397220 */ /* 0x040fe20000410000 */
[C---:B-1----:R-:W-:Y:S01]  /*12440*/  HMMA.16816.F32 R36, R168.reuse, R136, R36 ;  /* 0x00000088a824723c */ /* 0x042fe20000001824 */
[C---:B------:R-:W-:Y:S02]  /*12450*/  FMUL.FTZ R58, R3.reuse, R58 ;  /* 0x0000003a033a7220 */ /* 0x040fe40000410000 */
[C---:B------:R-:W-:Y:S02]  /*12460*/  FMUL.FTZ R59, R3.reuse, R59 ;  /* 0x0000003b033b7220 */ /* 0x040fe40000410000 */
[C---:B------:R-:W-:Y:S02]  /*12470*/  FMUL.FTZ R60, R164.reuse, R60 ;  /* 0x0000003ca43c7220 */ /* 0x040fe40000410000 */
[C---:B------:R-:W-:Y:S01]  /*12480*/  FMUL.FTZ R61, R164.reuse, R61 ;  /* 0x0000003da43d7220 */ /* 0x040fe20000410000 */
[C---:B------:R-:W-:Y:S01]  /*12490*/  HMMA.16816.F32 R40, R168.reuse, R138, R40 ;  /* 0x0000008aa828723c */ /* 0x040fe20000001828 */
[----:B------:R-:W1:Y:S03]  /*124a0*/  LDSM.16.MT88.4 R136, [R225+0x12000] ;  /* 0x01200000e188783b */ /* 0x000e660000004200 */
[C---:B------:R-:W-:Y:S02]  /*124b0*/  FMUL.FTZ R62, R3.reuse, R62 ;  /* 0x0000003e033e7220 */ /* 0x040fe40000410000 */
[C---:B------:R-:W-:Y:S02]  /*124c0*/  FMUL.FTZ R63, R3.reuse, R63 ;  /* 0x0000003f033f7220 */ /* 0x040fe40000410000 */
[C---:B------:R-:W-:Y:S01]  /*124d0*/  HMMA.16816.F32 R44, R168.reuse, R132, R44 ;  /* 0x00000084a82c723c */ /* 0x040fe2000000182c */
[C---:B------:R-:W-:Y:S03]  /*124e0*/  FMUL.FTZ R64, R164.reuse, R64 ;  /* 0x00000040a4407220 */ /* 0x040fe60000410000 */
[C---:B------:R-:W-:Y:S02]  /*124f0*/  FMUL.FTZ R65, R164.reuse, R65 ;  /* 0x00000041a4417220 */ /* 0x040fe40000410000 */
[C---:B------:R-:W-:Y:S02]  /*12500*/  FMUL.FTZ R66, R3.reuse, R66 ;  /* 0x0000004203427220 */ /* 0x040fe40000410000 */
[C---:B------:R-:W-:Y:S01]  /*12510*/  HMMA.16816.F32 R48, R168.reuse, R134, R48 ;  /* 0x00000086a830723c */ /* 0x040fe20000001830 */
[----:B------:R-:W2:Y:S03]  /*12520*/  LDSM.16.MT88.4 R132, [R224+0x12000] ;  /* 0x01200000e084783b */ /* 0x000ea60000004200 */
[C---:B------:R-:W-:Y:S02]  /*12530*/  FMUL.FTZ R67, R3.reuse, R67 ;  /* 0x0000004303437220 */ /* 0x040fe40000410000 */
[C---:B------:R-:W-:Y:S02]  /*12540*/  FMUL.FTZ R68, R164.reuse, R68 ;  /* 0x00000044a4447220 */ /* 0x040fe40000410000 */
[C---:B------:R-:W-:Y:S04]  /*12550*/  FMUL.FTZ R69, R164.reuse, R69 ;  /* 0x00000045a4457220 */ /* 0x040fe80000410000 */
        /* <DEDUP_REMOVED lines=16> */
[C---:B--2---:R-:W-:Y:S01]  /*12660*/  HMMA.16816.F32 R60, R168.reuse, R132, R60 ;  /* 0x00000084a83c723c */ /* 0x044fe2000000183c */
        /* <DEDUP_REMOVED lines=50> */
[----:B------:R-:W-:Y:S03]  /*12990*/  FMUL.FTZ R121, R164, R121 ;  /* 0x00000079a4797220 */ /* 0x000fe60000410000 */
[C---:B------:R-:W-:Y:S02]  /*129a0*/  FMUL.FTZ R122, R3.reuse, R122 ;  /* 0x0000007a037a7220 */ /* 0x040fe40000410000 */
[----:B------:R-:W-:Y:S02]  /*129b0*/  FMUL.FTZ R123, R3, R123 ;  /* 0x0000007b037b7220 */ /* 0x000fe40000410000 */
[C---:B------:R-:W-:Y:S01]  /*129c0*/  HMMA.16816.F32 R96, R168.reuse, R134, R96 ;  /* 0x00000086a860723c */ /* 0x040fe20000001860 */
[----:B------:R-:W2:Y:S03]  /*129d0*/  LDSM.16.MT88.4 R132, [R226+0x16000] ;  /* 0x01600000e284783b */ /* 0x000ea60000004200 */
[----:B------:R-:W-:Y:S04]  /*129e0*/  IMAD.WIDE.U32 R140, R140, -0x2daee0ad, RZ ;  /* 0xd2511f538c8c7825 */ /* 0x000fe800078e00ff */
[----:B------:R-:W-:Y:S01]  /*129f0*/  IMAD.U32 R148, RZ, RZ, UR26 ;  /* 0x0000001aff947e24 */ /* 0x000fe2000f8e00ff */
[----:B------:R-:W-:Y:S03]  /*12a00*/  LOP3.LUT R147, R140, 0xff, RZ, 0xc0, !PT ;  /* 0x000000ff8c937812 */ /* 0x000fe600078ec0ff */
[----:B------:R-:W-:Y:S01]  /*12a10*/  SHF.R.U32.HI R145, RZ, 0x10, R140 ;  /* 0x00000010ff917819 */ /* 0x000fe2000001168c */
[C---:B------:R-:W-:Y:S01]  /*12a20*/  FMUL.FTZ R124, R164.reuse, R124 ;  /* 0x0000007ca47c7220 */ /* 0x040fe20000410000 */
[----:B------:R-:W-:Y:S01]  /*12a30*/  LOP3.LUT R148, R159, UR25, R148, 0x96, !PT ;  /* 0x000000199f947c12 */ /* 0x000fe2000f8e9694 */
[C---:B------:R-:W-:Y:S01]  /*12a40*/  FMUL.FTZ R125, R164.reuse, R125 ;  /* 0x0000007da47d7220 */ /* 0x040fe20000410000 */
[----:B------:R-:W-:Y:S01]  /*12a50*/  LOP3.LUT R145, R145, 0xff, RZ, 0xc0, !PT ;  /* 0x000000ff91917812 */ /* 0x000fe200078ec0ff */
[C---:B------:R-:W-:Y:S02]  /*12a60*/  FMUL.FTZ R126, R3.reuse, R126 ;  /* 0x0000007e037e7220 */ /* 0x040fe40000410000 */
[C---:B------:R-:W-:Y:S02]  /*12a70*/  FMUL.FTZ R127, R3.reuse, R127 ;  /* 0x0000007f037f7220 */ /* 0x040fe40000410000 */
[C---:B------:R-:W-:Y:S02]  /*12a80*/  FMUL.FTZ R128, R164.reuse, R128 ;  /* 0x00000080a4807220 */ /* 0x040fe40000410000 */
[C---:B------:R-:W-:Y:S01]  /*12a90*/  FMUL.FTZ R129, R164.reuse, R129 ;  /* 0x00000081a4817220 */ /* 0x040fe20000410000 */
[C---:B-1----:R-:W-:Y:S01]  /*12aa0*/  HMMA.16816.F32 R100, R168.reuse, R136, R100 ;  /* 0x00000088a864723c */ /* 0x042fe20000001864 */
[C---:B------:R-:W-:Y:S02]  /*12ab0*/  FMUL.FTZ R130, R3.reuse, R130 ;  /* 0x0000008203827220 */ /* 0x040fe40000410000 */
[C---:B------:R-:W-:Y:S02]  /*12ac0*/  FMUL.FTZ R131, R3.reuse, R131 ;  /* 0x0000008303837220 */ /* 0x040fe40000410000 */
[----:B------:R-:W-:Y:S02]  /*12ad0*/  FFMA.FTZ R179, R164, R167, R179 ;  /* 0x000000a7a4b37223 */ /* 0x000fe400000100b3 */
[----:B------:R-:W-:Y:S01]  /*12ae0*/  FFMA.FTZ R178, R3, R166, R178 ;  /* 0x000000a603b27223 */ /* 0x000fe200000100b2 */
[C---:B------:R-:W-:Y:S01]  /*12af0*/  HMMA.16816.F32 R104, R168.reuse, R138, R104 ;  /* 0x0000008aa868723c */ /* 0x040fe20000001868 */
[----:B------:R-:W1:Y:S03]  /*12b00*/  LDSM.16.MT88.4 R136, [R225+0x16000] ;  /* 0x01600000e188783b */ /* 0x000e660000004200 */
[----:B------:R-:W-:Y:S02]  /*12b10*/  FADD.FTZ R176, R176, R179 ;  /* 0x000000b3b0b07221 */ /* 0x000fe40000010000 */
[----:B------:R-:W-:Y:S02]  /*12b20*/  FADD.FTZ R178, R177, R178 ;  /* 0x000000b2b1b27221 */ /* 0x000fe40000010000 */
[C---:B--2---:R-:W-:Y:S01]  /*12b30*/  HMMA.16816.F32 R108, R168.reuse, R132, R108 ;  /* 0x00000084a86c723c */ /* 0x044fe2000000186c */
[----:B------:R-:W-:Y:S04]  /*12b40*/  FADD.FTZ R175, R175, R176 ;  /* 0x000000b0afaf7221 */ /* 0x000fe80000010000 */
[----:B------:R-:W-:Y:S03]  /*12b50*/  FADD.FTZ R174, R174, R175 ;  /* 0x000000afaeae7221 */ /* 0x000fe60000010000 */
[C---:B------:R-:W-:Y:S01]  /*12b60*/  HMMA.16816.F32 R112, R168.reuse, R134, R112 ;  /* 0x00000086a870723c */ /* 0x040fe20000001870 */
[----:B------:R-:W2:Y:S07]  /*12b70*/  LDSM.16.MT88.4 R132, [R224+0x16000] ;  /* 0x01600000e084783b */ /* 0x000eae0000004200 */
[C---:B-1----:R-:W-:Y:S07]  /*12b80*/  HMMA.16816.F32 R116, R168.reuse, R136, R116 ;  /* 0x00000088a874723c */ /* 0x042fee0000001874 */
[----:B------:R-:W-:Y:S01]  /*12b90*/  SHF.R.U32.HI R136, RZ, 0x18, R140 ;  /* 0x00000018ff887819 */ /* 0x000fe2000001168c */
[C---:B------:R-:W-:Y:S04]  /*12ba0*/  HMMA.16816.F32 R120, R168.reuse, R138, R120 ;  /* 0x0000008aa878723c */ /* 0x040fe80000001878 */
[----:B------:R-:W-:Y:S03]  /*12bb0*/  PRMT R145, R145, 0x5410, R136 ;  /* 0x0000541091917816 */ /* 0x000fe60000000088 */
[----:B------:R-:W-:Y:S01]  /*12bc0*/  LOP3.LUT R138, R140, 0xffff, RZ, 0xc0, !PT ;  /* 0x0000ffff8c8a7812 */ /* 0x000fe200078ec0ff */
[C---:B--2---:R-:W-:Y:S01]  /*12bd0*/  HMMA.16816.F32 R124, R168.reuse, R132, R124 ;  /* 0x00000084a87c723c */ /* 0x044fe2000000187c */
[----:B------:R-:W-:Y:S03]  /*12be0*/  LOP3.LUT R140, R141, UR13, R152, 0x96, !PT ;  /* 0x0000000d8d8c7c12 */ /* 0x000fe6000f8e9698 */
[----:B------:R-:W-:Y:S02]  /*12bf0*/  SHF.R.U32.HI R138, RZ, 0x8, R138 ;  /* 0x00000008ff8a7819 */ /* 0x000fe4000001168a */
[C---:B------:R-:W-:Y:S02]  /*12c00*/  LOP3.LUT R141, R140.reuse, 0xffff, RZ, 0xc0, !PT ;  /* 0x0000ffff8c8d7812 */ /* 0x040fe400078ec0ff */
[----:B------:R-:W-:Y:S01]  /*12c10*/  HMMA.16816.F32 R128, R168, R134, R128 ;  /* 0x00000086a880723c */ /* 0x000fe20000001880 */
[----:B------:R-:W-:Y:S02]  /*12c20*/  PRMT R147, R147, 0x5410, R138 ;  /* 0x0000541093937816 */ /* 0x000fe4000000008a */
[----:B------:R-:W1:Y:S01]  /*12c30*/  LDSM.16.MT88.4 R136, [R228+0x10800] ;  /* 0x01080000e488783b */ /* 0x000e620000004200 */
[--C-:B------:R-:W-:Y:S02]  /*12c40*/  SHF.R.U32.HI R132, RZ, 0x10, R140.reuse ;  /* 0x00000010ff847819 */ /* 0x100fe4000001168c */
[----:B------:R-:W-:Y:S01]  /*12c50*/  LOP3.LUT R149, R140, 0xff, RZ, 0xc0, !PT ;  /* 0x000000ff8c957812 */ /* 0x000fe200078ec0ff */
[--C-:B------:R-:W-:Y:S01]  /*12c60*/  HSET2.LE.AND R134, R147, R252.reuse, PT ;  /* 0x000000fc93867233 */ /* 0x100fe20003803000 */
[----:B------:R-:W-:Y:S01]  /*12c70*/  SHF.R.U32.HI R133, RZ, 0x18, R140 ;  /* 0x00000018ff857819 */ /* 0x000fe2000001168c */
[--C-:B------:R-:W-:Y:S03]  /*12c80*/  HSET2.LE.AND R135, R145, R252.reuse, PT ;  /* 0x000000fc91877233 */ /* 0x100fe60003803000 */
[----:B------:R-:W-:Y:S01]  /*12c90*/  SHF.R.U32.HI R140, RZ, 0x8, R141 ;  /* 0x00000008ff8c7819 */ /* 0x000fe2000001168d */
[--C-:B------:R-:W-:Y:S01]  /*12ca0*/  FFMA.FTZ R170, R196, c[0x0][0x23c], -R182.reuse ;  /* 0x00008f00c4aa7a23 */ /* 0x100fe200000108b6 */
[----:B------:R-:W-:Y:S01]  /*12cb0*/  LOP3.LUT R132, R132, 0xff, RZ, 0xc0, !PT ;  /* 0x000000ff84847812 */ /* 0x000fe200078ec0ff */
[----:B------:R-:W-:Y:S01]  /*12cc0*/  FFMA.FTZ R171, R194, c[0x0][0x23c], -R182 ;  /* 0x00008f00c2ab7a23 */ /* 0x000fe200000108b6 */
[----:B------:R-:W-:Y:S01]  /*12cd0*/  PRMT R149, R149, 0x5410, R140 ;  /* 0x0000541095957816 */ /* 0x000fe2000000008c */
[----:B------:R-:W-:Y:S01]  /*12ce0*/  FFMA.FTZ R194, R203, c[0x0][0x23c], -R184 ;  /* 0x00008f00cbc27a23 */ /* 0x000fe200000108b8 */
[----:B------:R-:W2:Y:S01]  /*12cf0*/  LDSM.16.MT88.4 R140, [R226+0x10800] ;  /* 0x01080000e28c783b */ /* 0x000ea20000004200 */
[----:B------:R-:W-:Y:S01]  /*12d00*/  PRMT R133, R132, 0x5410, R133 ;  /* 0x0000541084857816 */ /* 0x000fe20000000085 */
[----:B------:R-:W-:Y:S01]  /*12d10*/  MUFU.EX2 R170, R170 ;  /* 0x000000aa00aa7308 */ /* 0x000fe20000000800 */
[--C-:B------:R-:W-:Y:S01]  /*12d20*/  HSET2.LE.AND R132, R149, R252.reuse, PT ;  /* 0x000000fc95847233 */ /* 0x100fe20003803000 */
[----:B------:R-:W-:Y:S01]  /*12d30*/  F2FP.PACK_AB R147, R188, R193 ;  /* 0x000000c1bc93723e */ /* 0x000fe200000000ff */
[----:B------:R-:W-:Y:S01]  /*12d40*/  IMAD.WIDE.U32 R148, R148, -0x326172a9, RZ ;  /* 0xcd9e8d5794947825 */ /* 0x000fe200078e00ff */
[--C-:B------:R-:W-:Y:S01]  /*12d50*/  HSET2.LE.AND R133, R133, R252.reuse, PT ;  /* 0x000000fc85857233 */ /* 0x100fe20003803000 */
[----:B------:R-:W-:Y:S02]  /*12d60*/  F2FP.PACK_AB R145, R190, R197 ;  /* 0x000000c5be91723e */ /* 0x000fe400000000ff */
[----:B------:R-:W-:Y:S01]  /*12d70*/  LOP3.LUT R134, R134, R147, RZ, 0xc0, !PT ;  /* 0x0000009386867212 */ /* 0x000fe200078ec0ff */
[----:B------:R-:W-:Y:S01]  /*12d80*/  FFMA.FTZ R196, R205, c[0x0][0x23c], -R182 ;  /* 0x00008f00cdc47a23 */ /* 0x000fe200000108b6 */
[----:B------:R-:W-:Y:S01]  /*12d90*/  LOP3.LUT R135, R135, R146, RZ, 0xc0, !PT ;  /* 0x0000009287877212 */ /* 0x000fe200078ec0ff */
[----:B------:R-:W-:Y:S01]  /*12da0*/  MUFU.EX2 R171, R171 ;  /* 0x000000ab00ab7308 */ /* 0x000fe20000000800 */
[----:B------:R-:W-:Y:S01]  /*12db0*/  LOP3.LUT R132, R132, R145, RZ, 0xc0, !PT ;  /* 0x0000009184847212 */ /* 0x000fe200078ec0ff */
[--C-:B------:R-:W-:Y:S01]  /*12dc0*/  FFMA.FTZ R168, R198, c[0x0][0x23c], -R184.reuse ;  /* 0x00008f00c6a87a23 */ /* 0x100fe200000108b8 */
[----:B------:R-:W-:Y:S01]  /*12dd0*/  LOP3.LUT R133, R133, R144, RZ, 0xc0, !PT ;  /* 0x0000009085857212 */ /* 0x000fe200078ec0ff */
[----:B------:R-:W-:Y:S01]  /*12de0*/  FFMA.FTZ R169, R200, c[0x0][0x23c], -R184 ;  /* 0x00008f00c8a97a23 */ /* 0x000fe200000108b8 */
[----:B------:R-:W3:Y:S01]  /*12df0*/  LDSM.16.MT88.4 R144, [R225+0x10800] ;  /* 0x01080000e190783b */ /* 0x000ee20000004200 */
[--C-:B------:R-:W-:Y:S02]  /*12e00*/  FFMA.FTZ R200, R185, c[0x0][0x23c], -R182.reuse ;  /* 0x00008f00b9c87a23 */ /* 0x100fe400000108b6 */
[----:B------:R-:W-:Y:S02]  /*12e10*/  FFMA.FTZ R182, R165, c[0x0][0x23c], -R182 ;  /* 0x00008f00a5b67a23 */ /* 0x000fe400000108b6 */
[----:B------:R-:W-:Y:S01]  /*12e20*/  MUFU.EX2 R194, R194 ;  /* 0x000000c200c27308 */ /* 0x000fe20000000800 */
[--C-:B------:R-:W-:Y:S01]  /*12e30*/  FFMA.FTZ R198, R189, c[0x0][0x23c], -R184.reuse ;  /* 0x00008f00bdc67a23 */ /* 0x100fe200000108b8 */
[C---:B-1----:R-:W-:Y:S01]  /*12e40*/  HMMA.16816.F32 R4, R132.reuse, R136, R4 ;  /* 0x000000888404723c */ /* 0x042fe20000001804 */
[----:B------:R-:W-:Y:S02]  /*12e50*/  FFMA.FTZ R184, R181, c[0x0][0x23c], -R184 ;  /* 0x00008f00b5b87a23 */ /* 0x000fe400000108b8 */
[----:B------:R-:W-:Y:S05]  /*12e60*/  FADD.FTZ R197, R197, R174 ;  /* 0x000000aec5c57221 */ /* 0x000fea0000010000 */
[----:B------:R-:W-:Y:S01]  /*12e70*/  MUFU.EX2 R196, R196 ;  /* 0x000000c400c47308 */ /* 0x000fe20000000800 */
[C---:B------:R-:W-:Y:S01]  /*12e80*/  HMMA.16816.F32 R8, R132.reuse, R138, R8 ;  /* 0x0000008a8408723c */ /* 0x040fe20000001808 */
[----:B------:R-:W1:Y:S02]  /*12e90*/  LDSM.16.MT88.4 R136, [R224+0x10800] ;  /* 0x01080000e088783b */ /* 0x000e640000004200 */
[----:B------:R-:W-:Y:S05]  /*12ea0*/  FADD.FTZ R190, R190, R197 ;  /* 0x000000c5bebe7221 */ /* 0x000fea0000010000 */
[C---:B--2---:R-:W-:Y:S01]  /*12eb0*/  HMMA.16816.F32 R12, R132.reuse, R140, R12 ;  /* 0x0000008c840c723c */ /* 0x044fe2000000180c */
[----:B------:R-:W-:Y:S03]  /*12ec0*/  MUFU.EX2 R168, R168 ;  /* 0x000000a800a87308 */ /* 0x000fe60000000800 */
[----:B------:R-:W-:Y:S04]  /*12ed0*/  FADD.FTZ R193, R193, R190 ;  /* 0x000000bec1c17221 */ /* 0x000fe80000010000 */
[C---:B------:R-:W-:Y:S01]  /*12ee0*/  HMMA.16816.F32 R16, R132.reuse, R142, R16 ;  /* 0x0000008e8410723c */ /* 0x040fe20000001810 */
[----:B------:R-:W2:Y:S02]  /*12ef0*/  LDSM.16.MT88.4 R140, [R228+0x12800] ;  /* 0x01280000e48c783b */ /* 0x000ea40000004200 */
[----:B------:R-:W-:Y:S01]  /*12f00*/  MUFU.EX2 R169, R169 ;  /* 0x000000a900a97308 */ /* 0x000fe20000000800 */
[----:B------:R-:W-:Y:S04]  /*12f10*/  FADD.FTZ R188, R188, R193 ;  /* 0x000000c1bcbc7221 */ /* 0x000fe80000010000 */
        /* <DEDUP_REMOVED lines=8> */
[----:B------:R-:W4:Y:S06]  /*12fa0*/  MUFU.EX2 R184, R184 ;  /* 0x000000b800b87308 */ /* 0x000f2c0000000800 */
[C---:B--2---:R-:W-:Y:S04]  /*12fb0*/  HMMA.16816.F32 R36, R132.reuse, R140, R36 ;  /* 0x0000008c8424723c */ /* 0x044fe80000001824 */
[----:B------:R-:W2:Y:S04]  /*12fc0*/  MUFU.EX2 R181, R182 ;  /* 0x000000b600b57308 */ /* 0x000ea80000000800 */
[C---:B------:R-:W-:Y:S01]  /*12fd0*/  HMMA.16816.F32 R40, R132.reuse, R142, R40 ;  /* 0x0000008e8428723c */ /* 0x040fe20000001828 */
[----:B------:R-:W5:Y:S07]  /*12fe0*/  LDSM.16.MT88.4 R140, [R224+0x12800] ;  /* 0x01280000e08c783b */ /* 0x000f6e0000004200 */
[C---:B---3--:R-:W-:Y:S01]  /*12ff0*/  HMMA.16816.F32 R44, R132.reuse, R144, R44 ;  /* 0x00000090842c723c */ /* 0x048fe2000000182c */
[----:B----4-:R-:W-:Y:S07]  /*13000*/  F2FP.PACK_AB R3, R184, R183 ;  /* 0x000000b7b803723e */ /* 0x010fee00000000ff */
[C---:B------:R-:W-:Y:S01]  /*13010*/  HMMA.16816.F32 R48, R132.reuse, R146, R48 ;  /* 0x000000928430723c */ /* 0x040fe20000001830 */
[----:B------:R-:W3:Y:S07]  /*13020*/  LDSM.16.MT88.4 R144, [R228+0x14800] ;  /* 0x01480000e490783b */ /* 0x000eee0000004200 */
[C---:B-1----:R-:W-:Y:S08]  /*13030*/  HMMA.16816.F32 R52, R132.reuse, R136, R52 ;  /* 0x000000888434723c */ /* 0x042ff00000001834 */
[C---:B------:R-:W-:Y:S01]  /*13040*/  HMMA.16816.F32 R56, R132.reuse, R138, R56 ;  /* 0x0000008a8438723c */ /* 0x040fe20000001838 */
[----:B------:R-:W1:Y:S07]  /*13050*/  LDSM.16.MT88.4 R136, [R226+0x14800] ;  /* 0x01480000e288783b */ /* 0x000e6e0000004200 */
        /* <DEDUP_REMOVED lines=12> */
[C---:B---3--:R-:W-:Y:S07]  /*13120*/  HMMA.16816.F32 R92, R132.reuse, R144, R92 ;  /* 0x00000090845c723c */ /* 0x048fee000000185c */
[----:B------:R-:W-:Y:S01]  /*13130*/  LOP3.LUT R145, R149, UR5, R156, 0x96, !PT ;  /* 0x0000000595917c12 */ /* 0x000fe2000f8e969c */
[C---:B------:R-:W-:Y:S01]  /*13140*/  HMMA.16816.F32 R96, R132.reuse, R146, R96 ;  /* 0x000000928460723c */ /* 0x040fe20000001860 */
[----:B------:R-:W-:Y:S03]  /*13150*/  LDSM.16.MT88.4 R156, [R228+0x11800] ;  /* 0x01180000e49c783b */ /* 0x000fe60000004200 */
[----:B------:R-:W-:Y:S04]  /*13160*/  LOP3.LUT R144, R161, UR14, R148, 0x96, !PT ;  /* 0x0000000ea1907c12 */ /* 0x000fe8000f8e9694 */
[C---:B-1----:R-:W-:Y:S07]  /*13170*/  HMMA.16816.F32 R100, R132.reuse, R136, R100 ;  /* 0x000000888464723c */ /* 0x042fee0000001864 */
[----:B------:R-:W-:Y:S01]  /*13180*/  IMAD.WIDE.U32 R136, R145, -0x2daee0ad, RZ ;  /* 0xd2511f5391887825 */ /* 0x000fe200078e00ff */
[C---:B------:R-:W-:Y:S04]  /*13190*/  HMMA.16816.F32 R104, R132.reuse, R138, R104 ;  /* 0x0000008a8468723c */ /* 0x040fe80000001868 */
[----:B------:R-:W-:Y:S01]  /*131a0*/  IMAD.WIDE.U32 R144, R144, -0x2daee0ad, RZ ;  /* 0xd2511f5390907825 */ /* 0x000fe200078e00ff */
[----:B------:R-:W-:Y:S03]  /*131b0*/  LOP3.LUT R146, R137, UR36, R162, 0x96, !PT ;  /* 0x0000002489927c12 */ /* 0x000fe6000f8e96a2 */
[C---:B----4-:R-:W-:Y:S01]  /*131c0*/  HMMA.16816.F32 R108, R132.reuse, R140, R108 ;  /* 0x0000008c846c723c */ /* 0x050fe2000000186c */
[----:B------:R-:W-:Y:S02]  /*131d0*/  LOP3.LUT R145, R145, UR34, R136, 0x96, !PT ;  /* 0x0000002291917c12 */ /* 0x000fe4000f8e9688 */
[----:B------:R-:W1:Y:S01]  /*131e0*/  LDSM.16.MT88.4 R136, [R225+0x16800] ;  /* 0x01680000e188783b */ /* 0x000e620000004200 */
[----:B------:R-:W-:Y:S04]  /*131f0*/  IMAD.WIDE.U32 R148, R146, -0x326172a9, RZ ;  /* 0xcd9e8d5792947825 */ /* 0x000fe800078e00ff */
[C---:B------:R-:W-:Y:S01]  /*13200*/  HMMA.16816.F32 R112, R132.reuse, R142, R112 ;  /* 0x0000008e8470723c */ /* 0x040fe20000001870 */
[----:B------:R-:W-:Y:S02]  /*13210*/  IMAD.WIDE.U32 R146, R145, -0x326172a9, RZ ;  /* 0xcd9e8d5791927825 */ /* 0x000fe400078e00ff */
[----:B------:R-:W3:Y:S01]  /*13220*/  LDSM.16.MT88.4 R140, [R224+0x16800] ;  /* 0x01680000e08c783b */ /* 0x000ee20000004200 */
[----:B------:R-:W-:Y:S02]  /*13230*/  LOP3.LUT R145, R149, UR35, R160, 0x96, !PT ;  /* 0x0000002395917c12 */ /* 0x000fe4000f8e96a0 */
[----:B------:R-:W-:Y:S06]  /*13240*/  LOP3.LUT R148, R147, UR33, R148, 0x96, !PT ;  /* 0x0000002193947c12 */ /* 0x000fec000f8e9694 */
[----:B------:R-:W-:Y:S01]  /*13250*/  IMAD.WIDE.U32 R148, R148, -0x2daee0ad, RZ ;  /* 0xd2511f5394947825 */ /* 0x000fe200078e00ff */
[C---:B-1----:R-:W-:Y:S07]  /*13260*/  HMMA.16816.F32 R116, R132.reuse, R136, R116 ;  /* 0x000000888474723c */ /* 0x042fee0000001874 */
[----:B------:R-:W-:Y:S01]  /*13270*/  IMAD.WIDE.U32 R136, R145, -0x2daee0ad, RZ ;  /* 0xd2511f5391887825 */ /* 0x000fe200078e00ff */
[C---:B------:R-:W-:Y:S04]  /*13280*/  HMMA.16816.F32 R120, R132.reuse, R138, R120 ;  /* 0x0000008a8478723c */ /* 0x040fe80000001878 */
[----:B------:R-:W-:Y:S02]  /*13290*/  LOP3.LUT R144, R137, UR31, R144, 0x96, !PT ;  /* 0x0000001f89907c12 */ /* 0x000fe4000f8e9690 */
[----:B------:R-:W-:Y:S02]  /*132a0*/  LOP3.LUT R136, R149, UR19, R136, 0x96, !PT ;  /* 0x0000001395887c12 */ /* 0x000fe4000f8e9688 */
[C---:B---3--:R-:W-:Y:S01]  /*132b0*/  HMMA.16816.F32 R124, R132.reuse, R140, R124 ;  /* 0x0000008c847c723c */ /* 0x048fe2000000187c */
[----:B------:R-:W-:Y:S04]  /*132c0*/  IMAD.WIDE.U32 R144, R144, -0x326172a9, RZ ;  /* 0xcd9e8d5790907825 */ /* 0x000fe800078e00ff */
[----:B------:R-:W-:Y:S01]  /*132d0*/  IMAD.WIDE.U32 R136, R136, -0x326172a9, RZ ;  /* 0xcd9e8d5788887825 */ /* 0x000fe200078e00ff */
[----:B------:R-:W-:Y:S02]  /*132e0*/  LOP3.LUT R149, R145, UR20, R146, 0x96, !PT ;  /* 0x0000001491957c12 */ /* 0x000fe4000f8e9692 */
[----:B------:R-:W-:Y:S04]  /*132f0*/  HMMA.16816.F32 R128, R132, R142, R128 ;  /* 0x0000008e8480723c */ /* 0x000fe80000001880 */
[----:B------:R-:W-:Y:S02]  /*13300*/  LOP3.LUT R144, R137, UR4, R144, 0x96, !PT ;  /* 0x0000000489907c12 */ /* 0x000fe4000f8e9690 */
[C---:B------:R-:W-:Y:S02]  /*13310*/  LOP3.LUT R147, R136.reuse, 0xffff, RZ, 0xc0, !PT ;  /* 0x0000ffff88937812 */ /* 0x040fe400078ec0ff */
[--C-:B------:R-:W-:Y:S04]  /*13320*/  SHF.R.U32.HI R150, RZ, 0x10, R136.reuse ;  /* 0x00000010ff967819 */ /* 0x100fe80000011688 */
[----:B------:R-:W-:Y:S02]  /*13330*/  LOP3.LUT R146, R136, 0xff, RZ, 0xc0, !PT ;  /* 0x000000ff88927812 */ /* 0x000fe400078ec0ff */
[----:B------:R-:W-:Y:S02]  /*13340*/  SHF.R.U32.HI R145, RZ, 0x18, R136 ;  /* 0x00000018ff917819 */ /* 0x000fe40000011688 */
[----:B------:R-:W1:Y:S01]  /*13350*/  LDSM.16.MT88.4 R136, [R228+0x11000] ;  /* 0x01100000e488783b */ /* 0x000e620000004200 */
[----:B------:R-:W-:Y:S02]  /*13360*/  SHF.R.U32.HI R141, RZ, 0x8, R147 ;  /* 0x00000008ff8d7819 */ /* 0x000fe40000011693 */
[----:B------:R-:W-:Y:S02]  /*13370*/  LOP3.LUT R132, R144, 0xffff, RZ, 0xc0, !PT ;  /* 0x0000ffff90847812 */ /* 0x000fe400078ec0ff */
[----:B------:R-:W-:Y:S02]  /*13380*/  PRMT R141, R146, 0x5410, R141 ;  /* 0x00005410928d7816 */ /* 0x000fe4000000008d */
[--C-:B------:R-:W-:Y:S02]  /*13390*/  SHF.R.U32.HI R147, RZ, 0x10, R144.reuse ;  /* 0x00000010ff937819 */ /* 0x100fe40000011690 */
[----:B------:R-:W-:Y:S01]  /*133a0*/  LOP3.LUT R150, R150, 0xff, RZ, 0xc0, !PT ;  /* 0x000000ff96967812 */ /* 0x000fe200078ec0ff */
[--C-:B------:R-:W-:Y:S01]  /*133b0*/  HSET2.LE.AND R134, R141, R252.reuse, PT ;  /* 0x000000fc8d867233 */ /* 0x100fe20003803000 */
[----:B------:R-:W-:Y:S01]  /*133c0*/  LOP3.LUT R151, R144, 0xff, RZ, 0xc0, !PT ;  /* 0x000000ff90977812 */ /* 0x000fe200078ec0ff */
[----:B------:R-:W3:Y:S01]  /*133d0*/  LDSM.16.MT88.4 R140, [R226+0x11000] ;  /* 0x01100000e28c783b */ /* 0x000ee20000004200 */
[----:B------:R-:W-:Y:S02]  /*133e0*/  SHF.R.U32.HI R144, RZ, 0x18, R144 ;  /* 0x00000018ff907819 */ /* 0x000fe40000011690 */
[----:B------:R-:W-:Y:S02]  /*133f0*/  SHF.R.U32.HI R132, RZ, 0x8, R132 ;  /* 0x00000008ff847819 */ /* 0x000fe40000011684 */
[----:B------:R-:W-:Y:S02]  /*13400*/  LOP3.LUT R147, R147, 0xff, RZ, 0xc0, !PT ;  /* 0x000000ff93937812 */ /* 0x000fe400078ec0ff */
[----:B------:R-:W-:Y:S02]  /*13410*/  PRMT R145, R150, 0x5410, R145 ;  /* 0x0000541096917816 */ /* 0x000fe40000000091 */
[----:B------:R-:W-:Y:S02]  /*13420*/  PRMT R151, R151, 0x5410, R132 ;  /* 0x0000541097977816 */ /* 0x000fe40000000084 */
[----:B------:R-:W-:Y:S01]  /*13430*/  PRMT R147, R147, 0x5410, R144 ;  /* 0x0000541093937816 */ /* 0x000fe20000000090 */
[--C-:B------:R-:W-:Y:S01]  /*13440*/  HSET2.LE.AND R135, R145, R252.reuse, PT ;  /* 0x000000fc91877233 */ /* 0x100fe20003803000 */
[----:B------:R-:W-:Y:S01]  /*13450*/  F2FP.PACK_AB R133, R169, R168 ;  /* 0x000000a8a985723e */ /* 0x000fe200000000ff */
[--C-:B------:R-:W-:Y:S01]  /*13460*/  HSET2.LE.AND R132, R151, R252.reuse, PT ;  /* 0x000000fc97847233 */ /* 0x100fe20003803000 */
[----:B------:R-:W-:Y:S02]  /*13470*/  F2FP.PACK_AB R146, R171, R170 ;  /* 0x000000aaab92723e */ /* 0x000fe400000000ff */
[----:B------:R-:W-:Y:S01]  /*13480*/  LOP3.LUT R134, R134, R133, RZ, 0xc0, !PT ;  /* 0x0000008586867212 */ /* 0x000fe200078ec0ff */
[--C-:B------:R-:W-:Y:S01]  /*13490*/  HSET2.LE.AND R133, R147, R252.reuse, PT ;  /* 0x000000fc93857233 */ /* 0x100fe20003803000 */
[C---:B------:R-:W-:Y:S01]  /*134a0*/  F2FP.PACK_AB R145, R194.reuse, R207 ;  /* 0x000000cfc291723e */ /* 0x040fe200000000ff */
[----:B------:R-:W-:Y:S01]  /*134b0*/  FADD.FTZ R207, R207, R188 ;  /* 0x000000bccfcf7221 */ /* 0x000fe20000010000 */
[----:B------:R-:W-:Y:S02]  /*134c0*/  F2FP.PACK_AB R144, R201, R196 ;  /* 0x000000c4c990723e */ /* 0x000fe400000000ff */
[----:B------:R-:W-:Y:S01]  /*134d0*/  LOP3.LUT R135, R135, R146, RZ, 0xc0, !PT ;  /* 0x0000009287877212 */ /* 0x000fe200078ec0ff */
[----:B------:R-:W-:Y:S01]  /*134e0*/  FADD.FTZ R207, R194, R207 ;  /* 0x000000cfc2cf7221 */ /* 0x000fe20000010000 */
[----:B------:R-:W-:Y:S02]  /*134f0*/  LOP3.LUT R132, R132, R145, RZ, 0xc0, !PT ;  /* 0x0000009184847212 */ /* 0x000fe400078ec0ff */
[----:B------:R-:W-:Y:S01]  /*13500*/  LOP3.LUT R133, R133, R144, RZ, 0xc0, !PT ;  /* 0x0000009085857212 */ /* 0x000fe200078ec0ff */
[----:B------:R-:W-:Y:S01]  /*13510*/  FADD.FTZ R168, R168, R207 ;  /* 0x000000cfa8a87221 */ /* 0x000fe20000010000 */
[----:B------:R-:W4:Y:S03]  /*13520*/  LDSM.16.MT88.4 R144, [R225+0x11000] ;  /* 0x01100000e190783b */ /* 0x000f260000004200 */
[----:B------:R-:W-:Y:S02]  /*13530*/  FADD.FTZ R168, R169, R168 ;  /* 0x000000a8a9a87221 */ /* 0x000fe40000010000 */
        /* <DEDUP_REMOVED lines=39> */
[C---:B---3--:R-:W-:Y:S07]  /*137b0*/  HMMA.16816.F32 R108, R132.reuse, R140, R108 ;  /* 0x0000008c846c723c */ /* 0x048fee000000186c */
[----:B------:R-:W-:Y:S01]  /*137c0*/  IMAD.WIDE.U32 R140, R149, -0x2daee0ad, RZ ;  /* 0xd2511f53958c7825 */ /* 0x000fe200078e00ff */
[C---:B------:R-:W-:Y:S07]  /*137d0*/  HMMA.16816.F32 R112, R132.reuse, R142, R112 ;  /* 0x0000008e8470723c */ /* 0x040fee0000001870 */
[----:B------:R-:W-:Y:S01]  /*137e0*/  SHF.R.U32.HI R142, RZ, 0x18, R140 ;  /* 0x00000018ff8e7819 */ /* 0x000fe2000001168c */
[C---:B----4-:R-:W-:Y:S07]  /*137f0*/  HMMA.16816.F32 R116, R132.reuse, R144, R116 ;  /* 0x000000908474723c */ /* 0x050fee0000001874 */
[C---:B------:R-:W-:Y:S01]  /*13800*/  LOP3.LUT R144, R140.reuse, 0xffff, RZ, 0xc0, !PT ;  /* 0x0000ffff8c907812 */ /* 0x040fe200078ec0ff */
[C---:B------:R-:W-:Y:S01]  /*13810*/  HMMA.16816.F32 R120, R132.reuse, R146, R120 ;  /* 0x000000928478723c */ /* 0x040fe20000001878 */
[----:B------:R-:W-:Y:S03]  /*13820*/  LOP3.LUT R145, R140, 0xff, RZ, 0xc0, !PT ;  /* 0x000000ff8c917812 */ /* 0x000fe600078ec0ff */
[----:B------:R-:W-:Y:S03]  /*13830*/  SHF.R.U32.HI R144, RZ, 0x8, R144 ;  /* 0x00000008ff907819 */ /* 0x000fe60000011690 */
[----:B------:R-:W-:Y:S01]  /*13840*/  SHF.R.U32.HI R147, RZ, 0x10, R140 ;  /* 0x00000010ff937819 */ /* 0x000fe2000001168c */
[C---:B-1----:R-:W-:Y:S01]  /*13850*/  HMMA.16816.F32 R124, R132.reuse, R136, R124 ;  /* 0x00000088847c723c */ /* 0x042fe2000000187c */
[----:B------:R-:W-:Y:S02]  /*13860*/  LOP3.LUT R140, R141, UR13, R148, 0x96, !PT ;  /* 0x0000000d8d8c7c12 */ /* 0x000fe4000f8e9694 */
[----:B------:R-:W1:Y:S01]  /*13870*/  LDSM.16.MT88.4 R148, [R226+0x11800] ;  /* 0x01180000e294783b */ /* 0x000e620000004200 */
[----:B------:R-:W-:Y:S02]  /*13880*/  LOP3.LUT R147, R147, 0xff, RZ, 0xc0, !PT ;  /* 0x000000ff93937812 */ /* 0x000fe400078ec0ff */
[--C-:B------:R-:W-:Y:S02]  /*13890*/  SHF.R.U32.HI R165, RZ, 0x10, R140.reuse ;  /* 0x00000010ffa57819 */ /* 0x100fe4000001168c */
[----:B------:R-:W-:Y:S01]  /*138a0*/  HMMA.16816.F32 R128, R132, R138, R128 ;  /* 0x0000008a8480723c */ /* 0x000fe20000001880 */
[C---:B------:R-:W-:Y:S02]  /*138b0*/  LOP3.LUT R136, R140.reuse, 0xffff, RZ, 0xc0, !PT ;  /* 0x0000ffff8c887812 */ /* 0x040fe400078ec0ff */
[----:B------:R-:W-:Y:S01]  /*138c0*/  LDSM.16.MT88.4 R132, [R224+0x11800] ;  /* 0x01180000e084783b */ /* 0x000fe20000004200 */
[----:B------:R-:W-:Y:S02]  /*138d0*/  LOP3.LUT R137, R140, 0xff, RZ, 0xc0, !PT ;  /* 0x000000ff8c897812 */ /* 0x000fe400078ec0ff */
[----:B------:R-:W-:Y:S02]  /*138e0*/  SHF.R.U32.HI R140, RZ, 0x18, R140 ;  /* 0x00000018ff8c7819 */ /* 0x000fe4000001168c */
[----:B------:R-:W-:Y:S04]  /*138f0*/  LOP3.LUT R165, R165, 0xff, RZ, 0xc0, !PT ;  /* 0x000000ffa5a57812 */ /* 0x000fe800078ec0ff */
[----:B------:R-:W-:Y:S02]  /*13900*/  SHF.R.U32.HI R136, RZ, 0x8, R136 ;  /* 0x00000008ff887819 */ /* 0x000fe40000011688 */
        /* <DEDUP_REMOVED lines=8> */
[----:B--2---:R-:W-:Y:S01]  /*13990*/  F2FP.PACK_AB R136, R181, R180 ;  /* 0x000000b4b588723e */ /* 0x004fe200000000ff */
[----:B------:R-:W-:Y:S01]  /*139a0*/  HSET2.LE.AND R164, R137, R252, PT ;  /* 0x000000fc89a47233 */ /* 0x000fe20003803000 */
[----:B------:R-:W-:Y:S01]  /*139b0*/  F2FP.PACK_AB R137, R198, R191 ;  /* 0x000000bfc689723e */ /* 0x000fe200000000ff */
[----:B------:R-:W2:Y:S01]  /*139c0*/  LDSM.16.MT88.4 R140, [R225+0x11800] ;  /* 0x01180000e18c783b */ /* 0x000ea20000004200 */
[----:B------:R-:W-:Y:S01]  /*139d0*/  LOP3.LUT R165, R165, R138, RZ, 0xc0, !PT ;  /* 0x0000008aa5a57212 */ /* 0x000fe200078ec0ff */
[----:B------:R-:W-:Y:S01]  /*139e0*/  FADD.FTZ R191, R191, R168 ;  /* 0x000000a8bfbf7221 */ /* 0x000fe20000010000 */
[----:B------:R-:W-:Y:S02]  /*139f0*/  LOP3.LUT R164, R164, R137, RZ, 0xc0, !PT ;  /* 0x00000089a4a47212 */ /* 0x000fe400078ec0ff */
[----:B------:R-:W-:Y:S01]  /*13a00*/  LOP3.LUT R166, R166, R3, RZ, 0xc0, !PT ;  /* 0x00000003a6a67212 */ /* 0x000fe200078ec0ff */
[----:B------:R-:W-:Y:S01]  /*13a10*/  FADD.FTZ R3, R173, R178 ;  /* 0x000000b2ad037221 */ /* 0x000fe20000010000 */
[----:B------:R-:W-:Y:S01]  /*13a20*/  LOP3.LUT R167, R167, R136, RZ, 0xc0, !PT ;  /* 0x00000088a7a77212 */ /* 0x000fe200078ec0ff */
[----:B------:R-:W-:Y:S02]  /*13a30*/  FADD.FTZ R198, R198, R191 ;  /* 0x000000bfc6c67221 */ /* 0x000fe40000010000 */
[----:B------:R-:W-:Y:S04]  /*13a40*/  FADD.FTZ R3, R172, R3 ;  /* 0x00000003ac037221 */ /* 0x000fe80000010000 */
[C---:B------:R-:W-:Y:S01]  /*13a50*/  HMMA.16816.F32 R160, R164.reuse, R156, R4 ;  /* 0x0000009ca4a0723c */ /* 0x040fe20000001804 */
[----:B------:R-:W3:Y:S01]  /*13a60*/  LDSM.16.MT88.4 R4, [R228+0x13800] ;  /* 0x01380000e404783b */ /* 0x000ee20000004200 */
[----:B------:R-:W-:Y:S02]  /*13a70*/  FADD.FTZ R192, R192, R3 ;  /* 0x00000003c0c07221 */ /* 0x000fe40000010000 */
[----:B------:R-:W-:Y:S02]  /*13a80*/  IMAD.MOV.U32 R3, RZ, RZ, R0 ;  /* 0x000000ffff037224 */ /* 0x000fe400078e0000 */
[----:B------:R-:W-:Y:S02]  /*13a90*/  FADD.FTZ R199, R199, R192 ;  /* 0x000000c0c7c77221 */ /* 0x000fe40000010000 */
        /* <DEDUP_REMOVED lines=13> */
[----:B------:R-:W-:Y:S07]  /*13b70*/  LDSM.16.MT88.4 R24, [R228+0x17800] ;  /* 0x01780000e418783b */ /* 0x000fee0000004200 */
        /* <DEDUP_REMOVED lines=42> */
.L_x_1058:
        /* <DEDUP_REMOVED lines=26> */
[----:B------:R-:W3:Y:S01]  /*13fc0*/  SHFL.BFLY PT, R5, R8, 0x1, 0x1f ;  /* 0x0c201f0008057f89 */ /* 0x000ee200000e0000 */
        /* <DEDUP_REMOVED lines=14> */
[----:B---3--:R-:W-:-:S02]  /*140b0*/  FADD.FTZ R5, R8, R5 ;  /* 0x0000000508057221 */ /* 0x008fc40000010000 */
        /* <DEDUP_REMOVED lines=15> */
[----:B------:R-:W-:-:S02]  /*141b0*/  UIMAD UR11, UR10, UR11, UR4 ;  /* 0x0000000b0a0b72a4 */ /* 0x000fc4000f8e0204 */
        /* <DEDUP_REMOVED lines=351> */
.L_x_1063:
[----:B--234-:R-:W-:Y:S05]  /*157b0*/  BSYNC B0 ;  /* 0x0000000000007941 */ /* 0x01cfea0003800000 */
.L_x_1062:
        /* <DEDUP_REMOVED lines=36> */
.L_x_1065:
[----:B------:R-:W-:Y:S05]  /*15a00*/  BSYNC B0 ;  /* 0x0000000000007941 */ /* 0x000fea0003800000 */
.L_x_1064:
        /* <DEDUP_REMOVED lines=22> */
.L_x_1067:
[----:B------:R-:W-:Y:S05]  /*15b70*/  BSYNC B0 ;  /* 0x0000000000007941 */ /* 0x000fea0003800000 */
.L_x_1066:
        /* <DEDUP_REMOVED lines=22> */
.L_x_1069:
[----:B------:R-:W-:Y:S05]  /*15ce0*/  BSYNC B0 ;  /* 0x0000000000007941 */ /* 0x000fea0003800000 */
.L_x_1068:
        /* <DEDUP_REMOVED lines=23> */
.L_x_1070:
        /* <DEDUP_REMOVED lines=10> */
.L_x_2045:


//--------------------- .text._ZN5flash16flash_fwd_kernelI23Flash_fwd_kernel_traitsILi256ELi64ELi64ELi4ELb0ELb0EN7cutlass6half_tE19Flash_kernel_traitsILi256ELi64ELi64ELi4ES3_EELb1ELb0ELb1ELb0ELb0ELb0ELb0ELb1EEEvNS_16Flash_fwd_paramsE --------------------------
	.section	.text._ZN5flash16flash_fwd_kernelI23Flash_fwd_kernel_traitsILi256ELi64ELi64ELi4ELb0ELb0EN7cutlass6half_tE19Flash_kernel_traitsILi256ELi64ELi64ELi4ES3_EELb1ELb0ELb1ELb0ELb0ELb0ELb0ELb1EEEvNS_16Flash_fwd_paramsE,"ax",@progbits
	.sectioninfo	@"SHI_REGISTERS=255"
	.align	128
        .global         _ZN5flash16flash_fwd_kernelI23Flash_fwd_kernel_traitsILi256ELi64ELi64ELi4ELb0ELb0EN7cutlass6half_tE19Flash_kernel_traitsILi256ELi64ELi64ELi4ES3_EELb1ELb0ELb1ELb0ELb0ELb0ELb0ELb1EEEvNS_16Flash_fwd_paramsE
        .type           _ZN5flash16flash_fwd_kernelI23Flash_fwd_kernel_traitsILi256ELi64ELi64ELi4ELb0ELb0EN7cutlass6half_tE19Flash_kernel_traitsILi256ELi64ELi64ELi4ES3_EELb1ELb0ELb1ELb0ELb0ELb0ELb0ELb1EEEvNS_16Flash_fwd_paramsE,@function
        .size           _ZN5flash16flash_fwd_kernelI23Flash_fwd_kernel_traitsILi256ELi64ELi64ELi4ELb0ELb0EN7cutlass6half_tE19Flash_kernel_traitsILi256ELi64ELi64ELi4ES3_EELb1ELb0ELb1ELb0ELb0ELb0ELb0ELb1EEEvNS_16Flash_fwd_paramsE,(.L_x_2046 - _ZN5flash16flash_fwd_kernelI23Flash_fwd_kernel_traitsILi256ELi64ELi64ELi4ELb0ELb0EN7cutlass6half_tE19Flash_kernel_traitsILi256ELi64ELi64ELi4ES3_EELb1ELb0ELb1ELb0ELb0ELb0ELb0ELb1EEEvNS_16Flash_fwd_paramsE)
        .other          _ZN5flash16flash_fwd_kernelI23Flash_fwd_kernel_traitsILi256ELi64ELi64ELi4ELb0ELb0EN7cutlass6half_tE19Flash_kernel_traitsILi256ELi64ELi64ELi4ES3_EELb1ELb0ELb1ELb0ELb0ELb0ELb0ELb1EEEvNS_16Flash_fwd_paramsE,@"STO_CUDA_ENTRY STV_DEFAULT"
_ZN5flash16flash_fwd_kernelI23Flash_fwd_kernel_traitsILi256ELi64ELi64ELi4ELb0ELb0EN7cutlass6half_tE19Flash_kernel_traitsILi256ELi64ELi64ELi4ES3_EELb1ELb0ELb1ELb0ELb0ELb0ELb0ELb1EEEvNS_16Flash_fwd_paramsE:
.text._ZN5flash16flash_fwd_kernelI23Flash_fwd_kernel_traitsILi256ELi64ELi64ELi4ELb0ELb0EN7cutlass6half_tE19Flash_kernel_traitsILi256ELi64ELi64ELi4ES3_EELb1ELb0ELb1ELb0ELb0ELb0ELb0ELb1EEEvNS_16Flash_fwd_paramsE:
[----:B------:R-:W-:-:S03]  /*0000*/  MOV R1, c[0x0][0x28] ;  /* 0x00000a0000017a02 */ /* 0x000fc60000000f00 */
[----:B------:R-:W-:Y:S01]  /*0010*/  ULDC.U8 UR4, c[0x0][0x304] ;  /* 0x0000c10000047ab9 */ /* 0x000fe20000000000 */
[----:B------:R-:W-:Y:S01]  /*0020*/  IADD3 R1, R1, -0x190, RZ ;  /* 0xfffffe7001017810 */ /* 0x000fe20007ffe0ff */
[----:B------:R-:W-:Y:S01]  /*0030*/  ULDC.64 UR20, c[0x0][0x2f0] ;  /* 0x0000bc0000147ab9 */ /* 0x000fe20000000a00 */
[----:B------:R-:W-:Y:S01]  /*0040*/  ISETP.NE.AND P2, PT, RZ, UR4, PT ;  /* 0x00000004ff007c0c */ /* 0x000fe2000bf45270 */
[----:B------:R-:W-:Y:S01]  /*0050*/  IMAD.U32 R2, RZ, RZ, UR20 ;  /* 0x00000014ff027e24 */ /* 0x000fe2000f8e00ff */
[----:B------:R-:W-:Y:S01]  /*0060*/  ULDC.64 UR18, c[0x0][0x118] ;  /* 0x0000460000127ab9 */ /* 0x000fe20000000a00 */
[----:B------:R-:W-:Y:S01]  /*0070*/  IMAD.U32 R3, RZ, RZ, UR21 ;  /* 0x00000015ff037e24 */ /* 0x000fe2000f8e00ff */
[----:B------:R-:W-:Y:S01]  /*0080*/  MOV R8, c[0x0][0x2fc] ;  /* 0x0000bf0000087a02 */ /* 0x000fe20000000f00 */
[----:B------:R-:W-:Y:S01]  /*0090*/  IMAD.MOV.U32 R7, RZ, RZ, c[0x0][0x2f8] ;  /* 0x0000be00ff077624 */ /* 0x000fe200078e00ff */
[----:B------:R-:W1:Y:S01]  /*00a0*/  S2UR UR13, SR_CTAID.X ;  /* 0x00000000000d79c3 */ /* 0x000e620000002500 */
[----:B------:R-:W2:Y:S01]  /*00b0*/  S2R R29, SR_TID.X ;  /* 0x00000000001d7919 */ /* 0x000ea20000002100 */
[----:B------:R-:W-:-:S05]  /*00c0*/  ULDC.64 UR4, c[0x0][0x240] ;  /* 0x0000900000047ab9 */ /* 0x000fca0000000a00 */
[----:B------:R3:W4:Y:S02]  /*00d0*/  @P2 LDG.E.64 R4, [R2.64] ;  /* 0x0000001202042981 */ /* 0x000724000c1e1b00 */
[----:B---3--:R-:W-:Y:S02]  /*00e0*/  @P2 IMAD.MOV.U32 R2, RZ, RZ, R7 ;  /* 0x000000ffff022224 */ /* 0x008fe400078e0007 */
[----:B------:R-:W-:-:S06]  /*00f0*/  @P2 IMAD.MOV.U32 R3, RZ, RZ, R8 ;  /* 0x000000ffff032224 */ /* 0x000fcc00078e0008 */
[----:B------:R-:W3:Y:S01]  /*0100*/  @P2 LDG.E.64 R2, [R2.64] ;  /* 0x0000001202022981 */ /* 0x000ee2000c1e1b00 */
[----:B------:R-:W5:Y:S01]  /*0110*/  S2UR UR17, SR_CTAID.Y ;  /* 0x00000000001179c3 */ /* 0x000f620000002600 */
[----:B------:R-:W-:Y:S02]  /*0120*/  UISETP.NE.U32.AND UP2, UPT, URZ, UR4, UPT ;  /* 0x000000043f00728c */ /* 0x000fe4000bf45070 */
[----:B------:R-:W-:Y:S02]  /*0130*/  UMOV UR10, 0x4 ;  /* 0x00000004000a7882 */ /* 0x000fe40000000000 */
[----:B------:R-:W-:Y:S02]  /*0140*/  UISETP.NE.AND.EX UP2, UPT, URZ, UR5, UPT, UP2 ;  /* 0x000000053f00728c */ /* 0x000fe4000bf45320 */
[----:B------:R-:W-:Y:S01]  /*0150*/  ULDC.64 UR14, c[0x0][0x240] ;  /* 0x00009000000e7ab9 */ /* 0x000fe20000000a00 */
[----:B------:R-:W1:Y:S01]  /*0160*/  S2UR UR12, SR_CTAID.Z ;  /* 0x00000000000c79c3 */ /* 0x000e620000002700 */
[----:B------:R-:W-:-:S02]  /*0170*/  ULDC.64 UR4, c[0x0][0x250] ;  /* 0x0000940000047ab9 */ /* 0x000fc40000000a00 */
[----:B------:R-:W-:Y:S01]  /*0180*/  PLOP3.LUT P0, PT, PT, PT, UP2, 0x80, 0x0 ;  /* 0x000000000000781c */ /* 0x000fe20003f0f028 */
[----:B------:R-:W-:Y:S02]  /*0190*/  UISETP.NE.U32.AND UP0, UPT, URZ, UR4, UPT ;  /* 0x000000043f00728c */ /* 0x000fe4000bf05070 */
[----:B------:R-:W-:Y:S02]  /*01a0*/  ULDC.U8 UR8, c[0x0][0x312] ;  /* 0x0000c48000087ab9 */ /* 0x000fe40000000000 */
[----:B------:R-:W-:Y:S02]  /*01b0*/  UISETP.NE.AND UP3, UPT, UR8, URZ, UPT ;  /* 0x0000003f0800728c */ /* 0x000fe4000bf65270 */
[----:B------:R-:W-:-:S03]  /*01c0*/  UISETP.NE.AND.EX UP0, UPT, URZ, UR5, UPT, UP0 ;  /* 0x000000053f00728c */ /* 0x000fc6000bf05300 */
[----:B------:R-:W-:Y:S02]  /*01d0*/  ULDC.64 UR4, c[0x0][0x250] ;  /* 0x0000940000047ab9 */ /* 0x000fe40000000a00 */
[----:B-----5:R-:W-:Y:S02]  /*01e0*/  UIMAD.WIDE UR14, UR17, UR10, UR14 ;  /* 0x0000000a110e72a5 */ /* 0x020fe4000f8e020e */
[----:B-1----:R-:W-:-:S06]  /*01f0*/  ULOP3.LUT UR6, UR12, UR13, UR17, 0xfe, !UPT ;  /* 0x0000000d0c067292 */ /* 0x002fcc000f8efe11 */
[----:B--2---:R-:W-:Y:S01]  /*0200*/  LOP3.LUT P3, RZ, R29, UR6, RZ, 0xfc, !PT ;  /* 0x000000061dff7c12 */ /* 0x004fe2000f86fcff */
[----:B------:R-:W-:Y:S02]  /*0210*/  ULDC.64 UR6, c[0x0][0x248] ;  /* 0x0000920000067ab9 */ /* 0x000fe40000000a00 */
[----:B------:R-:W-:-:S04]  /*0220*/  UISETP.EQ.U32.AND UP1, UPT, URZ, UR6, UPT ;  /* 0x000000063f00728c */ /* 0x000fc8000bf22070 */
[----:B------:R-:W-:Y:S02]  /*0230*/  UISETP.EQ.OR.EX UP1, UPT, URZ, UR7, !UP3, UP1 ;  /* 0x000000073f00728c */ /* 0x000fe4000df22710 */
[----:B------:R-:W-:Y:S02]  /*0240*/  @UP0 UIMAD.WIDE UR4, UR17, UR10, UR4 ;  /* 0x0000000a110402a5 */ /* 0x000fe4000f8e0204 */
[----:B------:R-:W-:Y:S02]  /*0250*/  ULDC.64 UR6, c[0x0][0x248] ;  /* 0x0000920000067ab9 */ /* 0x000fe40000000a00 */
[----:B------:R-:W-:Y:S01]  /*0260*/  @!P3 IMAD.MOV.U32 R10, RZ, RZ, c[0x0][0x308] ;  /* 0x0000c200ff0ab624 */ /* 0x000fe200078e00ff */
[----:B------:R-:W-:Y:S01]  /*0270*/  @!P3 MOV R11, c[0x0][0x30c] ;  /* 0x0000c300000bba02 */ /* 0x000fe20000000f00 */
[----:B------:R-:W-:Y:S01]  /*0280*/  UIMAD.WIDE UR6, UR17, UR10, UR6 ;  /* 0x0000000a110672a5 */ /* 0x000fe2000f8e0206 */
[----:B----4-:R-:W1:Y:S08]  /*0290*/  @P2 R2UR UR20, R4 ;  /* 0x00000000041423c2 */ /* 0x010e7000000e0000 */
[----:B------:R-:W2:Y:S01]  /*02a0*/  @P2 R2UR UR21, R5 ;  /* 0x00000000051523c2 */ /* 0x000ea200000e0000 */
[----:B-1----:R-:W-:-:S02]  /*02b0*/  IMAD.U32 R4, RZ, RZ, UR20 ;  /* 0x00000014ff047e24 */ /* 0x002fc4000f8e00ff */
[----:B--2---:R-:W-:Y:S01]  /*02c0*/  IMAD.U32 R5, RZ, RZ, UR21 ;  /* 0x00000015ff057e24 */ /* 0x004fe2000f8e00ff */
[----:B---3--:R-:W-:Y:S02]  /*02d0*/  @P2 IADD3 R7, P1, R2, c[0x0][0x300], RZ ;  /* 0x0000c00002072a10 */ /* 0x008fe40007f3e0ff */
[----:B------:R-:W-:Y:S02]  /*02e0*/  MOV R2, UR14 ;  /* 0x0000000e00027c02 */ /* 0x000fe40008000f00 */
[----:B------:R1:W-:Y:S01]  /*02f0*/  @!P3 STG.E.64 [R10.64], R4 ;  /* 0x000000040a00b986 */ /* 0x0003e2000c101b12 */
[----:B------:R-:W-:Y:S02]  /*0300*/  @P2 IMAD.X R8, RZ, RZ, R3, P1 ;  /* 0x000000ffff082224 */ /* 0x000fe400008e0603 */
[----:B------:R-:W-:Y:S01]  /*0310*/  IMAD.U32 R3, RZ, RZ, UR15 ;  /* 0x0000000fff037e24 */ /* 0x000fe2000f8e00ff */
[----:B------:R-:W-:Y:S01]  /*0320*/  PLOP3.LUT P1, PT, PT, PT, UP0, 0x80, 0x0 ;  /* 0x000000000000781c */ /* 0x000fe20003f2f008 */
[----:B-1----:R-:W-:Y:S01]  /*0330*/  @!P3 IMAD.MOV.U32 R4, RZ, RZ, R7 ;  /* 0x000000ffff04b224 */ /* 0x002fe200078e0007 */
[----:B------:R-:W-:-:S05]  /*0340*/  @!P3 MOV R5, R8 ;  /* 0x000000080005b202 */ /* 0x000fca0000000f00 */
[----:B------:R1:W-:Y:S04]  /*0350*/  @!P3 STG.E.64 [R10.64+0x8], R4 ;  /* 0x000008040a00b986 */ /* 0x0003e8000c101b12 */
[----:B------:R2:W3:Y:S04]  /*0360*/  @P0 LDG.E R9, [R2.64] ;  /* 0x0000001202090981 */ /* 0x0004e8000c1e1900 */
[----:B------:R2:W4:Y:S01]  /*0370*/  @P0 LDG.E R6, [R2.64+0x4] ;  /* 0x0000041202060981 */ /* 0x000522000c1e1900 */
[----:B------:R-:W-:Y:S01]  /*0380*/  PLOP3.LUT P2, PT, PT, PT, UP1, 0x80, 0x0 ;  /* 0x000000000000781c */ /* 0x000fe20003f4f018 */
[----:B-1----:R-:W-:-:S02]  /*0390*/  IMAD.U32 R4, RZ, RZ, UR4 ;  /* 0x00000004ff047e24 */ /* 0x002fc4000f8e00ff */
[----:B------:R-:W-:Y:S01]  /*03a0*/  IMAD.U32 R5, RZ, RZ, UR5 ;  /* 0x00000005ff057e24 */ /* 0x000fe2000f8e00ff */
[----:B--2---:R-:W-:Y:S01]  /*03b0*/  MOV R2, UR6 ;  /* 0x0000000600027c02 */ /* 0x004fe20008000f00 */
[----:B------:R-:W-:-:S03]  /*03c0*/  IMAD.U32 R3, RZ, RZ, UR7 ;  /* 0x00000007ff037e24 */ /* 0x000fc6000f8e00ff */
[----:B------:R-:W2:Y:S05]  /*03d0*/  @P1 LDG.E R4, [R4.64] ;  /* 0x0000001204041981 */ /* 0x000eaa000c1e1900 */
[----:B------:R-:W5:Y:S01]  /*03e0*/  @!P2 LDG.E R0, [R2.64] ;  /* 0x000000120200a981 */ /* 0x000f62000c1e1900 */
[----:B------:R-:W-:Y:S01]  /*03f0*/  UMOV UR11, 0xffffffff ;  /* 0xffffffff000b7882 */ /* 0x000fe20000000000 */
[----:B------:R-:W1:Y:S01]  /*0400*/  LDC.U8 R122, c[0x0][0x2d8] ;  /* 0x0000b600ff7a7b82 */ /* 0x000e620000000000 */
[----:B------:R-:W-:Y:S02]  /*0410*/  UMOV UR24, URZ ;  /* 0x0000003f00187c82 */ /* 0x000fe40008000000 */
[----:B------:R-:W-:-:S05]  /*0420*/  UMOV UR25, 0xffffffff ;  /* 0xffffffff00197882 */ /* 0x000fca0000000000 */
[----:B---3--:R3:W1:Y:S08]  /*0430*/  @P0 R2UR UR11, R9 ;  /* 0x00000000090b03c2 */ /* 0x00867000000e0000 */
[----:B----4-:R-:W1:Y:S01]  /*0440*/  @P0 R2UR UR16, R6 ;  /* 0x00000000061003c2 */ /* 0x010e6200000e0000 */
[----:B------:R-:W-:-:S04]  /*0450*/  ISETP.NE.U32.AND P0, PT, RZ, c[0x0][0x248], PT ;  /* 0x00009200ff007a0c */ /* 0x000fc80003f05070 */
[----:B------:R-:W-:Y:S02]  /*0460*/  ISETP.NE.AND.EX P0, PT, RZ, c[0x0][0x24c], PT, P0 ;  /* 0x00009300ff007a0c */ /* 0x000fe40003f05300 */
[----:B---3--:R-:W-:-:S04]  /*0470*/  SHF.R.S32.HI R9, RZ, 0x1f, R29 ;  /* 0x0000001fff097819 */ /* 0x008fc8000001141d */
[----:B------:R-:W-:Y:S01]  /*0480*/  LEA.HI R14, R9, R29, RZ, 0x5 ;  /* 0x0000001d090e7211 */ /* 0x000fe200078f28ff */
[----:B-1----:R-:W-:Y:S01]  /*0490*/  @UP2 UIADD3 UR16, UR16, -UR11, URZ ;  /* 0x8000000b10102290 */ /* 0x002fe2000fffe03f */
[----:B--2---:R1:W2:Y:S06]  /*04a0*/  @P1 R2UR UR24, R4 ;  /* 0x00000000041813c2 */ /* 0x0042ac00000e0000 */
[----:B------:R-:W-:Y:S02]  /*04b0*/  @!UP2 ULDC UR16, c[0x0][0x214] ;  /* 0x000085000010aab9 */ /* 0x000fe40000000800 */
[----:B-----5:R1:W3:Y:S02]  /*04c0*/  @!P2 R2UR UR25, R0 ;  /* 0x000000000019a3c2 */ /* 0x0202e400000e0000 */
        /* <DEDUP_REMOVED lines=8> */
.L_x_1071:
[----:B------:R-:W-:Y:S02]  /*0550*/  ULDC UR6, c[0x0][0x218] ;  /* 0x0000860000067ab9 */ /* 0x000fe40000000800 */
.L_x_1072:
        /* <DEDUP_REMOVED lines=22> */
[----:B------:R-:W-:Y:S01]  /*06c0*/  LOP3.LUT R0, R14, 0xffffffe0, RZ, 0xc0, !PT ;  /* 0xffffffe00e007812 */ /* 0x000fe200078ec0ff */
[----:B------:R-:W-:Y:S02]  /*06d0*/  UIADD3 UR4, -UR16, 0x7f, UR14 ;  /* 0x0000007f10047890 */ /* 0x000fe4000fffe10e */
[----:B------:R-:W-:Y:S02]  /*06e0*/  ULDC UR9, c[0x0][0x2e4] ;  /* 0x0000b90000097ab9 */ /* 0x000fe40000000800 */
[----:B------:R-:W-:Y:S01]  /*06f0*/  ULDC UR5, c[0x0][0x2e8] ;  /* 0x0000ba0000057ab9 */ /* 0x000fe20000000800 */
[----:B------:R-:W-:Y:S01]  /*0700*/  IMAD.IADD R22, R29, 0x1, -R0 ;  /* 0x000000011d167824 */ /* 0x000fe200078e0a00 */
        /* <DEDUP_REMOVED lines=48> */
[----:B------:R-:W-:Y:S02]  /*0a10*/  @!UP0 UIMAD.WIDE.U32 UR24, UR17, UR4, URZ ;  /* 0x00000004111882a5 */ /* 0x000fe4000f8e003f */
[----:B------:R-:W-:Y:S02]  /*0a20*/  ULDC UR9, c[0x0][0x234] ;  /* 0x00008d0000097ab9 */ /* 0x000fe40000000800 */
        /* <DEDUP_REMOVED lines=49> */
.L_x_1075:
[----:B------:R-:W-:Y:S05]  /*0d40*/  BSYNC B0 ;  /* 0x0000000000007941 */ /* 0x000fea0003800000 */
.L_x_1074:
        /* <DEDUP_REMOVED lines=22> */
.L_x_1077:
[----:B------:R-:W-:Y:S05]  /*0eb0*/  BSYNC B0 ;  /* 0x0000000000007941 */ /* 0x000fea0003800000 */
.L_x_1076:
        /* <DEDUP_REMOVED lines=22> */
.L_x_1079:
[----:B------:R-:W-:Y:S05]  /*1020*/  BSYNC B0 ;  /* 0x0000000000007941 */ /* 0x000fea0003800000 */
.L_x_1078:
        /* <DEDUP_REMOVED lines=21> */
.L_x_1081:
[----:B------:R-:W-:Y:S05]  /*1180*/  BSYNC B0 ;  /* 0x0000000000007941 */ /* 0x000fea0003800000 */
.L_x_1080:
        /* <DEDUP_REMOVED lines=35> */
.L_x_1073:
[----:B------:R-:W-:Y:S01]  /*13c0*/  UISETP.NE.AND UP1, UPT, UR11, -0x1, UPT ;  /* 0xffffffff0b00788c */ /* 0x000fe2000bf25270 */
[----:B------:R-:W-:Y:S01]  /*13d0*/  SHF.R.S32.HI R0, RZ, 0x1f, R22 ;  /* 0x0000001fff007819 */ /* 0x000fe20000011416 */
[----:B------:R-:W-:Y:S02]  /*13e0*/  UISETP.NE.AND UP0, UPT, UR25, -0x1, UPT ;  /* 0xffffffff1900788c */ /* 0x000fe4000bf05270 */
[----:B------:R-:W-:Y:S02]  /*13f0*/  ULDC.64 UR4, c[0x0][0x190] ;  /* 0x0000640000047ab9 */ /* 0x000fe40000000a00 */
[----:B------:R-:W-:Y:S02]  /*1400*/  ULDC.64 UR6, c[0x0][0x178] ;  /* 0x00005e0000067ab9 */ /* 0x000fe40000000a00 */
[----:B------:R-:W-:-:S03]  /*1410*/  PLOP3.LUT P0, PT, PT, PT, UP0, 0x80, 0x0 ;  /* 0x000000000000781c */ /* 0x000fc60003f0f008 */
[----:B------:R-:W-:Y:S02]  /*1420*/  @UP1 UIMAD.WIDE.U32 UR28, UR11, UR4, URZ ;  /* 0x000000040b1c12a5 */ /* 0x000fe4000f8e003f */
[----:B------:R-:W-:Y:S02]  /*1430*/  @UP0 UIADD3 UR26, UR24, UR25, URZ ;  /* 0x00000019181a0290 */ /* 0x000fe4000fffe03f */
[----:B------:R-:W-:Y:S02]  /*1440*/  @UP1 UIMAD UR23, UR11, UR5, UR29 ;  /* 0x000000050b1712a4 */ /* 0x000fe4000f8e021d */
[----:B------:R-:W-:Y:S02]  /*1450*/  @!UP1 USHF.R.S32.HI UR22, URZ, 0x1f, UR17 ;  /* 0x0000001f3f169899 */ /* 0x000fe40008011411 */
[----:B------:R-:W-:Y:S02]  /*1460*/  ULDC.64 UR4, c[0x0][0x198] ;  /* 0x0000660000047ab9 */ /* 0x000fe40000000a00 */
[----:B------:R-:W-:-:S02]  /*1470*/  @UP0 UIMAD.WIDE.U32 UR30, UR26, UR4, URZ ;  /* 0x000000041a1e02a5 */ /* 0x000fc4000f8e003f */
[----:B------:R-:W-:Y:S02]  /*1480*/  @!UP1 UIMAD UR22, UR22, UR6, URZ ;  /* 0x00000006161692a4 */ /* 0x000fe4000f8e023f */
[----:B------:R-:W-:Y:S02]  /*1490*/  @UP0 UIMAD UR26, UR26, UR5, UR31 ;  /* 0x000000051a1a02a4 */ /* 0x000fe4000f8e021f */
[----:B------:R-:W-:Y:S02]  /*14a0*/  ULDC UR4, c[0x0][0x224] ;  /* 0x0000890000047ab9 */ /* 0x000fe40000000800 */
[----:B------:R-:W-:Y:S02]  /*14b0*/  ULDC UR5, c[0x0][0x1c0] ;  /* 0x0000700000057ab9 */ /* 0x000fe40000000800 */
[----:B------:R-:W-:Y:S02]  /*14c0*/  UIMAD UR5, UR17, UR5, UR12 ;  /* 0x00000005110572a4 */ /* 0x000fe4000f8e020c */
[----:B------:R-:W-:-:S02]  /*14d0*/  @!UP1 UIMAD UR7, UR17, UR7, UR22 ;  /* 0x00000007110792a4 */ /* 0x000fc4000f8e0216 */
[----:B------:R-:W-:Y:S02]  /*14e0*/  UIMAD UR4, UR5, UR4, UR14 ;  /* 0x00000004050472a4 */ /* 0x000fe4000f8e020e */
[----:B------:R-:W-:Y:S02]  /*14f0*/  USHF.L.U32 UR5, UR5, 0x5, URZ ;  /* 0x0000000505057899 */ /* 0x000fe4000800063f */
[----:B------:R-:W-:Y:S02]  /*1500*/  ULDC UR22, c[0x0][0x228] ;  /* 0x00008a0000167ab9 */ /* 0x000fe40000000800 */
[----:B------:R-:W-:Y:S02]  /*1510*/  @!UP1 UIMAD.WIDE.U32 UR32, UR17, UR6, URZ ;  /* 0x00000006112092a5 */ /* 0x000fe4000f8e003f */
[----:B------:R-:W-:Y:S01]  /*1520*/  IADD3 R123, P2, P1, R7, UR5, R22 ;  /* 0x00000005077b7c10 */ /* 0x000fe2000f95e016 */
[----:B------:R-:W-:Y:S02]  /*1530*/  UIMAD UR22, UR4, UR22, URZ ;  /* 0x00000016041672a4 */ /* 0x000fe4000f8e023f */
[----:B------:R-:W-:-:S02]  /*1540*/  USHF.R.S32.HI UR4, URZ, 0x1f, UR5 ;  /* 0x0000001f3f047899 */ /* 0x000fc40008011405 */
[----:B------:R1:W-:Y:S01]  /*1550*/  STL [R1+0xe0], R123 ;  /* 0x0000e07b01007387 */ /* 0x0003e20000100800 */
[----:B------:R-:W-:Y:S02]  /*1560*/  @UP1 UMOV UR6, UR28 ;  /* 0x0000001c00061c82 */ /* 0x000fe40008000000 */
[----:B------:R-:W-:Y:S01]  /*1570*/  @!UP1 UIADD3 UR23, UR33, UR7, URZ ;  /* 0x0000000721179290 */ /* 0x000fe2000fffe03f */
[----:B------:R-:W-:Y:S01]  /*1580*/  IADD3.X R105, R8, UR4, R0, P2, P1 ;  /* 0x0000000408697c10 */ /* 0x000fe200097e2400 */
[----:B------:R-:W-:Y:S02]  /*1590*/  @!UP1 UMOV UR6, UR32 ;  /* 0x0000002000069c82 */ /* 0x000fe40008000000 */
[----:B------:R-:W-:Y:S01]  /*15a0*/  @UP0 UMOV UR28, UR30 ;  /* 0x0000001e001c0c82 */ /* 0x000fe20008000000 */
        /* <DEDUP_REMOVED lines=10> */
[----:B------:R-:W-:Y:S02]  /*1650*/  UMOV UR26, UR28 ;  /* 0x0000001c001a7c82 */ /* 0x000fe40008000000 */
[----:B------:R-:W-:Y:S02]  /*1660*/  UIMAD UR5, UR17, UR5, UR7 ;  /* 0x00000005110572a4 */ /* 0x000fe4000f8e0207 */
[----:B------:R-:W-:-:S04]  /*1670*/  UIMAD.WIDE.U32 UR28, UR17, UR4, UR26 ;  /* 0x00000004111c72a5 */ /* 0x000fc8000f8e001a */
[----:B------:R-:W-:Y:S02]  /*1680*/  UIADD3 UR26, UR29, UR5, URZ ;  /* 0x000000051d1a7290 */ /* 0x000fe4000fffe03f */
.L_x_1082:
[----:B------:R-:W-:Y:S01]  /*1690*/  IABS R0, c[0x0][0x1c8] ;  /* 0x0000720000007a13 */ /* 0x000fe20000000000 */
[----:B------:R-:W2:Y:S01]  /*16a0*/  S2R R2, SR_CTAID.Z ;  /* 0x0000000000027919 */ /* 0x000ea20000002700 */
[----:B------:R-:W-:Y:S02]  /*16b0*/  UMOV UR30, URZ ;  /* 0x0000003f001e7c82 */ /* 0x000fe40008000000 */
[----:B------:R-:W3:Y:S01]  /*16c0*/  R2UR UR7, R0 ;  /* 0x00000000000773c2 */ /* 0x000ee200000e0000 */
[----:B------:R-:W-:Y:S01]  /*16d0*/  @UP0 UIADD3 UR29, UR24, UR25, URZ ;  /* 0x00000019181d0290 */ /* 0x000fe2000fffe03f */
[----:B---3--:R-:W3:Y:S08]  /*16e0*/  I2F.RP R0, UR7 ;  /* 0x0000000700007d06 */ /* 0x008ef00008209400 */
[----:B---3--:R-:W3:Y:S02]  /*16f0*/  MUFU.RCP R0, R0 ;  /* 0x0000000000007308 */ /* 0x008ee40000001000 */
[----:B---3--:R-:W-:-:S06]  /*1700*/  IADD3 R0, R0, 0xffffffe, RZ ;  /* 0x0ffffffe00007810 */ /* 0x008fcc0007ffe0ff */
[----:B------:R-:W3:Y:S02]  /*1710*/  F2I.FTZ.U32.TRUNC.NTZ R0, R0 ;  /* 0x0000000000007305 */ /* 0x000ee4000021f000 */
[----:B---3--:R2:W3:Y:S02]  /*1720*/  R2UR UR31, R0 ;  /* 0x00000000001f73c2 */ /* 0x0084e400000e0000 */
[----:B--2---:R-:W-:Y:S01]  /*1730*/  IABS R0, R2 ;  /* 0x0000000200007213 */ /* 0x004fe20000000000 */
[----:B---3--:R-:W-:-:S05]  /*1740*/  UIADD3 UR5, URZ, -UR31, URZ ;  /* 0x8000001f3f057290 */ /* 0x008fca000fffe03f */
[----:B------:R-:W2:Y:S01]  /*1750*/  R2UR UR4, R0 ;  /* 0x00000000000473c2 */ /* 0x000ea200000e0000 */
[----:B------:R-:W-:-:S04]  /*1760*/  UIMAD UR5, UR5, UR7, URZ ;  /* 0x00000007050572a4 */ /* 0x000fc8000f8e023f */
[----:B------:R-:W-:-:S07]  /*1770*/  UIMAD.WIDE.U32 UR30, UR31, UR5, UR30 ;  /* 0x000000051f1e72a5 */ /* 0x000fce000f8e001e */
[----:B------:R-:W-:Y:S02]  /*1780*/  UMOV UR5, UR31 ;  /* 0x0000001f00057c82 */ /* 0x000fe40008000000 */
[----:B--2---:R-:W-:-:S07]  /*1790*/  UIMAD.WIDE.U32 UR30, UR5, UR4, URZ ;  /* 0x00000004051e72a5 */ /* 0x004fce000f8e003f */
[----:B------:R-:W-:Y:S02]  /*17a0*/  UMOV UR5, UR31 ;  /* 0x0000001f00057c82 */ /* 0x000fe40008000000 */
[----:B------:R-:W-:-:S04]  /*17b0*/  UIADD3 UR27, -UR5, URZ, URZ ;  /* 0x0000003f051b7290 */ /* 0x000fc8000fffe13f */
        /* <DEDUP_REMOVED lines=32> */
.L_x_1083:
[CC--:B------:R-:W-:Y:S01]  /*19c0*/  LEA.HI R0, R9.reuse, R29.reuse, RZ, 0x3 ;  /* 0x0000001d09007211 */ /* 0x0c0fe200078f18ff */
[----:B------:R-:W2:Y:S01]  /*19d0*/  S2R R20, SR_CTAID.Z ;  /* 0x0000000000147919 */ /* 0x000ea20000002700 */
[----:B------:R-:W-:Y:S01]  /*19e0*/  LEA.HI R3, R9, R29, RZ, 0x4 ;  /* 0x0000001d09037211 */ /* 0x000fe200078f20ff */
[----:B------:R-:W-:Y:S01]  /*19f0*/  ULDC.64 UR4, c[0x0][0x1b8] ;  /* 0x00006e0000047ab9 */ /* 0x000fe20000000a00 */
[----:B------:R-:W-:Y:S01]  /*1a00*/  SHF.R.S32.HI R6, RZ, 0x3, R0 ;  /* 0x00000003ff067819 */ /* 0x000fe20000011400 */
[----:B------:R-:W-:Y:S01]  /*1a10*/  UIMAD UR4, UR31, UR4, URZ ;  /* 0x000000041f0472a4 */ /* 0x000fe2000f8e023f */
[----:B------:R-:W-:Y:S01]  /*1a20*/  LOP3.LUT R0, R0, 0xfffffff8, RZ, 0xc0, !PT ;  /* 0xfffffff800007812 */ /* 0x000fe200078ec0ff */
[----:B------:R-:W-:Y:S01]  /*1a30*/  IMAD.MOV.U32 R30, RZ, RZ, 0x20 ;  /* 0x00000020ff1e7424 */ /* 0x000fe200078e00ff */
[----:B------:R-:W-:Y:S01]  /*1a40*/  SHF.R.S32.HI R5, RZ, 0x4, R3 ;  /* 0x00000004ff057819 */ /* 0x000fe20000011403 */
[----:B------:R-:W-:Y:S01]  /*1a50*/  IMAD.SHL.U32 R2, R6, 0x40, RZ ;  /* 0x0000004006027824 */ /* 0x000fe200078e00ff */
[----:B------:R-:W-:Y:S01]  /*1a60*/  SHF.R.S32.HI R7, RZ, 0x1f, R6 ;  /* 0x0000001fff077819 */ /* 0x000fe20000011406 */
[----:B------:R-:W-:Y:S01]  /*1a70*/  IMAD.IADD R28, R29, 0x1, -R0 ;  /* 0x000000011d1c7824 */ /* 0x000fe200078e0a00 */
[C---:B------:R-:W-:Y:S01]  /*1a80*/  LEA.HI R0, R3.reuse, R5, RZ, 0x1 ;  /* 0x0000000503007211 */ /* 0x040fe200078f08ff */
[----:B------:R-:W-:Y:S01]  /*1a90*/  UIMAD UR17, UR25, UR5, UR4 ;  /* 0x00000005191172a4 */ /* 0x000fe2000f8e0204 */
[----:B------:R-:W-:Y:S01]  /*1aa0*/  LOP3.LUT R3, R3, 0xfffffff0, RZ, 0xc0, !PT ;  /* 0xfffffff003037812 */ /* 0x000fe200078ec0ff */
[----:B------:R-:W-:Y:S01]  /*1ab0*/  IMAD.SHL.U32 R116, R28, 0x8, RZ ;  /* 0x000000081c747824 */ /* 0x000fe200078e00ff */
[----:B------:R-:W-:Y:S01]  /*1ac0*/  LOP3.LUT R8, R2, 0x1c0, RZ, 0xc0, !PT ;  /* 0x000001c002087812 */ /* 0x000fe200078ec0ff */
[----:B------:R-:W-:Y:S01]  /*1ad0*/  ULDC.64 UR4, c[0x0][0x1a8] ;  /* 0x00006a0000047ab9 */ /* 0x000fe20000000a00 */
[----:B------:R-:W-:Y:S01]  /*1ae0*/  LOP3.LUT R2, R0, 0xfffffffe, RZ, 0xc0, !PT ;  /* 0xfffffffe00027812 */ /* 0x000fe200078ec0ff */
[----:B------:R-:W-:Y:S01]  /*1af0*/  IMAD.IADD R0, R29, 0x1, -R3 ;  /* 0x000000011d007824 */ /* 0x000fe200078e0a03 */
[----:B------:R-:W-:Y:S01]  /*1b00*/  LOP3.LUT R4, R8, 0x38, R116, 0xf8, !PT ;  /* 0x0000003808047812 */ /* 0x000fe200078ef874 */
[----:B------:R-:W-:Y:S01]  /*1b10*/  UIMAD UR4, UR27, UR4, URZ ;  /* 0x000000041b0472a4 */ /* 0x000fe2000f8e023f */
[----:B------:R-:W-:Y:S01]  /*1b20*/  SHF.R.U32.HI R8, RZ, 0x3, R8 ;  /* 0x00000003ff087819 */ /* 0x000fe20000011608 */
[----:B------:R-:W-:Y:S01]  /*1b30*/  IMAD.IADD R27, R5, 0x1, -R2 ;  /* 0x00000001051b7824 */ /* 0x000fe200078e0a02 */
[----:B------:R-:W-:Y:S01]  /*1b40*/  SHF.R.S32.HI R2, RZ, 0x1f, R0 ;  /* 0x0000001fff027819 */ /* 0x000fe20000011400 */
[----:B------:R-:W-:Y:S01]  /*1b50*/  UIMAD UR4, UR12, UR5, UR4 ;  /* 0x000000050c0472a4 */ /* 0x000fe2000f8e0204 */
[----:B------:R-:W-:Y:S01]  /*1b60*/  LOP3.LUT R8, R4, R8, RZ, 0x3c, !PT ;  /* 0x0000000804087212 */ /* 0x000fe200078e3cff */
[----:B------:R-:W-:Y:S01]  /*1b70*/  IMAD.U32 R10, RZ, RZ, UR13 ;  /* 0x0000000dff0a7e24 */ /* 0x000fe2000f8e00ff */
[----:B------:R-:W-:Y:S01]  /*1b80*/  LEA.HI R13, R2, R0, RZ, 0x3 ;  /* 0x00000000020d7211 */ /* 0x000fe200078f18ff */
[----:B------:R-:W-:Y:S01]  /*1b90*/  BSSY B0, `(.L_x_1084) ;  /* 0x000006a000007945 */ /* 0x000fe20003800000 */
[----:B------:R-:W-:Y:S01]  /*1ba0*/  LEA.HI R5, R9, R29, RZ, 0x6 ;  /* 0x0000001d09057211 */ /* 0x000fe200078f30ff */
[----:B------:R-:W-:Y:S01]  /*1bb0*/  IMAD.SHL.U32 R9, R27, 0x8, RZ ;  /* 0x000000081b097824 */ /* 0x000fe200078e00ff */
[----:B------:R-:W-:Y:S01]  /*1bc0*/  LOP3.LUT R4, R13, 0xfffffff8, RZ, 0xc0, !PT ;  /* 0xfffffff80d047812 */ /* 0x000fe200078ec0ff */
[----:B------:R-:W-:Y:S01]  /*1bd0*/  IMAD.WIDE R10, R10, 0x40, R6 ;  /* 0x000000400a0a7825 */ /* 0x000fe200078e0206 */
[----:B------:R-:W-:-:S02]  /*1be0*/  SHF.R.S32.HI R117, RZ, 0x1f, R116 ;  /* 0x0000001fff757819 */ /* 0x000fc40000011474 */
[----:B------:R-:W-:Y:S01]  /*1bf0*/  IADD3 R2, P0, R116, UR6, RZ ;  /* 0x0000000674027c10 */ /* 0x000fe2000ff1e0ff */
[----:B------:R-:W-:Y:S01]  /*1c00*/  IMAD.IADD R0, R0, 0x1, -R4 ;  /* 0x0000000100007824 */ /* 0x000fe200078e0a04 */
[----:B------:R-:W-:Y:S01]  /*1c10*/  ULDC.64 UR6, c[0x0][0x1b0] ;  /* 0x00006c0000067ab9 */ /* 0x000fe20000000a00 */
[----:B------:R-:W-:Y:S01]  /*1c20*/  IMAD.SHL.U32 R5, R5, 0x8, RZ ;  /* 0x0000000805057824 */ /* 0x000fe200078e00ff */
[----:B------:R-:W-:Y:S01]  /*1c30*/  IADD3.X R3, R117, UR23, RZ, P0, !PT ;  /* 0x0000001775037c10 */ /* 0x000fe200087fe4ff */
[C---:B------:R-:W-:Y:S01]  /*1c40*/  IMAD R4, R7.reuse, c[0x0][0x198], RZ ;  /* 0x0000660007047a24 */ /* 0x040fe200078e02ff */
[C---:B------:R-:W-:Y:S01]  /*1c50*/  LOP3.LUT P3, RZ, R0.reuse, 0x4, RZ, 0xc0, !PT ;  /* 0x0000000400ff7812 */ /* 0x040fe2000786c0ff */
[----:B------:R-:W-:Y:S01]  /*1c60*/  UIMAD UR6, UR31, UR6, URZ ;  /* 0x000000061f0672a4 */ /* 0x000fe2000f8e023f */
[C---:B------:R-:W-:Y:S01]  /*1c70*/  LOP3.LUT P2, RZ, R0.reuse, 0x2, RZ, 0xc0, !PT ;  /* 0x0000000200ff7812 */ /* 0x040fe2000784c0ff */
[----:B------:R-:W-:Y:S01]  /*1c80*/  IMAD.SHL.U32 R0, R0, 0x40, RZ ;  /* 0x0000004000007824 */ /* 0x000fe200078e00ff */
[----:B------:R-:W-:Y:S01]  /*1c90*/  LOP3.LUT R209, R8, 0xfffffe00, R5, 0xf8, !PT ;  /* 0xfffffe0008d17812 */ /* 0x000fe200078ef805 */
[----:B--2---:R-:W-:Y:S01]  /*1ca0*/  IMAD.WIDE.U32 R20, R20, c[0x0][0x1a8], R2 ;  /* 0x00006a0014147a25 */ /* 0x004fe200078e0002 */
[----:B------:R-:W-:Y:S01]  /*1cb0*/  UIMAD UR7, UR25, UR7, UR6 ;  /* 0x00000007190772a4 */ /* 0x000fe2000f8e0206 */
[----:B------:R-:W-:Y:S01]  /*1cc0*/  IADD3 R109, R116, 0x40, RZ ;  /* 0x00000040746d7810 */ /* 0x000fe20007ffe0ff */
[----:B------:R2:W-:Y:S01]  /*1cd0*/  STL.64 [R1+0x98], R116 ;  /* 0x0000987401007387 */ /* 0x0005e20000100a00 */
[----:B------:R-:W-:Y:S01]  /*1ce0*/  IMAD R12, R6, c[0x0][0x19c], R4 ;  /* 0x00006700060c7a24 */ /* 0x000fe200078e0204 */
[----:B------:R-:W-:Y:S01]  /*1cf0*/  LOP3.LUT R0, R0, 0x1c0, RZ, 0xc0, !PT ;  /* 0x000001c000007812 */ /* 0x000fe200078ec0ff */
[----:B------:R-:W-:Y:S01]  /*1d00*/  IMAD R8, R7, c[0x0][0x1a0], RZ ;  /* 0x0000680007087a24 */ /* 0x000fe200078e02ff */
[----:B------:R-:W-:Y:S01]  /*1d10*/  IADD3 R108, R116, 0x80, RZ ;  /* 0x00000080746c7810 */ /* 0x000fe20007ffe0ff */
[----:B------:R-:W-:Y:S01]  /*1d20*/  IMAD.WIDE.U32 R4, R6, c[0x0][0x198], R116 ;  /* 0x0000660006047a25 */ /* 0x000fe200078e0074 */
[----:B------:R-:W-:Y:S01]  /*1d30*/  LOP3.LUT R9, R0, 0x8, R9, 0xf8, !PT ;  /* 0x0000000800097812 */ /* 0x000fe200078ef809 */
[----:B------:R-:W-:Y:S01]  /*1d40*/  UIADD3 UR6, -UR14, UR16, URZ ;  /* 0x000000100e067290 */ /* 0x000fe2000fffe13f */
[----:B------:R-:W-:Y:S01]  /*1d50*/  SHF.R.U32.HI R0, RZ, 0x3, R0 ;  /* 0x00000003ff007819 */ /* 0x000fe20000011600 */
[----:B------:R-:W-:Y:S01]  /*1d60*/  IMAD.WIDE.U32 R2, R6, c[0x0][0x1a0], R116 ;  /* 0x0000680006027a25 */ /* 0x000fe200078e0074 */
[----:B------:R-:W-:-:S02]  /*1d70*/  IADD3 R4, P1, R4, UR28, RZ ;  /* 0x0000001c04047c10 */ /* 0x000fc4000ff3e0ff */
[----:B------:R-:W-:Y:S01]  /*1d80*/  LOP3.LUT R9, R9, R0, RZ, 0x3c, !PT ;  /* 0x0000000009097212 */ /* 0x000fe200078e3cff */
[----:B------:R-:W-:Y:S01]  /*1d90*/  IMAD R8, R6, c[0x0][0x1a4], R8 ;  /* 0x0000690006087a24 */ /* 0x000fe200078e0208 */
[----:B------:R-:W-:Y:S01]  /*1da0*/  IADD3 R2, P0, R2, UR30, RZ ;  /* 0x0000001e02027c10 */ /* 0x000fe2000ff1e0ff */
[----:B------:R-:W-:Y:S01]  /*1db0*/  IMAD.U32 R0, RZ, RZ, UR25 ;  /* 0x00000019ff007e24 */ /* 0x000fe2000f8e00ff */
[----:B------:R-:W-:Y:S01]  /*1dc0*/  IADD3.X R5, R5, UR26, R12, P1, !PT ;  /* 0x0000001a05057c10 */ /* 0x000fe20008ffe40c */
[----:B------:R-:W-:Y:S01]  /*1dd0*/  IMAD.SHL.U32 R209, R209, 0x2, RZ ;  /* 0x00000002d1d17824 */ /* 0x000fe200078e00ff */
[----:B------:R-:W-:Y:S01]  /*1de0*/  IADD3.X R3, R3, UR29, R8, P0, !PT ;  /* 0x0000001d03037c10 */ /* 0x000fe200087fe408 */
[----:B------:R-:W-:Y:S01]  /*1df0*/  IMAD.U32 R8, RZ, RZ, UR25 ;  /* 0x00000019ff087e24 */ /* 0x000fe2000f8e00ff */
[----:B------:R-:W-:Y:S02]  /*1e00*/  IADD3 R107, R116, 0xc0, RZ ;  /* 0x000000c0746b7810 */ /* 0x000fe40007ffe0ff */
[----:B------:R-:W-:Y:S01]  /*1e10*/  SHF.R.S32.HI R25, RZ, 0x5, R14 ;  /* 0x00000005ff197819 */ /* 0x000fe2000001140e */
[----:B------:R-:W-:Y:S01]  /*1e20*/  IMAD.WIDE.U32 R36, R8, c[0x0][0x1b0], R4 ;  /* 0x00006c0008247a25 */ /* 0x000fe200078e0004 */
[----:B------:R-:W-:-:S02]  /*1e30*/  ISETP.GE.AND P0, PT, R6, UR6, PT ;  /* 0x0000000606007c0c */ /* 0x000fc4000bf06270 */
[----:B------:R-:W-:Y:S01]  /*1e40*/  SHF.R.S32.HI R5, RZ, 0x1f, R22 ;  /* 0x0000001fff057819 */ /* 0x000fe20000011416 */
[----:B------:R-:W-:Y:S01]  /*1e50*/  IMAD.WIDE.U32 R32, R0, c[0x0][0x1b8], R2 ;  /* 0x00006e0000207a25 */ /* 0x000fe200078e0002 */
[----:B------:R2:W-:Y:S01]  /*1e60*/  STL.64 [R1+0xb8], R36 ;  /* 0x0000b82401007387 */ /* 0x0005e20000100a00 */
[----:B------:R-:W-:Y:S02]  /*1e70*/  IADD3 R39, R37, UR7, RZ ;  /* 0x0000000725277c10 */ /* 0x000fe4000fffe0ff */
[----:B------:R-:W-:Y:S01]  /*1e80*/  SHF.R.S32.HI R0, RZ, 0x1f, R14 ;  /* 0x0000001fff007819 */ /* 0x000fe2000001140e */
[----:B------:R2:W-:Y:S01]  /*1e90*/  STL.64 [R1+0xd8], R32 ;  /* 0x0000d82001007387 */ /* 0x0005e20000100a00 */
[----:B------:R-:W-:Y:S01]  /*1ea0*/  IADD3 R35, R33, UR17, RZ ;  /* 0x0000001121237c10 */ /* 0x000fe2000fffe0ff */
[----:B------:R-:W-:Y:S01]  /*1eb0*/  IMAD.SHL.U32 R4, R13, 0x40, RZ ;  /* 0x000000400d047824 */ /* 0x000fe200078e00ff */
[----:B------:R-:W-:Y:S01]  /*1ec0*/  LEA.HI R0, R0, R25, RZ, 0x2 ;  /* 0x0000001900007211 */ /* 0x000fe200078f10ff */
[----:B------:R2:W-:Y:S01]  /*1ed0*/  STL [R1+0xac], R109 ;  /* 0x0000ac6d01007387 */ /* 0x0005e20000100800 */
[----:B------:R-:W-:Y:S01]  /*1ee0*/  LEA.HI R5, R5, R22, RZ, 0x2 ;  /* 0x0000001605057211 */ /* 0x000fe200078f10ff */
[----:B------:R-:W-:Y:S01]  /*1ef0*/  IMAD.MOV.U32 R3, RZ, RZ, 0x10 ;  /* 0x00000010ff037424 */ /* 0x000fe200078e00ff */
[----:B------:R-:W-:Y:S01]  /*1f00*/  LOP3.LUT R0, R0, 0xffffffc, RZ, 0xc0, !PT ;  /* 0x0ffffffc00007812 */ /* 0x000fe200078ec0ff */
[----:B------:R2:W-:Y:S01]  /*1f10*/  STL [R1+0xa8], R108 ;  /* 0x0000a86c01007387 */ /* 0x0005e20000100800 */
[----:B------:R-:W-:-:S02]  /*1f20*/  SHF.R.S32.HI R26, RZ, 0x2, R5 ;  /* 0x00000002ff1a7819 */ /* 0x000fc40000011405 */
[----:B------:R-:W-:Y:S01]  /*1f30*/  IADD3 R13, R21, UR4, RZ ;  /* 0x00000004150d7c10 */ /* 0x000fe2000fffe0ff */
[----:B------:R2:W-:Y:S01]  /*1f40*/  STL [R1+0xb0], R107 ;  /* 0x0000b06b01007387 */ /* 0x0005e20000100800 */
[----:B------:R-:W-:Y:S01]  /*1f50*/  IMAD.IADD R0, R25, 0x1, -R0 ;  /* 0x0000000119007824 */ /* 0x000fe200078e0a00 */
[----:B------:R-:W-:Y:S02]  /*1f60*/  LOP3.LUT R4, R9, 0xfffffe00, R4, 0xf8, !PT ;  /* 0xfffffe0009047812 */ /* 0x000fe400078ef804 */
[----:B------:R2:W-:Y:S01]  /*1f70*/  STL [R1+0xcc], R35 ;  /* 0x0000cc2301007387 */ /* 0x0005e20000100800 */
[----:B------:R-:W-:Y:S01]  /*1f80*/  IMAD R23, R0, 0x10, R26 ;  /* 0x0000001000177824 */ /* 0x000fe200078e021a */
[----:B------:R-:W-:Y:S02]  /*1f90*/  SEL R3, R3, 0xfffffff0, !P2 ;  /* 0xfffffff003037807 */ /* 0x000fe40005000000 */
[----:B------:R2:W-:Y:S01]  /*1fa0*/  STL [R1+0xa4], R39 ;  /* 0x0000a42701007387 */ /* 0x0005e20000100800 */
        /* <DEDUP_REMOVED lines=40> */
.L_x_1085:
[----:B------:R-:W-:Y:S05]  /*2230*/  BSYNC B0 ;  /* 0x0000000000007941 */ /* 0x000fea0003800000 */
.L_x_1084:
[----:B------:R-:W-:Y:S01]  /*2240*/  LOP3.LUT R0, R5, 0x7ffffffc, RZ, 0xc0, !PT ;  /* 0x7ffffffc05007812 */ /* 0x000fe200078ec0ff */
[----:B------:R-:W-:Y:S01]  /*2250*/  ULEA UR4, UR8, UR22, 0x6 ;  /* 0x0000001608047291 */ /* 0x000fe2000f8e303f */
[----:B------:R-:W-:Y:S01]  /*2260*/  IADD3 R24, R6, 0x10, RZ ;  /* 0x0000001006187810 */ /* 0x000fe20007ffe0ff */
[----:B------:R-:W-:Y:S02]  /*2270*/  BSSY B0, `(.L_x_1086) ;  /* 0x0000034000007945 */ /* 0x000fe40003800000 */
[----:B------:R-:W-:Y:S01]  /*2280*/  IMAD.IADD R0, R22, 0x1, -R0 ;  /* 0x0000000116007824 */ /* 0x000fe200078e0a00 */
[----:B------:R-:W-:Y:S01]  /*2290*/  ISETP.GE.AND P1, PT, R24, UR6, PT ;  /* 0x0000000618007c0c */ /* 0x000fe2000bf26270 */
[----:B------:R-:W-:Y:S02]  /*22a0*/  UIADD3 UR4, UR4, -0x40, URZ ;  /* 0xffffffc004047890 */ /* 0x000fe4000fffe03f */
[----:B------:R-:W-:-:S04]  /*22b0*/  IMAD.SHL.U32 R0, R0, 0x2, RZ ;  /* 0x0000000200007824 */ /* 0x000fc800078e00ff */
[----:B------:R-:W-:Y:S02]  /*22c0*/  IMAD R0, R23, c[0x0][0x228], R0 ;  /* 0x00008a0017007a24 */ /* 0x000fe400078e0200 */
[----:B------:R-:W-:-:S03]  /*22d0*/  IMAD.U32 R5, RZ, RZ, UR4 ;  /* 0x00000004ff057e24 */ /* 0x000fc6000f8e00ff */
[----:B------:R-:W-:Y:S02]  /*22e0*/  IADD3 R127, P0, R0, UR4, RZ ;  /* 0x00000004007f7c10 */ /* 0x000fe4000ff1e0ff */
[----:B------:R-:W-:-:S04]  /*22f0*/  SHF.R.S32.HI R0, RZ, 0x1f, R0 ;  /* 0x0000001fff007819 */ /* 0x000fc80000011400 */
[----:B------:R-:W-:Y:S01]  /*2300*/  LEA.HI.X.SX32 R126, R5, R0, 0x1, P0 ;  /* 0x00000000057e7211 */ /* 0x000fe200000f0eff */
[----:B------:R-:W-:Y:S05]  /*2310*/  @P1 BRA `(.L_x_1087) ;  /* 0x0000029000001947 */ /* 0x000fea0003800000 */
[----:B------:R-:W-:Y:S01]  /*2320*/  IADD3 R0, P0, R10, 0x10, RZ ;  /* 0x000000100a007810 */ /* 0x000fe20007f1e0ff */
[----:B---3--:R-:W-:Y:S01]  /*2330*/  IMAD.MOV.U32 R8, RZ, RZ, R20 ;  /* 0x000000ffff087224 */ /* 0x008fe200078e0014 */
        /* <DEDUP_REMOVED lines=39> */
.L_x_1087:
[----:B------:R-:W-:Y:S05]  /*25b0*/  BSYNC B0 ;  /* 0x0000000000007941 */ /* 0x000fea0003800000 */
.L_x_1086:
[----:B------:R-:W-:Y:S01]  /*25c0*/  IADD3 R22, R6, 0x20, RZ ;  /* 0x0000002006167810 */ /* 0x000fe20007ffe0ff */
[----:B------:R-:W-:Y:S03]  /*25d0*/  BSSY B0, `(.L_x_1088) ;  /* 0x000002c000007945 */ /* 0x000fe60003800000 */
[----:B------:R-:W-:-:S13]  /*25e0*/  ISETP.GE.AND P0, PT, R22, UR6, PT ;  /* 0x0000000616007c0c */ /* 0x000fda000bf06270 */
        /* <DEDUP_REMOVED lines=42> */
.L_x_1089:
[----:B------:R-:W-:Y:S05]  /*2890*/  BSYNC B0 ;  /* 0x0000000000007941 */ /* 0x000fea0003800000 */
.L_x_1088:
[----:B---3--:R-:W-:Y:S01]  /*28a0*/  IADD3 R18, R6, 0x30, RZ ;  /* 0x0000003006127810 */ /* 0x008fe20007ffe0ff */
        /* <DEDUP_REMOVED lines=47> */
.L_x_1091:
[----:B------:R-:W-:Y:S05]  /*2ba0*/  BSYNC B0 ;  /* 0x0000000000007941 */ /* 0x000fea0003800000 */
.L_x_1090:
        /* <DEDUP_REMOVED lines=48> */
.L_x_1093:
[----:B------:R-:W-:Y:S05]  /*2eb0*/  BSYNC B0 ;  /* 0x0000000000007941 */ /* 0x000fea0003800000 */
.L_x_1092:
        /* <DEDUP_REMOVED lines=41> */
.L_x_1095:
[----:B------:R-:W-:Y:S05]  /*3150*/  BSYNC B0 ;  /* 0x0000000000007941 */ /* 0x000fea0003800000 */
.L_x_1094:
[----:B------:R-:W-:Y:S01]  /*3160*/  ISETP.GE.AND P0, PT, R22, UR27, PT ;  /* 0x0000001b16007c0c */ /* 0x000fe2000bf06270 */
[----:B------:R-:W-:-:S12]  /*3170*/  BSSY B0, `(.L_x_1096) ;  /* 0x0000027000007945 */ /* 0x000fd80003800000 */
[----:B------:R-:W-:Y:S05]  /*3180*/  @P0 BRA `(.L_x_1097) ;  /* 0x0000025000000947 */ /* 0x000fea0003800000 */
[----:B------:R-:W-:Y:S01]  /*3190*/  ISETP.GE.AND P5, PT, R116, c[0x0][0x220], PT ;  /* 0x0000880074007a0c */ /* 0x000fe20003fa6270 */
[----:B------:R-:W-:Y:S01]  /*31a0*/  IMAD.MOV.U32 R5, RZ, RZ, c[0x0][0x198] ;  /* 0x00006600ff057624 */ /* 0x000fe200078e00ff */
[----:B------:R-:W-:Y:S01]  /*31b0*/  ISETP.GE.AND P4, PT, R109, c[0x0][0x220], PT ;  /* 0x000088006d007a0c */ /* 0x000fe20003f86270 */
[----:B-1-3--:R-:W-:Y:S01]  /*31c0*/  IMAD.MOV.U32 R12, RZ, RZ, c[0x0][0x19c] ;  /* 0x00006700ff0c7624 */ /* 0x00afe200078e00ff */
        /* <DEDUP_REMOVED lines=33> */
.L_x_1097:
[----:B------:R-:W-:Y:S05]  /*33e0*/  BSYNC B0 ;  /* 0x0000000000007941 */ /* 0x000fea0003800000 */
.L_x_1096:
[----:B------:R-:W-:Y:S01]  /*33f0*/  ISETP.GE.AND P0, PT, R18, UR27, PT ;  /* 0x0000001b12007c0c */ /* 0x000fe2000bf06270 */
[----:B------:R-:W-:Y:S01]  /*3400*/  ULDC.64 UR4, c[0x0][0x1a0] ;  /* 0x0000680000047ab9 */ /* 0x000fe20000000a00 */
[----:B------:R-:W-:Y:S01]  /*3410*/  BSSY B0, `(.L_x_1098) ;  /* 0x000002b000007945 */ /* 0x000fe20003800000 */
[----:B------:R-:W-:Y:S02]  /*3420*/  USHF.L.U64.HI UR12, UR4, UR12, UR5 ;  /* 0x0000000c040c7299 */ /* 0x000fe40008010205 */
[----:B------:R-:W-:-:S08]  /*3430*/  USHF.L.U32 UR17, UR4, 0x6, URZ ;  /* 0x0000000604117899 */ /* 0x000fd0000800063f */
[----:B------:R-:W-:Y:S05]  /*3440*/  @P0 BRA `(.L_x_1099) ;  /* 0x0000027000000947 */ /* 0x000fea0003800000 */
[----:B------:R-:W-:Y:S01]  /*3450*/  ISETP.GE.AND P5, PT, R116, c[0x0][0x220], PT ;  /* 0x0000880074007a0c */ /* 0x000fe20003fa6270 */
[----:B-1-3--:R-:W-:Y:S01]  /*3460*/  IMAD.MOV.U32 R14, RZ, RZ, c[0x0][0x198] ;  /* 0x00006600ff0e7624 */ /* 0x00afe200078e00ff */
        /* <DEDUP_REMOVED lines=37> */
.L_x_1099:
[----:B------:R-:W-:Y:S05]  /*36c0*/  BSYNC B0 ;  /* 0x0000000000007941 */ /* 0x000fea0003800000 */
.L_x_1098:
[----:B------:R-:W0:Y:S01]  /*36d0*/  LDGDEPBAR ;  /* 0x00000000000079af */ /* 0x000e220000000000 */
[----:B------:R-:W-:Y:S01]  /*36e0*/  LEA R0, R25, UR14, 0x4 ;  /* 0x0000000e19007c11 */ /* 0x000fe2000f8e20ff */
[----:B------:R-:W-:Y:S01]  /*36f0*/  IMAD.SHL.U32 R5, R28, 0x40, RZ ;  /* 0x000000401c057824 */ /* 0x000fe200078e00ff */
[C---:B------:R-:W-:Y:S01]  /*3700*/  ISETP.GE.AND P0, PT, R6.reuse, UR27, PT ;  /* 0x0000001b06007c0c */ /* 0x040fe2000bf06270 */
[----:B-1----:R-:W-:Y:S01]  /*3710*/  IMAD.MOV.U32 R10, RZ, RZ, R34 ;  /* 0x000000ffff0a7224 */ /* 0x002fe200078e0022 */
[----:B------:R-:W-:Y:S01]  /*3720*/  SHF.L.U32 R6, R6, 0x3, RZ ;  /* 0x0000000306067819 */ /* 0x000fe200000006ff */
[----:B------:R-:W-:Y:S01]  /*3730*/  IMAD.IADD R104, R26, 0x1, R0 ;  /* 0x000000011a687824 */ /* 0x000fe200078e0200 */
[----:B------:R-:W-:Y:S01]  /*3740*/  LOP3.LUT R0, R5, 0x1c0, RZ, 0xc0, !PT ;  /* 0x000001c005007812 */ /* 0x000fe200078ec0ff */
[----:B------:R-:W-:Y:S01]  /*3750*/  IMAD.MOV.U32 R11, RZ, RZ, R35 ;  /* 0x000000ffff0b7224 */ /* 0x000fe200078e0023 */
[----:B------:R-:W-:Y:S01]  /*3760*/  UIMAD UR5, UR12, UR24, URZ ;  /* 0x000000180c0572a4 */ /* 0x000fe2000f8e023f */
[----:B------:R-:W-:Y:S01]  /*3770*/  IMAD.MOV.U32 R10, RZ, RZ, R32 ;  /* 0x000000ffff0a7224 */ /* 0x000fe200078e0020 */
[----:B------:R-:W-:Y:S01]  /*3780*/  LOP3.LUT R6, R0, 0x8, R6, 0xf8, !PT ;  /* 0x0000000800067812 */ /* 0x000fe200078ef806 */
[----:B------:R-:W-:Y:S01]  /*3790*/  IMAD.U32 R8, RZ, RZ, UR24 ;  /* 0x00000018ff087e24 */ /* 0x000fe2000f8e00ff */
[----:B------:R-:W-:Y:S01]  /*37a0*/  SHF.R.U32.HI R5, RZ, 0x3, R0 ;  /* 0x00000003ff057819 */ /* 0x000fe20000011600 */
[----:B------:R-:W-:Y:S01]  /*37b0*/  IMAD.U32 R0, RZ, RZ, UR13 ;  /* 0x0000000dff007e24 */ /* 0x000fe2000f8e00ff */
[----:B------:R1:W-:Y:S01]  /*37c0*/  STL.64 [R1+0xc8], R10 ;  /* 0x0000c80a01007387 */ /* 0x0003e20000100a00 */
[----:B------:R-:W-:Y:S01]  /*37d0*/  UIMAD UR5, UR23, UR17, UR5 ;  /* 0x00000011170572a4 */ /* 0x000fe2000f8e0205 */
[----:B------:R-:W-:Y:S01]  /*37e0*/  IMAD.WIDE.U32 R8, R8, UR17, R10 ;  /* 0x0000001108087c25 */ /* 0x000fe2000f8e000a */
[----:B------:R-:W-:Y:S01]  /*37f0*/  LOP3.LUT R5, R6, R5, RZ, 0x3c, !PT ;  /* 0x0000000506057212 */ /* 0x000fe200078e3cff */
[----:B------:R-:W-:Y:S01]  /*3800*/  UIADD3 UR22, UR20, -0x4ab325aa, URZ ;  /* 0xb54cda5614167890 */ /* 0x000fe2000fffe03f */
[----:B------:R-:W-:Y:S01]  /*3810*/  LOP3.LUT P1, RZ, R28, 0x4, RZ, 0xc0, !PT ;  /* 0x000000041cff7812 */ /* 0x000fe2000782c0ff */
[----:B------:R-:W-:Y:S01]  /*3820*/  IMAD R120, R0, 0x4, R25 ;  /* 0x0000000400787824 */ /* 0x000fe200078e0219 */
[----:B------:R-:W-:Y:S01]  /*3830*/  SHF.L.U32 R29, R29, 0x1, RZ ;  /* 0x000000011d1d7819 */ /* 0x000fe200000006ff */
[----:B------:R-:W-:Y:S01]  /*3840*/  IMAD R6, R25, 0x400, R4 ;  /* 0x0000040019067824 */ /* 0x000fe200078e0204 */
[----:B------:R-:W-:-:S04]  /*3850*/  DEPBAR.LE SB0, 0x0 ;  /* 0x000080000000791a */ /* 0x000fc80000000000 */
[----:B------:R-:W-:Y:S01]  /*3860*/  BAR.SYNC.DEFER_BLOCKING 0x0 ;  /* 0x0000000000007b1d */ /* 0x000fe20000010000 */
[----:B------:R-:W-:Y:S01]  /*3870*/  UIADD3 UR14, UR21, 0x646e171e, URZ ;  /* 0x646e171e150e7890 */ /* 0x000fe2000fffe03f */
[----:B------:R-:W-:Y:S01]  /*3880*/  IADD3 R7, R9, UR5, RZ ;  /* 0x0000000509077c10 */ /* 0x000fe2000fffe0ff */
[----:B------:R-:W-:Y:S01]  /*3890*/  IMAD.SHL.U32 R189, R6, 0x2, RZ ;  /* 0x0000000206bd7824 */ /* 0x000fe200078e00ff */
[----:B------:R-:W-:Y:S02]  /*38a0*/  LEA R5, R27, R5, 0x9 ;  /* 0x000000051b057211 */ /* 0x000fe400078e48ff */
[----:B------:R1:W-:Y:S01]  /*38b0*/  STL [R1+0xc0], R120 ;  /* 0x0000c07801007387 */ /* 0x0003e20000100800 */
[----:B------:R-:W-:Y:S01]  /*38c0*/  BSSY B0, `(.L_x_1100) ;  /* 0x0000029000007945 */ /* 0x000fe20003800000 */
[----:B------:R-:W-:Y:S02]  /*38d0*/  SEL R0, R30, 0xffffffe0, !P1 ;  /* 0xffffffe01e007807 */ /* 0x000fe40004800000 */
[----:B------:R-:W-:Y:S01]  /*38e0*/  LOP3.LUT R112, R29, 0x6, RZ, 0xc0, !PT ;  /* 0x000000061d707812 */ /* 0x000fe200078ec0ff */
        /* <DEDUP_REMOVED lines=9> */
[C---:B---3--:R-:W-:Y:S01]  /*3980*/  @!P5 LEA R14, P6, R8.reuse, c[0x0][0x170], 0x1 ;  /* 0x00005c00080eda11 */ /* 0x048fe200078c08ff */
[----:B------:R3:W-:Y:S01]  /*3990*/  @P5 STS.128 [R209+0x10000], RZ ;  /* 0x010000ffd1005388 */ /* 0x0007e20000000c00 */
[C---:B------:R-:W-:Y:S02]  /*39a0*/  @!P4 LEA R12, P3, R8.reuse, c[0x0][0x170], 0x1 ;  /* 0x00005c00080cca11 */ /* 0x040fe400078608ff */
[C---:B-1----:R-:W-:Y:S02]  /*39b0*/  @!P2 LEA R10, P1, R8.reuse, c[0x0][0x170], 0x1 ;  /* 0x00005c00080aaa11 */ /* 0x042fe400078208ff */
        /* <DEDUP_REMOVED lines=25> */
.L_x_1101:
[----:B------:R-:W-:Y:S05]  /*3b50*/  BSYNC B0 ;  /* 0x0000000000007941 */ /* 0x000fea0003800000 */
.L_x_1100:
        /* <DEDUP_REMOVED lines=13> */
[----:B-1-3--:R-:W-:-:S04]  /*3c30*/  IADD3 R10, P0, R8, UR23, RZ ;  /* 0x00000017080a7c10 */ /* 0x00afc8000ff1e0ff */
        /* <DEDUP_REMOVED lines=31> */
.L_x_1103:
[----:B------:R-:W-:Y:S05]  /*3e30*/  BSYNC B0 ;  /* 0x0000000000007941 */ /* 0x000fea0003800000 */
.L_x_1102:
        /* <DEDUP_REMOVED lines=8> */
[----:B-1-3--:R-:W-:Y:S01]  /*3ec0*/  IMAD.MOV.U32 R11, RZ, RZ, c[0x0][0x1a0] ;  /* 0x00006800ff0b7624 */ /* 0x00afe200078e00ff */
        /* <DEDUP_REMOVED lines=35> */
.L_x_1105:
[----:B------:R-:W-:Y:S05]  /*4100*/  BSYNC B0 ;  /* 0x0000000000007941 */ /* 0x000fea0003800000 */
.L_x_1104:
[----:B------:R-:W-:Y:S01]  /*4110*/  ISETP.GE.AND P0, PT, R18, UR27, PT ;  /* 0x0000001b12007c0c */ /* 0x000fe2000bf06270 */
[----:B------:R-:W-:Y:S01]  /*4120*/  UIADD3 UR4, UR15, 0x1, -UR16 ;  /* 0x000000010f047890 */ /* 0x000fe2000fffe810 */
[----:B------:R-:W-:Y:S01]  /*4130*/  BSSY B0, `(.L_x_1106) ;  /* 0x0000031000007945 */ /* 0x000fe20003800000 */
[----:B------:R-:W-:Y:S02]  /*4140*/  ULDC UR27, c[0x0][0x2e8] ;  /* 0x0000ba00001b7ab9 */ /* 0x000fe40000000800 */
[----:B------:R-:W-:Y:S02]  /*4150*/  ULDC UR5, c[0x0][0x2e4] ;  /* 0x0000b90000057ab9 */ /* 0x000fe40000000800 */
[----:B------:R-:W-:Y:S02]  /*4160*/  UIADD3 UR27, UR4, UR27, URZ ;  /* 0x0000001b041b7290 */ /* 0x000fe4000fffe03f */
[----:B------:R-:W-:-:S04]  /*4170*/  UIADD3 UR5, UR15, -UR5, -UR16 ;  /* 0x800000050f057290 */ /* 0x000fc8000fffe810 */
        /* <DEDUP_REMOVED lines=44> */
.L_x_1107:
[----:B------:R-:W-:Y:S05]  /*4440*/  BSYNC B0 ;  /* 0x0000000000007941 */ /* 0x000fea0003800000 */
.L_x_1106:
[----:B------:R-:W-:Y:S01]  /*4450*/  IMAD.SHL.U32 R182, R5, 0x2, RZ ;  /* 0x0000000205b67824 */ /* 0x000fe200078e00ff */
[----:B-1-3--:R-:W-:Y:S01]  /*4460*/  LDSM.16.M88.4 R12, [R189] ;  /* 0x00000000bd0c783b */ /* 0x00afe20000000200 */
[----:B------:R-:W-:Y:S01]  /*4470*/  LOP3.LUT P0, RZ, R28, 0x2, RZ, 0xc0, !PT ;  /* 0x000000021cff7812 */ /* 0x000fe2000780c0ff */
[--C-:B------:R-:W-:Y:S01]  /*4480*/  IMAD R190, R3, 0x2, R189.reuse ;  /* 0x0000000203be7824 */ /* 0x100fe200078e02bd */
[----:B------:R-:W-:Y:S01]  /*4490*/  IADD3 R6, R104, UR27, RZ ;  /* 0x0000001b68067c10 */ /* 0x000fe2000fffe0ff */
[----:B------:R-:W1:Y:S01]  /*44a0*/  LDSM.16.M88.4 R16, [R182+0x8000] ;  /* 0x00800000b610783b */ /* 0x000e620000000200 */
[----:B------:R-:W-:Y:S01]  /*44b0*/  IADD3 R5, R182, 0x8000, RZ ;  /* 0x00008000b6057810 */ /* 0x000fe20007ffe0ff */
[----:B------:R-:W-:Y:S01]  /*44c0*/  IMAD R192, R2, 0x2, R189 ;  /* 0x0000000202c07824 */ /* 0x000fe200078e02bd */
[----:B------:R-:W-:Y:S01]  /*44d0*/  IADD3 R193, R182, 0x8020, RZ ;  /* 0x00008020b6c17810 */ /* 0x000fe20007ffe0ff */
[----:B------:R-:W3:Y:S01]  /*44e0*/  LDSM.16.M88.4 R24, [R182+0x8800] ;  /* 0x00880000b618783b */ /* 0x000ee20000000200 */
[----:B------:R-:W-:Y:S01]  /*44f0*/  IMAD R188, R0, 0x2, R182 ;  /* 0x0000000200bc7824 */ /* 0x000fe200078e02b6 */
[----:B------:R-:W-:Y:S01]  /*4500*/  IMNMX R219, R6, UR15, PT ;  /* 0x0000000f06db7c17 */ /* 0x000fe2000b800200 */
[----:B------:R-:W-:Y:S01]  /*4510*/  IMAD R191, R2, 0x2, R190 ;  /* 0x0000000202bf7824 */ /* 0x000fe200078e02be */
[----:B--2---:R-:W2:Y:S01]  /*4520*/  LDSM.16.M88.4 R32, [R182+0x9000] ;  /* 0x00900000b620783b */ /* 0x004ea20000000200 */
[----:B------:R-:W-:Y:S01]  /*4530*/  UISETP.GT.AND UP0, UPT, UR24, UR9, UPT ;  /* 0x000000091800728c */ /* 0x000fe2000bf04270 */
[----:B------:R-:W-:-:S02]  /*4540*/  @P0 IADD3 R193, R5, -0x20, RZ ;  /* 0xffffffe005c10810 */ /* 0x000fc40007ffe0ff */
[----:B------:R-:W5:Y:S01]  /*4550*/  LDSM.16.M88.4 R28, [R182+0x9800] ;  /* 0x00980000b61c783b */ /* 0x000f620000000200 */
[----:B------:R-:W-:Y:S02]  /*4560*/  IADD3 R5, R104, 0x8, RZ ;  /* 0x0000000868057810 */ /* 0x000fe40007ffe0ff */
[----:B------:R-:W-:Y:S01]  /*4570*/  IMAD R187, R0, 0x2, R193 ;  /* 0x0000000200bb7824 */ /* 0x000fe200078e02c1 */
[----:B------:R-:W-:Y:S01]  /*4580*/  LDSM.16.M88.4 R8, [R190] ;  /* 0x00000000be08783b */ /* 0x000fe20000000200 */
[----:B------:R-:W-:Y:S01]  /*4590*/  IMAD.U32 R0, RZ, RZ, UR24 ;  /* 0x00000018ff007e24 */ /* 0x000fe2000f8e00ff */
[C---:B------:R-:W-:Y:S02]  /*45a0*/  IADD3 R7, R5.reuse, UR27, RZ ;  /* 0x0000001b05077c10 */ /* 0x040fe4000fffe0ff */
[----:B------:R-:W4:Y:S01]  /*45b0*/  LDSM.16.M88.4 R48, [R193] ;  /* 0x00000000c130783b */ /* 0x000f220000000200 */
[----:B------:R-:W-:Y:S01]  /*45c0*/  IMAD R0, R0, 0x40, R112 ;  /* 0x0000004000007824 */ /* 0x000fe200078e0270 */
[----:B------:R-:W-:-:S02]  /*45d0*/  IADD3 R6, R5, UR5, RZ ;  /* 0x0000000505067c10 */ /* 0x000fc4000fffe0ff */
[----:B------:R-:W4:Y:S01]  /*45e0*/  LDSM.16.M88.4 R60, [R193+0x800] ;  /* 0x00080000c13c783b */ /* 0x000f220000000200 */
[----:B------:R-:W-:Y:S02]  /*45f0*/  IMNMX R218, R7, UR15, PT ;  /* 0x0000000f07da7c17 */ /* 0x000fe4000b800200 */
[C---:B------:R-:W-:Y:S01]  /*4600*/  IADD3 R5, R0.reuse, 0x1, RZ ;  /* 0x0000000100057810 */ /* 0x040fe20007ffe0ff */
[----:B------:R-:W4:Y:S01]  /*4610*/  LDSM.16.M88.4 R68, [R193+0x1000] ;  /* 0x00100000c144783b */ /* 0x000f220000000200 */
[----:B------:R-:W-:Y:S02]  /*4620*/  IMNMX R216, RZ, R6, !PT ;  /* 0x00000006ffd87217 */ /* 0x000fe40007800200 */
[CC--:B------:R-:W-:Y:S01]  /*4630*/  ISETP.GE.AND P6, PT, R5.reuse, R219.reuse, PT ;  /* 0x000000db0500720c */ /* 0x0c0fe20003fc6270 */
[----:B------:R-:W4:Y:S01]  /*4640*/  LDSM.16.M88.4 R76, [R193+0x1800] ;  /* 0x00180000c14c783b */ /* 0x000f220000000200 */
[-C--:B------:R-:W-:Y:S02]  /*4650*/  ISETP.GE.AND P2, PT, R5, R218.reuse, PT ;  /* 0x000000da0500720c */ /* 0x080fe40003f46270 */
[C---:B------:R-:W-:Y:S01]  /*4660*/  ISETP.GE.AND P0, PT, R0.reuse, R219, PT ;  /* 0x000000db0000720c */ /* 0x040fe20003f06270 */
[----:B------:R-:W-:Y:S01]  /*4670*/  LDSM.16.M88.4 R20, [R192] ;  /* 0x00000000c014783b */ /* 0x000fe20000000200 */
[----:B------:R-:W-:-:S02]  /*4680*/  ISETP.GE.AND P3, PT, R0, R218, PT ;  /* 0x000000da0000720c */ /* 0x000fc40003f66270 */
[-C--:B------:R-:W-:Y:S01]  /*4690*/  ISETP.LT.OR P2, PT, R5, R216.reuse, P2 ;  /* 0x000000d80500720c */ /* 0x080fe20001741670 */
[C---:B-1----:R-:W-:Y:S01]  /*46a0*/  HMMA.16816.F32 R36, R12.reuse, R16, RZ ;  /* 0x000000100c24723c */ /* 0x042fe200000018ff */
[----:B------:R-:W1:Y:S01]  /*46b0*/  LDSM.16.M88.4 R84, [R188+0x8800] ;  /* 0x00880000bc54783b */ /* 0x000e620000000200 */
[C---:B------:R-:W-:Y:S02]  /*46c0*/  ISETP.LT.OR P3, PT, R0.reuse, R216, P3 ;  /* 0x000000d80000720c */ /* 0x040fe40001f61670 */
[----:B------:R-:W-:Y:S01]  /*46d0*/  IADD3 R6, R0, 0x8, RZ ;  /* 0x0000000800067810 */ /* 0x000fe20007ffe0ff */
[----:B------:R-:W1:Y:S01]  /*46e0*/  LDSM.16.M88.4 R88, [R188+0x9000] ;  /* 0x00900000bc58783b */ /* 0x000e620000000200 */
[----:B------:R-:W-:Y:S02]  /*46f0*/  IADD3 R208, R193, 0x800, RZ ;  /* 0x00000800c1d07810 */ /* 0x000fe40007ffe0ff */
[----:B---3--:R-:W-:Y:S01]  /*4700*/  HMMA.16816.F32 R44, R12, R24, RZ ;  /* 0x000000180c2c723c */ /* 0x008fe200000018ff */
[----:B------:R-:W3:Y:S01]  /*4710*/  LDSM.16.M88.4 R80, [R188+0x8000] ;  /* 0x00800000bc50783b */ /* 0x000ee20000000200 */
[----:B------:R-:W-:-:S02]  /*4720*/  ISETP.GE.AND P1, PT, R6, R219, PT ;  /* 0x000000db0600720c */ /* 0x000fc40003f26270 */
[C---:B------:R-:W-:Y:S01]  /*4730*/  ISETP.GE.AND P4, PT, R6.reuse, R218, PT ;  /* 0x000000da0600720c */ /* 0x040fe20003f86270 */
[----:B------:R-:W-:Y:S01]  /*4740*/  LDSM.16.M88.4 R96, [R187+0x2000] ;  /* 0x00200000bb60783b */ /* 0x000fe20000000200 */
[C---:B------:R-:W-:Y:S02]  /*4750*/  IADD3 R207, R193.reuse, 0x1000, RZ ;  /* 0x00001000c1cf7810 */ /* 0x040fe40007ffe0ff */
[----:B--2---:R-:W-:Y:S01]  /*4760*/  HMMA.16816.F32 R56, R12, R32, RZ ;  /* 0x000000200c38723c */ /* 0x004fe200000018ff */
[----:B------:R-:W-:Y:S01]  /*4770*/  LDSM.16.M88.4 R92, [R188+0xb800] ;  /* 0x00b80000bc5c783b */ /* 0x000fe20000000200 */
[----:B------:R-:W-:Y:S02]  /*4780*/  ISETP.LT.OR P4, PT, R6, R216, P4 ;  /* 0x000000d80600720c */ /* 0x000fe40002781670 */
[C---:B------:R-:W-:Y:S01]  /*4790*/  IADD3 R206, R193.reuse, 0x1800, RZ ;  /* 0x00001800c1ce7810 */ /* 0x040fe20007ffe0ff */
[----:B------:R-:W-:Y:S01]  /*47a0*/  LDSM.16.M88.4 R100, [R193+0x6800] ;  /* 0x00680000c164783b */ /* 0x000fe20000000200 */
[----:B------:R-:W-:-:S02]  /*47b0*/  IADD3 R205, R193, 0x2000, RZ ;  /* 0x00002000c1cd7810 */ /* 0x000fc40007ffe0ff */
[C---:B------:R-:W-:Y:S01]  /*47c0*/  HMMA.16816.F32 R40, R12.reuse, R18, RZ ;  /* 0x000000120c28723c */ /* 0x040fe200000018ff */
[----:B------:R-:W0:Y:S01]  /*47d0*/  LDGDEPBAR ;  /* 0x00000000000079af */ /* 0x000e220000000000 */
[C---:B------:R-:W-:Y:S02]  /*47e0*/  IADD3 R204, R193.reuse, 0x2800, RZ ;  /* 0x00002800c1cc7810 */ /* 0x040fe40007ffe0ff */
[C---:B------:R-:W-:Y:S02]  /*47f0*/  IADD3 R203, R193.reuse, 0x3000, RZ ;  /* 0x00003000c1cb7810 */ /* 0x040fe40007ffe0ff */
[C---:B------:R-:W-:Y:S02]  /*4800*/  IADD3 R202, R193.reuse, 0x3800, RZ ;  /* 0x00003800c1ca7810 */ /* 0x040fe40007ffe0ff */
[----:B------:R-:W-:Y:S01]  /*4810*/  HMMA.16816.F32 R24, R12, R26, RZ ;  /* 0x0000001a0c18723c */ /* 0x000fe200000018ff */
[C---:B------:R-:W-:Y:S02]  /*4820*/  IADD3 R201, R193.reuse, 0x4000, RZ ;  /* 0x00004000c1c97810 */ /* 0x040fe40007ffe0ff */
[----:B------:R-:W-:-:S02]  /*4830*/  IADD3 R200, R193, 0x4800, RZ ;  /* 0x00004800c1c87810 */ /* 0x000fc40007ffe0ff */
[C---:B------:R-:W-:Y:S02]  /*4840*/  IADD3 R199, R193.reuse, 0x5000, RZ ;  /* 0x00005000c1c77810 */ /* 0x040fe40007ffe0ff */
[C---:B------:R-:W-:Y:S01]  /*4850*/  IADD3 R198, R193.reuse, 0x5800, RZ ;  /* 0x00005800c1c67810 */ /* 0x040fe20007ffe0ff */
[C---:B------:R-:W-:Y:S01]  /*4860*/  HMMA.16816.F32 R64, R12.reuse, R34, RZ ;  /* 0x000000220c40723c */ /* 0x040fe200000018ff */
[C---:B------:R-:W-:Y:S02]  /*4870*/  IADD3 R197, R193.reuse, 0x6000, RZ ;  /* 0x00006000c1c57810 */ /* 0x040fe40007ffe0ff */
[C---:B------:R-:W-:Y:S02]  /*4880*/  IADD3 R196, R193.reuse, 0x6800, RZ ;  /* 0x00006800c1c47810 */ /* 0x040fe40007ffe0ff */
[C---:B------:R-:W-:Y:S02]  /*4890*/  IADD3 R195, R193.reuse, 0x7000, RZ ;  /* 0x00007000c1c37810 */ /* 0x040fe40007ffe0ff */
[----:B------:R-:W-:Y:S01]  /*48a0*/  IADD3 R194, R193, 0x7800, RZ ;  /* 0x00007800c1c27810 */ /* 0x000fe20007ffe0ff */
[C---:B-----5:R-:W-:Y:S08]  /*48b0*/  HMMA.16816.F32 R52, R12.reuse, R28, RZ ;  /* 0x0000001c0c34723c */ /* 0x060ff000000018ff */
[----:B------:R-:W-:Y:S08]  /*48c0*/  HMMA.16816.F32 R12, R12, R30, RZ ;  /* 0x0000001e0c0c723c */ /* 0x000ff000000018ff */
[C---:B----4-:R-:W-:Y:S08]  /*48d0*/  HMMA.16816.F32 R16, R8.reuse, R48, R36 ;  /* 0x000000300810723c */ /* 0x050ff00000001824 */
[C---:B------:R-:W-:Y:S01]  /*48e0*/  HMMA.16816.F32 R28, R8.reuse, R60, R44 ;  /* 0x0000003c081c723c */ /* 0x040fe2000000182c */
[----:B------:R-:W-:Y:S07]  /*48f0*/  LDSM.16.M88.4 R44, [R187+0x800] ;  /* 0x00080000bb2c783b */ /* 0x000fee0000000200 */
[C---:B------:R-:W-:Y:S08]  /*4900*/  HMMA.16816.F32 R36, R8.reuse, R68, R56 ;  /* 0x000000440824723c */ /* 0x040ff00000001838 */
[C---:B------:R-:W-:Y:S01]  /*4910*/  HMMA.16816.F32 R32, R8.reuse, R50, R40 ;  /* 0x000000320820723c */ /* 0x040fe20000001828 */
[----:B------:R-:W2:Y:S07]  /*4920*/  LDSM.16.M88.4 R48, [R188+0x9800] ;  /* 0x00980000bc30783b */ /* 0x000eae0000000200 */
[C---:B------:R-:W-:Y:S08]  /*4930*/  HMMA.16816.F32 R24, R8.reuse, R62, R24 ;  /* 0x0000003e0818723c */ /* 0x040ff00000001818 */
[C---:B------:R-:W-:Y:S01]  /*4940*/  HMMA.16816.F32 R64, R8.reuse, R70, R64 ;  /* 0x000000460840723c */ /* 0x040fe20000001840 */
[----:B------:R-:W-:Y:S07]  /*4950*/  LDSM.16.M88.4 R68, [R187] ;  /* 0x00000000bb44783b */ /* 0x000fee0000000200 */
[C---:B------:R-:W-:Y:S08]  /*4960*/  HMMA.16816.F32 R72, R8.reuse, R76, R52 ;  /* 0x0000004c0848723c */ /* 0x040ff00000001834 */
[----:B------:R-:W-:Y:S01]  /*4970*/  HMMA.16816.F32 R60, R8, R78, R12 ;  /* 0x0000004e083c723c */ /* 0x000fe2000000180c */
[----:B------:R-:W4:Y:S04]  /*4980*/  LDSM.16.M88.4 R8, [R191] ;  /* 0x00000000bf08783b */ /* 0x000f280000000200 */
[----:B------:R-:W-:Y:S03]  /*4990*/  LDSM.16.M88.4 R76, [R187+0x1800] ;  /* 0x00180000bb4c783b */ /* 0x000fe60000000200 */
[C---:B-1----:R-:W-:Y:S08]  /*49a0*/  HMMA.16816.F32 R40, R20.reuse, R84, R28 ;  /* 0x000000541428723c */ /* 0x042ff0000000181c */
[C---:B------:R-:W-:Y:S01]  /*49b0*/  HMMA.16816.F32 R28, R20.reuse, R88, R36 ;  /* 0x00000058141c723c */ /* 0x040fe20000001824 */
[----:B------:R-:W1:Y:S07]  /*49c0*/  LDSM.16.M88.4 R36, [R187+0x1000] ;  /* 0x00100000bb24783b */ /* 0x000e6e0000000200 */
[C---:B---3--:R-:W-:Y:S01]  /*49d0*/  HMMA.16816.F32 R56, R20.reuse, R80, R16 ;  /* 0x000000501438723c */ /* 0x048fe20000001810 */
[----:B------:R-:W-:Y:S07]  /*49e0*/  LDSM.16.M88.4 R16, [R189+0x2000] ;  /* 0x00200000bd10783b */ /* 0x000fee0000000200 */
[C---:B------:R-:W-:Y:S01]  /*49f0*/  HMMA.16816.F32 R52, R20.reuse, R82, R32 ;  /* 0x000000521434723c */ /* 0x040fe20000001820 */
[----:B------:R-:W-:Y:S07]  /*4a00*/  LDSM.16.M88.4 R80, [R182+0xb000] ;  /* 0x00b00000b650783b */ /* 0x000fee0000000200 */
[C---:B------:R-:W-:Y:S01]  /*4a10*/  HMMA.16816.F32 R32, R20.reuse, R86, R24 ;  /* 0x000000561420723c */ /* 0x040fe20000001818 */
[----:B------:R-:W-:Y:S07]  /*4a20*/  LDSM.16.M88.4 R84, [R188+0xa800] ;  /* 0x00a80000bc54783b */ /* 0x000fee0000000200 */
[C---:B------:R-:W-:Y:S01]  /*4a30*/  HMMA.16816.F32 R24, R20.reuse, R90, R64 ;  /* 0x0000005a1418723c */ /* 0x040fe20000001840 */
[----:B------:R-:W3:Y:S04]  /*4a40*/  LDSM.16.M88.4 R64, [R182+0xa000] ;  /* 0x00a00000b640783b */ /* 0x000ee80000000200 */
[----:B------:R-:W-:Y:S03]  /*4a50*/  LDSM.16.M88.4 R88, [R188+0xa000] ;  /* 0x00a00000bc58783b */ /* 0x000fe60000000200 */
[C---:B--2---:R-:W-:Y:S01]  /*4a60*/  HMMA.16816.F32 R12, R20.reuse, R48, R72 ;  /* 0x00000030140c723c */ /* 0x044fe20000001848 */
[----:B------:R-:W2:Y:S07]  /*4a70*/  LDSM.16.M88.4 R72, [R182+0xa800] ;  /* 0x00a80000b648783b */ /* 0x000eae0000000200 */
[----:B------:R-:W-:Y:S08]  /*4a80*/  HMMA.16816.F32 R20, R20, R50, R60 ;  /* 0x000000321414723c */ /* 0x000ff0000000183c */
[C---:B----4-:R-:W-:Y:S08]  /*4a90*/  HMMA.16816.F32 R56, R8.reuse, R68, R56 ;  /* 0x000000440838723c */ /* 0x050ff00000001838 */
[C---:B------:R-:W-:Y:S08]  /*4aa0*/  HMMA.16816.F32 R68, R8.reuse, R70, R52 ;  /* 0x000000460844723c */ /* 0x040ff00000001834 */
[C---:B------:R-:W-:Y:S08]  /*4ab0*/  HMMA.16816.F32 R60, R8.reuse, R44, R40 ;  /* 0x0000002c083c723c */ /* 0x040ff00000001828 */
[C---:B------:R-:W-:Y:S08]  /*4ac0*/  HMMA.16816.F32 R52, R8.reuse, R46, R32 ;  /* 0x0000002e0834723c */ /* 0x040ff00000001820 */
[C---:B-1----:R-:W-:Y:S01]  /*4ad0*/  HMMA.16816.F32 R48, R8.reuse, R36, R28 ;  /* 0x000000240830723c */ /* 0x042fe2000000181c */
[----:B------:R-:W-:Y:S07]  /*4ae0*/  LDSM.16.M88.4 R28, [R193+0x2000] ;  /* 0x00200000c11c783b */ /* 0x000fee0000000200 */
[C---:B------:R-:W-:Y:S01]  /*4af0*/  HMMA.16816.F32 R44, R8.reuse, R38, R24 ;  /* 0x00000026082c723c */ /* 0x040fe20000001818 */
[----:B------:R-:W1:Y:S07]  /*4b00*/  LDSM.16.M88.4 R36, [R182+0xb800] ;  /* 0x00b80000b624783b */ /* 0x000e6e0000000200 */
[C---:B------:R-:W-:Y:S01]  /*4b10*/  HMMA.16816.F32 R40, R8.reuse, R76, R12 ;  /* 0x0000004c0828723c */ /* 0x040fe2000000180c */
[----:B------:R-:W4:Y:S07]  /*4b20*/  LDSM.16.M88.4 R12, [R190+0x2000] ;  /* 0x00200000be0c783b */ /* 0x000f2e0000000200 */
[----:B------:R-:W-:Y:S01]  /*4b30*/  HMMA.16816.F32 R32, R8, R78, R20 ;  /* 0x0000004e0820723c */ /* 0x000fe20000001814 */
[----:B------:R-:W5:Y:S04]  /*4b40*/  LDSM.16.M88.4 R76, [R193+0x2800] ;  /* 0x00280000c14c783b */ /* 0x000f680000000200 */
        /* <DEDUP_REMOVED lines=9> */
[----:B------:R-:W3:Y:S07]  /*4be0*/  LDSM.16.M88.4 R80, [R193+0x3800] ;  /* 0x00380000c150783b */ /* 0x000eee0000000200 */
[C---:B-1----:R-:W-:Y:S08]  /*4bf0*/  HMMA.16816.F32 R52, R16.reuse, R36, R40 ;  /* 0x000000241034723c */ /* 0x042ff00000001828 */
[----:B------:R-:W-:Y:S01]  /*4c00*/  HMMA.16816.F32 R44, R16, R38, R32 ;  /* 0x00000026102c723c */ /* 0x000fe20000001820 */
[----:B------:R-:W1:Y:S07]  /*4c10*/  LDSM.16.M88.4 R16, [R191+0x2000] ;  /* 0x00200000bf10783b */ /* 0x000e6e0000000200 */
[C---:B----4-:R-:W-:Y:S08]  /*4c20*/  HMMA.16816.F32 R40, R12.reuse, R28, R24 ;  /* 0x0000001c0c28723c */ /* 0x050ff00000001818 */
[C---:B------:R-:W-:Y:S08]  /*4c30*/  HMMA.16816.F32 R36, R12.reuse, R30, R20 ;  /* 0x0000001e0c24723c */ /* 0x040ff00000001814 */
[C---:B-----5:R-:W-:Y:S01]  /*4c40*/  HMMA.16816.F32 R32, R12.reuse, R76, R64 ;  /* 0x0000004c0c20723c */ /* 0x060fe20000001840 */
[----:B------:R-:W-:Y:S07]  /*4c50*/  LDSM.16.M88.4 R64, [R182+0xc800] ;  /* 0x00c80000b640783b */ /* 0x000fee0000000200 */
[C---:B------:R-:W-:Y:S01]  /*4c60*/  HMMA.16816.F32 R28, R12.reuse, R78, R60 ;  /* 0x0000004e0c1c723c */ /* 0x040fe2000000183c */
[----:B------:R-:W-:Y:S07]  /*4c70*/  LDSM.16.M88.4 R76, [R187+0x3000] ;  /* 0x00300000bb4c783b */ /* 0x000fee0000000200 */
[C---:B--2---:R-:W-:Y:S08]  /*4c80*/  HMMA.16816.F32 R24, R12.reuse, R72, R56 ;  /* 0x000000480c18723c */ /* 0x044ff00000001838 */
[C---:B------:R-:W-:Y:S01]  /*4c90*/  HMMA.16816.F32 R20, R12.reuse, R74, R48 ;  /* 0x0000004a0c14723c */ /* 0x040fe20000001830 */
[----:B------:R-:W2:Y:S07]  /*4ca0*/  LDSM.16.M88.4 R72, [R187+0x2800] ;  /* 0x00280000bb48783b */ /* 0x000eae0000000200 */
[----:B---3--:R-:W-:Y:S08]  /*4cb0*/  HMMA.16816.F32 R52, R12, R80, R52 ;  /* 0x000000500c34723c */ /* 0x008ff00000001834 */
[----:B------:R-:W-:Y:S08]  /*4cc0*/  HMMA.16816.F32 R40, R8, R88, R40 ;  /* 0x000000580828723c */ /* 0x000ff00000001828 */
[----:B------:R-:W-:Y:S01]  /*4cd0*/  HMMA.16816.F32 R12, R12, R82, R44 ;  /* 0x000000520c0c723c */ /* 0x000fe2000000182c */
[----:B------:R-:W-:Y:S07]  /*4ce0*/  LDSM.16.M88.4 R80, [R187+0x4000] ;  /* 0x00400000bb50783b */ /* 0x000fee0000000200 */
[C---:B------:R-:W-:Y:S01]  /*4cf0*/  HMMA.16816.F32 R36, R8.reuse, R90, R36 ;  /* 0x0000005a0824723c */ /* 0x040fe20000001824 */
[----:B------:R-:W-:Y:S07]  /*4d00*/  LDSM.16.M88.4 R88, [R182+0xf800] ;  /* 0x00f80000b658783b */ /* 0x000fee0000000200 */
[C---:B------:R-:W-:Y:S08]  /*4d10*/  HMMA.16816.F32 R44, R8.reuse, R84, R32 ;  /* 0x00000054082c723c */ /* 0x040ff00000001820 */
[C---:B------:R-:W-:Y:S01]  /*4d20*/  HMMA.16816.F32 R56, R8.reuse, R86, R28 ;  /* 0x000000560838723c */ /* 0x040fe2000000181c */
[----:B------:R-:W-:Y:S07]  /*4d30*/  LDSM.16.M88.4 R84, [R188+0xe000] ;  /* 0x00e00000bc54783b */ /* 0x000fee0000000200 */
[C---:B------:R-:W-:Y:S01]  /*4d40*/  HMMA.16816.F32 R48, R8.reuse, R68, R24 ;  /* 0x000000440830723c */ /* 0x040fe20000001818 */
[----:B------:R-:W3:Y:S07]  /*4d50*/  LDSM.16.M88.4 R24, [R187+0x3800] ;  /* 0x00380000bb18783b */ /* 0x000eee0000000200 */
[----:B------:R-:W-:Y:S01]  /*4d60*/  HMMA.16816.F32 R32, R8, R70, R20 ;  /* 0x000000460820723c */ /* 0x000fe20000001814 */
[----:B------:R-:W-:Y:S07]  /*4d70*/  LDSM.16.M88.4 R68, [R182+0xd000] ;  /* 0x00d00000b644783b */ /* 0x000fee0000000200 */
[----:B-1----:R-:W-:Y:S08]  /*4d80*/  HMMA.16816.F32 R28, R16, R96, R40 ;  /* 0x00000060101c723c */ /* 0x002ff00000001828 */
[C---:B------:R-:W-:Y:S08]  /*4d90*/  HMMA.16816.F32 R60, R8.reuse, R92, R52 ;  /* 0x0000005c083c723c */ /* 0x040ff00000001834 */
[----:B------:R-:W-:Y:S01]  /*4da0*/  HMMA.16816.F32 R20, R8, R94, R12 ;  /* 0x0000005e0814723c */ /* 0x000fe2000000180c */
[----:B------:R-:W-:Y:S04]  /*4db0*/  LDSM.16.M88.4 R8, [R189+0x4000] ;  /* 0x00400000bd08783b */ /* 0x000fe80000000200 */
[----:B------:R-:W-:Y:S03]  /*4dc0*/  LDSM.16.M88.4 R12, [R190+0x4000] ;  /* 0x00400000be0c783b */ /* 0x000fe60000000200 */
[C---:B------:R-:W-:Y:S01]  /*4dd0*/  HMMA.16816.F32 R40, R16.reuse, R98, R36 ;  /* 0x000000621028723c */ /* 0x040fe20000001824 */
[----:B------:R-:W1:Y:S04]  /*4de0*/  LDSM.16.M88.4 R36, [R182+0xc000] ;  /* 0x00c00000b624783b */ /* 0x000e680000000200 */
[----:B------:R-:W-:Y:S03]  /*4df0*/  LDSM.16.M88.4 R92, [R182+0xf000] ;  /* 0x00f00000b65c783b */ /* 0x000fe60000000200 */
[C---:B--2---:R-:W-:Y:S01]  /*4e00*/  HMMA.16816.F32 R44, R16.reuse, R72, R44 ;  /* 0x00000048102c723c */ /* 0x044fe2000000182c */
[----:B------:R-:W-:Y:S07]  /*4e10*/  LDSM.16.M88.4 R96, [R193+0x6000] ;  /* 0x00600000c160783b */ /* 0x000fee0000000200 */
[C---:B------:R-:W-:Y:S01]  /*4e20*/  HMMA.16816.F32 R56, R16.reuse, R74, R56 ;  /* 0x0000004a1038723c */ /* 0x040fe20000001838 */
[----:B------:R-:W2:Y:S07]  /*4e30*/  LDSM.16.M88.4 R72, [R182+0xd800] ;  /* 0x00d80000b648783b */ /* 0x000eae0000000200 */
[C---:B------:R-:W-:Y:S08]  /*4e40*/  HMMA.16816.F32 R52, R16.reuse, R76, R48 ;  /* 0x0000004c1034723c */ /* 0x040ff00000001830 */
[C---:B------:R-:W-:Y:S01]  /*4e50*/  HMMA.16816.F32 R48, R16.reuse, R78, R32 ;  /* 0x0000004e1030723c */ /* 0x040fe20000001820 */
[----:B------:R-:W4:Y:S07]  /*4e60*/  LDSM.16.M88.4 R76, [R193+0x4000] ;  /* 0x00400000c14c783b */ /* 0x000f2e0000000200 */
[C---:B---3--:R-:W-:Y:S08]  /*4e70*/  HMMA.16816.F32 R60, R16.reuse, R24, R60 ;  /* 0x00000018103c723c */ /* 0x048ff0000000183c */
[----:B------:R-:W-:Y:S01]  /*4e80*/  HMMA.16816.F32 R16, R16, R26, R20 ;  /* 0x0000001a1010723c */ /* 0x000fe20000001814 */
[----:B------:R-:W3:Y:S07]  /*4e90*/  LDSM.16.M88.4 R20, [R193+0x4800] ;  /* 0x00480000c114783b */ /* 0x000eee0000000200 */
[C---:B-1----:R-:W-:Y:S08]  /*4ea0*/  HMMA.16816.F32 R24, R8.reuse, R36, R28 ;  /* 0x000000240818723c */ /* 0x042ff0000000181c */
[C---:B------:R-:W-:Y:S01]  /*4eb0*/  HMMA.16816.F32 R32, R8.reuse, R64, R44 ;  /* 0x000000400820723c */ /* 0x040fe2000000182c */
[----:B------:R-:W1:Y:S07]  /*4ec0*/  LDSM.16.M88.4 R44, [R193+0x5000] ;  /* 0x00500000c12c783b */ /* 0x000e6e0000000200 */
[C---:B------:R-:W-:Y:S01]  /*4ed0*/  HMMA.16816.F32 R28, R8.reuse, R38, R40 ;  /* 0x00000026081c723c */ /* 0x040fe20000001828 */
[----:B------:R-:W5:Y:S07]  /*4ee0*/  LDSM.16.M88.4 R36, [R193+0x5800] ;  /* 0x00580000c124783b */ /* 0x000f6e0000000200 */
[C---:B------:R-:W-:Y:S01]  /*4ef0*/  HMMA.16816.F32 R40, R8.reuse, R66, R56 ;  /* 0x000000420828723c */ /* 0x040fe20000001838 */
[----:B------:R-:W-:Y:S07]  /*4f00*/  LDSM.16.M88.4 R64, [R188+0xc800] ;  /* 0x00c80000bc40783b */ /* 0x000fee0000000200 */
[C---:B------:R-:W-:Y:S08]  /*4f10*/  HMMA.16816.F32 R56, R8.reuse, R68, R52 ;  /* 0x000000440838723c */ /* 0x040ff00000001834 */
[C---:B------:R-:W-:Y:S01]  /*4f20*/  HMMA.16816.F32 R48, R8.reuse, R70, R48 ;  /* 0x000000460830723c */ /* 0x040fe20000001830 */
[----:B------:R-:W-:Y:S07]  /*4f30*/  LDSM.16.M88.4 R68, [R188+0xd000] ;  /* 0x00d00000bc44783b */ /* 0x000fee0000000200 */
[C---:B--2---:R-:W-:Y:S01]  /*4f40*/  HMMA.16816.F32 R52, R8.reuse, R72, R60 ;  /* 0x000000480834723c */ /* 0x044fe2000000183c */
[----:B------:R-:W-:Y:S07]  /*4f50*/  LDSM.16.M88.4 R60, [R188+0xc000] ;  /* 0x00c00000bc3c783b */ /* 0x000fee0000000200 */
        /* <DEDUP_REMOVED lines=10> */
[C---:B------:R-:W-:Y:S08]  /*5000*/  HMMA.16816.F32 R48, R12.reuse, R46, R48 ;  /* 0x0000002e0c30723c */ /* 0x040ff00000001830 */
[C---:B-----5:R-:W-:Y:S01]  /*5010*/  HMMA.16816.F32 R44, R12.reuse, R36, R52 ;  /* 0x000000240c2c723c */ /* 0x060fe20000001834 */
[----:B------:R-:W-:Y:S07]  /*5020*/  LDSM.16.M88.4 R52, [R187+0x5800] ;  /* 0x00580000bb34783b */ /* 0x000fee0000000200 */
[----:B------:R-:W-:Y:S01]  /*5030*/  HMMA.16816.F32 R12, R12, R38, R16 ;  /* 0x000000260c0c723c */ /* 0x000fe20000001810 */
[----:B------:R-:W1:Y:S07]  /*5040*/  LDSM.16.M88.4 R36, [R187+0x4800] ;  /* 0x00480000bb24783b */ /* 0x000e6e0000000200 */
[C---:B--2---:R-:W-:Y:S08]  /*5050*/  HMMA.16816.F32 R16, R8.reuse, R60, R24 ;  /* 0x0000003c0810723c */ /* 0x044ff00000001818 */
[C---:B------:R-:W-:Y:S08]  /*5060*/  HMMA.16816.F32 R24, R8.reuse, R62, R28 ;  /* 0x0000003e0818723c */ /* 0x040ff0000000181c */
[C---:B------:R-:W-:Y:S08]  /*5070*/  HMMA.16816.F32 R32, R8.reuse, R64, R32 ;  /* 0x000000400820723c */ /* 0x040ff00000001820 */
[C---:B------:R-:W-:Y:S08]  /*5080*/  HMMA.16816.F32 R40, R8.reuse, R66, R40 ;  /* 0x000000420828723c */ /* 0x040ff00000001828 */
[C---:B------:R-:W-:Y:S08]  /*5090*/  HMMA.16816.F32 R60, R8.reuse, R68, R56 ;  /* 0x00000044083c723c */ /* 0x040ff00000001838 */
[C---:B------:R-:W-:Y:S01]  /*50a0*/  HMMA.16816.F32 R64, R8.reuse, R70, R48 ;  /* 0x000000460840723c */ /* 0x040fe20000001830 */
[----:B------:R-:W-:Y:S07]  /*50b0*/  LDSM.16.M88.4 R68, [R182+0xe000] ;  /* 0x00e00000b644783b */ /* 0x000fee0000000200 */
[C---:B----4-:R-:W-:Y:S08]  /*50c0*/  HMMA.16816.F32 R56, R8.reuse, R76, R44 ;  /* 0x0000004c0838723c */ /* 0x050ff0000000182c */
[----:B------:R-:W-:Y:S01]  /*50d0*/  HMMA.16816.F32 R48, R8, R78, R12 ;  /* 0x0000004e0830723c */ /* 0x000fe2000000180c */
[----:B------:R-:W2:Y:S04]  /*50e0*/  LDSM.16.M88.4 R8, [R189+0x6000] ;  /* 0x00600000bd08783b */ /* 0x000ea80000000200 */
[----:B------:R-:W4:Y:S03]  /*50f0*/  LDSM.16.M88.4 R76, [R182+0xe800] ;  /* 0x00e80000b64c783b */ /* 0x000f260000000200 */
[C---:B---3--:R-:W-:Y:S01]  /*5100*/  HMMA.16816.F32 R28, R20.reuse, R80, R16 ;  /* 0x00000050141c723c */ /* 0x048fe20000001810 */
[----:B------:R-:W3:Y:S07]  /*5110*/  LDSM.16.M88.4 R16, [R190+0x6000] ;  /* 0x00600000be10783b */ /* 0x000eee0000000200 */
[C---:B------:R-:W-:Y:S01]  /*5120*/  HMMA.16816.F32 R24, R20.reuse, R82, R24 ;  /* 0x000000521418723c */ /* 0x040fe20000001818 */
[----:B------:R-:W-:Y:S07]  /*5130*/  LDSM.16.M88.4 R80, [R193+0x7800] ;  /* 0x00780000c150783b */ /* 0x000fee0000000200 */
[C---:B-1----:R-:W-:Y:S08]  /*5140*/  HMMA.16816.F32 R12, R20.reuse, R36, R32 ;  /* 0x00000024140c723c */ /* 0x042ff00000001820 */
[C---:B------:R-:W-:Y:S08]  /*5150*/  HMMA.16816.F32 R36, R20.reuse, R38, R40 ;  /* 0x000000261424723c */ /* 0x040ff00000001828 */
[C---:B------:R-:W-:Y:S08]  /*5160*/  HMMA.16816.F32 R44, R20.reuse, R72, R60 ;  /* 0x00000048142c723c */ /* 0x040ff0000000183c */
[C---:B------:R-:W-:Y:S08]  /*5170*/  HMMA.16816.F32 R56, R20.reuse, R52, R56 ;  /* 0x000000341438723c */ /* 0x040ff00000001838 */
[C---:B------:R-:W-:Y:S01]  /*5180*/  HMMA.16816.F32 R48, R20.reuse, R54, R48 ;  /* 0x000000361430723c */ /* 0x040fe20000001830 */
[----:B------:R-:W-:Y:S07]  /*5190*/  LDSM.16.M88.4 R52, [R188+0xe800] ;  /* 0x00e80000bc34783b */ /* 0x000fee0000000200 */
[----:B------:R-:W-:Y:S01]  /*51a0*/  HMMA.16816.F32 R64, R20, R74, R64 ;  /* 0x0000004a1440723c */ /* 0x000fe20000001840 */
[----:B------:R-:W1:Y:S07]  /*51b0*/  LDSM.16.M88.4 R72, [R193+0x7000] ;  /* 0x00700000c148783b */ /* 0x000e6e0000000200 */
[C---:B--2---:R-:W-:Y:S08]  /*51c0*/  HMMA.16816.F32 R40, R8.reuse, R68, R28 ;  /* 0x000000440828723c */ /* 0x044ff0000000181c */
[C---:B------:R-:W-:Y:S01]  /*51d0*/  HMMA.16816.F32 R32, R8.reuse, R70, R24 ;  /* 0x000000460820723c */ /* 0x040fe20000001818 */
[----:B------:R-:W-:Y:S07]  /*51e0*/  LDSM.16.M88.4 R68, [R188+0xf000] ;  /* 0x00f00000bc44783b */ /* 0x000fee0000000200 */
[C---:B----4-:R-:W-:Y:S08]  /*51f0*/  HMMA.16816.F32 R20, R8.reuse, R78, R36 ;  /* 0x0000004e0814723c */ /* 0x050ff00000001824 */
[C---:B------:R-:W-:Y:S08]  /*5200*/  HMMA.16816.F32 R28, R8.reuse, R92, R44 ;  /* 0x0000005c081c723c */ /* 0x040ff0000000182c */
[C---:B------:R-:W-:Y:S08]  /*5210*/  HMMA.16816.F32 R60, R8.reuse, R88, R56 ;  /* 0x00000058083c723c */ /* 0x040ff00000001838 */
[C---:B------:R-:W-:Y:S01]  /*5220*/  HMMA.16816.F32 R56, R8.reuse, R90, R48 ;  /* 0x0000005a0838723c */ /* 0x040fe20000001830 */
[----:B------:R-:W-:Y:S07]  /*5230*/  LDSM.16.M88.4 R88, [R187+0x6000] ;  /* 0x00600000bb58783b */ /* 0x000fee0000000200 */
[C---:B------:R-:W-:Y:S01]  /*5240*/  HMMA.16816.F32 R24, R8.reuse, R76, R12 ;  /* 0x0000004c0818723c */ /* 0x040fe2000000180c */
[----:B------:R-:W2:Y:S04]  /*5250*/  LDSM.16.M88.4 R12, [R192+0x6000] ;  /* 0x00600000c00c783b */ /* 0x000ea80000000200 */
[----:B------:R-:W4:Y:S03]  /*5260*/  LDSM.16.M88.4 R76, [R188+0xf800] ;  /* 0x00f80000bc4c783b */ /* 0x000f260000000200 */
[----:B------:R-:W-:Y:S01]  /*5270*/  HMMA.16816.F32 R64, R8, R94, R64 ;  /* 0x0000005e0840723c */ /* 0x000fe20000001840 */
[----:B------:R-:W5:Y:S07]  /*5280*/  LDSM.16.M88.4 R8, [R191+0x6000] ;  /* 0x00600000bf08783b */ /* 0x000f6e0000000200 */
[C---:B---3--:R-:W-:Y:S08]  /*5290*/  HMMA.16816.F32 R48, R16.reuse, R96, R40 ;  /* 0x000000601030723c */ /* 0x048ff00000001828 */
[C---:B------:R-:W-:Y:S08]  /*52a0*/  HMMA.16816.F32 R44, R16.reuse, R98, R32 ;  /* 0x00000062102c723c */ /* 0x040ff00000001820 */
[C---:B------:R-:W-:Y:S08]  /*52b0*/  HMMA.16816.F32 R36, R16.reuse, R102, R20 ;  /* 0x000000661024723c */ /* 0x040ff00000001814 */
[C---:B-1----:R-:W-:Y:S08]  /*52c0*/  HMMA.16816.F32 R32, R16.reuse, R72, R28 ;  /* 0x000000481020723c */ /* 0x042ff0000000181c */
[C---:B------:R-:W-:Y:S08]  /*52d0*/  HMMA.16816.F32 R20, R16.reuse, R82, R56 ;  /* 0x000000521014723c */ /* 0x040ff00000001838 */
[C---:B------:R-:W-:Y:S08]  /*52e0*/  HMMA.16816.F32 R40, R16.reuse, R100, R24 ;  /* 0x000000641028723c */ /* 0x040ff00000001818 */
[C---:B------:R-:W-:Y:S08]  /*52f0*/  HMMA.16816.F32 R28, R16.reuse, R74, R64 ;  /* 0x0000004a101c723c */ /* 0x040ff00000001840 */
[----:B------:R-:W-:Y:S08]  /*5300*/  HMMA.16816.F32 R24, R16, R80, R60 ;  /* 0x000000501018723c */ /* 0x000ff0000000183c */
[C---:B--2---:R-:W-:Y:S08]  /*5310*/  HMMA.16816.F32 R16, R12.reuse, R84, R48 ;  /* 0x000000540c10723c */ /* 0x044ff00000001830 */
[C---:B------:R-:W-:Y:S08]  /*5320*/  HMMA.16816.F32 R48, R12.reuse, R68, R32 ;  /* 0x000000440c30723c */ /* 0x040ff00000001820 */
[C---:B----4-:R-:W-:Y:S01]  /*5330*/  HMMA.16816.F32 R32, R12.reuse, R78, R20 ;  /* 0x0000004e0c20723c */ /* 0x050fe20000001814 */
[----:B------:R-:W1:Y:S07]  /*5340*/  LDSM.16.M88.4 R20, [R187+0x6800] ;  /* 0x00680000bb14783b */ /* 0x000e6e0000000200 */
[C---:B------:R-:W-:Y:S08]  /*5350*/  HMMA.16816.F32 R44, R12.reuse, R86, R44 ;  /* 0x000000560c2c723c */ /* 0x040ff0000000182c */
[----:B------:R-:W-:Y:S08]  /*5360*/  HMMA.16816.F32 R40, R12, R52, R40 ;  /* 0x000000340c28723c */ /* 0x000ff00000001828 */
[----:B-----5:R-:W-:Y:S08]  /*5370*/  HMMA.16816.F32 R16, R8, R88, R16 ;  /* 0x000000580810723c */ /* 0x020ff00000001810 */
[C---:B------:R-:W-:Y:S08]  /*5380*/  HMMA.16816.F32 R36, R12.reuse, R54, R36 ;  /* 0x000000360c24723c */ /* 0x040ff00000001824 */
[C---:B------:R-:W-:Y:S01]  /*5390*/  HMMA.16816.F32 R68, R12.reuse, R70, R28 ;  /* 0x000000460c44723c */ /* 0x040fe2000000181c */
[----:B------:R-:W2:Y:S07]  /*53a0*/  LDSM.16.M88.4 R28, [R187+0x7000] ;  /* 0x00700000bb1c783b */ /* 0x000eae0000000200 */
[----:B------:R-:W-:Y:S07]  /*53b0*/  HMMA.16816.F32 R52, R12, R76, R24 ;  /* 0x0000004c0c34723c */ /* 0x000fee0000001818 */
[----:B------:R-:W-:Y:S01]  /*53c0*/  IADD3 R12, R104, UR5, RZ ;  /* 0x00000005680c7c10 */ /* 0x000fe2000fffe0ff */
[----:B-1----:R-:W-:Y:S03]  /*53d0*/  HMMA.16816.F32 R24, R8, R20, R40 ;  /* 0x000000140818723c */ /* 0x002fe60000001828 */
[----:B------:R-:W-:-:S04]  /*53e0*/  IMNMX R217, RZ, R12, !PT ;  /* 0x0000000cffd97217 */ /* 0x000fc80007800200 */
[-C--:B------:R-:W-:Y:S01]  /*53f0*/  ISETP.LT.OR P6, PT, R5, R217.reuse, P6 ;  /* 0x000000d90500720c */ /* 0x080fe200037c1670 */
[----:B------:R-:W-:Y:S01]  /*5400*/  HMMA.16816.F32 R12, R8, R90, R44 ;  /* 0x0000005a080c723c */ /* 0x000fe2000000182c */
[----:B------:R-:W-:Y:S02]  /*5410*/  ISETP.LT.OR P0, PT, R0, R217, P0 ;  /* 0x000000d90000720c */ /* 0x000fe40000701670 */
[----:B------:R-:W-:Y:S02]  /*5420*/  FSEL R40, R18, -INF , !P3 ;  /* 0xff80000012287808 */ /* 0x000fe40005800000 */
[----:B------:R-:W-:Y:S02]  /*5430*/  FSEL R42, R17, -INF , !P6 ;  /* 0xff800000112a7808 */ /* 0x000fe40007000000 */
[----:B------:R-:W-:Y:S02]  /*5440*/  FSEL R44, R16, -INF , !P0 ;  /* 0xff800000102c7808 */ /* 0x000fe40004000000 */
[----:B------:R-:W-:-:S02]  /*5450*/  FSEL R41, R19, -INF , !P2 ;  /* 0xff80000013297808 */ /* 0x000fc40005000000 */
[----:B------:R-:W-:Y:S01]  /*5460*/  HMMA.16816.F32 R16, R8, R22, R36 ;  /* 0x000000160810723c */ /* 0x000fe20000001824 */
[----:B------:R-:W1:Y:S01]  /*5470*/  LDSM.16.M88.4 R20, [R187+0x7800] ;  /* 0x00780000bb14783b */ /* 0x000e620000000200 */
[----:B------:R-:W-:Y:S01]  /*5480*/  IADD3 R5, R0, 0x9, RZ ;  /* 0x0000000900057810 */ /* 0x000fe20007ffe0ff */
[----:B------:R-:W-:-:S04]  /*5490*/  DEPBAR.LE SB0, 0x0 ;  /* 0x000080000000791a */ /* 0x000fc80000000000 */
[----:B------:R-:W-:Y:S01]  /*54a0*/  BAR.SYNC.DEFER_BLOCKING 0x0 ;  /* 0x0000000000007b1d */ /* 0x000fe20000010000 */
[C---:B------:R-:W-:Y:S02]  /*54b0*/  ISETP.GE.AND P5, PT, R5.reuse, R219, PT ;  /* 0x000000db0500720c */ /* 0x040fe40003fa6270 */
[C---:B------:R-:W-:Y:S02]  /*54c0*/  ISETP.GE.AND P0, PT, R5.reuse, R218, PT ;  /* 0x000000da0500720c */ /* 0x040fe40003f06270 */
[-C--:B------:R-:W-:Y:S02]  /*54d0*/  ISETP.LT.OR P1, PT, R6, R217.reuse, P1 ;  /* 0x000000d90600720c */ /* 0x080fe40000f21670 */
[C---:B------:R-:W-:Y:S02]  /*54e0*/  ISETP.LT.OR P5, PT, R5.reuse, R217, P5 ;  /* 0x000000d90500720c */ /* 0x040fe40002fa1670 */
[----:B------:R-:W-:Y:S02]  /*54f0*/  ISETP.LT.OR P0, PT, R5, R216, P0 ;  /* 0x000000d80500720c */ /* 0x000fe40000701670 */
[----:B------:R-:W-:-:S02]  /*5500*/  IADD3 R6, R0, 0x10, RZ ;  /* 0x0000001000067810 */ /* 0x000fc40007ffe0ff */
[----:B------:R-:W-:Y:S02]  /*5510*/  IADD3 R5, R0, 0x11, RZ ;  /* 0x0000001100057810 */ /* 0x000fe40007ffe0ff */
        /* <DEDUP_REMOVED lines=38> */
[C---:B-1----:R-:W-:Y:S01]  /*5780*/  HMMA.16816.F32 R16, R8.reuse, R20, R52 ;  /* 0x000000140810723c */ /* 0x042fe20000001834 */
        /* <DEDUP_REMOVED lines=8> */
[CC--:B------:R-:W-:Y:S02]  /*5810*/  ISETP.GE.AND P2, PT, R6.reuse, R219.reuse, PT ;  /* 0x000000db0600720c */ /* 0x0c0fe40003f46270 */
[C---:B------:R-:W-:Y:S02]  /*5820*/  ISETP.GE.AND P5, PT, R5.reuse, R219, PT ;  /* 0x000000db0500720c */ /* 0x040fe40003fa6270 */
[-C--:B------:R-:W-:Y:S02]  /*5830*/  ISETP.GE.AND P1, PT, R5, R218.reuse, PT ;  /* 0x000000da0500720c */ /* 0x080fe40003f26270 */
[----:B------:R-:W-:-:S02]  /*5840*/  ISETP.GE.AND P4, PT, R6, R218, PT ;  /* 0x000000da0600720c */ /* 0x000fc40003f86270 */
[CC--:B------:R-:W-:Y:S02]  /*5850*/  ISETP.LT.OR P2, PT, R6.reuse, R217.reuse, P2 ;  /* 0x000000d90600720c */ /* 0x0c0fe40001741670 */
        /* <DEDUP_REMOVED lines=15> */
[----:B------:R-:W-:Y:S02]  /*5950*/  IADD3 R0, R0, 0x39, RZ ;  /* 0x0000003900007810 */ /* 0x000fe40007ffe0ff */
[----:B------:R-:W-:-:S02]  /*5960*/  FSEL R97, R16, -INF , !P0 ;  /* 0xff80000010617808 */ /* 0x000fc40004000000 */
[----:B------:R-:W-:Y:S02]  /*5970*/  ISETP.GE.AND P0, PT, R0, R218, PT ;  /* 0x000000da0000720c */ /* 0x000fe40003f06270 */
[----:B------:R-:W-:Y:S02]  /*5980*/  FSEL R90, R14, -INF , !P3 ;  /* 0xff8000000e5a7808 */ /* 0x000fe40005800000 */
[----:B------:R-:W-:Y:S02]  /*5990*/  ISETP.LT.OR P0, PT, R0, R216, P0 ;  /* 0x000000d80000720c */ /* 0x000fe40000701670 */
[----:B------:R-:W-:Y:S02]  /*59a0*/  FSEL R93, R26, -INF , !P4 ;  /* 0xff8000001a5d7808 */ /* 0x000fe40006000000 */
[----:B------:R-:W-:Y:S02]  /*59b0*/  FSEL R115, R11, -INF , !P0 ;  /* 0xff8000000b737808 */ /* 0x000fe40004000000 */
[----:B------:R-:W-:-:S02]  /*59c0*/  PLOP3.LUT P0, PT, PT, PT, UP0, 0x80, 0x0 ;  /* 0x000000000000781c */ /* 0x000fc40003f0f008 */
[----:B------:R-:W-:Y:S02]  /*59d0*/  FSEL R92, R25, -INF , !P5 ;  /* 0xff800000195c7808 */ /* 0x000fe40006800000 */
[----:B------:R-:W-:Y:S02]  /*59e0*/  FSEL R94, R27, -INF , !P1 ;  /* 0xff8000001b5e7808 */ /* 0x000fe40004800000 */
[-C--:B------:R-:W-:Y:S02]  /*59f0*/  ISETP.GE.AND P3, PT, R6, R218.reuse, PT ;  /* 0x000000da0600720c */ /* 0x080fe40003f66270 */
[CC--:B------:R-:W-:Y:S02]  /*5a00*/  ISETP.GE.AND P5, PT, R5.reuse, R219.reuse, PT ;  /* 0x000000db0500720c */ /* 0x0c0fe40003fa6270 */
[----:B------:R-:W-:Y:S02]  /*5a10*/  ISETP.GE.AND P1, PT, R5, R218, PT ;  /* 0x000000da0500720c */ /* 0x000fe40003f26270 */
[----:B------:R-:W-:-:S02]  /*5a20*/  ISETP.GE.AND P4, PT, R0, R219, PT ;  /* 0x000000db0000720c */ /* 0x000fc40003f86270 */
[-C--:B------:R-:W-:Y:S02]  /*5a30*/  ISETP.LT.OR P3, PT, R6, R216.reuse, P3 ;  /* 0x000000d80600720c */ /* 0x080fe40001f61670 */
[CC--:B------:R-:W-:Y:S02]  /*5a40*/  ISETP.LT.OR P5, PT, R5.reuse, R217.reuse, P5 ;  /* 0x000000d90500720c */ /* 0x0c0fe40002fa1670 */
[----:B------:R-:W-:Y:S02]  /*5a50*/  ISETP.LT.OR P1, PT, R5, R216, P1 ;  /* 0x000000d80500720c */ /* 0x000fe40000f21670 */
        /* <DEDUP_REMOVED lines=138> */
.L_x_1110:
[----:B------:R-:W-:Y:S05]  /*6300*/  BSYNC B0 ;  /* 0x0000000000007941 */ /* 0x000fea0003800000 */
.L_x_1109:
[----:B------:R-:W0:Y:S02]  /*6310*/  LDGDEPBAR ;  /* 0x00000000000079af */ /* 0x000e240000000000 */
.L_x_1108:
[----:B------:R-:W-:Y:S01]  /*6320*/  FMNMX.FTZ R0, R40, R41, !PT ;  /* 0x0000002928007209 */ /* 0x000fe20007810000 */
[----:B------:R-:W-:Y:S01]  /*6330*/  IMAD.WIDE.U32 R120, R120, -0x326172a9, RZ ;  /* 0xcd9e8d5778787825 */ /* 0x000fe200078e00ff */
[----:B------:R-:W-:Y:S01]  /*6340*/  FMNMX.FTZ R5, R44, R42, !PT ;  /* 0x0000002a2c057209 */ /* 0x000fe20007810000 */
[----:B------:R-:W-:Y:S01]  /*6350*/  STL [R1+0x11c], R200 ;  /* 0x00011cc801007387 */ /* 0x000fe20000100800 */
[----:B------:R-:W-:Y:S01]  /*6360*/  FMNMX.FTZ R0, R36, R0, !PT ;  /* 0x0000000024007209 */ /* 0x000fe20007810000 */
[----:B------:R-:W-:Y:S01]  /*6370*/  USHF.L.U32 UR4, UR24, 0x1, URZ ;  /* 0x0000000118047899 */ /* 0x000fe2000800063f */
[----:B------:R-:W-:Y:S01]  /*6380*/  FMNMX.FTZ R5, R43, R5, !PT ;  /* 0x000000052b057209 */ /* 0x000fe20007810000 */
[----:B------:R-:W-:Y:S01]  /*6390*/  STL [R1+0x118], R199 ;  /* 0x000118c701007387 */ /* 0x000fe20000100800 */
[----:B------:R-:W-:Y:S01]  /*63a0*/  FMNMX.FTZ R0, R37, R0, !PT ;  /* 0x0000000025007209 */ /* 0x000fe20007810000 */
[----:B------:R-:W-:Y:S01]  /*63b0*/  ULOP3.LUT UR15, UR4, UR21, URZ, 0x3c, !UPT ;  /* 0x00000015040f7292 */ /* 0x000fe2000f8e3c3f */
[----:B------:R-:W-:Y:S01]  /*63c0*/  FMNMX.FTZ R5, R38, R5, !PT ;  /* 0x0000000526057209 */ /* 0x000fe20007810000 */
[----:B------:R-:W-:Y:S01]  /*63d0*/  STL [R1+0x114], R198 ;  /* 0x000114c601007387 */ /* 0x000fe20000100800 */
[----:B------:R-:W-:Y:S01]  /*63e0*/  FMNMX.FTZ R0, R28, R0, !PT ;  /* 0x000000001c007209 */ /* 0x000fe20007810000 */
[----:B------:R-:W-:Y:S01]  /*63f0*/  UIADD3 UR5, UR21, -0x4498517b, URZ ;  /* 0xbb67ae8515057890 */ /* 0x000fe2000fffe03f */
[----:B------:R-:W-:Y:S01]  /*6400*/  FMNMX.FTZ R5, R45, R5, !PT ;  /* 0x000000052d057209 */ /* 0x000fe20007810000 */
[----:B------:R-:W-:Y:S01]  /*6410*/  STL [R1+0x110], R197 ;  /* 0x000110c501007387 */ /* 0x000fe20000100800 */
[----:B------:R-:W-:Y:S01]  /*6420*/  FMNMX.FTZ R0, R29, R0, !PT ;  /* 0x000000001d007209 */ /* 0x000fe20007810000 */
[----:B------:R-:W-:Y:S01]  /*6430*/  IMAD.WIDE.U32 R86, R123, -0x2daee0ad, RZ ;  /* 0xd2511f537b567825 */ /* 0x000fe200078e00ff */
[----:B------:R-:W-:Y:S01]  /*6440*/  FMNMX.FTZ R5, R39, R5, !PT ;  /* 0x0000000527057209 */ /* 0x000fe20007810000 */
[----:B------:R-:W-:Y:S01]  /*6450*/  STL [R1+0x10c], R196 ;  /* 0x00010cc401007387 */ /* 0x000fe20000100800 */
[----:B------:R-:W-:Y:S01]  /*6460*/  FMNMX.FTZ R0, R30, R0, !PT ;  /* 0x000000001e007209 */ /* 0x000fe20007810000 */
[----:B------:R-:W-:Y:S01]  /*6470*/  UIADD3 UR36, UR20, -0x61c88647, URZ ;  /* 0x9e3779b914247890 */ /* 0x000fe2000fffe03f */
[----:B------:R-:W-:Y:S01]  /*6480*/  FMNMX.FTZ R5, R46, R5, !PT ;  /* 0x000000052e057209 */ /* 0x000fe20007810000 */
[----:B------:R-:W-:Y:S01]  /*6490*/  STL [R1+0x108], R195 ;  /* 0x000108c301007387 */ /* 0x000fe20000100800 */
[----:B------:R-:W-:Y:S01]  /*64a0*/  FMNMX.FTZ R0, R47, R0, !PT ;  /* 0x000000002f007209 */ /* 0x000fe20007810000 */
[----:B------:R-:W-:Y:S01]  /*64b0*/  UIADD3 UR35, UR20, 0x3c6ef372, URZ ;  /* 0x3c6ef37214237890 */ /* 0x000fe2000fffe03f */
        /* <DEDUP_REMOVED lines=11> */
[----:B------:R-:W-:Y:S01]  /*6570*/  UIADD3 UR33, UR20, -0x255992d5, URZ ;  /* 0xdaa66d2b14217890 */ /* 0x000fe2000fffe03f */
        /* <DEDUP_REMOVED lines=11> */
[----:B------:R-:W-:Y:S01]  /*6630*/  IMAD.SHL.U32 R183, R4, 0x2, RZ ;  /* 0x0000000204b77824 */ /* 0x000fe200078e00ff */
[----:B------:R-:W-:Y:S01]  /*6640*/  FMNMX.FTZ R5, R96, R5, !PT ;  /* 0x0000000560057209 */ /* 0x000fe20007810000 */
[----:B------:R-:W-:Y:S01]  /*6650*/  STL [R1+0xec], R188 ;  /* 0x0000ecbc01007387 */ /* 0x000fe20000100800 */
[----:B------:R-:W-:Y:S01]  /*6660*/  FMNMX.FTZ R0, R114, R0, !PT ;  /* 0x0000000072007209 */ /* 0x000fe20007810000 */
[--C-:B------:R-:W-:Y:S01]  /*6670*/  IMAD R184, R3, 0x2, R183.reuse ;  /* 0x0000000203b87824 */ /* 0x100fe200078e02b7 */
[----:B------:R-:W-:Y:S01]  /*6680*/  FMNMX.FTZ R5, R113, R5, !PT ;  /* 0x0000000571057209 */ /* 0x000fe20007810000 */
[----:B------:R-:W-:Y:S01]  /*6690*/  STL [R1+0xe8], R187 ;  /* 0x0000e8bb01007387 */ /* 0x000fe20000100800 */
[----:B------:R-:W-:Y:S01]  /*66a0*/  FMNMX.FTZ R0, R115, R0, !PT ;  /* 0x0000000073007209 */ /* 0x000fe20007810000 */
[----:B------:R-:W-:Y:S01]  /*66b0*/  IMAD R185, R2, 0x2, R184 ;  /* 0x0000000202b97824 */ /* 0x000fe200078e02b8 */
[----:B------:R-:W-:Y:S01]  /*66c0*/  LOP3.LUT R7, R105, UR20, RZ, 0x3c, !PT ;  /* 0x0000001469077c12 */ /* 0x000fe2000f8e3cff */
[----:B------:R-:W-:Y:S01]  /*66d0*/  STL [R1+0xe4], R182 ;  /* 0x0000e4b601007387 */ /* 0x000fe20000100800 */
[----:B------:R-:W-:Y:S01]  /*66e0*/  FMNMX.FTZ R5, R112, R5, !PT ;  /* 0x0000000570057209 */ /* 0x000fe20007810000 */
[----:B------:R-:W-:Y:S01]  /*66f0*/  IMAD R186, R2, 0x2, R183 ;  /* 0x0000000202ba7824 */ /* 0x000fe200078e02b7 */
[----:B------:R-:W-:Y:S01]  /*6700*/  UIADD3 UR4, UR4, 0x1, URZ ;  /* 0x0000000104047890 */ /* 0x000fe2000fffe03f */
[----:B------:R-:W2:Y:S03]  /*6710*/  SHFL.BFLY PT, R6, R0, 0x2, 0x1f ;  /* 0x0c401f0000067f89 */ /* 0x000ea600000e0000 */
[----:B------:R-:W-:Y:S01]  /*6720*/  ULOP3.LUT UR4, UR4, UR21, URZ, 0x3c, !UPT ;  /* 0x0000001504047292 */ /* 0x000fe2000f8e3c3f */
[----:B-1----:R-:W1:Y:S04]  /*6730*/  SHFL.BFLY PT, R10, R5, 0x2, 0x1f ;  /* 0x0c401f00050a7f89 */ /* 0x002e6800000e0000 */
[----:B------:R3:W-:Y:S04]  /*6740*/  STL [R1+0xd0], R7 ;  /* 0x0000d00701007387 */ /* 0x0007e80000100800 */
[----:B------:R-:W-:Y:S04]  /*6750*/  LDSM.16.MT88.4 R32, [R184+0x10000] ;  /* 0x01000000b820783b */ /* 0x000fe80000004200 */
[----:B------:R-:W-:Y:S04]  /*6760*/  LDSM.16.MT88.4 R60, [R185+0x10000] ;  /* 0x01000000b93c783b */ /* 0x000fe80000004200 */
[----:B------:R-:W-:Y:S01]  /*6770*/  LDSM.16.MT88.4 R76, [R185+0x10800] ;  /* 0x01080000b94c783b */ /* 0x000fe20000004200 */
[----:B--2---:R-:W-:-:S03]  /*6780*/  FMNMX.FTZ R0, R0, R6, !PT ;  /* 0x0000000600007209 */ /* 0x004fc60007810000 */
[----:B------:R-:W-:Y:S01]  /*6790*/  LDSM.16.MT88.4 R48, [R186+0x10800] ;  /* 0x01080000ba30783b */ /* 0x000fe20000004200 */
[----:B------:R-:W-:Y:S02]  /*67a0*/  LOP3.LUT R6, R121, R7, RZ, 0x3c, !PT ;  /* 0x0000000779067212 */ /* 0x000fe400078e3cff */
[----:B-1----:R-:W-:Y:S01]  /*67b0*/  FMNMX.FTZ R5, R5, R10, !PT ;  /* 0x0000000a05057209 */ /* 0x002fe20007810000 */
[----:B------:R-:W1:Y:S02]  /*67c0*/  SHFL.BFLY PT, R132, R0, 0x1, 0x1f ;  /* 0x0c201f0000847f89 */ /* 0x000e6400000e0000 */
[----:B------:R-:W-:Y:S01]  /*67d0*/  IMAD.WIDE.U32 R82, R6, -0x2daee0ad, RZ ;  /* 0xd2511f5306527825 */ /* 0x000fe200078e00ff */
[----:B------:R-:W-:Y:S01]  /*67e0*/  LOP3.LUT R6, R87, UR15, RZ, 0x3c, !PT ;  /* 0x0000000f57067c12 */ /* 0x000fe2000f8e3cff */
[----:B------:R-:W2:Y:S01]  /*67f0*/  SHFL.BFLY PT, R133, R5, 0x1, 0x1f ;  /* 0x0c201f0005857f89 */ /* 0x000ea200000e0000 */
[----:B------:R-:W-:Y:S02]  /*6800*/  UIADD3 UR15, UR21, -0x56f99767, URZ ;  /* 0xa9066899150f7890 */ /* 0x000fe4000fffe03f */
[----:B------:R-:W-:Y:S01]  /*6810*/  LOP3.LUT R8, R83, UR5, R86, 0x96, !PT ;  /* 0x0000000553087c12 */ /* 0x000fe2000f8e9656 */
[----:B---3--:R-:W-:Y:S01]  /*6820*/  IMAD.WIDE.U32 R6, R6, -0x326172a9, RZ ;  /* 0xcd9e8d5706067825 */ /* 0x008fe200078e00ff */
[----:B------:R-:W-:Y:S01]  /*6830*/  UIADD3 UR5, UR20, 0x78dde6e4, URZ ;  /* 0x78dde6e414057890 */ /* 0x000fe2000fffe03f */
[----:B------:R-:W-:Y:S02]  /*6840*/  LDSM.16.MT88.4 R72, [R184+0x12000] ;  /* 0x01200000b848783b */ /* 0x000fe40000004200 */
[----:B------:R-:W-:Y:S01]  /*6850*/  IMAD.WIDE.U32 R52, R8, -0x326172a9, RZ ;  /* 0xcd9e8d5708347825 */ /* 0x000fe200078e00ff */
[----:B------:R-:W-:Y:S01]  /*6860*/  LOP3.LUT R7, R7, UR36, R120, 0x96, !PT ;  /* 0x0000002407077c12 */ /* 0x000fe2000f8e9678 */
[----:B------:R-:W-:Y:S02]  /*6870*/  LDSM.16.MT88.4 R56, [R183+0x12000] ;  /* 0x01200000b738783b */ /* 0x000fe40000004200 */
[----:B------:R-:W-:Y:S01]  /*6880*/  IMAD R83, R122, 0x10000, R122 ;  /* 0x000100007a537824 */ /* 0x000fe200078e027a */
[----:B------:R-:W-:Y:S01]  /*6890*/  LOP3.LUT R8, R53, UR35, R6, 0x96, !PT ;  /* 0x0000002335087c12 */ /* 0x000fe2000f8e9606 */
[----:B------:R-:W-:Y:S01]  /*68a0*/  IMAD.WIDE.U32 R6, R7, -0x2daee0ad, RZ ;  /* 0xd2511f5307067825 */ /* 0x000fe200078e00ff */
[----:B------:R-:W-:Y:S03]  /*68b0*/  LDSM.16.MT88.4 R68, [R186+0x12000] ;  /* 0x01200000ba44783b */ /* 0x000fe60000004200 */
[----:B------:R-:W-:Y:S01]  /*68c0*/  IMAD.WIDE.U32 R8, R8, -0x2daee0ad, RZ ;  /* 0xd2511f5308087825 */ /* 0x000fe200078e00ff */
[----:B------:R-:W-:-:S02]  /*68d0*/  LOP3.LUT R7, R7, UR34, R82, 0x96, !PT ;  /* 0x0000002207077c12 */ /* 0x000fc4000f8e9652 */
[----:B-1----:R-:W-:Y:S02]  /*68e0*/  FMNMX.FTZ R132, R0, R132, !PT ;  /* 0x0000008400847209 */ /* 0x002fe40007810000 */
[----:B------:R-:W-:Y:S01]  /*68f0*/  LOP3.LUT R10, R9, UR32, R6, 0x96, !PT ;  /* 0x00000020090a7c12 */ /* 0x000fe2000f8e9606 */
[----:B------:R-:W-:Y:S01]  /*6900*/  IMAD.WIDE.U32 R6, R7, -0x326172a9, RZ ;  /* 0xcd9e8d5707067825 */ /* 0x000fe200078e00ff */
[C---:B------:R-:W-:Y:S02]  /*6910*/  FSETP.NEU.FTZ.AND P1, PT, R132.reuse, -INF , PT ;  /* 0xff8000008400780b */ /* 0x040fe40003f3d000 */
[----:B--2---:R-:W-:Y:S01]  /*6920*/  FMNMX.FTZ R133, R5, R133, !PT ;  /* 0x0000008505857209 */ /* 0x004fe20007810000 */
[----:B------:R-:W-:Y:S01]  /*6930*/  FMUL.FTZ R0, R132, c[0x0][0x23c] ;  /* 0x00008f0084007a20 */ /* 0x000fe20000410000 */
[----:B------:R-:W-:-:S04]  /*6940*/  LOP3.LUT R7, R7, UR33, R52, 0x96, !PT ;  /* 0x0000002107077c12 */ /* 0x000fc8000f8e9634 */
[----:B------:R-:W-:Y:S02]  /*6950*/  FSEL R0, R0, RZ, P1 ;  /* 0x000000ff00007208 */ /* 0x000fe40000800000 */
[----:B------:R-:W-:-:S03]  /*6960*/  FSETP.NEU.FTZ.AND P1, PT, R133, -INF , PT ;  /* 0xff8000008500780b */ /* 0x000fc60003f3d000 */
[--C-:B------:R-:W-:Y:S02]  /*6970*/  FFMA.FTZ R11, R40, c[0x0][0x23c], -R0.reuse ;  /* 0x00008f00280b7a23 */ /* 0x100fe40000010800 */
[----:B------:R-:W-:Y:S02]  /*6980*/  FFMA.FTZ R9, R41, c[0x0][0x23c], -R0 ;  /* 0x00008f0029097a23 */ /* 0x000fe40000010800 */
[----:B------:R1:W-:Y:S08]  /*6990*/  MUFU.EX2 R125, R11 ;  /* 0x0000000b007d7308 */ /* 0x0003f00000000800 */
[----:B------:R2:W-:Y:S01]  /*69a0*/  MUFU.EX2 R124, R9 ;  /* 0x00000009007c7308 */ /* 0x0005e20000000800 */
[----:B-1----:R-:W-:-:S05]  /*69b0*/  IMAD.WIDE.U32 R10, R10, -0x326172a9, RZ ;  /* 0xcd9e8d570a0a7825 */ /* 0x002fca00078e00ff */
[----:B--2---:R-:W-:Y:S01]  /*69c0*/  LOP3.LUT R9, R11, UR5, R6, 0x96, !PT ;  /* 0x000000050b097c12 */ /* 0x004fe2000f8e9606 */
[----:B------:R-:W-:-:S04]  /*69d0*/  IMAD.WIDE.U32 R6, R7, -0x2daee0ad, RZ ;  /* 0xd2511f5307067825 */ /* 0x000fc800078e00ff */
        /* <DEDUP_REMOVED lines=8> */
[----:B------:R-:W-:Y:S02]  /*6a60*/  LOP3.LUT R16, R81, UR27, R10, 0x96, !PT ;  /* 0x0000001b51107c12 */ /* 0x000fe4000f8e960a */
[----:B------:R2:W-:Y:S01]  /*6a70*/  MUFU.EX2 R131, R11 ;  /* 0x0000000b00837308 */ /* 0x0005e20000000800 */
[----:B------:R-:W-:Y:S01]  /*6a80*/  FMUL.FTZ R8, R133, c[0x0][0x23c] ;  /* 0x00008f0085087a20 */ /* 0x000fe20000410000 */
[----:B------:R-:W-:Y:S01]  /*6a90*/  LOP3.LUT R5, R6, 0xffff, RZ, 0xc0, !PT ;  /* 0x0000ffff06057812 */ /* 0x000fe200078ec0ff */
[----:B------:R-:W-:Y:S01]  /*6aa0*/  IMAD.WIDE.U32 R16, R16, -0x2daee0ad, RZ ;  /* 0xd2511f5310107825 */ /* 0x000fe200078e00ff */
[----:B------:R-:W-:Y:S02]  /*6ab0*/  LOP3.LUT R12, R6, 0xff, RZ, 0xc0, !PT ;  /* 0x000000ff060c7812 */ /* 0x000fe400078ec0ff */
[----:B------:R-:W-:Y:S01]  /*6ac0*/  SHF.R.U32.HI R19, RZ, 0x18, R6 ;  /* 0x00000018ff137819 */ /* 0x000fe20000011606 */
[----:B-1----:R-:W-:Y:S01]  /*6ad0*/  FFMA.FTZ R9, R28, c[0x0][0x23c], -R0 ;  /* 0x00008f001c097a23 */ /* 0x002fe20000010800 */
[----:B------:R-:W-:-:S03]  /*6ae0*/  LOP3.LUT R14, R16, 0xff, RZ, 0xc0, !PT ;  /* 0x000000ff100e7812 */ /* 0x000fc600078ec0ff */
[----:B------:R1:W-:Y:S01]  /*6af0*/  MUFU.EX2 R134, R9 ;  /* 0x0000000900867308 */ /* 0x0003e20000000800 */
[----:B--2---:R-:W-:Y:S02]  /*6b00*/  SHF.R.U32.HI R11, RZ, 0x8, R5 ;  /* 0x00000008ff0b7819 */ /* 0x004fe40000011605 */
[----:B------:R-:W-:Y:S02]  /*6b10*/  FSEL R5, R8, RZ, P1 ;  /* 0x000000ff08057208 */ /* 0x000fe40000800000 */
[----:B------:R-:W-:Y:S02]  /*6b20*/  LOP3.LUT R8, R7, UR22, R80, 0x96, !PT ;  /* 0x0000001607087c12 */ /* 0x000fe4000f8e9650 */
[----:B------:R-:W-:Y:S01]  /*6b30*/  PRMT R25, R12, 0x5410, R11 ;  /* 0x000054100c197816 */ /* 0x000fe2000000000b */
[--C-:B------:R-:W-:Y:S01]  /*6b40*/  FFMA.FTZ R10, R42, c[0x0][0x23c], -R5.reuse ;  /* 0x00008f002a0a7a23 */ /* 0x100fe20000010805 */
[C---:B------:R-:W-:Y:S01]  /*6b50*/  LOP3.LUT R11, R8.reuse, 0xffff, RZ, 0xc0, !PT ;  /* 0x0000ffff080b7812 */ /* 0x040fe200078ec0ff */
[----:B------:R-:W-:Y:S01]  /*6b60*/  FFMA.FTZ R13, R43, c[0x0][0x23c], -R5 ;  /* 0x00008f002b0d7a23 */ /* 0x000fe20000010805 */
[----:B------:R-:W-:Y:S01]  /*6b70*/  LOP3.LUT R20, R8, 0xff, RZ, 0xc0, !PT ;  /* 0x000000ff08147812 */ /* 0x000fe200078ec0ff */
[----:B------:R2:W-:Y:S01]  /*6b80*/  MUFU.EX2 R86, R10 ;  /* 0x0000000a00567308 */ /* 0x0005e20000000800 */
[----:B-1----:R-:W-:Y:S01]  /*6b90*/  FFMA.FTZ R9, R29, c[0x0][0x23c], -R0 ;  /* 0x00008f001d097a23 */ /* 0x002fe20000010800 */
[--C-:B------:R-:W-:Y:S01]  /*6ba0*/  SHF.R.U32.HI R15, RZ, 0x10, R8.reuse ;  /* 0x00000010ff0f7819 */ /* 0x100fe20000011608 */
[----:B------:R-:W-:Y:S01]  /*6bb0*/  LDSM.16.MT88.4 R40, [R186+0x10000] ;  /* 0x01000000ba28783b */ /* 0x000fe20000004200 */
[----:B------:R-:W-:-:S02]  /*6bc0*/  SHF.R.U32.HI R18, RZ, 0x18, R8 ;  /* 0x00000018ff127819 */ /* 0x000fc40000011608 */
[----:B------:R-:W-:Y:S02]  /*6bd0*/  LOP3.LUT R8, R16, 0xffff, RZ, 0xc0, !PT ;  /* 0x0000ffff10087812 */ /* 0x000fe400078ec0ff */
[----:B------:R1:W3:Y:S02]  /*6be0*/  MUFU.EX2 R247, R9 ;  /* 0x0000000900f77308 */ /* 0x0002e40000000800 */
[----:B------:R-:W-:-:S04]  /*6bf0*/  SHF.R.U32.HI R8, RZ, 0x8, R8 ;  /* 0x00000008ff087819 */ /* 0x000fc80000011608 */
[----:B------:R-:W-:Y:S02]  /*6c00*/  PRMT R37, R14, 0x5410, R8 ;  /* 0x000054100e257816 */ /* 0x000fe40000000008 */
[----:B--2---:R-:W-:Y:S01]  /*6c10*/  SHF.R.U32.HI R10, RZ, 0x8, R11 ;  /* 0x00000008ff0a7819 */ /* 0x004fe2000001160b */
[----:B------:R-:W-:Y:S01]  /*6c20*/  MUFU.EX2 R130, R13 ;  /* 0x0000000d00827308 */ /* 0x000fe20000000800 */
[----:B------:R-:W-:Y:S01]  /*6c30*/  LOP3.LUT R8, R17, UR14, R84, 0x96, !PT ;  /* 0x0000000e11087c12 */ /* 0x000fe2000f8e9654 */
[----:B------:R-:W-:Y:S01]  /*6c40*/  FFMA.FTZ R11, R30, c[0x0][0x23c], -R0 ;  /* 0x00008f001e0b7a23 */ /* 0x000fe20000010800 */
[----:B------:R-:W-:Y:S01]  /*6c50*/  SHF.R.U32.HI R14, RZ, 0x18, R16 ;  /* 0x00000018ff0e7819 */ /* 0x000fe20000011610 */
[----:B-1----:R-:W-:-:S04]  /*6c60*/  FFMA.FTZ R9, R44, c[0x0][0x23c], -R5 ;  /* 0x00008f002c097a23 */ /* 0x002fc80000010805 */
[----:B------:R1:W-:Y:S01]  /*6c70*/  MUFU.EX2 R188, R11 ;  /* 0x0000000b00bc7308 */ /* 0x0003e20000000800 */
[----:B---3--:R-:W-:-:S04]  /*6c80*/  F2FP.PACK_AB R2, R247, R134 ;  /* 0x00000086f702723e */ /* 0x008fc800000000ff */
[C---:B------:R-:W-:Y:S02]  /*6c90*/  PRMT R238, R2.reuse, 0x7610, R238 ;  /* 0x0000761002ee7816 */ /* 0x040fe400000000ee */
[----:B------:R-:W-:Y:S01]  /*6ca0*/  PRMT R236, R2, 0x7632, R236 ;  /* 0x0000763202ec7816 */ /* 0x000fe200000000ec */
[----:B------:R2:W-:Y:S01]  /*6cb0*/  MUFU.EX2 R129, R9 ;  /* 0x0000000900817308 */ /* 0x0005e20000000800 */
[----:B-1----:R-:W-:Y:S02]  /*6cc0*/  SHF.R.U32.HI R11, RZ, 0x18, R8 ;  /* 0x00000018ff0b7819 */ /* 0x002fe40000011608 */
[----:B--2---:R-:W-:-:S04]  /*6cd0*/  SHF.R.U32.HI R9, RZ, 0x10, R6 ;  /* 0x00000010ff097819 */ /* 0x004fc80000011606 */
[----:B------:R-:W-:Y:S02]  /*6ce0*/  LOP3.LUT R12, R9, 0xff, RZ, 0xc0, !PT ;  /* 0x000000ff090c7812 */ /* 0x000fe400078ec0ff */
[----:B------:R-:W-:Y:S02]  /*6cf0*/  LOP3.LUT R9, R15, 0xff, RZ, 0xc0, !PT ;  /* 0x000000ff0f097812 */ /* 0x000fe400078ec0ff */
[----:B------:R-:W-:Y:S02]  /*6d00*/  PRMT R24, R12, 0x5410, R19 ;  /* 0x000054100c187816 */ /* 0x000fe40000000013 */
[----:B------:R-:W-:Y:S01]  /*6d10*/  PRMT R19, R20, 0x5410, R10 ;  /* 0x0000541014137816 */ /* 0x000fe2000000000a */
[----:B------:R-:W-:Y:S01]  /*6d20*/  FFMA.FTZ R10, R38, c[0x0][0x23c], -R5 ;  /* 0x00008f00260a7a23 */ /* 0x000fe20000010805 */
[----:B------:R-:W-:Y:S01]  /*6d30*/  PRMT R18, R9, 0x5410, R18 ;  /* 0x0000541009127816 */ /* 0x000fe20000000012 */
[----:B------:R-:W1:Y:S01]  /*6d40*/  LDSM.16.MT88.4 R20, [R183+0x10000] ;  /* 0x01000000b714783b */ /* 0x000e620000004200 */
[----:B------:R-:W-:Y:S01]  /*6d50*/  SHF.R.U32.HI R9, RZ, 0x10, R16 ;  /* 0x00000010ff097819 */ /* 0x000fe20000011610 */
[----:B------:R2:W3:Y:S01]  /*6d60*/  MUFU.EX2 R128, R10 ;  /* 0x0000000a00807308 */ /* 0x0004e20000000800 */
[----:B------:R-:W-:Y:S01]  /*6d70*/  LOP3.LUT R15, R8, 0xff, RZ, 0xc0, !PT ;  /* 0x000000ff080f7812 */ /* 0x000fe200078ec0ff */
[----:B------:R-:W-:Y:S01]  /*6d80*/  HSET2.LE.AND R3, R19, R83, PT ;  /* 0x0000005313037233 */ /* 0x000fe20003803000 */
[----:B------:R-:W-:-:S02]  /*6d90*/  LOP3.LUT R12, R9, 0xff, RZ, 0xc0, !PT ;  /* 0x000000ff090c7812 */ /* 0x000fc400078ec0ff */
[----:B------:R-:W-:Y:S02]  /*6da0*/  LOP3.LUT R9, R8, 0xffff, RZ, 0xc0, !PT ;  /* 0x0000ffff08097812 */ /* 0x000fe400078ec0ff */
[----:B------:R-:W-:Y:S02]  /*6db0*/  PRMT R54, R12, 0x5410, R14 ;  /* 0x000054100c367816 */ /* 0x000fe4000000000e */
[----:B------:R-:W-:Y:S01]  /*6dc0*/  SHF.R.U32.HI R13, RZ, 0x8, R9 ;  /* 0x00000008ff0d7819 */ /* 0x000fe20000011609 */
[----:B------:R-:W-:-:S03]  /*6dd0*/  FFMA.FTZ R9, R45, c[0x0][0x23c], -R5 ;  /* 0x00008f002d097a23 */ /* 0x000fc60000010805 */
[----:B------:R-:W-:Y:S01]  /*6de0*/  PRMT R36, R15, 0x5410, R13 ;  /* 0x000054100f247816 */ /* 0x000fe2000000000d */
[----:B------:R4:W-:Y:S01]  /*6df0*/  MUFU.EX2 R85, R9 ;  /* 0x0000000900557308 */ /* 0x0009e20000000800 */
[----:B--2---:R-:W-:Y:S02]  /*6e00*/  SHF.R.U32.HI R10, RZ, 0x10, R8 ;  /* 0x00000010ff0a7819 */ /* 0x004fe40000011608 */
[----:B---3--:R-:W-:Y:S01]  /*6e10*/  F2FP.PACK_AB R4, R128, R130 ;  /* 0x000000828004723e */ /* 0x008fe200000000ff */
[----:B------:R-:W-:Y:S01]  /*6e20*/  HSET2.LE.AND R2, R36, R83, PT ;  /* 0x0000005324027233 */ /* 0x000fe20003803000 */
[----:B------:R-:W-:Y:S02]  /*6e30*/  LOP3.LUT R8, R10, 0xff, RZ, 0xc0, !PT ;  /* 0x000000ff0a087812 */ /* 0x000fe400078ec0ff */
[----:B------:R-:W-:Y:S02]  /*6e40*/  F2FP.PACK_AB R10, R86, R129 ;  /* 0x00000081560a723e */ /* 0x000fe400000000ff */
[----:B------:R-:W-:-:S02]  /*6e50*/  PRMT R11, R8, 0x5410, R11 ;  /* 0x00005410080b7816 */ /* 0x000fc4000000000b */
[----:B------:R-:W-:Y:S02]  /*6e60*/  F2FP.PACK_AB R8, R124, R125 ;  /* 0x0000007d7c08723e */ /* 0x000fe400000000ff */
[----:B------:R-:W-:Y:S02]  /*6e70*/  PRMT R81, R10, 0x7610, R81 ;  /* 0x000076100a517816 */ /* 0x000fe40000000051 */
[C---:B------:R-:W-:Y:S01]  /*6e80*/  PRMT R245, R8.reuse, 0x7610, R245 ;  /* 0x0000761008f57816 */ /* 0x040fe200000000f5 */
[--C-:B----4-:R-:W-:Y:S01]  /*6e90*/  FFMA.FTZ R9, R39, c[0x0][0x23c], -R5.reuse ;  /* 0x00008f0027097a23 */ /* 0x110fe20000010805 */
[----:B------:R-:W-:Y:S01]  /*6ea0*/  PRMT R242, R8, 0x7632, R242 ;  /* 0x0000763208f27816 */ /* 0x000fe200000000f2 */
[----:B------:R-:W-:Y:S01]  /*6eb0*/  FFMA.FTZ R8, R46, c[0x0][0x23c], -R5 ;  /* 0x00008f002e087a23 */ /* 0x000fe20000010805 */
[----:B------:R-:W-:Y:S01]  /*6ec0*/  PRMT R55, R10, 0x7632, R55 ;  /* 0x000076320a377816 */ /* 0x000fe20000000037 */
[----:B------:R2:W3:Y:S01]  /*6ed0*/  MUFU.EX2 R248, R9 ;  /* 0x0000000900f87308 */ /* 0x0004e20000000800 */
[----:B------:R-:W-:-:S02]  /*6ee0*/  PRMT R243, R4, 0x7610, R243 ;  /* 0x0000761004f37816 */ /* 0x000fc400000000f3 */
[----:B------:R-:W-:Y:S02]  /*6ef0*/  PRMT R241, R4, 0x7632, R241 ;  /* 0x0000763204f17816 */ /* 0x000fe400000000f1 */
[----:B------:R-:W-:-:S03]  /*6f00*/  F2FP.PACK_AB R4, R135, R131 ;  /* 0x000000838704723e */ /* 0x000fc600000000ff */
[----:B------:R4:W-:Y:S01]  /*6f10*/  MUFU.EX2 R187, R8 ;  /* 0x0000000800bb7308 */ /* 0x0009e20000000800 */
[C---:B------:R-:W-:Y:S02]  /*6f20*/  PRMT R246, R4.reuse, 0x7610, R246 ;  /* 0x0000761004f67816 */ /* 0x040fe400000000f6 */
[----:B------:R-:W-:Y:S01]  /*6f30*/  PRMT R244, R4, 0x7632, R244 ;  /* 0x0000763204f47816 */ /* 0x000fe200000000f4 */
[----:B------:R-:W-:Y:S01]  /*6f40*/  HSET2.LE.AND R4, R18, R83, PT ;  /* 0x0000005312047233 */ /* 0x000fe20003803000 */
[----:B--2---:R-:W-:Y:S02]  /*6f50*/  FFMA.FTZ R9, R31, c[0x0][0x23c], -R5 ;  /* 0x00008f001f097a23 */ /* 0x004fe40000010805 */
[----:B------:R-:W2:Y:S02]  /*6f60*/  LDSM.16.MT88.4 R28, [R183+0x10800] ;  /* 0x01080000b71c783b */ /* 0x000ea40000004200 */
[----:B------:R1:W1:Y:S01]  /*6f70*/  MUFU.EX2 R182, R9 ;  /* 0x0000000900b67308 */ /* 0x0002620000000800 */
[----:B----4-:R-:W-:-:S04]  /*6f80*/  PRMT R8, R81, 0x5410, R55 ;  /* 0x0000541051087816 */ /* 0x010fc80000000037 */
[----:B------:R-:W-:Y:S01]  /*6f90*/  LOP3.LUT R12, R3, R8, RZ, 0xc0, !PT ;  /* 0x00000008030c7212 */ /* 0x000fe200078ec0ff */
[----:B------:R-:W-:Y:S01]  /*6fa0*/  HSET2.LE.AND R8, R25, R83, PT ;  /* 0x0000005319087233 */ /* 0x000fe20003803000 */
[----:B------:R-:W-:-:S04]  /*6fb0*/  PRMT R3, R245, 0x5410, R242 ;  /* 0x00005410f5037816 */ /* 0x000fc800000000f2 */
[----:B------:R-:W-:Y:S01]  /*6fc0*/  LOP3.LUT R13, R4, R3, RZ, 0xc0, !PT ;  /* 0x00000003040d7212 */ /* 0x000fe200078ec0ff */
[----:B------:R-:W-:Y:S01]  /*6fd0*/  HSET2.LE.AND R3, R24, R83, PT ;  /* 0x0000005318037233 */ /* 0x000fe20003803000 */
[----:B-1----:R-:W-:Y:S01]  /*6fe0*/  FFMA.FTZ R9, R47, c[0x0][0x23c], -R0 ;  /* 0x00008f002f097a23 */ /* 0x002fe20000010800 */
[----:B------:R-:W-:Y:S01]  /*6ff0*/  PRMT R4, R243, 0x5410, R241 ;  /* 0x00005410f3047816 */ /* 0x000fe200000000f1 */
[----:B------:R-:W1:Y:S02]  /*7000*/  LDSM.16.MT88.4 R44, [R184+0x10800] ;  /* 0x01080000b82c783b */ /* 0x000e640000004200 */
[----:B------:R-:W4:Y:S01]  /*7010*/  MUFU.EX2 R189, R9 ;  /* 0x0000000900bd7308 */ /* 0x000f220000000800 */
[----:B------:R-:W-:Y:S02]  /*7020*/  LOP3.LUT R14, R8, R4, RZ, 0xc0, !PT ;  /* 0x00000004080e7212 */ /* 0x000fe400078ec0ff */
[----:B------:R-:W-:-:S04]  /*7030*/  PRMT R4, R246, 0x5410, R244 ;  /* 0x00005410f6047816 */ /* 0x000fc800000000f4 */
[----:B------:R-:W-:Y:S02]  /*7040*/  LOP3.LUT R15, R3, R4, RZ, 0xc0, !PT ;  /* 0x00000004030f7212 */ /* 0x000fe400078ec0ff */
[----:B---3--:R-:W-:Y:S02]  /*7050*/  F2FP.PACK_AB R3, R248, R85 ;  /* 0x00000055f803723e */ /* 0x008fe400000000ff */
[----:B------:R-:W-:Y:S02]  /*7060*/  F2FP.PACK_AB R4, R182, R187 ;  /* 0x000000bbb604723e */ /* 0x000fe400000000ff */
[C---:B------:R-:W-:Y:S01]  /*7070*/  PRMT R240, R3.reuse, 0x7610, R240 ;  /* 0x0000761003f07816 */ /* 0x040fe200000000f0 */
[----:B------:R-:W-:Y:S01]  /*7080*/  HMMA.16816.F32 R24, R12, R20, RZ ;  /* 0x000000140c18723c */ /* 0x000fe200000018ff */
[----:B------:R-:W-:Y:S02]  /*7090*/  PRMT R239, R3, 0x7632, R239 ;  /* 0x0000763203ef7816 */ /* 0x000fe400000000ef */
[----:B----4-:R-:W-:-:S02]  /*70a0*/  F2FP.PACK_AB R3, R189, R188 ;  /* 0x000000bcbd03723e */ /* 0x010fc400000000ff */
[C---:B------:R-:W-:Y:S02]  /*70b0*/  PRMT R237, R4.reuse, 0x7610, R237 ;  /* 0x0000761004ed7816 */ /* 0x040fe400000000ed */
[----:B------:R-:W-:Y:S01]  /*70c0*/  PRMT R211, R4, 0x7632, R211 ;  /* 0x0000763204d37816 */ /* 0x000fe200000000d3 */
[C---:B------:R-:W-:Y:S01]  /*70d0*/  HMMA.16816.F32 R20, R12.reuse, R22, RZ ;  /* 0x000000160c14723c */ /* 0x040fe200000018ff */
[----:B------:R-:W-:Y:S02]  /*70e0*/  PRMT R4, R240, 0x5410, R239 ;  /* 0x00005410f0047816 */ /* 0x000fe400000000ef */
[C---:B------:R-:W-:Y:S02]  /*70f0*/  PRMT R210, R3.reuse, 0x7610, R210 ;  /* 0x0000761003d27816 */ /* 0x040fe400000000d2 */
[----:B------:R-:W-:Y:S01]  /*7100*/  PRMT R181, R3, 0x7632, R181 ;  /* 0x0000763203b57816 */ /* 0x000fe200000000b5 */
[--C-:B------:R-:W-:Y:S01]  /*7110*/  HSET2.LE.AND R3, R11, R83.reuse, PT ;  /* 0x000000530b037233 */ /* 0x100fe20003803000 */
[----:B------:R-:W-:Y:S01]  /*7120*/  LOP3.LUT R8, R2, R4, RZ, 0xc0, !PT ;  /* 0x0000000402087212 */ /* 0x000fe200078ec0ff */
[----:B------:R-:W-:Y:S01]  /*7130*/  HSET2.LE.AND R2, R37, R83, PT ;  /* 0x0000005325027233 */ /* 0x000fe20003803000 */
[----:B------:R-:W-:Y:S01]  /*7140*/  PRMT R4, R238, 0x5410, R236 ;  /* 0x00005410ee047816 */ /* 0x000fe200000000ec */
[----:B------:R-:W-:Y:S03]  /*7150*/  HMMA.16816.F32 R36, R12, R32, RZ ;  /* 0x000000200c24723c */ /* 0x000fe600000018ff */
[----:B------:R-:W-:-:S02]  /*7160*/  LOP3.LUT R9, R3, R4, RZ, 0xc0, !PT ;  /* 0x0000000403097212 */ /* 0x000fc400078ec0ff */
[----:B------:R-:W-:-:S03]  /*7170*/  PRMT R3, R237, 0x5410, R211 ;  /* 0x00005410ed037816 */ /* 0x000fc600000000d3 */
[----:B------:R-:W-:Y:S01]  /*7180*/  HMMA.16816.F32 R32, R12, R34, RZ ;  /* 0x000000220c20723c */ /* 0x000fe200000018ff */
[----:B------:R-:W-:Y:S01]  /*7190*/  LOP3.LUT R10, R2, R3, RZ, 0xc0, !PT ;  /* 0x00000003020a7212 */ /* 0x000fe200078ec0ff */
[----:B------:R-:W-:Y:S01]  /*71a0*/  HSET2.LE.AND R2, R54, R83, PT ;  /* 0x0000005336027233 */ /* 0x000fe20003803000 */
[----:B------:R-:W-:-:S04]  /*71b0*/  PRMT R3, R210, 0x5410, R181 ;  /* 0x00005410d2037816 */ /* 0x000fc800000000b5 */
[----:B------:R-:W-:-:S07]  /*71c0*/  LOP3.LUT R11, R2, R3, RZ, 0xc0, !PT ;  /* 0x00000003020b7212 */ /* 0x000fce00078ec0ff */
[----:B--2---:R-:W-:Y:S08]  /*71d0*/  HMMA.16816.F32 R64, R8, R30, R20 ;  /* 0x0000001e0840723c */ /* 0x004ff00000001814 */
[----:B------:R-:W-:Y:S08]  /*71e0*/  HMMA.16816.F32 R20, R12, R60, RZ ;  /* 0x0000003c0c14723c */ /* 0x000ff000000018ff */
[----:B------:R-:W-:Y:S08]  /*71f0*/  HMMA.16816.F32 R164, R8, R28, R24 ;  /* 0x0000001c08a4723c */ /* 0x000ff00000001818 */
[----:B------:R-:W-:Y:S01]  /*7200*/  HMMA.16816.F32 R24, R12, R42, RZ ;  /* 0x0000002a0c18723c */ /* 0x000fe200000018ff */
[----:B------:R-:W-:-:S02]  /*7210*/  IMAD.MOV.U32 R214, RZ, RZ, R66 ;  /* 0x000000ffffd67224 */ /* 0x000fc400078e0042 */
[----:B------:R-:W-:Y:S02]  /*7220*/  IMAD.MOV.U32 R213, RZ, RZ, R67 ;  /* 0x000000ffffd57224 */ /* 0x000fe400078e0043 */
[----:B------:R-:W-:Y:S02]  /*7230*/  IMAD.MOV.U32 R212, RZ, RZ, R64 ;  /* 0x000000ffffd47224 */ /* 0x000fe400078e0040 */
[----:B------:R-:W-:Y:S01]  /*7240*/  IMAD.MOV.U32 R123, RZ, RZ, R65 ;  /* 0x000000ffff7b7224 */ /* 0x000fe200078e0041 */
[----:B-1----:R-:W-:Y:S01]  /*7250*/  HMMA.16816.F32 R156, R8, R44, R36 ;  /* 0x0000002c089c723c */ /* 0x002fe20000001824 */
[----:B------:R-:W-:Y:S07]  /*7260*/  LDSM.16.MT88.4 R64, [R186+0x12800] ;  /* 0x01280000ba40783b */ /* 0x000fee0000004200 */
[C---:B------:R-:W-:Y:S01]  /*7270*/  HMMA.16816.F32 R36, R12.reuse, R62, RZ ;  /* 0x0000003e0c24723c */ /* 0x040fe200000018ff */
[----:B------:R-:W-:Y:S07]  /*7280*/  LDSM.16.MT88.4 R60, [R183+0x14000] ;  /* 0x01400000b73c783b */ /* 0x000fee0000004200 */
[----:B------:R-:W-:Y:S01]  /*7290*/  HMMA.16816.F32 R28, R12, R40, RZ ;  /* 0x000000280c1c723c */ /* 0x000fe200000018ff */
[----:B------:R-:W1:Y:S07]  /*72a0*/  LDSM.16.MT88.4 R40, [R184+0x12800] ;  /* 0x01280000b828783b */ /* 0x000e6e0000004200 */
[C---:B------:R-:W-:Y:S01]  /*72b0*/  HMMA.16816.F32 R32, R8.reuse, R46, R32 ;  /* 0x0000002e0820723c */ /* 0x040fe20000001820 */
[----:B------:R-:W2:Y:S07]  /*72c0*/  LDSM.16.MT88.4 R44, [R183+0x12800] ;  /* 0x01280000b72c783b */ /* 0x000eae0000004200 */
[C---:B------:R-:W-:Y:S08]  /*72d0*/  HMMA.16816.F32 R20, R8.reuse, R76, R20 ;  /* 0x0000004c0814723c */ /* 0x040ff00000001814 */
[----:B------:R-:W-:Y:S08]  /*72e0*/  HMMA.16816.F32 R140, R8, R50, R24 ;  /* 0x00000032088c723c */ /* 0x000ff00000001818 */
[----:B------:R-:W-:Y:S01]  /*72f0*/  HMMA.16816.F32 R24, R12, R72, RZ ;  /* 0x000000480c18723c */ /* 0x000fe200000018ff */
[----:B------:R-:W-:-:S02]  /*7300*/  IMAD.MOV.U32 R138, RZ, RZ, R32 ;  /* 0x000000ffff8a7224 */ /* 0x000fc400078e0020 */
[----:B------:R-:W-:Y:S02]  /*7310*/  IMAD.MOV.U32 R137, RZ, RZ, R33 ;  /* 0x000000ffff897224 */ /* 0x000fe400078e0021 */
[----:B------:R-:W-:Y:S02]  /*7320*/  IMAD.MOV.U32 R136, RZ, RZ, R34 ;  /* 0x000000ffff887224 */ /* 0x000fe400078e0022 */
[----:B------:R-:W-:Y:S01]  /*7330*/  IMAD.MOV.U32 R19, RZ, RZ, R35 ;  /* 0x000000ffff137224 */ /* 0x000fe200078e0023 */
[----:B------:R-:W-:Y:S01]  /*7340*/  HMMA.16816.F32 R36, R8, R78, R36 ;  /* 0x0000004e0824723c */ /* 0x000fe20000001824 */
[----:B------:R-:W-:Y:S02]  /*7350*/  IMAD.MOV.U32 R18, RZ, RZ, R21 ;  /* 0x000000ffff127224 */ /* 0x000fe400078e0015 */
[----:B------:R-:W-:Y:S02]  /*7360*/  IMAD.MOV.U32 R4, RZ, RZ, R23 ;  /* 0x000000ffff047224 */ /* 0x000fe400078e0017 */
[----:B------:R-:W-:-:S02]  /*7370*/  IMAD.MOV.U32 R3, RZ, RZ, R20 ;  /* 0x000000ffff037224 */ /* 0x000fc400078e0014 */
[----:B------:R-:W-:Y:S01]  /*7380*/  IMAD.MOV.U32 R54, RZ, RZ, R22 ;  /* 0x000000ffff367224 */ /* 0x000fe200078e0016 */
[----:B------:R-:W-:Y:S01]  /*7390*/  HMMA.16816.F32 R148, R8, R48, R28 ;  /* 0x000000300894723c */ /* 0x000fe2000000181c */
[----:B------:R-:W-:Y:S07]  /*73a0*/  LDSM.16.MT88.4 R48, [R184+0x14000] ;  /* 0x01400000b830783b */ /* 0x000fee0000004200 */
[C---:B------:R-:W-:Y:S08]  /*73b0*/  HMMA.16816.F32 R32, R12.reuse, R56, RZ ;  /* 0x000000380c20723c */ /* 0x040ff000000018ff */
[----:B------:R-:W-:Y:S01]  /*73c0*/  HMMA.16816.F32 R28, R12, R58, RZ ;  /* 0x0000003a0c1c723c */ /* 0x000fe200000018ff */
[----:B------:R-:W3:Y:S01]  /*73d0*/  LDSM.16.MT88.4 R56, [R185+0x12000] ;  /* 0x01200000b938783b */ /* 0x000ee20000004200 */
[----:B------:R-:W-:-:S02]  /*73e0*/  IMAD.MOV.U32 R139, RZ, RZ, R39 ;  /* 0x000000ffff8b7224 */ /* 0x000fc400078e0027 */
[----:B------:R-:W-:Y:S02]  /*73f0*/  IMAD.MOV.U32 R227, RZ, RZ, R36 ;  /* 0x000000ffffe37224 */ /* 0x000fe400078e0024 */
[----:B------:R-:W-:Y:S02]  /*7400*/  IMAD.MOV.U32 R226, RZ, RZ, R37 ;  /* 0x000000ffffe27224 */ /* 0x000fe400078e0025 */
[----:B------:R-:W-:Y:S01]  /*7410*/  HMMA.16816.F32 R20, R12, R74, RZ ;  /* 0x0000004a0c14723c */ /* 0x000fe200000018ff */
[----:B------:R-:W-:-:S07]  /*7420*/  IMAD.MOV.U32 R225, RZ, RZ, R38 ;  /* 0x000000ffffe17224 */ /* 0x000fce00078e0026 */
[----:B-1----:R-:W-:Y:S08]  /*7430*/  HMMA.16816.F32 R24, R8, R40, R24 ;  /* 0x000000280818723c */ /* 0x002ff00000001818 */
[----:B------:R-:W-:Y:S08]  /*7440*/  HMMA.16816.F32 R36, R12, R68, RZ ;  /* 0x000000440c24723c */ /* 0x000ff000000018ff */
[C---:B--2---:R-:W-:Y:S08]  /*7450*/  HMMA.16816.F32 R32, R8.reuse, R44, R32 ;  /* 0x0000002c0820723c */ /* 0x044ff00000001820 */
[----:B------:R-:W-:Y:S01]  /*7460*/  HMMA.16816.F32 R28, R8, R46, R28 ;  /* 0x0000002e081c723c */ /* 0x000fe2000000181c */
[----:B------:R-:W1:Y:S01]  /*7470*/  LDSM.16.MT88.4 R44, [R185+0x12800] ;  /* 0x01280000b92c783b */ /* 0x000e620000004200 */
[----:B------:R-:W-:-:S02]  /*7480*/  IMAD.MOV.U32 R249, RZ, RZ, R24 ;  /* 0x000000fffff97224 */ /* 0x000fc400078e0018 */
[----:B------:R-:W-:Y:S02]  /*7490*/  IMAD.MOV.U32 R200, RZ, RZ, R25 ;  /* 0x000000ffffc87224 */ /* 0x000fe400078e0019 */
[----:B------:R-:W-:Y:S02]  /*74a0*/  IMAD.MOV.U32 R199, RZ, RZ, R26 ;  /* 0x000000ffffc77224 */ /* 0x000fe400078e001a */
[----:B------:R-:W-:Y:S01]  /*74b0*/  HMMA.16816.F32 R20, R8, R42, R20 ;  /* 0x0000002a0814723c */ /* 0x000fe20000001814 */
[----:B------:R-:W-:Y:S01]  /*74c0*/  IMAD.MOV.U32 R198, RZ, RZ, R27 ;  /* 0x000000ffffc67224 */ /* 0x000fe200078e001b */
[----:B------:R-:W2:Y:S06]  /*74d0*/  LDSM.16.MT88.4 R40, [R183+0x14800] ;  /* 0x01480000b728783b */ /* 0x000eac0000004200 */
        /* <DEDUP_REMOVED lines=10> */
[C---:B---3--:R-:W-:Y:S01]  /*7580*/  HMMA.16816.F32 R36, R12.reuse, R58, RZ ;  /* 0x0000003a0c24723c */ /* 0x048fe200000018ff */
[----:B------:R-:W-:Y:S02]  /*7590*/  IMAD.MOV.U32 R220, RZ, RZ, R22 ;  /* 0x000000ffffdc7224 */ /* 0x000fe400078e0016 */
[----:B------:R-:W-:Y:S02]  /*75a0*/  IMAD.MOV.U32 R215, RZ, RZ, R23 ;  /* 0x000000ffffd77224 */ /* 0x000fe400078e0017 */
[----:B------:R-:W-:Y:S02]  /*75b0*/  IMAD.MOV.U32 R68, RZ, RZ, R20 ;  /* 0x000000ffff447224 */ /* 0x000fe400078e0014 */
[----:B------:R-:W-:Y:S01]  /*75c0*/  IMAD.MOV.U32 R69, RZ, RZ, R21 ;  /* 0x000000ffff457224 */ /* 0x000fe200078e0015 */
[----:B------:R-:W-:Y:S01]  /*75d0*/  HMMA.16816.F32 R32, R12, R60, RZ ;  /* 0x0000003c0c20723c */ /* 0x000fe200000018ff */
[----:B------:R-:W-:Y:S01]  /*75e0*/  IMAD.MOV.U32 R65, RZ, RZ, R2 ;  /* 0x000000ffff417224 */ /* 0x000fe200078e0002 */
[----:B------:R-:W-:Y:S01]  /*75f0*/  LOP3.LUT R2, R87, UR4, RZ, 0x3c, !PT ;  /* 0x0000000457027c12 */ /* 0x000fe2000f8e3cff */
[----:B------:R-:W-:-:S02]  /*7600*/  IMAD.MOV.U32 R71, RZ, RZ, R139 ;  /* 0x000000ffff477224 */ /* 0x000fc400078e008b */
[----:B------:R-:W-:-:S03]  /*7610*/  IMAD.MOV.U32 R70, RZ, RZ, R136 ;  /* 0x000000ffff467224 */ /* 0x000fc600078e0088 */
[C---:B------:R-:W-:Y:S01]  /*7620*/  HMMA.16816.F32 R20, R12.reuse, R56, RZ ;  /* 0x000000380c14723c */ /* 0x040fe200000018ff */
[----:B------:R-:W-:Y:S07]  /*7630*/  LDSM.16.MT88.4 R56, [R186+0x14000] ;  /* 0x01400000ba38783b */ /* 0x000fee0000004200 */
[----:B------:R-:W-:Y:S01]  /*7640*/  HMMA.16816.F32 R28, R12, R62, RZ ;  /* 0x0000003e0c1c723c */ /* 0x000fe200000018ff */
[----:B------:R-:W3:Y:S07]  /*7650*/  LDSM.16.MT88.4 R60, [R184+0x14800] ;  /* 0x01480000b83c783b */ /* 0x000eee0000004200 */
[C---:B------:R-:W-:Y:S07]  /*7660*/  HMMA.16816.F32 R76, R8.reuse, R66, R24 ;  /* 0x00000042084c723c */ /* 0x040fee0000001818 */
[----:B------:R-:W-:Y:S01]  /*7670*/  IMAD.MOV.U32 R67, RZ, RZ, R18 ;  /* 0x000000ffff437224 */ /* 0x000fe200078e0012 */
[C---:B-1----:R-:W-:Y:S01]  /*7680*/  HMMA.16816.F32 R24, R8.reuse, R46, R36 ;  /* 0x0000002e0818723c */ /* 0x042fe20000001824 */
[----:B------:R-:W1:Y:S07]  /*7690*/  LDSM.16.MT88.4 R36, [R186+0x14800] ;  /* 0x01480000ba24783b */ /* 0x000e6e0000004200 */
[----:B------:R-:W-:Y:S07]  /*76a0*/  HMMA.16816.F32 R144, R8, R44, R20 ;  /* 0x0000002c0890723c */ /* 0x000fee0000001814 */
[----:B------:R-:W-:Y:S01]  /*76b0*/  IMAD.MOV.U32 R44, RZ, RZ, R137 ;  /* 0x000000ffff2c7224 */ /* 0x000fe200078e0089 */
[----:B------:R-:W-:Y:S07]  /*76c0*/  HMMA.16816.F32 R20, R12, R48, RZ ;  /* 0x000000300c14723c */ /* 0x000fee00000018ff */
[----:B------:R-:W-:Y:S01]  /*76d0*/  IMAD.MOV.U32 R48, RZ, RZ, R19 ;  /* 0x000000ffff307224 */ /* 0x000fe200078e0013 */
[----:B--2---:R-:W-:Y:S01]  /*76e0*/  HMMA.16816.F32 R160, R8, R42, R28 ;  /* 0x0000002a08a0723c */ /* 0x004fe2000000181c */
[----:B------:R-:W-:-:S02]  /*76f0*/  IMAD.MOV.U32 R193, RZ, RZ, R24 ;  /* 0x000000ffffc17224 */ /* 0x000fc400078e0018 */
[----:B------:R-:W-:Y:S02]  /*7700*/  IMAD.MOV.U32 R192, RZ, RZ, R25 ;  /* 0x000000ffffc07224 */ /* 0x000fe400078e0019 */
[----:B------:R-:W-:Y:S02]  /*7710*/  IMAD.MOV.U32 R191, RZ, RZ, R26 ;  /* 0x000000ffffbf7224 */ /* 0x000fe400078e001a */
[----:B------:R-:W-:Y:S01]  /*7720*/  IMAD.MOV.U32 R190, RZ, RZ, R27 ;  /* 0x000000ffffbe7224 */ /* 0x000fe200078e001b */
[----:B------:R-:W-:Y:S01]  /*7730*/  HMMA.16816.F32 R228, R8, R40, R32 ;  /* 0x0000002808e4723c */ /* 0x000fe20000001820 */
[----:B------:R-:W-:Y:S01]  /*7740*/  IMAD.MOV.U32 R43, RZ, RZ, R4 ;  /* 0x000000ffff2b7224 */ /* 0x000fe200078e0004 */
[----:B------:R-:W-:Y:S01]  /*7750*/  LOP3.LUT R42, R16, 0xffff, RZ, 0xc0, !PT ;  /* 0x0000ffff102a7812 */ /* 0x000fe200078ec0ff */
[----:B------:R-:W-:Y:S02]  /*7760*/  IMAD.MOV.U32 R49, RZ, RZ, R138 ;  /* 0x000000ffff317224 */ /* 0x000fe400078e008a */
[----:B------:R-:W-:-:S02]  /*7770*/  IMAD.MOV.U32 R197, RZ, RZ, R144 ;  /* 0x000000ffffc57224 */ /* 0x000fc400078e0090 */
[----:B------:R-:W-:Y:S01]  /*7780*/  LOP3.LUT R41, R6, 0xffff, RZ, 0xc0, !PT ;  /* 0x0000ffff06297812 */ /* 0x000fe200078ec0ff */
[----:B------:R-:W-:Y:S01]  /*7790*/  HMMA.16816.F32 R24, R12, R50, RZ ;  /* 0x000000320c18723c */ /* 0x000fe200000018ff */
[----:B------:R-:W-:Y:S02]  /*77a0*/  IMAD.MOV.U32 R196, RZ, RZ, R145 ;  /* 0x000000ffffc47224 */ /* 0x000fe400078e0091 */
[----:B------:R-:W-:Y:S02]  /*77b0*/  IMAD.MOV.U32 R195, RZ, RZ, R146 ;  /* 0x000000ffffc37224 */ /* 0x000fe400078e0092 */
[----:B------:R-:W-:Y:S02]  /*77c0*/  IMAD.MOV.U32 R194, RZ, RZ, R147 ;  /* 0x000000ffffc27224 */ /* 0x000fe400078e0093 */
[----:B------:R-:W-:Y:S01]  /*77d0*/  IMAD.MOV.U32 R51, RZ, RZ, R3 ;  /* 0x000000ffff337224 */ /* 0x000fe200078e0003 */
[----:B---3--:R-:W-:Y:S01]  /*77e0*/  HMMA.16816.F32 R232, R8, R60, R20 ;  /* 0x0000003c08e8723c */ /* 0x008fe20000001814 */
[----:B------:R-:W-:-:S05]  /*77f0*/  IMAD.WIDE.U32 R2, R2, -0x326172a9, RZ ;  /* 0xcd9e8d5702027825 */ /* 0x000fca00078e00ff */
[----:B------:R-:W-:Y:S01]  /*7800*/  LOP3.LUT R3, R3, UR36, R120, 0x96, !PT ;  /* 0x0000002403037c12 */ /* 0x000fe2000f8e9678 */
[----:B------:R-:W-:Y:S01]  /*7810*/  IMAD.MOV.U32 R60, RZ, RZ, R43 ;  /* 0x000000ffff3c7224 */ /* 0x000fe200078e002b */
[----:B------:R-:W-:Y:S01]  /*7820*/  LOP3.LUT R4, R53, UR35, R2, 0x96, !PT ;  /* 0x0000002335047c12 */ /* 0x000fe2000f8e9602 */
[----:B------:R-:W-:Y:S01]  /*7830*/  HMMA.16816.F32 R32, R12, R58, RZ ;  /* 0x0000003a0c20723c */ /* 0x000fe200000018ff */
[----:B------:R-:W-:Y:S02]  /*7840*/  IMAD.MOV.U32 R61, RZ, RZ, R51 ;  /* 0x000000ffff3d7224 */ /* 0x000fe400078e0033 */
[----:B------:R-:W-:-:S04]  /*7850*/  IMAD.WIDE.U32 R2, R3, -0x2daee0ad, RZ ;  /* 0xd2511f5303027825 */ /* 0x000fc800078e00ff */
[----:B------:R-:W-:Y:S01]  /*7860*/  IMAD.WIDE.U32 R20, R4, -0x2daee0ad, RZ ;  /* 0xd2511f5304147825 */ /* 0x000fe200078e00ff */
[----:B------:R-:W-:Y:S01]  /*7870*/  LOP3.LUT R3, R3, UR34, R82, 0x96, !PT ;  /* 0x0000002203037c12 */ /* 0x000fe2000f8e9652 */
[----:B------:R-:W-:Y:S02]  /*7880*/  HMMA.16816.F32 R28, R12, R56, RZ ;  /* 0x000000380c1c723c */ /* 0x000fe400000018ff */
[----:B------:R-:W-:Y:S01]  /*7890*/  IMAD.MOV.U32 R51, RZ, RZ, R123 ;  /* 0x000000ffff337224 */ /* 0x000fe200078e007b */
[----:B------:R-:W-:Y:S01]  /*78a0*/  LOP3.LUT R4, R21, UR32, R2, 0x96, !PT ;  /* 0x0000002015047c12 */ /* 0x000fe2000f8e9602 */
[----:B------:R-:W-:-:S04]  /*78b0*/  IMAD.WIDE.U32 R2, R3, -0x326172a9, RZ ;  /* 0xcd9e8d5703027825 */ /* 0x000fc800078e00ff */
[----:B------:R-:W-:Y:S01]  /*78c0*/  IMAD.WIDE.U32 R18, R4, -0x326172a9, RZ ;  /* 0xcd9e8d5704127825 */ /* 0x000fe200078e00ff */
[----:B------:R-:W-:Y:S01]  /*78d0*/  LOP3.LUT R4, R3, UR33, R52, 0x96, !PT ;  /* 0x0000002103047c12 */ /* 0x000fe2000f8e9634 */
[C---:B------:R-:W-:Y:S02]  /*78e0*/  HMMA.16816.F32 R152, R8.reuse, R62, R24 ;  /* 0x0000003e0898723c */ /* 0x040fe40000001818 */
[----:B------:R-:W-:Y:S01]  /*78f0*/  IMAD.MOV.U32 R53, RZ, RZ, R48 ;  /* 0x000000ffff357224 */ /* 0x000fe200078e0030 */
[----:B------:R-:W-:Y:S01]  /*7900*/  LOP3.LUT R22, R19, UR5, R2, 0x96, !PT ;  /* 0x0000000513167c12 */ /* 0x000fe2000f8e9602 */
[----:B------:R-:W-:Y:S02]  /*7910*/  IMAD.MOV.U32 R48, RZ, RZ, R214 ;  /* 0x000000ffff307224 */ /* 0x000fe400078e00d6 */
[----:B------:R-:W-:Y:S01]  /*7920*/  IMAD.MOV.U32 R58, RZ, RZ, R224 ;  /* 0x000000ffff3a7224 */ /* 0x000fe200078e00e0 */
[----:B------:R-:W-:Y:S01]  /*7930*/  LOP3.LUT R25, R3, UR33, R52, 0x96, !PT ;  /* 0x0000002103197c12 */ /* 0x000fe2000f8e9634 */
[----:B------:R-:W-:Y:S01]  /*7940*/  IMAD.WIDE.U32 R22, R22, -0x2daee0ad, RZ ;  /* 0xd2511f5316167825 */ /* 0x000fe200078e00ff */
[----:B------:R-:W-:Y:S01]  /*7950*/  LOP3.LUT R24, R19, UR5, R2, 0x96, !PT ;  /* 0x0000000513187c12 */ /* 0x000fe2000f8e9602 */
[----:B-1----:R-:W-:Y:S01]  /*7960*/  HMMA.16816.F32 R136, R8, R38, R32 ;  /* 0x000000260888723c */ /* 0x002fe20000001820 */
[----:B------:R-:W-:Y:S01]  /*7970*/  LOP3.LUT R19, R7, UR22, R80, 0x96, !PT ;  /* 0x0000001607137c12 */ /* 0x000fe2000f8e9650 */
[----:B------:R-:W-:-:S04]  /*7980*/  IMAD.WIDE.U32 R2, R4, -0x2daee0ad, RZ ;  /* 0xd2511f5304027825 */ /* 0x000fc800078e00ff */
[----:B------:R-:W-:Y:S01]  /*7990*/  IMAD R4, R25, -0x2daee0ad, RZ ;  /* 0xd2511f5319047824 */ /* 0x000fe200078e02ff */
[----:B------:R-:W-:Y:S01]  /*79a0*/  LOP3.LUT R21, R3, UR31, R20, 0x96, !PT ;  /* 0x0000001f03157c12 */ /* 0x000fe2000f8e9614 */
[----:B------:R-:W-:Y:S01]  /*79b0*/  IMAD.WIDE.U32 R34, R24, -0x2daee0ad, RZ ;  /* 0xd2511f5318227825 */ /* 0x000fe200078e00ff */
[----:B------:R-:W-:Y:S01]  /*79c0*/  LOP3.LUT R2, R23, UR15, R2, 0x96, !PT ;  /* 0x0000000f17027c12 */ /* 0x000fe2000f8e9602 */
[----:B------:R-:W-:Y:S01]  /*79d0*/  HMMA.16816.F32 R144, R8, R36, R28 ;  /* 0x000000240890723c */ /* 0x000fe2000000181c */
[----:B------:R-:W-:Y:S01]  /*79e0*/  LOP3.LUT R25, R6, 0xff, RZ, 0xc0, !PT ;  /* 0x000000ff06197812 */ /* 0x000fe200078ec0ff */
[----:B------:R-:W-:Y:S01]  /*79f0*/  IMAD.MOV.U32 R63, RZ, RZ, R44 ;  /* 0x000000ffff3f7224 */ /* 0x000fe200078e002c */
[--C-:B------:R-:W-:Y:S01]  /*7a00*/  SHF.R.U32.HI R39, RZ, 0x10, R6.reuse ;  /* 0x00000010ff277819 */ /* 0x100fe20000011606 */
[----:B------:R-:W-:Y:S01]  /*7a10*/  IMAD.WIDE.U32 R2, R2, -0x326172a9, RZ ;  /* 0xcd9e8d5702027825 */ /* 0x000fe200078e00ff */
[----:B------:R-:W-:Y:S02]  /*7a20*/  SHF.R.U32.HI R24, RZ, 0x18, R6 ;  /* 0x00000018ff187819 */ /* 0x000fe40000011606 */
[----:B------:R-:W-:Y:S01]  /*7a30*/  LOP3.LUT R20, R35, UR15, R4, 0x96, !PT ;  /* 0x0000000f23147c12 */ /* 0x000fe2000f8e9604 */
[----:B------:R-:W-:Y:S01]  /*7a40*/  IMAD.WIDE.U32 R6, R21, -0x326172a9, RZ ;  /* 0xcd9e8d5715067825 */ /* 0x000fe200078e00ff */
[----:B------:R-:W-:-:S02]  /*7a50*/  LOP3.LUT R23, R2, 0xff, RZ, 0xc0, !PT ;  /* 0x000000ff02177812 */ /* 0x000fc400078ec0ff */
[----:B------:R-:W-:Y:S01]  /*7a60*/  LOP3.LUT R27, R2, 0xffff, RZ, 0xc0, !PT ;  /* 0x0000ffff021b7812 */ /* 0x000fe200078ec0ff */
[----:B------:R-:W-:Y:S01]  /*7a70*/  IMAD.MOV.U32 R62, RZ, RZ, R49 ;  /* 0x000000ffff3e7224 */ /* 0x000fe200078e0031 */
[--C-:B------:R-:W-:Y:S01]  /*7a80*/  SHF.R.U32.HI R26, RZ, 0x10, R2.reuse ;  /* 0x00000010ff1a7819 */ /* 0x100fe20000011602 */
[----:B------:R-:W-:Y:S01]  /*7a90*/  IMAD.MOV.U32 R49, RZ, RZ, R213 ;  /* 0x000000ffff317224 */ /* 0x000fe200078e00d5 */
[----:B------:R-:W-:Y:S01]  /*7aa0*/  SHF.R.U32.HI R21, RZ, 0x18, R2 ;  /* 0x00000018ff157819 */ /* 0x000fe20000011602 */
[----:B------:R-:W-:Y:S01]  /*7ab0*/  IMAD.MOV.U32 R80, RZ, RZ, R70 ;  /* 0x000000ffff507224 */ /* 0x000fe200078e0046 */
[----:B------:R-:W-:Y:S01]  /*7ac0*/  LOP3.LUT R4, R3, UR22, R6, 0x96, !PT ;  /* 0x0000001603047c12 */ /* 0x000fe2000f8e9606 */
[----:B------:R-:W-:Y:S01]  /*7ad0*/  IMAD.WIDE.U32 R2, R20, -0x326172a9, RZ ;  /* 0xcd9e8d5714027825 */ /* 0x000fe200078e00ff */
[C-C-:B------:R-:W-:Y:S02]  /*7ae0*/  LOP3.LUT R28, R7.reuse, UR27, R18.reuse, 0x96, !PT ;  /* 0x0000001b071c7c12 */ /* 0x140fe4000f8e9612 */
[----:B------:R-:W-:Y:S01]  /*7af0*/  LOP3.LUT R40, R7, UR27, R18, 0x96, !PT ;  /* 0x0000001b07287c12 */ /* 0x000fe2000f8e9612 */
[----:B------:R-:W-:Y:S01]  /*7b00*/  IMAD.MOV.U32 R70, RZ, RZ, R220 ;  /* 0x000000ffff467224 */ /* 0x000fe200078e00dc */
[----:B------:R-:W-:-:S02]  /*7b10*/  LOP3.LUT R33, R2, 0xffff, RZ, 0xc0, !PT ;  /* 0x0000ffff02217812 */ /* 0x000fc400078ec0ff */
[----:B------:R-:W-:Y:S02]  /*7b20*/  LOP3.LUT R36, R2, 0xff, RZ, 0xc0, !PT ;  /* 0x000000ff02247812 */ /* 0x000fe400078ec0ff */
[--C-:B------:R-:W-:Y:S02]  /*7b30*/  SHF.R.U32.HI R38, RZ, 0x10, R2.reuse ;  /* 0x00000010ff267819 */ /* 0x100fe40000011602 */
[----:B------:R-:W-:Y:S01]  /*7b40*/  SHF.R.U32.HI R37, RZ, 0x18, R2 ;  /* 0x00000018ff257819 */ /* 0x000fe20000011602 */
[----:B------:R-:W-:Y:S01]  /*7b50*/  FFMA.FTZ R2, R89, c[0x0][0x23c], -R5 ;  /* 0x00008f0059027a23 */ /* 0x000fe20000010805 */
[----:B------:R-:W-:Y:S02]  /*7b60*/  LOP3.LUT R7, R3, UR22, R6, 0x96, !PT ;  /* 0x0000001603077c12 */ /* 0x000fe4000f8e9606 */
[----:B------:R-:W-:Y:S01]  /*7b70*/  LOP3.LUT R3, R4, 0xff, RZ, 0xc0, !PT ;  /* 0x000000ff04037812 */ /* 0x000fe200078ec0ff */
[----:B------:R1:W-:Y:S01]  /*7b80*/  MUFU.EX2 R56, R2 ;  /* 0x0000000200387308 */ /* 0x0003e20000000800 */
[----:B------:R-:W-:Y:S01]  /*7b90*/  LOP3.LUT R6, R17, UR14, R84, 0x96, !PT ;  /* 0x0000000e11067c12 */ /* 0x000fe2000f8e9654 */
[----:B------:R-:W-:Y:S01]  /*7ba0*/  FFMA.FTZ R17, R93, c[0x0][0x23c], -R0 ;  /* 0x00008f005d117a23 */ /* 0x000fe20000010800 */
[----:B------:R-:W-:-:S02]  /*7bb0*/  ISETP.GE.U32.AND P1, PT, R122, R3, PT ;  /* 0x000000037a00720c */ /* 0x000fc40003f26070 */
[----:B------:R-:W-:Y:S02]  /*7bc0*/  LOP3.LUT R32, R16, 0xff, RZ, 0xc0, !PT ;  /* 0x000000ff10207812 */ /* 0x000fe400078ec0ff */
[--C-:B------:R-:W-:Y:S01]  /*7bd0*/  SHF.R.U32.HI R35, RZ, 0x10, R16.reuse ;  /* 0x00000010ff237819 */ /* 0x100fe20000011610 */
[----:B------:R-:W-:Y:S01]  /*7be0*/  MUFU.EX2 R87, R17 ;  /* 0x0000001100577308 */ /* 0x000fe20000000800 */
[----:B------:R-:W-:Y:S02]  /*7bf0*/  SHF.R.U32.HI R18, RZ, 0x18, R16 ;  /* 0x00000018ff127819 */ /* 0x000fe40000011610 */
[C---:B------:R-:W-:Y:S02]  /*7c00*/  ISETP.GE.U32.AND P2, PT, R122.reuse, R23, PT ;  /* 0x000000177a00720c */ /* 0x040fe40003f46070 */
[C---:B------:R-:W-:Y:S02]  /*7c10*/  ISETP.GE.U32.AND P4, PT, R122.reuse, R21, PT ;  /* 0x000000157a00720c */ /* 0x040fe40003f86070 */
[----:B------:R-:W-:Y:S01]  /*7c20*/  ISETP.GE.U32.AND P6, PT, R122, R25, PT ;  /* 0x000000197a00720c */ /* 0x000fe20003fc6070 */
[----:B-1----:R-:W-:Y:S01]  /*7c30*/  FFMA.FTZ R2, R88, c[0x0][0x23c], -R5 ;  /* 0x00008f0058027a23 */ /* 0x002fe20000010805 */
[----:B------:R-:W-:-:S03]  /*7c40*/  ISETP.GE.U32.AND P3, PT, R122, R24, PT ;  /* 0x000000187a00720c */ /* 0x000fc60003f66070 */
[----:B------:R1:W2:Y:S08]  /*7c50*/  MUFU.EX2 R66, R2 ;  /* 0x0000000200427308 */ /* 0x0002b00000000800 */
[----:B------:R-:W-:Y:S02]  /*7c60*/  @!P6 HADD2 R108, -R243.H0_H0, -RZ.H0_H0 ;  /* 0xa00000fff36ce230 */ /* 0x000fe40000000900 */
[----:B------:R-:W-:-:S03]  /*7c70*/  @!P3 HADD2 R111, -R244.H0_H0, -RZ.H0_H0 ;  /* 0xa00000fff46fb230 */ /* 0x000fc60000000900 */
[----:B------:R-:W-:Y:S02]  /*7c80*/  @!P6 PRMT R243, R108, 0x5410, RZ ;  /* 0x000054106cf3e816 */ /* 0x000fe400000000ff */
[----:B------:R-:W-:Y:S02]  /*7c90*/  @!P3 PRMT R244, R111, 0x5410, RZ ;  /* 0x000054106ff4b816 */ /* 0x000fe400000000ff */
[----:B-1----:R-:W-:Y:S02]  /*7ca0*/  LOP3.LUT R2, R4, 0xffff, RZ, 0xc0, !PT ;  /* 0x0000ffff04027812 */ /* 0x002fe400078ec0ff */
[----:B--2---:R-:W-:Y:S02]  /*7cb0*/  F2FP.PACK_AB R3, R66, R56 ;  /* 0x000000384203723e */ /* 0x004fe400000000ff */
[----:B------:R-:W-:Y:S02]  /*7cc0*/  SHF.R.U32.HI R2, RZ, 0x8, R2 ;  /* 0x00000008ff027819 */ /* 0x000fe40000011602 */
[----:B------:R-:W-:-:S02]  /*7cd0*/  PRMT R180, R3, 0x7610, R180 ;  /* 0x0000761003b47816 */ /* 0x000fc400000000b4 */
[----:B------:R-:W-:Y:S02]  /*7ce0*/  LOP3.LUT R2, R2, 0xffff, RZ, 0xc0, !PT ;  /* 0x0000ffff02027812 */ /* 0x000fe400078ec0ff */
[----:B------:R-:W-:Y:S01]  /*7cf0*/  PRMT R179, R3, 0x7632, R179 ;  /* 0x0000763203b37816 */ /* 0x000fe200000000b3 */
[----:B------:R-:W-:Y:S01]  /*7d00*/  @!P1 HADD2 R88, -R180.H0_H0, -RZ.H0_H0 ;  /* 0xa00000ffb4589230 */ /* 0x000fe20000000900 */
[----:B------:R-:W-:Y:S01]  /*7d10*/  ISETP.GE.U32.AND P5, PT, R122, R2, PT ;  /* 0x000000027a00720c */ /* 0x000fe20003fa6070 */
[----:B------:R-:W-:Y:S01]  /*7d20*/  FFMA.FTZ R2, R90, c[0x0][0x23c], -R0 ;  /* 0x00008f005a027a23 */ /* 0x000fe20000010800 */
[----:B------:R-:W-:Y:S01]  /*7d30*/  PRMT R45, R180, 0x5410, R179 ;  /* 0x00005410b42d7816 */ /* 0x000fe200000000b3 */
[----:B------:R-:W-:Y:S01]  /*7d40*/  FFMA.FTZ R3, R95, c[0x0][0x23c], -R5 ;  /* 0x00008f005f037a23 */ /* 0x000fe20000010805 */
[----:B------:R-:W-:Y:S01]  /*7d50*/  @!P1 PRMT R180, R88, 0x5410, RZ ;  /* 0x0000541058b49816 */ /* 0x000fe200000000ff */
[----:B------:R1:W-:Y:S01]  /*7d60*/  MUFU.EX2 R59, R2 ;  /* 0x00000002003b7308 */ /* 0x0003e20000000800 */
[----:B------:R-:W-:-:S07]  /*7d70*/  IMAD.MOV.U32 R88, RZ, RZ, R226 ;  /* 0x000000ffff587224 */ /* 0x000fce00078e00e2 */
[----:B------:R-:W-:Y:S01]  /*7d80*/  @!P5 HADD2 R89, -R179.H0_H0, -RZ.H0_H0 ;  /* 0xa00000ffb359d230 */ /* 0x000fe20000000900 */
[----:B------:R2:W-:Y:S04]  /*7d90*/  MUFU.EX2 R84, R3 ;  /* 0x0000000300547308 */ /* 0x0005e80000000800 */
[----:B------:R-:W-:Y:S01]  /*7da0*/  @!P5 PRMT R179, R89, 0x5410, RZ ;  /* 0x0000541059b3d816 */ /* 0x000fe200000000ff */
[----:B------:R-:W-:Y:S02]  /*7db0*/  IMAD.MOV.U32 R89, RZ, RZ, R227 ;  /* 0x000000ffff597224 */ /* 0x000fe400078e00e3 */
[----:B-1----:R-:W-:-:S04]  /*7dc0*/  FFMA.FTZ R2, R91, c[0x0][0x23c], -R0 ;  /* 0x00008f005b027a23 */ /* 0x002fc80000010800 */
[----:B------:R1:W-:Y:S01]  /*7dd0*/  MUFU.EX2 R57, R2 ;  /* 0x0000000200397308 */ /* 0x0003e20000000800 */
[----:B--2---:R-:W-:-:S07]  /*7de0*/  FFMA.FTZ R3, R92, c[0x0][0x23c], -R5 ;  /* 0x00008f005c037a23 */ /* 0x004fce0000010805 */
[----:B------:R-:W2:Y:S01]  /*7df0*/  MUFU.EX2 R82, R3 ;  /* 0x0000000300527308 */ /* 0x000ea20000000800 */
[----:B-1----:R-:W-:-:S04]  /*7e00*/  SHF.R.U32.HI R2, RZ, 0x18, R4 ;  /* 0x00000018ff027819 */ /* 0x002fc80000011604 */
[----:B------:R-:W-:Y:S02]  /*7e10*/  ISETP.GE.U32.AND P1, PT, R122, R2, PT ;  /* 0x000000027a00720c */ /* 0x000fe40003f26070 */
[----:B------:R-:W-:Y:S02]  /*7e20*/  SHF.R.U32.HI R2, RZ, 0x10, R4 ;  /* 0x00000010ff027819 */ /* 0x000fe40000011604 */
[----:B--2---:R-:W-:Y:S02]  /*7e30*/  F2FP.PACK_AB R16, R82, R84 ;  /* 0x000000545210723e */ /* 0x004fe400000000ff */
[----:B------:R-:W-:Y:S02]  /*7e40*/  LOP3.LUT R2, R2, 0xff, RZ, 0xc0, !PT ;  /* 0x000000ff02027812 */ /* 0x000fe400078ec0ff */
[----:B------:R-:W-:Y:S02]  /*7e50*/  PRMT R176, R16, 0x7610, R176 ;  /* 0x0000761010b07816 */ /* 0x000fe400000000b0 */
[----:B------:R-:W-:-:S02]  /*7e60*/  ISETP.GE.U32.AND P5, PT, R122, R2, PT ;  /* 0x000000027a00720c */ /* 0x000fc40003fa6070 */
[----:B------:R-:W-:Y:S01]  /*7e70*/  F2FP.PACK_AB R2, R57, R59 ;  /* 0x0000003b3902723e */ /* 0x000fe200000000ff */
[----:B------:R-:W-:Y:S01]  /*7e80*/  @!P2 HADD2 R93, -R176.H0_H0, -RZ.H0_H0 ;  /* 0xa00000ffb05da230 */ /* 0x000fe20000000900 */
[----:B------:R-:W-:Y:S01]  /*7e90*/  PRMT R175, R16, 0x7632, R175 ;  /* 0x0000763210af7816 */ /* 0x000fe200000000af */
[----:B------:R-:W-:Y:S01]  /*7ea0*/  FFMA.FTZ R16, R94, c[0x0][0x23c], -R0 ;  /* 0x00008f005e107a23 */ /* 0x000fe20000010800 */
[C---:B------:R-:W-:Y:S02]  /*7eb0*/  PRMT R178, R2.reuse, 0x7632, R178 ;  /* 0x0000763202b27816 */ /* 0x040fe400000000b2 */
[----:B------:R-:W-:Y:S01]  /*7ec0*/  PRMT R177, R2, 0x7610, R177 ;  /* 0x0000761002b17816 */ /* 0x000fe200000000b1 */
[----:B------:R-:W1:Y:S01]  /*7ed0*/  MUFU.EX2 R64, R16 ;  /* 0x0000001000407308 */ /* 0x000e620000000800 */
[----:B------:R-:W-:Y:S01]  /*7ee0*/  LOP3.LUT R2, R26, 0xff, RZ, 0xc0, !PT ;  /* 0x000000ff1a027812 */ /* 0x000fe200078ec0ff */
[----:B------:R-:W-:Y:S01]  /*7ef0*/  @!P1 HADD2 R90, -R178.H0_H0, -RZ.H0_H0 ;  /* 0xa00000ffb25a9230 */ /* 0x000fe20000000900 */
[----:B------:R-:W-:Y:S01]  /*7f00*/  PRMT R52, R177, 0x5410, R178 ;  /* 0x00005410b1347816 */ /* 0x000fe200000000b2 */
[----:B------:R-:W-:Y:S01]  /*7f10*/  @!P5 HADD2 R91, -R177.H0_H0, -RZ.H0_H0 ;  /* 0xa00000ffb15bd230 */ /* 0x000fe20000000900 */
[----:B------:R-:W-:-:S02]  /*7f20*/  PRMT R47, R176, 0x5410, R175 ;  /* 0x00005410b02f7816 */ /* 0x000fc400000000af */
[----:B------:R-:W-:Y:S01]  /*7f30*/  @!P1 PRMT R178, R90, 0x5410, RZ ;  /* 0x000054105ab29816 */ /* 0x000fe200000000ff */
[----:B------:R-:W-:Y:S01]  /*7f40*/  IMAD.MOV.U32 R90, RZ, RZ, R71 ;  /* 0x000000ffff5a7224 */ /* 0x000fe200078e0047 */
[----:B------:R-:W-:Y:S01]  /*7f50*/  ISETP.GE.U32.AND P1, PT, R122, R2, PT ;  /* 0x000000027a00720c */ /* 0x000fe20003f26070 */
[----:B------:R-:W-:Y:S01]  /*7f60*/  IMAD.MOV.U32 R71, RZ, RZ, R215 ;  /* 0x000000ffff477224 */ /* 0x000fe200078e00d7 */
[----:B------:R-:W-:Y:S02]  /*7f70*/  SHF.R.U32.HI R2, RZ, 0x8, R27 ;  /* 0x00000008ff027819 */ /* 0x000fe4000001161b */
[----:B------:R-:W-:Y:S01]  /*7f80*/  @!P5 PRMT R177, R91, 0x5410, RZ ;  /* 0x000054105bb1d816 */ /* 0x000fe200000000ff */
[----:B------:R-:W-:Y:S01]  /*7f90*/  LDSM.16.MT88.4 R24, [R185+0x14800] ;  /* 0x01480000b918783b */ /* 0x000fe20000004200 */
[----:B------:R-:W-:Y:S01]  /*7fa0*/  LOP3.LUT R2, R2, 0xffff, RZ, 0xc0, !PT ;  /* 0x0000ffff02027812 */ /* 0x000fe200078ec0ff */
[----:B------:R-:W-:Y:S01]  /*7fb0*/  IMAD.MOV.U32 R91, RZ, RZ, R225 ;  /* 0x000000ffff5b7224 */ /* 0x000fe200078e00e1 */
[----:B------:R-:W-:-:S02]  /*7fc0*/  @!P2 PRMT R176, R93, 0x5410, RZ ;  /* 0x000054105db0a816 */ /* 0x000fc400000000ff */
[----:B------:R-:W-:Y:S01]  /*7fd0*/  ISETP.GE.U32.AND P5, PT, R122, R2, PT ;  /* 0x000000027a00720c */ /* 0x000fe20003fa6070 */
[----:B------:R-:W-:Y:S01]  /*7fe0*/  IMAD.WIDE.U32 R2, R28, -0x2daee0ad, RZ ;  /* 0xd2511f531c027825 */ /* 0x000fe200078e00ff */
[----:B-1----:R-:W-:Y:S01]  /*7ff0*/  F2FP.PACK_AB R17, R64, R87 ;  /* 0x000000574011723e */ /* 0x002fe200000000ff */
[----:B------:R-:W1:Y:S03]  /*8000*/  LDSM.16.MT88.4 R28, [R185+0x14000] ;  /* 0x01400000b91c783b */ /* 0x000e660000004200 */
[----:B------:R-:W-:Y:S02]  /*8010*/  LOP3.LUT R4, R3, UR14, R22, 0x96, !PT ;  /* 0x0000000e03047c12 */ /* 0x000fe4000f8e9616 */
[----:B------:R-:W-:Y:S02]  /*8020*/  PRMT R174, R17, 0x7632, R174 ;  /* 0x0000763211ae7816 */ /* 0x000fe400000000ae */
[----:B------:R-:W-:-:S02]  /*8030*/  SHF.R.U32.HI R16, RZ, 0x10, R4 ;  /* 0x00000010ff107819 */ /* 0x000fc40000011604 */
[----:B------:R-:W-:Y:S01]  /*8040*/  PRMT R173, R17, 0x7610, R173 ;  /* 0x0000761011ad7816 */ /* 0x000fe200000000ad */
[----:B------:R-:W-:Y:S01]  /*8050*/  @!P5 HADD2 R92, -R175.H0_H0, -RZ.H0_H0 ;  /* 0xa00000ffaf5cd230 */ /* 0x000fe20000000900 */
[----:B------:R-:W-:Y:S01]  /*8060*/  LOP3.LUT R16, R16, 0xff, RZ, 0xc0, !PT ;  /* 0x000000ff10107812 */ /* 0x000fe200078ec0ff */
[----:B------:R-:W-:Y:S01]  /*8070*/  @!P4 HADD2 R94, -R174.H0_H0, -RZ.H0_H0 ;  /* 0xa00000ffae5ec230 */ /* 0x000fe20000000900 */
[----:B------:R-:W-:Y:S01]  /*8080*/  PRMT R46, R173, 0x5410, R174 ;  /* 0x00005410ad2e7816 */ /* 0x000fe200000000ae */
[----:B------:R-:W-:Y:S01]  /*8090*/  @!P1 HADD2 R95, -R173.H0_H0, -RZ.H0_H0 ;  /* 0xa00000ffad5f9230 */ /* 0x000fe20000000900 */
[----:B------:R-:W-:Y:S02]  /*80a0*/  ISETP.GE.U32.AND P2, PT, R122, R16, PT ;  /* 0x000000107a00720c */ /* 0x000fe40003f46070 */
[----:B------:R-:W-:Y:S02]  /*80b0*/  LOP3.LUT R16, R4, 0xff, RZ, 0xc0, !PT ;  /* 0x000000ff04107812 */ /* 0x000fe400078ec0ff */
[----:B------:R-:W-:-:S02]  /*80c0*/  @!P5 PRMT R175, R92, 0x5410, RZ ;  /* 0x000054105cafd816 */ /* 0x000fc400000000ff */
[----:B------:R-:W-:Y:S01]  /*80d0*/  ISETP.GE.U32.AND P5, PT, R122, R16, PT ;  /* 0x000000107a00720c */ /* 0x000fe20003fa6070 */
[----:B------:R-:W-:Y:S01]  /*80e0*/  FFMA.FTZ R16, R97, c[0x0][0x23c], -R5 ;  /* 0x00008f0061107a23 */ /* 0x000fe20000010805 */
[----:B------:R-:W-:Y:S02]  /*80f0*/  @!P4 PRMT R174, R94, 0x5410, RZ ;  /* 0x000054105eaec816 */ /* 0x000fe400000000ff */
[----:B------:R-:W-:Y:S01]  /*8100*/  @!P1 PRMT R173, R95, 0x5410, RZ ;  /* 0x000054105fad9816 */ /* 0x000fe200000000ff */
[----:B------:R2:W-:Y:S01]  /*8110*/  MUFU.EX2 R92, R16 ;  /* 0x00000010005c7308 */ /* 0x0005e20000000800 */
[----:B------:R-:W-:Y:S01]  /*8120*/  SHF.R.U32.HI R17, RZ, 0x18, R2 ;  /* 0x00000018ff117819 */ /* 0x000fe20000011602 */
[----:B-1----:R-:W-:Y:S01]  /*8130*/  HMMA.16816.F32 R20, R12, R28, RZ ;  /* 0x0000001c0c14723c */ /* 0x002fe200000018ff */
[----:B--2---:R-:W-:Y:S02]  /*8140*/  SHF.R.U32.HI R16, RZ, 0x18, R4 ;  /* 0x00000018ff107819 */ /* 0x004fe40000011604 */
[----:B------:R-:W-:-:S02]  /*8150*/  LOP3.LUT R4, R4, 0xffff, RZ, 0xc0, !PT ;  /* 0x0000ffff04047812 */ /* 0x000fc400078ec0ff */
[----:B------:R-:W-:Y:S01]  /*8160*/  ISETP.GE.U32.AND P4, PT, R122, R16, PT ;  /* 0x000000107a00720c */ /* 0x000fe20003f86070 */
[----:B------:R-:W-:Y:S01]  /*8170*/  FFMA.FTZ R16, R96, c[0x0][0x23c], -R5 ;  /* 0x00008f0060107a23 */ /* 0x000fe20000010805 */
[----:B------:R-:W-:-:S03]  /*8180*/  SHF.R.U32.HI R4, RZ, 0x8, R4 ;  /* 0x00000008ff047819 */ /* 0x000fc60000011604 */
[----:B------:R1:W2:Y:S01]  /*8190*/  MUFU.EX2 R50, R16 ;  /* 0x0000001000327308 */ /* 0x0002a20000000800 */
[----:B------:R-:W-:-:S04]  /*81a0*/  LOP3.LUT R4, R4, 0xffff, RZ, 0xc0, !PT ;  /* 0x0000ffff04047812 */ /* 0x000fc800078ec0ff */
[----:B------:R-:W-:Y:S01]  /*81b0*/  ISETP.GE.U32.AND P1, PT, R122, R4, PT ;  /* 0x000000047a00720c */ /* 0x000fe20003f26070 */
[----:B-1----:R-:W-:Y:S02]  /*81c0*/  FFMA.FTZ R16, R99, c[0x0][0x23c], -R0 ;  /* 0x00008f0063107a23 */ /* 0x002fe40000010800 */
[----:B--2---:R-:W-:Y:S02]  /*81d0*/  IMAD.MOV.U32 R95, RZ, RZ, R50 ;  /* 0x000000ffff5f7224 */ /* 0x004fe400078e0032 */
[----:B------:R1:W-:Y:S01]  /*81e0*/  MUFU.EX2 R93, R16 ;  /* 0x00000010005d7308 */ /* 0x0003e20000000800 */
[----:B------:R-:W-:Y:S02]  /*81f0*/  IMAD.MOV.U32 R50, RZ, RZ, R212 ;  /* 0x000000ffff327224 */ /* 0x000fe400078e00d4 */
[----:B------:R-:W-:-:S04]  /*8200*/  F2FP.PACK_AB R4, R95, R92 ;  /* 0x0000005c5f04723e */ /* 0x000fc800000000ff */
[C---:B------:R-:W-:Y:S02]  /*8210*/  PRMT R172, R4.reuse, 0x7610, R172 ;  /* 0x0000761004ac7816 */ /* 0x040fe400000000ac */
[----:B------:R-:W-:Y:S02]  /*8220*/  PRMT R171, R4, 0x7632, R171 ;  /* 0x0000763204ab7816 */ /* 0x000fe400000000ab */
[----:B------:R-:W-:Y:S01]  /*8230*/  LOP3.LUT R4, R6, 0xff, RZ, 0xc0, !PT ;  /* 0x000000ff06047812 */ /* 0x000fe200078ec0ff */
[----:B------:R-:W-:Y:S01]  /*8240*/  @!P5 HADD2 R96, -R172.H0_H0, -RZ.H0_H0 ;  /* 0xa00000ffac60d230 */ /* 0x000fe20000000900 */
[----:B------:R-:W-:Y:S01]  /*8250*/  PRMT R44, R172, 0x5410, R171 ;  /* 0x00005410ac2c7816 */ /* 0x000fe200000000ab */
[----:B------:R-:W-:Y:S01]  /*8260*/  @!P1 HADD2 R97, -R171.H0_H0, -RZ.H0_H0 ;  /* 0xa00000ffab619230 */ /* 0x000fe20000000900 */
[----:B-1----:R-:W-:Y:S02]  /*8270*/  FFMA.FTZ R16, R98, c[0x0][0x23c], -R0 ;  /* 0x00008f0062107a23 */ /* 0x002fe40000010800 */
[----:B------:R-:W-:Y:S01]  /*8280*/  @!P5 PRMT R172, R96, 0x5410, RZ ;  /* 0x0000541060acd816 */ /* 0x000fe200000000ff */
[----:B------:R-:W-:Y:S01]  /*8290*/  IMAD.MOV.U32 R96, RZ, RZ, R223 ;  /* 0x000000ffff607224 */ /* 0x000fe200078e00df */
[----:B------:R-:W-:Y:S01]  /*82a0*/  ISETP.GE.U32.AND P5, PT, R122, R4, PT ;  /* 0x000000047a00720c */ /* 0x000fe20003fa6070 */
[----:B------:R-:W1:Y:S01]  /*82b0*/  MUFU.EX2 R94, R16 ;  /* 0x00000010005e7308 */ /* 0x000e620000000800 */
[----:B------:R-:W-:-:S02]  /*82c0*/  SHF.R.U32.HI R4, RZ, 0x18, R6 ;  /* 0x00000018ff047819 */ /* 0x000fc40000011606 */
[----:B------:R-:W-:Y:S01]  /*82d0*/  @!P1 PRMT R171, R97, 0x5410, RZ ;  /* 0x0000541061ab9816 */ /* 0x000fe200000000ff */
[----:B------:R-:W-:Y:S01]  /*82e0*/  IMAD.MOV.U32 R97, RZ, RZ, R221 ;  /* 0x000000ffff617224 */ /* 0x000fe200078e00dd */
[----:B------:R-:W-:Y:S02]  /*82f0*/  ISETP.GE.U32.AND P1, PT, R122, R4, PT ;  /* 0x000000047a00720c */ /* 0x000fe40003f26070 */
[----:B------:R-:W-:Y:S02]  /*8300*/  SHF.R.U32.HI R4, RZ, 0x10, R6 ;  /* 0x00000010ff047819 */ /* 0x000fe40000011606 */
[----:B------:R-:W-:Y:S02]  /*8310*/  LOP3.LUT R6, R6, 0xffff, RZ, 0xc0, !PT ;  /* 0x0000ffff06067812 */ /* 0x000fe400078ec0ff */
[----:B------:R-:W-:Y:S01]  /*8320*/  LOP3.LUT R4, R4, 0xff, RZ, 0xc0, !PT ;  /* 0x000000ff04047812 */ /* 0x000fe200078ec0ff */
[----:B------:R-:W-:Y:S01]  /*8330*/  @!P5 HADD2 R100, -R240.H0_H0, -RZ.H0_H0 ;  /* 0xa00000fff064d230 */ /* 0x000fe20000000900 */
[----:B-1----:R-:W-:-:S04]  /*8340*/  F2FP.PACK_AB R16, R94, R93 ;  /* 0x0000005d5e10723e */ /* 0x002fc800000000ff */
[----:B------:R-:W-:Y:S01]  /*8350*/  @!P5 PRMT R240, R100, 0x5410, RZ ;  /* 0x0000541064f0d816 */ /* 0x000fe200000000ff */
[----:B------:R-:W-:Y:S01]  /*8360*/  @!P1 HADD2 R101, -R236.H0_H0, -RZ.H0_H0 ;  /* 0xa00000ffec659230 */ /* 0x000fe20000000900 */
[C---:B------:R-:W-:Y:S01]  /*8370*/  PRMT R169, R16.reuse, 0x7610, R169 ;  /* 0x0000761010a97816 */ /* 0x040fe200000000a9 */
[----:B------:R-:W-:Y:S01]  /*8380*/  IMAD.MOV.U32 R100, RZ, RZ, R91 ;  /* 0x000000ffff647224 */ /* 0x000fe200078e005b */
[----:B------:R-:W-:Y:S01]  /*8390*/  PRMT R170, R16, 0x7632, R170 ;  /* 0x0000763210aa7816 */ /* 0x000fe200000000aa */
[----:B------:R-:W-:Y:S01]  /*83a0*/  IMAD.MOV.U32 R91, RZ, RZ, R62 ;  /* 0x000000ffff5b7224 */ /* 0x000fe200078e003e */
[----:B------:R-:W-:Y:S01]  /*83b0*/  @!P1 PRMT R236, R101, 0x5410, RZ ;  /* 0x0000541065ec9816 */ /* 0x000fe200000000ff */
[----:B------:R-:W-:Y:S01]  /*83c0*/  @!P2 HADD2 R99, -R169.H0_H0, -RZ.H0_H0 ;  /* 0xa00000ffa963a230 */ /* 0x000fe20000000900 */
[----:B------:R-:W-:Y:S01]  /*83d0*/  PRMT R43, R169, 0x5410, R170 ;  /* 0x00005410a92b7816 */ /* 0x000fe200000000aa */
[----:B------:R-:W-:Y:S01]  /*83e0*/  @!P4 HADD2 R98, -R170.H0_H0, -RZ.H0_H0 ;  /* 0xa00000ffaa62c230 */ /* 0x000fe20000000900 */
[----:B------:R-:W-:Y:S01]  /*83f0*/  LOP3.LUT R16, R7, 0xff, RZ, 0xc0, !PT ;  /* 0x000000ff07107812 */ /* 0x000fe200078ec0ff */
[----:B------:R-:W-:Y:S01]  /*8400*/  IMAD.MOV.U32 R101, RZ, RZ, R127 ;  /* 0x000000ffff657224 */ /* 0x000fe200078e007f */
[----:B------:R-:W-:Y:S01]  /*8410*/  @!P2 PRMT R169, R99, 0x5410, RZ ;  /* 0x0000541063a9a816 */ /* 0x000fe200000000ff */
[----:B------:R-:W-:Y:S01]  /*8420*/  IMAD.MOV.U32 R62, RZ, RZ, R60 ;  /* 0x000000ffff3e7224 */ /* 0x000fe200078e003c */
[----:B------:R-:W1:Y:S01]  /*8430*/  LDC.U8 R99, c[0x0][0x2d8] ;  /* 0x0000b600ff637b82 */ /* 0x000e620000000000 */
[----:B------:R-:W-:Y:S01]  /*8440*/  @!P4 PRMT R170, R98, 0x5410, RZ ;  /* 0x0000541062aac816 */ /* 0x000fe200000000ff */
[----:B------:R-:W-:Y:S01]  /*8450*/  IMAD.MOV.U32 R98, RZ, RZ, R222 ;  /* 0x000000ffff627224 */ /* 0x000fe200078e00de */
[----:B------:R-:W-:Y:S01]  /*8460*/  ISETP.GE.U32.AND P4, PT, R122, R4, PT ;  /* 0x000000047a00720c */ /* 0x000fe20003f86070 */
[----:B------:R-:W-:Y:S01]  /*8470*/  IMAD.MOV.U32 R60, RZ, RZ, R251 ;  /* 0x000000ffff3c7224 */ /* 0x000fe200078e00fb */
[----:B------:R-:W-:Y:S01]  /*8480*/  SHF.R.U32.HI R4, RZ, 0x8, R6 ;  /* 0x00000008ff047819 */ /* 0x000fe20000011606 */
[----:B------:R-:W-:Y:S01]  /*8490*/  HMMA.16816.F32 R120, R8, R24, R20 ;  /* 0x000000180878723c */ /* 0x000fe20000001814 */
[----:B------:R-:W-:-:S02]  /*84a0*/  LOP3.LUT R6, R2, 0xff, RZ, 0xc0, !PT ;  /* 0x000000ff02067812 */ /* 0x000fc400078ec0ff */
[----:B------:R-:W-:-:S05]  /*84b0*/  LOP3.LUT R4, R4, 0xffff, RZ, 0xc0, !PT ;  /* 0x0000ffff04047812 */ /* 0x000fca00078ec0ff */
[----:B------:R-:W-:Y:S02]  /*84c0*/  HMMA.16816.F32 R20, R12, R30, RZ ;  /* 0x0000001e0c14723c */ /* 0x000fe400000018ff */
[----:B------:R-:W-:-:S05]  /*84d0*/  @!P4 HADD2 R102, -R238.H0_H0, -RZ.H0_H0 ;  /* 0xa00000ffee66c230 */ /* 0x000fca0000000900 */
[----:B------:R-:W-:Y:S01]  /*84e0*/  @!P4 PRMT R238, R102, 0x5410, RZ ;  /* 0x0000541066eec816 */ /* 0x000fe200000000ff */
[----:B------:R-:W-:Y:S01]  /*84f0*/  IMAD.MOV.U32 R102, RZ, RZ, R89 ;  /* 0x000000ffff667224 */ /* 0x000fe200078e0059 */
[----:B-1----:R-:W-:Y:S01]  /*8500*/  ISETP.GE.U32.AND P2, PT, R99, R4, PT ;  /* 0x000000046300720c */ /* 0x002fe20003f46070 */
[----:B------:R-:W-:Y:S01]  /*8510*/  IMAD.MOV.U32 R89, RZ, RZ, R80 ;  /* 0x000000ffff597224 */ /* 0x000fe200078e0050 */
[----:B------:R-:W-:Y:S01]  /*8520*/  SHF.R.U32.HI R4, RZ, 0x10, R19 ;  /* 0x00000010ff047819 */ /* 0x000fe20000011613 */
[----:B------:R-:W-:Y:S02]  /*8530*/  IMAD.MOV.U32 R80, RZ, RZ, R61 ;  /* 0x000000ffff507224 */ /* 0x000fe400078e003d */
[----:B------:R-:W-:Y:S01]  /*8540*/  IMAD.MOV.U32 R61, RZ, RZ, R250 ;  /* 0x000000ffff3d7224 */ /* 0x000fe200078e00fa */
[----:B------:R-:W-:-:S04]  /*8550*/  LOP3.LUT R4, R4, 0xff, RZ, 0xc0, !PT ;  /* 0x000000ff04047812 */ /* 0x000fc800078ec0ff */
[----:B------:R-:W-:Y:S02]  /*8560*/  ISETP.GE.U32.AND P5, PT, R99, R4, PT ;  /* 0x000000046300720c */ /* 0x000fe40003fa6070 */
[----:B------:R-:W-:Y:S01]  /*8570*/  LOP3.LUT R4, R19, 0xffff, RZ, 0xc0, !PT ;  /* 0x0000ffff13047812 */ /* 0x000fe200078ec0ff */
[----:B------:R-:W-:Y:S02]  /*8580*/  @!P2 HADD2 R103, -R239.H0_H0, -RZ.H0_H0 ;  /* 0xa00000ffef67a230 */ /* 0x000fe40000000900 */
[----:B------:R-:W-:Y:S01]  /*8590*/  HMMA.16816.F32 R212, R8, R26, R20 ;  /* 0x0000001a08d4723c */ /* 0x000fe20000001814 */
[----:B------:R-:W1:Y:S01]  /*85a0*/  LDSM.16.MT88.4 R24, [R183+0x16000] ;  /* 0x01600000b718783b */ /* 0x000e620000004200 */
[----:B------:R-:W-:Y:S02]  /*85b0*/  SHF.R.U32.HI R4, RZ, 0x8, R4 ;  /* 0x00000008ff047819 */ /* 0x000fe40000011604 */
[----:B------:R-:W-:Y:S01]  /*85c0*/  @!P2 PRMT R239, R103, 0x5410, RZ ;  /* 0x0000541067efa816 */ /* 0x000fe200000000ff */
[----:B------:R-:W2:Y:S01]  /*85d0*/  LDSM.16.MT88.4 R20, [R183+0x16800] ;  /* 0x01680000b714783b */ /* 0x000ea20000004200 */
[----:B------:R-:W-:Y:S01]  /*85e0*/  LOP3.LUT R4, R4, 0xffff, RZ, 0xc0, !PT ;  /* 0x0000ffff04047812 */ /* 0x000fe200078ec0ff */
[----:B------:R-:W-:Y:S01]  /*85f0*/  IMAD.MOV.U32 R103, RZ, RZ, R88 ;  /* 0x000000ffff677224 */ /* 0x000fe200078e0058 */
[----:B------:R-:W-:-:S02]  /*8600*/  @!P5 HADD2 R104, -R245.H0_H0, -RZ.H0_H0 ;  /* 0xa00000fff568d230 */ /* 0x000fc40000000900 */
[----:B------:R-:W-:Y:S01]  /*8610*/  ISETP.GE.U32.AND P2, PT, R99, R4, PT ;  /* 0x000000046300720c */ /* 0x000fe20003f46070 */
[----:B------:R-:W-:Y:S01]  /*8620*/  IMAD.MOV.U32 R88, RZ, RZ, R53 ;  /* 0x000000ffff587224 */ /* 0x000fe200078e0035 */
[----:B------:R-:W-:Y:S01]  /*8630*/  LOP3.LUT R4, R19, 0xff, RZ, 0xc0, !PT ;  /* 0x000000ff13047812 */ /* 0x000fe200078ec0ff */
[----:B------:R-:W-:Y:S01]  /*8640*/  IMAD.MOV.U32 R53, RZ, RZ, R67 ;  /* 0x000000ffff357224 */ /* 0x000fe200078e0043 */
[----:B------:R-:W-:Y:S01]  /*8650*/  @!P5 PRMT R245, R104, 0x5410, RZ ;  /* 0x0000541068f5d816 */ /* 0x000fe200000000ff */
[----:B------:R-:W-:Y:S01]  /*8660*/  IMAD.MOV.U32 R67, RZ, RZ, R252 ;  /* 0x000000ffff437224 */ /* 0x000fe200078e00fc */
[C---:B------:R-:W-:Y:S01]  /*8670*/  ISETP.GE.U32.AND P1, PT, R99.reuse, R4, PT ;  /* 0x000000046300720c */ /* 0x040fe20003f26070 */
[----:B------:R-:W-:Y:S01]  /*8680*/  IMAD.MOV.U32 R104, RZ, RZ, R58 ;  /* 0x000000ffff687224 */ /* 0x000fe200078e003a */
[----:B------:R-:W-:Y:S02]  /*8690*/  SHF.R.U32.HI R4, RZ, 0x18, R19 ;  /* 0x00000018ff047819 */ /* 0x000fe40000011613 */
[----:B------:R-:W-:-:S02]  /*86a0*/  ISETP.GE.U32.AND P5, PT, R99, R18, PT ;  /* 0x000000126300720c */ /* 0x000fc40003fa6070 */
[----:B------:R-:W-:Y:S01]  /*86b0*/  ISETP.GE.U32.AND P4, PT, R99, R4, PT ;  /* 0x000000046300720c */ /* 0x000fe20003f86070 */
[----:B------:R-:W-:Y:S01]  /*86c0*/  @!P2 HADD2 R105, -R55.H0_H0, -RZ.H0_H0 ;  /* 0xa00000ff3769a230 */ /* 0x000fe20000000900 */
[----:B------:R-:W-:-:S04]  /*86d0*/  LOP3.LUT R4, R39, 0xff, RZ, 0xc0, !PT ;  /* 0x000000ff27047812 */ /* 0x000fc800078ec0ff */
[----:B------:R-:W-:Y:S01]  /*86e0*/  @!P2 PRMT R55, R105, 0x5410, RZ ;  /* 0x000054106937a816 */ /* 0x000fe200000000ff */
[----:B------:R-:W-:Y:S01]  /*86f0*/  @!P1 HADD2 R106, -R81.H0_H0, -RZ.H0_H0 ;  /* 0xa00000ff516a9230 */ /* 0x000fe20000000900 */
[C---:B------:R-:W-:Y:S01]  /*8700*/  ISETP.GE.U32.AND P2, PT, R99.reuse, R32, PT ;  /* 0x000000206300720c */ /* 0x040fe20003f46070 */
[----:B------:R-:W-:Y:S01]  /*8710*/  IMAD.MOV.U32 R105, RZ, RZ, R98 ;  /* 0x000000ffff697224 */ /* 0x000fe200078e0062 */
[----:B------:R-:W-:Y:S01]  /*8720*/  SHF.R.U32.HI R32, RZ, 0x10, R2 ;  /* 0x00000010ff207819 */ /* 0x000fe20000011602 */
[----:B------:R-:W-:Y:S01]  /*8730*/  IMAD.MOV.U32 R98, RZ, RZ, R59 ;  /* 0x000000ffff627224 */ /* 0x000fe200078e003b */
[----:B------:R-:W-:Y:S01]  /*8740*/  @!P1 PRMT R81, R106, 0x5410, RZ ;  /* 0x000054106a519816 */ /* 0x000fe200000000ff */
[----:B------:R-:W-:Y:S01]  /*8750*/  @!P4 HADD2 R107, -R242.H0_H0, -RZ.H0_H0 ;  /* 0xa00000fff26bc230 */ /* 0x000fe20000000900 */
[----:B------:R-:W-:Y:S01]  /*8760*/  ISETP.GE.U32.AND P1, PT, R99, R4, PT ;  /* 0x000000046300720c */ /* 0x000fe20003f26070 */
[----:B------:R-:W-:Y:S01]  /*8770*/  IMAD.MOV.U32 R106, RZ, RZ, R126 ;  /* 0x000000ffff6a7224 */ /* 0x000fe200078e007e */
[----:B------:R-:W-:-:S02]  /*8780*/  SHF.R.U32.HI R4, RZ, 0x8, R33 ;  /* 0x00000008ff047819 */ /* 0x000fc40000011621 */
[----:B------:R-:W-:Y:S02]  /*8790*/  LOP3.LUT R33, R2, 0xffff, RZ, 0xc0, !PT ;  /* 0x0000ffff02217812 */ /* 0x000fe400078ec0ff */
[----:B------:R-:W-:Y:S01]  /*87a0*/  SHF.R.U32.HI R2, RZ, 0x8, R41 ;  /* 0x00000008ff027819 */ /* 0x000fe20000011629 */
[----:B------:R-:W-:Y:S01]  /*87b0*/  @!P2 HADD2 R116, -R237.H0_H0, -RZ.H0_H0 ;  /* 0xa00000ffed74a230 */ /* 0x000fe20000000900 */
[----:B------:R-:W-:Y:S02]  /*87c0*/  LOP3.LUT R3, R38, 0xff, RZ, 0xc0, !PT ;  /* 0x000000ff26037812 */ /* 0x000fe400078ec0ff */
[----:B------:R-:W-:Y:S02]  /*87d0*/  LOP3.LUT R2, R2, 0xffff, RZ, 0xc0, !PT ;  /* 0x0000ffff02027812 */ /* 0x000fe400078ec0ff */
[----:B------:R-:W-:Y:S01]  /*87e0*/  @!P4 PRMT R242, R107, 0x5410, RZ ;  /* 0x000054106bf2c816 */ /* 0x000fe200000000ff */
[----:B------:R-:W-:Y:S01]  /*87f0*/  @!P1 HADD2 R110, -R246.H0_H0, -RZ.H0_H0 ;  /* 0xa00000fff66e9230 */ /* 0x000fe20000000900 */
[----:B------:R-:W-:-:S02]  /*8800*/  ISETP.GE.U32.AND P4, PT, R99, R2, PT ;  /* 0x000000026300720c */ /* 0x000fc40003f86070 */
[----:B------:R-:W-:Y:S01]  /*8810*/  PRMT R38, R3, 0x5410, R37 ;  /* 0x0000541003267816 */ /* 0x000fe20000000025 */
[----:B------:R-:W-:Y:S01]  /*8820*/  IMAD.WIDE.U32 R2, R40, -0x2daee0ad, RZ ;  /* 0xd2511f5328027825 */ /* 0x000fe200078e00ff */
[----:B------:R-:W-:Y:S02]  /*8830*/  PRMT R39, R36, 0x5410, R4 ;  /* 0x0000541024277816 */ /* 0x000fe40000000004 */
[----:B------:R-:W-:Y:S02]  /*8840*/  @!P1 PRMT R246, R110, 0x5410, RZ ;  /* 0x000054106ef69816 */ /* 0x000fe400000000ff */
[C---:B------:R-:W-:Y:S02]  /*8850*/  LOP3.LUT R28, R2.reuse, 0xffff, RZ, 0xc0, !PT ;  /* 0x0000ffff021c7812 */ /* 0x040fe400078ec0ff */
[----:B------:R-:W-:Y:S02]  /*8860*/  LOP3.LUT R29, R2, 0xff, RZ, 0xc0, !PT ;  /* 0x000000ff021d7812 */ /* 0x000fe400078ec0ff */
[--C-:B------:R-:W-:Y:S01]  /*8870*/  SHF.R.U32.HI R31, RZ, 0x10, R2.reuse ;  /* 0x00000010ff1f7819 */ /* 0x100fe20000011602 */
[----:B------:R-:W-:Y:S01]  /*8880*/  @!P4 HADD2 R109, -R241.H0_H0, -RZ.H0_H0 ;  /* 0xa00000fff16dc230 */ /* 0x000fe20000000900 */
[----:B------:R-:W-:-:S02]  /*8890*/  SHF.R.U32.HI R30, RZ, 0x18, R2 ;  /* 0x00000018ff1e7819 */ /* 0x000fc40000011602 */
[----:B------:R-:W-:Y:S02]  /*88a0*/  LOP3.LUT R2, R35, 0xff, RZ, 0xc0, !PT ;  /* 0x000000ff23027812 */ /* 0x000fe400078ec0ff */
[----:B------:R-:W-:Y:S02]  /*88b0*/  LOP3.LUT R4, R3, UR14, R34, 0x96, !PT ;  /* 0x0000000e03047c12 */ /* 0x000fe4000f8e9622 */
[----:B------:R-:W-:Y:S02]  /*88c0*/  ISETP.GE.U32.AND P6, PT, R99, R2, PT ;  /* 0x000000026300720c */ /* 0x000fe40003fc6070 */
[----:B------:R-:W-:Y:S02]  /*88d0*/  LOP3.LUT R2, R7, 0xffff, RZ, 0xc0, !PT ;  /* 0x0000ffff07027812 */ /* 0x000fe400078ec0ff */
[----:B------:R-:W-:Y:S02]  /*88e0*/  ISETP.GE.U32.AND P1, PT, R99, R17, PT ;  /* 0x000000116300720c */ /* 0x000fe40003f26070 */
[----:B------:R-:W-:-:S02]  /*88f0*/  SHF.R.U32.HI R3, RZ, 0x8, R2 ;  /* 0x00000008ff037819 */ /* 0x000fc40000011602 */
[----:B------:R-:W-:Y:S02]  /*8900*/  @!P4 PRMT R241, R109, 0x5410, RZ ;  /* 0x000054106df1c816 */ /* 0x000fe400000000ff */
[----:B------:R-:W-:Y:S02]  /*8910*/  PRMT R36, R16, 0x5410, R3 ;  /* 0x0000541010247816 */ /* 0x000fe40000000003 */
[----:B-1----:R-:W-:Y:S01]  /*8920*/  HMMA.16816.F32 R16, R12, R24, RZ ;  /* 0x000000180c10723c */ /* 0x002fe200000018ff */
[----:B------:R-:W-:Y:S02]  /*8930*/  ISETP.GE.U32.AND P4, PT, R99, R6, PT ;  /* 0x000000066300720c */ /* 0x000fe40003f86070 */
[--C-:B------:R-:W-:Y:S02]  /*8940*/  SHF.R.U32.HI R6, RZ, 0x10, R7.reuse ;  /* 0x00000010ff067819 */ /* 0x100fe40000011607 */
[----:B------:R-:W-:Y:S02]  /*8950*/  SHF.R.U32.HI R7, RZ, 0x18, R7 ;  /* 0x00000018ff077819 */ /* 0x000fe40000011607 */
[----:B------:R-:W-:-:S02]  /*8960*/  LOP3.LUT R2, R6, 0xff, RZ, 0xc0, !PT ;  /* 0x000000ff06027812 */ /* 0x000fc400078ec0ff */
[----:B------:R-:W-:Y:S02]  /*8970*/  LOP3.LUT R3, R32, 0xff, RZ, 0xc0, !PT ;  /* 0x000000ff20037812 */ /* 0x000fe400078ec0ff */
[----:B------:R-:W-:Y:S01]  /*8980*/  PRMT R37, R2, 0x5410, R7 ;  /* 0x0000541002257816 */ /* 0x000fe20000000007 */
[----:B------:R-:W-:Y:S01]  /*8990*/  FADD.FTZ R7, R129, R86 ;  /* 0x0000005681077221 */ /* 0x000fe20000010000 */
[----:B------:R-:W-:Y:S02]  /*89a0*/  SHF.R.U32.HI R2, RZ, 0x8, R42 ;  /* 0x00000008ff027819 */ /* 0x000fe4000001162a */
[----:B------:R-:W-:Y:S01]  /*89b0*/  @!P2 PRMT R237, R116, 0x5410, RZ ;  /* 0x0000541074eda816 */ /* 0x000fe200000000ff */
[----:B------:R-:W-:Y:S01]  /*89c0*/  IMAD.MOV.U32 R116, RZ, RZ, R50 ;  /* 0x000000ffff747224 */ /* 0x000fe200078e0032 */
[----:B------:R-:W-:Y:S02]  /*89d0*/  LOP3.LUT R2, R2, 0xffff, RZ, 0xc0, !PT ;  /* 0x0000ffff02027812 */ /* 0x000fe400078ec0ff */
[----:B------:R-:W-:Y:S01]  /*89e0*/  ISETP.GE.U32.AND P2, PT, R99, R3, PT ;  /* 0x000000036300720c */ /* 0x000fe20003f46070 */
[--C-:B------:R-:W-:Y:S01]  /*89f0*/  FFMA.FTZ R3, R113, c[0x0][0x23c], -R5.reuse ;  /* 0x00008f0071037a23 */ /* 0x100fe20000010805 */
[----:B------:R-:W-:Y:S01]  /*8a00*/  ISETP.GE.U32.AND P3, PT, R99, R2, PT ;  /* 0x000000026300720c */ /* 0x000fe20003f66070 */
[----:B------:R-:W-:Y:S01]  /*8a10*/  FFMA.FTZ R5, R112, c[0x0][0x23c], -R5 ;  /* 0x00008f0070057a23 */ /* 0x000fe20000010805 */
[----:B------:R-:W-:Y:S01]  /*8a20*/  SHF.R.U32.HI R2, RZ, 0x8, R28 ;  /* 0x00000008ff027819 */ /* 0x000fe2000001161c */
[----:B--2---:R-:W-:Y:S01]  /*8a30*/  HMMA.16816.F32 R224, R8, R20, R16 ;  /* 0x0000001408e0723c */ /* 0x004fe20000001810 */
[----:B------:R-:W-:Y:S01]  /*8a40*/  MUFU.EX2 R252, R3 ;  /* 0x0000000300fc7308 */ /* 0x000fe20000000800 */
[----:B------:R-:W-:Y:S01]  /*8a50*/  @!P6 HADD2 R112, -R210.H0_H0, -RZ.H0_H0 ;  /* 0xa00000ffd270e230 */ /* 0x000fe20000000900 */
[----:B------:R-:W-:Y:S01]  /*8a60*/  PRMT R35, R29, 0x5410, R2 ;  /* 0x000054101d237816 */ /* 0x000fe20000000002 */
[----:B------:R-:W-:Y:S01]  /*8a70*/  @!P5 HADD2 R113, -R181.H0_H0, -RZ.H0_H0 ;  /* 0xa00000ffb571d230 */ /* 0x000fe20000000900 */
[----:B------:R-:W-:-:S02]  /*8a80*/  LOP3.LUT R2, R31, 0xff, RZ, 0xc0, !PT ;  /* 0x000000ff1f027812 */ /* 0x000fc400078ec0ff */
[----:B------:R-:W-:Y:S01]  /*8a90*/  @!P6 PRMT R210, R112, 0x5410, RZ ;  /* 0x0000541070d2e816 */ /* 0x000fe200000000ff */
[----:B------:R-:W-:Y:S01]  /*8aa0*/  HMMA.16816.F32 R16, R12, R26, RZ ;  /* 0x0000001a0c10723c */ /* 0x000fe200000018ff */
[----:B------:R-:W-:Y:S01]  /*8ab0*/  LDSM.16.MT88.4 R24, [R184+0x16800] ;  /* 0x01680000b818783b */ /* 0x000fe20000004200 */
[----:B------:R-:W-:Y:S01]  /*8ac0*/  PRMT R34, R2, 0x5410, R30 ;  /* 0x0000541002227816 */ /* 0x000fe2000000001e */
[----:B------:R-:W-:Y:S01]  /*8ad0*/  @!P3 HADD2 R117, -R211.H0_H0, -RZ.H0_H0 ;  /* 0xa00000ffd375b230 */ /* 0x000fe20000000900 */
[----:B------:R-:W-:Y:S01]  /*8ae0*/  SHF.R.U32.HI R2, RZ, 0x8, R33 ;  /* 0x00000008ff027819 */ /* 0x000fe20000011621 */
[----:B------:R1:W-:Y:S01]  /*8af0*/  MUFU.EX2 R251, R5 ;  /* 0x0000000500fb7308 */ /* 0x0003e20000000800 */
[----:B------:R-:W-:Y:S01]  /*8b00*/  LDSM.16.MT88.4 R28, [R186+0x16800] ;  /* 0x01680000ba1c783b */ /* 0x000fe20000004200 */
[----:B------:R-:W-:Y:S01]  /*8b10*/  @!P5 PRMT R181, R113, 0x5410, RZ ;  /* 0x0000541071b5d816 */ /* 0x000fe200000000ff */
[----:B------:R-:W-:Y:S01]  /*8b20*/  IMAD.MOV.U32 R112, RZ, RZ, R102 ;  /* 0x000000ffff707224 */ /* 0x000fe200078e0066 */
[----:B------:R-:W-:Y:S01]  /*8b30*/  LOP3.LUT R2, R2, 0xffff, RZ, 0xc0, !PT ;  /* 0x0000ffff02027812 */ /* 0x000fe200078ec0ff */
[----:B------:R-:W-:Y:S01]  /*8b40*/  IMAD.MOV.U32 R113, RZ, RZ, R103 ;  /* 0x000000ffff717224 */ /* 0x000fe200078e0067 */
[----:B------:R-:W-:Y:S01]  /*8b50*/  @!P3 PRMT R211, R117, 0x5410, RZ ;  /* 0x0000541075d3b816 */ /* 0x000fe200000000ff */
[----:B------:R-:W-:Y:S01]  /*8b60*/  IMAD.MOV.U32 R117, RZ, RZ, R51 ;  /* 0x000000ffff757224 */ /* 0x000fe200078e0033 */
[----:B------:R-:W-:Y:S01]  /*8b70*/  ISETP.GE.U32.AND P3, PT, R99, R2, PT ;  /* 0x000000026300720c */ /* 0x000fe20003f66070 */
[----:B------:R-:W-:-:S02]  /*8b80*/  FADD.FTZ R2, R125, R124 ;  /* 0x0000007c7d027221 */ /* 0x000fc40000010000 */
[----:B------:R-:W-:Y:S02]  /*8b90*/  IMAD.MOV.U32 R99, RZ, RZ, R90 ;  /* 0x000000ffff637224 */ /* 0x000fe400078e005a */
[----:B------:R-:W-:Y:S02]  /*8ba0*/  IMAD.MOV.U32 R90, RZ, RZ, R63 ;  /* 0x000000ffff5a7224 */ /* 0x000fe400078e003f */
[----:B------:R-:W-:Y:S02]  /*8bb0*/  IMAD.MOV.U32 R63, RZ, RZ, R65 ;  /* 0x000000ffff3f7224 */ /* 0x000fe400078e0041 */
[--C-:B-1----:R-:W-:Y:S02]  /*8bc0*/  FFMA.FTZ R5, R114, c[0x0][0x23c], -R0.reuse ;  /* 0x00008f0072057a23 */ /* 0x102fe40000010800 */
[----:B------:R-:W-:Y:S01]  /*8bd0*/  HMMA.16816.F32 R220, R8, R22, R16 ;  /* 0x0000001608dc723c */ /* 0x000fe20000001810 */
[----:B------:R-:W1:Y:S01]  /*8be0*/  LDSM.16.MT88.4 R20, [R184+0x16000] ;  /* 0x01600000b814783b */ /* 0x000e620000004200 */
[----:B------:R-:W-:Y:S01]  /*8bf0*/  FFMA.FTZ R0, R115, c[0x0][0x23c], -R0 ;  /* 0x00008f0073007a23 */ /* 0x000fe20000010800 */
[----:B------:R-:W-:Y:S01]  /*8c00*/  MUFU.EX2 R250, R5 ;  /* 0x0000000500fa7308 */ /* 0x000fe20000000800 */
[----:B------:R-:W-:-:S02]  /*8c10*/  IMAD.MOV.U32 R65, RZ, RZ, R249 ;  /* 0x000000ffff417224 */ /* 0x000fc400078e00f9 */
[----:B------:R-:W-:Y:S01]  /*8c20*/  FADD.FTZ R6, R131, R2 ;  /* 0x0000000283067221 */ /* 0x000fe20000010000 */
[C---:B------:R-:W-:Y:S01]  /*8c30*/  LOP3.LUT R2, R4.reuse, 0xffff, RZ, 0xc0, !PT ;  /* 0x0000ffff04027812 */ /* 0x040fe200078ec0ff */
[----:B------:R-:W-:Y:S02]  /*8c40*/  IMAD.MOV.U32 R102, RZ, RZ, R64 ;  /* 0x000000ffff667224 */ /* 0x000fe400078e0040 */
[----:B------:R-:W-:Y:S01]  /*8c50*/  IMAD.MOV.U32 R64, RZ, RZ, R65 ;  /* 0x000000ffff407224 */ /* 0x000fe200078e0041 */
[----:B------:R-:W2:Y:S01]  /*8c60*/  MUFU.EX2 R249, R0 ;  /* 0x0000000000f97308 */ /* 0x000ea20000000800 */
[----:B------:R-:W-:Y:S01]  /*8c70*/  SHF.R.U32.HI R3, RZ, 0x8, R2 ;  /* 0x00000008ff037819 */ /* 0x000fe20000011602 */
[----:B------:R-:W-:Y:S01]  /*8c80*/  IMAD.MOV.U32 R65, RZ, RZ, R200 ;  /* 0x000000ffff417224 */ /* 0x000fe200078e00c8 */
[----:B------:R-:W-:Y:S01]  /*8c90*/  LOP3.LUT R2, R4, 0xff, RZ, 0xc0, !PT ;  /* 0x000000ff04027812 */ /* 0x000fe200078ec0ff */
[----:B------:R-:W-:Y:S01]  /*8ca0*/  IMAD.MOV.U32 R107, RZ, RZ, R194 ;  /* 0x000000ffff6b7224 */ /* 0x000fe200078e00c2 */
[----:B------:R3:W5:Y:S01]  /*8cb0*/  LDL.LU R200, [R1+0x11c] ;  /* 0x00011c0001c87983 */ /* 0x0007620000300800 */
[----:B--2---:R-:W-:-:S04]  /*8cc0*/  F2FP.PACK_AB R0, R249, R250 ;  /* 0x000000faf900723e */ /* 0x004fc800000000ff */
[----:B------:R-:W-:-:S05]  /*8cd0*/  PRMT R33, R0, 0x7632, R33 ;  /* 0x0000763200217816 */ /* 0x000fca0000000021 */
[----:B------:R-:W-:Y:S01]  /*8ce0*/  @!P1 HADD2 R115, -R33.H0_H0, -RZ.H0_H0 ;  /* 0xa00000ff21739230 */ /* 0x000fe20000000900 */
[----:B-1----:R-:W-:Y:S11]  /*8cf0*/  HMMA.16816.F32 R16, R12, R20, RZ ;  /* 0x000000140c10723c */ /* 0x002ff600000018ff */
[----:B------:R-:W-:Y:S11]  /*8d00*/  @!UPT UIADD3 URZ, URZ, URZ, URZ ;  /* 0x0000003f3f3ff290 */ /* 0x000ff6000fffe03f */
[----:B------:R-:W-:Y:S02]  /*8d10*/  @!UPT UIADD3 URZ, URZ, URZ, URZ ;  /* 0x0000003f3f3ff290 */ /* 0x000fe4000fffe03f */
[----:B------:R-:W-:Y:S08]  /*8d20*/  HMMA.16816.F32 R124, R8, R24, R16 ;  /* 0x00000018087c723c */ /* 0x000ff00000001810 */
[----:B------:R-:W-:Y:S01]  /*8d30*/  HMMA.16816.F32 R16, R12, R22, RZ ;  /* 0x000000160c10723c */ /* 0x000fe200000018ff */
[----:B------:R-:W1:Y:S11]  /*8d40*/  LDSM.16.MT88.4 R20, [R186+0x16000] ;  /* 0x01600000ba14783b */ /* 0x000e760000004200 */
[----:B------:R-:W-:Y:S11]  /*8d50*/  @!UPT UIADD3 URZ, URZ, URZ, URZ ;  /* 0x0000003f3f3ff290 */ /* 0x000ff6000fffe03f */
[----:B------:R-:W-:Y:S01]  /*8d60*/  @!UPT UIADD3 URZ, URZ, URZ, URZ ;  /* 0x0000003f3f3ff290 */ /* 0x000fe2000fffe03f */
[----:B------:R-:W-:Y:S07]  /*8d70*/  HMMA.16816.F32 R108, R8, R26, R16 ;  /* 0x0000001a086c723c */ /* 0x000fee0000001810 */
[----:B------:R-:W-:Y:S02]  /*8d80*/  PRMT R26, R2, 0x5410, R3 ;  /* 0x00005410021a7816 */ /* 0x000fe40000000003 */
[--C-:B------:R-:W-:Y:S02]  /*8d90*/  SHF.R.U32.HI R2, RZ, 0x10, R4.reuse ;  /* 0x00000010ff027819 */ /* 0x100fe40000011604 */
[----:B------:R-:W-:Y:S01]  /*8da0*/  SHF.R.U32.HI R3, RZ, 0x18, R4 ;  /* 0x00000018ff037819 */ /* 0x000fe20000011604 */
[----:B------:R-:W-:Y:S01]  /*8db0*/  FADD.FTZ R4, R130, R7 ;  /* 0x0000000782047221 */ /* 0x000fe20000010000 */
[----:B------:R-:W-:Y:S01]  /*8dc0*/  LOP3.LUT R2, R2, 0xff, RZ, 0xc0, !PT ;  /* 0x000000ff02027812 */ /* 0x000fe200078ec0ff */
[----:B-1----:R-:W-:Y:S03]  /*8dd0*/  HMMA.16816.F32 R16, R12, R20, RZ ;  /* 0x000000140c10723c */ /* 0x002fe600000018ff */
[----:B------:R-:W-:Y:S01]  /*8de0*/  PRMT R7, R2, 0x5410, R3 ;  /* 0x0000541002077816 */ /* 0x000fe20000000003 */
[----:B------:R-:W-:-:S02]  /*8df0*/  FADD.FTZ R2, R135, R6 ;  /* 0x0000000687027221 */ /* 0x000fc40000010000 */
[----:B------:R-:W-:Y:S02]  /*8e00*/  FADD.FTZ R3, R128, R4 ;  /* 0x0000000480037221 */ /* 0x000fe40000010000 */
[----:B------:R-:W-:Y:S01]  /*8e10*/  FADD.FTZ R4, R134, R2 ;  /* 0x0000000286047221 */ /* 0x000fe20000010000 */
[----:B------:R-:W-:Y:S01]  /*8e20*/  PRMT R134, R0, 0x7610, R134 ;  /* 0x0000761000867816 */ /* 0x000fe20000000086 */
[--C-:B------:R-:W-:Y:S01]  /*8e30*/  HSET2.LE.AND R0, R36, R83.reuse, PT ;  /* 0x0000005324007233 */ /* 0x100fe20003803000 */
[----:B------:R-:W-:Y:S01]  /*8e40*/  F2FP.PACK_AB R2, R251, R252 ;  /* 0x000000fcfb02723e */ /* 0x000fe200000000ff */
[----:B------:R-:W-:Y:S01]  /*8e50*/  FADD.FTZ R247, R247, R4 ;  /* 0x00000004f7f77221 */ /* 0x000fe20000010000 */
[----:B------:R-:W-:Y:S01]  /*8e60*/  PRMT R32, R134, 0x5410, R33 ;  /* 0x0000541086207816 */ /* 0x000fe20000000021 */
[----:B------:R-:W-:Y:S01]  /*8e70*/  @!P2 HADD2 R118, -R134.H0_H0, -RZ.H0_H0 ;  /* 0xa00000ff8676a230 */ /* 0x000fe20000000900 */
[----:B------:R-:W-:Y:S01]  /*8e80*/  @!P1 PRMT R33, R115, 0x5410, RZ ;  /* 0x0000541073219816 */ /* 0x000fe200000000ff */
[----:B------:R-:W-:Y:S01]  /*8e90*/  IMAD.MOV.U32 R36, RZ, RZ, R91 ;  /* 0x000000ffff247224 */ /* 0x000fe200078e005b */
[----:B------:R-:W-:Y:S01]  /*8ea0*/  LEA R24, P1, R101, c[0x0][0x1f8], 0x1 ;  /* 0x00007e0065187a11 */ /* 0x000fe200078208ff */
[----:B------:R-:W-:Y:S01]  /*8eb0*/  FADD.FTZ R3, R85, R3 ;  /* 0x0000000355037221 */ /* 0x000fe20000010000 */
[C---:B------:R-:W-:Y:S01]  /*8ec0*/  PRMT R135, R2.reuse, 0x7632, R135 ;  /* 0x0000763202877816 */ /* 0x040fe20000000087 */
[----:B------:R-:W-:Y:S01]  /*8ed0*/  IMAD.MOV.U32 R115, RZ, RZ, R99 ;  /* 0x000000ffff737224 */ /* 0x000fe200078e0063 */
[----:B------:R-:W-:Y:S01]  /*8ee0*/  LEA.HI.X R25, R101, c[0x0][0x1fc], R106, 0x1, P1 ;  /* 0x00007f0065197a11 */ /* 0x000fe200008f0c6a */
[----:B------:R-:W-:Y:S01]  /*8ef0*/  IMAD.MOV.U32 R106, RZ, RZ, R97 ;  /* 0x000000ffff6a7224 */ /* 0x000fe200078e0061 */
[----:B------:R-:W-:Y:S01]  /*8f00*/  PRMT R168, R2, 0x7610, R168 ;  /* 0x0000761002a87816 */ /* 0x000fe200000000a8 */
[----:B------:R-:W-:Y:S01]  /*8f10*/  IMAD.MOV.U32 R101, RZ, RZ, R96 ;  /* 0x000000ffff657224 */ /* 0x000fe200078e0060 */
[----:B------:R-:W-:Y:S01]  /*8f20*/  @!P3 HADD2 R119, -R135.H0_H0, -RZ.H0_H0 ;  /* 0xa00000ff8777b230 */ /* 0x000fe20000000900 */
[----:B------:R-:W-:Y:S01]  /*8f30*/  IMAD.MOV.U32 R97, RZ, RZ, R56 ;  /* 0x000000ffff617224 */ /* 0x000fe200078e0038 */
[----:B------:R-:W-:Y:S01]  /*8f40*/  PRMT R27, R168, 0x5410, R135 ;  /* 0x00005410a81b7816 */ /* 0x000fe20000000087 */
[----:B------:R-:W-:Y:S01]  /*8f50*/  IMAD.MOV.U32 R96, RZ, RZ, R57 ;  /* 0x000000ffff607224 */ /* 0x000fe200078e0039 */
[----:B------:R-:W-:Y:S01]  /*8f60*/  @!P2 PRMT R134, R118, 0x5410, RZ ;  /* 0x000054107686a816 */ /* 0x000fe200000000ff */
[----:B------:R-:W-:Y:S01]  /*8f70*/  HMMA.16816.F32 R56, R8, R28, R16 ;  /* 0x0000001c0838723c */ /* 0x000fe20000001810 */
[----:B------:R-:W-:Y:S01]  /*8f80*/  @!P3 PRMT R135, R119, 0x5410, RZ ;  /* 0x000054107787b816 */ /* 0x000fe200000000ff */
[----:B------:R-:W-:Y:S01]  /*8f90*/  IMAD.MOV.U32 R118, RZ, RZ, R48 ;  /* 0x000000ffff767224 */ /* 0x000fe200078e0030 */
[----:B------:R-:W-:Y:S01]  /*8fa0*/  LOP3.LUT R4, R0, R45, RZ, 0xc0, !PT ;  /* 0x0000002d00047212 */ /* 0x000fe200078ec0ff */
[----:B------:R-:W-:Y:S01]  /*8fb0*/  IMAD.MOV.U32 R119, RZ, RZ, R49 ;  /* 0x000000ffff777224 */ /* 0x000fe200078e0031 */
[--C-:B------:R-:W-:Y:S01]  /*8fc0*/  HSET2.LE.AND R0, R37, R83.reuse, PT ;  /* 0x0000005325007233 */ /* 0x100fe20003803000 */
[----:B------:R-:W-:Y:S01]  /*8fd0*/  IMAD.MOV.U32 R37, RZ, RZ, R90 ;  /* 0x000000ffff257224 */ /* 0x000fe200078e005a */
[--C-:B------:R-:W-:Y:S01]  /*8fe0*/  HSET2.LE.AND R2, R38, R83.reuse, PT ;  /* 0x0000005326027233 */ /* 0x100fe20003803000 */
[----:B------:R-:W-:Y:S01]  /*8ff0*/  HMMA.16816.F32 R16, R12, R22, RZ ;  /* 0x000000160c10723c */ /* 0x000fe200000018ff */
[----:B------:R-:W1:Y:S01]  /*9000*/  LDSM.16.MT88.4 R20, [R185+0x16000] ;  /* 0x01600000b914783b */ /* 0x000e620000004200 */
[----:B------:R-:W-:Y:S01]  /*9010*/  LOP3.LUT R5, R0, R52, RZ, 0xc0, !PT ;  /* 0x0000003400057212 */ /* 0x000fe200078ec0ff */
[--C-:B------:R-:W-:Y:S01]  /*9020*/  HSET2.LE.AND R0, R39, R83.reuse, PT ;  /* 0x0000005327007233 */ /* 0x100fe20003803000 */
[----:B------:R-:W-:Y:S01]  /*9030*/  IMAD.MOV.U32 R38, RZ, RZ, R89 ;  /* 0x000000ffff267224 */ /* 0x000fe200078e0059 */
[----:B------:R-:W-:Y:S01]  /*9040*/  @!P4 HADD2 R114, -R168.H0_H0, -RZ.H0_H0 ;  /* 0xa00000ffa872c230 */ /* 0x000fe20000000900 */
[----:B------:R-:W-:Y:S01]  /*9050*/  IMAD.MOV.U32 R39, RZ, RZ, R88 ;  /* 0x000000ffff277224 */ /* 0x000fe200078e0058 */
[----:B------:R2:W-:Y:S01]  /*9060*/  STG.E.U16 [R24.64+0x2], R55 ;  /* 0x0000023718007986 */ /* 0x0005e2000c101512 */
[----:B------:R-:W-:Y:S01]  /*9070*/  LOP3.LUT R6, R0, R47, RZ, 0xc0, !PT ;  /* 0x0000002f00067212 */ /* 0x000fe200078ec0ff */
[----:B------:R-:W-:Y:S01]  /*9080*/  FADD.FTZ R248, R248, R3 ;  /* 0x00000003f8f87221 */ /* 0x000fe20000010000 */
[----:B------:R-:W-:Y:S01]  /*9090*/  @!P4 PRMT R168, R114, 0x5410, RZ ;  /* 0x0000541072a8c816 */ /* 0x000fe200000000ff */
[----:B------:R-:W-:Y:S01]  /*90a0*/  IMAD.MOV.U32 R114, RZ, RZ, R100 ;  /* 0x000000ffff727224 */ /* 0x000fe200078e0064 */
[----:B------:R-:W-:Y:S01]  /*90b0*/  HSET2.LE.AND R3, R26, R83, PT ;  /* 0x000000531a037233 */ /* 0x000fe20003803000 */
[----:B------:R-:W-:Y:S01]  /*90c0*/  IMAD.MOV.U32 R52, RZ, RZ, R80 ;  /* 0x000000ffff347224 */ /* 0x000fe200078e0050 */
[----:B------:R-:W-:Y:S03]  /*90d0*/  STG.E.U16 [R24.64], R81 ;  /* 0x0000005118007986 */ /* 0x000fe6000c101512 */
[----:B------:R-:W-:-:S07]  /*90e0*/  LOP3.LUT R128, R3, R44, RZ, 0xc0, !PT ;  /* 0x0000002c03807212 */ /* 0x000fce00078ec0ff */
[----:B------:R-:W-:Y:S07]  /*90f0*/  HMMA.16816.F32 R48, R8, R30, R16 ;  /* 0x0000001e0830723c */ /* 0x000fee0000001810 */
[--C-:B------:R-:W-:Y:S01]  /*9100*/  HSET2.LE.AND R16, R7, R83.reuse, PT ;  /* 0x0000005307107233 */ /* 0x100fe20003803000 */
[----:B------:R-:W-:Y:S01]  /*9110*/  LOP3.LUT R7, R2, R46, RZ, 0xc0, !PT ;  /* 0x0000002e02077212 */ /* 0x000fe200078ec0ff */
[--C-:B------:R-:W-:Y:S01]  /*9120*/  HSET2.LE.AND R17, R35, R83.reuse, PT ;  /* 0x0000005323117233 */ /* 0x100fe20003803000 */
[----:B--2---:R-:W-:Y:S01]  /*9130*/  IMAD.MOV.U32 R55, RZ, RZ, R62 ;  /* 0x000000ffff377224 */ /* 0x004fe200078e003e */
[----:B------:R-:W-:Y:S01]  /*9140*/  HSET2.LE.AND R18, R34, R83, PT ;  /* 0x0000005322127233 */ /* 0x000fe20003803000 */
[----:B------:R-:W-:Y:S01]  /*9150*/  LOP3.LUT R129, R16, R43, RZ, 0xc0, !PT ;  /* 0x0000002b10817212 */ /* 0x000fe200078ec0ff */
[----:B------:R-:W-:Y:S01]  /*9160*/  IMAD.MOV.U32 R62, RZ, RZ, R63 ;  /* 0x000000ffff3e7224 */ /* 0x000fe200078e003f */
[----:B------:R-:W-:Y:S01]  /*9170*/  LOP3.LUT R130, R17, R27, RZ, 0xc0, !PT ;  /* 0x0000001b11827212 */ /* 0x000fe200078ec0ff */
[----:B------:R-:W-:Y:S01]  /*9180*/  IMAD.MOV.U32 R63, RZ, RZ, R67 ;  /* 0x000000ffff3f7224 */ /* 0x000fe200078e0043 */
[----:B------:R-:W-:Y:S01]  /*9190*/  LOP3.LUT R131, R18, R32, RZ, 0xc0, !PT ;  /* 0x0000002012837212 */ /* 0x000fe200078ec0ff */
[C---:B-1----:R-:W-:Y:S08]  /*91a0*/  HMMA.16816.F32 R28, R12.reuse, R20, RZ ;  /* 0x000000140c1c723c */ /* 0x042ff000000018ff */
[----:B------:R-:W-:Y:S01]  /*91b0*/  HMMA.16816.F32 R20, R12, R22, RZ ;  /* 0x000000160c14723c */ /* 0x000fe200000018ff */
[----:B------:R-:W1:Y:S11]  /*91c0*/  LDSM.16.MT88.4 R12, [R185+0x16800] ;  /* 0x01680000b90c783b */ /* 0x000e760000004200 */
[----:B------:R-:W-:Y:S04]  /*91d0*/  @!UPT UIADD3 URZ, URZ, URZ, URZ ;  /* 0x0000003f3f3ff290 */ /* 0x000fe8000fffe03f */
[C---:B-1----:R-:W-:Y:S08]  /*91e0*/  HMMA.16816.F32 R28, R8.reuse, R12, R28 ;  /* 0x0000000c081c723c */ /* 0x042ff0000000181c */
[----:B------:R-:W-:Y:S01]  /*91f0*/  HMMA.16816.F32 R20, R8, R14, R20 ;  /* 0x0000000e0814723c */ /* 0x000fe20000001814 */
[----:B------:R-:W1:Y:S04]  /*9200*/  LDSM.16.MT88.4 R8, [R183+0x11000] ;  /* 0x01100000b708783b */ /* 0x000e680000004200 */
[----:B------:R-:W2:Y:S03]  /*9210*/  LDSM.16.MT88.4 R12, [R184+0x11000] ;  /* 0x01100000b80c783b */ /* 0x000ea60000004200 */
[C---:B-1----:R-:W-:Y:S08]  /*9220*/  HMMA.16816.F32 R164, R4.reuse, R8, R164 ;  /* 0x0000000804a4723c */ /* 0x042ff000000018a4 */
[C---:B------:R-:W-:Y:S01]  /*9230*/  HMMA.16816.F32 R16, R4.reuse, R10, R116 ;  /* 0x0000000a0410723c */ /* 0x040fe20000001874 */
[----:B------:R-:W1:Y:S06]  /*9240*/  LDSM.16.MT88.4 R8, [R186+0x11000] ;  /* 0x01100000ba08783b */ /* 0x000e6c0000004200 */
[----:B------:R-:W-:Y:S01]  /*9250*/  IMAD.MOV.U32 R116, RZ, RZ, R104 ;  /* 0x000000ffff747224 */ /* 0x000fe200078e0068 */
[----:B--2---:R-:W-:Y:S01]  /*9260*/  HMMA.16816.F32 R156, R4, R12, R156 ;  /* 0x0000000c049c723c */ /* 0x004fe2000000189c */
[----:B------:R-:W-:-:S02]  /*9270*/  IMAD.MOV.U32 R117, RZ, RZ, R105 ;  /* 0x000000ffff757224 */ /* 0x000fc400078e0069 */
[----:B------:R-:W-:Y:S02]  /*9280*/  IMAD.MOV.U32 R118, RZ, RZ, R106 ;  /* 0x000000ffff767224 */ /* 0x000fe400078e006a */
[----:B------:R-:W-:Y:S02]  /*9290*/  IMAD.MOV.U32 R119, RZ, RZ, R101 ;  /* 0x000000ffff777224 */ /* 0x000fe400078e0065 */
[----:B------:R-:W-:Y:S01]  /*92a0*/  IMAD.MOV.U32 R101, RZ, RZ, R66 ;  /* 0x000000ffff657224 */ /* 0x000fe200078e0042 */
        /* <DEDUP_REMOVED lines=9> */
[----:B------:R-:W-:Y:S01]  /*9340*/  HMMA.16816.F32 R60, R4, R10, R60 ;  /* 0x0000000a043c723c */ /* 0x000fe2000000183c */
[----:B------:R-:W1:Y:S01]  /*9350*/  LDSM.16.MT88.4 R8, [R186+0x13000] ;  /* 0x01300000ba08783b */ /* 0x000e620000004200 */
[----:B------:R-:W-:-:S02]  /*9360*/  IMAD.MOV.U32 R66, RZ, RZ, R199 ;  /* 0x000000ffff427224 */ /* 0x000fc400078e00c7 */
[----:B------:R-:W-:Y:S01]  /*9370*/  IMAD.MOV.U32 R67, RZ, RZ, R198 ;  /* 0x000000ffff437224 */ /* 0x000fe200078e00c6 */
[----:B------:R3:W5:Y:S03]  /*9380*/  LDL.LU R199, [R1+0x118] ;  /* 0x0001180001c77983 */ /* 0x0007660000300800 */
[C---:B--2---:R-:W-:Y:S01]  /*9390*/  HMMA.16816.F32 R68, R4.reuse, R14, R68 ;  /* 0x0000000e0444723c */ /* 0x044fe20000001844 */
[----:B------:R-:W-:Y:S01]  /*93a0*/  IMAD.MOV.U32 R104, RZ, RZ, R197 ;  /* 0x000000ffff687224 */ /* 0x000fe200078e00c5 */
[----:B------:R3:W5:Y:S01]  /*93b0*/  LDL.LU R198, [R1+0x114] ;  /* 0x0001140001c67983 */ /* 0x0007620000300800 */
[----:B------:R-:W-:Y:S02]  /*93c0*/  IMAD.MOV.U32 R105, RZ, RZ, R196 ;  /* 0x000000ffff697224 */ /* 0x000fe400078e00c4 */
[----:B------:R-:W-:Y:S01]  /*93d0*/  IMAD.MOV.U32 R106, RZ, RZ, R195 ;  /* 0x000000ffff6a7224 */ /* 0x000fe200078e00c3 */
[----:B------:R3:W5:Y:S02]  /*93e0*/  LDL.LU R197, [R1+0x110] ;  /* 0x0001100001c57983 */ /* 0x0007640000300800 */
[----:B------:R-:W-:Y:S02]  /*93f0*/  HMMA.16816.F32 R64, R4, R12, R64 ;  /* 0x0000000c0440723c */ /* 0x000fe40000001840 */
[----:B------:R-:W2:Y:S01]  /*9400*/  LDSM.16.MT88.4 R12, [R185+0x13000] ;  /* 0x01300000b90c783b */ /* 0x000ea20000004200 */
[----:B------:R-:W-:-:S02]  /*9410*/  IMAD.MOV.U32 R88, RZ, RZ, R193 ;  /* 0x000000ffff587224 */ /* 0x000fc400078e00c1 */
[----:B------:R-:W-:Y:S01]  /*9420*/  IMAD.MOV.U32 R89, RZ, RZ, R192 ;  /* 0x000000ffff597224 */ /* 0x000fe200078e00c0 */
[----:B------:R3:W5:Y:S01]  /*9430*/  LDL.LU R196, [R1+0x10c] ;  /* 0x00010c0001c47983 */ /* 0x0007620000300800 */
[----:B------:R-:W-:Y:S02]  /*9440*/  IMAD.MOV.U32 R90, RZ, RZ, R191 ;  /* 0x000000ffff5a7224 */ /* 0x000fe400078e00bf */
[----:B------:R-:W-:Y:S01]  /*9450*/  IMAD.MOV.U32 R91, RZ, RZ, R190 ;  /* 0x000000ffff5b7224 */ /* 0x000fe200078e00be */
[----:B------:R3:W5:Y:S01]  /*9460*/  LDL.LU R195, [R1+0x108] ;  /* 0x0001080001c37983 */ /* 0x0007620000300800 */
[----:B------:R-:W-:Y:S02]  /*9470*/  IMAD.MOV.U32 R99, RZ, RZ, R182 ;  /* 0x000000ffff637224 */ /* 0x000fe400078e00b6 */
[----:B------:R-:W-:Y:S01]  /*9480*/  IMAD.MOV.U32 R112, RZ, RZ, R84 ;  /* 0x000000ffff707224 */ /* 0x000fe200078e0054 */
[----:B------:R3:W5:Y:S01]  /*9490*/  LDL.LU R194, [R1+0x104] ;  /* 0x0001040001c27983 */ /* 0x0007620000300800 */
[C---:B-1----:R-:W-:Y:S08]  /*94a0*/  HMMA.16816.F32 R72, R4.reuse, R8, R72 ;  /* 0x000000080448723c */ /* 0x042ff00000001848 */
[----:B------:R-:W-:Y:S01]  /*94b0*/  HMMA.16816.F32 R76, R4, R10, R76 ;  /* 0x0000000a044c723c */ /* 0x000fe2000000184c */
[----:B------:R-:W1:Y:S01]  /*94c0*/  LDSM.16.MT88.4 R8, [R183+0x15000] ;  /* 0x01500000b708783b */ /* 0x000e620000004200 */
[----:B------:R-:W-:-:S02]  /*94d0*/  IMAD.MOV.U32 R117, RZ, RZ, R87 ;  /* 0x000000ffff757224 */ /* 0x000fc400078e0057 */
[----:B------:R-:W-:Y:S01]  /*94e0*/  IMAD.MOV.U32 R83, RZ, RZ, R99 ;  /* 0x000000ffff537224 */ /* 0x000fe200078e0063 */
[----:B------:R3:W5:Y:S01]  /*94f0*/  LDL.LU R193, [R1+0x100] ;  /* 0x0001000001c17983 */ /* 0x0007620000300800 */
[----:B------:R-:W-:Y:S02]  /*9500*/  IMAD.MOV.U32 R0, RZ, RZ, R98 ;  /* 0x000000ffff007224 */ /* 0x000fe400078e0062 */
[----:B------:R-:W-:Y:S01]  /*9510*/  IMAD.MOV.U32 R2, RZ, RZ, R97 ;  /* 0x000000ffff027224 */ /* 0x000fe200078e0061 */
[C---:B--2---:R-:W-:Y:S01]  /*9520*/  HMMA.16816.F32 R84, R4.reuse, R12, R104 ;  /* 0x0000000c0454723c */ /* 0x044fe20000001868 */
[----:B------:R-:W-:Y:S01]  /*9530*/  IMAD.MOV.U32 R3, RZ, RZ, R96 ;  /* 0x000000ffff037224 */ /* 0x000fe200078e0060 */
[----:B------:R3:W5:Y:S01]  /*9540*/  LDL.LU R192, [R1+0xfc] ;  /* 0x0000fc0001c07983 */ /* 0x0007620000300800 */
[----:B------:R-:W-:Y:S02]  /*9550*/  IMAD.MOV.U32 R35, RZ, RZ, R95 ;  /* 0x000000ffff237224 */ /* 0x000fe400078e005f */
[----:B------:R-:W-:Y:S01]  /*9560*/  IMAD.MOV.U32 R34, RZ, RZ, R94 ;  /* 0x000000ffff227224 */ /* 0x000fe200078e005e */
[----:B------:R3:W5:Y:S01]  /*9570*/  LDL.LU R191, [R1+0xf8] ;  /* 0x0000f80001bf7983 */ /* 0x0007620000300800 */
[----:B------:R-:W-:Y:S01]  /*9580*/  IMAD.MOV.U32 R26, RZ, RZ, R92 ;  /* 0x000000ffff1a7224 */ /* 0x000fe200078e005c */
[----:B------:R-:W-:Y:S01]  /*9590*/  HMMA.16816.F32 R88, R4, R14, R88 ;  /* 0x0000000e0458723c */ /* 0x000fe20000001858 */
[----:B------:R-:W-:Y:S01]  /*95a0*/  IMAD.MOV.U32 R27, RZ, RZ, R93 ;  /* 0x000000ffff1b7224 */ /* 0x000fe200078e005d */
[----:B------:R-:W2:Y:S01]  /*95b0*/  LDSM.16.MT88.4 R12, [R184+0x15000] ;  /* 0x01500000b80c783b */ /* 0x000ea20000004200 */
[----:B------:R-:W-:-:S02]  /*95c0*/  IMAD.MOV.U32 R103, RZ, RZ, R82 ;  /* 0x000000ffff677224 */ /* 0x000fc400078e0052 */
[----:B------:R-:W-:Y:S01]  /*95d0*/  IMAD.MOV.U32 R100, RZ, RZ, R187 ;  /* 0x000000ffff647224 */ /* 0x000fe200078e00bb */
[----:B------:R3:W5:Y:S02]  /*95e0*/  LDL.LU R190, [R1+0xf4] ;  /* 0x0000f40001be7983 */ /* 0x0007640000300800 */
[C---:B-1----:R-:W-:Y:S08]  /*95f0*/  HMMA.16816.F32 R92, R4.reuse, R8, R228 ;  /* 0x00000008045c723c */ /* 0x042ff000000018e4 */
[----:B------:R-:W-:Y:S01]  /*9600*/  HMMA.16816.F32 R96, R4, R10, R160 ;  /* 0x0000000a0460723c */ /* 0x000fe200000018a0 */
[----:B------:R-:W1:Y:S01]  /*9610*/  LDSM.16.MT88.4 R8, [R186+0x15000] ;  /* 0x01500000ba08783b */ /* 0x000e620000004200 */
[----:B------:R-:W-:-:S02]  /*9620*/  IMAD.MOV.U32 R116, RZ, RZ, R101 ;  /* 0x000000ffff747224 */ /* 0x000fc400078e0065 */
[----:B------:R-:W-:Y:S01]  /*9630*/  IMAD.MOV.U32 R113, RZ, RZ, R102 ;  /* 0x000000ffff717224 */ /* 0x000fe200078e0066 */
[----:B------:R-:W-:Y:S01]  /*9640*/  LDSM.16.MT88.4 R160, [R183+0x11800] ;  /* 0x01180000b7a0783b */ /* 0x000fe20000004200 */
[----:B------:R-:W-:Y:S02]  /*9650*/  IMAD.MOV.U32 R32, RZ, RZ, R103 ;  /* 0x000000ffff207224 */ /* 0x000fe400078e0067 */
[----:B------:R-:W-:Y:S01]  /*9660*/  IMAD.MOV.U32 R81, RZ, RZ, R100 ;  /* 0x000000ffff517224 */ /* 0x000fe200078e0064 */
[C---:B--2---:R-:W-:Y:S07]  /*9670*/  HMMA.16816.F32 R104, R4.reuse, R14, R152 ;  /* 0x0000000e0468723c */ /* 0x044fee0000001898 */
[----:B------:R-:W-:Y:S01]  /*9680*/  IMAD.MOV.U32 R152, RZ, RZ, R113 ;  /* 0x000000ffff987224 */ /* 0x000fe200078e0071 */
[----:B------:R-:W-:Y:S01]  /*9690*/  HMMA.16816.F32 R100, R4, R12, R232 ;  /* 0x0000000c0464723c */ /* 0x000fe200000018e8 */
[----:B------:R-:W-:Y:S01]  /*96a0*/  IMAD.MOV.U32 R153, RZ, RZ, R112 ;  /* 0x000000ffff997224 */ /* 0x000fe200078e0070 */
[----:B------:R-:W2:Y:S01]  /*96b0*/  LDSM.16.MT88.4 R12, [R185+0x15000] ;  /* 0x01500000b90c783b */ /* 0x000ea20000004200 */
[----:B------:R-:W-:-:S02]  /*96c0*/  IMAD.MOV.U32 R154, RZ, RZ, R117 ;  /* 0x000000ffff9a7224 */ /* 0x000fc400078e0075 */
[----:B------:R-:W-:-:S03]  /*96d0*/  IMAD.MOV.U32 R155, RZ, RZ, R116 ;  /* 0x000000ffff9b7224 */ /* 0x000fc600078e0074 */
[C---:B-1----:R-:W-:Y:S01]  /*96e0*/  HMMA.16816.F32 R112, R4.reuse, R8, R144 ;  /* 0x000000080470723c */ /* 0x042fe20000001890 */
[----:B------:R-:W-:Y:S07]  /*96f0*/  LDSM.16.MT88.4 R144, [R186+0x11800] ;  /* 0x01180000ba90783b */ /* 0x000fee0000004200 */
[C---:B------:R-:W-:Y:S01]  /*9700*/  HMMA.16816.F32 R116, R4.reuse, R10, R136 ;  /* 0x0000000a0474723c */ /* 0x040fe20000001888 */
[----:B------:R-:W1:Y:S04]  /*9710*/  LDSM.16.MT88.4 R8, [R183+0x17000] ;  /* 0x01700000b708783b */ /* 0x000e680000004200 */
[----:B------:R-:W-:Y:S03]  /*9720*/  LDSM.16.MT88.4 R136, [R185+0x11800] ;  /* 0x01180000b988783b */ /* 0x000fe60000004200 */
[C---:B--2---:R-:W-:Y:S08]  /*9730*/  HMMA.16816.F32 R120, R4.reuse, R12, R120 ;  /* 0x0000000c0478723c */ /* 0x044ff00000001878 */
[C---:B------:R-:W-:Y:S01]  /*9740*/  HMMA.16816.F32 R212, R4.reuse, R14, R212 ;  /* 0x0000000e04d4723c */ /* 0x040fe200000018d4 */
[----:B------:R-:W2:Y:S07]  /*9750*/  LDSM.16.MT88.4 R12, [R184+0x17000] ;  /* 0x01700000b80c783b */ /* 0x000eae0000004200 */
[C---:B-1----:R-:W-:Y:S08]  /*9760*/  HMMA.16816.F32 R224, R4.reuse, R8, R224 ;  /* 0x0000000804e0723c */ /* 0x042ff000000018e0 */
[C---:B------:R-:W-:Y:S01]  /*9770*/  HMMA.16816.F32 R220, R4.reuse, R10, R220 ;  /* 0x0000000a04dc723c */ /* 0x040fe200000018dc */
[----:B------:R-:W1:Y:S07]  /*9780*/  LDSM.16.MT88.4 R8, [R186+0x17000] ;  /* 0x01700000ba08783b */ /* 0x000e6e0000004200 */
[C---:B--2---:R-:W-:Y:S08]  /*9790*/  HMMA.16816.F32 R232, R4.reuse, R12, R124 ;  /* 0x0000000c04e8723c */ /* 0x044ff0000000187c */
[C---:B------:R-:W-:Y:S08]  /*97a0*/  HMMA.16816.F32 R228, R4.reuse, R14, R108 ;  /* 0x0000000e04e4723c */ /* 0x040ff0000000186c */
[C---:B-1----:R-:W-:Y:S01]  /*97b0*/  HMMA.16816.F32 R124, R4.reuse, R8, R56 ;  /* 0x00000008047c723c */ /* 0x042fe20000001838 */
[----:B------:R-:W-:Y:S07]  /*97c0*/  LDSM.16.MT88.4 R56, [R186+0x13800] ;  /* 0x01380000ba38783b */ /* 0x000fee0000004200 */
[----:B------:R-:W-:Y:S01]  /*97d0*/  HMMA.16816.F32 R12, R4, R10, R48 ;  /* 0x0000000a040c723c */ /* 0x000fe20000001830 */
[----:B------:R-:W1:Y:S04]  /*97e0*/  LDSM.16.MT88.4 R8, [R185+0x17000] ;  /* 0x01700000b908783b */ /* 0x000e680000004200 */
[----:B------:R-:W-:Y:S03]  /*97f0*/  LDSM.16.MT88.4 R48, [R184+0x13800] ;  /* 0x01380000b830783b */ /* 0x000fe60000004200 */
[C---:B------:R-:W-:Y:S08]  /*9800*/  HMMA.16816.F32 R148, R128.reuse, R144, R148 ;  /* 0x000000908094723c */ /* 0x040ff00000001894 */
[----:B------:R-:W-:Y:S01]  /*9810*/  HMMA.16816.F32 R144, R128, R146, R40 ;  /* 0x000000928090723c */ /* 0x000fe20000001828 */
[----:B------:R-:W-:Y:S07]  /*9820*/  LDSM.16.MT88.4 R40, [R183+0x13800] ;  /* 0x01380000b728783b */ /* 0x000fee0000004200 */
[C---:B-1----:R-:W-:Y:S07]  /*9830*/  HMMA.16816.F32 R28, R4.reuse, R8, R28 ;  /* 0x00000008041c723c */ /* 0x042fee000000181c */
[----:B------:R-:W-:Y:S01]  /*9840*/  IMAD.MOV.U32 R9, RZ, RZ, R152 ;  /* 0x000000ffff097224 */ /* 0x000fe200078e0098 */
[----:B------:R-:W-:Y:S01]  /*9850*/  HMMA.16816.F32 R20, R4, R10, R20 ;  /* 0x0000000a0414723c */ /* 0x000fe20000001814 */
[----:B------:R-:W-:Y:S01]  /*9860*/  IMAD.MOV.U32 R8, RZ, RZ, R153 ;  /* 0x000000ffff087224 */ /* 0x000fe200078e0099 */
[----:B------:R-:W-:Y:S05]  /*9870*/  LDSM.16.MT88.4 R4, [R185+0x17800] ;  /* 0x01780000b904783b */ /* 0x000fea0000004200 */
[----:B------:R-:W-:-:S02]  /*9880*/  IMAD.MOV.U32 R11, RZ, RZ, R154 ;  /* 0x000000ffff0b7224 */ /* 0x000fc400078e009a */
[----:B------:R-:W-:Y:S02]  /*9890*/  IMAD.MOV.U32 R10, RZ, RZ, R155 ;  /* 0x000000ffff0a7224 */ /* 0x000fe400078e009b */
[----:B------:R-:W1:Y:S02]  /*98a0*/  LDSM.16.MT88.4 R152, [R184+0x11800] ;  /* 0x01180000b898783b */ /* 0x000e640000004200 */
[C---:B-1----:R-:W-:Y:S08]  /*98b0*/  HMMA.16816.F32 R156, R128.reuse, R152, R156 ;  /* 0x00000098809c723c */ /* 0x042ff0000000189c */
[C---:B------:R-:W-:Y:S08]  /*98c0*/  HMMA.16816.F32 R152, R128.reuse, R154, R36 ;  /* 0x0000009a8098723c */ /* 0x040ff00000001824 */
[C---:B------:R-:W-:Y:S08]  /*98d0*/  HMMA.16816.F32 R36, R128.reuse, R40, R52 ;  /* 0x000000288024723c */ /* 0x040ff00000001834 */
[C---:B------:R-:W-:Y:S01]  /*98e0*/  HMMA.16816.F32 R52, R128.reuse, R56, R72 ;  /* 0x000000388034723c */ /* 0x040fe20000001848 */
[----:B------:R-:W1:Y:S07]  /*98f0*/  LDSM.16.MT88.4 R72, [R183+0x15800] ;  /* 0x01580000b748783b */ /* 0x000e6e0000004200 */
[C---:B------:R-:W-:Y:S08]  /*9900*/  HMMA.16816.F32 R140, R128.reuse, R136, R140 ;  /* 0x00000088808c723c */ /* 0x040ff0000000188c */
[C---:B------:R-:W-:Y:S08]  /*9910*/  HMMA.16816.F32 R136, R128.reuse, R138, R44 ;  /* 0x0000008a8088723c */ /* 0x040ff0000000182c */
[C---:B------:R-:W-:Y:S01]  /*9920*/  HMMA.16816.F32 R44, R128.reuse, R48, R64 ;  /* 0x00000030802c723c */ /* 0x040fe20000001840 */
[----:B------:R-:W2:Y:S07]  /*9930*/  LDSM.16.MT88.4 R64, [R185+0x13800] ;  /* 0x01380000b940783b */ /* 0x000eae0000004200 */
[C---:B------:R-:W-:Y:S08]  /*9940*/  HMMA.16816.F32 R48, R128.reuse, R50, R68 ;  /* 0x000000328030723c */ /* 0x040ff00000001844 */
[C---:B-1----:R-:W-:Y:S08]  /*9950*/  HMMA.16816.F32 R68, R128.reuse, R72, R92 ;  /* 0x000000488044723c */ /* 0x042ff0000000185c */
[C---:B------:R-:W-:Y:S01]  /*9960*/  HMMA.16816.F32 R72, R128.reuse, R74, R96 ;  /* 0x0000004a8048723c */ /* 0x040fe20000001860 */
[----:B------:R-:W1:Y:S07]  /*9970*/  LDSM.16.MT88.4 R96, [R185+0x15800] ;  /* 0x01580000b960783b */ /* 0x000e6e0000004200 */
[C---:B------:R-:W-:Y:S08]  /*9980*/  HMMA.16816.F32 R40, R128.reuse, R42, R60 ;  /* 0x0000002a8028723c */ /* 0x040ff0000000183c */
[C---:B--2---:R-:W-:Y:S08]  /*9990*/  HMMA.16816.F32 R60, R128.reuse, R64, R84 ;  /* 0x00000040803c723c */ /* 0x044ff00000001854 */
[----:B------:R-:W-:Y:S01]  /*99a0*/  HMMA.16816.F32 R64, R128, R66, R88 ;  /* 0x000000428040723c */ /* 0x000fe20000001858 */
[----:B------:R-:W2:Y:S01]  /*99b0*/  LDSM.16.MT88.4 R88, [R186+0x15800] ;  /* 0x01580000ba58783b */ /* 0x000ea20000004200 */
[----:B------:R-:W-:-:S02]  /*99c0*/  IMAD.MOV.U32 R82, RZ, RZ, R189 ;  /* 0x000000ffff527224 */ /* 0x000fc400078e00bd */
[----:B------:R-:W-:Y:S01]  /*99d0*/  IMAD.MOV.U32 R80, RZ, RZ, R188 ;  /* 0x000000ffff507224 */ /* 0x000fe200078e00bc */
[----:B------:R3:W5:Y:S03]  /*99e0*/  LDL.LU R189, [R1+0xf0] ;  /* 0x0000f00001bd7983 */ /* 0x0007660000300800 */
[C---:B------:R-:W-:Y:S01]  /*99f0*/  HMMA.16816.F32 R164, R128.reuse, R160, R164 ;  /* 0x000000a080a4723c */ /* 0x040fe200000018a4 */
[----:B------:R3:W5:Y:S04]  /*9a00*/  LDL.LU R188, [R1+0xec] ;  /* 0x0000ec0001bc7983 */ /* 0x0007680000300800 */
[----:B------:R3:W5:Y:S03]  /*9a10*/  LDL.LU R187, [R1+0xe8] ;  /* 0x0000e80001bb7983 */ /* 0x0007660000300800 */
[C---:B-1----:R-:W-:Y:S01]  /*9a20*/  HMMA.16816.F32 R92, R128.reuse, R96, R120 ;  /* 0x00000060805c723c */ /* 0x042fe20000001878 */
[----:B------:R-:W1:Y:S04]  /*9a30*/  LDSM.16.MT88.4 R120, [R186+0x17800] ;  /* 0x01780000ba78783b */ /* 0x000e680000004200 */
[----:B------:R3:W5:Y:S03]  /*9a40*/  LDL.LU R182, [R1+0xe4] ;  /* 0x0000e40001b67983 */ /* 0x0007660000300800 */
[----:B------:R-:W-:Y:S07]  /*9a50*/  HMMA.16816.F32 R160, R128, R162, R16 ;  /* 0x000000a280a0723c */ /* 0x000fee0000001810 */
[----:B------:R-:W-:-:S02]  /*9a60*/  IMAD.MOV.U32 R19, RZ, RZ, R3 ;  /* 0x000000ffff137224 */ /* 0x000fc400078e0003 */
[----:B------:R-:W-:Y:S02]  /*9a70*/  IMAD.MOV.U32 R18, RZ, RZ, R2 ;  /* 0x000000ffff127224 */ /* 0x000fe400078e0002 */
[----:B------:R-:W-:Y:S02]  /*9a80*/  IMAD.MOV.U32 R17, RZ, RZ, R0 ;  /* 0x000000ffff117224 */ /* 0x000fe400078e0000 */
[----:B------:R-:W-:Y:S02]  /*9a90*/  IMAD.MOV.U32 R16, RZ, RZ, R83 ;  /* 0x000000ffff107224 */ /* 0x000fe400078e0053 */
[----:B------:R-:W-:Y:S02]  /*9aa0*/  IMAD.MOV.U32 R3, RZ, RZ, R81 ;  /* 0x000000ffff037224 */ /* 0x000fe400078e0051 */
[----:B------:R-:W-:Y:S02]  /*9ab0*/  IMAD.MOV.U32 R0, RZ, RZ, R80 ;  /* 0x000000ffff007224 */ /* 0x000fe400078e0050 */
[----:B------:R-:W-:-:S02]  /*9ac0*/  IMAD.MOV.U32 R2, RZ, RZ, R82 ;  /* 0x000000ffff027224 */ /* 0x000fc400078e0052 */
[----:B------:R-:W4:Y:S01]  /*9ad0*/  LDSM.16.MT88.4 R80, [R184+0x15800] ;  /* 0x01580000b850783b */ /* 0x000f220000004200 */
[----:B------:R-:W-:Y:S01]  /*9ae0*/  HMMA.16816.F32 R96, R128, R98, R212 ;  /* 0x000000628060723c */ /* 0x000fe200000018d4 */
[----:B------:R-:W-:-:S06]  /*9af0*/  FADD.FTZ R0, R0, R247 ;  /* 0x000000f700007221 */ /* 0x000fcc0000010000 */
[----:B------:R-:W-:Y:S01]  /*9b00*/  IMAD.MOV.U32 R215, RZ, RZ, R2 ;  /* 0x000000ffffd77224 */ /* 0x000fe200078e0002 */
[----:B--2---:R-:W-:Y:S01]  /*9b10*/  HMMA.16816.F32 R84, R128, R88, R112 ;  /* 0x000000588054723c */ /* 0x004fe20000001870 */
[----:B------:R-:W-:Y:S01]  /*9b20*/  IMAD.MOV.U32 R2, RZ, RZ, c[0x0][0x228] ;  /* 0x00008a00ff027624 */ /* 0x000fe200078e00ff */
[----:B------:R-:W-:Y:S03]  /*9b30*/  LDSM.16.MT88.4 R112, [R184+0x17800] ;  /* 0x01780000b870783b */ /* 0x000fe60000004200 */
[----:B------:R-:W-:-:S03]  /*9b40*/  IMAD.SHL.U32 R2, R2, 0x8, RZ ;  /* 0x0000000802027824 */ /* 0x000fc600078e00ff */
[----:B------:R-:W-:Y:S01]  /*9b50*/  HMMA.16816.F32 R88, R128, R90, R116 ;  /* 0x0000005a8058723c */ /* 0x000fe20000001874 */
[----:B------:R-:W-:-:S07]  /*9b60*/  FADD.FTZ R0, R215, R0 ;  /* 0x00000000d7007221 */ /* 0x000fce0000010000 */
[C---:B-1----:R-:W-:Y:S08]  /*9b70*/  HMMA.16816.F32 R116, R128.reuse, R120, R124 ;  /* 0x000000788074723c */ /* 0x042ff0000000187c */
[----:B------:R-:W-:Y:S07]  /*9b80*/  HMMA.16816.F32 R124, R128, R4, R28 ;  /* 0x00000004807c723c */ /* 0x000fee000000181c */
[----:B------:R-:W-:-:S02]  /*9b90*/  FADD.FTZ R4, R3, R248 ;  /* 0x000000f803047221 */ /* 0x000fc40000010000 */
[----:B------:R-:W-:-:S04]  /*9ba0*/  IMAD.WIDE R2, R2, 0x2, R24 ;  /* 0x0000000202027825 */ /* 0x000fc800078e0218 */
[----:B------:R-:W-:Y:S02]  /*9bb0*/  FADD.FTZ R4, R16, R4 ;  /* 0x0000000410047221 */ /* 0x000fe40000010000 */
[----:B------:R-:W-:Y:S01]  /*9bc0*/  FADD.FTZ R0, R17, R0 ;  /* 0x0000000011007221 */ /* 0x000fe20000010000 */
[----:B------:R-:W-:Y:S01]  /*9bd0*/  STG.E.U16 [R2.64], R245 ;  /* 0x000000f502007986 */ /* 0x000fe2000c101512 */
[----:B------:R-:W-:-:S03]  /*9be0*/  FADD.FTZ R4, R18, R4 ;  /* 0x0000000412047221 */ /* 0x000fc60000010000 */
[----:B------:R-:W-:Y:S01]  /*9bf0*/  STG.E.U16 [R2.64+0x2], R242 ;  /* 0x000002f202007986 */ /* 0x000fe2000c101512 */
[----:B------:R-:W-:-:S03]  /*9c00*/  FADD.FTZ R0, R19, R0 ;  /* 0x0000000013007221 */ /* 0x000fc60000010000 */
[----:B------:R-:W-:Y:S01]  /*9c10*/  STG.E.U16 [R24.64+0x10], R243 ;  /* 0x000010f318007986 */ /* 0x000fe2000c101512 */
[----:B------:R-:W-:-:S03]  /*9c20*/  FADD.FTZ R4, R10, R4 ;  /* 0x000000040a047221 */ /* 0x000fc60000010000 */
[----:B------:R-:W-:Y:S01]  /*9c30*/  STG.E.U16 [R24.64+0x12], R241 ;  /* 0x000012f118007986 */ /* 0x000fe2000c101512 */
[C---:B------:R-:W-:Y:S03]  /*9c40*/  HMMA.16816.F32 R56, R128.reuse, R58, R76 ;  /* 0x0000003a8038723c */ /* 0x040fe6000000184c */
[----:B------:R-:W-:Y:S04]  /*9c50*/  STG.E.U16 [R2.64+0x10], R246 ;  /* 0x000010f602007986 */ /* 0x000fe8000c101512 */
[----:B------:R-:W-:Y:S01]  /*9c60*/  STG.E.U16 [R2.64+0x12], R244 ;  /* 0x000012f402007986 */ /* 0x000fe2000c101512 */
[----:B----4-:R-:W-:Y:S03]  /*9c70*/  HMMA.16816.F32 R76, R128, R80, R100 ;  /* 0x00000050804c723c */ /* 0x010fe60000001864 */
[----:B------:R-:W-:Y:S01]  /*9c80*/  STG.E.U16 [R24.64+0x20], R240 ;  /* 0x000020f018007986 */ /* 0x000fe2000c101512 */
[----:B------:R-:W-:-:S03]  /*9c90*/  FADD.FTZ R0, R11, R0 ;  /* 0x000000000b007221 */ /* 0x000fc60000010000 */
[----:B------:R-:W-:Y:S01]  /*9ca0*/  STG.E.U16 [R24.64+0x22], R239 ;  /* 0x000022ef18007986 */ /* 0x000fe2000c101512 */
[----:B------:R-:W-:Y:S03]  /*9cb0*/  HMMA.16816.F32 R80, R128, R82, R104 ;  /* 0x000000528050723c */ /* 0x000fe60000001868 */
[----:B------:R-:W-:Y:S01]  /*9cc0*/  STG.E.U16 [R2.64+0x20], R238 ;  /* 0x000020ee02007986 */ /* 0x000fe2000c101512 */
[----:B------:R-:W-:-:S03]  /*9cd0*/  FADD.FTZ R4, R8, R4 ;  /* 0x0000000408047221 */ /* 0x000fc60000010000 */
[----:B------:R-:W-:Y:S04]  /*9ce0*/  STG.E.U16 [R2.64+0x22], R236 ;  /* 0x000022ec02007986 */ /* 0x000fe8000c101512 */
[----:B------:R-:W-:Y:S04]  /*9cf0*/  STG.E.U16 [R24.64+0x30], R237 ;  /* 0x000030ed18007986 */ /* 0x000fe8000c101512 */
[----:B------:R-:W-:Y:S04]  /*9d00*/  STG.E.U16 [R24.64+0x32], R211 ;  /* 0x000032d318007986 */ /* 0x000fe8000c101512 */
[----:B------:R-:W-:Y:S04]  /*9d10*/  STG.E.U16 [R2.64+0x30], R210 ;  /* 0x000030d202007986 */ /* 0x000fe8000c101512 */
[----:B------:R-:W-:Y:S01]  /*9d20*/  STG.E.U16 [R2.64+0x32], R181 ;  /* 0x000032b502007986 */ /* 0x000fe2000c101512 */
[----:B------:R-:W-:-:S03]  /*9d30*/  FADD.FTZ R0, R9, R0 ;  /* 0x0000000009007221 */ /* 0x000fc60000010000 */
[----:B------:R-:W1:Y:S04]  /*9d40*/  LDSM.16.MT88.4 R104, [R183+0x17800] ;  /* 0x01780000b768783b */ /* 0x000e680000004200 */
[----:B------:R-:W-:Y:S04]  /*9d50*/  STG.E.U16 [R24.64+0x40], R180 ;  /* 0x000040b418007986 */ /* 0x000fe8000c101512 */
[----:B------:R-:W-:Y:S01]  /*9d60*/  STG.E.U16 [R24.64+0x42], R179 ;  /* 0x000042b318007986 */ /* 0x000fe2000c101512 */
[----:B------:R-:W-:-:S03]  /*9d70*/  FADD.FTZ R4, R32, R4 ;  /* 0x0000000420047221 */ /* 0x000fc60000010000 */
[----:B------:R-:W-:Y:S04]  /*9d80*/  STG.E.U16 [R2.64+0x40], R177 ;  /* 0x000040b102007986 */ /* 0x000fe8000c101512 */
[----:B------:R-:W-:Y:S04]  /*9d90*/  STG.E.U16 [R2.64+0x42], R178 ;  /* 0x000042b202007986 */ /* 0x000fe8000c101512 */
[----:B------:R-:W-:Y:S04]  /*9da0*/  STG.E.U16 [R24.64+0x50], R176 ;  /* 0x000050b018007986 */ /* 0x000fe8000c101512 */
[----:B------:R-:W-:Y:S04]  /*9db0*/  STG.E.U16 [R24.64+0x52], R175 ;  /* 0x000052af18007986 */ /* 0x000fe8000c101512 */
        /* <DEDUP_REMOVED lines=8> */
[----:B------:R-:W-:Y:S04]  /*9e40*/  STG.E.U16 [R24.64+0x72], R135 ;  /* 0x0000728718007986 */ /* 0x000fe8000c101512 */
[----:B------:R-:W-:Y:S04]  /*9e50*/  STG.E.U16 [R2.64+0x70], R134 ;  /* 0x0000708602007986 */ /* 0x000fe8000c101512 */
[----:B------:R2:W-:Y:S01]  /*9e60*/  STG.E.U16 [R2.64+0x72], R33 ;  /* 0x0000722102007986 */ /* 0x0005e2000c101512 */
[----:B------:R-:W-:-:S04]  /*9e70*/  FADD.FTZ R0, R34, R0 ;  /* 0x0000000022007221 */ /* 0x000fc80000010000 */
[----:B------:R-:W-:-:S04]  /*9e80*/  FADD.FTZ R0, R250, R0 ;  /* 0x00000000fa007221 */ /* 0x000fc80000010000 */
[----:B------:R-:W-:Y:S02]  /*9e90*/  FADD.FTZ R248, R249, R0 ;  /* 0x00000000f9f87221 */ /* 0x000fe40000010000 */
[----:B--2---:R-:W-:-:S04]  /*9ea0*/  FADD.FTZ R2, R26, R4 ;  /* 0x000000041a027221 */ /* 0x004fc80000010000 */
[----:B------:R-:W-:-:S04]  /*9eb0*/  FADD.FTZ R2, R35, R2 ;  /* 0x0000000223027221 */ /* 0x000fc80000010000 */
[----:B------:R-:W-:-:S04]  /*9ec0*/  FADD.FTZ R2, R252, R2 ;  /* 0x00000002fc027221 */ /* 0x000fc80000010000 */
[----:B------:R-:W-:Y:S01]  /*9ed0*/  FADD.FTZ R251, R251, R2 ;  /* 0x00000002fbfb7221 */ /* 0x000fe20000010000 */
[----:B------:R3:W-:Y:S04]  /*9ee0*/  STL [R1+0x80], R248 ;  /* 0x000080f801007387 */ /* 0x0007e80000100800 */
[----:B------:R3:W-:Y:S01]  /*9ef0*/  STL [R1+0x84], R251 ;  /* 0x000084fb01007387 */ /* 0x0007e20000100800 */
[----:B-1----:R-:W-:Y:S01]  /*9f00*/  HMMA.16816.F32 R100, R128, R104, R224 ;  /* 0x000000688064723c */ /* 0x002fe200000018e0 */
[----:B------:R-:W-:-:S07]  /*9f10*/  IADD3 R212, P1, R24, -0x80, RZ ;  /* 0xffffff8018d47810 */ /* 0x000fce0007f3e0ff */
[----:B------:R-:W-:Y:S01]  /*9f20*/  HMMA.16816.F32 R108, R128, R112, R232 ;  /* 0x00000070806c723c */ /* 0x000fe200000018e8 */
[----:B------:R-:W-:-:S07]  /*9f30*/  IADD3.X R213, R25, -0x1, RZ, P1, !PT ;  /* 0xffffffff19d57810 */ /* 0x000fce0000ffe4ff */
[C---:B------:R-:W-:Y:S08]  /*9f40*/  HMMA.16816.F32 R104, R128.reuse, R106, R220 ;  /* 0x0000006a8068723c */ /* 0x040ff000000018dc */
[C---:B------:R-:W-:Y:S08]  /*9f50*/  HMMA.16816.F32 R112, R128.reuse, R114, R228 ;  /* 0x000000728070723c */ /* 0x040ff000000018e4 */
[C---:B------:R-:W-:Y:S08]  /*9f60*/  HMMA.16816.F32 R120, R128.reuse, R122, R12 ;  /* 0x0000007a8078723c */ /* 0x040ff0000000180c */
[----:B------:R-:W-:Y:S01]  /*9f70*/  HMMA.16816.F32 R128, R128, R6, R20 ;  /* 0x000000068080723c */ /* 0x000fe20000001814 */
[----:B------:R-:W-:Y:S07]  /*9f80*/  @!P0 BRA `(.L_x_1111) ;  /* 0x00007e7000008947 */ /* 0x000fee0003800000 */
[----:B---3--:R-:W2:Y:S04]  /*9f90*/  LDL.64 R10, [R1+0x98] ;  /* 0x00009800010a7983 */ /* 0x008ea80000100a00 */
[----:B------:R-:W3:Y:S04]  /*9fa0*/  LDL.64 R8, [R1+0xc8] ;  /* 0x0000c80001087983 */ /* 0x000ee80000100a00 */
[----:B------:R-:W4:Y:S04]  /*9fb0*/  LDL.64 R26, [R1+0xd8] ;  /* 0x0000d800011a7983 */ /* 0x000f280000100a00 */
[----:B------:R-:W4:Y:S04]  /*9fc0*/  LDL R32, [R1+0xac] ;  /* 0x0000ac0001207983 */ /* 0x000f280000100800 */
[----:B------:R-:W4:Y:S04]  /*9fd0*/  LDL R34, [R1+0xa8] ;  /* 0x0000a80001227983 */ /* 0x000f280000100800 */
[----:B------:R-:W4:Y:S01]  /*9fe0*/  LDL R35, [R1+0xb0] ;  /* 0x0000b00001237983 */ /* 0x000f220000100800 */
[----:B------:R-:W-:Y:S01]  /*9ff0*/  UIADD3 UR24, UR8, -0x2, URZ ;  /* 0xfffffffe08187890 */ /* 0x000fe2000fffe03f */
[----:B------:R-:W-:-:S04]  /*a000*/  DEPBAR.LE SB0, 0x0 ;  /* 0x000080000000791a */ /* 0x000fc80000000000 */
[----:B------:R-:W-:Y:S01]  /*a010*/  USHF.R.S32.HI UR5, URZ, 0x1f, UR24 ;  /* 0x0000001f3f057899 */ /* 0x000fe20008011418 */
[----:B------:R-:W-:Y:S01]  /*a020*/  IMAD.U32 R0, RZ, RZ, UR24 ;  /* 0x00000018ff007e24 */ /* 0x000fe2000f8e00ff */
[----:B------:R-:W-:-:S04]  /*a030*/  UIMAD UR4, UR12, UR24, URZ ;  /* 0x000000180c0472a4 */ /* 0x000fc8000f8e023f */
[----:B------:R-:W-:Y:S01]  /*a040*/  UIMAD UR4, UR5, UR17, UR4 ;  /* 0x00000011050472a4 */ /* 0x000fe2000f8e0204 */
[----:B------:R-:W-:Y:S01]  /*a050*/  BAR.SYNC.DEFER_BLOCKING 0x0 ;  /* 0x0000000000007b1d */ /* 0x000fe20000010000 */
[----:B--2---:R-:W-:Y:S01]  /*a060*/  ISETP.GE.AND P6, PT, R10, c[0x0][0x220], PT ;  /* 0x000088000a007a0c */ /* 0x004fe20003fc6270 */
[----:B---3--:R-:W-:Y:S02]  /*a070*/  IMAD.MOV.U32 R3, RZ, RZ, R9 ;  /* 0x000000ffff037224 */ /* 0x008fe400078e0009 */
[----:B----4-:R-:W-:Y:S01]  /*a080*/  IMAD.MOV.U32 R2, RZ, RZ, R26 ;  /* 0x000000ffff027224 */ /* 0x010fe200078e001a */
[----:B------:R-:W-:Y:S02]  /*a090*/  ISETP.GE.AND P5, PT, R32, c[0x0][0x220], PT ;  /* 0x0000880020007a0c */ /* 0x000fe40003fa6270 */
[----:B------:R-:W-:Y:S01]  /*a0a0*/  ISETP.GE.AND P4, PT, R34, c[0x0][0x220], PT ;  /* 0x0000880022007a0c */ /* 0x000fe20003f86270 */
[----:B------:R-:W-:Y:S01]  /*a0b0*/  IMAD.WIDE.U32 R2, R0, UR17, R2 ;  /* 0x0000001100027c25 */ /* 0x000fe2000f8e0002 */
[----:B------:R-:W-:-:S04]  /*a0c0*/  ISETP.GE.AND P3, PT, R35, c[0x0][0x220], PT ;  /* 0x0000880023007a0c */ /* 0x000fc80003f66270 */
[----:B------:R-:W-:Y:S02]  /*a0d0*/  IADD3 R0, R3, UR4, RZ ;  /* 0x0000000403007c10 */ /* 0x000fe4000fffe0ff */
[----:B------:R-:W-:-:S03]  /*a0e0*/  @!P6 LEA R134, P2, R2, c[0x0][0x170], 0x1 ;  /* 0x00005c000286ea11 */ /* 0x000fc600078408ff */
[C---:B------:R-:W-:Y:S02]  /*a0f0*/  @!P5 LEA R32, P1, R2.reuse, c[0x0][0x170], 0x1 ;  /* 0x00005c000220da11 */ /* 0x040fe400078208ff */
[C-C-:B------:R-:W-:Y:S02]  /*a100*/  @!P6 LEA.HI.X R135, R2.reuse, c[0x0][0x174], R0.reuse, 0x1, P2 ;  /* 0x00005d000287ea11 */ /* 0x140fe400010f0c00 */
[C---:B------:R-:W-:Y:S02]  /*a110*/  @!P4 LEA R30, P0, R2.reuse, c[0x0][0x170], 0x1 ;  /* 0x00005c00021eca11 */ /* 0x040fe400078008ff */
[C---:B------:R-:W-:Y:S02]  /*a120*/  IADD3 R3, P2, R2.reuse, UR23, RZ ;  /* 0x0000001702037c10 */ /* 0x040fe4000ff5e0ff */
[C-C-:B------:R-:W-:Y:S02]  /*a130*/  @!P5 LEA.HI.X R33, R2.reuse, c[0x0][0x174], R0.reuse, 0x1, P1 ;  /* 0x00005d000221da11 */ /* 0x140fe400008f0c00 */
[----:B------:R-:W-:-:S02]  /*a140*/  @!P4 LEA.HI.X R31, R2, c[0x0][0x174], R0, 0x1, P0 ;  /* 0x00005d00021fca11 */ /* 0x000fc400000f0c00 */
[----:B------:R-:W-:Y:S02]  /*a150*/  @!P3 LEA R28, P1, R2, c[0x0][0x170], 0x1 ;  /* 0x00005c00021cba11 */ /* 0x000fe400078208ff */
[----:B------:R-:W-:Y:S02]  /*a160*/  IADD3.X R4, R0, UR10, RZ, P2, !PT ;  /* 0x0000000a00047c10 */ /* 0x000fe400097fe4ff */
[C---:B------:R-:W-:Y:S02]  /*a170*/  @!P6 LEA R34, P0, R3.reuse, c[0x0][0x170], 0x1 ;  /* 0x00005c000322ea11 */ /* 0x040fe400078008ff */
[C---:B------:R-:W-:Y:S01]  /*a180*/  @!P5 LEA R26, P2, R3.reuse, c[0x0][0x170], 0x1 ;  /* 0x00005c00031ada11 */ /* 0x040fe200078408ff */
[----:B------:R-:W-:Y:S01]  /*a190*/  @P6 STS.128 [R209+0x10000], RZ ;  /* 0x010000ffd1006388 */ /* 0x000fe20000000c00 */
[----:B------:R-:W-:Y:S02]  /*a1a0*/  @!P3 LEA.HI.X R29, R2, c[0x0][0x174], R0, 0x1, P1 ;  /* 0x00005d00021dba11 */ /* 0x000fe400008f0c00 */
        /* <DEDUP_REMOVED lines=23> */
[----:B------:R-:W-:-:S03]  /*a320*/  @!P5 LEA R16, P2, R0, c[0x0][0x170], 0x1 ;  /* 0x00005c000010da11 */ /* 0x000fc600078408ff */
[----:B------:R-:W-:Y:S01]  /*a330*/  @P3 STS.128 [R209+0x16000], RZ ;  /* 0x016000ffd1003388 */ /* 0x000fe20000000c00 */
[----:B------:R-:W-:-:S03]  /*a340*/  @!P6 LEA.HI.X R19, R0, c[0x0][0x174], R3, 0x1, P0 ;  /* 0x00005d000013ea11 */ /* 0x000fc600000f0c03 */
[----:B------:R-:W-:Y:S01]  /*a350*/  @!PT LDS RZ, [RZ] ;  /* 0x00000000fffff984 */ /* 0x000fe20000000800 */
[----:B------:R-:W-:Y:S01]  /*a360*/  @!PT LDS RZ, [RZ] ;  /* 0x00000000fffff984 */ /* 0x000fe20000000800 */
[----:B------:R-:W-:Y:S01]  /*a370*/  @!PT LDS RZ, [RZ] ;  /* 0x00000000fffff984 */ /* 0x000fe20000000800 */
[----:B------:R3:W-:Y:S01]  /*a380*/  @!P3 LDGSTS.E.BYPASS.LTC128B.128 [R209+0x16000], [R28.64+0x180] ;  /* 0x160001801cd1bfae */ /* 0x0007e2000b901d52 */
[----:B------:R-:W-:-:S03]  /*a390*/  @!P4 LEA R14, P1, R0, c[0x0][0x170], 0x1 ;  /* 0x00005c00000eca11 */ /* 0x000fc600078208ff */
[----:B------:R-:W-:Y:S01]  /*a3a0*/  @P6 STS.128 [R209+0x10800], RZ ;  /* 0x010800ffd1006388 */ /* 0x000fe20000000c00 */
[----:B------:R-:W-:-:S03]  /*a3b0*/  @!P3 LEA R12, P0, R0, c[0x0][0x170], 0x1 ;  /* 0x00005c00000cba11 */ /* 0x000fc600078008ff */
[----:B------:R-:W-:Y:S01]  /*a3c0*/  @!PT LDS RZ, [RZ] ;  /* 0x00000000fffff984 */ /* 0x000fe20000000800 */
[----:B------:R-:W-:Y:S01]  /*a3d0*/  @!PT LDS RZ, [RZ] ;  /* 0x00000000fffff984 */ /* 0x000fe20000000800 */
[----:B------:R-:W-:Y:S01]  /*a3e0*/  @!PT LDS RZ, [RZ] ;  /* 0x00000000fffff984 */ /* 0x000fe20000000800 */
[----:B------:R2:W-:Y:S01]  /*a3f0*/  @!P6 LDGSTS.E.BYPASS.LTC128B.128 [R209+0x10800], [R34.64] ;  /* 0x1080000022d1efae */ /* 0x0005e2000b901d52 */
[----:B------:R-:W-:-:S03]  /*a400*/  @!P5 LEA.HI.X R17, R0, c[0x0][0x174], R3, 0x1, P2 ;  /* 0x00005d000011da11 */ /* 0x000fc600010f0c03 */
[----:B------:R-:W-:Y:S01]  /*a410*/  @P5 STS.128 [R209+0x12800], RZ ;  /* 0x012800ffd1005388 */ /* 0x000fe20000000c00 */
[----:B------:R-:W-:-:S03]  /*a420*/  IADD3 R2, P2, R0, UR23, RZ ;  /* 0x0000001700027c10 */ /* 0x000fc6000ff5e0ff */
        /* <DEDUP_REMOVED lines=10> */
[----:B------:R1:W-:Y:S01]  /*a4d0*/  @!P4 LDGSTS.E.BYPASS.LTC128B.128 [R209+0x14800], [R22.64+0x100] ;  /* 0x1480010016d1cfae */ /* 0x0003e2000b901d52 */
[----:B------:R-:W-:-:S03]  /*a4e0*/  IADD3.X R3, R3, UR10, RZ, P2, !PT ;  /* 0x0000000a03037c10 */ /* 0x000fc600097fe4ff */
[----:B------:R-:W-:Y:S01]  /*a4f0*/  @P3 STS.128 [R209+0x16800], RZ ;  /* 0x016800ffd1003388 */ /* 0x000fe20000000c00 */
[----:B------:R-:W-:-:S03]  /*a500*/  @!P6 LEA R10, P0, R2, c[0x0][0x170], 0x1 ;  /* 0x00005c00020aea11 */ /* 0x000fc600078008ff */
        /* <DEDUP_REMOVED lines=13> */
[----:B------:R-:W-:-:S03]  /*a5e0*/  @!P3 LEA R4, P0, R2, c[0x0][0x170], 0x1 ;  /* 0x00005c000204ba11 */ /* 0x000fc600078008ff */
        /* <DEDUP_REMOVED lines=37> */
[----:B-1---5:R-:W-:Y:S04]  /*a840*/  LDSM.16.M88.4 R16, [R182+0x8000] ;  /* 0x00800000b610783b */ /* 0x022fe80000000200 */
[----:B------:R-:W-:Y:S04]  /*a850*/  LDSM.16.M88.4 R172, [R193] ;  /* 0x00000000c1ac783b */ /* 0x000fe80000000200 */
[----:B--2---:R-:W-:Y:S04]  /*a860*/  LDSM.16.M88.4 R8, [R190] ;  /* 0x00000000be08783b */ /* 0x004fe80000000200 */
[----:B------:R-:W-:Y:S04]  /*a870*/  LDSM.16.M88.4 R32, [R182+0x8800] ;  /* 0x00880000b620783b */ /* 0x000fe80000000200 */
[----:B---3--:R-:W-:Y:S04]  /*a880*/  LDSM.16.M88.4 R28, [R182+0x9000] ;  /* 0x00900000b61c783b */ /* 0x008fe80000000200 */
[----:B------:R-:W-:Y:S04]  /*a890*/  LDSM.16.M88.4 R20, [R182+0x9800] ;  /* 0x00980000b614783b */ /* 0x000fe80000000200 */
[----:B----4-:R-:W1:Y:S04]  /*a8a0*/  LDSM.16.M88.4 R4, [R189] ;  /* 0x00000000bd04783b */ /* 0x010e680000000200 */
[----:B------:R-:W2:Y:S04]  /*a8b0*/  LDSM.16.M88.4 R228, [R208] ;  /* 0x00000000d0e4783b */ /* 0x000ea80000000200 */
[----:B------:R-:W3:Y:S01]  /*a8c0*/  S2R R211, SR_TID.X ;  /* 0x0000000000d37919 */ /* 0x000ee20000002100 */
[----:B------:R-:W-:-:S03]  /*a8d0*/  IMAD.U32 R0, RZ, RZ, UR24 ;  /* 0x00000018ff007e24 */ /* 0x000fc6000f8e00ff */
[----:B------:R-:W0:Y:S01]  /*a8e0*/  LDGDEPBAR ;  /* 0x00000000000079af */ /* 0x000e220000000000 */
[C---:B-1----:R-:W-:Y:S08]  /*a8f0*/  HMMA.16816.F32 R12, R4.reuse, R16, RZ ;  /* 0x00000010040c723c */ /* 0x042ff000000018ff */
[C---:B------:R-:W-:Y:S08]  /*a900*/  HMMA.16816.F32 R16, R4.reuse, R18, RZ ;  /* 0x000000120410723c */ /* 0x040ff000000018ff */
[----:B------:R-:W-:Y:S08]  /*a910*/  HMMA.16816.F32 R224, R4, R32, RZ ;  /* 0x0000002004e0723c */ /* 0x000ff000000018ff */
[C---:B------:R-:W-:Y:S08]  /*a920*/  HMMA.16816.F32 R12, R8.reuse, R172, R12 ;  /* 0x000000ac080c723c */ /* 0x040ff0000000180c */
[----:B------:R-:W-:Y:S01]  /*a930*/  HMMA.16816.F32 R172, R8, R174, R16 ;  /* 0x000000ae08ac723c */ /* 0x000fe20000001810 */
[----:B------:R-:W1:Y:S07]  /*a940*/  LDSM.16.M88.4 R16, [R206] ;  /* 0x00000000ce10783b */ /* 0x000e6e0000000200 */
[C---:B------:R-:W-:Y:S08]  /*a950*/  HMMA.16816.F32 R220, R4.reuse, R34, RZ ;  /* 0x0000002204dc723c */ /* 0x040ff000000018ff */
[C---:B------:R-:W-:Y:S08]  /*a960*/  HMMA.16816.F32 R212, R4.reuse, R28, RZ ;  /* 0x0000001c04d4723c */ /* 0x040ff000000018ff */
[C---:B------:R-:W-:Y:S01]  /*a970*/  HMMA.16816.F32 R176, R4.reuse, R30, RZ ;  /* 0x0000001e04b0723c */ /* 0x040fe200000018ff */
[----:B------:R-:W-:Y:S07]  /*a980*/  LDSM.16.M88.4 R28, [R188+0x8000] ;  /* 0x00800000bc1c783b */ /* 0x000fee0000000200 */
[C---:B------:R-:W-:Y:S08]  /*a990*/  HMMA.16816.F32 R168, R4.reuse, R20, RZ ;  /* 0x0000001404a8723c */ /* 0x040ff000000018ff */
[----:B------:R-:W-:Y:S01]  /*a9a0*/  HMMA.16816.F32 R32, R4, R22, RZ ;  /* 0x000000160420723c */ /* 0x000fe200000018ff */
[----:B------:R-:W4:Y:S04]  /*a9b0*/  LDSM.16.M88.4 R4, [R192] ;  /* 0x00000000c004783b */ /* 0x000f280000000200 */
[----:B------:R-:W3:Y:S03]  /*a9c0*/  LDSM.16.M88.4 R20, [R207] ;  /* 0x00000000cf14783b */ /* 0x000ee60000000200 */
[C---:B--2---:R-:W-:Y:S08]  /*a9d0*/  HMMA.16816.F32 R240, R8.reuse, R230, R220 ;  /* 0x000000e608f0723c */ /* 0x044ff000000018dc */
[C---:B------:R-:W-:Y:S01]  /*a9e0*/  HMMA.16816.F32 R236, R8.reuse, R228, R224 ;  /* 0x000000e408ec723c */ /* 0x040fe200000018e0 */
[----:B------:R-:W2:Y:S07]  /*a9f0*/  LDSM.16.M88.4 R224, [R188+0x8800] ;  /* 0x00880000bce0783b */ /* 0x000eae0000000200 */
[C---:B-1----:R-:W-:Y:S08]  /*aa00*/  HMMA.16816.F32 R220, R8.reuse, R16, R168 ;  /* 0x0000001008dc723c */ /* 0x042ff000000018a8 */
[----:B------:R-:W-:Y:S01]  /*aa10*/  HMMA.16816.F32 R168, R8, R18, R32 ;  /* 0x0000001208a8723c */ /* 0x000fe20000001820 */
[----:B------:R-:W1:Y:S07]  /*aa20*/  LDSM.16.M88.4 R32, [R188+0x9000] ;  /* 0x00900000bc20783b */ /* 0x000e6e0000000200 */
[C---:B----4-:R-:W-:Y:S08]  /*aa30*/  HMMA.16816.F32 R16, R4.reuse, R28, R12 ;  /* 0x0000001c0410723c */ /* 0x050ff0000000180c */
[----:B------:R-:W-:Y:S01]  /*aa40*/  HMMA.16816.F32 R12, R4, R30, R172 ;  /* 0x0000001e040c723c */ /* 0x000fe200000018ac */
[----:B------:R-:W4:Y:S04]  /*aa50*/  LDSM.16.M88.4 R28, [R188+0x9800] ;  /* 0x00980000bc1c783b */ /* 0x000f280000000200 */
[----:B------:R-:W-:Y:S03]  /*aa60*/  LDSM.16.M88.4 R172, [R187+0x1000] ;  /* 0x00100000bbac783b */ /* 0x000fe60000000200 */
[C---:B---3--:R-:W-:Y:S01]  /*aa70*/  HMMA.16816.F32 R232, R8.reuse, R20, R212 ;  /* 0x0000001408e8723c */ /* 0x048fe200000018d4 */
[----:B------:R-:W-:Y:S07]  /*aa80*/  LDSM.16.M88.4 R212, [R187+0x800] ;  /* 0x00080000bbd4783b */ /* 0x000fee0000000200 */
[----:B------:R-:W-:Y:S01]  /*aa90*/  HMMA.16816.F32 R228, R8, R22, R176 ;  /* 0x0000001608e4723c */ /* 0x000fe200000018b0 */
[----:B------:R-:W-:Y:S04]  /*aaa0*/  LDSM.16.M88.4 R8, [R191] ;  /* 0x00000000bf08783b */ /* 0x000fe80000000200 */
[----:B------:R-:W3:Y:S03]  /*aab0*/  LDSM.16.M88.4 R20, [R187] ;  /* 0x00000000bb14783b */ /* 0x000ee60000000200 */
[C---:B--2---:R-:W-:Y:S08]  /*aac0*/  HMMA.16816.F32 R176, R4.reuse, R224, R236 ;  /* 0x000000e004b0723c */ /* 0x044ff000000018ec */
        /* <DEDUP_REMOVED lines=8> */
[----:B------:R-:W-:Y:S03]  /*ab50*/  LDSM.16.M88.4 R4, [R189+0x2000] ;  /* 0x00200000bd04783b */ /* 0x000fe60000000200 */
[C---:B---3--:R-:W-:Y:S08]  /*ab60*/  HMMA.16816.F32 R168, R8.reuse, R20, R16 ;  /* 0x0000001408a8723c */ /* 0x048ff00000001810 */
[C---:B------:R-:W-:Y:S01]  /*ab70*/  HMMA.16816.F32 R16, R8.reuse, R22, R12 ;  /* 0x000000160810723c */ /* 0x040fe2000000180c */
[----:B------:R-:W2:Y:S07]  /*ab80*/  LDSM.16.M88.4 R20, [R182+0xa000] ;  /* 0x00a00000b614783b */ /* 0x000eae0000000200 */
[C---:B------:R-:W-:Y:S08]  /*ab90*/  HMMA.16816.F32 R12, R8.reuse, R212, R176 ;  /* 0x000000d4080c723c */ /* 0x040ff000000018b0 */
[C---:B------:R-:W-:Y:S08]  /*aba0*/  HMMA.16816.F32 R176, R8.reuse, R214, R224 ;  /* 0x000000d608b0723c */ /* 0x040ff000000018e0 */
[C---:B------:R-:W-:Y:S08]  /*abb0*/  HMMA.16816.F32 R212, R8.reuse, R172, R236 ;  /* 0x000000ac08d4723c */ /* 0x040ff000000018ec */
[C---:B------:R-:W-:Y:S08]  /*abc0*/  HMMA.16816.F32 R236, R8.reuse, R174, R232 ;  /* 0x000000ae08ec723c */ /* 0x040ff000000018e8 */
[----:B-1----:R-:W-:Y:S01]  /*abd0*/  HMMA.16816.F32 R232, R8, R28, R228 ;  /* 0x0000001c08e8723c */ /* 0x002fe200000018e4 */
[----:B------:R-:W1:Y:S07]  /*abe0*/  LDSM.16.M88.4 R228, [R182+0xb800] ;  /* 0x00b80000b6e4783b */ /* 0x000e6e0000000200 */
[C---:B--2---:R-:W-:Y:S08]  /*abf0*/  HMMA.16816.F32 R172, R4.reuse, R20, R168 ;  /* 0x0000001404ac723c */ /* 0x044ff000000018a8 */
[----:B------:R-:W-:Y:S08]  /*ac00*/  HMMA.16816.F32 R168, R4, R22, R16 ;  /* 0x0000001604a8723c */ /* 0x000ff00000001810 */
[----:B------:R-:W-:Y:S01]  /*ac10*/  HMMA.16816.F32 R224, R8, R30, R220 ;  /* 0x0000001e08e0723c */ /* 0x000fe200000018dc */
[----:B------:R-:W-:Y:S04]  /*ac20*/  LDSM.16.M88.4 R8, [R190+0x2000] ;  /* 0x00200000be08783b */ /* 0x000fe80000000200 */
[----:B------:R-:W-:Y:S03]  /*ac30*/  LDSM.16.M88.4 R28, [R204] ;  /* 0x00000000cc1c783b */ /* 0x000fe60000000200 */
[C---:B------:R-:W-:Y:S08]  /*ac40*/  HMMA.16816.F32 R20, R4.reuse, R32, R12 ;  /* 0x000000200414723c */ /* 0x040ff0000000180c */
[C---:B------:R-:W-:Y:S01]  /*ac50*/  HMMA.16816.F32 R16, R4.reuse, R34, R176 ;  /* 0x000000220410723c */ /* 0x040fe200000018b0 */
[----:B------:R-:W2:Y:S04]  /*ac60*/  LDSM.16.M88.4 R32, [R205] ;  /* 0x00000000cd20783b */ /* 0x000ea80000000200 */
[----:B------:R-:W3:Y:S03]  /*ac70*/  LDSM.16.M88.4 R176, [R203] ;  /* 0x00000000cbb0783b */ /* 0x000ee60000000200 */
[C---:B------:R-:W-:Y:S08]  /*ac80*/  HMMA.16816.F32 R220, R4.reuse, R242, R236 ;  /* 0x000000f204dc723c */ /* 0x040ff000000018ec */
[C---:B------:R-:W-:Y:S08]  /*ac90*/  HMMA.16816.F32 R12, R4.reuse, R240, R212 ;  /* 0x000000f0040c723c */ /* 0x040ff000000018d4 */
[C---:B-1----:R-:W-:Y:S01]  /*aca0*/  HMMA.16816.F32 R236, R4.reuse, R230, R224 ;  /* 0x000000e604ec723c */ /* 0x042fe200000018e0 */
[----:B------:R-:W1:Y:S07]  /*acb0*/  LDSM.16.M88.4 R224, [R202] ;  /* 0x00000000cae0783b */ /* 0x000e6e0000000200 */
[----:B------:R-:W-:Y:S01]  /*acc0*/  HMMA.16816.F32 R240, R4, R228, R232 ;  /* 0x000000e404f0723c */ /* 0x000fe200000018e8 */
[----:B------:R-:W-:Y:S07]  /*acd0*/  LDSM.16.M88.4 R4, [R192+0x2000] ;  /* 0x00200000c004783b */ /* 0x000fee0000000200 */
[C---:B--2---:R-:W-:Y:S01]  /*ace0*/  HMMA.16816.F32 R228, R8.reuse, R34, R168 ;  /* 0x0000002208e4723c */ /* 0x044fe200000018a8 */
[----:B------:R-:W2:Y:S07]  /*acf0*/  LDSM.16.M88.4 R168, [R188+0xa000] ;  /* 0x00a00000bca8783b */ /* 0x000eae0000000200 */
[C---:B------:R-:W-:Y:S01]  /*ad00*/  HMMA.16816.F32 R232, R8.reuse, R32, R172 ;  /* 0x0000002008e8723c */ /* 0x040fe200000018ac */
[----:B------:R-:W4:Y:S07]  /*ad10*/  LDSM.16.M88.4 R32, [R188+0xa800] ;  /* 0x00a80000bc20783b */ /* 0x000f2e0000000200 */
[C---:B------:R-:W-:Y:S08]  /*ad20*/  HMMA.16816.F32 R212, R8.reuse, R28, R20 ;  /* 0x0000001c08d4723c */ /* 0x040ff00000001814 */
[C---:B------:R-:W-:Y:S01]  /*ad30*/  HMMA.16816.F32 R172, R8.reuse, R30, R16 ;  /* 0x0000001e08ac723c */ /* 0x040fe20000001810 */
[----:B------:R-:W4:Y:S07]  /*ad40*/  LDSM.16.M88.4 R28, [R188+0xb000] ;  /* 0x00b00000bc1c783b */ /* 0x000f2e0000000200 */
[C---:B---3--:R-:W-:Y:S01]  /*ad50*/  HMMA.16816.F32 R16, R8.reuse, R178, R220 ;  /* 0x000000b20810723c */ /* 0x048fe200000018dc */
[----:B------:R-:W3:Y:S07]  /*ad60*/  LDSM.16.M88.4 R220, [R188+0xb800] ;  /* 0x00b80000bcdc783b */ /* 0x000eee0000000200 */
[C---:B------:R-:W-:Y:S08]  /*ad70*/  HMMA.16816.F32 R20, R8.reuse, R176, R12 ;  /* 0x000000b00814723c */ /* 0x040ff0000000180c */
[C---:B-1----:R-:W-:Y:S01]  /*ad80*/  HMMA.16816.F32 R12, R8.reuse, R224, R240 ;  /* 0x000000e0080c723c */ /* 0x042fe200000018f0 */
[----:B------:R-:W-:Y:S07]  /*ad90*/  LDSM.16.M88.4 R240, [R182+0xc000] ;  /* 0x00c00000b6f0783b */ /* 0x000fee0000000200 */
[----:B------:R-:W-:Y:S01]  /*ada0*/  HMMA.16816.F32 R224, R8, R226, R236 ;  /* 0x000000e208e0723c */ /* 0x000fe200000018ec */
[----:B------:R-:W-:Y:S07]  /*adb0*/  LDSM.16.M88.4 R8, [R191+0x2000] ;  /* 0x00200000bf08783b */ /* 0x000fee0000000200 */
[C---:B--2---:R-:W-:Y:S08]  /*adc0*/  HMMA.16816.F32 R236, R4.reuse, R168, R232 ;  /* 0x000000a804ec723c */ /* 0x044ff000000018e8 */
[C---:B------:R-:W-:Y:S01]  /*add0*/  HMMA.16816.F32 R232, R4.reuse, R170, R228 ;  /* 0x000000aa04e8723c */ /* 0x040fe200000018e4 */
[----:B------:R-:W1:Y:S07]  /*ade0*/  LDSM.16.M88.4 R168, [R187+0x2000] ;  /* 0x00200000bba8783b */ /* 0x000e6e0000000200 */
[C---:B----4-:R-:W-:Y:S08]  /*adf0*/  HMMA.16816.F32 R228, R4.reuse, R32, R212 ;  /* 0x0000002004e4723c */ /* 0x050ff000000018d4 */
[C---:B------:R-:W-:Y:S01]  /*ae00*/  HMMA.16816.F32 R212, R4.reuse, R34, R172 ;  /* 0x0000002204d4723c */ /* 0x040fe200000018ac */
[----:B------:R-:W2:Y:S07]  /*ae10*/  LDSM.16.M88.4 R32, [R187+0x2800] ;  /* 0x00280000bb20783b */ /* 0x000eae0000000200 */
[C---:B------:R-:W-:Y:S01]  /*ae20*/  HMMA.16816.F32 R172, R4.reuse, R30, R16 ;  /* 0x0000001e04ac723c */ /* 0x040fe20000001810 */
[----:B------:R-:W4:Y:S07]  /*ae30*/  LDSM.16.M88.4 R16, [R187+0x3800] ;  /* 0x00380000bb10783b */ /* 0x000f2e0000000200 */
        /* <DEDUP_REMOVED lines=8> */
[C---:B--2---:R-:W-:Y:S08]  /*aec0*/  HMMA.16816.F32 R232, R8.reuse, R32, R228 ;  /* 0x0000002008e8723c */ /* 0x044ff000000018e4 */
[C---:B------:R-:W-:Y:S08]  /*aed0*/  HMMA.16816.F32 R228, R8.reuse, R34, R212 ;  /* 0x0000002208e4723c */ /* 0x040ff000000018d4 */
[C---:B----4-:R-:W-:Y:S01]  /*aee0*/  HMMA.16816.F32 R32, R8.reuse, R16, R28 ;  /* 0x000000100820723c */ /* 0x050fe2000000181c */
[----:B------:R-:W2:Y:S07]  /*aef0*/  LDSM.16.M88.4 R28, [R182+0xd000] ;  /* 0x00d00000b61c783b */ /* 0x000eae0000000200 */
[C---:B------:R-:W-:Y:S08]  /*af00*/  HMMA.16816.F32 R224, R8.reuse, R20, R176 ;  /* 0x0000001408e0723c */ /* 0x040ff000000018b0 */
[C---:B------:R-:W-:Y:S01]  /*af10*/  HMMA.16816.F32 R212, R8.reuse, R22, R172 ;  /* 0x0000001608d4723c */ /* 0x040fe200000018ac */
[----:B------:R-:W4:Y:S04]  /*af20*/  LDSM.16.M88.4 R20, [R182+0xd800] ;  /* 0x00d80000b614783b */ /* 0x000f280000000200 */
[----:B------:R-:W-:Y:S03]  /*af30*/  LDSM.16.M88.4 R172, [R201] ;  /* 0x00000000c9ac783b */ /* 0x000fe60000000200 */
[----:B------:R-:W-:Y:S01]  /*af40*/  HMMA.16816.F32 R16, R8, R18, R12 ;  /* 0x000000120810723c */ /* 0x000fe2000000180c */
[----:B------:R-:W4:Y:S07]  /*af50*/  LDSM.16.M88.4 R8, [R190+0x4000] ;  /* 0x00400000be08783b */ /* 0x000f2e0000000200 */
[C---:B---3--:R-:W-:Y:S08]  /*af60*/  HMMA.16816.F32 R12, R4.reuse, R240, R220 ;  /* 0x000000f0040c723c */ /* 0x048ff000000018dc */
[C---:B------:R-:W-:Y:S01]  /*af70*/  HMMA.16816.F32 R176, R4.reuse, R242, R236 ;  /* 0x000000f204b0723c */ /* 0x040fe200000018ec */
[----:B------:R-:W-:Y:S04]  /*af80*/  LDSM.16.M88.4 R236, [R188+0xc800] ;  /* 0x00c80000bcec783b */ /* 0x000fe80000000200 */
[----:B------:R-:W-:Y:S03]  /*af90*/  LDSM.16.M88.4 R240, [R182+0xf000] ;  /* 0x00f00000b6f0783b */ /* 0x000fe60000000200 */
[C---:B-1----:R-:W-:Y:S08]  /*afa0*/  HMMA.16816.F32 R232, R4.reuse, R168, R232 ;  /* 0x000000a804e8723c */ /* 0x042ff000000018e8 */
[C---:B------:R-:W-:Y:S01]  /*afb0*/  HMMA.16816.F32 R228, R4.reuse, R170, R228 ;  /* 0x000000aa04e4723c */ /* 0x040fe200000018e4 */
[----:B------:R-:W1:Y:S07]  /*afc0*/  LDSM.16.M88.4 R168, [R200] ;  /* 0x00000000c8a8783b */ /* 0x000e6e0000000200 */
[C---:B--2---:R-:W-:Y:S08]  /*afd0*/  HMMA.16816.F32 R220, R4.reuse, R30, R212 ;  /* 0x0000001e04dc723c */ /* 0x044ff000000018d4 */
[C---:B----4-:R-:W-:Y:S08]  /*afe0*/  HMMA.16816.F32 R212, R4.reuse, R20, R32 ;  /* 0x0000001404d4723c */ /* 0x050ff00000001820 */
[C---:B------:R-:W-:Y:S01]  /*aff0*/  HMMA.16816.F32 R32, R4.reuse, R22, R16 ;  /* 0x000000160420723c */ /* 0x040fe20000001810 */
[----:B------:R-:W2:Y:S04]  /*b000*/  LDSM.16.M88.4 R20, [R199] ;  /* 0x00000000c714783b */ /* 0x000ea80000000200 */
[----:B------:R-:W3:Y:S03]  /*b010*/  LDSM.16.M88.4 R16, [R198] ;  /* 0x00000000c610783b */ /* 0x000ee60000000200 */
[----:B------:R-:W-:Y:S01]  /*b020*/  HMMA.16816.F32 R224, R4, R28, R224 ;  /* 0x0000001c04e0723c */ /* 0x000fe200000018e0 */
[----:B------:R-:W-:Y:S04]  /*b030*/  LDSM.16.M88.4 R4, [R192+0x4000] ;  /* 0x00400000c004783b */ /* 0x000fe80000000200 */
[----:B------:R-:W4:Y:S03]  /*b040*/  LDSM.16.M88.4 R28, [R188+0xc000] ;  /* 0x00c00000bc1c783b */ /* 0x000f260000000200 */
[C---:B------:R-:W-:Y:S08]  /*b050*/  HMMA.16816.F32 R12, R8.reuse, R172, R12 ;  /* 0x000000ac080c723c */ /* 0x040ff0000000180c */
[C---:B------:R-:W-:Y:S08]  /*b060*/  HMMA.16816.F32 R172, R8.reuse, R174, R176 ;  /* 0x000000ae08ac723c */ /* 0x040ff000000018b0 */
[C---:B-1----:R-:W-:Y:S08]  /*b070*/  HMMA.16816.F32 R176, R8.reuse, R168, R232 ;  /* 0x000000a808b0723c */ /* 0x042ff000000018e8 */
[C---:B------:R-:W-:Y:S08]  /*b080*/  HMMA.16816.F32 R232, R8.reuse, R170, R228 ;  /* 0x000000aa08e8723c */ /* 0x040ff000000018e4 */
[C---:B--2---:R-:W-:Y:S08]  /*b090*/  HMMA.16816.F32 R228, R8.reuse, R20, R224 ;  /* 0x0000001408e4723c */ /* 0x044ff000000018e0 */
[C---:B------:R-:W-:Y:S01]  /*b0a0*/  HMMA.16816.F32 R224, R8.reuse, R22, R220 ;  /* 0x0000001608e0723c */ /* 0x040fe200000018dc */
[----:B------:R-:W-:Y:S07]  /*b0b0*/  LDSM.16.M88.4 R20, [R187+0x4000] ;  /* 0x00400000bb14783b */ /* 0x000fee0000000200 */
[C---:B---3--:R-:W-:Y:S08]  /*b0c0*/  HMMA.16816.F32 R220, R8.reuse, R16, R212 ;  /* 0x0000001008dc723c */ /* 0x048ff000000018d4 */
[----:B------:R-:W-:Y:S01]  /*b0d0*/  HMMA.16816.F32 R212, R8, R18, R32 ;  /* 0x0000001208d4723c */ /* 0x000fe20000001820 */
[----:B------:R-:W1:Y:S07]  /*b0e0*/  LDSM.16.M88.4 R32, [R188+0xd000] ;  /* 0x00d00000bc20783b */ /* 0x000e6e0000000200 */
[C---:B----4-:R-:W-:Y:S01]  /*b0f0*/  HMMA.16816.F32 R16, R4.reuse, R28, R12 ;  /* 0x0000001c0410723c */ /* 0x050fe2000000180c */
[----:B------:R-:W-:Y:S07]  /*b100*/  LDSM.16.M88.4 R12, [R191+0x4000] ;  /* 0x00400000bf0c783b */ /* 0x000fee0000000200 */
[C---:B------:R-:W-:Y:S01]  /*b110*/  HMMA.16816.F32 R8, R4.reuse, R30, R172 ;  /* 0x0000001e0408723c */ /* 0x040fe200000018ac */
[----:B------:R-:W2:Y:S04]  /*b120*/  LDSM.16.M88.4 R28, [R188+0xd800] ;  /* 0x00d80000bc1c783b */ /* 0x000ea80000000200 */
[----:B------:R-:W3:Y:S03]  /*b130*/  LDSM.16.M88.4 R172, [R187+0x4800] ;  /* 0x00480000bbac783b */ /* 0x000ee60000000200 */
[C---:B------:R-:W-:Y:S08]  /*b140*/  HMMA.16816.F32 R168, R4.reuse, R236, R176 ;  /* 0x000000ec04a8723c */ /* 0x040ff000000018b0 */
[C---:B------:R-:W-:Y:S08]  /*b150*/  HMMA.16816.F32 R176, R4.reuse, R238, R232 ;  /* 0x000000ee04b0723c */ /* 0x040ff000000018e8 */
[C---:B-1----:R-:W-:Y:S08]  /*b160*/  HMMA.16816.F32 R236, R4.reuse, R32, R228 ;  /* 0x0000002004ec723c */ /* 0x042ff000000018e4 */
[C---:B------:R-:W-:Y:S01]  /*b170*/  HMMA.16816.F32 R232, R4.reuse, R34, R224 ;  /* 0x0000002204e8723c */ /* 0x040fe200000018e0 */
[----:B------:R-:W1:Y:S04]  /*b180*/  LDSM.16.M88.4 R224, [R187+0x5000] ;  /* 0x00500000bbe0783b */ /* 0x000e680000000200 */
[----:B------:R-:W-:Y:S03]  /*b190*/  LDSM.16.M88.4 R32, [R182+0xe000] ;  /* 0x00e00000b620783b */ /* 0x000fe60000000200 */
[C---:B--2---:R-:W-:Y:S08]  /*b1a0*/  HMMA.16816.F32 R228, R4.reuse, R28, R220 ;  /* 0x0000001c04e4723c */ /* 0x044ff000000018dc */
[----:B------:R-:W-:Y:S01]  /*b1b0*/  HMMA.16816.F32 R220, R4, R30, R212 ;  /* 0x0000001e04dc723c */ /* 0x000fe200000018d4 */
[----:B------:R-:W-:Y:S07]  /*b1c0*/  LDSM.16.M88.4 R28, [R182+0xe800] ;  /* 0x00e80000b61c783b */ /* 0x000fee0000000200 */
[C---:B------:R-:W-:Y:S08]  /*b1d0*/  HMMA.16816.F32 R212, R12.reuse, R20, R16 ;  /* 0x000000140cd4723c */ /* 0x040ff00000001810 */
[C---:B---3--:R-:W-:Y:S01]  /*b1e0*/  HMMA.16816.F32 R16, R12.reuse, R172, R168 ;  /* 0x000000ac0c10723c */ /* 0x048fe200000018a8 */
[----:B------:R-:W2:Y:S07]  /*b1f0*/  LDSM.16.M88.4 R168, [R187+0x5800] ;  /* 0x00580000bba8783b */ /* 0x000eae0000000200 */
[C---:B------:R-:W-:Y:S01]  /*b200*/  HMMA.16816.F32 R20, R12.reuse, R22, R8 ;  /* 0x000000160c14723c */ /* 0x040fe20000001808 */
[----:B------:R-:W3:Y:S07]  /*b210*/  LDSM.16.M88.4 R8, [R189+0x6000] ;  /* 0x00600000bd08783b */ /* 0x000eee0000000200 */
[C---:B------:R-:W-:Y:S08]  /*b220*/  HMMA.16816.F32 R4, R12.reuse, R174, R176 ;  /* 0x000000ae0c04723c */ /* 0x040ff000000018b0 */
[C---:B-1----:R-:W-:Y:S08]  /*b230*/  HMMA.16816.F32 R172, R12.reuse, R224, R236 ;  /* 0x000000e00cac723c */ /* 0x042ff000000018ec */
[C---:B------:R-:W-:Y:S08]  /*b240*/  HMMA.16816.F32 R232, R12.reuse, R226, R232 ;  /* 0x000000e20ce8723c */ /* 0x040ff000000018e8 */
[C---:B--2---:R-:W-:Y:S08]  /*b250*/  HMMA.16816.F32 R236, R12.reuse, R168, R228 ;  /* 0x000000a80cec723c */ /* 0x044ff000000018e4 */
[----:B------:R-:W-:Y:S08]  /*b260*/  HMMA.16816.F32 R228, R12, R170, R220 ;  /* 0x000000aa0ce4723c */ /* 0x000ff000000018dc */
[C---:B---3--:R-:W-:Y:S08]  /*b270*/  HMMA.16816.F32 R168, R8.reuse, R28, R16 ;  /* 0x0000001c08a8723c */ /* 0x048ff00000001810 */
[C---:B------:R-:W-:Y:S01]  /*b280*/  HMMA.16816.F32 R16, R8.reuse, R30, R4 ;  /* 0x0000001e0810723c */ /* 0x040fe20000001804 */
[----:B------:R-:W-:Y:S04]  /*b290*/  LDSM.16.M88.4 R4, [R190+0x6000] ;  /* 0x00600000be04783b */ /* 0x000fe80000000200 */
[----:B------:R-:W1:Y:S03]  /*b2a0*/  LDSM.16.M88.4 R28, [R197] ;  /* 0x00000000c51c783b */ /* 0x000e660000000200 */
[C---:B------:R-:W-:Y:S08]  /*b2b0*/  HMMA.16816.F32 R220, R8.reuse, R32, R212 ;  /* 0x0000002008dc723c */ /* 0x040ff000000018d4 */
[C---:B------:R-:W-:Y:S01]  /*b2c0*/  HMMA.16816.F32 R176, R8.reuse, R34, R20 ;  /* 0x0000002208b0723c */ /* 0x040fe20000001814 */
[----:B------:R-:W2:Y:S04]  /*b2d0*/  LDSM.16.M88.4 R32, [R182+0xf800] ;  /* 0x00f80000b620783b */ /* 0x000ea80000000200 */
[----:B------:R-:W3:Y:S03]  /*b2e0*/  LDSM.16.M88.4 R20, [R196] ;  /* 0x00000000c414783b */ /* 0x000ee60000000200 */
[C---:B------:R-:W-:Y:S01]  /*b2f0*/  HMMA.16816.F32 R12, R8.reuse, R240, R172 ;  /* 0x000000f0080c723c */ /* 0x040fe200000018ac */
[----:B------:R-:W4:Y:S07]  /*b300*/  LDSM.16.M88.4 R172, [R195] ;  /* 0x00000000c3ac783b */ /* 0x000f2e0000000200 */
[----:B------:R-:W-:Y:S01]  /*b310*/  HMMA.16816.F32 R212, R8, R242, R232 ;  /* 0x000000f208d4723c */ /* 0x000fe200000018e8 */
[----:B------:R-:W3:Y:S07]  /*b320*/  LDSM.16.M88.4 R240, [R194] ;  /* 0x00000000c2f0783b */ /* 0x000eee0000000200 */
[----:B-1----:R-:W-:Y:S08]  /*b330*/  HMMA.16816.F32 R224, R4, R30, R176 ;  /* 0x0000001e04e0723c */ /* 0x002ff000000018b0 */
[C---:B--2---:R-:W-:Y:S08]  /*b340*/  HMMA.16816.F32 R236, R8.reuse, R32, R236 ;  /* 0x0000002008ec723c */ /* 0x044ff000000018ec */
[----:B------:R-:W-:Y:S01]  /*b350*/  HMMA.16816.F32 R228, R8, R34, R228 ;  /* 0x0000002208e4723c */ /* 0x000fe200000018e4 */
[----:B------:R-:W-:Y:S04]  /*b360*/  LDSM.16.M88.4 R8, [R192+0x6000] ;  /* 0x00600000c008783b */ /* 0x000fe80000000200 */
[----:B------:R-:W-:Y:S03]  /*b370*/  LDSM.16.M88.4 R32, [R188+0xe800] ;  /* 0x00e80000bc20783b */ /* 0x000fe60000000200 */
[C---:B---3--:R-:W-:Y:S01]  /*b380*/  HMMA.16816.F32 R176, R4.reuse, R22, R16 ;  /* 0x0000001604b0723c */ /* 0x048fe20000001810 */
[----:B------:R-:W1:Y:S07]  /*b390*/  LDSM.16.M88.4 R16, [R188+0xe000] ;  /* 0x00e00000bc10783b */ /* 0x000e6e0000000200 */
[C---:B------:R-:W-:Y:S08]  /*b3a0*/  HMMA.16816.F32 R232, R4.reuse, R28, R220 ;  /* 0x0000001c04e8723c */ /* 0x040ff000000018dc */
[C---:B------:R-:W-:Y:S01]  /*b3b0*/  HMMA.16816.F32 R220, R4.reuse, R20, R168 ;  /* 0x0000001404dc723c */ /* 0x040fe200000018a8 */
[----:B------:R-:W2:Y:S04]  /*b3c0*/  LDSM.16.M88.4 R168, [R188+0xf000] ;  /* 0x00f00000bca8783b */ /* 0x000ea80000000200 */
[----:B------:R-:W-:Y:S03]  /*b3d0*/  LDSM.16.M88.4 R20, [R187+0x6000] ;  /* 0x00600000bb14783b */ /* 0x000fe60000000200 */
[C---:B----4-:R-:W-:Y:S08]  /*b3e0*/  HMMA.16816.F32 R28, R4.reuse, R172, R12 ;  /* 0x000000ac041c723c */ /* 0x050ff0000000180c */
[C---:B------:R-:W-:Y:S01]  /*b3f0*/  HMMA.16816.F32 R172, R4.reuse, R174, R212 ;  /* 0x000000ae04ac723c */ /* 0x040fe200000018d4 */
[----:B------:R-:W-:Y:S01]  /*b400*/  IMAD.SHL.U32 R211, R211, 0x2, RZ ;  /* 0x00000002d3d37824 */ /* 0x000fe200078e00ff */
[----:B------:R-:W-:Y:S06]  /*b410*/  LDSM.16.M88.4 R212, [R188+0xf800] ;  /* 0x00f80000bcd4783b */ /* 0x000fec0000000200 */
[C---:B------:R-:W-:Y:S08]  /*b420*/  HMMA.16816.F32 R236, R4.reuse, R240, R236 ;  /* 0x000000f004ec723c */ /* 0x040ff000000018ec */
[----:B------:R-:W-:Y:S01]  /*b430*/  HMMA.16816.F32 R244, R4, R242, R228 ;  /* 0x000000f204f4723c */ /* 0x000fe200000018e4 */
[----:B------:R-:W3:Y:S07]  /*b440*/  LDSM.16.M88.4 R4, [R191+0x6000] ;  /* 0x00600000bf04783b */ /* 0x000eee0000000200 */
[C---:B-1----:R-:W-:Y:S08]  /*b450*/  HMMA.16816.F32 R12, R8.reuse, R16, R232 ;  /* 0x00000010080c723c */ /* 0x042ff000000018e8 */
[C---:B------:R-:W-:Y:S08]  /*b460*/  HMMA.16816.F32 R16, R8.reuse, R18, R224 ;  /* 0x000000120810723c */ /* 0x040ff000000018e0 */
[C---:B------:R-:W-:Y:S08]  /*b470*/  HMMA.16816.F32 R220, R8.reuse, R32, R220 ;  /* 0x0000002008dc723c */ /* 0x040ff000000018dc */
[C---:B------:R-:W-:Y:S01]  /*b480*/  HMMA.16816.F32 R224, R8.reuse, R34, R176 ;  /* 0x0000002208e0723c */ /* 0x040fe200000018b0 */
[----:B------:R-:W1:Y:S07]  /*b490*/  LDSM.16.M88.4 R32, [R187+0x6800] ;  /* 0x00680000bb20783b */ /* 0x000e6e0000000200 */
[----:B--2---:R-:W-:Y:S01]  /*b4a0*/  HMMA.16816.F32 R240, R8, R168, R28 ;  /* 0x000000a808f0723c */ /* 0x004fe2000000181c */
[----:B------:R-:W-:-:S07]  /*b4b0*/  LOP3.LUT R211, R211, 0x6, RZ, 0xc0, !PT ;  /* 0x00000006d3d37812 */ /* 0x000fce00078ec0ff */
[----:B---3--:R-:W-:Y:S01]  /*b4c0*/  HMMA.16816.F32 R28, R4, R20, R12 ;  /* 0x00000014041c723c */ /* 0x008fe2000000180c */
[----:B------:R-:W-:-:S07]  /*b4d0*/  IMAD R0, R0, 0x40, R211 ;  /* 0x0000004000007824 */ /* 0x000fce00078e02d3 */
[----:B------:R-:W-:Y:S01]  /*b4e0*/  HMMA.16816.F32 R12, R4, R22, R16 ;  /* 0x00000016040c723c */ /* 0x000fe20000001810 */
[----:B------:R-:W2:Y:S01]  /*b4f0*/  LDSM.16.M88.4 R20, [R187+0x7000] ;  /* 0x00700000bb14783b */ /* 0x000ea20000000200 */
[C---:B------:R-:W-:Y:S02]  /*b500*/  ISETP.GE.AND P2, PT, R0.reuse, R219, PT ;  /* 0x000000db0000720c */ /* 0x040fe40003f46270 */
[C---:B------:R-:W-:Y:S02]  /*b510*/  IADD3 R2, R0.reuse, 0x1, RZ ;  /* 0x0000000100027810 */ /* 0x040fe40007ffe0ff */
[----:B------:R-:W-:Y:S02]  /*b520*/  ISETP.LT.OR P2, PT, R0, R217, P2 ;  /* 0x000000d90000720c */ /* 0x000fe40001741670 */
[C---:B------:R-:W-:Y:S02]  /*b530*/  ISETP.GE.AND P1, PT, R2.reuse, R219, PT ;  /* 0x000000db0200720c */ /* 0x040fe40003f26270 */
[----:B------:R-:W-:-:S06]  /*b540*/  ISETP.GE.AND P0, PT, R2, R218, PT ;  /* 0x000000da0200720c */ /* 0x000fcc0003f06270 */
[----:B------:R-:W-:Y:S02]  /*b550*/  FSEL R177, R28, -INF , !P2 ;  /* 0xff8000001cb17808 */ /* 0x000fe40005000000 */
[----:B------:R-:W-:Y:S01]  /*b560*/  ISETP.GE.AND P2, PT, R0, R218, PT ;  /* 0x000000da0000720c */ /* 0x000fe20003f46270 */
[----:B-1----:R-:W-:Y:S01]  /*b570*/  HMMA.16816.F32 R16, R4, R32, R220 ;  /* 0x000000200410723c */ /* 0x002fe200000018dc */
[C---:B------:R-:W-:Y:S01]  /*b580*/  ISETP.LT.OR P1, PT, R2.reuse, R217, P1 ;  /* 0x000000d90200720c */ /* 0x040fe20000f21670 */
[----:B------:R-:W1:Y:S01]  /*b590*/  LDSM.16.M88.4 R220, [R187+0x7800] ;  /* 0x00780000bbdc783b */ /* 0x000e620000000200 */
[-C--:B------:R-:W-:Y:S01]  /*b5a0*/  ISETP.LT.OR P0, PT, R2, R216.reuse, P0 ;  /* 0x000000d80200720c */ /* 0x080fe20000701670 */
[----:B------:R-:W-:Y:S01]  /*b5b0*/  UISETP.GT.AND UP0, UPT, UR24, UR9, UPT ;  /* 0x000000091800728c */ /* 0x000fe2000bf04270 */
[----:B------:R-:W-:Y:S01]  /*b5c0*/  ISETP.LT.OR P2, PT, R0, R216, P2 ;  /* 0x000000d80000720c */ /* 0x000fe20001741670 */
[----:B------:R-:W-:-:S04]  /*b5d0*/  DEPBAR.LE SB0, 0x0 ;  /* 0x000080000000791a */ /* 0x000fc80000000000 */
[C---:B------:R-:W-:Y:S02]  /*b5e0*/  IADD3 R2, R0.reuse, 0x8, RZ ;  /* 0x0000000800027810 */ /* 0x040fe40007ffe0ff */
[----:B------:R-:W-:Y:S01]  /*b5f0*/  IADD3 R3, R0, 0x9, RZ ;  /* 0x0000000900037810 */ /* 0x000fe20007ffe0ff */
[----:B------:R-:W-:Y:S01]  /*b600*/  HMMA.16816.F32 R232, R8, R170, R172 ;  /* 0x000000aa08e8723c */ /* 0x000fe200000018ac */
[----:B------:R-:W-:Y:S02]  /*b610*/  FSEL R179, R29, -INF , !P1 ;  /* 0xff8000001db37808 */ /* 0x000fe40004800000 */
[----:B------:R-:W-:Y:S01]  /*b620*/  FSEL R178, R31, -INF , !P0 ;  /* 0xff8000001fb27808 */ /* 0x000fe20004000000 */
[----:B------:R-:W-:Y:S01]  /*b630*/  BAR.SYNC.DEFER_BLOCKING 0x0 ;  /* 0x0000000000007b1d */ /* 0x000fe20000010000 */
[----:B------:R-:W-:Y:S02]  /*b640*/  ISETP.GE.AND P1, PT, R2, R218, PT ;  /* 0x000000da0200720c */ /* 0x000fe40003f26270 */
[----:B------:R-:W-:-:S02]  /*b650*/  FSEL R174, R30, -INF , !P2 ;  /* 0xff8000001eae7808 */ /* 0x000fc40005000000 */
[CC--:B------:R-:W-:Y:S02]  /*b660*/  ISETP.GE.AND P2, PT, R2.reuse, R219.reuse, PT ;  /* 0x000000db0200720c */ /* 0x0c0fe40003f46270 */
[C---:B------:R-:W-:Y:S01]  /*b670*/  ISETP.GE.AND P0, PT, R3.reuse, R219, PT ;  /* 0x000000db0300720c */ /* 0x040fe20003f06270 */
[----:B------:R-:W-:Y:S01]  /*b680*/  HMMA.16816.F32 R168, R4, R34, R224 ;  /* 0x0000002204a8723c */ /* 0x000fe200000018e0 */
[CC--:B------:R-:W-:Y:S02]  /*b690*/  ISETP.LT.OR P2, PT, R2.reuse, R217.reuse, P2 ;  /* 0x000000d90200720c */ /* 0x0c0fe40001741670 */
[----:B------:R-:W-:Y:S02]  /*b6a0*/  ISETP.LT.OR P1, PT, R2, R216, P1 ;  /* 0x000000d80200720c */ /* 0x000fe40000f21670 */
[----:B------:R-:W-:Y:S02]  /*b6b0*/  ISETP.LT.OR P0, PT, R3, R217, P0 ;  /* 0x000000d90300720c */ /* 0x000fe40000701670 */
[----:B------:R-:W-:-:S02]  /*b6c0*/  IADD3 R2, R0, 0x10, RZ ;  /* 0x0000001000027810 */ /* 0x000fc40007ffe0ff */
[----:B------:R-:W-:Y:S02]  /*b6d0*/  FSEL R176, R12, -INF , !P2 ;  /* 0xff8000000cb07808 */ /* 0x000fe40005000000 */
        /* <DEDUP_REMOVED lines=66> */
[----:B------:R-:W-:Y:S02]  /*bb00*/  ISETP.GE.AND P2, PT, R8, R219, PT ;  /* 0x000000db0800720c */ /* 0x000fe40003f46270 */
[----:B------:R-:W-:Y:S02]  /*bb10*/  FSEL R19, R19, -INF , !P1 ;  /* 0xff80000013137808 */ /* 0x000fe40004800000 */
[----:B------:R-:W-:Y:S02]  /*bb20*/  FSEL R20, R12, -INF , !P0 ;  /* 0xff8000000c147808 */ /* 0x000fe40004000000 */
[----:B------:R-:W-:-:S02]  /*bb30*/  ISETP.GE.AND P1, PT, R3, R218, PT ;  /* 0x000000da0300720c */ /* 0x000fc40003f26270 */
[----:B------:R-:W-:Y:S02]  /*bb40*/  ISETP.GE.AND P0, PT, R2, R218, PT ;  /* 0x000000da0200720c */ /* 0x000fe40003f06270 */
[----:B------:R-:W-:Y:S02]  /*bb50*/  ISETP.LT.OR P2, PT, R8, R217, P2 ;  /* 0x000000d90800720c */ /* 0x000fe40001741670 */
[-C--:B------:R-:W-:Y:S02]  /*bb60*/  ISETP.LT.OR P1, PT, R3, R216.reuse, P1 ;  /* 0x000000d80300720c */ /* 0x080fe40000f21670 */
[----:B------:R-:W-:Y:S02]  /*bb70*/  ISETP.LT.OR P0, PT, R2, R216, P0 ;  /* 0x000000d80200720c */ /* 0x000fe40000701670 */
[----:B------:R-:W-:Y:S02]  /*bb80*/  IADD3 R3, R0, 0x38, RZ ;  /* 0x0000003800037810 */ /* 0x000fe40007ffe0ff */
[----:B------:R-:W-:-:S02]  /*bb90*/  FSEL R21, R17, -INF , !P2 ;  /* 0xff80000011157808 */ /* 0x000fc40005000000 */
[C---:B------:R-:W-:Y:S02]  /*bba0*/  ISETP.GE.AND P2, PT, R2.reuse, R219, PT ;  /* 0x000000db0200720c */ /* 0x040fe40003f46270 */
[----:B------:R-:W-:Y:S02]  /*bbb0*/  FSEL R16, R15, -INF , !P0 ;  /* 0xff8000000f107808 */ /* 0x000fe40004000000 */
[C---:B------:R-:W-:Y:S02]  /*bbc0*/  ISETP.GE.AND P0, PT, R3.reuse, R218, PT ;  /* 0x000000da0300720c */ /* 0x040fe40003f06270 */
[----:B------:R-:W-:Y:S02]  /*bbd0*/  ISETP.LT.OR P2, PT, R2, R217, P2 ;  /* 0x000000d90200720c */ /* 0x000fe40001741670 */
[----:B------:R-:W-:Y:S02]  /*bbe0*/  ISETP.LT.OR P0, PT, R3, R216, P0 ;  /* 0x000000d80300720c */ /* 0x000fe40000701670 */
[----:B------:R-:W-:-:S02]  /*bbf0*/  FSEL R17, R14, -INF , !P1 ;  /* 0xff8000000e117808 */ /* 0x000fc40004800000 */
[----:B------:R-:W-:Y:S02]  /*bc00*/  ISETP.GE.AND P1, PT, R3, R219, PT ;  /* 0x000000db0300720c */ /* 0x000fe40003f26270 */
[----:B------:R-:W-:Y:S02]  /*bc10*/  FSEL R18, R13, -INF , !P2 ;  /* 0xff8000000d127808 */ /* 0x000fe40005000000 */
[----:B------:R-:W-:Y:S02]  /*bc20*/  FSEL R13, R6, -INF , !P0 ;  /* 0xff800000060d7808 */ /* 0x000fe40004000000 */
[----:B------:R-:W-:Y:S02]  /*bc30*/  PLOP3.LUT P0, PT, PT, PT, UP0, 0x80, 0x0 ;  /* 0x000000000000781c */ /* 0x000fe40003f0f008 */
[----:B------:R-:W-:Y:S02]  /*bc40*/  ISETP.LT.OR P1, PT, R3, R217, P1 ;  /* 0x000000d90300720c */ /* 0x000fe40000f21670 */
[----:B------:R-:W-:-:S02]  /*bc50*/  IADD3 R0, R0, 0x39, RZ ;  /* 0x0000003900007810 */ /* 0x000fc40007ffe0ff */
        /* <DEDUP_REMOVED lines=8> */
[----:B------:R-:W2:Y:S01]  /*bce0*/  LDL.64 R180, [R1+0xa0] ;  /* 0x0000a00001b47983 */ /* 0x000ea20000100a00 */
[----:B------:R-:W-:-:S03]  /*bcf0*/  ULDC.64 UR4, c[0x0][0x198] ;  /* 0x0000660000047ab9 */ /* 0x000fc60000000a00 */
[----:B------:R-:W3:Y:S01]  /*bd00*/  LDL.64 R210, [R1+0xb8] ;  /* 0x0000b80001d27983 */ /* 0x000ee20000100a00 */
[----:B------:R-:W-:Y:S01]  /*bd10*/  UMOV UR32, 0x6 ;  /* 0x0000000600207882 */ /* 0x000fe20000000000 */
[----:B------:R-:W-:Y:S01]  /*bd20*/  BSSY B0, `(.L_x_1113) ;  /* 0x0000083000007945 */ /* 0x000fe20003800000 */
[----:B------:R-:W-:Y:S01]  /*bd30*/  UIADD3 UR33, UR8, -0x3, URZ ;  /* 0xfffffffd08217890 */ /* 0x000fe2000fffe03f */
[----:B------:R1:W-:Y:S01]  /*bd40*/  @P6 STS.128 [R209+0x8000], RZ ;  /* 0x008000ffd1006388 */ /* 0x0003e20000000c00 */
[----:B------:R-:W-:Y:S02]  /*bd50*/  USHF.L.U32 UR8, UR4, 0x6, URZ ;  /* 0x0000000604087899 */ /* 0x000fe4000800063f */
[----:B------:R-:W-:Y:S02]  /*bd60*/  USHF.L.U64.HI UR5, UR4, UR32, UR5 ;  /* 0x0000002004057299 */ /* 0x000fe40008010205 */
[----:B------:R-:W-:Y:S02]  /*bd70*/  USHF.R.S32.HI UR4, URZ, 0x1f, UR33 ;  /* 0x0000001f3f047899 */ /* 0x000fe40008011421 */
[----:B------:R-:W-:Y:S01]  /*bd80*/  UIMAD UR5, UR5, UR33, URZ ;  /* 0x00000021050572a4 */ /* 0x000fe2000f8e023f */
[----:B------:R-:W-:-:S03]  /*bd90*/  IMAD.U32 R0, RZ, RZ, UR8 ;  /* 0x00000008ff007e24 */ /* 0x000fc6000f8e00ff */
[----:B------:R-:W-:Y:S01]  /*bda0*/  UIMAD UR4, UR4, UR8, UR5 ;  /* 0x00000008040472a4 */ /* 0x000fe2000f8e0205 */
[----:B--2---:R-:W-:Y:S02]  /*bdb0*/  IMAD.MOV.U32 R3, RZ, RZ, R181 ;  /* 0x000000ffff037224 */ /* 0x004fe400078e00b5 */
[----:B---3--:R-:W-:-:S04]  /*bdc0*/  IMAD.MOV.U32 R2, RZ, RZ, R210 ;  /* 0x000000ffff027224 */ /* 0x008fc800078e00d2 */
[----:B------:R-:W-:-:S05]  /*bdd0*/  IMAD.WIDE.U32 R2, R0, UR33, R2 ;  /* 0x0000002100027c25 */ /* 0x000fca000f8e0002 */
[----:B------:R-:W-:Y:S02]  /*bde0*/  IADD3 R0, R3, UR4, RZ ;  /* 0x0000000403007c10 */ /* 0x000fe4000fffe0ff */
[C---:B------:R-:W-:Y:S02]  /*bdf0*/  @!P6 LEA R6, P0, R2.reuse, c[0x0][0x168], 0x1 ;  /* 0x00005a000206ea11 */ /* 0x040fe400078008ff */
        /* <DEDUP_REMOVED lines=17> */
[----:B------:R-:W-:Y:S02]  /*bf10*/  IADD3.X R2, R0, UR7, RZ, P2, !PT ;  /* 0x0000000700027c10 */ /* 0x000fe400097fe4ff */
[C---:B------:R-:W-:Y:S01]  /*bf20*/  IADD3 R0, P2, R3.reuse, UR6, RZ ;  /* 0x0000000603007c10 */ /* 0x040fe2000ff5e0ff */
        /* <DEDUP_REMOVED lines=21> */
[----:B------:R1:W-:Y:S01]  /*c080*/  @P5 STS.128 [R209+0xa800], RZ ;  /* 0x00a800ffd1005388 */ /* 0x0003e20000000c00 */
[----:B-----5:R-:W-:-:S03]  /*c090*/  @!P4 LEA R10, P1, R3, c[0x0][0x168], 0x1 ;  /* 0x00005a00030aca11 */ /* 0x020fc600078208ff */
[----:B------:R-:W-:Y:S01]  /*c0a0*/  @!PT LDS RZ, [RZ] ;  /* 0x00000000fffff984 */ /* 0x000fe20000000800 */
[----:B------:R-:W-:Y:S01]  /*c0b0*/  @!PT LDS RZ, [RZ] ;  /* 0x00000000fffff984 */ /* 0x000fe20000000800 */
[----:B------:R-:W-:Y:S01]  /*c0c0*/  @!PT LDS RZ, [RZ] ;  /* 0x00000000fffff984 */ /* 0x000fe20000000800 */
[----:B------:R3:W-:Y:S01]  /*c0d0*/  @!P5 LDGSTS.E.BYPASS.LTC128B.128 [R209+0xa800], [R6.64+0x80] ;  /* 0x0a80008006d1dfae */ /* 0x0007e2000b901d52 */
[----:B------:R-:W-:-:S03]  /*c0e0*/  @!P4 LEA.HI.X R11, R3, c[0x0][0x16c], R2, 0x1, P1 ;  /* 0x00005b00030bca11 */ /* 0x000fc600008f0c02 */
[----:B------:R1:W-:Y:S01]  /*c0f0*/  @P4 STS.128 [R209+0xc800], RZ ;  /* 0x00c800ffd1004388 */ /* 0x0003e20000000c00 */
[----:B------:R-:W-:Y:S02]  /*c100*/  IADD3.X R3, R2, UR7, RZ, P2, !PT ;  /* 0x0000000702037c10 */ /* 0x000fe400097fe4ff */
[C---:B------:R-:W-:Y:S01]  /*c110*/  IADD3 R2, P2, R0.reuse, UR6, RZ ;  /* 0x0000000600027c10 */ /* 0x040fe2000ff5e0ff */
        /* <DEDUP_REMOVED lines=27> */
[----:B------:R-:W-:Y:S02]  /*c2d0*/  @!P4 LEA.HI.X R9, R0, c[0x0][0x16c], R3, 0x1, P1 ;  /* 0x00005b000009ca11 */ /* 0x000fe400008f0c03 */
[----:B------:R-:W-:-:S03]  /*c2e0*/  IADD3.X R3, R3, UR7, RZ, P2, !PT ;  /* 0x0000000703037c10 */ /* 0x000fc600097fe4ff */
        /* <DEDUP_REMOVED lines=10> */
[----:B------:R1:W-:Y:S01]  /*c390*/  @!P3 LDGSTS.E.BYPASS.LTC128B.128 [R209+0xf000], [R10.64+0x180] ;  /* 0x0f0001800ad1bfae */ /* 0x0003e2000b901d52 */
[----:B---3--:R-:W-:-:S03]  /*c3a0*/  @!P5 LEA R6, P1, R2, c[0x0][0x168], 0x1 ;  /* 0x00005a000206da11 */ /* 0x008fc600078208ff */
[----:B------:R1:W-:Y:S01]  /*c3b0*/  @P6 STS.128 [R209+0x9800], RZ ;  /* 0x009800ffd1006388 */ /* 0x0003e20000000c00 */
[C---:B------:R-:W-:Y:S02]  /*c3c0*/  @!P5 LEA.HI.X R7, R2.reuse, c[0x0][0x16c], R3, 0x1, P1 ;  /* 0x00005b000207da11 */ /* 0x040fe400008f0c03 */
[----:B----4-:R-:W-:-:S04]  /*c3d0*/  @!P6 LEA R8, P2, R2, c[0x0][0x168], 0x1 ;  /* 0x00005a000208ea11 */ /* 0x010fc800078408ff */
[----:B------:R-:W-:-:S05]  /*c3e0*/  @!P6 LEA.HI.X R9, R2, c[0x0][0x16c], R3, 0x1, P2 ;  /* 0x00005b000209ea11 */ /* 0x000fca00010f0c03 */
        /* <DEDUP_REMOVED lines=22> */
.L_x_1114:
[----:B------:R-:W-:Y:S05]  /*c550*/  BSYNC B0 ;  /* 0x0000000000007941 */ /* 0x000fea0003800000 */
.L_x_1113:
[----:B------:R-:W0:Y:S02]  /*c560*/  LDGDEPBAR ;  /* 0x00000000000079af */ /* 0x000e240000000000 */
.L_x_1112:
[----:B-1----:R-:W2:Y:S04]  /*c570*/  LDL R9, [R1+0xc0] ;  /* 0x0000c00001097983 */ /* 0x002ea80000100800 */
[----:B------:R-:W3:Y:S04]  /*c580*/  LDL R7, [R1+0xd0] ;  /* 0x0000d00001077983 */ /* 0x000ee80000100800 */
[----:B------:R-:W4:Y:S01]  /*c590*/  LDL R5, [R1+0xe0] ;  /* 0x0000e00001057983 */ /* 0x000f220000100800 */
[----:B------:R-:W-:Y:S01]  /*c5a0*/  FMNMX.FTZ R2, R133, R177, !PT ;  /* 0x000000b185027209 */ /* 0x000fe20007810000 */
[----:B------:R-:W-:Y:S01]  /*c5b0*/  USHF.L.U32 UR8, UR24, 0x1, URZ ;  /* 0x0000000118087899 */ /* 0x000fe2000800063f */
[----:B------:R-:W-:Y:S01]  /*c5c0*/  FMNMX.FTZ R0, R132, R174, !PT ;  /* 0x000000ae84007209 */ /* 0x000fe20007810000 */
[----:B------:R-:W-:Y:S01]  /*c5d0*/  STL [R1+0x150], R219 ;  /* 0x000150db01007387 */ /* 0x000fe20000100800 */
[----:B------:R-:W-:Y:S01]  /*c5e0*/  FMNMX.FTZ R2, R179, R2, !PT ;  /* 0x00000002b3027209 */ /* 0x000fe20007810000 */
[----:B------:R-:W-:Y:S01]  /*c5f0*/  UIADD3 UR5, UR8, 0x1, URZ ;  /* 0x0000000108057890 */ /* 0x000fe2000fffe03f */
        /* <DEDUP_REMOVED lines=9> */
[----:B------:R-:W-:Y:S01]  /*c690*/  STL.64 [R1+0x140], R216 ;  /* 0x000140d801007387 */ /* 0x000fe20000100a00 */
        /* <DEDUP_REMOVED lines=17> */
[----:B------:R-:W1:Y:S01]  /*c7b0*/  LDC.U8 R232, c[0x0][0x2d8] ;  /* 0x0000b600ffe87b82 */ /* 0x000e620000000000 */
        /* <DEDUP_REMOVED lines=22> */
[----:B------:R-:W-:Y:S04]  /*c920*/  STL [R1+0x110], R197 ;  /* 0x000110c501007387 */ /* 0x000fe80000100800 */
[----:B------:R-:W1:Y:S04]  /*c930*/  SHFL.BFLY PT, R2, R0, 0x2, 0x1f ;  /* 0x0c401f0000027f89 */ /* 0x000e6800000e0000 */
[----:B------:R-:W1:Y:S04]  /*c940*/  SHFL.BFLY PT, R4, R3, 0x2, 0x1f ;  /* 0x0c401f0003047f89 */ /* 0x000e6800000e0000 */
[----:B------:R-:W-:Y:S04]  /*c950*/  STL [R1+0x10c], R196 ;  /* 0x00010cc401007387 */ /* 0x000fe80000100800 */
[----:B------:R-:W-:Y:S04]  /*c960*/  STL [R1+0x108], R195 ;  /* 0x000108c301007387 */ /* 0x000fe80000100800 */
[----:B------:R-:W-:Y:S04]  /*c970*/  STL [R1+0x104], R194 ;  /* 0x000104c201007387 */ /* 0x000fe80000100800 */
[----:B------:R-:W-:Y:S01]  /*c980*/  STL [R1+0x100], R193 ;  /* 0x000100c101007387 */ /* 0x000fe20000100800 */
[----:B-1----:R-:W-:-:S03]  /*c990*/  FMNMX.FTZ R2, R0, R2, !PT ;  /* 0x0000000200027209 */ /* 0x002fc60007810000 */
[----:B------:R-:W-:Y:S01]  /*c9a0*/  STL [R1+0xfc], R192 ;  /* 0x0000fcc001007387 */ /* 0x000fe20000100800 */
[----:B------:R-:W-:-:S03]  /*c9b0*/  FMNMX.FTZ R0, R3, R4, !PT ;  /* 0x0000000403007209 */ /* 0x000fc60007810000 */
[----:B------:R-:W-:Y:S04]  /*c9c0*/  STL [R1+0xf8], R191 ;  /* 0x0000f8bf01007387 */ /* 0x000fe80000100800 */
[----:B------:R-:W1:Y:S04]  /*c9d0*/  SHFL.BFLY PT, R3, R0, 0x1, 0x1f ;  /* 0x0c201f0000037f89 */ /* 0x000e6800000e0000 */
[----:B------:R-:W1:Y:S04]  /*c9e0*/  SHFL.BFLY PT, R4, R2, 0x1, 0x1f ;  /* 0x0c201f0002047f89 */ /* 0x000e6800000e0000 */
[----:B------:R-:W-:Y:S04]  /*c9f0*/  STL [R1+0xf4], R190 ;  /* 0x0000f4be01007387 */ /* 0x000fe80000100800 */
[----:B------:R2:W-:Y:S04]  /*ca00*/  STL [R1+0xf0], R189 ;  /* 0x0000f0bd01007387 */ /* 0x0005e80000100800 */
[----:B------:R2:W-:Y:S04]  /*ca10*/  STL [R1+0xec], R188 ;  /* 0x0000ecbc01007387 */ /* 0x0005e80000100800 */
[----:B------:R2:W-:Y:S01]  /*ca20*/  STL [R1+0xe8], R187 ;  /* 0x0000e8bb01007387 */ /* 0x0005e20000100800 */
[----:B-1----:R-:W-:-:S03]  /*ca30*/  FMNMX.FTZ R192, R0, R3, !PT ;  /* 0x0000000300c07209 */ /* 0x002fc60007810000 */
[----:B------:R1:W-:Y:S01]  /*ca40*/  STL [R1+0xe4], R182 ;  /* 0x0000e4b601007387 */ /* 0x0003e20000100800 */
[----:B------:R-:W-:Y:S01]  /*ca50*/  FMNMX.FTZ R204, R2, R4, !PT ;  /* 0x0000000402cc7209 */ /* 0x000fe20007810000 */
[C---:B------:R-:W-:Y:S01]  /*ca60*/  FMUL.FTZ R0, R192.reuse, c[0x0][0x23c] ;  /* 0x00008f00c0007a20 */ /* 0x040fe20000410000 */
[----:B------:R-:W-:Y:S01]  /*ca70*/  FSETP.NEU.FTZ.AND P0, PT, R192, -INF , PT ;  /* 0xff800000c000780b */ /* 0x000fe20003f1d000 */
[----:B------:R-:W-:Y:S01]  /*ca80*/  STL [R1+0x154], R192 ;  /* 0x000154c001007387 */ /* 0x000fe20000100800 */
[C---:B------:R-:W-:Y:S01]  /*ca90*/  FSETP.NEU.FTZ.AND P1, PT, R204.reuse, -INF , PT ;  /* 0xff800000cc00780b */ /* 0x040fe20003f3d000 */
[----:B------:R-:W-:Y:S01]  /*caa0*/  FMUL.FTZ R2, R204, c[0x0][0x23c] ;  /* 0x00008f00cc027a20 */ /* 0x000fe20000410000 */
[----:B------:R-:W-:Y:S02]  /*cab0*/  FSEL R0, R0, RZ, P0 ;  /* 0x000000ff00007208 */ /* 0x000fe40000000000 */
[----:B------:R-:W-:Y:S02]  /*cac0*/  FSEL R4, R204, RZ, P1 ;  /* 0x000000ffcc047208 */ /* 0x000fe40000800000 */
[----:B------:R-:W-:Y:S01]  /*cad0*/  FSEL R2, R2, RZ, P1 ;  /* 0x000000ff02027208 */ /* 0x000fe20000800000 */
[----:B------:R-:W-:-:S02]  /*cae0*/  FFMA.FTZ R180, R23, c[0x0][0x23c], -R0 ;  /* 0x00008f0017b47a23 */ /* 0x000fc40000010800 */
[----:B------:R-:W-:Y:S02]  /*caf0*/  FFMA.FTZ R23, R22, c[0x0][0x23c], -R0 ;  /* 0x00008f0016177a23 */ /* 0x000fe40000010800 */
[--C-:B------:R-:W-:Y:S02]  /*cb00*/  FFMA.FTZ R6, R177, c[0x0][0x23c], -R2.reuse ;  /* 0x00008f00b1067a23 */ /* 0x100fe40000010802 */
[--C-:B------:R-:W-:Y:S02]  /*cb10*/  FFMA.FTZ R171, R135, c[0x0][0x23c], -R2.reuse ;  /* 0x00008f0087ab7a23 */ /* 0x100fe40000010802 */
[----:B------:R-:W-:Y:S01]  /*cb20*/  FFMA.FTZ R230, R29, c[0x0][0x23c], -R2 ;  /* 0x00008f001de67a23 */ /* 0x000fe20000010802 */
[----:B------:R-:W-:Y:S01]  /*cb30*/  MUFU.EX2 R23, R23 ;  /* 0x0000001700177308 */ /* 0x000fe20000000800 */
[--C-:B------:R-:W-:Y:S02]  /*cb40*/  FFMA.FTZ R174, R174, c[0x0][0x23c], -R0.reuse ;  /* 0x00008f00aeae7a23 */ /* 0x100fe40000010800 */
[----:B------:R-:W-:-:S02]  /*cb50*/  FFMA.FTZ R178, R178, c[0x0][0x23c], -R0 ;  /* 0x00008f00b2b27a23 */ /* 0x000fc40000010800 */
[--C-:B------:R-:W-:Y:S02]  /*cb60*/  FFMA.FTZ R175, R175, c[0x0][0x23c], -R0.reuse ;  /* 0x00008f00afaf7a23 */ /* 0x100fe40000010800 */
[--C-:B------:R-:W-:Y:S01]  /*cb70*/  FFMA.FTZ R172, R172, c[0x0][0x23c], -R0.reuse ;  /* 0x00008f00acac7a23 */ /* 0x100fe20000010800 */
[----:B------:R-:W-:Y:S01]  /*cb80*/  MUFU.EX2 R174, R174 ;  /* 0x000000ae00ae7308 */ /* 0x000fe20000000800 */
[--C-:B------:R-:W-:Y:S02]  /*cb90*/  FFMA.FTZ R134, R134, c[0x0][0x23c], -R0.reuse ;  /* 0x00008f0086867a23 */ /* 0x100fe40000010800 */
[--C-:B------:R-:W-:Y:S02]  /*cba0*/  FFMA.FTZ R29, R33, c[0x0][0x23c], -R0.reuse ;  /* 0x00008f00211d7a23 */ /* 0x100fe40000010800 */
[--C-:B------:R-:W-:Y:S02]  /*cbb0*/  FFMA.FTZ R135, R31, c[0x0][0x23c], -R0.reuse ;  /* 0x00008f001f877a23 */ /* 0x100fe40000010800 */
[--C-:B------:R-:W-:Y:S01]  /*cbc0*/  FFMA.FTZ R170, R30, c[0x0][0x23c], -R0.reuse ;  /* 0x00008f001eaa7a23 */ /* 0x100fe20000010800 */
[----:B------:R-:W-:Y:S01]  /*cbd0*/  MUFU.EX2 R175, R175 ;  /* 0x000000af00af7308 */ /* 0x000fe20000000800 */
[----:B------:R-:W-:-:S02]  /*cbe0*/  FFMA.FTZ R177, R28, c[0x0][0x23c], -R0 ;  /* 0x00008f001cb17a23 */ /* 0x000fc40000010800 */
[--C-:B------:R-:W-:Y:S02]  /*cbf0*/  FFMA.FTZ R22, R19, c[0x0][0x23c], -R0.reuse ;  /* 0x00008f0013167a23 */ /* 0x100fe40000010800 */
[--C-:B------:R-:W-:Y:S02]  /*cc00*/  FFMA.FTZ R194, R17, c[0x0][0x23c], -R0.reuse ;  /* 0x00008f0011c27a23 */ /* 0x100fe40000010800 */
[--C-:B------:R-:W-:Y:S01]  /*cc10*/  FFMA.FTZ R191, R16, c[0x0][0x23c], -R0.reuse ;  /* 0x00008f0010bf7a23 */ /* 0x100fe20000010800 */
[----:B------:R-:W-:Y:S01]  /*cc20*/  MUFU.EX2 R172, R172 ;  /* 0x000000ac00ac7308 */ /* 0x000fe20000000800 */
[--C-:B------:R-:W-:Y:S02]  /*cc30*/  FFMA.FTZ R197, R13, c[0x0][0x23c], -R0.reuse ;  /* 0x00008f000dc57a23 */ /* 0x100fe40000010800 */
[----:B------:R-:W-:Y:S02]  /*cc40*/  FFMA.FTZ R205, R12, c[0x0][0x23c], -R0 ;  /* 0x00008f000ccd7a23 */ /* 0x000fe40000010800 */
[----:B------:R-:W-:-:S02]  /*cc50*/  FFMA.FTZ R179, R179, c[0x0][0x23c], -R2 ;  /* 0x00008f00b3b37a23 */ /* 0x000fc40000010802 */
        /* <DEDUP_REMOVED lines=13> */
[--C-:B------:R-:W-:Y:S02]  /*cd30*/  FFMA.FTZ R195, R15, c[0x0][0x23c], -R2.reuse ;  /* 0x00008f000fc37a23 */ /* 0x100fe40000010802 */
[----:B------:R-:W-:-:S03]  /*cd40*/  FFMA.FTZ R203, R14, c[0x0][0x23c], -R2 ;  /* 0x00008f000ecb7a23 */ /* 0x000fc60000010802 */
[----:B------:R-:W-:Y:S08]  /*cd50*/  MUFU.EX2 R18, R178 ;  /* 0x000000b200127308 */ /* 0x000ff00000000800 */
        /* <DEDUP_REMOVED lines=9> */
[----:B------:R-:W-:Y:S01]  /*cdf0*/  MUFU.EX2 R203, R203 ;  /* 0x000000cb00cb7308 */ /* 0x000fe20000000800 */
[----:B--2---:R-:W-:-:S07]  /*ce00*/  IMAD.WIDE.U32 R216, R9, -0x326172a9, RZ ;  /* 0xcd9e8d5709d87825 */ /* 0x004fce00078e00ff */
[----:B------:R-:W-:Y:S01]  /*ce10*/  MUFU.EX2 R197, R197 ;  /* 0x000000c500c57308 */ /* 0x000fe20000000800 */
[----:B---3--:R-:W-:Y:S01]  /*ce20*/  LOP3.LUT R0, R217, R7, RZ, 0x3c, !PT ;  /* 0x00000007d9007212 */ /* 0x008fe200078e3cff */
[----:B----4-:R-:W-:-:S06]  /*ce30*/  IMAD.WIDE.U32 R2, R5, -0x2daee0ad, RZ ;  /* 0xd2511f5305027825 */ /* 0x010fcc00078e00ff */
[----:B------:R2:W-:Y:S01]  /*ce40*/  MUFU.EX2 R9, R6 ;  /* 0x0000000600097308 */ /* 0x0005e20000000800 */
[----:B------:R-:W-:Y:S01]  /*ce50*/  IMAD.WIDE.U32 R168, R0, -0x2daee0ad, RZ ;  /* 0xd2511f5300a87825 */ /* 0x000fe200078e00ff */
[C---:B------:R-:W-:Y:S01]  /*ce60*/  LOP3.LUT R0, R3.reuse, UR8, RZ, 0x3c, !PT ;  /* 0x0000000803007c12 */ /* 0x040fe2000f8e3cff */
[----:B------:R-:W-:Y:S01]  /*ce70*/  UIADD3 UR8, UR21, 0x76cf5d0a, URZ ;  /* 0x76cf5d0a15087890 */ /* 0x000fe2000fffe03f */
[----:B------:R-:W-:Y:S01]  /*ce80*/  LOP3.LUT R212, R3, UR5, RZ, 0x3c, !PT ;  /* 0x0000000503d47c12 */ /* 0x000fe2000f8e3cff */
[----:B------:R-:W-:Y:S01]  /*ce90*/  FADD.FTZ R5, R133, -R4 ;  /* 0x8000000485057221 */ /* 0x000fe20000010000 */
[----:B------:R-:W-:Y:S01]  /*cea0*/  LOP3.LUT R20, R169, UR4, R2, 0x96, !PT ;  /* 0x00000004a9147c12 */ /* 0x000fe2000f8e9602 */
[----:B------:R-:W-:Y:S01]  /*ceb0*/  IMAD.WIDE.U32 R2, R0, -0x326172a9, RZ ;  /* 0xcd9e8d5700027825 */ /* 0x000fe200078e00ff */
[----:B------:R-:W-:Y:S01]  /*cec0*/  UIADD3 UR4, UR21, 0x32370b8f, URZ ;  /* 0x32370b8f15047890 */ /* 0x000fe2000fffe03f */
[----:B------:R-:W-:Y:S01]  /*ced0*/  MUFU.EX2 R205, R205 ;  /* 0x000000cd00cd7308 */ /* 0x000fe20000000800 */
[----:B------:R-:W-:Y:S01]  /*cee0*/  UIADD3 UR5, UR20, -0x255992d5, URZ ;  /* 0xdaa66d2b14057890 */ /* 0x000fe2000fffe03f */
[----:B------:R-:W-:Y:S01]  /*cef0*/  IMAD.WIDE.U32 R20, R20, -0x326172a9, RZ ;  /* 0xcd9e8d5714147825 */ /* 0x000fe200078e00ff */
[----:B------:R-:W-:-:S04]  /*cf00*/  LOP3.LUT R4, R3, UR33, R216, 0x96, !PT ;  /* 0x0000002103047c12 */ /* 0x000fc8000f8e96d8 */
[----:B--2---:R-:W-:Y:S01]  /*cf10*/  LOP3.LUT R6, R21, UR32, R2, 0x96, !PT ;  /* 0x0000002015067c12 */ /* 0x004fe2000f8e9602 */
[----:B------:R-:W-:Y:S02]  /*cf20*/  FMUL.FTZ R2, R5, c[0x0][0x23c] ;  /* 0x00008f0005027a20 */ /* 0x000fe40000410000 */
[----:B------:R-:W-:-:S04]  /*cf30*/  IMAD.WIDE.U32 R4, R4, -0x2daee0ad, RZ ;  /* 0xd2511f5304047825 */ /* 0x000fc800078e00ff */
[----:B------:R-:W-:Y:S01]  /*cf40*/  IMAD.WIDE.U32 R6, R6, -0x2daee0ad, RZ ;  /* 0xd2511f5306067825 */ /* 0x000fe200078e00ff */
[----:B------:R-:W-:Y:S01]  /*cf50*/  LOP3.LUT R12, R5, UR8, R168, 0x96, !PT ;  /* 0x00000008050c7c12 */ /* 0x000fe2000f8e96a8 */
[----:B------:R-:W2:Y:S03]  /*cf60*/  MUFU.EX2 R2, R2 ;  /* 0x0000000200027308 */ /* 0x000ea60000000800 */
[----:B------:R-:W-:Y:S01]  /*cf70*/  LOP3.LUT R10, R7, UR4, R4, 0x96, !PT ;  /* 0x00000004070a7c12 */ /* 0x000fe2000f8e9604 */
[----:B------:R-:W-:-:S04]  /*cf80*/  IMAD.WIDE.U32 R12, R12, -0x326172a9, RZ ;  /* 0xcd9e8d570c0c7825 */ /* 0x000fc800078e00ff */
[----:B------:R-:W-:Y:S01]  /*cf90*/  IMAD.WIDE.U32 R10, R10, -0x326172a9, RZ ;  /* 0xcd9e8d570a0a7825 */ /* 0x000fe200078e00ff */
[C-C-:B------:R-:W-:Y:S02]  /*cfa0*/  LOP3.LUT R4, R13.reuse, UR5, R20.reuse, 0x96, !PT ;  /* 0x000000050d047c12 */ /* 0x140fe4000f8e9614 */
[----:B------:R-:W-:Y:S02]  /*cfb0*/  LOP3.LUT R13, R13, UR5, R20, 0x96, !PT ;  /* 0x000000050d0d7c12 */ /* 0x000fe4000f8e9614 */
[C-C-:B------:R-:W-:Y:S01]  /*cfc0*/  LOP3.LUT R7, R11.reuse, UR34, R12.reuse, 0x96, !PT ;  /* 0x000000220b077c12 */ /* 0x140fe2000f8e960c */
[----:B------:R-:W-:Y:S01]  /*cfd0*/  IMAD.WIDE.U32 R4, R4, -0x2daee0ad, RZ ;  /* 0xd2511f5304047825 */ /* 0x000fe200078e00ff */
[----:B------:R-:W-:-:S03]  /*cfe0*/  LOP3.LUT R11, R11, UR34, R12, 0x96, !PT ;  /* 0x000000220b0b7c12 */ /* 0x000fc6000f8e960c */
[----:B--2---:R-:W-:Y:S01]  /*cff0*/  FFMA.FTZ R0, R251, R2, R9 ;  /* 0x00000002fb007223 */ /* 0x004fe20000010009 */
[----:B------:R-:W-:Y:S01]  /*d000*/  LOP3.LUT R14, R5, UR31, R6, 0x96, !PT ;  /* 0x0000001f050e7c12 */ /* 0x000fe2000f8e9606 */
[----:B------:R-:W-:-:S04]  /*d010*/  IMAD.WIDE.U32 R6, R7, -0x2daee0ad, RZ ;  /* 0xd2511f5307067825 */ /* 0x000fc800078e00ff */
[----:B------:R-:W-:Y:S01]  /*d020*/  FADD.FTZ R16, R17, R0 ;  /* 0x0000000011107221 */ /* 0x000fe20000010000 */
[----:B------:R-:W-:Y:S01]  /*d030*/  LOP3.LUT R4, R7, UR15, R4, 0x96, !PT ;  /* 0x0000000f07047c12 */ /* 0x000fe2000f8e9604 */
[----:B------:R-:W-:Y:S01]  /*d040*/  IMAD.WIDE.U32 R14, R14, -0x326172a9, RZ ;  /* 0xcd9e8d570e0e7825 */ /* 0x000fe200078e00ff */
[----:B------:R-:W-:Y:S02]  /*d050*/  FSEL R0, R192, RZ, P0 ;  /* 0x000000ffc0007208 */ /* 0x000fe40000000000 */
[----:B------:R-:W-:Y:S01]  /*d060*/  F2FP.PACK_AB R17, R17, R9 ;  /* 0x000000091111723e */ /* 0x000fe200000000ff */
[----:B------:R-:W-:-:S04]  /*d070*/  IMAD.WIDE.U32 R4, R4, -0x326172a9, RZ ;  /* 0xcd9e8d5704047825 */ /* 0x000fc800078e00ff */
[----:B------:R-:W-:Y:S01]  /*d080*/  FADD.FTZ R7, R132, -R0 ;  /* 0x8000000084077221 */ /* 0x000fe20000010000 */
[----:B------:R-:W-:Y:S01]  /*d090*/  LOP3.LUT R0, R5, UR22, R14, 0x96, !PT ;  /* 0x0000001605007c12 */ /* 0x000fe2000f8e960e */
[-C--:B------:R-:W-:Y:S01]  /*d0a0*/  FMUL.FTZ R233, R65, R2.reuse ;  /* 0x0000000241e97220 */ /* 0x080fe20000410000 */
[----:B------:R-:W-:Y:S01]  /*d0b0*/  LOP3.LUT R5, R4, 0xffff, RZ, 0xc0, !PT ;  /* 0x0000ffff04057812 */ /* 0x000fe200078ec0ff */
[----:B------:R-:W-:Y:S01]  /*d0c0*/  FMUL.FTZ R7, R7, c[0x0][0x23c] ;  /* 0x00008f0007077a20 */ /* 0x000fe20000410000 */
[----:B------:R-:W-:Y:S01]  /*d0d0*/  LOP3.LUT R3, R0, 0xff, RZ, 0xc0, !PT ;  /* 0x000000ff00037812 */ /* 0x000fe200078ec0ff */
[-C--:B------:R-:W-:Y:S02]  /*d0e0*/  FMUL.FTZ R164, R164, R2.reuse ;  /* 0x00000002a4a47220 */ /* 0x080fe40000410000 */
[-C--:B------:R-:W-:Y:S01]  /*d0f0*/  FMUL.FTZ R165, R165, R2.reuse ;  /* 0x00000002a5a57220 */ /* 0x080fe20000410000 */
[----:B------:R-:W-:Y:S01]  /*d100*/  ISETP.GE.U32.AND P2, PT, R232, R3, PT ;  /* 0x00000003e800720c */ /* 0x000fe20003f46070 */
[-C--:B------:R-:W-:Y:S01]  /*d110*/  FMUL.FTZ R160, R160, R2.reuse ;  /* 0x00000002a0a07220 */ /* 0x080fe20000410000 */
[----:B------:R-:W-:Y:S01]  /*d120*/  LOP3.LUT R3, R0, 0xffff, RZ, 0xc0, !PT ;  /* 0x0000ffff00037812 */ /* 0x000fe200078ec0ff */
[----:B------:R-:W-:-:S02]  /*d130*/  FMUL.FTZ R161, R161, R2 ;  /* 0x00000002a1a17220 */ /* 0x000fc40000410000 */
[-C--:B------:R-:W-:Y:S01]  /*d140*/  FMUL.FTZ R156, R156, R2.reuse ;  /* 0x000000029c9c7220 */ /* 0x080fe20000410000 */
[----:B------:R-:W-:Y:S01]  /*d150*/  SHF.R.U32.HI R3, RZ, 0x8, R3 ;  /* 0x00000008ff037819 */ /* 0x000fe20000011603 */
[-C--:B------:R-:W-:Y:S02]  /*d160*/  FMUL.FTZ R157, R157, R2.reuse ;  /* 0x000000029d9d7220 */ /* 0x080fe40000410000 */
[-C--:B------:R-:W-:Y:S01]  /*d170*/  FMUL.FTZ R152, R152, R2.reuse ;  /* 0x0000000298987220 */ /* 0x080fe20000410000 */
[----:B------:R-:W-:Y:S01]  /*d180*/  LOP3.LUT R3, R3, 0xffff, RZ, 0xc0, !PT ;  /* 0x0000ffff03037812 */ /* 0x000fe200078ec0ff */
[-C--:B------:R-:W-:Y:S02]  /*d190*/  FMUL.FTZ R153, R153, R2.reuse ;  /* 0x0000000299997220 */ /* 0x080fe40000410000 */
[----:B------:R-:W-:Y:S01]  /*d1a0*/  @!P2 HADD2 R8, -R17.H0_H0, -RZ.H0_H0 ;  /* 0xa00000ff1108a230 */ /* 0x000fe20000000900 */
[----:B------:R-:W-:Y:S01]  /*d1b0*/  ISETP.GE.U32.AND P5, PT, R232, R3, PT ;  /* 0x00000003e800720c */ /* 0x000fe20003fa6070 */
[-C--:B------:R-:W-:Y:S01]  /*d1c0*/  FMUL.FTZ R148, R148, R2.reuse ;  /* 0x0000000294947220 */ /* 0x080fe20000410000 */
[--C-:B------:R-:W-:Y:S01]  /*d1d0*/  SHF.R.U32.HI R3, RZ, 0x18, R0.reuse ;  /* 0x00000018ff037819 */ /* 0x100fe20000011600 */
[-C--:B------:R-:W-:Y:S01]  /*d1e0*/  FMUL.FTZ R149, R149, R2.reuse ;  /* 0x0000000295957220 */ /* 0x080fe20000410000 */
[----:B------:R-:W-:Y:S01]  /*d1f0*/  SHF.R.U32.HI R0, RZ, 0x10, R0 ;  /* 0x00000010ff007819 */ /* 0x000fe20000011600 */
[-C--:B------:R-:W-:Y:S01]  /*d200*/  FMUL.FTZ R144, R144, R2.reuse ;  /* 0x0000000290907220 */ /* 0x080fe20000410000 */
[----:B------:R-:W-:Y:S01]  /*d210*/  ISETP.GE.U32.AND P4, PT, R232, R3, PT ;  /* 0x00000003e800720c */ /* 0x000fe20003f86070 */
[-C--:B------:R-:W-:Y:S01]  /*d220*/  FMUL.FTZ R145, R145, R2.reuse ;  /* 0x0000000291917220 */ /* 0x080fe20000410000 */
[----:B------:R-:W-:Y:S01]  /*d230*/  LOP3.LUT R0, R0, 0xff, RZ, 0xc0, !PT ;  /* 0x000000ff00007812 */ /* 0x000fe200078ec0ff */
[-C--:B------:R-:W-:Y:S01]  /*d240*/  FMUL.FTZ R140, R140, R2.reuse ;  /* 0x000000028c8c7220 */ /* 0x080fe20000410000 */
[----:B------:R-:W-:Y:S01]  /*d250*/  LOP3.LUT R3, R4, 0xff, RZ, 0xc0, !PT ;  /* 0x000000ff04037812 */ /* 0x000fe200078ec0ff */
[----:B------:R-:W-:Y:S01]  /*d260*/  FMUL.FTZ R141, R141, R2 ;  /* 0x000000028d8d7220 */ /* 0x000fe20000410000 */
[----:B------:R-:W-:Y:S01]  /*d270*/  ISETP.GE.U32.AND P6, PT, R232, R0, PT ;  /* 0x00000000e800720c */ /* 0x000fe20003fc6070 */
[-C--:B------:R-:W-:Y:S01]  /*d280*/  FMUL.FTZ R136, R136, R2.reuse ;  /* 0x0000000288887220 */ /* 0x080fe20000410000 */
[----:B------:R-:W2:Y:S01]  /*d290*/  MUFU.EX2 R0, R7 ;  /* 0x0000000700007308 */ /* 0x000ea20000000800 */
[----:B------:R-:W-:Y:S01]  /*d2a0*/  ISETP.GE.U32.AND P3, PT, R232, R3, PT ;  /* 0x00000003e800720c */ /* 0x000fe20003f66070 */
[-C--:B------:R-:W-:Y:S01]  /*d2b0*/  FMUL.FTZ R137, R137, R2.reuse ;  /* 0x0000000289897220 */ /* 0x080fe20000410000 */
[--C-:B------:R-:W-:Y:S01]  /*d2c0*/  SHF.R.U32.HI R3, RZ, 0x10, R4.reuse ;  /* 0x00000010ff037819 */ /* 0x100fe20000011604 */
[-C--:B------:R-:W-:Y:S01]  /*d2d0*/  FMUL.FTZ R44, R44, R2.reuse ;  /* 0x000000022c2c7220 */ /* 0x080fe20000410000 */
[----:B------:R-:W-:Y:S01]  /*d2e0*/  SHF.R.U32.HI R4, RZ, 0x18, R4 ;  /* 0x00000018ff047819 */ /* 0x000fe20000011604 */
[----:B------:R-:W-:Y:S01]  /*d2f0*/  FMUL.FTZ R45, R45, R2 ;  /* 0x000000022d2d7220 */ /* 0x000fe20000410000 */
[----:B------:R-:W-:Y:S01]  /*d300*/  LOP3.LUT R3, R3, 0xff, RZ, 0xc0, !PT ;  /* 0x000000ff03037812 */ /* 0x000fe200078ec0ff */
[----:B------:R-:W3:Y:S01]  /*d310*/  MUFU.EX2 R7, R173 ;  /* 0x000000ad00077308 */ /* 0x000ee20000000800 */
[----:B------:R-:W-:Y:S01]  /*d320*/  ISETP.GE.U32.AND P0, PT, R232, R4, PT ;  /* 0x00000004e800720c */ /* 0x000fe20003f06070 */
[--C-:B------:R-:W-:Y:S01]  /*d330*/  FADD.FTZ R4, R176, R16.reuse ;  /* 0x00000010b0047221 */ /* 0x100fe20000010000 */
[----:B------:R-:W-:Y:S01]  /*d340*/  ISETP.GE.U32.AND P1, PT, R232, R3, PT ;  /* 0x00000003e800720c */ /* 0x000fe20003f26070 */
[-C--:B------:R-:W-:Y:S01]  /*d350*/  FMUL.FTZ R56, R56, R2.reuse ;  /* 0x0000000238387220 */ /* 0x080fe20000410000 */
[----:B------:R-:W-:Y:S01]  /*d360*/  PRMT R16, R17, 0x7632, R16 ;  /* 0x0000763211107816 */ /* 0x000fe20000000010 */
[----:B------:R-:W-:-:S02]  /*d370*/  FMUL.FTZ R57, R57, R2 ;  /* 0x0000000239397220 */ /* 0x000fc40000410000 */
[----:B--2---:R-:W-:Y:S01]  /*d380*/  FFMA.FTZ R3, R248, R0, R174 ;  /* 0x00000000f8037223 */ /* 0x004fe200000100ae */
[----:B------:R-:W-:Y:S01]  /*d390*/  PRMT R193, R17, 0x5410, R16 ;  /* 0x0000541011c17816 */ /* 0x000fe20000000010 */
[----:B------:R-:W-:Y:S01]  /*d3a0*/  @!P5 HADD2 R215, -R16.H0_H0, -RZ.H0_H0 ;  /* 0xa00000ff10d7d230 */ /* 0x000fe20000000900 */
[----:B------:R-:W-:Y:S01]  /*d3b0*/  @!P2 PRMT R17, R8, 0x5410, RZ ;  /* 0x000054100811a816 */ /* 0x000fe200000000ff */
[----:B------:R-:W-:Y:S01]  /*d3c0*/  FADD.FTZ R169, R18, R3 ;  /* 0x0000000312a97221 */ /* 0x000fe20000010000 */
[----:B------:R-:W-:Y:S01]  /*d3d0*/  SHF.R.U32.HI R3, RZ, 0x8, R5 ;  /* 0x00000008ff037819 */ /* 0x000fe20000011605 */
[----:B------:R-:W-:Y:S01]  /*d3e0*/  FMUL.FTZ R60, R60, R2 ;  /* 0x000000023c3c7220 */ /* 0x000fe20000410000 */
[----:B------:R-:W-:Y:S01]  /*d3f0*/  F2FP.PACK_AB R18, R18, R174 ;  /* 0x000000ae1212723e */ /* 0x000fe200000000ff */
[----:B---3--:R-:W-:Y:S01]  /*d400*/  FADD.FTZ R9, R7, R4 ;  /* 0x0000000407097221 */ /* 0x008fe20000010000 */
[----:B------:R-:W-:Y:S01]  /*d410*/  LOP3.LUT R4, R15, UR27, R10, 0x96, !PT ;  /* 0x0000001b0f047c12 */ /* 0x000fe2000f8e960a */
[----:B------:R-:W-:Y:S01]  /*d420*/  FADD.FTZ R8, R175, R169 ;  /* 0x000000a9af087221 */ /* 0x000fe20000010000 */
[----:B------:R-:W-:Y:S01]  /*d430*/  LOP3.LUT R3, R3, 0xffff, RZ, 0xc0, !PT ;  /* 0x0000ffff03037812 */ /* 0x000fe200078ec0ff */
[----:B------:R-:W-:Y:S01]  /*d440*/  @!P6 HADD2 R214, -R18.H0_H0, -RZ.H0_H0 ;  /* 0xa00000ff12d6e230 */ /* 0x000fe20000000900 */
[----:B------:R-:W-:Y:S01]  /*d450*/  F2FP.PACK_AB R7, R7, R176 ;  /* 0x000000b00707723e */ /* 0x000fe200000000ff */
[----:B------:R-:W-:Y:S01]  /*d460*/  IMAD.WIDE.U32 R4, R4, -0x2daee0ad, RZ ;  /* 0xd2511f5304047825 */ /* 0x000fe200078e00ff */
[----:B------:R-:W-:Y:S01]  /*d470*/  ISETP.GE.U32.AND P2, PT, R232, R3, PT ;  /* 0x00000003e800720c */ /* 0x000fe20003f46070 */
[----:B------:R-:W-:Y:S01]  /*d480*/  STG.E.U16 [R24.64+-0x80], R17 ;  /* 0xffff801118007986 */ /* 0x000fe2000c101512 */
[----:B------:R-:W-:Y:S01]  /*d490*/  @!P5 PRMT R16, R215, 0x5410, RZ ;  /* 0x00005410d710d816 */ /* 0x000fe200000000ff */
[----:B------:R-:W-:Y:S01]  /*d4a0*/  FADD.FTZ R8, R172, R8 ;  /* 0x00000008ac087221 */ /* 0x000fe20000010000 */
[----:B------:R-:W-:Y:S01]  /*d4b0*/  LOP3.LUT R3, R5, UR14, R6, 0x96, !PT ;  /* 0x0000000e05037c12 */ /* 0x000fe2000f8e9606 */
[-C--:B------:R-:W-:Y:S01]  /*d4c0*/  FMUL.FTZ R173, R37, R2.reuse ;  /* 0x0000000225ad7220 */ /* 0x080fe20000410000 */
[----:B------:R-:W-:Y:S01]  /*d4d0*/  PRMT R189, R7, 0x7610, R189 ;  /* 0x0000761007bd7816 */ /* 0x000fe200000000bd */
[-C--:B------:R-:W-:Y:S01]  /*d4e0*/  FMUL.FTZ R176, R40, R2.reuse ;  /* 0x0000000228b07220 */ /* 0x080fe20000410000 */
[----:B------:R-:W-:Y:S01]  /*d4f0*/  SHF.R.U32.HI R6, RZ, 0x10, R3 ;  /* 0x00000010ff067819 */ /* 0x000fe20000011603 */
[-C--:B------:R-:W-:Y:S01]  /*d500*/  FMUL.FTZ R61, R61, R2.reuse ;  /* 0x000000023d3d7220 */ /* 0x080fe20000410000 */
[----:B------:R-:W-:Y:S01]  /*d510*/  PRMT R190, R18, 0x7632, R190 ;  /* 0x0000763212be7816 */ /* 0x000fe200000000be */
[----:B------:R-:W-:Y:S01]  /*d520*/  @!P3 HADD2 R221, -R189.H0_H0, -RZ.H0_H0 ;  /* 0xa00000ffbdddb230 */ /* 0x000fe20000000900 */
[----:B------:R-:W-:Y:S01]  /*d530*/  LOP3.LUT R6, R6, 0xff, RZ, 0xc0, !PT ;  /* 0x000000ff06067812 */ /* 0x000fe200078ec0ff */
[----:B------:R-:W-:Y:S01]  /*d540*/  FMUL.FTZ R236, R68, R2 ;  /* 0x0000000244ec7220 */ /* 0x000fe20000410000 */
[----:B------:R-:W-:Y:S01]  /*d550*/  PRMT R188, R7, 0x7632, R188 ;  /* 0x0000763207bc7816 */ /* 0x000fe200000000bc */
[----:B------:R-:W-:Y:S01]  /*d560*/  @!P4 HADD2 R133, -R190.H0_H0, -RZ.H0_H0 ;  /* 0xa00000ffbe85c230 */ /* 0x000fe20000000900 */
[----:B------:R-:W-:Y:S01]  /*d570*/  ISETP.GE.U32.AND P5, PT, R232, R6, PT ;  /* 0x00000006e800720c */ /* 0x000fe20003fa6070 */
[-C--:B------:R-:W-:Y:S01]  /*d580*/  FMUL.FTZ R237, R69, R2.reuse ;  /* 0x0000000245ed7220 */ /* 0x080fe20000410000 */
[----:B------:R-:W-:Y:S01]  /*d590*/  F2FP.PACK_AB R6, R172, R175 ;  /* 0x000000afac06723e */ /* 0x000fe200000000ff */
[----:B------:R-:W-:Y:S01]  /*d5a0*/  @!P2 HADD2 R220, -R188.H0_H0, -RZ.H0_H0 ;  /* 0xa00000ffbcdca230 */ /* 0x000fe20000000900 */
[----:B------:R-:W-:Y:S01]  /*d5b0*/  PRMT R215, R18, 0x5410, R190 ;  /* 0x0000541012d77816 */ /* 0x000fe200000000be */
[-C--:B------:R-:W-:Y:S01]  /*d5c0*/  FMUL.FTZ R172, R36, R2.reuse ;  /* 0x0000000224ac7220 */ /* 0x080fe20000410000 */
[----:B------:R-:W-:Y:S01]  /*d5d0*/  PRMT R187, R6, 0x7610, R187 ;  /* 0x0000761006bb7816 */ /* 0x000fe200000000bb */
[-C--:B------:R-:W-:Y:S01]  /*d5e0*/  FMUL.FTZ R240, R72, R2.reuse ;  /* 0x0000000248f07220 */ /* 0x080fe20000410000 */
[----:B------:R-:W-:Y:S01]  /*d5f0*/  PRMT R209, R6, 0x7632, R209 ;  /* 0x0000763206d17816 */ /* 0x000fe200000000d1 */
[-C--:B------:R-:W-:Y:S01]  /*d600*/  FMUL.FTZ R241, R73, R2.reuse ;  /* 0x0000000249f17220 */ /* 0x080fe20000410000 */
[----:B------:R-:W-:Y:S01]  /*d610*/  LOP3.LUT R6, R4, 0xff, RZ, 0xc0, !PT ;  /* 0x000000ff04067812 */ /* 0x000fe200078ec0ff */
[----:B------:R-:W-:Y:S01]  /*d620*/  @!P1 HADD2 R213, -R187.H0_H0, -RZ.H0_H0 ;  /* 0xa00000ffbbd59230 */ /* 0x000fe20000000900 */
[----:B------:R-:W-:Y:S01]  /*d630*/  @!P6 PRMT R18, R214, 0x5410, RZ ;  /* 0x00005410d612e816 */ /* 0x000fe200000000ff */
[----:B------:R-:W-:Y:S01]  /*d640*/  @!P0 HADD2 R132, -R209.H0_H0, -RZ.H0_H0 ;  /* 0xa00000ffd1848230 */ /* 0x000fe20000000900 */
[----:B------:R-:W-:Y:S01]  /*d650*/  PRMT R214, R189, 0x5410, R188 ;  /* 0x00005410bdd67816 */ /* 0x000fe200000000bc */
[-C--:B------:R-:W-:Y:S01]  /*d660*/  FMUL.FTZ R244, R76, R2.reuse ;  /* 0x000000024cf47220 */ /* 0x080fe20000410000 */
[----:B------:R-:W-:Y:S01]  /*d670*/  @!P3 PRMT R189, R221, 0x5410, RZ ;  /* 0x00005410ddbdb816 */ /* 0x000fe200000000ff */
[----:B------:R-:W-:Y:S01]  /*d680*/  FMUL.FTZ R221, R49, R2 ;  /* 0x0000000231dd7220 */ /* 0x000fe20000410000 */
[----:B------:R-:W-:Y:S01]  /*d690*/  ISETP.GE.U32.AND P3, PT, R232, R6, PT ;  /* 0x00000006e800720c */ /* 0x000fe20003f66070 */
[-C--:B------:R-:W-:Y:S01]  /*d6a0*/  FMUL.FTZ R245, R77, R2.reuse ;  /* 0x000000024df57220 */ /* 0x080fe20000410000 */
[----:B------:R-:W-:Y:S01]  /*d6b0*/  LOP3.LUT R6, R3, 0xff, RZ, 0xc0, !PT ;  /* 0x000000ff03067812 */ /* 0x000fe200078ec0ff */
[-C--:B------:R-:W-:Y:S01]  /*d6c0*/  FMUL.FTZ R80, R80, R2.reuse ;  /* 0x0000000250507220 */ /* 0x080fe20000410000 */
[----:B------:R-:W-:Y:S01]  /*d6d0*/  @!P2 PRMT R188, R220, 0x5410, RZ ;  /* 0x00005410dcbca816 */ /* 0x000fe200000000ff */
[----:B------:R-:W-:Y:S01]  /*d6e0*/  FMUL.FTZ R220, R48, R2 ;  /* 0x0000000230dc7220 */ /* 0x000fe20000410000 */
[----:B------:R-:W-:Y:S01]  /*d6f0*/  ISETP.GE.U32.AND P2, PT, R232, R6, PT ;  /* 0x00000006e800720c */ /* 0x000fe20003f46070 */
[-C--:B------:R-:W-:Y:S01]  /*d700*/  FMUL.FTZ R81, R81, R2.reuse ;  /* 0x0000000251517220 */ /* 0x080fe20000410000 */
[----:B------:R-:W-:Y:S01]  /*d710*/  SHF.R.U32.HI R6, RZ, 0x18, R3 ;  /* 0x00000018ff067819 */ /* 0x000fe20000011603 */
[-C--:B------:R-:W-:Y:S01]  /*d720*/  FMUL.FTZ R248, R84, R2.reuse ;  /* 0x0000000254f87220 */ /* 0x080fe20000410000 */
[----:B------:R-:W-:Y:S01]  /*d730*/  LOP3.LUT R3, R3, 0xffff, RZ, 0xc0, !PT ;  /* 0x0000ffff03037812 */ /* 0x000fe200078ec0ff */
[-C--:B------:R-:W-:Y:S01]  /*d740*/  FMUL.FTZ R249, R85, R2.reuse ;  /* 0x0000000255f97220 */ /* 0x080fe20000410000 */
[----:B------:R-:W-:Y:S01]  /*d750*/  @!P4 PRMT R190, R133, 0x5410, RZ ;  /* 0x0000541085bec816 */ /* 0x000fe200000000ff */
[----:B------:R-:W-:Y:S01]  /*d760*/  FMUL.FTZ R88, R88, R2 ;  /* 0x0000000258587220 */ /* 0x000fe20000410000 */
[----:B------:R-:W-:Y:S01]  /*d770*/  SHF.R.U32.HI R3, RZ, 0x8, R3 ;  /* 0x00000008ff037819 */ /* 0x000fe20000011603 */
[----:B------:R-:W2:Y:S01]  /*d780*/  MUFU.EX2 R133, R180 ;  /* 0x000000b400857308 */ /* 0x000ea20000000800 */
[----:B------:R-:W-:Y:S01]  /*d790*/  ISETP.GE.U32.AND P4, PT, R232, R6, PT ;  /* 0x00000006e800720c */ /* 0x000fe20003f86070 */
[----:B------:R-:W-:Y:S01]  /*d7a0*/  STL [R1+0x158], R190 ;  /* 0x000158be01007387 */ /* 0x000fe20000100800 */
[----:B------:R-:W-:Y:S01]  /*d7b0*/  LOP3.LUT R3, R3, 0xffff, RZ, 0xc0, !PT ;  /* 0x0000ffff03037812 */ /* 0x000fe200078ec0ff */
[-C--:B------:R-:W-:Y:S01]  /*d7c0*/  FMUL.FTZ R89, R89, R2.reuse ;  /* 0x0000000259597220 */ /* 0x080fe20000410000 */
[--C-:B------:R-:W-:Y:S01]  /*d7d0*/  SHF.R.U32.HI R6, RZ, 0x18, R4.reuse ;  /* 0x00000018ff067819 */ /* 0x100fe20000011604 */
[----:B------:R-:W-:Y:S01]  /*d7e0*/  STL [R1+0x15c], R189 ;  /* 0x00015cbd01007387 */ /* 0x000fe20000100800 */
[----:B------:R-:W-:Y:S01]  /*d7f0*/  LOP3.LUT R7, R4, 0xffff, RZ, 0xc0, !PT ;  /* 0x0000ffff04077812 */ /* 0x000fe200078ec0ff */
[-C--:B------:R-:W-:Y:S01]  /*d800*/  FMUL.FTZ R92, R92, R2.reuse ;  /* 0x000000025c5c7220 */ /* 0x080fe20000410000 */
[----:B------:R-:W-:Y:S01]  /*d810*/  SHF.R.U32.HI R4, RZ, 0x10, R4 ;  /* 0x00000010ff047819 */ /* 0x000fe20000011604 */
[----:B------:R-:W-:Y:S01]  /*d820*/  STL [R1+0x160], R188 ;  /* 0x000160bc01007387 */ /* 0x000fe20000100800 */
[----:B------:R-:W-:Y:S01]  /*d830*/  ISETP.GE.U32.AND P6, PT, R232, R3, PT ;  /* 0x00000003e800720c */ /* 0x000fe20003fc6070 */
[-C--:B------:R-:W-:Y:S01]  /*d840*/  FMUL.FTZ R93, R93, R2.reuse ;  /* 0x000000025d5d7220 */ /* 0x080fe20000410000 */
[----:B------:R-:W-:Y:S01]  /*d850*/  F2FP.PACK_AB R3, R181, R171 ;  /* 0x000000abb503723e */ /* 0x000fe200000000ff */
[-C--:B------:R-:W-:Y:S01]  /*d860*/  FMUL.FTZ R96, R96, R2.reuse ;  /* 0x0000000260607220 */ /* 0x080fe20000410000 */
[----:B------:R-:W-:Y:S01]  /*d870*/  LOP3.LUT R4, R4, 0xff, RZ, 0xc0, !PT ;  /* 0x000000ff04047812 */ /* 0x000fe200078ec0ff */
[-C--:B------:R-:W-:Y:S01]  /*d880*/  FMUL.FTZ R97, R97, R2.reuse ;  /* 0x0000000261617220 */ /* 0x080fe20000410000 */
[----:B------:R-:W-:Y:S01]  /*d890*/  PRMT R218, R3, 0x7610, R218 ;  /* 0x0000761003da7816 */ /* 0x000fe200000000da */
[-C--:B------:R-:W-:Y:S01]  /*d8a0*/  FMUL.FTZ R65, R101, R2.reuse ;  /* 0x0000000265417220 */ /* 0x080fe20000410000 */
[----:B------:R-:W-:Y:S01]  /*d8b0*/  PRMT R169, R187, 0x5410, R209 ;  /* 0x00005410bba97816 */ /* 0x000fe200000000d1 */
[-C--:B------:R-:W-:Y:S01]  /*d8c0*/  FMUL.FTZ R104, R104, R2.reuse ;  /* 0x0000000268687220 */ /* 0x080fe20000410000 */
[----:B------:R-:W-:Y:S01]  /*d8d0*/  @!P1 PRMT R187, R213, 0x5410, RZ ;  /* 0x00005410d5bb9816 */ /* 0x000fe200000000ff */
[----:B------:R-:W-:Y:S01]  /*d8e0*/  @!P2 HADD2 R223, -R218.H0_H0, -RZ.H0_H0 ;  /* 0xa00000ffdadfa230 */ /* 0x000fe20000000900 */
[----:B-1----:R-:W-:Y:S01]  /*d8f0*/  PRMT R182, R3, 0x7632, R182 ;  /* 0x0000763203b67816 */ /* 0x002fe200000000b6 */
[----:B------:R-:W-:Y:S01]  /*d900*/  FMUL.FTZ R105, R105, R2 ;  /* 0x0000000269697220 */ /* 0x000fe20000410000 */
[----:B------:R-:W-:Y:S01]  /*d910*/  ISETP.GE.U32.AND P1, PT, R232, R4, PT ;  /* 0x00000004e800720c */ /* 0x000fe20003f26070 */
[----:B------:R-:W-:Y:S01]  /*d920*/  FADD.FTZ R4, R134, R8 ;  /* 0x0000000886047221 */ /* 0x000fe20000010000 */
[----:B------:R-:W-:Y:S01]  /*d930*/  SHF.R.U32.HI R3, RZ, 0x8, R7 ;  /* 0x00000008ff037819 */ /* 0x000fe20000011607 */
[----:B------:R-:W-:Y:S01]  /*d940*/  @!P6 HADD2 R222, -R182.H0_H0, -RZ.H0_H0 ;  /* 0xa00000ffb6dee230 */ /* 0x000fe20000000900 */
[----:B------:R-:W-:Y:S01]  /*d950*/  PRMT R206, R218, 0x5410, R182 ;  /* 0x00005410dace7816 */ /* 0x000fe200000000b6 */
[----:B------:R-:W-:Y:S01]  /*d960*/  FADD.FTZ R4, R29, R4 ;  /* 0x000000041d047221 */ /* 0x000fe20000010000 */
[----:B------:R-:W-:Y:S01]  /*d970*/  LOP3.LUT R3, R3, 0xffff, RZ, 0xc0, !PT ;  /* 0x0000ffff03037812 */ /* 0x000fe200078ec0ff */
[----:B------:R-:W-:Y:S01]  /*d980*/  STL [R1+0x164], R187 ;  /* 0x000164bb01007387 */ /* 0x000fe20000100800 */
[----:B------:R-:W-:Y:S01]  /*d990*/  @!P2 PRMT R218, R223, 0x5410, RZ ;  /* 0x00005410dfdaa816 */ /* 0x000fe200000000ff */
[----:B------:R-:W-:Y:S01]  /*d9a0*/  FMUL.FTZ R112, R112, R2 ;  /* 0x0000000270707220 */ /* 0x000fe20000410000 */
[----:B------:R-:W-:Y:S01]  /*d9b0*/  F2FP.PACK_AB R5, R29, R134 ;  /* 0x000000861d05723e */ /* 0x000fe200000000ff */
[-C--:B------:R-:W-:Y:S01]  /*d9c0*/  FMUL.FTZ R113, R113, R2.reuse ;  /* 0x0000000271717220 */ /* 0x080fe20000410000 */
[----:B------:R-:W-:Y:S01]  /*d9d0*/  ISETP.GE.U32.AND P2, PT, R232, R3, PT ;  /* 0x00000003e800720c */ /* 0x000fe20003f46070 */
[----:B------:R-:W-:Y:S01]  /*d9e0*/  FADD.FTZ R3, R135, R4 ;  /* 0x0000000487037221 */ /* 0x000fe20000010000 */
[C---:B------:R-:W-:Y:S01]  /*d9f0*/  PRMT R208, R5.reuse, 0x7610, R208 ;  /* 0x0000761005d07816 */ /* 0x040fe200000000d0 */
[----:B------:R-:W-:Y:S01]  /*da00*/  FMUL.FTZ R120, R120, R2 ;  /* 0x0000000278787220 */ /* 0x000fe20000410000 */
[----:B------:R-:W-:Y:S01]  /*da10*/  PRMT R198, R5, 0x7632, R198 ;  /* 0x0000763205c67816 */ /* 0x000fe200000000c6 */
[C---:B------:R-:W-:Y:S01]  /*da20*/  FADD.FTZ R5, R170.reuse, R3 ;  /* 0x00000003aa057221 */ /* 0x040fe20000010000 */
[----:B------:R-:W-:Y:S01]  /*da30*/  F2FP.PACK_AB R3, R170, R135 ;  /* 0x00000087aa03723e */ /* 0x000fe200000000ff */
[----:B------:R-:W-:Y:S01]  /*da40*/  @!P5 HADD2 R226, -R208.H0_H0, -RZ.H0_H0 ;  /* 0xa00000ffd0e2d230 */ /* 0x000fe20000000900 */
[----:B------:R-:W-:Y:S01]  /*da50*/  F2FP.PACK_AB R4, R211, R210 ;  /* 0x000000d2d304723e */ /* 0x000fe200000000ff */
[----:B------:R-:W-:Y:S01]  /*da60*/  @!P4 HADD2 R225, -R198.H0_H0, -RZ.H0_H0 ;  /* 0xa00000ffc6e1c230 */ /* 0x000fe20000000900 */
[----:B------:R-:W-:Y:S01]  /*da70*/  PRMT R201, R3, 0x7610, R201 ;  /* 0x0000761003c97816 */ /* 0x000fe200000000c9 */
[-C--:B------:R-:W-:Y:S01]  /*da80*/  FMUL.FTZ R121, R121, R2.reuse ;  /* 0x0000000279797220 */ /* 0x080fe20000410000 */
[----:B------:R-:W-:Y:S01]  /*da90*/  PRMT R207, R3, 0x7632, R207 ;  /* 0x0000763203cf7816 */ /* 0x000fe200000000cf */
[----:B------:R-:W-:Y:S01]  /*daa0*/  FADD.FTZ R3, R177, R5 ;  /* 0x00000005b1037221 */ /* 0x000fe20000010000 */
[----:B------:R-:W-:Y:S01]  /*dab0*/  PRMT R199, R4, 0x7610, R199 ;  /* 0x0000761004c77816 */ /* 0x000fe200000000c7 */
[----:B------:R-:W-:Y:S01]  /*dac0*/  FMUL.FTZ R124, R124, R2 ;  /* 0x000000027c7c7220 */ /* 0x000fe20000410000 */
[----:B------:R-:W-:Y:S01]  /*dad0*/  @!P0 PRMT R209, R132, 0x5410, RZ ;  /* 0x0000541084d18816 */ /* 0x000fe200000000ff */
[----:B--2---:R-:W-:Y:S01]  /*dae0*/  FADD.FTZ R3, R133, R3 ;  /* 0x0000000385037221 */ /* 0x004fe20000010000 */
[----:B------:R-:W-:Y:S01]  /*daf0*/  PRMT R200, R4, 0x7632, R200 ;  /* 0x0000763204c87816 */ /* 0x000fe200000000c8 */
[----:B------:R-:W-:Y:S01]  /*db00*/  @!P3 HADD2 R229, -R199.H0_H0, -RZ.H0_H0 ;  /* 0xa00000ffc7e5b230 */ /* 0x000fe20000000900 */
[----:B------:R-:W-:Y:S01]  /*db10*/  @!P6 PRMT R182, R222, 0x5410, RZ ;  /* 0x00005410deb6e816 */ /* 0x000fe200000000ff */
[----:B------:R1:W-:Y:S01]  /*db20*/  STL [R1+0x168], R209 ;  /* 0x000168d101007387 */ /* 0x0003e20000100800 */
[----:B------:R-:W-:Y:S01]  /*db30*/  PRMT R213, R208, 0x5410, R198 ;  /* 0x00005410d0d57816 */ /* 0x000fe200000000c6 */
[----:B------:R-:W-:Y:S01]  /*db40*/  FADD.FTZ R3, R23, R3 ;  /* 0x0000000317037221 */ /* 0x000fe20000010000 */
[----:B------:R-:W-:Y:S01]  /*db50*/  ISETP.GE.U32.AND P0, PT, R232, R6, PT ;  /* 0x00000006e800720c */ /* 0x000fe20003f06070 */
[----:B------:R-:W-:Y:S01]  /*db60*/  FADD.FTZ R6, R171, R9 ;  /* 0x00000009ab067221 */ /* 0x000fe20000010000 */
[----:B------:R-:W-:Y:S01]  /*db70*/  @!P5 PRMT R208, R226, 0x5410, RZ ;  /* 0x00005410e2d0d816 */ /* 0x000fe200000000ff */
[----:B------:R-:W-:Y:S01]  /*db80*/  STL [R1+0x16c], R206 ;  /* 0x00016cce01007387 */ /* 0x000fe20000100800 */
[----:B------:R-:W-:Y:S01]  /*db90*/  @!P4 PRMT R198, R225, 0x5410, RZ ;  /* 0x00005410e1c6c816 */ /* 0x000fe200000000ff */
[----:B------:R-:W-:Y:S01]  /*dba0*/  @!P2 HADD2 R224, -R200.H0_H0, -RZ.H0_H0 ;  /* 0xa00000ffc8e0a230 */ /* 0x000fe20000000900 */
[----:B------:R-:W-:Y:S01]  /*dbb0*/  PRMT R171, R199, 0x5410, R200 ;  /* 0x00005410c7ab7816 */ /* 0x000fe200000000c8 */
[----:B------:R-:W-:Y:S01]  /*dbc0*/  STL [R1+0x170], R218 ;  /* 0x000170da01007387 */ /* 0x000fe20000100800 */
[----:B------:R-:W-:Y:S01]  /*dbd0*/  @!P3 PRMT R199, R229, 0x5410, RZ ;  /* 0x00005410e5c7b816 */ /* 0x000fe200000000ff */
[C---:B------:R-:W-:Y:S01]  /*dbe0*/  FADD.FTZ R135, R22.reuse, R3 ;  /* 0x0000000316877221 */ /* 0x040fe20000010000 */
[----:B------:R-:W-:Y:S01]  /*dbf0*/  F2FP.PACK_AB R134, R22, R23 ;  /* 0x000000171686723e */ /* 0x000fe200000000ff */
[----:B------:R2:W-:Y:S01]  /*dc00*/  STL [R1+0x174], R182 ;  /* 0x000174b601007387 */ /* 0x0005e20000100800 */
[----:B------:R-:W-:Y:S01]  /*dc10*/  IMAD.WIDE.U32 R22, R212, -0x326172a9, RZ ;  /* 0xcd9e8d57d4167825 */ /* 0x000fe200078e00ff */
[----:B------:R-:W-:Y:S01]  /*dc20*/  @!P2 PRMT R200, R224, 0x5410, RZ ;  /* 0x00005410e0c8a816 */ /* 0x000fe200000000ff */
[----:B------:R-:W3:Y:S01]  /*dc30*/  LDC.U8 R48, c[0x0][0x2d8] ;  /* 0x0000b600ff307b82 */ /* 0x000ee20000000000 */
[----:B------:R4:W-:Y:S01]  /*dc40*/  STL [R1+0x178], R213 ;  /* 0x000178d501007387 */ /* 0x0009e20000100800 */
[----:B------:R-:W-:Y:S01]  /*dc50*/  F2FP.PACK_AB R133, R133, R177 ;  /* 0x000000b18585723e */ /* 0x000fe200000000ff */
[-C--:B------:R-:W-:Y:S01]  /*dc60*/  FMUL.FTZ R224, R52, R2.reuse ;  /* 0x0000000234e07220 */ /* 0x080fe20000410000 */
[----:B------:R-:W-:Y:S01]  /*dc70*/  @!P0 HADD2 R227, -R207.H0_H0, -RZ.H0_H0 ;  /* 0xa00000ffcfe38230 */ /* 0x000fe20000000900 */
[----:B------:R-:W-:Y:S01]  /*dc80*/  STL [R1+0x17c], R208 ;  /* 0x00017cd001007387 */ /* 0x000fe20000100800 */
[-C--:B------:R-:W-:Y:S01]  /*dc90*/  FMUL.FTZ R177, R41, R2.reuse ;  /* 0x0000000229b17220 */ /* 0x080fe20000410000 */
[----:B------:R-:W-:Y:S01]  /*dca0*/  PRMT R170, R201, 0x5410, R207 ;  /* 0x00005410c9aa7816 */ /* 0x000fe200000000cf */
[-C--:B------:R-:W-:Y:S01]  /*dcb0*/  FMUL.FTZ R225, R53, R2.reuse ;  /* 0x0000000235e17220 */ /* 0x080fe20000410000 */
[----:B------:R-:W-:Y:S01]  /*dcc0*/  STL [R1+0x180], R198 ;  /* 0x000180c601007387 */ /* 0x000fe20000100800 */
[-C--:B------:R-:W-:Y:S01]  /*dcd0*/  FMUL.FTZ R232, R64, R2.reuse ;  /* 0x0000000240e87220 */ /* 0x080fe20000410000 */
[----:B------:R-:W-:Y:S01]  /*dce0*/  @!P0 PRMT R207, R227, 0x5410, RZ ;  /* 0x00005410e3cf8816 */ /* 0x000fe200000000ff */
[-C--:B------:R-:W-:Y:S01]  /*dcf0*/  FMUL.FTZ R52, R100, R2.reuse ;  /* 0x0000000264347220 */ /* 0x080fe20000410000 */
[----:B------:R3:W-:Y:S01]  /*dd00*/  STL [R1+0x184], R171 ;  /* 0x000184ab01007387 */ /* 0x0007e20000100800 */
[-C--:B------:R-:W-:Y:S01]  /*dd10*/  FMUL.FTZ R125, R125, R2.reuse ;  /* 0x000000027d7d7220 */ /* 0x080fe20000410000 */
[----:B------:R4:W-:Y:S01]  /*dd20*/  MUFU.EX2 R29, R230 ;  /* 0x000000e6001d7308 */ /* 0x0009e20000000800 */
[-C--:B-1----:R-:W-:Y:S01]  /*dd30*/  FMUL.FTZ R209, R128, R2.reuse ;  /* 0x0000000280d17220 */ /* 0x082fe20000410000 */
[----:B------:R1:W-:Y:S01]  /*dd40*/  STL [R1+0x188], R199 ;  /* 0x000188c701007387 */ /* 0x0003e20000100800 */
[----:B------:R-:W-:Y:S01]  /*dd50*/  FMUL.FTZ R187, R129, R2 ;  /* 0x0000000281bb7220 */ /* 0x000fe20000410000 */
[----:B------:R-:W-:Y:S01]  /*dd60*/  @!P1 HADD2 R228, -R201.H0_H0, -RZ.H0_H0 ;  /* 0xa00000ffc9e49230 */ /* 0x000fe20000000900 */
[----:B------:R-:W-:Y:S01]  /*dd70*/  FADD.FTZ R6, R181, R6 ;  /* 0x00000006b5067221 */ /* 0x000fe20000010000 */
[----:B------:R-:W-:Y:S01]  /*dd80*/  MOV R69, R234 ;  /* 0x000000ea00457202 */ /* 0x000fe20000000f00 */
[-C--:B--2---:R-:W-:Y:S01]  /*dd90*/  FMUL.FTZ R182, R117, R2.reuse ;  /* 0x0000000275b67220 */ /* 0x084fe20000410000 */
[C---:B------:R-:W-:Y:S01]  /*dda0*/  PRMT R196, R133.reuse, 0x7632, R196 ;  /* 0x0000763285c47816 */ /* 0x040fe200000000c4 */
[----:B------:R-:W-:Y:S01]  /*ddb0*/  FADD.FTZ R4, R210, R6 ;  /* 0x00000006d2047221 */ /* 0x000fe20000010000 */
[----:B------:R-:W-:Y:S01]  /*ddc0*/  @!P1 PRMT R201, R228, 0x5410, RZ ;  /* 0x00005410e4c99816 */ /* 0x000fe200000000ff */
[----:B----4-:R-:W-:Y:S01]  /*ddd0*/  FMUL.FTZ R213, R116, R2 ;  /* 0x0000000274d57220 */ /* 0x010fe20000410000 */
[----:B------:R-:W-:Y:S01]  /*dde0*/  PRMT R219, R133, 0x7610, R219 ;  /* 0x0000761085db7816 */ /* 0x000fe200000000db */
[----:B------:R-:W-:Y:S01]  /*ddf0*/  FADD.FTZ R132, R211, R4 ;  /* 0x00000004d3847221 */ /* 0x000fe20000010000 */
[----:B------:R-:W-:Y:S01]  /*de00*/  LOP3.LUT R4, R21, UR32, R22, 0x96, !PT ;  /* 0x0000002015047c12 */ /* 0x000fe2000f8e9616 */
[----:B------:R-:W-:Y:S01]  /*de10*/  IMAD.MOV.U32 R73, RZ, RZ, R238 ;  /* 0x000000ffff497224 */ /* 0x000fe200078e00ee */
[----:B------:R-:W-:Y:S01]  /*de20*/  PRMT R230, R134, 0x7610, R230 ;  /* 0x0000761086e67816 */ /* 0x000fe200000000e6 */
[----:B------:R-:W-:Y:S01]  /*de30*/  IMAD.MOV.U32 R68, RZ, RZ, R235 ;  /* 0x000000ffff447224 */ /* 0x000fe200078e00eb */
[----:B------:R-:W2:Y:S01]  /*de40*/  LDC.U8 R17, c[0x0][0x2d8] ;  /* 0x0000b600ff117b82 */ /* 0x000ea20000000000 */
[----:B------:R-:W-:Y:S01]  /*de50*/  IMAD.WIDE.U32 R4, R4, -0x2daee0ad, RZ ;  /* 0xd2511f5304047825 */ /* 0x000fe200078e00ff */
[----:B------:R-:W-:Y:S01]  /*de60*/  LOP3.LUT R15, R15, UR27, R10, 0x96, !PT ;  /* 0x0000001b0f0f7c12 */ /* 0x000fe2000f8e960a */
[----:B------:R4:W-:Y:S01]  /*de70*/  STG.E.U16 [R24.64+-0x7e], R16 ;  /* 0xffff821018007986 */ /* 0x0009e2000c101512 */
[----:B------:R-:W-:Y:S01]  /*de80*/  MOV R128, R52 ;  /* 0x0000003400807202 */ /* 0x000fe20000000f00 */
[----:B---3--:R-:W-:Y:S01]  /*de90*/  FMUL.FTZ R171, R109, R2 ;  /* 0x000000026dab7220 */ /* 0x008fe20000410000 */
[----:B------:R-:W-:Y:S01]  /*dea0*/  MOV R129, R65 ;  /* 0x0000004100817202 */ /* 0x000fe20000000f00 */
[----:B------:R-:W-:-:S02]  /*deb0*/  FMUL.FTZ R166, R166, R0 ;  /* 0x00000000a6a67220 */ /* 0x000fc40000410000 */
[----:B-1----:R-:W-:Y:S01]  /*dec0*/  FMUL.FTZ R199, R108, R2 ;  /* 0x000000026cc77220 */ /* 0x002fe20000410000 */
[----:B------:R-:W-:Y:S01]  /*ded0*/  LOP3.LUT R2, R23, UR33, R216, 0x96, !PT ;  /* 0x0000002117027c12 */ /* 0x000fe2000f8e96d8 */
[-C--:B------:R-:W-:Y:S02]  /*dee0*/  FMUL.FTZ R167, R167, R0.reuse ;  /* 0x00000000a7a77220 */ /* 0x080fe40000410000 */
[----:B------:R-:W-:Y:S02]  /*def0*/  FMUL.FTZ R162, R162, R0 ;  /* 0x00000000a2a27220 */ /* 0x000fe40000410000 */
[----:B------:R-:W-:-:S04]  /*df00*/  IMAD.WIDE.U32 R2, R2, -0x2daee0ad, RZ ;  /* 0xd2511f5302027825 */ /* 0x000fc800078e00ff */
[-C--:B------:R-:W-:Y:S01]  /*df10*/  FMUL.FTZ R163, R163, R0.reuse ;  /* 0x00000000a3a37220 */ /* 0x080fe20000410000 */
[----:B------:R-:W-:Y:S01]  /*df20*/  LOP3.LUT R3, R3, UR8, R168, 0x96, !PT ;  /* 0x0000000803037c12 */ /* 0x000fe2000f8e96a8 */
[-C--:B------:R-:W-:Y:S01]  /*df30*/  FMUL.FTZ R158, R158, R0.reuse ;  /* 0x000000009e9e7220 */ /* 0x080fe20000410000 */
[----:B------:R-:W-:Y:S01]  /*df40*/  LOP3.LUT R6, R5, UR4, R2, 0x96, !PT ;  /* 0x0000000405067c12 */ /* 0x000fe2000f8e9602 */
[----:B------:R-:W-:Y:S02]  /*df50*/  FMUL.FTZ R159, R159, R0 ;  /* 0x000000009f9f7220 */ /* 0x000fe40000410000 */
[----:B------:R-:W-:-:S04]  /*df60*/  IMAD.WIDE.U32 R8, R3, -0x326172a9, RZ ;  /* 0xcd9e8d5703087825 */ /* 0x000fc800078e00ff */
[----:B------:R-:W-:Y:S01]  /*df70*/  IMAD.WIDE.U32 R6, R6, -0x326172a9, RZ ;  /* 0xcd9e8d5706067825 */ /* 0x000fe200078e00ff */
[----:B------:R-:W-:-:S03]  /*df80*/  LOP3.LUT R3, R9, UR5, R20, 0x96, !PT ;  /* 0x0000000509037c12 */ /* 0x000fc6000f8e9614 */
        /* <DEDUP_REMOVED lines=10> */
[-C--:B------:R-:W-:Y:S01]  /*e030*/  FMUL.FTZ R146, R146, R0.reuse ;  /* 0x0000000092927220 */ /* 0x080fe20000410000 */
[----:B------:R-:W-:Y:S01]  /*e040*/  LOP3.LUT R2, R9, UR15, R2, 0x96, !PT ;  /* 0x0000000f09027c12 */ /* 0x000fe2000f8e9602 */
[-C--:B------:R-:W-:Y:S02]  /*e050*/  FMUL.FTZ R147, R147, R0.reuse ;  /* 0x0000000093937220 */ /* 0x080fe40000410000 */
[----:B------:R-:W-:Y:S02]  /*e060*/  FMUL.FTZ R142, R142, R0 ;  /* 0x000000008e8e7220 */ /* 0x000fe40000410000 */
[----:B------:R-:W-:-:S04]  /*e070*/  IMAD.WIDE.U32 R2, R2, -0x326172a9, RZ ;  /* 0xcd9e8d5702027825 */ /* 0x000fc800078e00ff */
[-C--:B------:R-:W-:Y:S01]  /*e080*/  FMUL.FTZ R143, R143, R0.reuse ;  /* 0x000000008f8f7220 */ /* 0x080fe20000410000 */
[----:B------:R-:W-:Y:S01]  /*e090*/  LOP3.LUT R4, R3, UR22, R4, 0x96, !PT ;  /* 0x0000001603047c12 */ /* 0x000fe2000f8e9604 */
[-C--:B------:R-:W-:Y:S01]  /*e0a0*/  FMUL.FTZ R138, R138, R0.reuse ;  /* 0x000000008a8a7220 */ /* 0x080fe20000410000 */
[----:B------:R-:W-:Y:S01]  /*e0b0*/  LOP3.LUT R6, R2, 0xffff, RZ, 0xc0, !PT ;  /* 0x0000ffff02067812 */ /* 0x000fe200078ec0ff */
[-C--:B------:R-:W-:Y:S01]  /*e0c0*/  FMUL.FTZ R139, R139, R0.reuse ;  /* 0x000000008b8b7220 */ /* 0x080fe20000410000 */
        /* <DEDUP_REMOVED lines=13> */
[-C--:B------:R-:W-:Y:S01]  /*e1a0*/  FMUL.FTZ R226, R54, R0.reuse ;  /* 0x0000000036e27220 */ /* 0x080fe20000410000 */
[----:B------:R-:W-:Y:S01]  /*e1b0*/  ISETP.GE.U32.AND P3, PT, R48, R5, PT ;  /* 0x000000053000720c */ /* 0x000fe20003f66070 */
[-C--:B------:R-:W-:Y:S01]  /*e1c0*/  FMUL.FTZ R227, R55, R0.reuse ;  /* 0x0000000037e37220 */ /* 0x080fe20000410000 */
[--C-:B------:R-:W-:Y:S01]  /*e1d0*/  SHF.R.U32.HI R5, RZ, 0x10, R4.reuse ;  /* 0x00000010ff057819 */ /* 0x100fe20000011604 */
[-C--:B------:R-:W-:Y:S01]  /*e1e0*/  FMUL.FTZ R58, R58, R0.reuse ;  /* 0x000000003a3a7220 */ /* 0x080fe20000410000 */
[----:B------:R-:W-:Y:S01]  /*e1f0*/  SHF.R.U32.HI R4, RZ, 0x18, R4 ;  /* 0x00000018ff047819 */ /* 0x000fe20000011604 */
[-C--:B------:R-:W-:Y:S01]  /*e200*/  FMUL.FTZ R59, R59, R0.reuse ;  /* 0x000000003b3b7220 */ /* 0x080fe20000410000 */
[----:B------:R-:W-:Y:S01]  /*e210*/  LOP3.LUT R5, R5, 0xff, RZ, 0xc0, !PT ;  /* 0x000000ff05057812 */ /* 0x000fe200078ec0ff */
[----:B------:R-:W-:Y:S01]  /*e220*/  FMUL.FTZ R62, R62, R0 ;  /* 0x000000003e3e7220 */ /* 0x000fe20000410000 */
[----:B------:R-:W-:Y:S01]  /*e230*/  ISETP.GE.U32.AND P0, PT, R48, R4, PT ;  /* 0x000000043000720c */ /* 0x000fe20003f06070 */
[-C--:B------:R-:W-:Y:S01]  /*e240*/  FMUL.FTZ R63, R63, R0.reuse ;  /* 0x000000003f3f7220 */ /* 0x080fe20000410000 */
[----:B------:R-:W-:Y:S01]  /*e250*/  LOP3.LUT R4, R2, 0xff, RZ, 0xc0, !PT ;  /* 0x000000ff02047812 */ /* 0x000fe200078ec0ff */
[-C--:B------:R-:W-:Y:S01]  /*e260*/  FMUL.FTZ R234, R66, R0.reuse ;  /* 0x0000000042ea7220 */ /* 0x080fe20000410000 */
[C---:B------:R-:W-:Y:S01]  /*e270*/  ISETP.GE.U32.AND P5, PT, R48.reuse, R5, PT ;  /* 0x000000053000720c */ /* 0x040fe20003fa6070 */
[----:B------:R-:W-:Y:S01]  /*e280*/  FMUL.FTZ R235, R67, R0 ;  /* 0x0000000043eb7220 */ /* 0x000fe20000410000 */
[----:B------:R-:W-:Y:S01]  /*e290*/  ISETP.GE.U32.AND P2, PT, R48, R4, PT ;  /* 0x000000043000720c */ /* 0x000fe20003f46070 */
[----:B------:R1:W3:Y:S01]  /*e2a0*/  MUFU.EX2 R5, R231 ;  /* 0x000000e700057308 */ /* 0x0002e20000000800 */
[--C-:B------:R-:W-:Y:S01]  /*e2b0*/  SHF.R.U32.HI R4, RZ, 0x10, R2.reuse ;  /* 0x00000010ff047819 */ /* 0x100fe20000011602 */
[-C--:B------:R-:W-:Y:S01]  /*e2c0*/  FMUL.FTZ R238, R70, R0.reuse ;  /* 0x0000000046ee7220 */ /* 0x080fe20000410000 */
[----:B------:R-:W-:Y:S01]  /*e2d0*/  SHF.R.U32.HI R2, RZ, 0x18, R2 ;  /* 0x00000018ff027819 */ /* 0x000fe20000011602 */
[-C--:B------:R-:W-:Y:S01]  /*e2e0*/  FMUL.FTZ R239, R71, R0.reuse ;  /* 0x0000000047ef7220 */ /* 0x080fe20000410000 */
[----:B------:R-:W-:Y:S01]  /*e2f0*/  LOP3.LUT R3, R4, 0xff, RZ, 0xc0, !PT ;  /* 0x000000ff04037812 */ /* 0x000fe200078ec0ff */
[----:B------:R-:W-:Y:S01]  /*e300*/  FMUL.FTZ R242, R74, R0 ;  /* 0x000000004af27220 */ /* 0x000fe20000410000 */
[C---:B------:R-:W-:Y:S01]  /*e310*/  ISETP.GE.U32.AND P1, PT, R48.reuse, R2, PT ;  /* 0x000000023000720c */ /* 0x040fe20003f26070 */
[----:B------:R-:W-:Y:S01]  /*e320*/  FMUL.FTZ R243, R75, R0 ;  /* 0x000000004bf37220 */ /* 0x000fe20000410000 */
[----:B------:R-:W-:Y:S01]  /*e330*/  ISETP.GE.U32.AND P6, PT, R48, R3, PT ;  /* 0x000000033000720c */ /* 0x000fe20003fc6070 */
[----:B------:R-:W-:Y:S01]  /*e340*/  IMAD.WIDE.U32 R2, R7, -0x2daee0ad, RZ ;  /* 0xd2511f5307027825 */ /* 0x000fe200078e00ff */
[----:B------:R-:W-:-:S02]  /*e350*/  @!P0 HADD2 R26, -R196.H0_H0, -RZ.H0_H0 ;  /* 0xa00000ffc41a8230 */ /* 0x000fc40000000900 */
[----:B------:R-:W-:Y:S01]  /*e360*/  @!P5 HADD2 R27, -R219.H0_H0, -RZ.H0_H0 ;  /* 0xa00000ffdb1bd230 */ /* 0x000fe20000000900 */
[-C--:B------:R-:W-:Y:S01]  /*e370*/  FMUL.FTZ R246, R78, R0.reuse ;  /* 0x000000004ef67220 */ /* 0x080fe20000410000 */
[----:B------:R-:W-:Y:S01]  /*e380*/  LOP3.LUT R4, R3, UR14, R8, 0x96, !PT ;  /* 0x0000000e03047c12 */ /* 0x000fe2000f8e9608 */
[-C--:B------:R-:W-:Y:S01]  /*e390*/  FMUL.FTZ R247, R79, R0.reuse ;  /* 0x000000004ff77220 */ /* 0x080fe20000410000 */
[----:B------:R-:W-:Y:S01]  /*e3a0*/  LOP3.LUT R9, R2, 0xffff, RZ, 0xc0, !PT ;  /* 0x0000ffff02097812 */ /* 0x000fe200078ec0ff */
[-C--:B------:R-:W-:Y:S01]  /*e3b0*/  FMUL.FTZ R82, R82, R0.reuse ;  /* 0x0000000052527220 */ /* 0x080fe20000410000 */
[----:B------:R-:W-:Y:S01]  /*e3c0*/  LOP3.LUT R7, R2, 0xff, RZ, 0xc0, !PT ;  /* 0x000000ff02077812 */ /* 0x000fe200078ec0ff */
[-C--:B------:R-:W-:Y:S01]  /*e3d0*/  FMUL.FTZ R83, R83, R0.reuse ;  /* 0x0000000053537220 */ /* 0x080fe20000410000 */
[--C-:B------:R-:W-:Y:S01]  /*e3e0*/  SHF.R.U32.HI R8, RZ, 0x10, R2.reuse ;  /* 0x00000010ff087819 */ /* 0x100fe20000011602 */
[-C--:B------:R-:W-:Y:S01]  /*e3f0*/  FMUL.FTZ R250, R86, R0.reuse ;  /* 0x0000000056fa7220 */ /* 0x080fe20000410000 */
[----:B------:R-:W-:Y:S01]  /*e400*/  SHF.R.U32.HI R3, RZ, 0x18, R2 ;  /* 0x00000018ff037819 */ /* 0x000fe20000011602 */
[-C--:B------:R-:W-:Y:S01]  /*e410*/  FMUL.FTZ R251, R87, R0.reuse ;  /* 0x0000000057fb7220 */ /* 0x080fe20000410000 */
[----:B-1----:R-:W-:Y:S01]  /*e420*/  PRMT R231, R134, 0x7632, R231 ;  /* 0x0000763286e77816 */ /* 0x002fe200000000e7 */
[-C--:B------:R-:W-:Y:S01]  /*e430*/  FMUL.FTZ R90, R90, R0.reuse ;  /* 0x000000005a5a7220 */ /* 0x080fe20000410000 */
[----:B------:R-:W-:Y:S01]  /*e440*/  @!P6 HADD2 R33, -R230.H0_H0, -RZ.H0_H0 ;  /* 0xa00000ffe621e230 */ /* 0x000fe20000000900 */
[----:B------:R-:W-:-:S02]  /*e450*/  FMUL.FTZ R91, R91, R0 ;  /* 0x000000005b5b7220 */ /* 0x000fc40000410000 */
[-C--:B------:R-:W-:Y:S01]  /*e460*/  FMUL.FTZ R94, R94, R0.reuse ;  /* 0x000000005e5e7220 */ /* 0x080fe20000410000 */
[----:B------:R-:W-:Y:S01]  /*e470*/  @!P1 HADD2 R32, -R231.H0_H0, -RZ.H0_H0 ;  /* 0xa00000ffe7209230 */ /* 0x000fe20000000900 */
        /* <DEDUP_REMOVED lines=8> */
[----:B------:R-:W-:Y:S01]  /*e500*/  MOV R134, R106 ;  /* 0x0000006a00867202 */ /* 0x000fe20000000f00 */
[-C--:B------:R-:W-:Y:S02]  /*e510*/  FMUL.FTZ R208, R111, R0.reuse ;  /* 0x000000006fd07220 */ /* 0x080fe40000410000 */
        /* <DEDUP_REMOVED lines=9> */
[----:B------:R-:W-:Y:S01]  /*e5b0*/  FMUL.FTZ R189, R131, R0 ;  /* 0x0000000083bd7220 */ /* 0x000fe20000410000 */
[----:B---3--:R-:W-:Y:S01]  /*e5c0*/  F2FP.PACK_AB R0, R5, R29 ;  /* 0x0000001d0500723e */ /* 0x008fe200000000ff */
[----:B------:R-:W-:Y:S01]  /*e5d0*/  FADD.FTZ R2, R29, R132 ;  /* 0x000000841d027221 */ /* 0x000fe20000010000 */
[----:B------:R-:W-:Y:S01]  /*e5e0*/  MOV R29, R93 ;  /* 0x0000005d001d7202 */ /* 0x000fe20000000f00 */
[----:B------:R-:W-:Y:S01]  /*e5f0*/  IMAD.MOV.U32 R72, RZ, RZ, R68 ;  /* 0x000000ffff487224 */ /* 0x000fe200078e0044 */
[C---:B------:R-:W-:Y:S01]  /*e600*/  PRMT R190, R0.reuse, 0x7610, R190 ;  /* 0x0000761000be7816 */ /* 0x040fe200000000be */
[----:B------:R-:W-:Y:S01]  /*e610*/  FADD.FTZ R2, R5, R2 ;  /* 0x0000000205027221 */ /* 0x000fe20000010000 */
[----:B------:R-:W-:Y:S01]  /*e620*/  PRMT R192, R0, 0x7632, R192 ;  /* 0x0000763200c07816 */ /* 0x000fe200000000c0 */
[----:B------:R-:W1:Y:S01]  /*e630*/  MUFU.EX2 R5, R252 ;  /* 0x000000fc00057308 */ /* 0x000e620000000800 */
[----:B------:R-:W-:Y:S01]  /*e640*/  SHF.R.U32.HI R0, RZ, 0x8, R6 ;  /* 0x00000008ff007819 */ /* 0x000fe20000011606 */
[----:B------:R-:W-:Y:S01]  /*e650*/  @!P4 HADD2 R19, -R190.H0_H0, -RZ.H0_H0 ;  /* 0xa00000ffbe13c230 */ /* 0x000fe20000000900 */
[----:B------:R-:W-:Y:S01]  /*e660*/  PRMT R49, R190, 0x5410, R192 ;  /* 0x00005410be317816 */ /* 0x000fe200000000c0 */
[----:B------:R-:W-:Y:S01]  /*e670*/  IMAD.MOV.U32 R68, RZ, RZ, R194 ;  /* 0x000000ffff447224 */ /* 0x000fe200078e00c2 */
[----:B------:R-:W-:Y:S01]  /*e680*/  LOP3.LUT R0, R0, 0xffff, RZ, 0xc0, !PT ;  /* 0x0000ffff00007812 */ /* 0x000fe200078ec0ff */
[----:B------:R-:W-:Y:S01]  /*e690*/  @!P3 HADD2 R28, -R192.H0_H0, -RZ.H0_H0 ;  /* 0xa00000ffc01cb230 */ /* 0x000fe20000000900 */
[----:B------:R-:W-:Y:S01]  /*e6a0*/  @!P4 PRMT R190, R19, 0x5410, RZ ;  /* 0x0000541013bec816 */ /* 0x000fe200000000ff */
[----:B------:R3:W1:Y:S01]  /*e6b0*/  MUFU.EX2 R6, R69 ;  /* 0x0000004500067308 */ /* 0x0006620000000800 */
[----:B------:R-:W-:Y:S01]  /*e6c0*/  ISETP.GE.U32.AND P4, PT, R48, R0, PT ;  /* 0x000000003000720c */ /* 0x000fe20003f86070 */
[----:B------:R-:W-:Y:S01]  /*e6d0*/  IMAD.MOV.U32 R131, RZ, RZ, R53 ;  /* 0x000000ffff837224 */ /* 0x000fe200078e0035 */
[----:B------:R-:W-:Y:S01]  /*e6e0*/  SHF.R.U32.HI R0, RZ, 0x10, R4 ;  /* 0x00000010ff007819 */ /* 0x000fe20000011604 */
[----:B------:R-:W-:Y:S01]  /*e6f0*/  IMAD.MOV.U32 R130, RZ, RZ, R64 ;  /* 0x000000ffff827224 */ /* 0x000fe200078e0040 */
[----:B------:R-:W-:Y:S01]  /*e700*/  PRMT R19, R230, 0x5410, R231 ;  /* 0x00005410e6137816 */ /* 0x000fe200000000e7 */
[----:B------:R-:W-:Y:S01]  /*e710*/  IMAD.MOV.U32 R133, RZ, RZ, R105 ;  /* 0x000000ffff857224 */ /* 0x000fe200078e0069 */
[----:B------:R-:W-:Y:S01]  /*e720*/  LOP3.LUT R0, R0, 0xff, RZ, 0xc0, !PT ;  /* 0x000000ff00007812 */ /* 0x000fe200078ec0ff */
[----:B------:R-:W-:Y:S01]  /*e730*/  IMAD.MOV.U32 R132, RZ, RZ, R104 ;  /* 0x000000ffff847224 */ /* 0x000fe200078e0068 */
[----:B------:R-:W-:-:S02]  /*e740*/  @!P1 PRMT R231, R32, 0x5410, RZ ;  /* 0x0000541020e79816 */ /* 0x000fc400000000ff */
[----:B------:R-:W-:Y:S02]  /*e750*/  @!P3 PRMT R192, R28, 0x5410, RZ ;  /* 0x000054101cc0b816 */ /* 0x000fe400000000ff */
[----:B------:R-:W-:Y:S02]  /*e760*/  ISETP.GE.U32.AND P3, PT, R48, R7, PT ;  /* 0x000000073000720c */ /* 0x000fe40003f66070 */
[----:B------:R-:W-:Y:S02]  /*e770*/  @!P6 PRMT R230, R33, 0x5410, RZ ;  /* 0x0000541021e6e816 */ /* 0x000fe400000000ff */
[----:B---3--:R-:W-:Y:S02]  /*e780*/  MOV R69, R195 ;  /* 0x000000c300457202 */ /* 0x008fe40000000f00 */
[----:B------:R-:W-:Y:S02]  /*e790*/  PRMT R195, R219, 0x5410, R196 ;  /* 0x00005410dbc37816 */ /* 0x000fe400000000c4 */
[----:B------:R-:W-:Y:S01]  /*e7a0*/  @!P0 PRMT R196, R26, 0x5410, RZ ;  /* 0x000054101ac48816 */ /* 0x000fe200000000ff */
[----:B------:R-:W-:Y:S01]  /*e7b0*/  MUFU.EX2 R7, R69 ;  /* 0x0000004500077308 */ /* 0x000fe20000000800 */
[----:B------:R-:W-:Y:S01]  /*e7c0*/  ISETP.GE.U32.AND P0, PT, R48, R3, PT ;  /* 0x000000033000720c */ /* 0x000fe20003f06070 */
[----:B-1----:R-:W-:Y:S01]  /*e7d0*/  FADD.FTZ R3, R5, R2 ;  /* 0x0000000205037221 */ /* 0x002fe20000010000 */
[----:B------:R-:W-:-:S02]  /*e7e0*/  F2FP.PACK_AB R2, R6, R5 ;  /* 0x000000050602723e */ /* 0x000fc400000000ff */
[----:B------:R-:W-:Y:S01]  /*e7f0*/  @!P5 PRMT R219, R27, 0x5410, RZ ;  /* 0x000054101bdbd816 */ /* 0x000fe200000000ff */
[----:B------:R-:W-:Y:S01]  /*e800*/  FADD.FTZ R3, R6, R3 ;  /* 0x0000000306037221 */ /* 0x000fe20000010000 */
[C---:B------:R-:W-:Y:S01]  /*e810*/  PRMT R212, R2.reuse, 0x7610, R212 ;  /* 0x0000761002d47816 */ /* 0x040fe200000000d4 */
[----:B------:R-:W-:Y:S01]  /*e820*/  MUFU.EX2 R6, R72 ;  /* 0x0000004800067308 */ /* 0x000fe20000000800 */
[----:B------:R-:W-:Y:S02]  /*e830*/  PRMT R252, R2, 0x7632, R252 ;  /* 0x0000763202fc7816 */ /* 0x000fe400000000fc */
[----:B------:R-:W-:Y:S01]  /*e840*/  ISETP.GE.U32.AND P5, PT, R48, R0, PT ;  /* 0x000000003000720c */ /* 0x000fe20003fa6070 */
[----:B------:R-:W-:Y:S01]  /*e850*/  @!P2 HADD2 R31, -R212.H0_H0, -RZ.H0_H0 ;  /* 0xa00000ffd41fa230 */ /* 0x000fe20000000900 */
[----:B------:R-:W-:Y:S01]  /*e860*/  LOP3.LUT R0, R4, 0xff, RZ, 0xc0, !PT ;  /* 0x000000ff04007812 */ /* 0x000fe200078ec0ff */
[----:B------:R-:W-:Y:S01]  /*e870*/  @!P4 HADD2 R30, -R252.H0_H0, -RZ.H0_H0 ;  /* 0xa00000fffc1ec230 */ /* 0x000fe20000000900 */
[----:B------:R-:W-:Y:S01]  /*e880*/  PRMT R194, R212, 0x5410, R252 ;  /* 0x00005410d4c27816 */ /* 0x000fe200000000fc */
[----:B------:R-:W1:Y:S01]  /*e890*/  MUFU.EX2 R2, R73 ;  /* 0x0000004900027308 */ /* 0x000e620000000800 */
[----:B------:R-:W-:Y:S01]  /*e8a0*/  @!P2 PRMT R212, R31, 0x5410, RZ ;  /* 0x000054101fd4a816 */ /* 0x000fe200000000ff */
[----:B------:R-:W-:Y:S01]  /*e8b0*/  IMAD.MOV.U32 R31, RZ, RZ, R95 ;  /* 0x000000ffff1f7224 */ /* 0x000fe200078e005f */
[----:B------:R-:W-:-:S02]  /*e8c0*/  ISETP.GE.U32.AND P2, PT, R48, R0, PT ;  /* 0x000000003000720c */ /* 0x000fc40003f46070 */
[----:B------:R-:W-:Y:S02]  /*e8d0*/  SHF.R.U32.HI R0, RZ, 0x18, R4 ;  /* 0x00000018ff007819 */ /* 0x000fe40000011604 */
[----:B------:R-:W-:Y:S01]  /*e8e0*/  @!P4 PRMT R252, R30, 0x5410, RZ ;  /* 0x000054101efcc816 */ /* 0x000fe200000000ff */
[----:B------:R3:W-:Y:S01]  /*e8f0*/  MUFU.EX2 R5, R191 ;  /* 0x000000bf00057308 */ /* 0x0007e20000000800 */
[----:B------:R-:W-:Y:S01]  /*e900*/  ISETP.GE.U32.AND P4, PT, R48, R0, PT ;  /* 0x000000003000720c */ /* 0x000fe20003f86070 */
[----:B------:R-:W-:Y:S01]  /*e910*/  IMAD.MOV.U32 R30, RZ, RZ, R94 ;  /* 0x000000ffff1e7224 */ /* 0x000fe200078e005e */
[----:B------:R-:W-:Y:S02]  /*e920*/  LOP3.LUT R0, R8, 0xff, RZ, 0xc0, !PT ;  /* 0x000000ff08007812 */ /* 0x000fe400078ec0ff */
[----:B--2---:R-:W-:Y:S02]  /*e930*/  PRMT R8, R17, 0x7054, R17 ;  /* 0x0000705411087816 */ /* 0x004fe40000000011 */
[----:B------:R-:W-:Y:S01]  /*e940*/  ISETP.GE.U32.AND P1, PT, R48, R0, PT ;  /* 0x000000003000720c */ /* 0x000fe20003f26070 */
[----:B-1----:R-:W-:Y:S01]  /*e950*/  FADD.FTZ R3, R2, R3 ;  /* 0x0000000302037221 */ /* 0x002fe20000010000 */
[----:B------:R-:W-:-:S02]  /*e960*/  LOP3.LUT R0, R4, 0xffff, RZ, 0xc0, !PT ;  /* 0x0000ffff04007812 */ /* 0x000fc400078ec0ff */
[----:B------:R-:W1:Y:S01]  /*e970*/  MUFU.EX2 R4, R68 ;  /* 0x0000004400047308 */ /* 0x000e620000000800 */
[C---:B------:R-:W-:Y:S01]  /*e980*/  F2FP.PACK_AB R2, R6.reuse, R2 ;  /* 0x000000020602723e */ /* 0x040fe200000000ff */
[----:B------:R-:W-:Y:S01]  /*e990*/  FADD.FTZ R3, R6, R3 ;  /* 0x0000000306037221 */ /* 0x000fe20000010000 */
[----:B------:R-:W-:Y:S02]  /*e9a0*/  SHF.R.U32.HI R0, RZ, 0x8, R0 ;  /* 0x00000008ff007819 */ /* 0x000fe40000011600 */
[----:B------:R-:W-:Y:S02]  /*e9b0*/  PRMT R229, R2, 0x7610, R229 ;  /* 0x0000761002e57816 */ /* 0x000fe400000000e5 */
[----:B------:R-:W-:Y:S02]  /*e9c0*/  LOP3.LUT R0, R0, 0xffff, RZ, 0xc0, !PT ;  /* 0x0000ffff00007812 */ /* 0x000fe400078ec0ff */
[----:B------:R-:W-:Y:S01]  /*e9d0*/  PRMT R228, R2, 0x7632, R228 ;  /* 0x0000763202e47816 */ /* 0x000fe200000000e4 */
[----:B------:R-:W-:Y:S01]  /*e9e0*/  @!P2 HADD2 R34, -R229.H0_H0, -RZ.H0_H0 ;  /* 0xa00000ffe522a230 */ /* 0x000fe20000000900 */
[----:B------:R-:W-:-:S02]  /*e9f0*/  ISETP.GE.U32.AND P6, PT, R48, R0, PT ;  /* 0x000000003000720c */ /* 0x000fc40003fc6070 */
[----:B------:R-:W-:Y:S02]  /*ea00*/  SHF.R.U32.HI R0, RZ, 0x8, R9 ;  /* 0x00000008ff007819 */ /* 0x000fe40000011609 */
[----:B---3--:R-:W-:Y:S01]  /*ea10*/  PRMT R191, R229, 0x5410, R228 ;  /* 0x00005410e5bf7816 */ /* 0x008fe200000000e4 */
[----:B-1----:R-:W-:Y:S01]  /*ea20*/  FADD.FTZ R2, R4, R135 ;  /* 0x0000008704027221 */ /* 0x002fe20000010000 */
[----:B------:R-:W-:Y:S01]  /*ea30*/  LOP3.LUT R0, R0, 0xffff, RZ, 0xc0, !PT ;  /* 0x0000ffff00007812 */ /* 0x000fe200078ec0ff */
[----:B------:R-:W-:Y:S01]  /*ea40*/  IMAD.MOV.U32 R68, RZ, RZ, R193 ;  /* 0x000000ffff447224 */ /* 0x000fe200078e00c1 */
[----:B------:R-:W-:Y:S01]  /*ea50*/  @!P2 PRMT R229, R34, 0x5410, RZ ;  /* 0x0000541022e5a816 */ /* 0x000fe200000000ff */
[----:B------:R-:W-:Y:S01]  /*ea60*/  FADD.FTZ R193, R5, R2 ;  /* 0x0000000205c17221 */ /* 0x000fe20000010000 */
[----:B------:R-:W-:Y:S01]  /*ea70*/  ISETP.GE.U32.AND P2, PT, R48, R0, PT ;  /* 0x000000003000720c */ /* 0x000fe20003f46070 */
[----:B------:R-:W-:Y:S01]  /*ea80*/  IMAD R2, R13, -0x2daee0ad, RZ ;  /* 0xd2511f530d027824 */ /* 0x000fe200078e02ff */
[----:B------:R-:W-:Y:S01]  /*ea90*/  F2FP.PACK_AB R0, R5, R4 ;  /* 0x000000040500723e */ /* 0x000fe200000000ff */
[----:B------:R-:W-:Y:S01]  /*eaa0*/  IMAD.WIDE.U32 R12, R11, -0x2daee0ad, RZ ;  /* 0xd2511f530b0c7825 */ /* 0x000fe200078e00ff */
[----:B------:R-:W-:Y:S01]  /*eab0*/  MOV R32, c[0x0][0x228] ;  /* 0x00008a0000207a02 */ /* 0x000fe20000000f00 */
[----:B------:R-:W-:Y:S01]  /*eac0*/  @!P6 HADD2 R40, -R228.H0_H0, -RZ.H0_H0 ;  /* 0xa00000ffe428e230 */ /* 0x000fe20000000900 */
[C---:B------:R-:W-:Y:S01]  /*ead0*/  PRMT R211, R0.reuse, 0x7610, R211 ;  /* 0x0000761000d37816 */ /* 0x040fe200000000d3 */
[----:B------:R-:W-:Y:S01]  /*eae0*/  IMAD.MOV.U32 R48, RZ, RZ, R204 ;  /* 0x000000ffff307224 */ /* 0x000fe200078e00cc */
[----:B------:R-:W-:Y:S01]  /*eaf0*/  LOP3.LUT R2, R13, UR15, R2, 0x96, !PT ;  /* 0x0000000f0d027c12 */ /* 0x000fe2000f8e9602 */
[----:B------:R-:W-:Y:S01]  /*eb00*/  FADD.FTZ R204, R7, R3 ;  /* 0x0000000307cc7221 */ /* 0x000fe20000010000 */
[----:B------:R-:W-:Y:S01]  /*eb10*/  PRMT R210, R0, 0x7632, R210 ;  /* 0x0000763200d27816 */ /* 0x000fe200000000d2 */
[----:B------:R-:W-:Y:S01]  /*eb20*/  IMAD.SHL.U32 R32, R32, 0x8, RZ ;  /* 0x0000000820207824 */ /* 0x000fe200078e00ff */
[----:B------:R-:W-:Y:S01]  /*eb30*/  F2FP.PACK_AB R0, R203, R7 ;  /* 0x00000007cb00723e */ /* 0x000fe200000000ff */
[----:B------:R-:W-:Y:S01]  /*eb40*/  IMAD.WIDE.U32 R2, R2, -0x326172a9, RZ ;  /* 0xcd9e8d5702027825 */ /* 0x000fe200078e00ff */
[----:B------:R-:W-:Y:S01]  /*eb50*/  MOV R28, R92 ;  /* 0x0000005c001c7202 */ /* 0x000fe20000000f00 */
[----:B------:R-:W-:Y:S01]  /*eb60*/  @!P5 HADD2 R38, -R211.H0_H0, -RZ.H0_H0 ;  /* 0xa00000ffd326d230 */ /* 0x000fe20000000900 */
[----:B------:R-:W-:Y:S01]  /*eb70*/  PRMT R181, R0, 0x7610, R181 ;  /* 0x0000761000b57816 */ /* 0x000fe200000000b5 */
[----:B------:R-:W-:Y:S01]  /*eb80*/  IMAD.WIDE R32, R32, 0x2, R24 ;  /* 0x0000000220207825 */ /* 0x000fe200078e0218 */
[----:B------:R-:W-:Y:S01]  /*eb90*/  PRMT R180, R0, 0x7632, R180 ;  /* 0x0000763200b47816 */ /* 0x000fe200000000b4 */
[----:B------:R-:W-:Y:S01]  /*eba0*/  @!P4 HADD2 R36, -R210.H0_H0, -RZ.H0_H0 ;  /* 0xa00000ffd224c230 */ /* 0x000fe20000000900 */
[----:B------:R-:W-:Y:S01]  /*ebb0*/  LOP3.LUT R0, R3, UR22, R14, 0x96, !PT ;  /* 0x0000001603007c12 */ /* 0x000fe2000f8e960e */
[----:B----4-:R-:W-:Y:S01]  /*ebc0*/  IMAD.MOV.U32 R16, RZ, RZ, R48 ;  /* 0x000000ffff107224 */ /* 0x010fe200078e0030 */
[----:B------:R-:W-:Y:S01]  /*ebd0*/  LOP3.LUT R7, R2, 0xff, RZ, 0xc0, !PT ;  /* 0x000000ff02077812 */ /* 0x000fe200078ec0ff */
[----:B------:R1:W-:Y:S01]  /*ebe0*/  STG.E.U16 [R32.64+-0x80], R18 ;  /* 0xffff801220007986 */ /* 0x0003e2000c101512 */
[C---:B------:R-:W-:Y:S01]  /*ebf0*/  LOP3.LUT R4, R0.reuse, 0xffff, RZ, 0xc0, !PT ;  /* 0x0000ffff00047812 */ /* 0x040fe200078ec0ff */
[----:B------:R-:W-:Y:S01]  /*ec00*/  IMAD.MOV.U32 R14, RZ, RZ, R115 ;  /* 0x000000ffff0e7224 */ /* 0x000fe200078e0073 */
[----:B------:R-:W-:Y:S01]  /*ec10*/  SHF.R.U32.HI R6, RZ, 0x10, R0 ;  /* 0x00000010ff067819 */ /* 0x000fe20000011600 */
[----:B------:R-:W-:Y:S01]  /*ec20*/  @!P3 HADD2 R41, -R181.H0_H0, -RZ.H0_H0 ;  /* 0xa00000ffb529b230 */ /* 0x000fe20000000900 */
[----:B------:R-:W-:Y:S01]  /*ec30*/  SHF.R.U32.HI R5, RZ, 0x8, R4 ;  /* 0x00000008ff057819 */ /* 0x000fe20000011604 */
[----:B------:R-:W-:Y:S01]  /*ec40*/  @!P2 HADD2 R39, -R180.H0_H0, -RZ.H0_H0 ;  /* 0xa00000ffb427a230 */ /* 0x000fe20000000900 */
[----:B------:R-:W-:Y:S01]  /*ec50*/  LOP3.LUT R4, R0, 0xff, RZ, 0xc0, !PT ;  /* 0x000000ff00047812 */ /* 0x000fe200078ec0ff */
[----:B------:R-:W-:Y:S01]  /*ec60*/  IMAD.MOV.U32 R135, RZ, RZ, R107 ;  /* 0x000000ffff877224 */ /* 0x000fe200078e006b */
[----:B------:R-:W-:-:S02]  /*ec70*/  F2FP.PACK_AB R34, R205, R197 ;  /* 0x000000c5cd22723e */ /* 0x000fc400000000ff */
[----:B------:R-:W-:Y:S02]  /*ec80*/  PRMT R4, R4, 0x5410, R5 ;  /* 0x0000541004047816 */ /* 0x000fe40000000005 */
[----:B------:R-:W-:Y:S01]  /*ec90*/  SHF.R.U32.HI R5, RZ, 0x18, R0 ;  /* 0x00000018ff057819 */ /* 0x000fe20000011600 */
[----:B------:R-:W-:Y:S01]  /*eca0*/  @!P0 HADD2 R35, -R34.H1_H1, -RZ.H0_H0 ;  /* 0xa00000ff22238230 */ /* 0x000fe20000000d00 */
[----:B------:R-:W-:Y:S01]  /*ecb0*/  LOP3.LUT R0, R6, 0xff, RZ, 0xc0, !PT ;  /* 0x000000ff06007812 */ /* 0x000fe200078ec0ff */
[----:B------:R-:W-:Y:S01]  /*ecc0*/  HSET2.LE.AND R4, R4, R8, PT ;  /* 0x0000000804047233 */ /* 0x000fe20003803000 */
[----:B------:R-:W-:Y:S01]  /*ecd0*/  SHF.R.U32.HI R6, RZ, 0x10, R2 ;  /* 0x00000010ff067819 */ /* 0x000fe20000011602 */
[----:B------:R-:W-:Y:S01]  /*ece0*/  @!P1 HADD2 R37, -R34.H0_H0, -RZ.H0_H0 ;  /* 0xa00000ff22259230 */ /* 0x000fe20000000900 */
[----:B------:R-:W-:Y:S02]  /*ecf0*/  PRMT R0, R0, 0x5410, R5 ;  /* 0x0000541000007816 */ /* 0x000fe40000000005 */
[----:B------:R-:W-:-:S02]  /*ed00*/  LOP3.LUT R4, R4, R68, RZ, 0xc0, !PT ;  /* 0x0000004404047212 */ /* 0x000fc400078ec0ff */
[----:B------:R-:W-:Y:S01]  /*ed10*/  @P0 PRMT R27, R34, 0x7632, R27 ;  /* 0x00007632221b0816 */ /* 0x000fe2000000001b */
[----:B------:R-:W-:Y:S01]  /*ed20*/  HSET2.LE.AND R0, R0, R8, PT ;  /* 0x0000000800007233 */ /* 0x000fe20003803000 */
[----:B------:R-:W-:Y:S01]  /*ed30*/  @!P0 PRMT R27, R35, 0x5410, RZ ;  /* 0x00005410231b8816 */ /* 0x000fe200000000ff */
[----:B-1----:R-:W-:Y:S01]  /*ed40*/  IMAD.MOV.U32 R18, RZ, RZ, R49 ;  /* 0x000000ffff127224 */ /* 0x002fe200078e0031 */
[----:B------:R-:W-:Y:S02]  /*ed50*/  PRMT R35, R181, 0x5410, R180 ;  /* 0x00005410b5237816 */ /* 0x000fe400000000b4 */
[----:B------:R-:W-:Y:S02]  /*ed60*/  LOP3.LUT R5, R0, R215, RZ, 0xc0, !PT ;  /* 0x000000d700057212 */ /* 0x000fe400078ec0ff */
[----:B------:R-:W-:Y:S02]  /*ed70*/  LOP3.LUT R0, R2, 0xffff, RZ, 0xc0, !PT ;  /* 0x0000ffff02007812 */ /* 0x000fe400078ec0ff */
[----:B------:R-:W-:-:S02]  /*ed80*/  SHF.R.U32.HI R3, RZ, 0x18, R2 ;  /* 0x00000018ff037819 */ /* 0x000fc40000011602 */
[----:B------:R-:W-:Y:S02]  /*ed90*/  SHF.R.U32.HI R0, RZ, 0x8, R0 ;  /* 0x00000008ff007819 */ /* 0x000fe40000011600 */
[----:B------:R-:W-:Y:S02]  /*eda0*/  LOP3.LUT R2, R6, 0xff, RZ, 0xc0, !PT ;  /* 0x000000ff06027812 */ /* 0x000fe400078ec0ff */
[----:B------:R-:W-:Y:S02]  /*edb0*/  PRMT R0, R7, 0x5410, R0 ;  /* 0x0000541007007816 */ /* 0x000fe40000000000 */
[----:B------:R-:W-:Y:S01]  /*edc0*/  PRMT R2, R2, 0x5410, R3 ;  /* 0x0000541002027816 */ /* 0x000fe20000000003 */
[----:B------:R-:W-:Y:S01]  /*edd0*/  IMAD.MOV.U32 R3, RZ, RZ, R113 ;  /* 0x000000ffff037224 */ /* 0x000fe200078e0071 */
[----:B------:R-:W-:Y:S01]  /*ede0*/  MOV R215, R114 ;  /* 0x0000007200d77202 */ /* 0x000fe20000000f00 */
[--C-:B------:R-:W-:Y:S01]  /*edf0*/  HSET2.LE.AND R0, R0, R8.reuse, PT ;  /* 0x0000000800007233 */ /* 0x100fe20003803000 */
[----:B------:R-:W-:Y:S01]  /*ee00*/  @!P6 PRMT R228, R40, 0x5410, RZ ;  /* 0x0000541028e4e816 */ /* 0x000fe200000000ff */
[----:B------:R-:W-:Y:S01]  /*ee10*/  HSET2.LE.AND R2, R2, R8, PT ;  /* 0x0000000802027233 */ /* 0x000fe20003803000 */
[----:B------:R-:W-:Y:S01]  /*ee20*/  @!P3 PRMT R181, R41, 0x5410, RZ ;  /* 0x0000541029b5b816 */ /* 0x000fe200000000ff */
[----:B------:R-:W1:Y:S01]  /*ee30*/  LDSM.16.MT88.4 R8, [R183+0x10000] ;  /* 0x01000000b708783b */ /* 0x000e620000004200 */
[----:B------:R-:W-:Y:S01]  /*ee40*/  LOP3.LUT R6, R0, R214, RZ, 0xc0, !PT ;  /* 0x000000d600067212 */ /* 0x000fe200078ec0ff */
[----:B------:R-:W-:Y:S01]  /*ee50*/  IMAD.MOV.U32 R214, RZ, RZ, R112 ;  /* 0x000000ffffd67224 */ /* 0x000fe200078e0070 */
[----:B------:R-:W-:Y:S01]  /*ee60*/  LOP3.LUT R7, R2, R169, RZ, 0xc0, !PT ;  /* 0x000000a902077212 */ /* 0x000fe200078ec0ff */
[----:B------:R-:W-:Y:S01]  /*ee70*/  IMAD.MOV.U32 R2, RZ, RZ, R122 ;  /* 0x000000ffff027224 */ /* 0x000fe200078e007a */
[----:B------:R-:W-:-:S02]  /*ee80*/  MOV R0, R123 ;  /* 0x0000007b00007202 */ /* 0x000fc40000000f00 */
[----:B------:R-:W-:Y:S02]  /*ee90*/  PRMT R26, R211, 0x5410, R210 ;  /* 0x00005410d31a7816 */ /* 0x000fe400000000d2 */
[----:B------:R-:W-:Y:S02]  /*eea0*/  @P1 PRMT R202, R34, 0x7610, R202 ;  /* 0x0000761022ca1816 */ /* 0x000fe400000000ca */
[----:B------:R-:W-:Y:S02]  /*eeb0*/  @!P5 PRMT R211, R38, 0x5410, RZ ;  /* 0x0000541026d3d816 */ /* 0x000fe400000000ff */
[----:B------:R-:W-:Y:S02]  /*eec0*/  @!P4 PRMT R210, R36, 0x5410, RZ ;  /* 0x0000541024d2c816 */ /* 0x000fe400000000ff */
[----:B------:R-:W-:Y:S02]  /*eed0*/  @!P1 PRMT R202, R37, 0x5410, RZ ;  /* 0x0000541025ca9816 */ /* 0x000fe400000000ff */
[----:B------:R-:W-:Y:S01]  /*eee0*/  @!P2 PRMT R180, R39, 0x5410, RZ ;  /* 0x0000541027b4a816 */ /* 0x000fe200000000ff */
[C---:B-1----:R-:W-:Y:S07]  /*eef0*/  HMMA.16816.F32 R100, R4.reuse, R8, R164 ;  /* 0x000000080464723c */ /* 0x042fee00000018a4 */
[----:B------:R-:W-:Y:S01]  /*ef00*/  IMAD.MOV.U32 R167, RZ, RZ, R121 ;  /* 0x000000ffffa77224 */ /* 0x000fe200078e0079 */
[----:B------:R-:W-:Y:S01]  /*ef10*/  HMMA.16816.F32 R76, R4, R10, R160 ;  /* 0x0000000a044c723c */ /* 0x000fe200000018a0 */
[----:B------:R-:W1:Y:S01]  /*ef20*/  LDSM.16.MT88.4 R8, [R184+0x10000] ;  /* 0x01000000b808783b */ /* 0x000e620000004200 */
[----:B------:R-:W-:Y:S01]  /*ef30*/  MOV R166, R120 ;  /* 0x0000007800a67202 */ /* 0x000fe20000000f00 */
[----:B------:R-:W-:Y:S01]  /*ef40*/  IMAD.MOV.U32 R164, RZ, RZ, R126 ;  /* 0x000000ffffa47224 */ /* 0x000fe200078e007e */
[----:B------:R-:W-:Y:S01]  /*ef50*/  MOV R126, R98 ;  /* 0x00000062007e7202 */ /* 0x000fe20000000f00 */
[----:B------:R-:W-:-:S02]  /*ef60*/  IMAD.MOV.U32 R165, RZ, RZ, R127 ;  /* 0x000000ffffa57224 */ /* 0x000fc400078e007f */
[----:B------:R-:W-:Y:S01]  /*ef70*/  MOV R163, R125 ;  /* 0x0000007d00a37202 */ /* 0x000fe20000000f00 */
[----:B------:R-:W-:Y:S02]  /*ef80*/  IMAD.MOV.U32 R162, RZ, RZ, R124 ;  /* 0x000000ffffa27224 */ /* 0x000fe400078e007c */
[----:B------:R-:W-:Y:S01]  /*ef90*/  IMAD.MOV.U32 R125, RZ, RZ, R97 ;  /* 0x000000ffff7d7224 */ /* 0x000fe200078e0061 */
[----:B------:R-:W-:Y:S01]  /*efa0*/  MOV R161, R165 ;  /* 0x000000a500a17202 */ /* 0x000fe20000000f00 */
[----:B------:R-:W-:Y:S02]  /*efb0*/  IMAD.MOV.U32 R127, RZ, RZ, R99 ;  /* 0x000000ffff7f7224 */ /* 0x000fe400078e0063 */
[----:B------:R-:W-:Y:S02]  /*efc0*/  IMAD.MOV.U32 R124, RZ, RZ, R96 ;  /* 0x000000ffff7c7224 */ /* 0x000fe400078e0060 */
[----:B------:R-:W-:Y:S01]  /*efd0*/  IMAD.MOV.U32 R160, RZ, RZ, R164 ;  /* 0x000000ffffa07224 */ /* 0x000fe200078e00a4 */
[----:B------:R-:W-:Y:S01]  /*efe0*/  MOV R164, R2 ;  /* 0x0000000200a47202 */ /* 0x000fe20000000f00 */
[----:B------:R-:W-:Y:S01]  /*eff0*/  IMAD.MOV.U32 R2, RZ, RZ, R215 ;  /* 0x000000ffff027224 */ /* 0x000fe200078e00d7 */
[----:B-1----:R-:W-:Y:S01]  /*f000*/  HMMA.16816.F32 R52, R4, R8, R156 ;  /* 0x000000080434723c */ /* 0x002fe2000000189c */
[----:B------:R-:W-:-:S07]  /*f010*/  IMAD.MOV.U32 R165, RZ, RZ, R0 ;  /* 0x000000ffffa57224 */ /* 0x000fce00078e0000 */
[C---:B------:R-:W-:Y:S01]  /*f020*/  HMMA.16816.F32 R120, R4.reuse, R10, R152 ;  /* 0x0000000a0478723c */ /* 0x040fe20000001898 */
[----:B------:R-:W1:Y:S01]  /*f030*/  LDSM.16.MT88.4 R8, [R186+0x10000] ;  /* 0x01000000ba08783b */ /* 0x000e620000004200 */
[----:B------:R-:W-:Y:S01]  /*f040*/  IMAD.MOV.U32 R156, RZ, RZ, R88 ;  /* 0x000000ffff9c7224 */ /* 0x000fe200078e0058 */
[----:B------:R-:W-:Y:S01]  /*f050*/  MOV R157, R89 ;  /* 0x00000059009d7202 */ /* 0x000fe20000000f00 */
[----:B------:R-:W-:Y:S02]  /*f060*/  IMAD.MOV.U32 R158, RZ, RZ, R90 ;  /* 0x000000ffff9e7224 */ /* 0x000fe400078e005a */
[----:B------:R-:W-:Y:S02]  /*f070*/  IMAD.MOV.U32 R159, RZ, RZ, R91 ;  /* 0x000000ffff9f7224 */ /* 0x000fe400078e005b */
[----:B------:R-:W-:Y:S02]  /*f080*/  IMAD.MOV.U32 R215, RZ, RZ, R198 ;  /* 0x000000ffffd77224 */ /* 0x000fe400078e00c6 */
[----:B------:R-:W-:Y:S01]  /*f090*/  IMAD.MOV.U32 R0, RZ, RZ, R14 ;  /* 0x000000ffff007224 */ /* 0x000fe200078e000e */
        /* <DEDUP_REMOVED lines=22> */
[----:B------:R-:W-:Y:S01]  /*f200*/  HMMA.16816.F32 R104, R4, R10, R80 ;  /* 0x0000000a0468723c */ /* 0x000fe20000001850 */
[----:B------:R-:W1:Y:S01]  /*f210*/  LDSM.16.MT88.4 R8, [R186+0x14000] ;  /* 0x01400000ba08783b */ /* 0x000e620000004200 */
[----:B------:R-:W-:-:S06]  /*f220*/  MOV R14, R208 ;  /* 0x000000d0000e7202 */ /* 0x000fcc0000000f00 */
[C---:B-1----:R-:W-:Y:S07]  /*f230*/  HMMA.16816.F32 R56, R4.reuse, R10, R156 ;  /* 0x0000000a0438723c */ /* 0x042fee000000189c */
[----:B------:R-:W-:Y:S01]  /*f240*/  MOV R158, R162 ;  /* 0x000000a2009e7202 */ /* 0x000fe20000000f00 */
[----:B------:R-:W-:Y:S01]  /*f250*/  IMAD.MOV.U32 R159, RZ, RZ, R163 ;  /* 0x000000ffff9f7224 */ /* 0x000fe200078e00a3 */
[----:B------:R-:W-:Y:S01]  /*f260*/  HMMA.16816.F32 R80, R4, R8, R248 ;  /* 0x000000080450723c */ /* 0x000fe200000018f8 */
[----:B------:R-:W-:Y:S01]  /*f270*/  IMAD.MOV.U32 R162, RZ, RZ, R166 ;  /* 0x000000ffffa27224 */ /* 0x000fe200078e00a6 */
[----:B------:R-:W1:Y:S01]  /*f280*/  LDSM.16.MT88.4 R8, [R185+0x14000] ;  /* 0x01400000b908783b */ /* 0x000e620000004200 */
[----:B------:R-:W-:Y:S01]  /*f290*/  IMAD.MOV.U32 R163, RZ, RZ, R167 ;  /* 0x000000ffffa37224 */ /* 0x000fe200078e00a7 */
[----:B------:R-:W-:Y:S01]  /*f2a0*/  MOV R167, R3 ;  /* 0x0000000300a77202 */ /* 0x000fe20000000f00 */
[----:B------:R-:W-:Y:S01]  /*f2b0*/  IMAD.MOV.U32 R166, RZ, RZ, R214 ;  /* 0x000000ffffa67224 */ /* 0x000fe200078e00d6 */
[----:B------:R-:W-:Y:S01]  /*f2c0*/  MOV R214, R199 ;  /* 0x000000c700d67202 */ /* 0x000fe20000000f00 */
[----:B------:R-:W-:Y:S01]  /*f2d0*/  IMAD.MOV.U32 R3, RZ, RZ, R171 ;  /* 0x000000ffff037224 */ /* 0x000fe200078e00ab */
[----:B------:R-:W2:Y:S04]  /*f2e0*/  LDL.LU R199, [R1+0x188] ;  /* 0x0001880001c77983 */ /* 0x000ea80000300800 */
[----:B------:R-:W4:Y:S04]  /*f2f0*/  LDL.LU R171, [R1+0x184] ;  /* 0x0001840001ab7983 */ /* 0x000f280000300800 */
[----:B------:R-:W4:Y:S01]  /*f300*/  LDL.LU R198, [R1+0x180] ;  /* 0x0001800001c67983 */ /* 0x000f220000300800 */
[----:B------:R-:W-:Y:S01]  /*f310*/  IMAD.MOV.U32 R156, RZ, RZ, R158 ;  /* 0x000000ffff9c7224 */ /* 0x000fe200078e009e */
[----:B------:R-:W-:Y:S01]  /*f320*/  MOV R158, R160 ;  /* 0x000000a0009e7202 */ /* 0x000fe20000000f00 */
[----:B------:R-:W-:Y:S01]  /*f330*/  IMAD.MOV.U32 R154, RZ, RZ, R162 ;  /* 0x000000ffff9a7224 */ /* 0x000fe200078e00a2 */
[----:B------:R-:W-:Y:S01]  /*f340*/  MOV R155, R163 ;  /* 0x000000a3009b7202 */ /* 0x000fe20000000f00 */
[----:B------:R-:W-:Y:S01]  /*f350*/  IMAD.MOV.U32 R157, RZ, RZ, R159 ;  /* 0x000000ffff9d7224 */ /* 0x000fe200078e009f */
[----:B------:R-:W-:Y:S01]  /*f360*/  MOV R162, R166 ;  /* 0x000000a600a27202 */ /* 0x000fe20000000f00 */
[----:B------:R-:W-:Y:S01]  /*f370*/  IMAD.MOV.U32 R159, RZ, RZ, R161 ;  /* 0x000000ffff9f7224 */ /* 0x000fe200078e00a1 */
[----:B------:R-:W2:Y:S01]  /*f380*/  LDL.LU R208, [R1+0x17c] ;  /* 0x00017c0001d07983 */ /* 0x000ea20000300800 */
        /* <DEDUP_REMOVED lines=10> */
[----:B------:R-:W4:Y:S01]  /*f430*/  LDL.LU R213, [R1+0x178] ;  /* 0x0001780001d57983 */ /* 0x000f220000300800 */
[----:B------:R-:W-:Y:S02]  /*f440*/  IMAD.MOV.U32 R0, RZ, RZ, R14 ;  /* 0x000000ffff007224 */ /* 0x000fe400078e000e */
[----:B------:R-:W-:Y:S01]  /*f450*/  IMAD.MOV.U32 R215, RZ, RZ, R218 ;  /* 0x000000ffffd77224 */ /* 0x000fe200078e00da */
[----:B------:R-:W4:Y:S01]  /*f460*/  LDL.LU R182, [R1+0x174] ;  /* 0x0001740001b67983 */ /* 0x000f220000300800 */
[----:B------:R-:W-:Y:S01]  /*f470*/  IMAD.MOV.U32 R14, RZ, RZ, R206 ;  /* 0x000000ffff0e7224 */ /* 0x000fe200078e00ce */
[C---:B-1----:R-:W-:Y:S02]  /*f480*/  HMMA.16816.F32 R28, R4.reuse, R8, R28 ;  /* 0x00000008041c723c */ /* 0x042fe4000000181c */
[----:B------:R-:W4:Y:S04]  /*f490*/  LDL.LU R218, [R1+0x170] ;  /* 0x0001700001da7983 */ /* 0x000f280000300800 */
[----:B------:R-:W4:Y:S02]  /*f4a0*/  LDL.LU R206, [R1+0x16c] ;  /* 0x00016c0001ce7983 */ /* 0x000f240000300800 */
[----:B------:R-:W-:Y:S02]  /*f4b0*/  HMMA.16816.F32 R124, R4, R10, R124 ;  /* 0x0000000a047c723c */ /* 0x000fe4000000187c */
[----:B------:R-:W1:Y:S01]  /*f4c0*/  LDSM.16.MT88.4 R8, [R183+0x16000] ;  /* 0x01600000b708783b */ /* 0x000e620000004200 */
        /* <DEDUP_REMOVED lines=9> */
[C---:B-1----:R-:W-:Y:S08]  /*f560*/  HMMA.16816.F32 R128, R4.reuse, R8, R128 ;  /* 0x000000080480723c */ /* 0x042ff00000001880 */
[----:B------:R-:W-:Y:S01]  /*f570*/  HMMA.16816.F32 R132, R4, R10, R132 ;  /* 0x0000000a0484723c */ /* 0x000fe20000001884 */
[----:B------:R-:W1:Y:S01]  /*f580*/  LDSM.16.MT88.4 R8, [R184+0x16000] ;  /* 0x01600000b808783b */ /* 0x000e620000004200 */
[----:B------:R-:W-:-:S02]  /*f590*/  IMAD.MOV.U32 R162, RZ, RZ, R0 ;  /* 0x000000ffffa27224 */ /* 0x000fc400078e0000 */
[----:B------:R-:W-:Y:S02]  /*f5a0*/  IMAD.MOV.U32 R150, RZ, RZ, R165 ;  /* 0x000000ffff967224 */ /* 0x000fe400078e00a5 */
[----:B------:R-:W-:Y:S01]  /*f5b0*/  IMAD.MOV.U32 R161, RZ, RZ, R2 ;  /* 0x000000ffffa17224 */ /* 0x000fe200078e0002 */
[----:B------:R-:W-:Y:S01]  /*f5c0*/  MOV R141, R148 ;  /* 0x00000094008d7202 */ /* 0x000fe20000000f00 */
[----:B------:R-:W-:Y:S01]  /*f5d0*/  IMAD.MOV.U32 R140, RZ, RZ, R147 ;  /* 0x000000ffff8c7224 */ /* 0x000fe200078e0093 */
[----:B------:R-:W-:Y:S01]  /*f5e0*/  MOV R136, R151 ;  /* 0x0000009700887202 */ /* 0x000fe20000000f00 */
[----:B------:R-:W-:Y:S01]  /*f5f0*/  IMAD.MOV.U32 R142, RZ, RZ, R149 ;  /* 0x000000ffff8e7224 */ /* 0x000fe200078e0095 */
[----:B------:R-:W-:Y:S01]  /*f600*/  MOV R139, R162 ;  /* 0x000000a2008b7202 */ /* 0x000fe20000000f00 */
[----:B------:R-:W-:Y:S02]  /*f610*/  IMAD.MOV.U32 R143, RZ, RZ, R150 ;  /* 0x000000ffff8f7224 */ /* 0x000fe400078e0096 */
[----:B------:R-:W-:-:S02]  /*f620*/  IMAD.MOV.U32 R137, RZ, RZ, R160 ;  /* 0x000000ffff897224 */ /* 0x000fc400078e00a0 */
[----:B------:R-:W-:-:S07]  /*f630*/  IMAD.MOV.U32 R138, RZ, RZ, R161 ;  /* 0x000000ffff8a7224 */ /* 0x000fce00078e00a1 */
[C---:B-1----:R-:W-:Y:S08]  /*f640*/  HMMA.16816.F32 R136, R4.reuse, R8, R136 ;  /* 0x000000080488723c */ /* 0x042ff00000001888 */
[----:B------:R-:W-:Y:S01]  /*f650*/  HMMA.16816.F32 R140, R4, R10, R140 ;  /* 0x0000000a048c723c */ /* 0x000fe2000000188c */
[----:B------:R-:W1:Y:S01]  /*f660*/  LDSM.16.MT88.4 R8, [R186+0x16000] ;  /* 0x01600000ba08783b */ /* 0x000e620000004200 */
[----:B------:R-:W-:Y:S01]  /*f670*/  MOV R163, R214 ;  /* 0x000000d600a37202 */ /* 0x000fe20000000f00 */
[----:B------:R-:W-:Y:S01]  /*f680*/  IMAD.MOV.U32 R165, RZ, RZ, R215 ;  /* 0x000000ffffa57224 */ /* 0x000fe200078e00d7 */
[----:B------:R-:W-:Y:S01]  /*f690*/  MOV R166, R14 ;  /* 0x0000000e00a67202 */ /* 0x000fe20000000f00 */
[----:B------:R-:W-:-:S02]  /*f6a0*/  IMAD.MOV.U32 R164, RZ, RZ, R3 ;  /* 0x000000ffffa47224 */ /* 0x000fc400078e0003 */
[----:B------:R-:W-:Y:S01]  /*f6b0*/  IMAD.MOV.U32 R144, RZ, RZ, R163 ;  /* 0x000000ffff907224 */ /* 0x000fe200078e00a3 */
[----:B------:R-:W-:Y:S01]  /*f6c0*/  MOV R146, R165 ;  /* 0x000000a500927202 */ /* 0x000fe20000000f00 */
[----:B------:R-:W-:Y:S02]  /*f6d0*/  IMAD.MOV.U32 R145, RZ, RZ, R164 ;  /* 0x000000ffff917224 */ /* 0x000fe400078e00a4 */
[----:B------:R-:W-:Y:S02]  /*f6e0*/  IMAD.MOV.U32 R147, RZ, RZ, R166 ;  /* 0x000000ffff937224 */ /* 0x000fe400078e00a6 */
[----:B------:R-:W-:Y:S01]  /*f6f0*/  IMAD.MOV.U32 R2, RZ, RZ, R187 ;  /* 0x000000ffff027224 */ /* 0x000fe200078e00bb */
[----:B------:R-:W-:Y:S01]  /*f700*/  MOV R3, R192 ;  /* 0x000000c000037202 */ /* 0x000fe20000000f00 */
[----:B------:R-:W-:Y:S01]  /*f710*/  IMAD.MOV.U32 R167, RZ, RZ, R209 ;  /* 0x000000ffffa77224 */ /* 0x000fe200078e00d1 */
[C---:B-1----:R-:W-:Y:S08]  /*f720*/  HMMA.16816.F32 R152, R4.reuse, R10, R152 ;  /* 0x0000000a0498723c */ /* 0x042ff00000001898 */
[----:B------:R-:W-:Y:S01]  /*f730*/  HMMA.16816.F32 R144, R4, R8, R144 ;  /* 0x000000080490723c */ /* 0x000fe20000001890 */
        /* <DEDUP_REMOVED lines=9> */
[----:B------:R-:W3:Y:S01]  /*f7d0*/  LDL.LU R209, [R1+0x168] ;  /* 0x0001680001d17983 */ /* 0x000ee20000300800 */
[----:B------:R-:W-:-:S02]  /*f7e0*/  IMAD.MOV.U32 R178, RZ, RZ, R172 ;  /* 0x000000ffffb27224 */ /* 0x000fc400078e00ac */
[----:B------:R-:W-:Y:S01]  /*f7f0*/  IMAD.MOV.U32 R172, RZ, RZ, R2 ;  /* 0x000000ffffac7224 */ /* 0x000fe200078e0002 */
[----:B------:R-:W-:Y:S01]  /*f800*/  PRMT R221, R17, 0x7054, R17 ;  /* 0x0000705411dd7816 */ /* 0x000fe20000000011 */
        /* <DEDUP_REMOVED lines=10> */
[C---:B-1----:R-:W-:Y:S08]  /*f8b0*/  HMMA.16816.F32 R156, R4.reuse, R8, R156 ;  /* 0x00000008049c723c */ /* 0x042ff0000000189c */
[----:B------:R-:W-:Y:S01]  /*f8c0*/  HMMA.16816.F32 R148, R4, R10, R148 ;  /* 0x0000000a0494723c */ /* 0x000fe20000001894 */
[----:B------:R-:W1:Y:S01]  /*f8d0*/  LDSM.16.MT88.4 R8, [R183+0x10800] ;  /* 0x01080000b708783b */ /* 0x000e620000004200 */
[----:B------:R-:W-:Y:S01]  /*f8e0*/  MOV R18, R197 ;  /* 0x000000c500127202 */ /* 0x000fe20000000f00 */
[----:B------:R-:W-:-:S02]  /*f8f0*/  IMAD.MOV.U32 R175, RZ, RZ, R205 ;  /* 0x000000ffffaf7224 */ /* 0x000fc400078e00cd */
[----:B------:R-:W-:Y:S01]  /*f900*/  IMAD.MOV.U32 R166, RZ, RZ, R215 ;  /* 0x000000ffffa67224 */ /* 0x000fe200078e00d7 */
[----:B------:R-:W3:Y:S01]  /*f910*/  LDL.LU R188, [R1+0x160] ;  /* 0x0001600001bc7983 */ /* 0x000ee20000300800 */
[----:B------:R-:W-:Y:S02]  /*f920*/  IMAD.MOV.U32 R176, RZ, RZ, R18 ;  /* 0x000000ffffb07224 */ /* 0x000fe400078e0012 */
[----:B--2---:R-:W-:Y:S02]  /*f930*/  IMAD.MOV.U32 R160, RZ, RZ, R208 ;  /* 0x000000ffffa07224 */ /* 0x004fe400078e00d0 */
[----:B----4-:R-:W-:Y:S01]  /*f940*/  IMAD.MOV.U32 R3, RZ, RZ, R198 ;  /* 0x000000ffff037224 */ /* 0x010fe200078e00c6 */
[----:B------:R-:W2:Y:S01]  /*f950*/  LDL.LU R189, [R1+0x15c] ;  /* 0x00015c0001bd7983 */ /* 0x000ea20000300800 */
[----:B------:R-:W-:Y:S02]  /*f960*/  IMAD.MOV.U32 R0, RZ, RZ, R199 ;  /* 0x000000ffff007224 */ /* 0x000fe400078e00c7 */
[----:B------:R-:W-:-:S02]  /*f970*/  IMAD.MOV.U32 R223, RZ, RZ, R3 ;  /* 0x000000ffffdf7224 */ /* 0x000fc400078e0003 */
[----:B------:R-:W-:Y:S01]  /*f980*/  IMAD.WIDE.U32 R2, R15, -0x2daee0ad, RZ ;  /* 0xd2511f530f027825 */ /* 0x000fe200078e00ff */
[----:B------:R-:W-:-:S04]  /*f990*/  MOV R222, R0 ;  /* 0x0000000000de7202 */ /* 0x000fc80000000f00 */
[----:B------:R-:W-:Y:S02]  /*f9a0*/  LOP3.LUT R0, R3, UR14, R12, 0x96, !PT ;  /* 0x0000000e03007c12 */ /* 0x000fe4000f8e960c */
[C---:B------:R-:W-:Y:S02]  /*f9b0*/  LOP3.LUT R3, R2.reuse, 0xffff, RZ, 0xc0, !PT ;  /* 0x0000ffff02037812 */ /* 0x040fe400078ec0ff */
[--C-:B------:R-:W-:Y:S02]  /*f9c0*/  SHF.R.U32.HI R6, RZ, 0x10, R2.reuse ;  /* 0x00000010ff067819 */ /* 0x100fe40000011602 */
[----:B------:R-:W-:Y:S02]  /*f9d0*/  SHF.R.U32.HI R4, RZ, 0x8, R3 ;  /* 0x00000008ff047819 */ /* 0x000fe40000011603 */
[----:B------:R-:W-:Y:S02]  /*f9e0*/  LOP3.LUT R3, R2, 0xff, RZ, 0xc0, !PT ;  /* 0x000000ff02037812 */ /* 0x000fe400078ec0ff */
[----:B------:R-:W-:-:S02]  /*f9f0*/  SHF.R.U32.HI R7, RZ, 0x18, R2 ;  /* 0x00000018ff077819 */ /* 0x000fc40000011602 */
[C---:B------:R-:W-:Y:S02]  /*fa00*/  LOP3.LUT R2, R0.reuse, 0xffff, RZ, 0xc0, !PT ;  /* 0x0000ffff00027812 */ /* 0x040fe400078ec0ff */
[----:B------:R-:W-:Y:S02]  /*fa10*/  PRMT R12, R3, 0x5410, R4 ;  /* 0x00005410030c7816 */ /* 0x000fe40000000004 */
[----:B------:R-:W-:Y:S02]  /*fa20*/  SHF.R.U32.HI R3, RZ, 0x8, R2 ;  /* 0x00000008ff037819 */ /* 0x000fe40000011602 */
[----:B------:R-:W-:-:S04]  /*fa30*/  LOP3.LUT R2, R0, 0xff, RZ, 0xc0, !PT ;  /* 0x000000ff00027812 */ /* 0x000fc800078ec0ff */
[----:B------:R-:W-:Y:S02]  /*fa40*/  PRMT R3, R2, 0x5410, R3 ;  /* 0x0000541002037816 */ /* 0x000fe40000000003 */
[--C-:B------:R-:W-:Y:S02]  /*fa50*/  SHF.R.U32.HI R2, RZ, 0x10, R0.reuse ;  /* 0x00000010ff027819 */ /* 0x100fe40000011600 */
[----:B------:R-:W-:Y:S02]  /*fa60*/  SHF.R.U32.HI R5, RZ, 0x18, R0 ;  /* 0x00000018ff057819 */ /* 0x000fe40000011600 */
[----:B------:R-:W-:Y:S02]  /*fa70*/  LOP3.LUT R2, R2, 0xff, RZ, 0xc0, !PT ;  /* 0x000000ff02027812 */ /* 0x000fe400078ec0ff */
[----:B------:R-:W-:Y:S01]  /*fa80*/  LOP3.LUT R4, R6, 0xff, RZ, 0xc0, !PT ;  /* 0x000000ff06047812 */ /* 0x000fe200078ec0ff */
[----:B------:R-:W-:Y:S01]  /*fa90*/  HSET2.LE.AND R0, R3, R221, PT ;  /* 0x000000dd03007233 */ /* 0x000fe20003803000 */
[----:B------:R-:W-:-:S02]  /*faa0*/  MOV R19, R206 ;  /* 0x000000ce00137202 */ /* 0x000fc40000000f00 */
[----:B------:R-:W-:Y:S02]  /*fab0*/  PRMT R2, R2, 0x5410, R5 ;  /* 0x0000541002027816 */ /* 0x000fe40000000005 */
[----:B------:R-:W-:Y:S02]  /*fac0*/  PRMT R3, R4, 0x5410, R7 ;  /* 0x0000541004037816 */ /* 0x000fe40000000007 */
[----:B------:R-:W-:Y:S01]  /*fad0*/  LOP3.LUT R4, R0, R19, RZ, 0xc0, !PT ;  /* 0x0000001300047212 */ /* 0x000fe200078ec0ff */
[--C-:B------:R-:W-:Y:S01]  /*fae0*/  HSET2.LE.AND R0, R2, R221.reuse, PT ;  /* 0x000000dd02007233 */ /* 0x100fe20003803000 */
[----:B------:R-:W-:Y:S01]  /*faf0*/  IMAD.MOV.U32 R226, RZ, RZ, R222 ;  /* 0x000000ffffe27224 */ /* 0x000fe200078e00de */
[--C-:B------:R-:W-:Y:S01]  /*fb00*/  HSET2.LE.AND R2, R12, R221.reuse, PT ;  /* 0x000000dd0c027233 */ /* 0x100fe20003803000 */
[----:B------:R-:W-:Y:S01]  /*fb10*/  IMAD.MOV.U32 R227, RZ, RZ, R223 ;  /* 0x000000ffffe37224 */ /* 0x000fe200078e00df */
[----:B------:R-:W-:Y:S01]  /*fb20*/  HSET2.LE.AND R3, R3, R221, PT ;  /* 0x000000dd03037233 */ /* 0x000fe20003803000 */
[----:B------:R-:W-:Y:S01]  /*fb30*/  LOP3.LUT R5, R0, R213, RZ, 0xc0, !PT ;  /* 0x000000d500057212 */ /* 0x000fe200078ec0ff */
[----:B------:R-:W-:Y:S01]  /*fb40*/  LDSM.16.MT88.4 R16, [R184+0x10800] ;  /* 0x01080000b810783b */ /* 0x000fe20000004200 */
[----:B------:R-:W-:-:S02]  /*fb50*/  LOP3.LUT R6, R2, R171, RZ, 0xc0, !PT ;  /* 0x000000ab02067212 */ /* 0x000fc400078ec0ff */
[----:B------:R-:W-:Y:S01]  /*fb60*/  LOP3.LUT R7, R3, R170, RZ, 0xc0, !PT ;  /* 0x000000aa03077212 */ /* 0x000fe200078ec0ff */
        /* <DEDUP_REMOVED lines=8> */
[----:B------:R-:W-:Y:S02]  /*fbf0*/  IMAD.MOV.U32 R179, RZ, RZ, R161 ;  /* 0x000000ffffb37224 */ /* 0x000fe400078e00a1 */
[----:B------:R-:W-:Y:S01]  /*fc00*/  IMAD.MOV.U32 R174, RZ, RZ, R162 ;  /* 0x000000ffffae7224 */ /* 0x000fe200078e00a2 */
[----:B------:R-:W-:Y:S01]  /*fc10*/  MOV R162, R164 ;  /* 0x000000a400a27202 */ /* 0x000fe20000000f00 */
[----:B------:R-:W-:Y:S01]  /*fc20*/  IMAD.MOV.U32 R161, RZ, RZ, R165 ;  /* 0x000000ffffa17224 */ /* 0x000fe200078e00a5 */
[----:B-1----:R-:W-:Y:S01]  /*fc30*/  HMMA.16816.F32 R232, R4, R10, R76 ;  /* 0x0000000a04e8723c */ /* 0x002fe2000000184c */
[----:B------:R-:W-:-:S07]  /*fc40*/  IMAD.MOV.U32 R160, RZ, RZ, R166 ;  /* 0x000000ffffa07224 */ /* 0x000fce00078e00a6 */
[----:B------:R-:W-:Y:S01]  /*fc50*/  HMMA.16816.F32 R164, R4, R8, R100 ;  /* 0x0000000804a4723c */ /* 0x000fe20000001864 */
[----:B------:R-:W1:Y:S01]  /*fc60*/  LDSM.16.MT88.4 R8, [R186+0x10800] ;  /* 0x01080000ba08783b */ /* 0x000e620000004200 */
[----:B------:R-:W-:Y:S01]  /*fc70*/  IMAD.MOV.U32 R243, RZ, RZ, R226 ;  /* 0x000000fffff37224 */ /* 0x000fe200078e00e2 */
[----:B------:R-:W-:-:S05]  /*fc80*/  MOV R242, R227 ;  /* 0x000000e300f27202 */ /* 0x000fca0000000f00 */
[C---:B-1----:R-:W-:Y:S08]  /*fc90*/  HMMA.16816.F32 R224, R4.reuse, R8, R96 ;  /* 0x0000000804e0723c */ /* 0x042ff00000001860 */
[----:B------:R-:W-:Y:S01]  /*fca0*/  HMMA.16816.F32 R100, R4, R10, R72 ;  /* 0x0000000a0464723c */ /* 0x000fe20000001848 */
[----:B------:R-:W1:Y:S01]  /*fcb0*/  LDSM.16.MT88.4 R8, [R183+0x12800] ;  /* 0x01280000b708783b */ /* 0x000e620000004200 */
[----:B------:R-:W-:Y:S01]  /*fcc0*/  IMAD.MOV.U32 R78, RZ, RZ, R234 ;  /* 0x000000ffff4e7224 */ /* 0x000fe200078e00ea */
[----:B------:R-:W-:Y:S01]  /*fcd0*/  MOV R3, R232 ;  /* 0x000000e800037202 */ /* 0x000fe20000000f00 */
[----:B------:R-:W-:-:S02]  /*fce0*/  IMAD.MOV.U32 R77, RZ, RZ, R235 ;  /* 0x000000ffff4d7224 */ /* 0x000fc400078e00eb */
[----:B------:R-:W-:Y:S02]  /*fcf0*/  IMAD.MOV.U32 R76, RZ, RZ, R233 ;  /* 0x000000ffff4c7224 */ /* 0x000fe400078e00e9 */
[C---:B------:R-:W-:Y:S08]  /*fd00*/  HMMA.16816.F32 R248, R4.reuse, R16, R52 ;  /* 0x0000001004f8723c */ /* 0x040ff00000001834 */
[C---:B------:R-:W-:Y:S01]  /*fd10*/  HMMA.16816.F32 R236, R4.reuse, R18, R120 ;  /* 0x0000001204ec723c */ /* 0x040fe20000001878 */
[----:B------:R-:W4:Y:S07]  /*fd20*/  LDSM.16.MT88.4 R16, [R184+0x12800] ;  /* 0x01280000b810783b */ /* 0x000f2e0000004200 */
[C---:B-1----:R-:W-:Y:S08]  /*fd30*/  HMMA.16816.F32 R92, R4.reuse, R8, R92 ;  /* 0x00000008045c723c */ /* 0x042ff0000000185c */
[----:B------:R-:W-:Y:S01]  /*fd40*/  HMMA.16816.F32 R232, R4, R10, R68 ;  /* 0x0000000a04e8723c */ /* 0x000fe20000001844 */
[----:B------:R-:W1:Y:S01]  /*fd50*/  LDSM.16.MT88.4 R8, [R186+0x12800] ;  /* 0x01280000ba08783b */ /* 0x000e620000004200 */
[----:B------:R-:W-:Y:S01]  /*fd60*/  IMAD.MOV.U32 R14, RZ, RZ, R190 ;  /* 0x000000ffff0e7224 */ /* 0x000fe200078e00be */
[----:B------:R-:W-:Y:S01]  /*fd70*/  MOV R213, R222 ;  /* 0x000000de00d57202 */ /* 0x000fe20000000f00 */
[----:B------:R-:W-:Y:S01]  /*fd80*/  IMAD.MOV.U32 R170, RZ, RZ, R174 ;  /* 0x000000ffffaa7224 */ /* 0x000fe200078e00ae */
[----:B------:R-:W2:Y:S01]  /*fd90*/  LDL.LU R190, [R1+0x158] ;  /* 0x0001580001be7983 */ /* 0x000ea20000300800 */
[----:B------:R-:W-:-:S02]  /*fda0*/  IMAD.MOV.U32 R241, RZ, RZ, R220 ;  /* 0x000000fffff17224 */ /* 0x000fc400078e00dc */
[----:B------:R-:W-:Y:S02]  /*fdb0*/  IMAD.MOV.U32 R240, RZ, RZ, R221 ;  /* 0x000000fffff07224 */ /* 0x000fe400078e00dd */
[----:B------:R-:W-:Y:S02]  /*fdc0*/  IMAD.MOV.U32 R79, RZ, RZ, R223 ;  /* 0x000000ffff4f7224 */ /* 0x000fe400078e00df */
[----:B------:R-:W-:Y:S02]  /*fdd0*/  IMAD.MOV.U32 R163, RZ, RZ, R218 ;  /* 0x000000ffffa37224 */ /* 0x000fe400078e00da */
[----:B------:R-:W-:Y:S01]  /*fde0*/  IMAD.MOV.U32 R173, RZ, RZ, R201 ;  /* 0x000000ffffad7224 */ /* 0x000fe200078e00c9 */
[----:B------:R-:W-:Y:S01]  /*fdf0*/  MOV R171, R177 ;  /* 0x000000b100ab7202 */ /* 0x000fe20000000f00 */
[----:B------:R-:W-:Y:S01]  /*fe00*/  IMAD.MOV.U32 R174, RZ, RZ, R14 ;  /* 0x000000ffffae7224 */ /* 0x000fe200078e000e */
[----:B----4-:R-:W-:Y:S01]  /*fe10*/  HMMA.16816.F32 R244, R4, R16, R44 ;  /* 0x0000001004f4723c */ /* 0x010fe2000000182c */
[----:B------:R-:W4:Y:S01]  /*fe20*/  LDSM.16.MT88.4 R12, [R185+0x10800] ;  /* 0x01080000b90c783b */ /* 0x000f220000004200 */
[----:B------:R-:W-:Y:S01]  /*fe30*/  IMAD.MOV.U32 R55, RZ, RZ, R176 ;  /* 0x000000ffff377224 */ /* 0x000fe200078e00b0 */
[----:B------:R-:W-:Y:S01]  /*fe40*/  MOV R74, R77 ;  /* 0x0000004d004a7202 */ /* 0x000fe20000000f00 */
[----:B------:R-:W-:-:S02]  /*fe50*/  IMAD.MOV.U32 R0, RZ, RZ, R178 ;  /* 0x000000ffff007224 */ /* 0x000fc400078e00b2 */
        /* <DEDUP_REMOVED lines=8> */
[----:B------:R-:W-:Y:S01]  /*fee0*/  LDSM.16.MT88.4 R16, [R184+0x14800] ;  /* 0x01480000b810783b */ /* 0x000fe20000004200 */
[----:B------:R-:W-:-:S03]  /*fef0*/  MOV R214, R216 ;  /* 0x000000d800d67202 */ /* 0x000fc60000000f00 */
[----:B------:R-:W2:Y:S02]  /*ff00*/  LDL.LU R192, [R1+0x154] ;  /* 0x0001540001c07983 */ /* 0x000ea40000300800 */
[C---:B-1----:R-:W-:Y:S08]  /*ff10*/  HMMA.16816.F32 R220, R4.reuse, R8, R88 ;  /* 0x0000000804dc723c */ /* 0x042ff00000001858 */
[C---:B------:R-:W-:Y:S01]  /*ff20*/  HMMA.16816.F32 R112, R4.reuse, R10, R64 ;  /* 0x0000000a0470723c */ /* 0x040fe20000001840 */
[----:B------:R-:W1:Y:S07]  /*ff30*/  LDSM.16.MT88.4 R8, [R183+0x14800] ;  /* 0x01480000b708783b */ /* 0x000e6e0000004200 */
[C---:B----4-:R-:W-:Y:S08]  /*ff40*/  HMMA.16816.F32 R96, R4.reuse, R12, R48 ;  /* 0x0000000c0460723c */ /* 0x050ff00000001830 */
[----:B------:R-:W-:Y:S01]  /*ff50*/  HMMA.16816.F32 R116, R4, R14, R116 ;  /* 0x0000000e0474723c */ /* 0x000fe20000001874 */
[----:B------:R-:W4:Y:S01]  /*ff60*/  LDSM.16.MT88.4 R12, [R185+0x12800] ;  /* 0x01280000b90c783b */ /* 0x000f220000004200 */
[----:B------:R-:W-:Y:S01]  /*ff70*/  IMAD.MOV.U32 R72, RZ, RZ, R173 ;  /* 0x000000ffff487224 */ /* 0x000fe200078e00ad */
[----:B------:R-:W-:-:S02]  /*ff80*/  MOV R3, R175 ;  /* 0x000000af00037202 */ /* 0x000fc40000000f00 */
[----:B------:R-:W-:Y:S01]  /*ff90*/  MOV R77, R162 ;  /* 0x000000a2004d7202 */ /* 0x000fe20000000f00 */
[----:B---3--:R-:W-:Y:S02]  /*ffa0*/  IMAD.MOV.U32 R212, RZ, RZ, R209 ;  /* 0x000000ffffd47224 */ /* 0x008fe400078e00d1 */
[----:B------:R-:W-:Y:S01]  /*ffb0*/  IMAD.MOV.U32 R215, RZ, RZ, R217 ;  /* 0x000000ffffd77224 */ /* 0x000fe200078e00d9 */
[----:B------:R-:W-:Y:S01]  /*ffc0*/  MOV R46, R241 ;  /* 0x000000f1002e7202 */ /* 0x000fe20000000f00 */
[----:B------:R-:W-:Y:S01]  /*ffd0*/  IMAD.MOV.U32 R44, RZ, RZ, R213 ;  /* 0x000000ffff2c7224 */ /* 0x000fe200078e00d5 */
[----:B------:R3:W5:Y:S01]  /*ffe0*/  LDL.LU R219, [R1+0x150] ;  /* 0x0001500001db7983 */ /* 0x0007620000300800 */
[----:B-1----:R-:W-:Y:S01]  /*fff0*/  HMMA.16816.F32 R48, R4, R8, R84 ;  /* 0x000000080430723c */ /* 0x002fe20000001854 */
[----:B------:R-:W-:Y:S01]  /*10000*/  MOV R67, R170 ;  /* 0x000000aa00437202 */ /* 0x000fe20000000f00 */
[----:B------:R-:W-:Y:S02]  /*10010*/  IMAD.MOV.U32 R89, RZ, RZ, R160 ;  /* 0x000000ffff597224 */ /* 0x000fe400078e00a0 */
[----:B------:R-:W-:-:S02]  /*10020*/  IMAD.MOV.U32 R88, RZ, RZ, R161 ;  /* 0x000000ffff587224 */ /* 0x000fc400078e00a1 */
[----:B------:R-:W-:Y:S02]  /*10030*/  IMAD.MOV.U32 R91, RZ, RZ, R163 ;  /* 0x000000ffff5b7224 */ /* 0x000fe400078e00a3 */
[----:B------:R-:W-:Y:S01]  /*10040*/  IMAD.MOV.U32 R45, RZ, RZ, R240 ;  /* 0x000000ffff2d7224 */ /* 0x000fe200078e00f0 */
[C---:B------:R-:W-:Y:S08]  /*10050*/  HMMA.16816.F32 R8, R4.reuse, R10, R60 ;  /* 0x0000000a0408723c */ /* 0x040ff0000000183c */
[C---:B----4-:R-:W-:Y:S08]  /*10060*/  HMMA.16816.F32 R176, R4.reuse, R12, R40 ;  /* 0x0000000c04b0723c */ /* 0x050ff00000001828 */
[----:B------:R-:W-:Y:S01]  /*10070*/  HMMA.16816.F32 R120, R4, R14, R108 ;  /* 0x0000000e0478723c */ /* 0x000fe2000000186c */
[----:B------:R-:W-:Y:S01]  /*10080*/  MOV R87, R48 ;  /* 0x0000003000577202 */ /* 0x000fe20000000f00 */
[----:B------:R-:W-:Y:S01]  /*10090*/  IMAD.MOV.U32 R86, RZ, RZ, R49 ;  /* 0x000000ffff567224 */ /* 0x000fe200078e0031 */
[----:B------:R-:W-:Y:S01]  /*100a0*/  MOV R84, R51 ;  /* 0x0000003300547202 */ /* 0x000fe20000000f00 */
[----:B------:R-:W-:Y:S01]  /*100b0*/  IMAD.MOV.U32 R85, RZ, RZ, R50 ;  /* 0x000000ffff557224 */ /* 0x000fe200078e0032 */
[----:B------:R-:W-:Y:S03]  /*100c0*/  LDSM.16.MT88.4 R12, [R185+0x14800] ;  /* 0x01480000b90c783b */ /* 0x000fe60000004200 */
[----:B------:R-:W-:Y:S01]  /*100d0*/  IMAD.MOV.U32 R51, RZ, RZ, R8 ;  /* 0x000000ffff337224 */ /* 0x000fe200078e0008 */
[----:B------:R-:W-:Y:S01]  /*100e0*/  MOV R49, R10 ;  /* 0x0000000a00317202 */ /* 0x000fe20000000f00 */
[----:B------:R-:W-:-:S02]  /*100f0*/  IMAD.MOV.U32 R50, RZ, RZ, R9 ;  /* 0x000000ffff327224 */ /* 0x000fc400078e0009 */
[----:B------:R-:W-:Y:S02]  /*10100*/  IMAD.MOV.U32 R47, RZ, RZ, R242 ;  /* 0x000000ffff2f7224 */ /* 0x000fe400078e00f2 */
[----:B------:R-:W-:Y:S01]  /*10110*/  IMAD.MOV.U32 R73, RZ, RZ, R78 ;  /* 0x000000ffff497224 */ /* 0x000fe200078e004e */
[----:B------:R-:W-:Y:S01]  /*10120*/  MOV R64, R55 ;  /* 0x0000003700407202 */ /* 0x000fe20000000f00 */
[----:B------:R-:W-:Y:S01]  /*10130*/  IMAD.MOV.U32 R48, RZ, RZ, R11 ;  /* 0x000000ffff307224 */ /* 0x000fe200078e000b */
[----:B------:R3:W5:Y:S04]  /*10140*/  LDL.LU R218, [R1+0x14c] ;  /* 0x00014c0001da7983 */ /* 0x0007680000300800 */
[----:B------:R-:W1:Y:S01]  /*10150*/  LDSM.16.MT88.4 R8, [R186+0x14800] ;  /* 0x01480000ba08783b */ /* 0x000e620000004200 */
[----:B------:R-:W-:Y:S01]  /*10160*/  IMAD.MOV.U32 R170, RZ, RZ, R174 ;  /* 0x000000ffffaa7224 */ /* 0x000fe200078e00ae */
[----:B------:R-:W-:Y:S01]  /*10170*/  MOV R78, R214 ;  /* 0x000000d6004e7202 */ /* 0x000fe20000000f00 */
[----:B------:R-:W-:-:S02]  /*10180*/  IMAD.MOV.U32 R65, RZ, RZ, R79 ;  /* 0x000000ffff417224 */ /* 0x000fc400078e004f */
[----:B------:R-:W-:Y:S02]  /*10190*/  IMAD.MOV.U32 R43, RZ, RZ, R54 ;  /* 0x000000ffff2b7224 */ /* 0x000fe400078e0036 */
[----:B------:R-:W-:Y:S02]  /*101a0*/  IMAD.MOV.U32 R66, RZ, RZ, R52 ;  /* 0x000000ffff427224 */ /* 0x000fe400078e0034 */
[----:B------:R-:W-:Y:S02]  /*101b0*/  IMAD.MOV.U32 R90, RZ, RZ, R212 ;  /* 0x000000ffff5a7224 */ /* 0x000fe400078e00d4 */
[----:B------:R-:W-:Y:S01]  /*101c0*/  IMAD.MOV.U32 R70, RZ, RZ, R243 ;  /* 0x000000ffff467224 */ /* 0x000fe200078e00f3 */
[----:B------:R-:W-:Y:S01]  /*101d0*/  MOV R111, R64 ;  /* 0x00000040006f7202 */ /* 0x000fe20000000f00 */
[----:B------:R-:W-:Y:S01]  /*101e0*/  IMAD.MOV.U32 R109, RZ, RZ, R72 ;  /* 0x000000ffff6d7224 */ /* 0x000fe200078e0048 */
[----:B------:R-:W-:Y:S01]  /*101f0*/  MOV R108, R71 ;  /* 0x00000047006c7202 */ /* 0x000fe20000000f00 */
[----:B------:R-:W-:Y:S01]  /*10200*/  IMAD.MOV.U32 R27, RZ, RZ, R207 ;  /* 0x000000ffff1b7224 */ /* 0x000fe200078e00cf */
[----:B------:R3:W5:Y:S01]  /*10210*/  LDL.LU R209, [R1+0x148] ;  /* 0x0001480001d17983 */ /* 0x0007620000300800 */
[C---:B-1----:R-:W-:Y:S08]  /*10220*/  HMMA.16816.F32 R172, R4.reuse, R8, R80 ;  /* 0x0000000804ac723c */ /* 0x042ff00000001850 */
[----:B------:R-:W-:Y:S01]  /*10230*/  HMMA.16816.F32 R160, R4, R10, R56 ;  /* 0x0000000a04a0723c */ /* 0x000fe20000001838 */
[----:B------:R-:W1:Y:S01]  /*10240*/  LDSM.16.MT88.4 R8, [R183+0x16800] ;  /* 0x01680000b708783b */ /* 0x000e620000004200 */
[----:B------:R-:W-:-:S02]  /*10250*/  IMAD.MOV.U32 R79, RZ, RZ, R215 ;  /* 0x000000ffff4f7224 */ /* 0x000fc400078e00d7 */
[----:B------:R-:W-:Y:S01]  /*10260*/  IMAD.MOV.U32 R110, RZ, RZ, R65 ;  /* 0x000000ffff6e7224 */ /* 0x000fe200078e0041 */
[----:B------:R3:W5:Y:S03]  /*10270*/  LDL.LU.64 R216, [R1+0x140] ;  /* 0x0001400001d87983 */ /* 0x0007660000300a00 */
[C---:B------:R-:W-:Y:S01]  /*10280*/  HMMA.16816.F32 R212, R4.reuse, R18, R104 ;  /* 0x0000001204d4723c */ /* 0x040fe20000001868 */
[----:B------:R3:W5:Y:S04]  /*10290*/  LDL.LU R208, [R1+0x13c] ;  /* 0x00013c0001d07983 */ /* 0x0007680000300800 */
[----:B------:R3:W5:Y:S02]  /*102a0*/  LDL.LU R207, [R1+0x138] ;  /* 0x0001380001cf7983 */ /* 0x0007640000300800 */
[----:B------:R-:W-:Y:S01]  /*102b0*/  IMAD.MOV.U32 R104, RZ, RZ, R45 ;  /* 0x000000ffff687224 */ /* 0x000fe200078e002d */
[C---:B------:R-:W-:Y:S01]  /*102c0*/  HMMA.16816.F32 R52, R4.reuse, R12, R28 ;  /* 0x0000000c0434723c */ /* 0x040fe2000000181c */
[----:B------:R-:W-:Y:S01]  /*102d0*/  MOV R105, R46 ;  /* 0x0000002e00697202 */ /* 0x000fe20000000f00 */
[----:B------:R-:W-:Y:S01]  /*102e0*/  IMAD.MOV.U32 R106, RZ, RZ, R47 ;  /* 0x000000ffff6a7224 */ /* 0x000fe200078e002f */
[----:B------:R3:W5:Y:S04]  /*102f0*/  LDL.LU R206, [R1+0x134] ;  /* 0x0001340001ce7983 */ /* 0x0007680000300800 */
[----:B------:R-:W-:Y:S01]  /*10300*/  IMAD.MOV.U32 R30, RZ, RZ, R44 ;  /* 0x000000ffff1e7224 */ /* 0x000fe200078e002c */
[C---:B------:R-:W-:Y:S01]  /*10310*/  HMMA.16816.F32 R240, R4.reuse, R16, R36 ;  /* 0x0000001004f0723c */ /* 0x040fe20000001824 */
[----:B------:R-:W4:Y:S07]  /*10320*/  LDSM.16.MT88.4 R16, [R184+0x16800] ;  /* 0x01680000b810783b */ /* 0x000f2e0000004200 */
[C---:B-1----:R-:W-:Y:S01]  /*10330*/  HMMA.16816.F32 R80, R4.reuse, R8, R128 ;  /* 0x000000080450723c */ /* 0x042fe20000001880 */
[----:B------:R-:W-:Y:S01]  /*10340*/  IMAD.MOV.U32 R37, RZ, RZ, R76 ;  /* 0x000000ffff257224 */ /* 0x000fe200078e004c */
[----:B------:R-:W-:Y:S01]  /*10350*/  MOV R29, R67 ;  /* 0x00000043001d7202 */ /* 0x000fe20000000f00 */
[----:B------:R-:W-:Y:S01]  /*10360*/  IMAD.MOV.U32 R31, RZ, RZ, R43 ;  /* 0x000000ffff1f7224 */ /* 0x000fe200078e002b */
[----:B------:R3:W5:Y:S03]  /*10370*/  LDL.LU R205, [R1+0x130] ;  /* 0x0001300001cd7983 */ /* 0x0007660000300800 */
[----:B------:R-:W-:Y:S01]  /*10380*/  IMAD.MOV.U32 R130, RZ, RZ, R78 ;  /* 0x000000ffff827224 */ /* 0x000fe200078e004e */
[----:B------:R-:W-:Y:S01]  /*10390*/  HMMA.16816.F32 R44, R4, R14, R124 ;  /* 0x0000000e042c723c */ /* 0x000fe2000000187c */
[----:B------:R-:W-:Y:S01]  /*103a0*/  IMAD.MOV.U32 R131, RZ, RZ, R79 ;  /* 0x000000ffff837224 */ /* 0x000fe200078e004f */
[----:B------:R-:W1:Y:S01]  /*103b0*/  LDSM.16.MT88.4 R12, [R186+0x16800] ;  /* 0x01680000ba0c783b */ /* 0x000e620000004200 */
[----:B------:R-:W-:Y:S01]  /*103c0*/  IMAD.MOV.U32 R28, RZ, RZ, R66 ;  /* 0x000000ffff1c7224 */ /* 0x000fe200078e0042 */
[----:B------:R-:W-:Y:S01]  /*103d0*/  MOV R39, R74 ;  /* 0x0000004a00277202 */ /* 0x000fe20000000f00 */
[----:B------:R-:W-:Y:S01]  /*103e0*/  IMAD.MOV.U32 R107, RZ, RZ, R70 ;  /* 0x000000ffff6b7224 */ /* 0x000fe200078e0046 */
[----:B------:R3:W5:Y:S01]  /*103f0*/  LDL.LU R204, [R1+0x12c] ;  /* 0x00012c0001cc7983 */ /* 0x0007620000300800 */
[----:B------:R-:W-:-:S02]  /*10400*/  MOV R124, R77 ;  /* 0x0000004d007c7202 */ /* 0x000fc40000000f00 */
[C---:B------:R-:W-:Y:S01]  /*10410*/  HMMA.16816.F32 R76, R4.reuse, R10, R132 ;  /* 0x0000000a044c723c */ /* 0x040fe20000001884 */
[----:B------:R-:W3:Y:S01]  /*10420*/  LDSM.16.MT88.4 R8, [R185+0x16800] ;  /* 0x01680000b908783b */ /* 0x000ee20000004200 */
[----:B------:R-:W-:Y:S01]  /*10430*/  IMAD.MOV.U32 R126, RZ, RZ, R68 ;  /* 0x000000ffff7e7224 */ /* 0x000fe200078e0044 */
[----:B------:R-:W-:Y:S02]  /*10440*/  MOV R127, R2 ;  /* 0x00000002007f7202 */ /* 0x000fe40000000f00 */
[----:B------:R-:W-:Y:S01]  /*10450*/  LOP3.LUT R2, R23, UR33, R130, 0x96, !PT ;  /* 0x0000002117027c12 */ /* 0x000fe2000f8e9682 */
[----:B------:R-:W-:Y:S02]  /*10460*/  IMAD.MOV.U32 R38, RZ, RZ, R73 ;  /* 0x000000ffff267224 */ /* 0x000fe400078e0049 */
[----:B------:R-:W-:Y:S02]  /*10470*/  IMAD.MOV.U32 R36, RZ, RZ, R75 ;  /* 0x000000ffff247224 */ /* 0x000fe400078e004b */
[----:B------:R-:W-:Y:S01]  /*10480*/  IMAD.MOV.U32 R125, RZ, RZ, R69 ;  /* 0x000000ffff7d7224 */ /* 0x000fe200078e0045 */
[----:B------:R-:W-:Y:S01]  /*10490*/  MOV R128, R28 ;  /* 0x0000001c00807202 */ /* 0x000fe20000000f00 */
[----:B------:R-:W-:Y:S01]  /*104a0*/  IMAD.MOV.U32 R132, RZ, RZ, R88 ;  /* 0x000000ffff847224 */ /* 0x000fe200078e0058 */
[----:B------:R2:W5:Y:S01]  /*104b0*/  LDL.LU R203, [R1+0x128] ;  /* 0x0001280001cb7983 */ /* 0x0005620000300800 */
[----:B------:R-:W-:Y:S01]  /*104c0*/  IMAD.MOV.U32 R88, RZ, RZ, R0 ;  /* 0x000000ffff587224 */ /* 0x000fe200078e0000 */
[----:B------:R-:W-:Y:S01]  /*104d0*/  LOP3.LUT R0, R21, UR32, R22, 0x96, !PT ;  /* 0x0000002015007c12 */ /* 0x000fe2000f8e9616 */
[----:B------:R-:W-:Y:S01]  /*104e0*/  IMAD.MOV.U32 R130, RZ, RZ, R126 ;  /* 0x000000ffff827224 */ /* 0x000fe200078e007e */
[----:B----4-:R-:W-:Y:S01]  /*104f0*/  HMMA.16816.F32 R72, R4, R16, R136 ;  /* 0x000000100448723c */ /* 0x010fe20000001888 */
[----:B------:R-:W-:Y:S01]  /*10500*/  MOV R126, R3 ;  /* 0x00000003007e7202 */ /* 0x000fe20000000f00 */
[----:B------:R-:W-:-:S06]  /*10510*/  IMAD.WIDE.U32 R2, R2, -0x2daee0ad, RZ ;  /* 0xd2511f5302027825 */ /* 0x000fcc00078e00ff */
[----:B------:R-:W-:Y:S01]  /*10520*/  HMMA.16816.F32 R68, R4, R18, R140 ;  /* 0x000000120444723c */ /* 0x000fe2000000188c */
[----:B------:R-:W-:-:S07]  /*10530*/  LOP3.LUT R3, R3, UR8, R168, 0x96, !PT ;  /* 0x0000000803037c12 */ /* 0x000fce000f8e96a8 */
[C---:B-1----:R-:W-:Y:S08]  /*10540*/  HMMA.16816.F32 R64, R4.reuse, R12, R144 ;  /* 0x0000000c0440723c */ /* 0x042ff00000001890 */
[C---:B------:R-:W-:Y:S08]  /*10550*/  HMMA.16816.F32 R60, R4.reuse, R14, R152 ;  /* 0x0000000e043c723c */ /* 0x040ff00000001898 */
[C---:B---3--:R-:W-:Y:S08]  /*10560*/  HMMA.16816.F32 R56, R4.reuse, R8, R156 ;  /* 0x000000080438723c */ /* 0x048ff0000000189c */
[----:B------:R-:W-:Y:S01]  /*10570*/  HMMA.16816.F32 R40, R4, R10, R148 ;  /* 0x0000000a0428723c */ /* 0x000fe20000001894 */
[----:B------:R-:W-:Y:S01]  /*10580*/  IMAD.MOV.U32 R134, RZ, RZ, R30 ;  /* 0x000000ffff867224 */ /* 0x000fe200078e001e */
[----:B------:R-:W-:Y:S01]  /*10590*/  MOV R133, R31 ;  /* 0x0000001f00857202 */ /* 0x000fe20000000f00 */
[----:B------:R-:W-:Y:S01]  /*105a0*/  IMAD.MOV.U32 R135, RZ, RZ, R29 ;  /* 0x000000ffff877224 */ /* 0x000fe200078e001d */
[----:B------:R-:W1:Y:S01]  /*105b0*/  LDC.U8 R139, c[0x0][0x2d8] ;  /* 0x0000b600ff8b7b82 */ /* 0x000e620000000000 */
[----:B------:R-:W-:Y:S01]  /*105c0*/  MOV R129, R125 ;  /* 0x0000007d00817202 */ /* 0x000fe20000000f00 */
[----:B------:R-:W-:Y:S01]  /*105d0*/  IMAD.MOV.U32 R131, RZ, RZ, R127 ;  /* 0x000000ffff837224 */ /* 0x000fe200078e007f */
[----:B------:R-:W3:Y:S01]  /*105e0*/  LDSM.16.MT88.4 R16, [R184+0x11000] ;  /* 0x01100000b810783b */ /* 0x000ee20000004200 */
[----:B------:R-:W-:-:S03]  /*105f0*/  IMAD.WIDE.U32 R4, R0, -0x2daee0ad, RZ ;  /* 0xd2511f5300047825 */ /* 0x000fc600078e00ff */
[----:B------:R-:W-:Y:S02]  /*10600*/  LDSM.16.MT88.4 R12, [R186+0x11000] ;  /* 0x01100000ba0c783b */ /* 0x000fe40000004200 */
[----:B------:R-:W-:Y:S01]  /*10610*/  LOP3.LUT R0, R5, UR4, R2, 0x96, !PT ;  /* 0x0000000405007c12 */ /* 0x000fe2000f8e9602 */
[----:B------:R-:W-:Y:S01]  /*10620*/  IMAD.WIDE.U32 R2, R3, -0x326172a9, RZ ;  /* 0xcd9e8d5703027825 */ /* 0x000fe200078e00ff */
[----:B------:R4:W5:Y:S03]  /*10630*/  LDL.LU R202, [R1+0x124] ;  /* 0x0001240001ca7983 */ /* 0x0009660000300800 */
[----:B------:R-:W-:Y:S01]  /*10640*/  IMAD.WIDE.U32 R30, R0, -0x326172a9, RZ ;  /* 0xcd9e8d57001e7825 */ /* 0x000fe200078e00ff */
[----:B------:R-:W-:Y:S01]  /*10650*/  LOP3.LUT R3, R3, UR5, R20, 0x96, !PT ;  /* 0x0000000503037c12 */ /* 0x000fe2000f8e9614 */
[----:B------:R4:W5:Y:S03]  /*10660*/  LDL.LU R201, [R1+0x120] ;  /* 0x0001200001c97983 */ /* 0x0009660000300800 */
[----:B------:R-:W-:Y:S01]  /*10670*/  LOP3.LUT R0, R31, UR34, R2, 0x96, !PT ;  /* 0x000000221f007c12 */ /* 0x000fe2000f8e9602 */
[----:B------:R-:W-:Y:S01]  /*10680*/  IMAD.WIDE.U32 R2, R3, -0x2daee0ad, RZ ;  /* 0xd2511f5303027825 */ /* 0x000fe200078e00ff */
[----:B------:R-:W2:Y:S03]  /*10690*/  LDSM.16.MT88.4 R20, [R183+0x11000] ;  /* 0x01100000b714783b */ /* 0x000ea60000004200 */
[----:B------:R-:W-:Y:S01]  /*106a0*/  IMAD.WIDE.U32 R28, R0, -0x2daee0ad, RZ ;  /* 0xd2511f53001c7825 */ /* 0x000fe200078e00ff */
[----:B------:R-:W-:Y:S01]  /*106b0*/  LOP3.LUT R0, R3, UR31, R4, 0x96, !PT ;  /* 0x0000001f03007c12 */ /* 0x000fe2000f8e9604 */
[----:B------:R4:W5:Y:S03]  /*106c0*/  LDL.LU R200, [R1+0x11c] ;  /* 0x00011c0001c87983 */ /* 0x0009660000300800 */
[----:B------:R-:W-:Y:S01]  /*106d0*/  LOP3.LUT R2, R29, UR15, R2, 0x96, !PT ;  /* 0x0000000f1d027c12 */ /* 0x000fe2000f8e9602 */
[----:B------:R-:W-:Y:S01]  /*106e0*/  IMAD.MOV.U32 R125, RZ, RZ, R89 ;  /* 0x000000ffff7d7224 */ /* 0x000fe200078e0059 */
[----:B------:R-:W-:Y:S01]  /*106f0*/  MOV R89, R27 ;  /* 0x0000001b00597202 */ /* 0x000fe20000000f00 */
[----:B------:R-:W-:Y:S01]  /*10700*/  IMAD.MOV.U32 R127, RZ, RZ, R170 ;  /* 0x000000ffff7f7224 */ /* 0x000fe200078e00aa */
[----:B-1----:R-:W-:Y:S01]  /*10710*/  PRMT R139, R139, 0x7054, R139 ;  /* 0x000070548b8b7816 */ /* 0x002fe2000000008b */
[----:B------:R-:W-:-:S04]  /*10720*/  IMAD.WIDE.U32 R2, R2, -0x326172a9, RZ ;  /* 0xcd9e8d5702027825 */ /* 0x000fc800078e00ff */
[----:B------:R-:W-:Y:S01]  /*10730*/  IMAD.MOV.U32 R138, RZ, RZ, R132 ;  /* 0x000000ffff8a7224 */ /* 0x000fe200078e0084 */
[----:B------:R-:W-:Y:S01]  /*10740*/  MOV R145, R126 ;  /* 0x0000007e00917202 */ /* 0x000fe20000000f00 */
[----:B------:R-:W-:Y:S01]  /*10750*/  IMAD.MOV.U32 R170, RZ, RZ, R26 ;  /* 0x000000ffffaa7224 */ /* 0x000fe200078e001a */
[----:B------:R-:W-:Y:S01]  /*10760*/  LOP3.LUT R4, R2, 0xffff, RZ, 0xc0, !PT ;  /* 0x0000ffff02047812 */ /* 0x000fe200078ec0ff */
[----:B------:R-:W-:Y:S01]  /*10770*/  IMAD.WIDE.U32 R26, R0, -0x326172a9, RZ ;  /* 0xcd9e8d57001a7825 */ /* 0x000fe200078e00ff */
[----:B------:R4:W5:Y:S02]  /*10780*/  LDL.LU R199, [R1+0x118] ;  /* 0x0001180001c77983 */ /* 0x0009640000300800 */
[----:B------:R-:W-:Y:S02]  /*10790*/  SHF.R.U32.HI R5, RZ, 0x8, R4 ;  /* 0x00000008ff057819 */ /* 0x000fe40000011604 */
[----:B------:R-:W-:Y:S02]  /*107a0*/  LOP3.LUT R0, R3, UR22, R26, 0x96, !PT ;  /* 0x0000001603007c12 */ /* 0x000fe4000f8e961a */
[----:B------:R-:W-:-:S02]  /*107b0*/  SHF.R.U32.HI R7, RZ, 0x18, R2 ;  /* 0x00000018ff077819 */ /* 0x000fc40000011602 */
[----:B------:R-:W-:Y:S01]  /*107c0*/  MOV R132, R133 ;  /* 0x0000008500847202 */ /* 0x000fe20000000f00 */
[----:B------:R-:W-:Y:S01]  /*107d0*/  IMAD.MOV.U32 R144, RZ, RZ, R125 ;  /* 0x000000ffff907224 */ /* 0x000fe200078e007d */
[----:B------:R-:W-:Y:S01]  /*107e0*/  LOP3.LUT R4, R2, 0xff, RZ, 0xc0, !PT ;  /* 0x000000ff02047812 */ /* 0x000fe200078ec0ff */
[----:B------:R-:W-:Y:S01]  /*107f0*/  IMAD.MOV.U32 R126, RZ, RZ, R85 ;  /* 0x000000ffff7e7224 */ /* 0x000fe200078e0055 */
[----:B------:R-:W-:Y:S01]  /*10800*/  SHF.R.U32.HI R3, RZ, 0x10, R2 ;  /* 0x00000010ff037819 */ /* 0x000fe20000011602 */
[----:B------:R-:W-:Y:S01]  /*10810*/  IMAD.MOV.U32 R147, RZ, RZ, R90 ;  /* 0x000000ffff937224 */ /* 0x000fe200078e005a */
[----:B------:R-:W-:Y:S01]  /*10820*/  PRMT R8, R4, 0x5410, R5 ;  /* 0x0000541004087816 */ /* 0x000fe20000000005 */
[----:B------:R-:W-:Y:S01]  /*10830*/  IMAD.MOV.U32 R136, RZ, RZ, R91 ;  /* 0x000000ffff887224 */ /* 0x000fe200078e005b */
[----:B------:R-:W-:Y:S01]  /*10840*/  LOP3.LUT R3, R3, 0xff, RZ, 0xc0, !PT ;  /* 0x000000ff03037812 */ /* 0x000fe200078ec0ff */
[----:B------:R-:W-:Y:S01]  /*10850*/  IMAD.MOV.U32 R168, RZ, RZ, R182 ;  /* 0x000000ffffa87224 */ /* 0x000fe200078e00b6 */
[C---:B------:R-:W-:Y:S01]  /*10860*/  LOP3.LUT R2, R0.reuse, 0xffff, RZ, 0xc0, !PT ;  /* 0x0000ffff00027812 */ /* 0x040fe200078ec0ff */
[----:B------:R4:W5:Y:S01]  /*10870*/  LDL.LU R198, [R1+0x114] ;  /* 0x0001140001c67983 */ /* 0x0009620000300800 */
[----:B------:R-:W-:-:S02]  /*10880*/  LOP3.LUT R6, R0, 0xff, RZ, 0xc0, !PT ;  /* 0x000000ff00067812 */ /* 0x000fc400078ec0ff */
[--C-:B------:R-:W-:Y:S02]  /*10890*/  SHF.R.U32.HI R4, RZ, 0x10, R0.reuse ;  /* 0x00000010ff047819 */ /* 0x100fe40000011600 */
[----:B------:R-:W-:Y:S01]  /*108a0*/  SHF.R.U32.HI R5, RZ, 0x18, R0 ;  /* 0x00000018ff057819 */ /* 0x000fe20000011600 */
[----:B------:R-:W-:Y:S01]  /*108b0*/  IMAD.MOV.U32 R133, RZ, RZ, R134 ;  /* 0x000000ffff857224 */ /* 0x000fe200078e0086 */
[----:B------:R-:W-:Y:S01]  /*108c0*/  PRMT R7, R3, 0x5410, R7 ;  /* 0x0000541003077816 */ /* 0x000fe20000000007 */
[----:B------:R-:W-:Y:S01]  /*108d0*/  HSET2.LE.AND R3, R8, R139, PT ;  /* 0x0000008b08037233 */ /* 0x000fe20003803000 */
[----:B------:R-:W-:Y:S01]  /*108e0*/  SHF.R.U32.HI R0, RZ, 0x8, R2 ;  /* 0x00000008ff007819 */ /* 0x000fe20000011602 */
[----:B------:R-:W1:Y:S01]  /*108f0*/  LDSM.16.MT88.4 R8, [R185+0x11000] ;  /* 0x01100000b908783b */ /* 0x000e620000004200 */
[----:B------:R-:W-:Y:S02]  /*10900*/  LOP3.LUT R2, R4, 0xff, RZ, 0xc0, !PT ;  /* 0x000000ff04027812 */ /* 0x000fe400078ec0ff */
[----:B------:R-:W-:Y:S01]  /*10910*/  PRMT R0, R6, 0x5410, R0 ;  /* 0x0000541006007816 */ /* 0x000fe20000000000 */
[----:B------:R-:W-:Y:S01]  /*10920*/  IMAD.MOV.U32 R125, RZ, RZ, R86 ;  /* 0x000000ffff7d7224 */ /* 0x000fe200078e0056 */
[----:B------:R-:W-:-:S02]  /*10930*/  PRMT R2, R2, 0x5410, R5 ;  /* 0x0000541002027816 */ /* 0x000fc40000000005 */
[----:B------:R-:W-:Y:S01]  /*10940*/  MOV R146, R89 ;  /* 0x0000005900927202 */ /* 0x000fe20000000f00 */
[--C-:B------:R-:W-:Y:S01]  /*10950*/  HSET2.LE.AND R0, R0, R139.reuse, PT ;  /* 0x0000008b00007233 */ /* 0x100fe20003803000 */
[----:B------:R-:W-:Y:S01]  /*10960*/  IMAD.MOV.U32 R169, RZ, RZ, R136 ;  /* 0x000000ffffa97224 */ /* 0x000fe200078e0088 */
[--C-:B------:R-:W-:Y:S01]  /*10970*/  HSET2.LE.AND R2, R2, R139.reuse, PT ;  /* 0x0000008b02027233 */ /* 0x100fe20003803000 */
[----:B------:R4:W5:Y:S02]  /*10980*/  LDL.LU R197, [R1+0x110] ;  /* 0x0001100001c57983 */ /* 0x0009640000300800 */
[----:B------:R-:W-:Y:S01]  /*10990*/  LOP3.LUT R4, R0, R138, RZ, 0xc0, !PT ;  /* 0x0000008a00047212 */ /* 0x000fe200078ec0ff */
[----:B------:R-:W-:Y:S01]  /*109a0*/  HSET2.LE.AND R0, R7, R139, PT ;  /* 0x0000008b07007233 */ /* 0x000fe20003803000 */
[----:B------:R-:W-:Y:S01]  /*109b0*/  IMAD.MOV.U32 R134, RZ, RZ, R135 ;  /* 0x000000ffff867224 */ /* 0x000fe200078e0087 */
[----:B------:R-:W-:Y:S02]  /*109c0*/  MOV R135, R128 ;  /* 0x0000008000877202 */ /* 0x000fe40000000f00 */
[----:B------:R-:W-:-:S02]  /*109d0*/  LOP3.LUT R5, R2, R195, RZ, 0xc0, !PT ;  /* 0x000000c302057212 */ /* 0x000fc400078ec0ff */
[----:B------:R-:W-:Y:S02]  /*109e0*/  LOP3.LUT R6, R3, R194, RZ, 0xc0, !PT ;  /* 0x000000c203067212 */ /* 0x000fe400078ec0ff */
[----:B------:R-:W-:Y:S01]  /*109f0*/  LOP3.LUT R7, R0, R132, RZ, 0xc0, !PT ;  /* 0x0000008400077212 */ /* 0x000fe200078ec0ff */
        /* <DEDUP_REMOVED lines=8> */
[----:B---3--:R-:W-:Y:S01]  /*10a80*/  HMMA.16816.F32 R156, R4, R16, R248 ;  /* 0x00000010049c723c */ /* 0x008fe200000018f8 */
[----:B------:R-:W-:-:S02]  /*10a90*/  IMAD.MOV.U32 R124, RZ, RZ, R196 ;  /* 0x000000ffff7c7224 */ /* 0x000fc400078e00c4 */
[----:B------:R-:W-:Y:S01]  /*10aa0*/  IMAD.MOV.U32 R132, RZ, RZ, R51 ;  /* 0x000000ffff847224 */ /* 0x000fe200078e0033 */
[----:B------:R-:W-:Y:S01]  /*10ab0*/  MOV R153, R128 ;  /* 0x0000008000997202 */ /* 0x000fe20000000f00 */
[----:B------:R-:W-:Y:S02]  /*10ac0*/  IMAD.MOV.U32 R133, RZ, RZ, R50 ;  /* 0x000000ffff857224 */ /* 0x000fe400078e0032 */
[----:B------:R-:W-:Y:S02]  /*10ad0*/  IMAD.MOV.U32 R139, RZ, RZ, R88 ;  /* 0x000000ffff8b7224 */ /* 0x000fe400078e0058 */
[----:B------:R-:W-:Y:S01]  /*10ae0*/  IMAD.MOV.U32 R135, RZ, RZ, R48 ;  /* 0x000000ffff877224 */ /* 0x000fe200078e0030 */
[----:B--2---:R-:W-:Y:S01]  /*10af0*/  HMMA.16816.F32 R164, R4, R20, R164 ;  /* 0x0000001404a4723c */ /* 0x004fe200000018a4 */
[----:B------:R-:W-:-:S07]  /*10b00*/  IMAD.MOV.U32 R155, RZ, RZ, R130 ;  /* 0x000000ffff9b7224 */ /* 0x000fce00078e0082 */
[----:B------:R-:W-:Y:S01]  /*10b10*/  HMMA.16816.F32 R36, R4, R22, R36 ;  /* 0x000000160424723c */ /* 0x000fe20000001824 */
[----:B------:R-:W-:Y:S01]  /*10b20*/  IMAD.MOV.U32 R128, RZ, RZ, R124 ;  /* 0x000000ffff807224 */ /* 0x000fe200078e007c */
[----:B------:R-:W2:Y:S01]  /*10b30*/  LDSM.16.MT88.4 R20, [R183+0x13000] ;  /* 0x01300000b714783b */ /* 0x000ea20000004200 */
[----:B------:R-:W-:Y:S01]  /*10b40*/  IMAD.MOV.U32 R130, RZ, RZ, R127 ;  /* 0x000000ffff827224 */ /* 0x000fe200078e007f */
[----:B------:R-:W-:-:S04]  /*10b50*/  MOV R124, R87 ;  /* 0x00000057007c7202 */ /* 0x000fc80000000f00 */
[----:B------:R-:W-:Y:S01]  /*10b60*/  HMMA.16816.F32 R148, R4, R12, R224 ;  /* 0x0000000c0494723c */ /* 0x000fe200000018e0 */
[----:B------:R-:W-:-:S07]  /*10b70*/  MOV R127, R84 ;  /* 0x00000054007f7202 */ /* 0x000fce0000000f00 */
[C---:B-1----:R-:W-:Y:S01]  /*10b80*/  HMMA.16816.F32 R140, R4.reuse, R8, R96 ;  /* 0x00000008048c723c */ /* 0x042fe20000001860 */
[----:B------:R-:W-:Y:S01]  /*10b90*/  IMAD.MOV.U32 R154, RZ, RZ, R129 ;  /* 0x000000ffff9a7224 */ /* 0x000fe200078e0081 */
[----:B------:R-:W-:Y:S01]  /*10ba0*/  MOV R136, R105 ;  /* 0x0000006900887202 */ /* 0x000fe20000000f00 */
[----:B------:R-:W-:Y:S01]  /*10bb0*/  IMAD.MOV.U32 R248, RZ, RZ, R107 ;  /* 0x000000fffff87224 */ /* 0x000fe200078e006b */
[----:B------:R-:W-:Y:S01]  /*10bc0*/  MOV R249, R108 ;  /* 0x0000006c00f97202 */ /* 0x000fe20000000f00 */
[----:B------:R-:W-:Y:S02]  /*10bd0*/  IMAD.MOV.U32 R250, RZ, RZ, R109 ;  /* 0x000000fffffa7224 */ /* 0x000fe400078e006d */
[----:B------:R-:W-:Y:S01]  /*10be0*/  IMAD.MOV.U32 R2, RZ, RZ, R187 ;  /* 0x000000ffff027224 */ /* 0x000fe200078e00bb */
[C---:B------:R-:W-:Y:S01]  /*10bf0*/  HMMA.16816.F32 R48, R4.reuse, R18, R236 ;  /* 0x000000120430723c */ /* 0x040fe200000018ec */
[----:B------:R-:W1:Y:S01]  /*10c00*/  LDSM.16.MT88.4 R16, [R184+0x13000] ;  /* 0x01300000b810783b */ /* 0x000e620000004200 */
[----:B------:R-:W-:Y:S01]  /*10c10*/  IMAD.MOV.U32 R251, RZ, RZ, R190 ;  /* 0x000000fffffb7224 */ /* 0x000fe200078e00be */
[----:B------:R-:W-:Y:S01]  /*10c20*/  MOV R3, R188 ;  /* 0x000000bc00037202 */ /* 0x000fe20000000f00 */
[----:B------:R-:W-:Y:S01]  /*10c30*/  IMAD.MOV.U32 R0, RZ, RZ, R189 ;  /* 0x000000ffff007224 */ /* 0x000fe200078e00bd */
[----:B------:R4:W5:Y:S03]  /*10c40*/  LDL.LU R196, [R1+0x10c] ;  /* 0x00010c0001c47983 */ /* 0x0009660000300800 */
[C---:B------:R-:W-:Y:S01]  /*10c50*/  HMMA.16816.F32 R84, R4.reuse, R14, R100 ;  /* 0x0000000e0454723c */ /* 0x040fe20000001864 */
[----:B------:R-:W3:Y:S07]  /*10c60*/  LDSM.16.MT88.4 R12, [R186+0x13000] ;  /* 0x01300000ba0c783b */ /* 0x000eee0000004200 */
[----:B------:R-:W-:Y:S01]  /*10c70*/  HMMA.16816.F32 R88, R4, R10, R116 ;  /* 0x0000000a0458723c */ /* 0x000fe20000001874 */
[----:B------:R-:W3:Y:S01]  /*10c80*/  LDSM.16.MT88.4 R8, [R185+0x13000] ;  /* 0x01300000b908783b */ /* 0x000ee20000004200 */
[----:B------:R-:W-:-:S02]  /*10c90*/  IMAD.MOV.U32 R238, RZ, RZ, R104 ;  /* 0x000000ffffee7224 */ /* 0x000fc400078e0068 */
[----:B------:R-:W-:-:S04]  /*10ca0*/  IMAD.MOV.U32 R239, RZ, RZ, R106 ;  /* 0x000000ffffef7224 */ /* 0x000fc800078e006a */
[C---:B--2---:R-:W-:Y:S01]  /*10cb0*/  HMMA.16816.F32 R92, R4.reuse, R20, R92 ;  /* 0x00000014045c723c */ /* 0x044fe2000000185c */
[----:B------:R-:W-:Y:S01]  /*10cc0*/  MOV R129, R131 ;  /* 0x0000008300817202 */ /* 0x000fe20000000f00 */
[----:B------:R4:W5:Y:S06]  /*10cd0*/  LDL.LU R195, [R1+0x108] ;  /* 0x0001080001c37983 */ /* 0x00096c0000300800 */
[C---:B------:R-:W-:Y:S01]  /*10ce0*/  HMMA.16816.F32 R96, R4.reuse, R22, R152 ;  /* 0x000000160460723c */ /* 0x040fe20000001898 */
[----:B------:R-:W-:Y:S07]  /*10cf0*/  LDSM.16.MT88.4 R20, [R183+0x15000] ;  /* 0x01500000b714783b */ /* 0x000fee0000004200 */
[----:B-1----:R-:W-:Y:S01]  /*10d00*/  HMMA.16816.F32 R100, R4, R16, R244 ;  /* 0x000000100464723c */ /* 0x002fe200000018f4 */
[----:B------:R-:W-:Y:S01]  /*10d10*/  IMAD.MOV.U32 R153, RZ, RZ, R146 ;  /* 0x000000ffff997224 */ /* 0x000fe200078e0092 */
[----:B------:R-:W-:Y:S01]  /*10d20*/  MOV R152, R147 ;  /* 0x0000009300987202 */ /* 0x000fe20000000f00 */
[----:B------:R-:W-:Y:S01]  /*10d30*/  IMAD.MOV.U32 R147, RZ, RZ, R110 ;  /* 0x000000ffff937224 */ /* 0x000fe200078e006e */
[----:B------:R-:W-:-:S04]  /*10d40*/  MOV R146, R111 ;  /* 0x0000006f00927202 */ /* 0x000fc80000000f00 */
[C---:B------:R-:W-:Y:S01]  /*10d50*/  HMMA.16816.F32 R104, R4.reuse, R18, R232 ;  /* 0x000000120468723c */ /* 0x040fe200000018e8 */
[----:B------:R-:W1:Y:S07]  /*10d60*/  LDSM.16.MT88.4 R16, [R184+0x15000] ;  /* 0x01500000b810783b */ /* 0x000e6e0000004200 */
[C---:B---3--:R-:W-:Y:S08]  /*10d70*/  HMMA.16816.F32 R112, R4.reuse, R14, R112 ;  /* 0x0000000e0470723c */ /* 0x048ff00000001870 */
[C---:B------:R-:W-:Y:S08]  /*10d80*/  HMMA.16816.F32 R116, R4.reuse, R8, R176 ;  /* 0x000000080474723c */ /* 0x040ff000000018b0 */
[----:B------:R-:W-:Y:S01]  /*10d90*/  HMMA.16816.F32 R120, R4, R10, R120 ;  /* 0x0000000a0478723c */ /* 0x000fe20000001878 */
[----:B------:R-:W-:Y:S01]  /*10da0*/  LDSM.16.MT88.4 R8, [R185+0x15000] ;  /* 0x01500000b908783b */ /* 0x000fe20000004200 */
[----:B------:R-:W-:Y:S01]  /*10db0*/  MOV R227, R238 ;  /* 0x000000ee00e37202 */ /* 0x000fe20000000f00 */
[----:B------:R-:W-:-:S02]  /*10dc0*/  IMAD.MOV.U32 R131, RZ, RZ, R193 ;  /* 0x000000ffff837224 */ /* 0x000fc400078e00c1 */
[----:B------:R4:W5:Y:S03]  /*10dd0*/  LDL.LU R194, [R1+0x104] ;  /* 0x0001040001c27983 */ /* 0x0009660000300800 */
[C---:B------:R-:W-:Y:S01]  /*10de0*/  HMMA.16816.F32 R108, R4.reuse, R12, R220 ;  /* 0x0000000c046c723c */ /* 0x040fe200000018dc */
[----:B------:R-:W2:Y:S01]  /*10df0*/  LDSM.16.MT88.4 R12, [R186+0x15000] ;  /* 0x01500000ba0c783b */ /* 0x000ea20000004200 */
[----:B------:R-:W-:Y:S02]  /*10e00*/  IMAD.MOV.U32 R179, RZ, RZ, R251 ;  /* 0x000000ffffb37224 */ /* 0x000fe400078e00fb */
[----:B------:R-:W-:Y:S01]  /*10e10*/  IMAD.MOV.U32 R154, RZ, RZ, R145 ;  /* 0x000000ffff9a7224 */ /* 0x000fe200078e0091 */
[----:B------:R-:W-:Y:S01]  /*10e20*/  MOV R155, R144 ;  /* 0x00000090009b7202 */ /* 0x000fe20000000f00 */
[----:B------:R4:W5:Y:S01]  /*10e30*/  LDL.LU R193, [R1+0x100] ;  /* 0x0001000001c17983 */ /* 0x0009620000300800 */
[----:B------:R-:W-:Y:S01]  /*10e40*/  IMAD.MOV.U32 R221, RZ, RZ, R248 ;  /* 0x000000ffffdd7224 */ /* 0x000fe200078e00f8 */
[----:B------:R-:W-:Y:S01]  /*10e50*/  MOV R222, R249 ;  /* 0x000000f900de7202 */ /* 0x000fe20000000f00 */
[----:B------:R-:W-:Y:S01]  /*10e60*/  IMAD.MOV.U32 R223, RZ, RZ, R250 ;  /* 0x000000ffffdf7224 */ /* 0x000fe200078e00fa */
[----:B-1----:R-:W-:Y:S01]  /*10e70*/  HMMA.16816.F32 R244, R4, R18, R212 ;  /* 0x0000001204f4723c */ /* 0x002fe200000018d4 */
[----:B------:R-:W-:-:S07]  /*10e80*/  IMAD.MOV.U32 R220, RZ, RZ, R239 ;  /* 0x000000ffffdc7224 */ /* 0x000fce00078e00ef */
[C---:B------:R-:W-:Y:S01]  /*10e90*/  HMMA.16816.F32 R248, R4.reuse, R16, R240 ;  /* 0x0000001004f8723c */ /* 0x040fe200000018f0 */
[----:B------:R-:W1:Y:S07]  /*10ea0*/  LDSM.16.MT88.4 R16, [R183+0x17000] ;  /* 0x01700000b710783b */ /* 0x000e6e0000004200 */
[C---:B------:R-:W-:Y:S08]  /*10eb0*/  HMMA.16816.F32 R124, R4.reuse, R20, R124 ;  /* 0x00000014047c723c */ /* 0x040ff0000000187c */
[C---:B--2---:R-:W-:Y:S08]  /*10ec0*/  HMMA.16816.F32 R240, R4.reuse, R12, R172 ;  /* 0x0000000c04f0723c */ /* 0x044ff000000018ac */
[C---:B------:R-:W-:Y:S01]  /*10ed0*/  HMMA.16816.F32 R236, R4.reuse, R14, R160 ;  /* 0x0000000e04ec723c */ /* 0x040fe200000018a0 */
[----:B------:R-:W2:Y:S07]  /*10ee0*/  LDSM.16.MT88.4 R12, [R184+0x17000] ;  /* 0x01700000b80c783b */ /* 0x000eae0000004200 */
[C---:B------:R-:W-:Y:S08]  /*10ef0*/  HMMA.16816.F32 R232, R4.reuse, R8, R52 ;  /* 0x0000000804e8723c */ /* 0x040ff00000001834 */
[----:B------:R-:W-:Y:S01]  /*10f00*/  HMMA.16816.F32 R132, R4, R22, R132 ;  /* 0x000000160484723c */ /* 0x000fe20000001884 */
[----:B------:R-:W-:Y:S01]  /*10f10*/  MOV R52, R227 ;  /* 0x000000e300347202 */ /* 0x000fe20000000f00 */
[----:B------:R-:W3:Y:S01]  /*10f20*/  LDSM.16.MT88.4 R20, [R185+0x17000] ;  /* 0x01700000b914783b */ /* 0x000ee20000004200 */
[----:B------:R-:W-:-:S02]  /*10f30*/  IMAD.MOV.U32 R145, RZ, RZ, R171 ;  /* 0x000000ffff917224 */ /* 0x000fc400078e00ab */
[----:B------:R-:W-:Y:S01]  /*10f40*/  IMAD.MOV.U32 R144, RZ, RZ, R192 ;  /* 0x000000ffff907224 */ /* 0x000fe200078e00c0 */
[----:B------:R-:W-:Y:S02]  /*10f50*/  LDSM.16.MT88.4 R160, [R183+0x11800] ;  /* 0x01180000b7a0783b */ /* 0x000fe40000004200 */
[----:B------:R-:W-:Y:S02]  /*10f60*/  HMMA.16816.F32 R224, R4, R10, R44 ;  /* 0x0000000a04e0723c */ /* 0x000fe4000000182c */
[----:B------:R-:W3:Y:S01]  /*10f70*/  LDSM.16.MT88.4 R8, [R186+0x17000] ;  /* 0x01700000ba08783b */ /* 0x000ee20000004200 */
[----:B------:R-:W-:Y:S01]  /*10f80*/  MOV R171, R191 ;  /* 0x000000bf00ab7202 */ /* 0x000fe20000000f00 */
[----:B------:R-:W-:Y:S01]  /*10f90*/  IMAD.MOV.U32 R54, RZ, RZ, R169 ;  /* 0x000000ffff367224 */ /* 0x000fe200078e00a9 */
[----:B------:R-:W-:-:S03]  /*10fa0*/  MOV R53, R168 ;  /* 0x000000a800357202 */ /* 0x000fc60000000f00 */
[----:B-1----:R-:W-:Y:S01]  /*10fb0*/  HMMA.16816.F32 R212, R4, R18, R76 ;  /* 0x0000001204d4723c */ /* 0x002fe2000000184c */
[----:B------:R-:W-:Y:S01]  /*10fc0*/  IMAD.MOV.U32 R47, RZ, RZ, R220 ;  /* 0x000000ffff2f7224 */ /* 0x000fe200078e00dc */
[----:B------:R-:W-:Y:S01]  /*10fd0*/  MOV R45, R222 ;  /* 0x000000de002d7202 */ /* 0x000fe20000000f00 */
[----:B------:R-:W-:Y:S01]  /*10fe0*/  IMAD.MOV.U32 R46, RZ, RZ, R221 ;  /* 0x000000ffff2e7224 */ /* 0x000fe200078e00dd */
[----:B------:R4:W5:Y:S01]  /*10ff0*/  LDL.LU R192, [R1+0xfc] ;  /* 0x0000fc0001c07983 */ /* 0x0009620000300800 */
[----:B------:R-:W-:-:S03]  /*11000*/  IMAD.MOV.U32 R44, RZ, RZ, R223 ;  /* 0x000000ffff2c7224 */ /* 0x000fc600078e00df */
[----:B------:R-:W-:Y:S01]  /*11010*/  HMMA.16816.F32 R220, R4, R16, R80 ;  /* 0x0000001004dc723c */ /* 0x000fe20000001850 */
[----:B------:R-:W-:-:S07]  /*11020*/  MOV R76, R128 ;  /* 0x00000080004c7202 */ /* 0x000fce0000000f00 */
[C---:B--2---:R-:W-:Y:S01]  /*11030*/  HMMA.16816.F32 R172, R4.reuse, R14, R68 ;  /* 0x0000000e04ac723c */ /* 0x044fe20000001844 */
[----:B------:R-:W-:Y:S01]  /*11040*/  IMAD.MOV.U32 R80, RZ, RZ, R2 ;  /* 0x000000ffff507224 */ /* 0x000fe200078e0002 */
[----:B------:R-:W-:Y:S01]  /*11050*/  LOP3.LUT R2, R27, UR27, R30, 0x96, !PT ;  /* 0x0000001b1b027c12 */ /* 0x000fe2000f8e961e */
[----:B------:R-:W-:Y:S01]  /*11060*/  IMAD.MOV.U32 R83, RZ, RZ, R179 ;  /* 0x000000ffff537224 */ /* 0x000fe200078e00b3 */
[----:B------:R-:W-:Y:S01]  /*11070*/  MOV R79, R153 ;  /* 0x00000099004f7202 */ /* 0x000fe20000000f00 */
[----:B------:R-:W-:Y:S01]  /*11080*/  IMAD.MOV.U32 R81, RZ, RZ, R3 ;  /* 0x000000ffff517224 */ /* 0x000fe200078e0003 */
[----:B------:R4:W5:Y:S02]  /*11090*/  LDL.LU R191, [R1+0xf8] ;  /* 0x0000f80001bf7983 */ /* 0x0009640000300800 */
[C---:B------:R-:W-:Y:S01]  /*110a0*/  HMMA.16816.F32 R176, R4.reuse, R12, R72 ;  /* 0x0000000c04b0723c */ /* 0x040fe20000001848 */
[----:B------:R-:W1:Y:S01]  /*110b0*/  LDC.U8 R74, c[0x0][0x2d8] ;  /* 0x0000b600ff4a7b82 */ /* 0x000e620000000000 */
[----:B------:R-:W-:Y:S01]  /*110c0*/  IMAD.WIDE.U32 R2, R2, -0x2daee0ad, RZ ;  /* 0xd2511f5302027825 */ /* 0x000fe200078e00ff */
[----:B------:R-:W-:Y:S01]  /*110d0*/  MOV R82, R0 ;  /* 0x0000000000527202 */ /* 0x000fe20000000f00 */
[----:B------:R4:W5:Y:S03]  /*110e0*/  LDL.LU R190, [R1+0xf4] ;  /* 0x0000f40001be7983 */ /* 0x0009660000300800 */
[----:B------:R-:W-:Y:S01]  /*110f0*/  LOP3.LUT R0, R3, UR14, R28, 0x96, !PT ;  /* 0x0000000e03007c12 */ /* 0x000fe2000f8e961c */
[----:B------:R-:W-:Y:S01]  /*11100*/  IMAD.MOV.U32 R75, RZ, RZ, R129 ;  /* 0x000000ffff4b7224 */ /* 0x000fe200078e0081 */
[----:B------:R-:W-:Y:S01]  /*11110*/  LOP3.LUT R3, R2, 0xffff, RZ, 0xc0, !PT ;  /* 0x0000ffff02037812 */ /* 0x000fe200078ec0ff */
[----:B------:R-:W-:Y:S01]  /*11120*/  IMAD.MOV.U32 R129, RZ, RZ, R170 ;  /* 0x000000ffff817224 */ /* 0x000fe200078e00aa */
[----:B------:R-:W-:Y:S01]  /*11130*/  MOV R128, R171 ;  /* 0x000000ab00807202 */ /* 0x000fe20000000f00 */
[----:B---3--:R-:W-:Y:S01]  /*11140*/  HMMA.16816.F32 R12, R4, R20, R56 ;  /* 0x00000014040c723c */ /* 0x008fe20000001838 */
[----:B------:R-:W-:Y:S01]  /*11150*/  IMAD.MOV.U32 R55, RZ, RZ, R152 ;  /* 0x000000ffff377224 */ /* 0x000fe200078e0098 */
[----:B------:R-:W-:Y:S01]  /*11160*/  LDSM.16.MT88.4 R56, [R186+0x13800] ;  /* 0x01380000ba38783b */ /* 0x000fe20000004200 */
[----:B------:R-:W-:-:S02]  /*11170*/  IMAD.MOV.U32 R78, RZ, RZ, R154 ;  /* 0x000000ffff4e7224 */ /* 0x000fc400078e009a */
[----:B------:R-:W-:Y:S01]  /*11180*/  IMAD.MOV.U32 R77, RZ, RZ, R155 ;  /* 0x000000ffff4d7224 */ /* 0x000fe200078e009b */
[----:B------:R4:W5:Y:S02]  /*11190*/  LDL.LU R189, [R1+0xf0] ;  /* 0x0000f00001bd7983 */ /* 0x0009640000300800 */
[C---:B------:R-:W-:Y:S02]  /*111a0*/  HMMA.16816.F32 R168, R4.reuse, R8, R64 ;  /* 0x0000000804a8723c */ /* 0x040fe40000001840 */
[----:B------:R-:W2:Y:S06]  /*111b0*/  LDSM.16.MT88.4 R152, [R184+0x11800] ;  /* 0x01180000b898783b */ /* 0x000eac0000004200 */
[----:B------:R-:W-:Y:S01]  /*111c0*/  HMMA.16816.F32 R16, R4, R10, R60 ;  /* 0x0000000a0410723c */ /* 0x000fe2000000183c */
[----:B------:R-:W-:Y:S01]  /*111d0*/  SHF.R.U32.HI R8, RZ, 0x18, R2 ;  /* 0x00000018ff087819 */ /* 0x000fe20000011602 */
[----:B------:R-:W-:Y:S01]  /*111e0*/  LDSM.16.MT88.4 R64, [R185+0x13800] ;  /* 0x01380000b940783b */ /* 0x000fe20000004200 */
[----:B-1----:R-:W-:-:S03]  /*111f0*/  PRMT R74, R74, 0x7054, R74 ;  /* 0x000070544a4a7816 */ /* 0x002fc6000000004a */
[----:B------:R4:W5:Y:S02]  /*11200*/  LDL.LU R188, [R1+0xec] ;  /* 0x0000ec0001bc7983 */ /* 0x0009640000300800 */
[----:B------:R-:W-:Y:S02]  /*11210*/  HMMA.16816.F32 R20, R4, R22, R40 ;  /* 0x000000160414723c */ /* 0x000fe40000001828 */
[----:B------:R-:W-:Y:S04]  /*11220*/  LDSM.16.MT88.4 R40, [R183+0x13800] ;  /* 0x01380000b728783b */ /* 0x000fe80000004200 */
[----:B------:R4:W5:Y:S01]  /*11230*/  LDL.LU R187, [R1+0xe8] ;  /* 0x0000e80001bb7983 */ /* 0x0009620000300800 */
[----:B------:R-:W-:Y:S02]  /*11240*/  SHF.R.U32.HI R4, RZ, 0x8, R3 ;  /* 0x00000008ff047819 */ /* 0x000fe40000011603 */
[----:B------:R-:W-:Y:S01]  /*11250*/  LOP3.LUT R3, R2, 0xff, RZ, 0xc0, !PT ;  /* 0x000000ff02037812 */ /* 0x000fe200078ec0ff */
[----:B------:R4:W5:Y:S01]  /*11260*/  LDL.LU R182, [R1+0xe4] ;  /* 0x0000e40001b67983 */ /* 0x0009620000300800 */
[----:B------:R-:W-:-:S02]  /*11270*/  SHF.R.U32.HI R5, RZ, 0x10, R2 ;  /* 0x00000010ff057819 */ /* 0x000fc40000011602 */
[----:B------:R-:W-:Y:S02]  /*11280*/  PRMT R9, R3, 0x5410, R4 ;  /* 0x0000541003097816 */ /* 0x000fe40000000004 */
[C---:B------:R-:W-:Y:S02]  /*11290*/  LOP3.LUT R2, R0.reuse, 0xffff, RZ, 0xc0, !PT ;  /* 0x0000ffff00027812 */ /* 0x040fe400078ec0ff */
[--C-:B------:R-:W-:Y:S02]  /*112a0*/  SHF.R.U32.HI R3, RZ, 0x10, R0.reuse ;  /* 0x00000010ff037819 */ /* 0x100fe40000011600 */
[----:B------:R-:W-:Y:S02]  /*112b0*/  LOP3.LUT R7, R0, 0xff, RZ, 0xc0, !PT ;  /* 0x000000ff00077812 */ /* 0x000fe400078ec0ff */
[----:B------:R-:W-:Y:S02]  /*112c0*/  SHF.R.U32.HI R6, RZ, 0x18, R0 ;  /* 0x00000018ff067819 */ /* 0x000fe40000011600 */
[----:B------:R-:W-:-:S02]  /*112d0*/  SHF.R.U32.HI R4, RZ, 0x8, R2 ;  /* 0x00000008ff047819 */ /* 0x000fc40000011602 */
[----:B------:R-:W-:Y:S02]  /*112e0*/  LOP3.LUT R0, R5, 0xff, RZ, 0xc0, !PT ;  /* 0x000000ff05007812 */ /* 0x000fe400078ec0ff */
[----:B------:R-:W-:Y:S02]  /*112f0*/  LOP3.LUT R2, R3, 0xff, RZ, 0xc0, !PT ;  /* 0x000000ff03027812 */ /* 0x000fe400078ec0ff */
[----:B------:R-:W-:Y:S02]  /*11300*/  PRMT R4, R7, 0x5410, R4 ;  /* 0x0000541007047816 */ /* 0x000fe40000000004 */
[----:B------:R-:W-:Y:S02]  /*11310*/  PRMT R0, R0, 0x5410, R8 ;  /* 0x0000541000007816 */ /* 0x000fe40000000008 */
[----:B------:R-:W-:Y:S01]  /*11320*/  PRMT R3, R2, 0x5410, R6 ;  /* 0x0000541002037816 */ /* 0x000fe20000000006 */
[--C-:B------:R-:W-:Y:S02]  /*11330*/  HSET2.LE.AND R2, R4, R74.reuse, PT ;  /* 0x0000004a04027233 */ /* 0x100fe40003803000 */
[----:B------:R-:W-:-:S02]  /*11340*/  HSET2.LE.AND R0, R0, R74, PT ;  /* 0x0000004a00007233 */ /* 0x000fc40003803000 */
[--C-:B------:R-:W-:Y:S02]  /*11350*/  HSET2.LE.AND R3, R3, R74.reuse, PT ;  /* 0x0000004a03037233 */ /* 0x100fe40003803000 */
[----:B------:R-:W-:Y:S01]  /*11360*/  HSET2.LE.AND R4, R9, R74, PT ;  /* 0x0000004a09047233 */ /* 0x000fe20003803000 */
[----:B------:R-:W-:Y:S02]  /*11370*/  IMAD.MOV.U32 R74, RZ, RZ, R75 ;  /* 0x000000ffff4a7224 */ /* 0x000fe400078e004b */
[----:B------:R-:W-:Y:S01]  /*11380*/  IMAD.MOV.U32 R75, RZ, RZ, R76 ;  /* 0x000000ffff4b7224 */ /* 0x000fe200078e004c */
[----:B------:R-:W-:Y:S01]  /*11390*/  MOV R76, R77 ;  /* 0x0000004d004c7202 */ /* 0x000fe20000000f00 */
[----:B------:R-:W-:Y:S02]  /*113a0*/  IMAD.MOV.U32 R77, RZ, RZ, R78 ;  /* 0x000000ffff4d7224 */ /* 0x000fe400078e004e */
[----:B------:R-:W-:Y:S01]  /*113b0*/  IMAD.MOV.U32 R78, RZ, RZ, R79 ;  /* 0x000000ffff4e7224 */ /* 0x000fe200078e004f */
[----:B------:R-:W-:Y:S01]  /*113c0*/  MOV R79, R80 ;  /* 0x00000050004f7202 */ /* 0x000fe20000000f00 */
[----:B------:R-:W-:-:S02]  /*113d0*/  IMAD.MOV.U32 R80, RZ, RZ, R81 ;  /* 0x000000ffff507224 */ /* 0x000fc400078e0051 */
[----:B------:R-:W-:Y:S01]  /*113e0*/  IMAD.MOV.U32 R81, RZ, RZ, R82 ;  /* 0x000000ffff517224 */ /* 0x000fe200078e0052 */
[----:B------:R-:W-:Y:S01]  /*113f0*/  MOV R82, R83 ;  /* 0x0000005300527202 */ /* 0x000fe20000000f00 */
        /* <DEDUP_REMOVED lines=11> */
[----:B------:R-:W-:Y:S01]  /*114b0*/  MOV R136, R137 ;  /* 0x0000008900887202 */ /* 0x000fe20000000f00 */
[----:B------:R-:W-:Y:S01]  /*114c0*/  IMAD.MOV.U32 R137, RZ, RZ, R138 ;  /* 0x000000ffff897224 */ /* 0x000fe200078e008a */
[----:B------:R-:W-:Y:S02]  /*114d0*/  LOP3.LUT R129, R3, R129, RZ, 0xc0, !PT ;  /* 0x0000008103817212 */ /* 0x000fe400078ec0ff */
[----:B------:R-:W-:Y:S02]  /*114e0*/  MOV R138, R131 ;  /* 0x00000083008a7202 */ /* 0x000fe40000000f00 */
[----:B------:R-:W-:Y:S02]  /*114f0*/  MOV R3, R130 ;  /* 0x0000008200037202 */ /* 0x000fe40000000f00 */
[----:B------:R-:W-:Y:S02]  /*11500*/  LOP3.LUT R131, R0, R5, RZ, 0xc0, !PT ;  /* 0x0000000500837212 */ /* 0x000fe400078ec0ff */
        /* <DEDUP_REMOVED lines=15> */
[----:B------:R-:W1:Y:S01]  /*11600*/  LDSM.16.MT88.4 R144, [R186+0x11800] ;  /* 0x01180000ba90783b */ /* 0x000e620000004200 */
        /* <DEDUP_REMOVED lines=10> */
[----:B------:R-:W2:Y:S02]  /*116b0*/  LDSM.16.MT88.4 R136, [R185+0x11800] ;  /* 0x01180000b988783b */ /* 0x000ea40000004200 */
[----:B------:R-:W-:Y:S02]  /*116c0*/  HMMA.16816.F32 R152, R128, R154, R48 ;  /* 0x0000009a8098723c */ /* 0x000fe40000001830 */
[----:B------:R-:W3:Y:S01]  /*116d0*/  LDSM.16.MT88.4 R48, [R184+0x13800] ;  /* 0x01380000b830783b */ /* 0x000ee20000004200 */
[----:B------:R-:W-:-:S03]  /*116e0*/  IMAD.MOV.U32 R34, RZ, RZ, R75 ;  /* 0x000000ffff227224 */ /* 0x000fc600078e004b */
[----:B------:R-:W2:Y:S01]  /*116f0*/  LDSM.16.MT88.4 R72, [R183+0x15800] ;  /* 0x01580000b748783b */ /* 0x000ea20000004200 */
[----:B------:R-:W-:Y:S01]  /*11700*/  IMAD.MOV.U32 R10, RZ, RZ, R80 ;  /* 0x000000ffff0a7224 */ /* 0x000fe200078e0050 */
[----:B------:R-:W-:Y:S01]  /*11710*/  MOV R31, R81 ;  /* 0x00000051001f7202 */ /* 0x000fe20000000f00 */
[----:B------:R-:W-:Y:S01]  /*11720*/  IMAD.MOV.U32 R27, RZ, RZ, R82 ;  /* 0x000000ffff1b7224 */ /* 0x000fe200078e0052 */
[----:B------:R-:W-:Y:S01]  /*11730*/  MOV R30, R83 ;  /* 0x00000053001e7202 */ /* 0x000fe20000000f00 */
[----:B------:R-:W-:Y:S04]  /*11740*/  LDSM.16.MT88.4 R4, [R185+0x17800] ;  /* 0x01780000b904783b */ /* 0x000fe80000004200 */
[----:B------:R-:W2:Y:S01]  /*11750*/  LDSM.16.MT88.4 R80, [R184+0x15800] ;  /* 0x01580000b850783b */ /* 0x000ea20000004200 */
        /* <DEDUP_REMOVED lines=9> */
[----:B------:R-:W-:-:S06]  /*117f0*/  MOV R79, R47 ;  /* 0x0000002f004f7202 */ /* 0x000fcc0000000f00 */
[C---:B-1----:R-:W-:Y:S08]  /*11800*/  HMMA.16816.F32 R148, R128.reuse, R144, R148 ;  /* 0x000000908094723c */ /* 0x042ff00000001894 */
[C---:B------:R-:W-:Y:S07]  /*11810*/  HMMA.16816.F32 R144, R128.reuse, R146, R84 ;  /* 0x000000928090723c */ /* 0x040fee0000001854 */
[----:B------:R-:W-:Y:S01]  /*11820*/  MOV R87, R63 ;  /* 0x0000003f00577202 */ /* 0x000fe20000000f00 */
[C---:B------:R-:W-:Y:S07]  /*11830*/  HMMA.16816.F32 R36, R128.reuse, R40, R92 ;  /* 0x000000288024723c */ /* 0x040fee000000185c */
[----:B------:R-:W-:Y:S01]  /*11840*/  IMAD.MOV.U32 R95, RZ, RZ, R52 ;  /* 0x000000ffff5f7224 */ /* 0x000fe200078e0034 */
[----:B------:R-:W-:Y:S01]  /*11850*/  MOV R94, R53 ;  /* 0x00000035005e7202 */ /* 0x000fe20000000f00 */
[----:B------:R-:W-:Y:S01]  /*11860*/  IMAD.MOV.U32 R93, RZ, RZ, R54 ;  /* 0x000000ffff5d7224 */ /* 0x000fe200078e0036 */
[----:B------:R-:W-:Y:S01]  /*11870*/  MOV R92, R55 ;  /* 0x00000037005c7202 */ /* 0x000fe20000000f00 */
[C---:B--2---:R-:W-:Y:S08]  /*11880*/  HMMA.16816.F32 R140, R128.reuse, R136, R140 ;  /* 0x00000088808c723c */ /* 0x044ff0000000188c */
[C---:B---3--:R-:W-:Y:S08]  /*11890*/  HMMA.16816.F32 R44, R128.reuse, R48, R100 ;  /* 0x00000030802c723c */ /* 0x048ff00000001864 */
[C---:B------:R-:W-:Y:S08]  /*118a0*/  HMMA.16816.F32 R52, R128.reuse, R56, R108 ;  /* 0x000000388034723c */ /* 0x040ff0000000186c */
[C---:B------:R-:W-:Y:S08]  /*118b0*/  HMMA.16816.F32 R60, R128.reuse, R64, R116 ;  /* 0x00000040803c723c */ /* 0x040ff00000001874 */
[C---:B------:R-:W-:Y:S01]  /*118c0*/  HMMA.16816.F32 R136, R128.reuse, R138, R88 ;  /* 0x0000008a8088723c */ /* 0x040fe20000001858 */
[----:B------:R-:W1:Y:S07]  /*118d0*/  LDSM.16.MT88.4 R88, [R186+0x15800] ;  /* 0x01580000ba58783b */ /* 0x000e6e0000004200 */
[C---:B------:R-:W-:Y:S01]  /*118e0*/  HMMA.16816.F32 R40, R128.reuse, R42, R96 ;  /* 0x0000002a8028723c */ /* 0x040fe20000001860 */
[----:B------:R-:W2:Y:S07]  /*118f0*/  LDSM.16.MT88.4 R96, [R185+0x15800] ;  /* 0x01580000b960783b */ /* 0x000eae0000004200 */
[C---:B------:R-:W-:Y:S01]  /*11900*/  HMMA.16816.F32 R48, R128.reuse, R50, R104 ;  /* 0x000000328030723c */ /* 0x040fe20000001868 */
[----:B------:R-:W3:Y:S07]  /*11910*/  LDSM.16.MT88.4 R104, [R183+0x17800] ;  /* 0x01780000b768783b */ /* 0x000eee0000004200 */
[C---:B------:R-:W-:Y:S01]  /*11920*/  HMMA.16816.F32 R56, R128.reuse, R58, R112 ;  /* 0x0000003a8038723c */ /* 0x040fe20000001870 */
[----:B------:R-:W1:Y:S07]  /*11930*/  LDSM.16.MT88.4 R112, [R184+0x17800] ;  /* 0x01780000b870783b */ /* 0x000e6e0000004200 */
[----:B------:R-:W-:Y:S01]  /*11940*/  HMMA.16816.F32 R64, R128, R66, R120 ;  /* 0x000000428040723c */ /* 0x000fe20000001878 */
[----:B------:R-:W1:Y:S01]  /*11950*/  LDSM.16.MT88.4 R120, [R186+0x17800] ;  /* 0x01780000ba78783b */ /* 0x000e620000004200 */
[----:B------:R-:W-:Y:S01]  /*11960*/  MOV R8, R71 ;  /* 0x0000004700087202 */ /* 0x000fe20000000f00 */
[----:B------:R-:W-:Y:S01]  /*11970*/  IMAD.MOV.U32 R86, RZ, RZ, R68 ;  /* 0x000000ffff567224 */ /* 0x000fe200078e0044 */
[----:B------:R-:W-:Y:S01]  /*11980*/  MOV R85, R69 ;  /* 0x0000004500557202 */ /* 0x000fe20000000f00 */
[----:B------:R-:W-:-:S03]  /*11990*/  IMAD.MOV.U32 R84, RZ, RZ, R70 ;  /* 0x000000ffff547224 */ /* 0x000fc600078e0046 */
[C---:B------:R-:W-:Y:S08]  /*119a0*/  HMMA.16816.F32 R68, R128.reuse, R72, R124 ;  /* 0x000000488044723c */ /* 0x040ff0000000187c */
        /* <DEDUP_REMOVED lines=9> */
[C---:B------:R-:W-:Y:S08]  /*11a40*/  HMMA.16816.F32 R76, R128.reuse, R80, R248 ;  /* 0x00000050804c723c */ /* 0x040ff000000018f8 */
[----:B------:R-:W-:Y:S01]  /*11a50*/  HMMA.16816.F32 R80, R128, R82, R244 ;  /* 0x000000528050723c */ /* 0x000fe200000018f4 */
[----:B------:R-:W-:Y:S01]  /*11a60*/  IMAD.MOV.U32 R248, RZ, RZ, R92 ;  /* 0x000000fffff87224 */ /* 0x000fe200078e005c */
[----:B------:R-:W-:Y:S01]  /*11a70*/  MOV R249, R93 ;  /* 0x0000005d00f97202 */ /* 0x000fe20000000f00 */
[----:B------:R-:W-:-:S04]  /*11a80*/  IMAD.MOV.U32 R250, RZ, RZ, R94 ;  /* 0x000000fffffa7224 */ /* 0x000fc800078e005e */
[----:B------:R-:W-:Y:S01]  /*11a90*/  IMAD.MOV.U32 R244, RZ, RZ, R84 ;  /* 0x000000fffff47224 */ /* 0x000fe200078e0054 */
[----:B------:R-:W-:Y:S01]  /*11aa0*/  MOV R245, R85 ;  /* 0x0000005500f57202 */ /* 0x000fe20000000f00 */
[----:B------:R-:W-:Y:S01]  /*11ab0*/  IMAD.MOV.U32 R246, RZ, RZ, R86 ;  /* 0x000000fffff67224 */ /* 0x000fe200078e0056 */
[----:B------:R-:W-:Y:S02]  /*11ac0*/  MOV R247, R87 ;  /* 0x0000005700f77202 */ /* 0x000fe40000000f00 */
[----:B------:R-:W-:Y:S01]  /*11ad0*/  MOV R251, R95 ;  /* 0x0000005f00fb7202 */ /* 0x000fe20000000f00 */
[----:B------:R-:W-:Y:S04]  /*11ae0*/  STG.E.U16 [R32.64+-0x7e], R244 ;  /* 0xffff82f420007986 */ /* 0x000fe8000c101512 */
        /* <DEDUP_REMOVED lines=13> */
[----:B------:R1:W-:Y:S04]  /*11bc0*/  STG.E.U16 [R24.64+-0x3e], R2 ;  /* 0xffffc20218007986 */ /* 0x0003e8000c101512 */
[----:B------:R2:W-:Y:S04]  /*11bd0*/  STG.E.U16 [R32.64+-0x40], R0 ;  /* 0xffffc00020007986 */ /* 0x0005e8000c101512 */
[----:B------:R4:W-:Y:S04]  /*11be0*/  STG.E.U16 [R32.64+-0x3e], R34 ;  /* 0xffffc22220007986 */ /* 0x0009e8000c101512 */
[----:B------:R4:W-:Y:S04]  /*11bf0*/  STG.E.U16 [R24.64+-0x30], R9 ;  /* 0xffffd00918007986 */ /* 0x0009e8000c101512 */
[----:B------:R4:W-:Y:S04]  /*11c00*/  STG.E.U16 [R24.64+-0x2e], R252 ;  /* 0xffffd2fc18007986 */ /* 0x0009e8000c101512 */
[----:B------:R4:W-:Y:S04]  /*11c10*/  STG.E.U16 [R32.64+-0x30], R230 ;  /* 0xffffd0e620007986 */ /* 0x0009e8000c101512 */
[----:B------:R4:W-:Y:S01]  /*11c20*/  STG.E.U16 [R32.64+-0x2e], R231 ;  /* 0xffffd2e720007986 */ /* 0x0009e2000c101512 */
[----:B-1----:R-:W-:-:S02]  /*11c30*/  FADD.FTZ R2, R30, R27 ;  /* 0x0000001b1e027221 */ /* 0x002fc40000010000 */
[----:B--2---:R-:W-:Y:S01]  /*11c40*/  FADD.FTZ R0, R26, R29 ;  /* 0x0000001d1a007221 */ /* 0x004fe20000010000 */
[----:B------:R4:W-:Y:S03]  /*11c50*/  STG.E.U16 [R24.64+-0x20], R229 ;  /* 0xffffe0e518007986 */ /* 0x0009e6000c101512 */
[----:B------:R-:W-:Y:S01]  /*11c60*/  FADD.FTZ R0, R31, R0 ;  /* 0x000000001f007221 */ /* 0x000fe20000010000 */
[----:B------:R4:W-:Y:S01]  /*11c70*/  STG.E.U16 [R24.64+-0x1e], R228 ;  /* 0xffffe2e418007986 */ /* 0x0009e2000c101512 */
[C---:B------:R-:W-:Y:S03]  /*11c80*/  HMMA.16816.F32 R84, R128.reuse, R88, R240 ;  /* 0x000000588054723c */ /* 0x040fe600000018f0 */
[----:B------:R4:W-:Y:S04]  /*11c90*/  STG.E.U16 [R32.64+-0x20], R211 ;  /* 0xffffe0d320007986 */ /* 0x0009e8000c101512 */
[----:B------:R4:W-:Y:S01]  /*11ca0*/  STG.E.U16 [R32.64+-0x1e], R210 ;  /* 0xffffe2d220007986 */ /* 0x0009e2000c101512 */
[C---:B------:R-:W-:Y:S03]  /*11cb0*/  HMMA.16816.F32 R92, R128.reuse, R96, R232 ;  /* 0x00000060805c723c */ /* 0x040fe600000018e8 */
[----:B------:R4:W-:Y:S04]  /*11cc0*/  STG.E.U16 [R24.64+-0x10], R181 ;  /* 0xfffff0b518007986 */ /* 0x0009e8000c101512 */
[----:B------:R4:W-:Y:S01]  /*11cd0*/  STG.E.U16 [R24.64+-0xe], R180 ;  /* 0xfffff2b418007986 */ /* 0x0009e2000c101512 */
[C---:B---3--:R-:W-:Y:S03]  /*11ce0*/  HMMA.16816.F32 R100, R128.reuse, R104, R220 ;  /* 0x000000688064723c */ /* 0x048fe600000018dc */
[----:B------:R4:W-:Y:S04]  /*11cf0*/  STL [R1+0x84], R2 ;  /* 0x0000840201007387 */ /* 0x0009e80000100800 */
[----:B------:R4:W-:Y:S01]  /*11d00*/  STG.E.U16 [R32.64+-0x10], R8 ;  /* 0xfffff00820007986 */ /* 0x0009e2000c101512 */
[C---:B------:R-:W-:Y:S03]  /*11d10*/  HMMA.16816.F32 R108, R128.reuse, R112, R176 ;  /* 0x00000070806c723c */ /* 0x040fe600000018b0 */
[----:B------:R4:W-:Y:S04]  /*11d20*/  STG.E.U16 [R32.64+-0xe], R28 ;  /* 0xfffff21c20007986 */ /* 0x0009e8000c101512 */
        /* <DEDUP_REMOVED lines=9> */
[----:B------:R-:W-:Y:S01]  /*11dc0*/  IADD3 R212, P0, R24, -0x100, RZ ;  /* 0xffffff0018d47810 */ /* 0x000fe20007f1e0ff */
[----:B------:R-:W-:Y:S01]  /*11dd0*/  IMAD.MOV.U32 R132, RZ, RZ, R10 ;  /* 0x000000ffff847224 */ /* 0x000fe200078e000a */
[----:B------:R-:W-:-:S02]  /*11de0*/  MOV R133, R11 ;  /* 0x0000000b00857202 */ /* 0x000fc40000000f00 */
[----:B------:R-:W-:-:S03]  /*11df0*/  IADD3.X R213, R25, -0x1, RZ, P0, !PT ;  /* 0xffffffff19d57810 */ /* 0x000fc600007fe4ff */
.L_x_1111:
[----:B---34-:R-:W-:-:S06]  /*11e00*/  UISETP.GT.AND UP0, UPT, UR24, UR9, UPT ;  /* 0x000000091800728c */ /* 0x018fcc000bf04270 */
[----:B------:R-:W-:-:S13]  /*11e10*/  PLOP3.LUT P0, PT, PT, PT, UP0, 0x80, 0x0 ;  /* 0x000000000000781c */ /* 0x000fda0003f0f008 */
[----:B------:R-:W-:Y:S05]  /*11e20*/  @!P0 BRA `(.L_x_1115) ;  /* 0x0000683000008947 */ /* 0x000fea0003800000 */
[----:B------:R-:W2:Y:S01]  /*11e30*/  LDL.64 R16, [R1+0x98] ;  /* 0x0000980001107983 */ /* 0x000ea20000100a00 */
[----:B------:R-:W-:Y:S01]  /*11e40*/  USHF.R.S32.HI UR8, URZ, 0x1f, UR25 ;  /* 0x0000001f3f087899 */ /* 0x000fe20008011419 */
[----:B------:R-:W-:Y:S01]  /*11e50*/  IMAD.U32 R4, RZ, RZ, UR25 ;  /* 0x00000019ff047e24 */ /* 0x000fe2000f8e00ff */
[----:B------:R-:W-:Y:S01]  /*11e60*/  ULDC.64 UR4, c[0x0][0x1b0] ;  /* 0x00006c0000047ab9 */ /* 0x000fe20000000a00 */
[----:B------:R-:W3:Y:S01]  /*11e70*/  LDL.LU R13, [R1+0xd0] ;  /* 0x0000d000010d7983 */ /* 0x000ee20000300800 */
[----:B------:R-:W-:Y:S01]  /*11e80*/  UIMAD UR4, UR8, UR4, URZ ;  /* 0x00000004080472a4 */ /* 0x000fe2000f8e023f */
[----:B------:R-:W-:Y:S02]  /*11e90*/  IMAD.U32 R0, RZ, RZ, UR25 ;  /* 0x00000019ff007e24 */ /* 0x000fe4000f8e00ff */
[----:B------:R-:W4:Y:S01]  /*11ea0*/  LDL.LU R12, [R1+0xe0] ;  /* 0x0000e000010c7983 */ /* 0x000f220000300800 */
[----:B------:R-:W-:-:S03]  /*11eb0*/  UIMAD UR15, UR25, UR5, UR4 ;  /* 0x00000005190f72a4 */ /* 0x000fc6000f8e0204 */
[----:B------:R-:W3:Y:S01]  /*11ec0*/  LDL.LU.64 R10, [R1+0xc8] ;  /* 0x0000c800010a7983 */ /* 0x000ee20000300a00 */
[----:B------:R-:W-:Y:S02]  /*11ed0*/  ULDC.64 UR4, c[0x0][0x1b8] ;  /* 0x00006e0000047ab9 */ /* 0x000fe40000000a00 */
[----:B------:R-:W-:Y:S01]  /*11ee0*/  UIMAD UR4, UR8, UR4, URZ ;  /* 0x00000004080472a4 */ /* 0x000fe2000f8e023f */
[----:B------:R-:W3:Y:S03]  /*11ef0*/  LDL.LU.64 R8, [R1+0xd8] ;  /* 0x0000d80001087983 */ /* 0x000ee60000300a00 */
[----:B------:R-:W-:Y:S01]  /*11f00*/  UIMAD UR4, UR25, UR5, UR4 ;  /* 0x00000005190472a4 */ /* 0x000fe2000f8e0204 */
[----:B------:R-:W3:Y:S01]  /*11f10*/  LDL.LU R18, [R1+0xc0] ;  /* 0x0000c00001127983 */ /* 0x000ee20000300800 */
[----:B------:R-:W-:-:S03]  /*11f20*/  UIADD3 UR25, UR24, -0x2, URZ ;  /* 0xfffffffe18197890 */ /* 0x000fc6000fffe03f */
[----:B------:R-:W3:Y:S04]  /*11f30*/  LDL R7, [R1+0xa8] ;  /* 0x0000a80001077983 */ /* 0x000ee80000100800 */
[----:B------:R-:W4:Y:S04]  /*11f40*/  LDL R15, [R1+0xac] ;  /* 0x0000ac00010f7983 */ /* 0x000f280000100800 */
[----:B------:R-:W4:Y:S04]  /*11f50*/  LDL R14, [R1+0xb0] ;  /* 0x0000b000010e7983 */ /* 0x000f280000100800 */
[----:B------:R-:W1:Y:S02]  /*11f60*/  S2R R6, SR_TID.X ;  /* 0x0000000000067919 */ /* 0x000e640000002100 */
[----:B-1----:R-:W-:-:S04]  /*11f70*/  SHF.R.S32.HI R238, RZ, 0x1f, R6 ;  /* 0x0000001fffee7819 */ /* 0x002fc80000011406 */
[----:B------:R-:W-:Y:S01]  /*11f80*/  LEA.HI R238, R238, R6, RZ, 0x3 ;  /* 0x00000006eeee7211 */ /* 0x000fe200078f18ff */
[----:B------:R-:W-:-:S03]  /*11f90*/  IMAD.U32 R6, RZ, RZ, UR4 ;  /* 0x00000004ff067e24 */ /* 0x000fc6000f8e00ff */
[----:B------:R-:W-:-:S04]  /*11fa0*/  SHF.R.S32.HI R238, RZ, 0x3, R238 ;  /* 0x00000003ffee7819 */ /* 0x000fc800000114ee */
[----:B------:R-:W-:Y:S02]  /*11fb0*/  SHF.R.S32.HI R239, RZ, 0x1f, R238 ;  /* 0x0000001fffef7819 */ /* 0x000fe400000114ee */
[----:B------:R-:W-:-:S05]  /*11fc0*/  IADD3 R244, P2, R238, 0x10, RZ ;  /* 0x00000010eef47810 */ /* 0x000fca0007f5e0ff */
[----:B------:R-:W-:Y:S01]  /*11fd0*/  IMAD.X R245, RZ, RZ, R239, P2 ;  /* 0x000000fffff57224 */ /* 0x000fe200010e06ef */
[--C-:B--2---:R-:W-:Y:S01]  /*11fe0*/  SHF.R.S32.HI R3, RZ, 0x1f, R16.reuse ;  /* 0x0000001fff037819 */ /* 0x104fe20000011410 */
[----:B------:R-:W-:-:S04]  /*11ff0*/  IMAD.MOV.U32 R2, RZ, RZ, R16 ;  /* 0x000000ffff027224 */ /* 0x000fc800078e0010 */
[----:B------:R-:W-:-:S04]  /*12000*/  IMAD.WIDE.U32 R4, R4, c[0x0][0x1b0], R2 ;  /* 0x00006c0004047a25 */ /* 0x000fc800078e0002 */
[----:B------:R-:W-:Y:S01]  /*12010*/  IMAD.WIDE.U32 R2, R0, c[0x0][0x1b8], R2 ;  /* 0x00006e0000027a25 */ /* 0x000fe200078e0002 */
[----:B------:R-:W-:Y:S01]  /*12020*/  IADD3 R247, P1, R4, UR28, RZ ;  /* 0x0000001c04f77c10 */ /* 0x000fe2000ff3e0ff */
[----:B------:R-:W-:Y:S02]  /*12030*/  UMOV UR28, URZ ;  /* 0x0000003f001c7c82 */ /* 0x000fe40008000000 */
[----:B------:R-:W-:Y:S01]  /*12040*/  IMAD.U32 R0, RZ, RZ, UR15 ;  /* 0x0000000fff007e24 */ /* 0x000fe2000f8e00ff */
[----:B------:R-:W-:Y:S01]  /*12050*/  IADD3 R237, P0, R2, UR30, RZ ;  /* 0x0000001e02ed7c10 */ /* 0x000fe2000ff1e0ff */
[----:B------:R-:W-:-:S03]  /*12060*/  UIADD3 UR15, UR24, -0x1, URZ ;  /* 0xffffffff180f7890 */ /* 0x000fc6000fffe03f */
[----:B------:R-:W-:Y:S01]  /*12070*/  IADD3.X R4, R0, UR26, R5, P1, !PT ;  /* 0x0000001a00047c10 */ /* 0x000fe20008ffe405 */
[----:B------:R-:W-:Y:S01]  /*12080*/  ULDC UR26, c[0x0][0x228] ;  /* 0x00008a00001a7ab9 */ /* 0x000fe20000000800 */
[C---:B------:R-:W-:Y:S01]  /*12090*/  LEA R248, P1, R247.reuse, c[0x0][0x168], 0x1 ;  /* 0x00005a00f7f87a11 */ /* 0x040fe200078208ff */
[----:B------:R-:W-:Y:S01]  /*120a0*/  USHF.L.U32 UR26, UR26, 0x3, URZ ;  /* 0x000000031a1a7899 */ /* 0x000fe2000800063f */
[----:B------:R-:W-:Y:S01]  /*120b0*/  IADD3.X R2, R6, UR29, R3, P0, !PT ;  /* 0x0000001d06027c10 */ /* 0x000fe200087fe403 */
[----:B------:R-:W-:Y:S01]  /*120c0*/  IMAD.MOV.U32 R3, RZ, RZ, R132 ;  /* 0x000000ffff037224 */ /* 0x000fe200078e0084 */
[----:B------:R-:W-:Y:S01]  /*120d0*/  LEA.HI.X R247, R247, c[0x0][0x16c], R4, 0x1, P1 ;  /* 0x00005b00f7f77a11 */ /* 0x000fe200008f0c04 */
[----:B---3--:R-:W-:Y:S01]  /*120e0*/  IMAD.WIDE.U32 R4, R18, -0x326172a9, RZ ;  /* 0xcd9e8d5712047825 */ /* 0x008fe200078e00ff */
[----:B------:R-:W-:Y:S01]  /*120f0*/  ISETP.GE.AND P3, PT, R7, c[0x0][0x220], PT ;  /* 0x0000880007007a0c */ /* 0x000fe20003f66270 */
[----:B------:R-:W-:Y:S01]  /*12100*/  USHF.R.S32.HI UR4, URZ, 0x1f, UR26 ;  /* 0x0000001f3f047899 */ /* 0x000fe2000801141a */
[----:B------:R-:W-:Y:S01]  /*12110*/  LEA R246, P0, R237, c[0x0][0x170], 0x1 ;  /* 0x00005c00edf67a11 */ /* 0x000fe200078008ff */
[----:B------:R-:W-:Y:S01]  /*12120*/  USHF.L.U32 UR27, UR26, 0x1, URZ ;  /* 0x000000011a1b7899 */ /* 0x000fe2000800063f */
[----:B------:R4:W-:Y:S01]  /*12130*/  STL.64 [R1+0x88], R4 ;  /* 0x0000880401007387 */ /* 0x0009e20000100a00 */
[----:B------:R-:W-:Y:S01]  /*12140*/  LOP3.LUT R250, R5, R13, RZ, 0x3c, !PT ;  /* 0x0000000d05fa7212 */ /* 0x000fe200078e3cff */
[----:B------:R-:W1:Y:S01]  /*12150*/  LDC.U8 R7, c[0x0][0x2d8] ;  /* 0x0000b600ff077b82 */ /* 0x000e620000000000 */
[----:B------:R-:W-:Y:S01]  /*12160*/  LEA.HI.X R237, R237, c[0x0][0x174], R2, 0x1, P0 ;  /* 0x00005d00eded7a11 */ /* 0x000fe200000f0c02 */
[----:B------:R-:W-:Y:S01]  /*12170*/  IMAD.MOV.U32 R2, RZ, RZ, R133 ;  /* 0x000000ffff027224 */ /* 0x000fe200078e0085 */
[C---:B------:R-:W-:Y:S01]  /*12180*/  IADD3 R242, P1, R238.reuse, 0x20, RZ ;  /* 0x00000020eef27810 */ /* 0x040fe20007f3e0ff */
[----:B------:R-:W-:Y:S01]  /*12190*/  USHF.L.U64.HI UR26, UR26, 0x1, UR4 ;  /* 0x000000011a1a7899 */ /* 0x000fe20008010204 */
[----:B------:R-:W-:Y:S01]  /*121a0*/  IADD3 R240, P0, R238, 0x30, RZ ;  /* 0x00000030eef07810 */ /* 0x000fe20007f1e0ff */
[----:B----4-:R-:W-:Y:S01]  /*121b0*/  IMAD.WIDE.U32 R4, R12, -0x2daee0ad, RZ ;  /* 0xd2511f530c047825 */ /* 0x010fe200078e00ff */
[----:B------:R-:W-:-:S02]  /*121c0*/  ISETP.GE.AND P5, PT, R16, c[0x0][0x220], PT ;  /* 0x0000880010007a0c */ /* 0x000fc40003fa6270 */
[----:B------:R-:W-:Y:S01]  /*121d0*/  ISETP.GE.AND P4, PT, R15, c[0x0][0x220], PT ;  /* 0x000088000f007a0c */ /* 0x000fe20003f86270 */
[--C-:B------:R-:W-:Y:S01]  /*121e0*/  IMAD.X R243, RZ, RZ, R239.reuse, P1 ;  /* 0x000000fffff37224 */ /* 0x100fe200008e06ef */
[----:B------:R2:W-:Y:S01]  /*121f0*/  STL.64 [R1], R4 ;  /* 0x0000000401007387 */ /* 0x0005e20000100a00 */
[----:B------:R-:W-:Y:S01]  /*12200*/  IMAD.X R241, RZ, RZ, R239, P0 ;  /* 0x000000fffff17224 */ /* 0x000fe200000e06ef */
[----:B------:R-:W-:Y:S01]  /*12210*/  ISETP.GE.AND P2, PT, R14, c[0x0][0x220], PT ;  /* 0x000088000e007a0c */ /* 0x000fe20003f46270 */
[----:B--2---:R-:W-:Y:S02]  /*12220*/  IMAD.MOV.U32 R4, RZ, RZ, R8 ;  /* 0x000000ffff047224 */ /* 0x004fe400078e0008 */
[----:B------:R-:W-:-:S05]  /*12230*/  IMAD.MOV.U32 R5, RZ, RZ, R11 ;  /* 0x000000ffff057224 */ /* 0x000fca00078e000b */
[----:B------:R2:W-:Y:S01]  /*12240*/  STL.64 [R1+0x90], R4 ;  /* 0x0000900401007387 */ /* 0x0005e20000100a00 */
[----:B-1----:R-:W-:Y:S01]  /*12250*/  PRMT R0, R7, 0x7054, R7 ;  /* 0x0000705407007816 */ /* 0x002fe20000000007 */
[----:B------:R-:W-:Y:S01]  /*12260*/  IMAD.WIDE.U32 R250, R250, -0x2daee0ad, RZ ;  /* 0xd2511f53fafa7825 */ /* 0x000fe200078e00ff */
[----:B------:R-:W-:Y:S05]  /*12270*/  BRA `(.L_x_1116) ;  /* 0x000006e000007947 */ /* 0x000fea0003800000 */
.L_x_1118:
        /* <DEDUP_REMOVED lines=11> */
[----:B------:R-:W-:Y:S02]  /*12330*/  UIADD3 UR24, UR31, UR24, URZ ;  /* 0x000000181f187290 */ /* 0x000fe4000fffe03f */
[----:B--2---:R-:W-:Y:S04]  /*12340*/  LEA R0, P0, R0, R174, 0x6 ;  /* 0x000000ae00007211 */ /* 0x004fe800078030ff */
[----:B------:R-:W-:Y:S05]  /*12350*/  IMAD.U32 R174, RZ, RZ, UR24 ;  /* 0x00000018ffae7e24 */ /* 0x000fea000f8e00ff */
[----:B---3--:R-:W-:Y:S02]  /*12360*/  LEA.HI.X R174, R172, R177, R174, 0x6, P0 ;  /* 0x000000b1acae7211 */ /* 0x008fe400000f34ae */
[C---:B------:R-:W-:Y:S04]  /*12370*/  @!P5 LEA R172, P0, R0.reuse, c[0x0][0x168], 0x1 ;  /* 0x00005a0000acda11 */ /* 0x040fe800078008ff */
[C---:B------:R-:W-:Y:S02]  /*12380*/  @!P5 LEA.HI.X R173, R0.reuse, c[0x0][0x16c], R174, 0x1, P0 ;  /* 0x00005b0000adda11 */ /* 0x040fe400000f0cae */
[----:B------:R-:W-:Y:S03]  /*12390*/  IADD3 R0, P1, R0, UR6, RZ ;  /* 0x0000000600007c10 */ /* 0x000fe6000ff3e0ff */
        /* <DEDUP_REMOVED lines=19> */
[----:B--2---:R-:W-:Y:S03]  /*124d0*/  IADD3.X R173, R174, UR7, RZ, P1, !PT ;  /* 0x00000007aead7c10 */ /* 0x004fe60008ffe4ff */
[----:B------:R1:W-:Y:S01]  /*124e0*/  @P5 STS.128 [R209+0x8800], RZ ;  /* 0x008800ffd1005388 */ /* 0x0003e20000000c00 */
[C---:B---3--:R-:W-:Y:S04]  /*124f0*/  @!P5 LEA R170, P0, R0.reuse, c[0x0][0x168], 0x1 ;  /* 0x00005a0000aada11 */ /* 0x048fe800078008ff */
[C---:B------:R-:W-:Y:S02]  /*12500*/  @!P5 LEA.HI.X R171, R0.reuse, c[0x0][0x16c], R173, 0x1, P0 ;  /* 0x00005b0000abda11 */ /* 0x040fe400000f0cad */
[----:B------:R-:W-:Y:S03]  /*12510*/  IADD3 R0, P0, R0, UR6, RZ ;  /* 0x0000000600007c10 */ /* 0x000fe6000ff1e0ff */
[----:B------:R-:W-:Y:S01]  /*12520*/  @!PT LDS RZ, [RZ] ;  /* 0x00000000fffff984 */ /* 0x000fe20000000800 */
[----:B------:R-:W-:Y:S01]  /*12530*/  @!PT LDS RZ, [RZ] ;  /* 0x00000000fffff984 */ /* 0x000fe20000000800 */
[----:B------:R-:W-:Y:S01]  /*12540*/  @!PT LDS RZ, [RZ] ;  /* 0x00000000fffff984 */ /* 0x000fe20000000800 */
[----:B------:R2:W-:Y:S01]  /*12550*/  @!P5 LDGSTS.E.BYPASS.LTC128B.128 [R209+0x8800], [R170.64] ;  /* 0x08800000aad1dfae */ /* 0x0005e2000b901d52 */
[C---:B------:R-:W-:Y:S03]  /*12560*/  IADD3 R172, P1, R0.reuse, UR6, RZ ;  /* 0x0000000600ac7c10 */ /* 0x040fe6000ff3e0ff */
        /* <DEDUP_REMOVED lines=15> */
[----:B--2---:R-:W-:Y:S03]  /*12660*/  @!P5 LEA R170, P6, R0, c[0x0][0x168], 0x1 ;  /* 0x00005a0000aada11 */ /* 0x004fe600078c08ff */
[----:B------:R1:W-:Y:S01]  /*12670*/  @P5 STS.128 [R209+0x9000], RZ ;  /* 0x009000ffd1005388 */ /* 0x0003e20000000c00 */
[----:B---3--:R-:W-:Y:S02]  /*12680*/  IADD3.X R169, R173, UR7, RZ, P0, !PT ;  /* 0x00000007ada97c10 */ /* 0x008fe400087fe4ff */
[----:B------:R-:W-:Y:S02]  /*12690*/  @!P5 LEA R168, P0, R172, c[0x0][0x168], 0x1 ;  /* 0x00005a00aca8da11 */ /* 0x000fe400078008ff */
[----:B------:R-:W-:Y:S02]  /*126a0*/  @!P5 LEA.HI.X R171, R0, c[0x0][0x16c], R169, 0x1, P6 ;  /* 0x00005b0000abda11 */ /* 0x000fe400030f0ca9 */
[----:B------:R-:W-:Y:S03]  /*126b0*/  IADD3.X R169, R169, UR7, RZ, P1, !PT ;  /* 0x00000007a9a97c10 */ /* 0x000fe60008ffe4ff */
[----:B------:R-:W-:Y:S01]  /*126c0*/  @!PT LDS RZ, [RZ] ;  /* 0x00000000fffff984 */ /* 0x000fe20000000800 */
[----:B------:R-:W-:Y:S01]  /*126d0*/  @!PT LDS RZ, [RZ] ;  /* 0x00000000fffff984 */ /* 0x000fe20000000800 */
[----:B------:R-:W-:Y:S01]  /*126e0*/  @!PT LDS RZ, [RZ] ;  /* 0x00000000fffff984 */ /* 0x000fe20000000800 */
[----:B------:R1:W-:Y:S01]  /*126f0*/  @!P5 LDGSTS.E.BYPASS.LTC128B.128 [R209+0x9000], [R170.64] ;  /* 0x09000000aad1dfae */ /* 0x0003e2000b901d52 */
        /* <DEDUP_REMOVED lines=38> */
.L_x_1116:
[----:B--2---:R-:W2:Y:S01]  /*12960*/  LDL.64 R4, [R1+0x90] ;  /* 0x0000900001047983 */ /* 0x004ea20000100a00 */
[----:B------:R-:W-:Y:S01]  /*12970*/  UIADD3 UR8, UR24, -0x1, URZ ;  /* 0xffffffff18087890 */ /* 0x000fe2000fffe03f */
[----:B------:R-:W-:Y:S04]  /*12980*/  DEPBAR.LE SB0, 0x0 ;  /* 0x000080000000791a */ /* 0x000fe80000000000 */
[----:B------:R-:W-:Y:S01]  /*12990*/  UIADD3 UR29, UR15, -UR28, URZ ;  /* 0x8000001c0f1d7290 */ /* 0x000fe2000fffe03f */
[----:B------:R-:W-:Y:S01]  /*129a0*/  BAR.SYNC.DEFER_BLOCKING 0x0 ;  /* 0x0000000000007b1d */ /* 0x000fe20000010000 */
[----:B------:R-:W-:Y:S01]  /*129b0*/  USHF.R.S32.HI UR5, URZ, 0x1f, UR8 ;  /* 0x0000001f3f057899 */ /* 0x000fe20008011408 */
[----:B------:R-:W-:Y:S01]  /*129c0*/  IMAD.U32 R6, RZ, RZ, UR8 ;  /* 0x00000008ff067e24 */ /* 0x000fe2000f8e00ff */
[----:B------:R-:W-:Y:S02]  /*129d0*/  UIMAD UR4, UR12, UR8, URZ ;  /* 0x000000080c0472a4 */ /* 0x000fe4000f8e023f */
[----:B------:R-:W-:Y:S01]  /*129e0*/  IMAD.U32 R22, RZ, RZ, UR29 ;  /* 0x0000001dff167e24 */ /* 0x000fe2000f8e00ff */
[----:B------:R-:W-:Y:S02]  /*129f0*/  UISETP.GT.AND UP0, UPT, UR8, UR9, UPT ;  /* 0x000000090800728c */ /* 0x000fe4000bf04270 */
[----:B------:R-:W-:Y:S01]  /*12a00*/  UIMAD UR4, UR5, UR17, UR4 ;  /* 0x00000011050472a4 */ /* 0x000fe2000f8e0204 */
[----:B-----5:R-:W-:Y:S01]  /*12a10*/  @P5 STS.128 [R209+0x10000], RZ ;  /* 0x010000ffd1005388 */ /* 0x020fe20000000c00 */
[----:B--2---:R-:W-:Y:S01]  /*12a20*/  IMAD.WIDE.U32 R6, R6, UR17, R4 ;  /* 0x0000001106067c25 */ /* 0x004fe2000f8e0004 */
[----:B------:R-:W-:Y:S04]  /*12a30*/  LEA R4, P0, R22, R238, 0x6 ;  /* 0x000000ee16047211 */ /* 0x000fe800078030ff */
[----:B------:R-:W-:Y:S01]  /*12a40*/  IADD3 R9, R7, UR4, RZ ;  /* 0x0000000407097c10 */ /* 0x000fe2000fffe0ff */
[----:B------:R-:W-:Y:S01]  /*12a50*/  IMAD.WIDE.U32 R20, R4, c[0x0][0x1a0], RZ ;  /* 0x0000680004147a25 */ /* 0x000fe200078e00ff */
[----:B------:R-:W-:Y:S01]  /*12a60*/  IADD3 R7, P1, R6, UR23, RZ ;  /* 0x0000001706077c10 */ /* 0x000fe2000ff3e0ff */
[----:B------:R-:W-:Y:S01]  /*12a70*/  UIADD3 UR4, UR25, -UR28, URZ ;  /* 0x8000001c19047290 */ /* 0x000fe2000fffe03f */
[----:B------:R-:W-:Y:S02]  /*12a80*/  LEA.HI.X.SX32 R5, R22, R239, 0x6, P0 ;  /* 0x000000ef16057211 */ /* 0x000fe400000f36ff */
[----:B------:R-:W-:Y:S02]  /*12a90*/  IADD3.X R8, R9, UR10, RZ, P1, !PT ;  /* 0x0000000a09087c10 */ /* 0x000fe40008ffe4ff */
[C---:B------:R-:W-:Y:S01]  /*12aa0*/  @!P5 LEA R16, P1, R7.reuse, c[0x0][0x170], 0x1 ;  /* 0x00005c000710da11 */ /* 0x040fe200078208ff */
[----:B------:R-:W-:Y:S01]  /*12ab0*/  IMAD.U32 R172, RZ, RZ, UR4 ;  /* 0x00000004ffac7e24 */ /* 0x000fe2000f8e00ff */
[C---:B------:R-:W-:Y:S02]  /*12ac0*/  IADD3 R0, P0, R7.reuse, UR23, RZ ;  /* 0x0000001707007c10 */ /* 0x040fe4000ff1e0ff */
[----:B------:R-:W-:Y:S01]  /*12ad0*/  @!P5 LEA.HI.X R17, R7, c[0x0][0x174], R8, 0x1, P1 ;  /* 0x00005d000711da11 */ /* 0x000fe200008f0c08 */
[----:B------:R-:W-:Y:S01]  /*12ae0*/  IMAD R7, R5, c[0x0][0x1a0], RZ ;  /* 0x0000680005077a24 */ /* 0x000fe200078e02ff */
[----:B------:R-:W-:Y:S02]  /*12af0*/  @!P5 LEA R18, P6, R6, c[0x0][0x170], 0x1 ;  /* 0x00005c000612da11 */ /* 0x000fe400078c08ff */
[----:B------:R-:W-:Y:S01]  /*12b00*/  @!P5 IADD3 R5, P1, R0, UR23, RZ ;  /* 0x000000170005dc10 */ /* 0x000fe2000ff3e0ff */
[----:B------:R-:W-:Y:S01]  /*12b10*/  IMAD R7, R4, c[0x0][0x1a4], R7 ;  /* 0x0000690004077a24 */ /* 0x000fe200078e0207 */
[----:B------:R-:W-:Y:S02]  /*12b20*/  @!P5 LEA.HI.X R19, R6, c[0x0][0x174], R9, 0x1, P6 ;  /* 0x00005d000613da11 */ /* 0x000fe400030f0c09 */
[----:B------:R-:W-:Y:S01]  /*12b30*/  IADD3.X R6, R8, UR10, RZ, P0, !PT ;  /* 0x0000000a08067c10 */ /* 0x000fe200087fe4ff */
[----:B------:R-:W-:Y:S01]  /*12b40*/  IMAD.IADD R7, R21, 0x1, R7 ;  /* 0x0000000115077824 */ /* 0x000fe200078e0207 */
[----:B------:R-:W-:Y:S01]  /*12b50*/  @!P5 LEA R14, P0, R0, c[0x0][0x170], 0x1 ;  /* 0x00005c00000eda11 */ /* 0x000fe200078008ff */
[----:B------:R-:W-:Y:S01]  /*12b60*/  @!PT LDS RZ, [RZ] ;  /* 0x00000000fffff984 */ /* 0x000fe20000000800 */
[----:B------:R-:W-:Y:S01]  /*12b70*/  @!PT LDS RZ, [RZ] ;  /* 0x00000000fffff984 */ /* 0x000fe20000000800 */
[----:B------:R-:W-:Y:S01]  /*12b80*/  @!PT LDS RZ, [RZ] ;  /* 0x00000000fffff984 */ /* 0x000fe20000000800 */
[----:B------:R1:W-:Y:S01]  /*12b90*/  @!P5 LDGSTS.E.BYPASS.LTC128B.128 [R209+0x10000], [R18.64] ;  /* 0x1000000012d1dfae */ /* 0x0003e2000b901d52 */
[----:B------:R-:W-:Y:S02]  /*12ba0*/  LEA R8, P6, R22, R244, 0x6 ;  /* 0x000000f416087211 */ /* 0x000fe400078c30ff */
[----:B------:R-:W-:Y:S01]  /*12bb0*/  @!P5 LEA.HI.X R15, R0, c[0x0][0x174], R6, 0x1, P0 ;  /* 0x00005d00000fda11 */ /* 0x000fe200000f0c06 */
[----:B------:R-:W-:Y:S01]  /*12bc0*/  @P4 STS.128 [R209+0x12000], RZ ;  /* 0x012000ffd1004388 */ /* 0x000fe20000000c00 */
[----:B------:R-:W-:Y:S02]  /*12bd0*/  LEA R10, P0, R20, R246, 0x1 ;  /* 0x000000f6140a7211 */ /* 0x000fe400078008ff */
[----:B------:R-:W-:Y:S02]  /*12be0*/  @!P5 IADD3.X R4, R6, UR10, RZ, P1, !PT ;  /* 0x0000000a0604dc10 */ /* 0x000fe40008ffe4ff */
[----:B------:R-:W-:Y:S02]  /*12bf0*/  LEA.HI.X R11, R20, R237, R7, 0x1, P0 ;  /* 0x000000ed140b7211 */ /* 0x000fe400000f0c07 */
[C---:B------:R-:W-:Y:S02]  /*12c00*/  @!P5 LEA R12, P1, R5.reuse, c[0x0][0x170], 0x1 ;  /* 0x00005c00050cda11 */ /* 0x040fe400078208ff */
[C---:B------:R-:W-:Y:S01]  /*12c10*/  LEA.HI.X.SX32 R9, R22.reuse, R245, 0x6, P6 ;  /* 0x000000f516097211 */ /* 0x040fe200030f36ff */
[----:B------:R-:W-:Y:S01]  /*12c20*/  @!PT LDS RZ, [RZ] ;  /* 0x00000000fffff984 */ /* 0x000fe20000000800 */
[----:B------:R-:W-:Y:S01]  /*12c30*/  @!PT LDS RZ, [RZ] ;  /* 0x00000000fffff984 */ /* 0x000fe20000000800 */
[----:B------:R-:W-:Y:S01]  /*12c40*/  @!PT LDS RZ, [RZ] ;  /* 0x00000000fffff984 */ /* 0x000fe20000000800 */
[----:B------:R2:W-:Y:S01]  /*12c50*/  @!P4 LDGSTS.E.BYPASS.LTC128B.128 [R209+0x12000], [R10.64+0x80] ;  /* 0x120000800ad1cfae */ /* 0x0005e2000b901d52 */
[----:B------:R-:W-:Y:S02]  /*12c60*/  @!P5 LEA.HI.X R13, R5, c[0x0][0x174], R4, 0x1, P1 ;  /* 0x00005d00050dda11 */ /* 0x000fe400008f0c04 */
[C---:B------:R-:W-:Y:S01]  /*12c70*/  LEA R6, P1, R22.reuse, R242, 0x6 ;  /* 0x000000f216067211 */ /* 0x040fe200078230ff */
[----:B------:R-:W-:Y:S01]  /*12c80*/  @P3 STS.128 [R209+0x14000], RZ ;  /* 0x014000ffd1003388 */ /* 0x000fe20000000c00 */
[----:B------:R-:W-:Y:S01]  /*12c90*/  IMAD R0, R9, c[0x0][0x1a0], RZ ;  /* 0x0000680009007a24 */ /* 0x000fe200078e02ff */
[C---:B------:R-:W-:Y:S02]  /*12ca0*/  LEA R4, P0, R22.reuse, R240, 0x6 ;  /* 0x000000f016047211 */ /* 0x040fe400078030ff */
[----:B------:R-:W-:Y:S01]  /*12cb0*/  @!PT LDS RZ, [RZ] ;  /* 0x00000000fffff984 */ /* 0x000fe20000000800 */
[----:B------:R-:W-:Y:S01]  /*12cc0*/  @!PT LDS RZ, [RZ] ;  /* 0x00000000fffff984 */ /* 0x000fe20000000800 */
[----:B------:R-:W-:Y:S01]  /*12cd0*/  @!PT LDS RZ, [RZ] ;  /* 0x00000000fffff984 */ /* 0x000fe20000000800 */
[----:B------:R2:W-:Y:S01]  /*12ce0*/  @!P3 LDGSTS.E.BYPASS.LTC128B.128 [R209+0x14000], [R10.64+0x100] ;  /* 0x140001000ad1bfae */ /* 0x0005e2000b901d52 */
[----:B------:R-:W-:Y:S01]  /*12cf0*/  LEA.HI.X.SX32 R7, R22, R243, 0x6, P1 ;  /* 0x000000f316077211 */ /* 0x000fe200008f36ff */
[----:B------:R-:W-:Y:S01]  /*12d00*/  IMAD R0, R8, c[0x0][0x1a4], R0 ;  /* 0x0000690008007a24 */ /* 0x000fe200078e0200 */
[----:B------:R-:W-:Y:S01]  /*12d10*/  LEA.HI.X.SX32 R5, R22, R241, 0x6, P0 ;  /* 0x000000f116057211 */ /* 0x000fe200000f36ff */
[----:B------:R-:W-:Y:S01]  /*12d20*/  @P2 STS.128 [R209+0x16000], RZ ;  /* 0x016000ffd1002388 */ /* 0x000fe20000000c00 */
[----:B------:R-:W-:Y:S03]  /*12d30*/  IMAD.WIDE.U32 R22, R8, c[0x0][0x1a0], RZ ;  /* 0x0000680008167a25 */ /* 0x000fe600078e00ff */
[----:B------:R-:W-:Y:S01]  /*12d40*/  @!PT LDS RZ, [RZ] ;  /* 0x00000000fffff984 */ /* 0x000fe20000000800 */
[----:B------:R-:W-:Y:S01]  /*12d50*/  @!PT LDS RZ, [RZ] ;  /* 0x00000000fffff984 */ /* 0x000fe20000000800 */
[----:B------:R-:W-:Y:S01]  /*12d60*/  @!PT LDS RZ, [RZ] ;  /* 0x00000000fffff984 */ /* 0x000fe20000000800 */
[----:B------:R2:W-:Y:S01]  /*12d70*/  @!P2 LDGSTS.E.BYPASS.LTC128B.128 [R209+0x16000], [R10.64+0x180] ;  /* 0x160001800ad1afae */ /* 0x0005e2000b901d52 */
[----:B------:R-:W-:Y:S02]  /*12d80*/  IMAD R7, R7, c[0x0][0x1a0], RZ ;  /* 0x0000680007077a24 */ /* 0x000fe400078e02ff */
[----:B------:R-:W-:Y:S01]  /*12d90*/  IMAD.IADD R23, R23, 0x1, R0 ;  /* 0x0000000117177824 */ /* 0x000fe200078e0200 */
[----:B------:R-:W-:Y:S01]  /*12da0*/  @P5 STS.128 [R209+0x10800], RZ ;  /* 0x010800ffd1005388 */ /* 0x000fe20000000c00 */
[C---:B------:R-:W-:Y:S02]  /*12db0*/  IMAD R7, R6.reuse, c[0x0][0x1a4], R7 ;  /* 0x0000690006077a24 */ /* 0x040fe400078e0207 */
[----:B------:R-:W-:Y:S01]  /*12dc0*/  IMAD.WIDE.U32 R20, R6, c[0x0][0x1a0], RZ ;  /* 0x0000680006147a25 */ /* 0x000fe200078e00ff */
[CC--:B------:R-:W-:Y:S01]  /*12dd0*/  LEA R6, P6, R22.reuse, R246.reuse, 0x1 ;  /* 0x000000f616067211 */ /* 0x0c0fe200078c08ff */
[----:B------:R-:W-:Y:S01]  /*12de0*/  @!PT LDS RZ, [RZ] ;  /* 0x00000000fffff984 */ /* 0x000fe20000000800 */
[----:B------:R-:W-:Y:S01]  /*12df0*/  @!PT LDS RZ, [RZ] ;  /* 0x00000000fffff984 */ /* 0x000fe20000000800 */
[----:B------:R-:W-:Y:S01]  /*12e00*/  @!PT LDS RZ, [RZ] ;  /* 0x00000000fffff984 */ /* 0x000fe20000000800 */
[----:B------:R1:W-:Y:S02]  /*12e10*/  @!P5 LDGSTS.E.BYPASS.LTC128B.128 [R209+0x10800], [R16.64] ;  /* 0x1080000010d1dfae */ /* 0x0003e4000b901d52 */
[----:B------:R-:W-:Y:S01]  /*12e20*/  IMAD.IADD R21, R21, 0x1, R7 ;  /* 0x0000000115157824 */ /* 0x000fe200078e0207 */
[-C--:B------:R-:W-:Y:S01]  /*12e30*/  LEA.HI.X R7, R22, R237.reuse, R23, 0x1, P6 ;  /* 0x000000ed16077211 */ /* 0x080fe200030f0c17 */
[----:B------:R-:W-:Y:S01]  /*12e40*/  @P4 STS.128 [R209+0x12800], RZ ;  /* 0x012800ffd1004388 */ /* 0x000fe20000000c00 */
[----:B------:R-:W-:Y:S02]  /*12e50*/  IMAD R5, R5, c[0x0][0x1a0], RZ ;  /* 0x0000680005057a24 */ /* 0x000fe400078e02ff */
[C---:B------:R-:W-:Y:S01]  /*12e60*/  IMAD.WIDE.U32 R8, R4.reuse, c[0x0][0x1a0], RZ ;  /* 0x0000680004087a25 */ /* 0x040fe200078e00ff */
[----:B------:R-:W-:Y:S01]  /*12e70*/  @!PT LDS RZ, [RZ] ;  /* 0x00000000fffff984 */ /* 0x000fe20000000800 */
[----:B------:R-:W-:Y:S01]  /*12e80*/  @!PT LDS RZ, [RZ] ;  /* 0x00000000fffff984 */ /* 0x000fe20000000800 */
[----:B------:R-:W-:Y:S01]  /*12e90*/  @!PT LDS RZ, [RZ] ;  /* 0x00000000fffff984 */ /* 0x000fe20000000800 */
[----:B------:R3:W-:Y:S03]  /*12ea0*/  @!P4 LDGSTS.E.BYPASS.LTC128B.128 [R209+0x12800], [R6.64+0x80] ;  /* 0x1280008006d1cfae */ /* 0x0007e6000b901d52 */
[----:B------:R-:W-:Y:S01]  /*12eb0*/  IMAD R5, R4, c[0x0][0x1a4], R5 ;  /* 0x0000690004057a24 */ /* 0x000fe200078e0205 */
[----:B------:R-:W-:Y:S01]  /*12ec0*/  @P3 STS.128 [R209+0x14800], RZ ;  /* 0x014800ffd1003388 */ /* 0x000fe20000000c00 */
[CC--:B------:R-:W-:Y:S02]  /*12ed0*/  LEA R4, P1, R20.reuse, R246.reuse, 0x1 ;  /* 0x000000f614047211 */ /* 0x0c0fe400078208ff */
[----:B------:R-:W-:Y:S01]  /*12ee0*/  IMAD.IADD R0, R9, 0x1, R5 ;  /* 0x0000000109007824 */ /* 0x000fe200078e0205 */
[----:B------:R-:W-:Y:S01]  /*12ef0*/  @!PT LDS RZ, [RZ] ;  /* 0x00000000fffff984 */ /* 0x000fe20000000800 */
[----:B------:R-:W-:Y:S01]  /*12f00*/  @!PT LDS RZ, [RZ] ;  /* 0x00000000fffff984 */ /* 0x000fe20000000800 */
[----:B------:R-:W-:Y:S01]  /*12f10*/  @!PT LDS RZ, [RZ] ;  /* 0x00000000fffff984 */ /* 0x000fe20000000800 */
[----:B------:R3:W-:Y:S01]  /*12f20*/  @!P3 LDGSTS.E.BYPASS.LTC128B.128 [R209+0x14800], [R6.64+0x100] ;  /* 0x1480010006d1bfae */ /* 0x0007e2000b901d52 */
[-C--:B------:R-:W-:Y:S02]  /*12f30*/  LEA.HI.X R5, R20, R237.reuse, R21, 0x1, P1 ;  /* 0x000000ed14057211 */ /* 0x080fe400008f0c15 */
[C---:B------:R-:W-:Y:S01]  /*12f40*/  LEA R28, P0, R8.reuse, R246, 0x1 ;  /* 0x000000f6081c7211 */ /* 0x040fe200078008ff */
[----:B------:R-:W-:Y:S03]  /*12f50*/  @P2 STS.128 [R209+0x16800], RZ ;  /* 0x016800ffd1002388 */ /* 0x000fe60000000c00 */
[----:B------:R-:W-:Y:S01]  /*12f60*/  LEA.HI.X R29, R8, R237, R0, 0x1, P0 ;  /* 0x000000ed081d7211 */ /* 0x000fe200000f0c00 */
        /* <DEDUP_REMOVED lines=45> */
[----:B--2---:R-:W3:Y:S04]  /*13240*/  LDSM.16.M88.4 R8, [R182+0x8000] ;  /* 0x00800000b608783b */ /* 0x004ee80000000200 */
[----:B-1----:R-:W4:Y:S04]  /*13250*/  LDSM.16.M88.4 R16, [R182+0x8800] ;  /* 0x00880000b610783b */ /* 0x002f280000000200 */
[----:B------:R-:W1:Y:S04]  /*13260*/  LDSM.16.M88.4 R24, [R182+0x9000] ;  /* 0x00900000b618783b */ /* 0x000e680000000200 */
[----:B------:R-:W0:Y:S04]  /*13270*/  LDGDEPBAR ;  /* 0x00000000000079af */ /* 0x000e280000000000 */
[----:B------:R-:W2:Y:S04]  /*13280*/  LDSM.16.M88.4 R132, [R182+0x9800] ;  /* 0x00980000b684783b */ /* 0x000ea80000000200 */
[----:B------:R-:W-:Y:S01]  /*13290*/  LDSM.16.M88.4 R168, [R190] ;  /* 0x00000000bea8783b */ /* 0x000fe20000000200 */
[C---:B---3--:R-:W-:Y:S08]  /*132a0*/  HMMA.16816.F32 R4, R32.reuse, R8, RZ ;  /* 0x000000082004723c */ /* 0x048ff000000018ff */
[C---:B------:R-:W-:Y:S08]  /*132b0*/  HMMA.16816.F32 R8, R32.reuse, R10, RZ ;  /* 0x0000000a2008723c */ /* 0x040ff000000018ff */
[C---:B----4-:R-:W-:Y:S08]  /*132c0*/  HMMA.16816.F32 R12, R32.reuse, R16, RZ ;  /* 0x00000010200c723c */ /* 0x050ff000000018ff */
[C---:B------:R-:W-:Y:S08]  /*132d0*/  HMMA.16816.F32 R16, R32.reuse, R18, RZ ;  /* 0x000000122010723c */ /* 0x040ff000000018ff */
[C---:B-1----:R-:W-:Y:S08]  /*132e0*/  HMMA.16816.F32 R20, R32.reuse, R24, RZ ;  /* 0x000000182014723c */ /* 0x042ff000000018ff */
[C---:B------:R-:W-:Y:S08]  /*132f0*/  HMMA.16816.F32 R24, R32.reuse, R26, RZ ;  /* 0x0000001a2018723c */ /* 0x040ff000000018ff */
[C---:B--2---:R-:W-:Y:S08]  /*13300*/  HMMA.16816.F32 R28, R32.reuse, R132, RZ ;  /* 0x00000084201c723c */ /* 0x044ff000000018ff */
[----:B------:R-:W-:Y:S01]  /*13310*/  HMMA.16816.F32 R32, R32, R134, RZ ;  /* 0x000000862020723c */ /* 0x000fe200000018ff */
        /* <DEDUP_REMOVED lines=194> */
[C---:B-1----:R-:W-:Y:S08]  /*13f40*/  HMMA.16816.F32 R28, R132.reuse, R168, R28 ;  /* 0x000000a8841c723c */ /* 0x042ff0000000181c */
[----:B------:R-:W-:Y:S07]  /*13f50*/  HMMA.16816.F32 R32, R132, R170, R32 ;  /* 0x000000aa8420723c */ /* 0x000fee0000001820 */
[----:B------:R-:W-:Y:S05]  /*13f60*/  LEA R134, P0, R172, R238, 0x6 ;  /* 0x000000eeac867211 */ /* 0x000fea00078030ff */
[----:B------:R-:W-:Y:S01]  /*13f70*/  IMAD.WIDE.U32 R168, R134, c[0x0][0x198], RZ ;  /* 0x0000660086a87a25 */ /* 0x000fe200078e00ff */
[C---:B------:R-:W-:Y:S02]  /*13f80*/  LEA.HI.X.SX32 R135, R172.reuse, R239, 0x6, P0 ;  /* 0x000000efac877211 */ /* 0x040fe400000f36ff */
[C---:B------:R-:W-:Y:S03]  /*13f90*/  LEA R132, P0, R172.reuse, R244, 0x6 ;  /* 0x000000f4ac847211 */ /* 0x040fe600078030ff */
[----:B------:R-:W-:Y:S01]  /*13fa0*/  IMAD R0, R135, c[0x0][0x198], RZ ;  /* 0x0000660087007a24 */ /* 0x000fe200078e02ff */
[----:B------:R-:W-:Y:S02]  /*13fb0*/  LEA.HI.X.SX32 R133, R172, R245, 0x6, P0 ;  /* 0x000000f5ac857211 */ /* 0x000fe400000f36ff */
[-C--:B------:R-:W-:Y:S01]  /*13fc0*/  LEA R170, P0, R168, R248.reuse, 0x1 ;  /* 0x000000f8a8aa7211 */ /* 0x080fe200078008ff */
[----:B------:R-:W-:Y:S02]  /*13fd0*/  IMAD R134, R134, c[0x0][0x19c], R0 ;  /* 0x0000670086867a24 */ /* 0x000fe400078e0200 */
[----:B------:R-:W-:Y:S02]  /*13fe0*/  IMAD R0, R133, c[0x0][0x198], RZ ;  /* 0x0000660085007a24 */ /* 0x000fe400078e02ff */
[----:B------:R-:W-:Y:S02]  /*13ff0*/  IMAD.IADD R134, R169, 0x1, R134 ;  /* 0x00000001a9867824 */ /* 0x000fe400078e0286 */
[C---:B------:R-:W-:Y:S02]  /*14000*/  IMAD R0, R132.reuse, c[0x0][0x19c], R0 ;  /* 0x0000670084007a24 */ /* 0x040fe400078e0200 */
[----:B------:R-:W-:Y:S01]  /*14010*/  IMAD.WIDE.U32 R132, R132, c[0x0][0x198], RZ ;  /* 0x0000660084847a25 */ /* 0x000fe200078e00ff */
[-C--:B------:R-:W-:Y:S03]  /*14020*/  LEA.HI.X R171, R168, R247.reuse, R134, 0x1, P0 ;  /* 0x000000f7a8ab7211 */ /* 0x080fe600000f0c86 */
[----:B------:R-:W-:Y:S01]  /*14030*/  IMAD.IADD R0, R133, 0x1, R0 ;  /* 0x0000000185007824 */ /* 0x000fe200078e0200 */
[C---:B------:R-:W-:Y:S04]  /*14040*/  LEA R168, P0, R132.reuse, R248, 0x1 ;  /* 0x000000f884a87211 */ /* 0x040fe800078008ff */
[----:B------:R-:W-:Y:S02]  /*14050*/  LEA.HI.X R169, R132, R247, R0, 0x1, P0 ;  /* 0x000000f784a97211 */ /* 0x000fe400000f0c00 */
[C---:B------:R-:W-:Y:S04]  /*14060*/  LEA R132, P0, R172.reuse, R242, 0x6 ;  /* 0x000000f2ac847211 */ /* 0x040fe800078030ff */
[----:B------:R-:W-:Y:S05]  /*14070*/  LEA.HI.X.SX32 R133, R172, R243, 0x6, P0 ;  /* 0x000000f3ac857211 */ /* 0x000fea00000f36ff */
[----:B------:R-:W-:Y:S04]  /*14080*/  IMAD R0, R133, c[0x0][0x198], RZ ;  /* 0x0000660085007a24 */ /* 0x000fe800078e02ff */
[C---:B------:R-:W-:Y:S02]  /*14090*/  IMAD R0, R132.reuse, c[0x0][0x19c], R0 ;  /* 0x0000670084007a24 */ /* 0x040fe400078e0200 */
[----:B------:R-:W-:Y:S04]  /*140a0*/  IMAD.WIDE.U32 R132, R132, c[0x0][0x198], RZ ;  /* 0x0000660084847a25 */ /* 0x000fe800078e00ff */
[----:B------:R-:W-:Y:S01]  /*140b0*/  IMAD.IADD R0, R133, 0x1, R0 ;  /* 0x0000000185007824 */ /* 0x000fe200078e0200 */
[C---:B------:R-:W-:Y:S04]  /*140c0*/  LEA R134, P0, R132.reuse, R248, 0x1 ;  /* 0x000000f884867211 */ /* 0x040fe800078008ff */
[----:B------:R-:W-:Y:S02]  /*140d0*/  LEA.HI.X R135, R132, R247, R0, 0x1, P0 ;  /* 0x000000f784877211 */ /* 0x000fe400000f0c00 */
[C---:B------:R-:W-:Y:S04]  /*140e0*/  LEA R132, P0, R172.reuse, R240, 0x6 ;  /* 0x000000f0ac847211 */ /* 0x040fe800078030ff */
[----:B------:R-:W-:Y:S01]  /*140f0*/  LEA.HI.X.SX32 R133, R172, R241, 0x6, P0 ;  /* 0x000000f1ac857211 */ /* 0x000fe200000f36ff */
[C---:B------:R-:W-:Y:S04]  /*14100*/  IMAD.WIDE.U32 R172, R132.reuse, c[0x0][0x198], RZ ;  /* 0x0000660084ac7a25 */ /* 0x040fe800078e00ff */
[----:B------:R-:W-:Y:S04]  /*14110*/  IMAD R0, R133, c[0x0][0x198], RZ ;  /* 0x0000660085007a24 */ /* 0x000fe800078e02ff */
[----:B------:R-:W-:Y:S01]  /*14120*/  IMAD R0, R132, c[0x0][0x19c], R0 ;  /* 0x0000670084007a24 */ /* 0x000fe200078e0200 */
[C---:B------:R-:W-:Y:S03]  /*14130*/  LEA R132, P0, R172.reuse, R248, 0x1 ;  /* 0x000000f8ac847211 */ /* 0x040fe600078008ff */
[----:B------:R-:W-:Y:S05]  /*14140*/  IMAD.IADD R0, R173, 0x1, R0 ;  /* 0x00000001ad007824 */ /* 0x000fea00078e0200 */
[----:B------:R-:W-:Y:S02]  /*14150*/  LEA.HI.X R133, R172, R247, R0, 0x1, P0 ;  /* 0x000000f7ac857211 */ /* 0x000fe400000f0c00 */
[----:B------:R-:W-:Y:S11]  /*14160*/  PLOP3.LUT P0, PT, PT, PT, UP0, 0x80, 0x0 ;  /* 0x000000000000781c */ /* 0x000ff60003f0f008 */
[----:B------:R-:W-:Y:S02]  /*14170*/  @!UPT UIADD3 URZ, URZ, URZ, URZ ;  /* 0x0000003f3f3ff290 */ /* 0x000fe4000fffe03f */
[----:B------:R-:W-:-:S05]  /*14180*/  @P0 BRA `(.L_x_1118) ;  /* 0xffffe0f000000947 */ /* 0x000fca000383ffff */
.L_x_1117:
[----:B-1----:R-:W1:Y:S01]  /*14190*/  S2R R132, SR_TID.X ;  /* 0x0000000000847919 */ /* 0x002e620000002100 */
[----:B------:R-:W-:Y:S01]  /*141a0*/  IMAD.U32 R0, RZ, RZ, UR8 ;  /* 0x00000008ff007e24 */ /* 0x000fe2000f8e00ff */
[----:B------:R-:W-:Y:S01]  /*141b0*/  USHF.L.U32 UR35, UR8, 0x1, URZ ;  /* 0x0000000108237899 */ /* 0x000fe2000800063f */
[----:B------:R-:W-:Y:S01]  /*141c0*/  P2R R236, PR, RZ, 0x4 ;  /* 0x00000004ffec7803 */ /* 0x000fe20000000000 */
[----:B------:R-:W-:Y:S02]  /*141d0*/  UIADD3 UR4, UR21, -0x4498517b, URZ ;  /* 0xbb67ae8515047890 */ /* 0x000fe4000fffe03f */
[----:B------:R-:W-:Y:S02]  /*141e0*/  ULOP3.LUT UR5, UR35, UR21, URZ, 0x3c, !UPT ;  /* 0x0000001523057292 */ /* 0x000fe4000f8e3c3f */
[----:B------:R-:W2:Y:S01]  /*141f0*/  LDL.LU R175, [R1+0x84] ;  /* 0x0000840001af7983 */ /* 0x000ea20000300800 */
[----:B------:R-:W-:Y:S02]  /*14200*/  UIADD3 UR29, UR20, -0x61c88647, URZ ;  /* 0x9e3779b9141d7890 */ /* 0x000fe4000fffe03f */
[----:B------:R-:W-:Y:S01]  /*14210*/  UIADD3 UR33, UR20, 0x3c6ef372, URZ ;  /* 0x3c6ef37214217890 */ /* 0x000fe2000fffe03f */
[----:B------:R-:W3:Y:S01]  /*14220*/  LDL.64 R214, [R1] ;  /* 0x0000000001d67983 */ /* 0x000ee20000100a00 */
[----:B------:R-:W-:Y:S02]  /*14230*/  UIADD3 UR30, UR21, 0x76cf5d0a, URZ ;  /* 0x76cf5d0a151e7890 */ /* 0x000fe4000fffe03f */
[----:B------:R-:W-:Y:S02]  /*14240*/  UIADD3 UR34, UR21, 0x32370b8f, URZ ;  /* 0x32370b8f15227890 */ /* 0x000fe4000fffe03f */
[----:B------:R-:W-:Y:S02]  /*14250*/  UIADD3 UR32, UR20, -0x255992d5, URZ ;  /* 0xdaa66d2b14207890 */ /* 0x000fe4000fffe03f */
[----:B------:R-:W-:Y:S02]  /*14260*/  UIADD3 UR31, UR20, 0x78dde6e4, URZ ;  /* 0x78dde6e4141f7890 */ /* 0x000fe4000fffe03f */
[----:B------:R-:W-:Y:S02]  /*14270*/  UIADD3 UR24, UR21, -0x126145ec, URZ ;  /* 0xed9eba1415187890 */ /* 0x000fe4000fffe03f */
[----:B------:R-:W-:Y:S02]  /*14280*/  UIADD3 UR35, UR35, 0x1, URZ ;  /* 0x0000000123237890 */ /* 0x000fe4000fffe03f */
[----:B------:R-:W-:Y:S02]  /*14290*/  UISETP.GT.AND UP0, UPT, UR8, UR9, UPT ;  /* 0x000000090800728c */ /* 0x000fe4000bf04270 */
[----:B------:R-:W-:Y:S02]  /*142a0*/  ULOP3.LUT UR35, UR35, UR21, URZ, 0x3c, !UPT ;  /* 0x0000001523237292 */ /* 0x000fe4000f8e3c3f */
[----:B------:R-:W-:Y:S01]  /*142b0*/  UIADD3 UR28, UR28, 0x1, URZ ;  /* 0x000000011c1c7890 */ /* 0x000fe2000fffe03f */
[----:B-1----:R-:W-:Y:S05]  /*142c0*/  IMAD.SHL.U32 R132, R132, 0x2, RZ ;  /* 0x0000000284847824 */ /* 0x002fea00078e00ff */
[----:B------:R-:W-:Y:S05]  /*142d0*/  LOP3.LUT R132, R132, 0x6, RZ, 0xc0, !PT ;  /* 0x0000000684847812 */ /* 0x000fea00078ec0ff */
[----:B------:R-:W-:Y:S05]  /*142e0*/  IMAD R0, R0, 0x40, R132 ;  /* 0x0000004000007824 */ /* 0x000fea00078e0284 */
[C---:B------:R-:W-:Y:S02]  /*142f0*/  ISETP.GE.AND P1, PT, R0.reuse, R217, PT ;  /* 0x000000d90000720c */ /* 0x040fe40003f26270 */
[C---:B------:R-:W-:Y:S02]  /*14300*/  ISETP.GE.AND P0, PT, R0.reuse, R216, PT ;  /* 0x000000d80000720c */ /* 0x040fe40003f06270 */
[C---:B------:R-:W-:Y:S02]  /*14310*/  IADD3 R132, R0.reuse, 0x1, RZ ;  /* 0x0000000100847810 */ /* 0x040fe40007ffe0ff */
[C---:B------:R-:W-:Y:S02]  /*14320*/  ISETP.GE.OR P1, PT, R0.reuse, R219, !P1 ;  /* 0x000000db0000720c */ /* 0x040fe40004f26670 */
[C---:B------:R-:W-:Y:S02]  /*14330*/  IADD3 R133, R0.reuse, 0x8, RZ ;  /* 0x0000000800857810 */ /* 0x040fe40007ffe0ff */
[----:B------:R-:W-:Y:S02]  /*14340*/  ISETP.GE.OR P0, PT, R0, R218, !P0 ;  /* 0x000000da0000720c */ /* 0x000fe40004706670 */
[-C--:B------:R-:W-:Y:S02]  /*14350*/  ISETP.GE.AND P6, PT, R132, R217.reuse, PT ;  /* 0x000000d98400720c */ /* 0x080fe40003fc6270 */
[----:B------:R-:W-:Y:S02]  /*14360*/  FSEL R135, R4, -INF , !P1 ;  /* 0xff80000004877808 */ /* 0x000fe40004800000 */
[----:B------:R-:W-:Y:S02]  /*14370*/  ISETP.GE.AND P1, PT, R132, R216, PT ;  /* 0x000000d88400720c */ /* 0x000fe40003f26270 */
[----:B------:R-:W-:Y:S02]  /*14380*/  FSEL R134, R6, -INF , !P0 ;  /* 0xff80000006867808 */ /* 0x000fe40004000000 */
[C---:B------:R-:W-:Y:S02]  /*14390*/  ISETP.GE.AND P0, PT, R133.reuse, R217, PT ;  /* 0x000000d98500720c */ /* 0x040fe40003f06270 */
[C---:B------:R-:W-:Y:S02]  /*143a0*/  ISETP.GE.OR P1, PT, R132.reuse, R218, !P1 ;  /* 0x000000da8400720c */ /* 0x040fe40004f26670 */
[-C--:B------:R-:W-:Y:S02]  /*143b0*/  ISETP.GE.OR P6, PT, R132, R219.reuse, !P6 ;  /* 0x000000db8400720c */ /* 0x080fe400077c6670 */
[----:B------:R-:W-:Y:S02]  /*143c0*/  IADD3 R4, R0, 0x9, RZ ;  /* 0x0000000900047810 */ /* 0x000fe40007ffe0ff */
[----:B------:R-:W-:Y:S02]  /*143d0*/  ISETP.GE.OR P0, PT, R133, R219, !P0 ;  /* 0x000000db8500720c */ /* 0x000fe40004706670 */
[----:B------:R-:W-:Y:S02]  /*143e0*/  FSEL R7, R7, -INF , !P1 ;  /* 0xff80000007077808 */ /* 0x000fe40004800000 */
[----:B------:R-:W-:Y:S02]  /*143f0*/  FSEL R8, R8, -INF , !P0 ;  /* 0xff80000008087808 */ /* 0x000fe40004000000 */
[----:B------:R-:W-:Y:S02]  /*14400*/  FSEL R168, R5, -INF , !P6 ;  /* 0xff80000005a87808 */ /* 0x000fe40007000000 */
[CC--:B------:R-:W-:Y:S02]  /*14410*/  ISETP.GE.AND P1, PT, R133.reuse, R216.reuse, PT ;  /* 0x000000d88500720c */ /* 0x0c0fe40003f26270 */
[C---:B------:R-:W-:Y:S02]  /*14420*/  ISETP.GE.AND P6, PT, R4.reuse, R217, PT ;  /* 0x000000d90400720c */ /* 0x040fe40003fc6270 */
[----:B------:R-:W-:Y:S02]  /*14430*/  ISETP.GE.AND P0, PT, R4, R216, PT ;  /* 0x000000d80400720c */ /* 0x000fe40003f06270 */
[----:B------:R-:W-:Y:S02]  /*14440*/  IADD3 R5, R0, 0x10, RZ ;  /* 0x0000001000057810 */ /* 0x000fe40007ffe0ff */
[C---:B------:R-:W-:Y:S02]  /*14450*/  ISETP.GE.OR P6, PT, R4.reuse, R219, !P6 ;  /* 0x000000db0400720c */ /* 0x040fe400077c6670 */
[-C--:B------:R-:W-:Y:S02]  /*14460*/  ISETP.GE.OR P1, PT, R133, R218.reuse, !P1 ;  /* 0x000000da8500720c */ /* 0x080fe40004f26670 */
[----:B------:R-:W-:Y:S02]  /*14470*/  ISETP.GE.OR P0, PT, R4, R218, !P0 ;  /* 0x000000da0400720c */ /* 0x000fe40004706670 */
[----:B------:R-:W-:Y:S02]  /*14480*/  IADD3 R4, R0, 0x11, RZ ;  /* 0x0000001100047810 */ /* 0x000fe40007ffe0ff */
[----:B------:R-:W-:Y:S02]  /*14490*/  FSEL R9, R9, -INF , !P6 ;  /* 0xff80000009097808 */ /* 0x000fe40007000000 */
[----:B------:R-:W-:Y:S02]  /*144a0*/  FSEL R11, R11, -INF , !P0 ;  /* 0xff8000000b0b7808 */ /* 0x000fe40004000000 */
[CC--:B------:R-:W-:Y:S02]  /*144b0*/  ISETP.GE.AND P6, PT, R5.reuse, R217.reuse, PT ;  /* 0x000000d90500720c */ /* 0x0c0fe40003fc6270 */
[----:B------:R-:W-:Y:S02]  /*144c0*/  FSEL R10, R10, -INF , !P1 ;  /* 0xff8000000a0a7808 */ /* 0x000fe40004800000 */
[C---:B------:R-:W-:Y:S02]  /*144d0*/  ISETP.GE.AND P0, PT, R5.reuse, R216, PT ;  /* 0x000000d80500720c */ /* 0x040fe40003f06270 */
[C---:B------:R-:W-:Y:S02]  /*144e0*/  ISETP.GE.AND P1, PT, R4.reuse, R217, PT ;  /* 0x000000d90400720c */ /* 0x040fe40003f26270 */
[CC--:B------:R-:W-:Y:S02]  /*144f0*/  ISETP.GE.OR P6, PT, R5.reuse, R219.reuse, !P6 ;  /* 0x000000db0500720c */ /* 0x0c0fe400077c6670 */
[----:B------:R-:W-:Y:S02]  /*14500*/  ISETP.GE.OR P0, PT, R5, R218, !P0 ;  /* 0x000000da0500720c */ /* 0x000fe40004706670 */
[----:B------:R-:W-:Y:S02]  /*14510*/  ISETP.GE.OR P1, PT, R4, R219, !P1 ;  /* 0x000000db0400720c */ /* 0x000fe40004f26670 */
[----:B------:R-:W-:Y:S02]  /*14520*/  IADD3 R5, R0, 0x18, RZ ;  /* 0x0000001800057810 */ /* 0x000fe40007ffe0ff */
[----:B------:R-:W-:Y:S02]  /*14530*/  FSEL R12, R12, -INF , !P6 ;  /* 0xff8000000c0c7808 */ /* 0x000fe40007000000 */
[----:B------:R-:W-:Y:S02]  /*14540*/  FSEL R13, R13, -INF , !P1 ;  /* 0xff8000000d0d7808 */ /* 0x000fe40004800000 */
[C---:B------:R-:W-:Y:S02]  /*14550*/  ISETP.GE.AND P6, PT, R4.reuse, R216, PT ;  /* 0x000000d80400720c */ /* 0x040fe40003fc6270 */
[C---:B------:R-:W-:Y:S02]  /*14560*/  ISETP.GE.AND P1, PT, R5.reuse, R217, PT ;  /* 0x000000d90500720c */ /* 0x040fe40003f26270 */
[----:B------:R-:W-:Y:S02]  /*14570*/  ISETP.GE.OR P6, PT, R4, R218, !P6 ;  /* 0x000000da0400720c */ /* 0x000fe400077c6670 */
[----:B------:R-:W-:Y:S02]  /*14580*/  IADD3 R4, R0, 0x19, RZ ;  /* 0x0000001900047810 */ /* 0x000fe40007ffe0ff */
[----:B------:R-:W-:Y:S02]  /*14590*/  ISETP.GE.OR P1, PT, R5, R219, !P1 ;  /* 0x000000db0500720c */ /* 0x000fe40004f26670 */
[----:B------:R-:W-:Y:S02]  /*145a0*/  FSEL R14, R14, -INF , !P0 ;  /* 0xff8000000e0e7808 */ /* 0x000fe40004000000 */
[----:B------:R-:W-:Y:S02]  /*145b0*/  FSEL R15, R15, -INF , !P6 ;  /* 0xff8000000f0f7808 */ /* 0x000fe40007000000 */
[----:B------:R-:W-:Y:S02]  /*145c0*/  FSEL R16, R16, -INF , !P1 ;  /* 0xff80000010107808 */ /* 0x000fe40004800000 */
[CC--:B------:R-:W-:Y:S02]  /*145d0*/  ISETP.GE.AND P1, PT, R4.reuse, R216.reuse, PT ;  /* 0x000000d80400720c */ /* 0x0c0fe40003f26270 */
[C---:B------:R-:W-:Y:S02]  /*145e0*/  ISETP.GE.AND P0, PT, R4.reuse, R217, PT ;  /* 0x000000d90400720c */ /* 0x040fe40003f06270 */
[C---:B------:R-:W-:Y:S02]  /*145f0*/  ISETP.GE.AND P6, PT, R5.reuse, R216, PT ;  /* 0x000000d80500720c */ /* 0x040fe40003fc6270 */
[-C--:B------:R-:W-:Y:S02]  /*14600*/  ISETP.GE.OR P1, PT, R4, R218.reuse, !P1 ;  /* 0x000000da0400720c */ /* 0x080fe40004f26670 */
[----:B------:R-:W-:Y:S02]  /*14610*/  IADD3 R6, R0, 0x20, RZ ;  /* 0x0000002000067810 */ /* 0x000fe40007ffe0ff */
[----:B------:R-:W-:Y:S02]  /*14620*/  ISETP.GE.OR P0, PT, R4, R219, !P0 ;  /* 0x000000db0400720c */ /* 0x000fe40004706670 */
[----:B------:R-:W-:Y:S02]  /*14630*/  ISETP.GE.OR P6, PT, R5, R218, !P6 ;  /* 0x000000da0500720c */ /* 0x000fe400077c6670 */
[----:B------:R-:W-:Y:S02]  /*14640*/  IADD3 R5, R0, 0x21, RZ ;  /* 0x0000002100057810 */ /* 0x000fe40007ffe0ff */
[----:B------:R-:W-:Y:S02]  /*14650*/  FSEL R19, R19, -INF , !P1 ;  /* 0xff80000013137808 */ /* 0x000fe40004800000 */
[----:B------:R-:W-:Y:S02]  /*14660*/  FSEL R17, R17, -INF , !P0 ;  /* 0xff80000011117808 */ /* 0x000fe40004000000 */
[CC--:B------:R-:W-:Y:S02]  /*14670*/  ISETP.GE.AND P1, PT, R5.reuse, R217.reuse, PT ;  /* 0x000000d90500720c */ /* 0x0c0fe40003f26270 */
[C---:B------:R-:W-:Y:S02]  /*14680*/  ISETP.GE.AND P0, PT, R6.reuse, R217, PT ;  /* 0x000000d90600720c */ /* 0x040fe40003f06270 */
        /* <DEDUP_REMOVED lines=12> */
[C---:B------:R-:W-:Y:S02]  /*14750*/  ISETP.GE.AND P0, PT, R5.reuse, R217, PT ;  /* 0x000000d90500720c */ /* 0x040fe40003f06270 */
[C---:B------:R-:W-:Y:S02]  /*14760*/  ISETP.GE.AND P1, PT, R5.reuse, R216, PT ;  /* 0x000000d80500720c */ /* 0x040fe40003f26270 */
[C---:B------:R-:W-:Y:S02]  /*14770*/  ISETP.GE.OR P0, PT, R5.reuse, R219, !P0 ;  /* 0x000000db0500720c */ /* 0x040fe40004706670 */
[----:B------:R-:W-:Y:S02]  /*14780*/  ISETP.GE.OR P1, PT, R5, R218, !P1 ;  /* 0x000000da0500720c */ /* 0x000fe40004f26670 */
[----:B------:R-:W-:Y:S02]  /*14790*/  FMNMX.FTZ R5, R134, R3, !PT ;  /* 0x0000000386057209 */ /* 0x000fe40007810000 */
[----:B------:R-:W-:Y:S02]  /*147a0*/  FSEL R18, R18, -INF , !P6 ;  /* 0xff80000012127808 */ /* 0x000fe40007000000 */
[----:B------:R-:W-:Y:S02]  /*147b0*/  FMNMX.FTZ R5, R7, R5, !PT ;  /* 0x0000000507057209 */ /* 0x000fe40007810000 */
[----:B------:R-:W-:Y:S02]  /*147c0*/  ISETP.GE.AND P6, PT, R6, R216, PT ;  /* 0x000000d80600720c */ /* 0x000fe40003fc6270 */
[----:B------:R-:W-:Y:S02]  /*147d0*/  FMNMX.FTZ R5, R10, R5, !PT ;  /* 0x000000050a057209 */ /* 0x000fe40007810000 */
[----:B------:R-:W-:Y:S02]  /*147e0*/  ISETP.GE.OR P6, PT, R6, R218, !P6 ;  /* 0x000000da0600720c */ /* 0x000fe400077c6670 */
[----:B------:R-:W-:Y:S02]  /*147f0*/  FMNMX.FTZ R5, R11, R5, !PT ;  /* 0x000000050b057209 */ /* 0x000fe40007810000 */
[----:B------:R-:W-:Y:S02]  /*14800*/  FSEL R22, R22, -INF , !P6 ;  /* 0xff80000016167808 */ /* 0x000fe40007000000 */
[----:B------:R-:W-:Y:S02]  /*14810*/  ISETP.GE.AND P6, PT, R4, R216, PT ;  /* 0x000000d80400720c */ /* 0x000fe40003fc6270 */
[----:B------:R-:W-:Y:S02]  /*14820*/  FMNMX.FTZ R5, R14, R5, !PT ;  /* 0x000000050e057209 */ /* 0x000fe40007810000 */
[----:B------:R-:W-:Y:S02]  /*14830*/  ISETP.GE.OR P6, PT, R4, R218, !P6 ;  /* 0x000000da0400720c */ /* 0x000fe400077c6670 */
[----:B------:R-:W-:Y:S02]  /*14840*/  IADD3 R4, R0, 0x30, RZ ;  /* 0x0000003000047810 */ /* 0x000fe40007ffe0ff */
[----:B------:R-:W-:Y:S02]  /*14850*/  FSEL R25, R25, -INF , !P0 ;  /* 0xff80000019197808 */ /* 0x000fe40004000000 */
[----:B------:R-:W-:Y:S02]  /*14860*/  FSEL R26, R26, -INF , !P6 ;  /* 0xff8000001a1a7808 */ /* 0x000fe40007000000 */
[----:B------:R-:W-:Y:S02]  /*14870*/  FMNMX.FTZ R5, R15, R5, !PT ;  /* 0x000000050f057209 */ /* 0x000fe40007810000 */
[C---:B------:R-:W-:Y:S02]  /*14880*/  ISETP.GE.AND P0, PT, R4.reuse, R217, PT ;  /* 0x000000d90400720c */ /* 0x040fe40003f06270 */
[----:B------:R-:W-:Y:S02]  /*14890*/  ISETP.GE.AND P6, PT, R4, R216, PT ;  /* 0x000000d80400720c */ /* 0x000fe40003fc6270 */
[----:B------:R-:W-:Y:S02]  /*148a0*/  FMNMX.FTZ R5, R18, R5, !PT ;  /* 0x0000000512057209 */ /* 0x000fe40007810000 */
[C---:B------:R-:W-:Y:S02]  /*148b0*/  ISETP.GE.OR P0, PT, R4.reuse, R219, !P0 ;  /* 0x000000db0400720c */ /* 0x040fe40004706670 */
        /* <DEDUP_REMOVED lines=10> */
[----:B------:R-:W-:Y:S02]  /*14960*/  IADD3 R4, R0, 0x38, RZ ;  /* 0x0000003800047810 */ /* 0x000fe40007ffe0ff */
[----:B------:R-:W-:Y:S02]  /*14970*/  FSEL R29, R29, -INF , !P1 ;  /* 0xff8000001d1d7808 */ /* 0x000fe40004800000 */
[----:B------:R-:W-:Y:S02]  /*14980*/  FSEL R31, R31, -INF , !P0 ;  /* 0xff8000001f1f7808 */ /* 0x000fe40004000000 */
[----:B------:R-:W-:Y:S02]  /*14990*/  FMNMX.FTZ R5, R23, R5, !PT ;  /* 0x0000000517057209 */ /* 0x000fe40007810000 */
[C---:B------:R-:W-:Y:S02]  /*149a0*/  ISETP.GE.AND P0, PT, R4.reuse, R217, PT ;  /* 0x000000d90400720c */ /* 0x040fe40003f06270 */
[C---:B------:R-:W-:Y:S02]  /*149b0*/  ISETP.GE.AND P1, PT, R4.reuse, R216, PT ;  /* 0x000000d80400720c */ /* 0x040fe40003f26270 */
[C---:B------:R-:W-:Y:S02]  /*149c0*/  ISETP.GE.OR P0, PT, R4.reuse, R219, !P0 ;  /* 0x000000db0400720c */ /* 0x040fe40004706670 */
[----:B------:R-:W-:Y:S02]  /*149d0*/  ISETP.GE.OR P1, PT, R4, R218, !P1 ;  /* 0x000000da0400720c */ /* 0x000fe40004f26670 */
[----:B------:R-:W-:Y:S02]  /*149e0*/  FMNMX.FTZ R4, R26, R5, !PT ;  /* 0x000000051a047209 */ /* 0x000fe40007810000 */
[----:B------:R-:W-:Y:S02]  /*149f0*/  FSEL R30, R30, -INF , !P6 ;  /* 0xff8000001e1e7808 */ /* 0x000fe40007000000 */
[----:B------:R-:W-:Y:S02]  /*14a00*/  IADD3 R0, R0, 0x39, RZ ;  /* 0x0000003900007810 */ /* 0x000fe40007ffe0ff */
[----:B------:R-:W-:Y:S02]  /*14a10*/  FMNMX.FTZ R4, R27, R4, !PT ;  /* 0x000000041b047209 */ /* 0x000fe40007810000 */
[----:B------:R-:W-:Y:S02]  /*14a20*/  ISETP.GE.AND P6, PT, R0, R217, PT ;  /* 0x000000d90000720c */ /* 0x000fe40003fc6270 */
[----:B------:R-:W-:Y:S02]  /*14a30*/  FSEL R32, R32, -INF , !P0 ;  /* 0xff80000020207808 */ /* 0x000fe40004000000 */
[----:B------:R-:W-:Y:S02]  /*14a40*/  FMNMX.FTZ R4, R30, R4, !PT ;  /* 0x000000041e047209 */ /* 0x000fe40007810000 */
[C---:B------:R-:W-:Y:S02]  /*14a50*/  ISETP.GE.AND P0, PT, R0.reuse, R216, PT ;  /* 0x000000d80000720c */ /* 0x040fe40003f06270 */
[C---:B------:R-:W-:Y:S02]  /*14a60*/  ISETP.GE.OR P6, PT, R0.reuse, R219, !P6 ;  /* 0x000000db0000720c */ /* 0x040fe400077c6670 */
[----:B------:R-:W-:Y:S02]  /*14a70*/  ISETP.GE.OR P0, PT, R0, R218, !P0 ;  /* 0x000000da0000720c */ /* 0x000fe40004706670 */
[----:B------:R-:W-:Y:S02]  /*14a80*/  FSEL R34, R34, -INF , !P1 ;  /* 0xff80000022227808 */ /* 0x000fe40004800000 */
[----:B------:R-:W-:Y:S02]  /*14a90*/  FMNMX.FTZ R0, R31, R4, !PT ;  /* 0x000000041f007209 */ /* 0x000fe40007810000 */
[----:B------:R-:W-:Y:S02]  /*14aa0*/  FSEL R35, R35, -INF , !P0 ;  /* 0xff80000023237808 */ /* 0x000fe40004000000 */
[----:B------:R-:W-:Y:S02]  /*14ab0*/  FMNMX.FTZ R0, R34, R0, !PT ;  /* 0x0000000022007209 */ /* 0x000fe40007810000 */
[----:B------:R-:W-:Y:S02]  /*14ac0*/  FMNMX.FTZ R6, R135, R2, !PT ;  /* 0x0000000287067209 */ /* 0x000fe40007810000 */
[----:B------:R-:W-:Y:S02]  /*14ad0*/  FMNMX.FTZ R0, R35, R0, !PT ;  /* 0x0000000023007209 */ /* 0x000fe40007810000 */
[----:B------:R-:W-:Y:S02]  /*14ae0*/  FMNMX.FTZ R6, R168, R6, !PT ;  /* 0x00000006a8067209 */ /* 0x000fe40007810000 */
[----:B------:R-:W-:Y:S01]  /*14af0*/  FSEL R33, R33, -INF , !P6 ;  /* 0xff80000021217808 */ /* 0x000fe20007000000 */
        /* <DEDUP_REMOVED lines=8> */
[----:B------:R-:W-:Y:S02]  /*14b80*/  FMNMX.FTZ R133, R20, R6, !PT ;  /* 0x0000000614857209 */ /* 0x000fe40007810000 */
[----:B---3--:R-:W-:Y:S01]  /*14b90*/  LOP3.LUT R6, R215, UR5, RZ, 0x3c, !PT ;  /* 0x00000005d7067c12 */ /* 0x008fe2000f8e3cff */
[----:B------:R-:W1:Y:S01]  /*14ba0*/  SHFL.BFLY PT, R132, R0, 0x1, 0x1f ;  /* 0x0c201f0000847f89 */ /* 0x000e6200000e0000 */
[----:B------:R-:W-:Y:S01]  /*14bb0*/  FMNMX.FTZ R133, R21, R133, !PT ;  /* 0x0000008515857209 */ /* 0x000fe20007810000 */
[----:B------:R-:W-:Y:S03]  /*14bc0*/  UIADD3 UR5, UR20, 0x1715609d, URZ ;  /* 0x1715609d14057890 */ /* 0x000fe6000fffe03f */
[----:B------:R-:W-:Y:S04]  /*14bd0*/  FMNMX.FTZ R133, R24, R133, !PT ;  /* 0x0000008518857209 */ /* 0x000fe80007810000 */
[----:B------:R-:W-:Y:S04]  /*14be0*/  FMNMX.FTZ R133, R25, R133, !PT ;  /* 0x0000008519857209 */ /* 0x000fe80007810000 */
[----:B------:R-:W-:Y:S04]  /*14bf0*/  FMNMX.FTZ R133, R28, R133, !PT ;  /* 0x000000851c857209 */ /* 0x000fe80007810000 */
[----:B------:R-:W-:Y:S04]  /*14c00*/  FMNMX.FTZ R133, R29, R133, !PT ;  /* 0x000000851d857209 */ /* 0x000fe80007810000 */
[----:B------:R-:W-:Y:S02]  /*14c10*/  FMNMX.FTZ R133, R32, R133, !PT ;  /* 0x0000008520857209 */ /* 0x000fe40007810000 */
[----:B-1----:R-:W-:Y:S02]  /*14c20*/  FMNMX.FTZ R132, R0, R132, !PT ;  /* 0x0000008400847209 */ /* 0x002fe40007810000 */
[----:B------:R-:W-:Y:S02]  /*14c30*/  FMNMX.FTZ R133, R33, R133, !PT ;  /* 0x0000008521857209 */ /* 0x000fe40007810000 */
[C---:B------:R-:W-:Y:S01]  /*14c40*/  FSETP.NEU.FTZ.AND P0, PT, R132.reuse, -INF , PT ;  /* 0xff8000008400780b */ /* 0x040fe20003f1d000 */
[----:B------:R-:W-:Y:S02]  /*14c50*/  FMUL.FTZ R4, R132, c[0x0][0x23c] ;  /* 0x00008f0084047a20 */ /* 0x000fe40000410000 */
[----:B------:R-:W1:Y:S03]  /*14c60*/  SHFL.BFLY PT, R5, R133, 0x2, 0x1f ;  /* 0x0c401f0085057f89 */ /* 0x000e6600000e0000 */
[----:B------:R-:W-:Y:S05]  /*14c70*/  FSEL R4, R4, RZ, P0 ;  /* 0x000000ff04047208 */ /* 0x000fea0000000000 */
[--C-:B------:R-:W-:Y:S02]  /*14c80*/  FFMA.FTZ R7, R7, c[0x0][0x23c], -R4.reuse ;  /* 0x00008f0007077a23 */ /* 0x100fe40000010804 */
[--C-:B------:R-:W-:Y:S02]  /*14c90*/  FFMA.FTZ R134, R134, c[0x0][0x23c], -R4.reuse ;  /* 0x00008f0086867a23 */ /* 0x100fe40000010804 */
[----:B------:R3:W-:Y:S01]  /*14ca0*/  MUFU.EX2 R172, R7 ;  /* 0x0000000700ac7308 */ /* 0x0007e20000000800 */
[--C-:B------:R-:W-:Y:S02]  /*14cb0*/  FFMA.FTZ R10, R10, c[0x0][0x23c], -R4.reuse ;  /* 0x00008f000a0a7a23 */ /* 0x100fe40000010804 */
[--C-:B------:R-:W-:Y:S02]  /*14cc0*/  FFMA.FTZ R177, R14, c[0x0][0x23c], -R4.reuse ;  /* 0x00008f000eb17a23 */ /* 0x100fe40000010804 */
[--C-:B------:R-:W-:Y:S02]  /*14cd0*/  FFMA.FTZ R178, R15, c[0x0][0x23c], -R4.reuse ;  /* 0x00008f000fb27a23 */ /* 0x100fe40000010804 */
[--C-:B------:R-:W-:Y:S02]  /*14ce0*/  FFMA.FTZ R220, R22, c[0x0][0x23c], -R4.reuse ;  /* 0x00008f0016dc7a23 */ /* 0x100fe40000010804 */
[--C-:B------:R-:W-:Y:S01]  /*14cf0*/  FFMA.FTZ R221, R23, c[0x0][0x23c], -R4.reuse ;  /* 0x00008f0017dd7a23 */ /* 0x100fe20000010804 */
[----:B------:R-:W-:Y:S01]  /*14d00*/  MUFU.EX2 R173, R134 ;  /* 0x0000008600ad7308 */ /* 0x000fe20000000800 */
[--C-:B------:R-:W-:Y:S01]  /*14d10*/  FFMA.FTZ R181, R18, c[0x0][0x23c], -R4.reuse ;  /* 0x00008f0012b57a23 */ /* 0x100fe20000010804 */
[----:B-1----:R-:W-:Y:S01]  /*14d20*/  FMNMX.FTZ R133, R133, R5, !PT ;  /* 0x0000000585857209 */ /* 0x002fe20007810000 */
[--C-:B------:R-:W-:Y:S02]  /*14d30*/  FFMA.FTZ R210, R19, c[0x0][0x23c], -R4.reuse ;  /* 0x00008f0013d27a23 */ /* 0x100fe40000010804 */
[--C-:B------:R-:W-:Y:S02]  /*14d40*/  FFMA.FTZ R226, R26, c[0x0][0x23c], -R4.reuse ;  /* 0x00008f001ae27a23 */ /* 0x100fe40000010804 */
[----:B------:R-:W1:Y:S01]  /*14d50*/  SHFL.BFLY PT, R5, R133, 0x1, 0x1f ;  /* 0x0c201f0085057f89 */ /* 0x000e6200000e0000 */
[--C-:B------:R-:W-:Y:S02]  /*14d60*/  FFMA.FTZ R227, R27, c[0x0][0x23c], -R4.reuse ;  /* 0x00008f001be37a23 */ /* 0x100fe40000010804 */
[--C-:B------:R-:W-:Y:S02]  /*14d70*/  FFMA.FTZ R228, R30, c[0x0][0x23c], -R4.reuse ;  /* 0x00008f001ee47a23 */ /* 0x100fe40000010804 */
[--C-:B------:R-:W-:Y:S02]  /*14d80*/  FFMA.FTZ R229, R31, c[0x0][0x23c], -R4.reuse ;  /* 0x00008f001fe57a23 */ /* 0x100fe40000010804 */
[--C-:B------:R-:W-:Y:S01]  /*14d90*/  FFMA.FTZ R235, R34, c[0x0][0x23c], -R4.reuse ;  /* 0x00008f0022eb7a23 */ /* 0x100fe20000010804 */
[----:B---3--:R-:W3:Y:S01]  /*14da0*/  LDL.LU R7, [R1+0x80] ;  /* 0x0000800001077983 */ /* 0x008ee20000300800 */
[----:B------:R-:W-:Y:S01]  /*14db0*/  FFMA.FTZ R234, R35, c[0x0][0x23c], -R4 ;  /* 0x00008f0023ea7a23 */ /* 0x000fe20000010804 */
[----:B-1----:R-:W-:Y:S04]  /*14dc0*/  FMNMX.FTZ R133, R133, R5, !PT ;  /* 0x0000000585857209 */ /* 0x002fe80007810000 */
[C---:B------:R-:W-:Y:S01]  /*14dd0*/  FSETP.NEU.FTZ.AND P1, PT, R133.reuse, -INF , PT ;  /* 0xff8000008500780b */ /* 0x040fe20003f3d000 */
[C---:B------:R-:W-:Y:S03]  /*14de0*/  FMUL.FTZ R5, R133.reuse, c[0x0][0x23c] ;  /* 0x00008f0085057a20 */ /* 0x040fe60000410000 */
[----:B------:R-:W-:Y:S02]  /*14df0*/  FSEL R0, R133, RZ, P1 ;  /* 0x000000ff85007208 */ /* 0x000fe40000800000 */
[----:B------:R-:W-:Y:S03]  /*14e00*/  FSEL R5, R5, RZ, P1 ;  /* 0x000000ff05057208 */ /* 0x000fe60000800000 */
[----:B------:R-:W-:Y:S01]  /*14e10*/  FADD.FTZ R2, -R0, R2 ;  /* 0x0000000200027221 */ /* 0x000fe20000010100 */
[----:B------:R-:W-:Y:S01]  /*14e20*/  FSEL R0, R132, RZ, P0 ;  /* 0x000000ff84007208 */ /* 0x000fe20000000000 */
[--C-:B------:R-:W-:Y:S02]  /*14e30*/  FFMA.FTZ R224, R24, c[0x0][0x23c], -R5.reuse ;  /* 0x00008f0018e07a23 */ /* 0x100fe40000010805 */
[----:B------:R-:W-:Y:S02]  /*14e40*/  FFMA.FTZ R225, R25, c[0x0][0x23c], -R5 ;  /* 0x00008f0019e17a23 */ /* 0x000fe40000010805 */
[----:B------:R-:W-:Y:S02]  /*14e50*/  FADD.FTZ R3, -R0, R3 ;  /* 0x0000000300037221 */ /* 0x000fe40000010100 */
[----:B------:R-:W-:Y:S02]  /*14e60*/  FMUL.FTZ R0, R2, c[0x0][0x23c] ;  /* 0x00008f0002007a20 */ /* 0x000fe40000410000 */
[----:B------:R-:W-:Y:S01]  /*14e70*/  FMUL.FTZ R2, R3, c[0x0][0x23c] ;  /* 0x00008f0003027a20 */ /* 0x000fe20000410000 */
[----:B------:R-:W-:Y:S01]  /*14e80*/  LOP3.LUT R3, R251, UR4, R214, 0x96, !PT ;  /* 0x00000004fb037c12 */ /* 0x000fe2000f8e96d6 */
[--C-:B------:R-:W-:Y:S01]  /*14e90*/  FFMA.FTZ R230, R28, c[0x0][0x23c], -R5.reuse ;  /* 0x00008f001ce67a23 */ /* 0x100fe20000010805 */
[----:B------:R-:W-:Y:S01]  /*14ea0*/  UIADD3 UR4, UR21, -0x56f99767, URZ ;  /* 0xa906689915047890 */ /* 0x000fe2000fffe03f */
[----:B------:R-:W1:Y:S01]  /*14eb0*/  MUFU.EX2 R0, R0 ;  /* 0x0000000000007308 */ /* 0x000e620000000800 */
[--C-:B------:R-:W-:Y:S02]  /*14ec0*/  FFMA.FTZ R176, R12, c[0x0][0x23c], -R5.reuse ;  /* 0x00008f000cb07a23 */ /* 0x100fe40000010805 */
[--C-:B------:R-:W-:Y:S02]  /*14ed0*/  FFMA.FTZ R223, R21, c[0x0][0x23c], -R5.reuse ;  /* 0x00008f0015df7a23 */ /* 0x100fe40000010805 */
        /* <DEDUP_REMOVED lines=11> */
[--C-:B------:R-:W-:Y:S02]  /*14f90*/  FFMA.FTZ R231, R29, c[0x0][0x23c], -R5.reuse ;  /* 0x00008f001de77a23 */ /* 0x100fe40000010805 */
[C---:B-1----:R-:W-:Y:S02]  /*14fa0*/  FMUL.FTZ R24, R0.reuse, R144 ;  /* 0x0000009000187220 */ /* 0x042fe40000410000 */
[C---:B------:R-:W-:Y:S02]  /*14fb0*/  FMUL.FTZ R25, R0.reuse, R145 ;  /* 0x0000009100197220 */ /* 0x040fe40000410000 */
[----:B------:R-:W-:Y:S01]  /*14fc0*/  FMUL.FTZ R28, R0, R140 ;  /* 0x0000008c001c7220 */ /* 0x000fe20000410000 */
[----:B------:R-:W1:Y:S01]  /*14fd0*/  MUFU.EX2 R170, R168 ;  /* 0x000000a800aa7308 */ /* 0x000e620000000800 */
[----:B------:R-:W-:Y:S04]  /*14fe0*/  IMAD.WIDE.U32 R144, R6, -0x326172a9, RZ ;  /* 0xcd9e8d5706907825 */ /* 0x000fe800078e00ff */
[----:B----4-:R-:W-:Y:S02]  /*14ff0*/  FMUL.FTZ R6, R2, R166 ;  /* 0x000000a602067220 */ /* 0x010fe40000410000 */
[C---:B------:R-:W-:Y:S02]  /*15000*/  FMUL.FTZ R12, R0.reuse, R156 ;  /* 0x0000009c000c7220 */ /* 0x040fe40000410000 */
[----:B------:R4:W5:Y:S01]  /*15010*/  LDL.S16 R156, [R1+0x78] ;  /* 0x00007800019c7983 */ /* 0x0009620000100600 */
[----:B------:R-:W-:Y:S01]  /*15020*/  FMUL.FTZ R21, R0, R149 ;  /* 0x0000009500157220 */ /* 0x000fe20000410000 */
[----:B------:R2:W-:Y:S01]  /*15030*/  MUFU.EX2 R168, R10 ;  /* 0x0000000a00a87308 */ /* 0x0005e20000000800 */
[C---:B------:R-:W-:Y:S01]  /*15040*/  FMUL.FTZ R19, R2.reuse, R155 ;  /* 0x0000009b02137220 */ /* 0x040fe20000410000 */
[----:B------:R4:W4:Y:S01]  /*15050*/  LDL.S16 R149, [R1+0x74] ;  /* 0x0000740001957983 */ /* 0x0009220000100600 */
[C---:B------:R-:W-:Y:S02]  /*15060*/  FMUL.FTZ R14, R2.reuse, R158 ;  /* 0x0000009e020e7220 */ /* 0x040fe40000410000 */
[C---:B------:R-:W-:Y:S02]  /*15070*/  FMUL.FTZ R15, R2.reuse, R159 ;  /* 0x0000009f020f7220 */ /* 0x040fe40000410000 */
[C---:B------:R-:W-:Y:S02]  /*15080*/  FMUL.FTZ R18, R2.reuse, R154 ;  /* 0x0000009a02127220 */ /* 0x040fe40000410000 */
[C---:B------:R-:W-:Y:S01]  /*15090*/  FMUL.FTZ R22, R2.reuse, R150 ;  /* 0x0000009602167220 */ /* 0x040fe20000410000 */
[----:B------:R2:W2:Y:S01]  /*150a0*/  MUFU.EX2 R174, R8 ;  /* 0x0000000800ae7308 */ /* 0x0004a20000000800 */
[C---:B------:R-:W-:Y:S02]  /*150b0*/  FMUL.FTZ R23, R2.reuse, R151 ;  /* 0x0000009702177220 */ /* 0x040fe40000410000 */
[----:B------:R-:W-:Y:S01]  /*150c0*/  FMUL.FTZ R26, R2, R146 ;  /* 0x00000092021a7220 */ /* 0x000fe20000410000 */
[----:B-1----:R-:W-:Y:S01]  /*150d0*/  F2FP.PACK_AB R134, R170, R171 ;  /* 0x000000abaa86723e */ /* 0x002fe200000000ff */
[C---:B------:R-:W-:Y:S02]  /*150e0*/  FMUL.FTZ R27, R2.reuse, R147 ;  /* 0x00000093021b7220 */ /* 0x040fe40000410000 */
[C---:B------:R-:W-:Y:S02]  /*150f0*/  FMUL.FTZ R30, R2.reuse, R142 ;  /* 0x0000008e021e7220 */ /* 0x040fe40000410000 */
[C---:B------:R-:W-:Y:S01]  /*15100*/  FMUL.FTZ R31, R2.reuse, R143 ;  /* 0x0000008f021f7220 */ /* 0x040fe20000410000 */
[----:B------:R1:W1:Y:S01]  /*15110*/  MUFU.EX2 R169, R9 ;  /* 0x0000000900a97308 */ /* 0x0002620000000800 */
[C---:B------:R-:W-:Y:S02]  /*15120*/  FMUL.FTZ R34, R2.reuse, R138 ;  /* 0x0000008a02227220 */ /* 0x040fe40000410000 */
[C---:B------:R-:W-:Y:S02]  /*15130*/  FMUL.FTZ R35, R2.reuse, R139 ;  /* 0x0000008b02237220 */ /* 0x040fe40000410000 */
[C---:B--2---:R-:W-:Y:S02]  /*15140*/  FMUL.FTZ R10, R2.reuse, R162 ;  /* 0x000000a2020a7220 */ /* 0x044fe40000410000 */
        /* <DEDUP_REMOVED lines=48> */
[----:B------:R-:W-:Y:S02]  /*15450*/  FFMA.FTZ R135, R11, c[0x0][0x23c], -R4 ;  /* 0x00008f000b877a23 */ /* 0x000fe40000010804 */
[----:B------:R-:W-:Y:S02]  /*15460*/  FMUL.FTZ R11, R2, R163 ;  /* 0x000000a3020b7220 */ /* 0x000fe40000410000 */
[C---:B------:R-:W-:Y:S02]  /*15470*/  FMUL.FTZ R4, R0.reuse, R164 ;  /* 0x000000a400047220 */ /* 0x040fe40000410000 */
[----:B------:R-:W2:Y:S01]  /*15480*/  MUFU.EX2 R135, R135 ;  /* 0x0000008700877308 */ /* 0x000ea20000000800 */
[----:B------:R-:W-:Y:S02]  /*15490*/  FFMA.FTZ R233, R33, c[0x0][0x23c], -R5 ;  /* 0x00008f0021e97a23 */ /* 0x000fe40000010805 */
[----:B------:R-:W-:Y:S02]  /*154a0*/  FMUL.FTZ R5, R0, R165 ;  /* 0x000000a500057220 */ /* 0x000fe40000410000 */
[----:B------:R-:W-:Y:S01]  /*154b0*/  IMAD.WIDE.U32 R164, R3, -0x326172a9, RZ ;  /* 0xcd9e8d5703a47825 */ /* 0x000fe200078e00ff */
[----:B------:R-:W-:Y:S03]  /*154c0*/  F2FP.PACK_AB R3, R172, R173 ;  /* 0x000000adac03723e */ /* 0x000fe600000000ff */
[C---:B------:R-:W-:Y:S01]  /*154d0*/  FMUL.FTZ R32, R0.reuse, R136 ;  /* 0x0000008800207220 */ /* 0x040fe20000410000 */
[----:B------:R-:W-:Y:S01]  /*154e0*/  LOP3.LUT R138, R165, UR33, R144, 0x96, !PT ;  /* 0x00000021a58a7c12 */ /* 0x000fe2000f8e9690 */
[C---:B------:R-:W-:Y:S01]  /*154f0*/  FFMA.FTZ R175, R0.reuse, R175, R171 ;  /* 0x000000af00af7223 */ /* 0x040fe200000100ab */
[----:B------:R-:W-:Y:S01]  /*15500*/  MUFU.EX2 R144, R179 ;  /* 0x000000b300907308 */ /* 0x000fe20000000800 */
[----:B------:R-:W-:Y:S02]  /*15510*/  FMUL.FTZ R33, R0, R137 ;  /* 0x0000008900217220 */ /* 0x000fe40000410000 */
[----:B------:R-:W-:Y:S04]  /*15520*/  IMAD.WIDE.U32 R138, R138, -0x2daee0ad, RZ ;  /* 0xd2511f538a8a7825 */ /* 0x000fe800078e00ff */
[C---:B------:R-:W-:Y:S02]  /*15530*/  FMUL.FTZ R8, R0.reuse, R160 ;  /* 0x000000a000087220 */ /* 0x040fe40000410000 */
[C---:B-1----:R-:W-:Y:S02]  /*15540*/  FMUL.FTZ R9, R0.reuse, R161 ;  /* 0x000000a100097220 */ /* 0x042fe40000410000 */
        /* <DEDUP_REMOVED lines=32> */
[C---:B---3--:R-:W-:Y:S02]  /*15750*/  FFMA.FTZ R140, R2.reuse, R7, R173 ;  /* 0x00000007028c7223 */ /* 0x048fe400000100ad */
[----:B------:R-:W-:Y:S02]  /*15760*/  FMUL.FTZ R7, R2, R167 ;  /* 0x000000a702077220 */ /* 0x000fe40000410000 */
[----:B------:R-:W3:Y:S01]  /*15770*/  LDL.64 R166, [R1+0x88] ;  /* 0x0000880001a67983 */ /* 0x000ee20000100a00 */
[----:B------:R1:W1:Y:S01]  /*15780*/  MUFU.EX2 R2, R176 ;  /* 0x000000b000027308 */ /* 0x0002620000000800 */
        /* <DEDUP_REMOVED lines=12> */
[----:B-1----:R1:W4:Y:S01]  /*15850*/  LDL.S16 R176, [R1+0x7c] ;  /* 0x00007c0001b07983 */ /* 0x0023220000100600 */
        /* <DEDUP_REMOVED lines=9> */
[----:B------:R-:W-:Y:S02]  /*158f0*/  FADD.FTZ R0, R170, R175 ;  /* 0x000000afaa007221 */ /* 0x000fe40000010000 */
[----:B------:R-:W-:Y:S01]  /*15900*/  FADD.FTZ R140, R172, R140 ;  /* 0x0000008cac8c7221 */ /* 0x000fe20000010000 */
[----:B------:R-:W1:Y:S01]  /*15910*/  LDC.U8 R175, c[0x0][0x2d8] ;  /* 0x0000b600ffaf7b82 */ /* 0x000e620000000000 */
[----:B------:R-:W-:Y:S01]  /*15920*/  IMAD.MOV.U32 R157, RZ, RZ, R215 ;  /* 0x000000ffff9d7224 */ /* 0x000fe200078e00d7 */
[----:B---3--:R-:W-:Y:S02]  /*15930*/  LOP3.LUT R136, R145, UR29, R166, 0x96, !PT ;  /* 0x0000001d91887c12 */ /* 0x008fe4000f8e96a6 */
[----:B------:R-:W3:Y:S03]  /*15940*/  MUFU.EX2 R145, R177 ;  /* 0x000000b100917308 */ /* 0x000ee60000000800 */
[----:B------:R-:W-:Y:S05]  /*15950*/  IMAD.WIDE.U32 R136, R136, -0x2daee0ad, RZ ;  /* 0xd2511f5388887825 */ /* 0x000fea00078e00ff */
[----:B------:R-:W-:Y:S02]  /*15960*/  LOP3.LUT R137, R137, UR30, R250, 0x96, !PT ;  /* 0x0000001e89897c12 */ /* 0x000fe4000f8e96fa */
[----:B------:R-:W-:Y:S01]  /*15970*/  LOP3.LUT R141, R139, UR34, R136, 0x96, !PT ;  /* 0x000000228b8d7c12 */ /* 0x000fe2000f8e9688 */
[----:B------:R-:W-:Y:S01]  /*15980*/  FADD.FTZ R139, R174, R0 ;  /* 0x00000000ae8b7221 */ /* 0x000fe20000010000 */
[----:B------:R-:W-:Y:S01]  /*15990*/  F2FP.PACK_AB R0, R169, R174 ;  /* 0x000000aea900723e */ /* 0x000fe200000000ff */
[----:B------:R-:W-:Y:S04]  /*159a0*/  IMAD.WIDE.U32 R136, R137, -0x326172a9, RZ ;  /* 0xcd9e8d5789887825 */ /* 0x000fe800078e00ff */
[----:B------:R-:W-:Y:S01]  /*159b0*/  FADD.FTZ R146, R169, R139 ;  /* 0x0000008ba9927221 */ /* 0x000fe20000010000 */
[----:B------:R-:W-:Y:S01]  /*159c0*/  LOP3.LUT R142, R137, UR32, R164, 0x96, !PT ;  /* 0x00000020898e7c12 */ /* 0x000fe2000f8e96a4 */
[----:B------:R-:W-:Y:S01]  /*159d0*/  FADD.FTZ R139, R168, R140 ;  /* 0x0000008ca88b7221 */ /* 0x000fe20000010000 */
[----:B--2---:R-:W-:Y:S01]  /*159e0*/  F2FP.PACK_AB R168, R135, R168 ;  /* 0x000000a887a8723e */ /* 0x004fe200000000ff */
[----:B------:R-:W-:Y:S04]  /*159f0*/  IMAD.WIDE.U32 R140, R141, -0x326172a9, RZ ;  /* 0xcd9e8d578d8c7825 */ /* 0x000fe800078e00ff */
[----:B------:R-:W-:Y:S01]  /*15a00*/  FADD.FTZ R137, R135, R139 ;  /* 0x0000008b87897221 */ /* 0x000fe20000010000 */
[----:B------:R-:W-:Y:S01]  /*15a10*/  LOP3.LUT R150, R141, UR31, R136, 0x96, !PT ;  /* 0x0000001f8d967c12 */ /* 0x000fe2000f8e9688 */
[----:B------:R-:W2:Y:S01]  /*15a20*/  MUFU.EX2 R135, R178 ;  /* 0x000000b200877308 */ /* 0x000ea20000000800 */
[----:B------:R-:W-:Y:S04]  /*15a30*/  IMAD.WIDE.U32 R142, R142, -0x2daee0ad, RZ ;  /* 0xd2511f538e8e7825 */ /* 0x000fe800078e00ff */
[----:B------:R-:W-:Y:S01]  /*15a40*/  IMAD.WIDE.U32 R150, R150, -0x2daee0ad, RZ ;  /* 0xd2511f5396967825 */ /* 0x000fe200078e00ff */
[----:B------:R-:W-:Y:S03]  /*15a50*/  LOP3.LUT R138, R143, UR24, R138, 0x96, !PT ;  /* 0x000000188f8a7c12 */ /* 0x000fe6000f8e968a */
[----:B------:R-:W-:Y:S01]  /*15a60*/  FADD.FTZ R136, R2, R146 ;  /* 0x0000009202887221 */ /* 0x000fe20000010000 */
[----:B------:R-:W-:Y:S01]  /*15a70*/  LOP3.LUT R142, R151, UR4, R142, 0x96, !PT ;  /* 0x00000004978e7c12 */ /* 0x000fe2000f8e968e */
[----:B------:R-:W-:Y:S01]  /*15a80*/  IMAD.WIDE.U32 R138, R138, -0x326172a9, RZ ;  /* 0xcd9e8d578a8a7825 */ /* 0x000fe200078e00ff */
[----:B------:R-:W-:Y:S01]  /*15a90*/  F2FP.PACK_AB R2, R144, R2 ;  /* 0x000000029002723e */ /* 0x000fe200000000ff */
[----:B------:R-:W4:Y:S02]  /*15aa0*/  MUFU.EX2 R141, R180 ;  /* 0x000000b4008d7308 */ /* 0x000f240000000800 */
[----:B------:R-:W-:Y:S01]  /*15ab0*/  IMAD.WIDE.U32 R142, R142, -0x326172a9, RZ ;  /* 0xcd9e8d578e8e7825 */ /* 0x000fe200078e00ff */
[----:B------:R-:W-:Y:S03]  /*15ac0*/  LOP3.LUT R148, R139, UR5, R140, 0x96, !PT ;  /* 0x000000058b947c12 */ /* 0x000fe6000f8e968c */
[----:B------:R-:W-:Y:S01]  /*15ad0*/  FADD.FTZ R144, R144, R136 ;  /* 0x0000008890907221 */ /* 0x000fe20000010000 */
[----:B------:R-:W-:Y:S01]  /*15ae0*/  LOP3.LUT R136, R143, UR22, R138, 0x96, !PT ;  /* 0x000000168f887c12 */ /* 0x000fe2000f8e968a */
[----:B---3--:R-:W-:Y:S02]  /*15af0*/  FADD.FTZ R139, R145, R137 ;  /* 0x00000089918b7221 */ /* 0x008fe40000010000 */
[----:B------:R-:W3:Y:S01]  /*15b00*/  MUFU.EX2 R137, R211 ;  /* 0x000000d300897308 */ /* 0x000ee20000000800 */
[C---:B--2---:R-:W-:Y:S01]  /*15b10*/  F2FP.PACK_AB R152, R135.reuse, R145 ;  /* 0x000000918798723e */ /* 0x044fe200000000ff */
[----:B------:R-:W-:Y:S01]  /*15b20*/  FADD.FTZ R145, R135, R139 ;  /* 0x0000008b87917221 */ /* 0x000fe20000010000 */
[----:B------:R-:W-:Y:S04]  /*15b30*/  LOP3.LUT R135, R136, 0xff, RZ, 0xc0, !PT ;  /* 0x000000ff88877812 */ /* 0x000fe800078ec0ff */
[----:B-1----:R-:W-:Y:S02]  /*15b40*/  ISETP.GE.U32.AND P0, PT, R175, R135, PT ;  /* 0x00000087af00720c */ /* 0x002fe40003f06070 */
[----:B------:R-:W-:Y:S01]  /*15b50*/  PRMT R135, R134, 0x7632, R135 ;  /* 0x0000763286877816 */ /* 0x000fe20000000087 */
[----:B------:R-:W-:Y:S01]  /*15b60*/  MUFU.EX2 R180, R228 ;  /* 0x000000e400b47308 */ /* 0x000fe20000000800 */
[----:B----4-:R-:W-:Y:S09]  /*15b70*/  FADD.FTZ R139, R141, R144 ;  /* 0x000000908d8b7221 */ /* 0x010ff20000010000 */
[----:B-----5:R-:W-:Y:S01]  /*15b80*/  @!P0 HADD2 R156, -R134.H0_H0, -RZ.H0_H0 ;  /* 0xa00000ff869c8230 */ /* 0x020fe20000000900 */
[C---:B---3--:R-:W-:Y:S01]  /*15b90*/  F2FP.PACK_AB R154, R137.reuse, R141 ;  /* 0x0000008d899a723e */ /* 0x048fe200000000ff */
[----:B------:R-:W-:Y:S03]  /*15ba0*/  FADD.FTZ R147, R137, R139 ;  /* 0x0000008b89937221 */ /* 0x000fe60000010000 */
[----:B------:R-:W-:Y:S01]  /*15bb0*/  PRMT R140, R156, 0x7610, R140 ;  /* 0x000076109c8c7816 */ /* 0x000fe2000000008c */
[----:B------:R1:W-:Y:S01]  /*15bc0*/  @!P0 STL.S16 [R1+0x78], R156 ;  /* 0x0000789c01008387 */ /* 0x0003e20000100600 */
[----:B------:R-:W-:Y:S01]  /*15bd0*/  PRMT R137, R134, 0x5410, R135 ;  /* 0x0000541086897816 */ /* 0x000fe20000000087 */
[----:B------:R-:W-:Y:S01]  /*15be0*/  MUFU.EX2 R139, R210 ;  /* 0x000000d2008b7308 */ /* 0x000fe20000000800 */
[----:B------:R-:W-:Y:S01]  /*15bf0*/  @!P0 PRMT R134, R140, 0x5410, RZ ;  /* 0x000054108c868816 */ /* 0x000fe200000000ff */
[----:B------:R2:W3:Y:S04]  /*15c00*/  LDL.S16 R160, [R1+0x70] ;  /* 0x0000700001a07983 */ /* 0x0004e80000100600 */
[----:B------:R4:W-:Y:S04]  /*15c10*/  STG.E.U16 [R212.64], R134 ;  /* 0x00000086d4007986 */ /* 0x0009e8000c101512 */
[----:B------:R2:W5:Y:S01]  /*15c20*/  LDL.S16 R155, [R1+0x6c] ;  /* 0x00006c00019b7983 */ /* 0x0005620000100600 */
[----:B------:R-:W2:Y:S01]  /*15c30*/  MUFU.EX2 R140, R181 ;  /* 0x000000b5008c7308 */ /* 0x000ea20000000800 */
[----:B-1----:R-:W-:Y:S01]  /*15c40*/  IMAD.MOV.U32 R156, RZ, RZ, R214 ;  /* 0x000000ffff9c7224 */ /* 0x002fe200078e00d6 */
[----:B----4-:R-:W-:Y:S02]  /*15c50*/  LOP3.LUT R134, R136, 0xffff, RZ, 0xc0, !PT ;  /* 0x0000ffff88867812 */ /* 0x010fe400078ec0ff */
[----:B--2---:R-:W-:Y:S02]  /*15c60*/  F2FP.PACK_AB R153, R139, R140 ;  /* 0x0000008c8b99723e */ /* 0x004fe400000000ff */
[----:B------:R-:W-:Y:S04]  /*15c70*/  SHF.R.U32.HI R134, RZ, 0x8, R134 ;  /* 0x00000008ff867819 */ /* 0x000fe80000011686 */
[----:B------:R-:W-:Y:S04]  /*15c80*/  LOP3.LUT R134, R134, 0xffff, RZ, 0xc0, !PT ;  /* 0x0000ffff86867812 */ /* 0x000fe800078ec0ff */
[C---:B------:R-:W-:Y:S02]  /*15c90*/  ISETP.GE.U32.AND P0, PT, R175.reuse, R134, PT ;  /* 0x00000086af00720c */ /* 0x040fe40003f06070 */
[--C-:B------:R-:W-:Y:S02]  /*15ca0*/  SHF.R.U32.HI R134, RZ, 0x10, R136.reuse ;  /* 0x00000010ff867819 */ /* 0x100fe40000011688 */
[----:B------:R-:W-:Y:S02]  /*15cb0*/  SHF.R.U32.HI R136, RZ, 0x18, R136 ;  /* 0x00000018ff887819 */ /* 0x000fe40000011688 */
[----:B------:R-:W-:Y:S02]  /*15cc0*/  LOP3.LUT R134, R134, 0xff, RZ, 0xc0, !PT ;  /* 0x000000ff86867812 */ /* 0x000fe400078ec0ff */
[C---:B------:R-:W-:Y:S02]  /*15cd0*/  ISETP.GE.U32.AND P1, PT, R175.reuse, R136, PT ;  /* 0x00000088af00720c */ /* 0x040fe40003f26070 */
[----:B------:R-:W-:Y:S02]  /*15ce0*/  ISETP.GE.U32.AND P6, PT, R175, R134, PT ;  /* 0x00000086af00720c */ /* 0x000fe40003fc6070 */
[----:B------:R-:W-:Y:S01]  /*15cf0*/  PRMT R134, R3, 0x7632, R134 ;  /* 0x0000763203867816 */ /* 0x000fe20000000086 */
[----:B------:R-:W-:Y:S05]  /*15d00*/  @!P0 HADD2 R149, -R135.H0_H0, -RZ.H0_H0 ;  /* 0xa00000ff87958230 */ /* 0x000fea0000000900 */
[----:B------:R1:W-:Y:S01]  /*15d10*/  @!P0 STL.S16 [R1+0x74], R149 ;  /* 0x0000749501008387 */ /* 0x0003e20000100600 */
[----:B------:R-:W-:Y:S04]  /*15d20*/  PRMT R141, R149, 0x7610, R141 ;  /* 0x00007610958d7816 */ /* 0x000fe8000000008d */
[----:B------:R-:W-:Y:S01]  /*15d30*/  @!P0 PRMT R135, R141, 0x5410, RZ ;  /* 0x000054108d878816 */ /* 0x000fe200000000ff */
[----:B------:R-:W-:Y:S01]  /*15d40*/  @!P6 HADD2 R176, -R3.H0_H0, -RZ.H0_H0 ;  /* 0xa00000ff03b0e230 */ /* 0x000fe20000000900 */
[----:B------:R2:W4:Y:S01]  /*15d50*/  LDL.S16 R141, [R1+0x60] ;  /* 0x00006000018d7983 */ /* 0x0005220000100600 */
[----:B------:R-:W-:Y:S03]  /*15d60*/  IADD3 R214, P0, R212, UR27, RZ ;  /* 0x0000001bd4d67c10 */ /* 0x000fe6000ff1e0ff */
[----:B------:R2:W-:Y:S01]  /*15d70*/  STG.E.U16 [R212.64+0x2], R135 ;  /* 0x00000287d4007986 */ /* 0x0005e2000c101512 */
[----:B------:R-:W-:Y:S02]  /*15d80*/  PRMT R136, R176, 0x7610, R136 ;  /* 0x00007610b0887816 */ /* 0x000fe40000000088 */
[----:B------:R-:W-:Y:S01]  /*15d90*/  IADD3.X R215, R213, UR26, RZ, P0, !PT ;  /* 0x0000001ad5d77c10 */ /* 0x000fe200087fe4ff */
[----:B-1----:R1:W4:Y:S04]  /*15da0*/  LDL.S16 R149, [R1+0x64] ;  /* 0x0000640001957983 */ /* 0x0023280000100600 */
[----:B------:R-:W-:Y:S04]  /*15db0*/  @!P6 STL.S16 [R1+0x7c], R176 ;  /* 0x00007cb00100e387 */ /* 0x000fe80000100600 */
[----:B------:R-:W-:Y:S01]  /*15dc0*/  LDSM.16.MT88.4 R176, [R183+0x13800] ;  /* 0x01380000b7b0783b */ /* 0x000fe20000004200 */
[----:B--2---:R-:W-:Y:S01]  /*15dd0*/  FADD.FTZ R135, R140, R145 ;  /* 0x000000918c877221 */ /* 0x004fe20000010000 */
[----:B------:R-:W-:Y:S02]  /*15de0*/  PRMT R140, R3, 0x5410, R134 ;  /* 0x00005410038c7816 */ /* 0x000fe40000000086 */
[----:B------:R-:W-:Y:S01]  /*15df0*/  @!P6 PRMT R3, R136, 0x5410, RZ ;  /* 0x000054108803e816 */ /* 0x000fe200000000ff */
[--C-:B------:R-:W-:Y:S03]  /*15e00*/  FADD.FTZ R146, R139, R135.reuse ;  /* 0x000000878b927221 */ /* 0x100fe60000010000 */
[----:B------:R1:W2:Y:S01]  /*15e10*/  LDL.S16 R136, [R1+0x3c] ;  /* 0x00003c0001887983 */ /* 0x0002a20000100600 */
[----:B------:R-:W-:Y:S03]  /*15e20*/  PRMT R135, R0, 0x7632, R135 ;  /* 0x0000763200877816 */ /* 0x000fe60000000087 */
[----:B------:R1:W-:Y:S02]  /*15e30*/  STG.E.U16 [R214.64], R3 ;  /* 0x00000003d6007986 */ /* 0x0003e4000c101512 */
[----:B-1----:R-:W-:Y:S04]  /*15e40*/  LOP3.LUT R3, R142, 0xff, RZ, 0xc0, !PT ;  /* 0x000000ff8e037812 */ /* 0x002fe800078ec0ff */
[----:B------:R-:W-:Y:S02]  /*15e50*/  ISETP.GE.U32.AND P0, PT, R175, R3, PT ;  /* 0x00000003af00720c */ /* 0x000fe40003f06070 */
[----:B------:R-:W-:Y:S01]  /*15e60*/  PRMT R3, R168, 0x7610, R3 ;  /* 0x00007610a8037816 */ /* 0x000fe20000000003 */
[----:B---3--:R-:W-:Y:S05]  /*15e70*/  @!P1 HADD2 R160, -R134.H0_H0, -RZ.H0_H0 ;  /* 0xa00000ff86a09230 */ /* 0x008fea0000000900 */
[----:B------:R-:W-:Y:S01]  /*15e80*/  PRMT R139, R160, 0x7610, R139 ;  /* 0x00007610a08b7816 */ /* 0x000fe2000000008b */
[----:B------:R1:W-:Y:S04]  /*15e90*/  @!P1 STL.S16 [R1+0x70], R160 ;  /* 0x000070a001009387 */ /* 0x0003e80000100600 */
[----:B-----5:R-:W-:Y:S01]  /*15ea0*/  @!P0 HADD2 R155, -R0.H0_H0, -RZ.H0_H0 ;  /* 0xa00000ff009b8230 */ /* 0x020fe20000000900 */
[----:B------:R-:W-:Y:S02]  /*15eb0*/  @!P1 PRMT R134, R139, 0x5410, RZ ;  /* 0x000054108b869816 */ /* 0x000fe400000000ff */
[----:B------:R-:W-:Y:S02]  /*15ec0*/  PRMT R139, R0, 0x5410, R135 ;  /* 0x00005410008b7816 */ /* 0x000fe40000000087 */
[----:B------:R-:W-:Y:S01]  /*15ed0*/  PRMT R145, R155, 0x7610, R145 ;  /* 0x000076109b917816 */ /* 0x000fe20000000091 */
[----:B------:R-:W-:Y:S03]  /*15ee0*/  STG.E.U16 [R214.64+0x2], R134 ;  /* 0x00000286d6007986 */ /* 0x000fe6000c101512 */
[----:B------:R-:W-:Y:S01]  /*15ef0*/  @!P0 PRMT R0, R145, 0x5410, RZ ;  /* 0x0000541091008816 */ /* 0x000fe200000000ff */
[----:B------:R-:W-:Y:S04]  /*15f00*/  @!P0 STL.S16 [R1+0x6c], R155 ;  /* 0x00006c9b01008387 */ /* 0x000fe80000100600 */
[----:B------:R3:W-:Y:S04]  /*15f10*/  STG.E.U16 [R212.64+0x10], R0 ;  /* 0x00001000d4007986 */ /* 0x0007e8000c101512 */
[----:B-1----:R1:W5:Y:S01]  /*15f20*/  LDL.S16 R160, [R1+0x5c] ;  /* 0x00005c0001a07983 */ /* 0x0023620000100600 */
[----:B---3--:R-:W-:Y:S04]  /*15f30*/  LOP3.LUT R0, R142, 0xffff, RZ, 0xc0, !PT ;  /* 0x0000ffff8e007812 */ /* 0x008fe800078ec0ff */
[----:B------:R-:W-:Y:S04]  /*15f40*/  SHF.R.U32.HI R0, RZ, 0x8, R0 ;  /* 0x00000008ff007819 */ /* 0x000fe80000011600 */
[----:B------:R-:W-:Y:S04]  /*15f50*/  LOP3.LUT R0, R0, 0xffff, RZ, 0xc0, !PT ;  /* 0x0000ffff00007812 */ /* 0x000fe800078ec0ff */
[C---:B------:R-:W-:Y:S02]  /*15f60*/  ISETP.GE.U32.AND P1, PT, R175.reuse, R0, PT ;  /* 0x00000000af00720c */ /* 0x040fe40003f26070 */
[----:B------:R-:W-:Y:S04]  /*15f70*/  SHF.R.U32.HI R0, RZ, 0x10, R142 ;  /* 0x00000010ff007819 */ /* 0x000fe8000001168e */
[----:B------:R-:W-:Y:S04]  /*15f80*/  LOP3.LUT R0, R0, 0xff, RZ, 0xc0, !PT ;  /* 0x000000ff00007812 */ /* 0x000fe800078ec0ff */
[----:B------:R-:W-:Y:S02]  /*15f90*/  ISETP.GE.U32.AND P0, PT, R175, R0, PT ;  /* 0x00000000af00720c */ /* 0x000fe40003f06070 */
[----:B------:R-:W-:Y:S11]  /*15fa0*/  PRMT R0, R168, 0x7632, R0 ;  /* 0x00007632a8007816 */ /* 0x000ff60000000000 */
[----:B----4-:R-:W-:Y:S02]  /*15fb0*/  @!P0 HADD2 R141, -R3.H0_H0, -RZ.H0_H0 ;  /* 0xa00000ff038d8230 */ /* 0x010fe40000000900 */
[----:B------:R-:W-:Y:S03]  /*15fc0*/  @!P1 HADD2 R149, -R135.H0_H0, -RZ.H0_H0 ;  /* 0xa00000ff87959230 */ /* 0x000fe60000000900 */
[----:B------:R-:W-:Y:S02]  /*15fd0*/  PRMT R134, R141, 0x7610, R134 ;  /* 0x000076108d867816 */ /* 0x000fe40000000086 */
[----:B------:R3:W-:Y:S01]  /*15fe0*/  @!P1 STL.S16 [R1+0x64], R149 ;  /* 0x0000649501009387 */ /* 0x0007e20000100600 */
[----:B------:R-:W-:Y:S03]  /*15ff0*/  PRMT R144, R149, 0x7610, R144 ;  /* 0x0000761095907816 */ /* 0x000fe60000000090 */
[----:B------:R4:W-:Y:S01]  /*16000*/  @!P0 STL.S16 [R1+0x60], R141 ;  /* 0x0000608d01008387 */ /* 0x0009e20000100600 */
[----:B------:R-:W-:Y:S02]  /*16010*/  @!P1 PRMT R135, R144, 0x5410, RZ ;  /* 0x0000541090879816 */ /* 0x000fe400000000ff */
[----:B------:R-:W-:Y:S02]  /*16020*/  PRMT R144, R3, 0x5410, R0 ;  /* 0x0000541003907816 */ /* 0x000fe40000000000 */
[----:B------:R-:W-:Y:S01]  /*16030*/  @!P0 PRMT R3, R134, 0x5410, RZ ;  /* 0x0000541086038816 */ /* 0x000fe200000000ff */
[----:B------:R1:W-:Y:S01]  /*16040*/  STG.E.U16 [R212.64+0x12], R135 ;  /* 0x00001287d4007986 */ /* 0x0003e2000c101512 */
[----:B------:R-:W-:Y:S03]  /*16050*/  MUFU.EX2 R134, R223 ;  /* 0x000000df00867308 */ /* 0x000fe60000000800 */
[----:B------:R2:W-:Y:S01]  /*16060*/  STG.E.U16 [R214.64+0x10], R3 ;  /* 0x00001003d6007986 */ /* 0x0005e2000c101512 */
[----:B---3--:R-:W-:Y:S06]  /*16070*/  IMAD.WIDE.U32 R148, R148, -0x2daee0ad, RZ ;  /* 0xd2511f5394947825 */ /* 0x008fec00078e00ff */
[----:B----4-:R3:W4:Y:S10]  /*16080*/  MUFU.EX2 R141, R222 ;  /* 0x000000de008d7308 */ /* 0x0107340000000800 */
[----:B-1----:R-:W-:Y:S01]  /*16090*/  MUFU.EX2 R135, R221 ;  /* 0x000000dd00877308 */ /* 0x002fe20000000800 */
[----:B--2---:R-:W-:Y:S01]  /*160a0*/  SHF.R.U32.HI R3, RZ, 0x18, R142 ;  /* 0x00000018ff037819 */ /* 0x004fe2000001168e */
[----:B---3--:R-:W1:Y:S01]  /*160b0*/  LDC.U8 R222, c[0x0][0x2d8] ;  /* 0x0000b600ffde7b82 */ /* 0x008e620000000000 */
[----:B----4-:R-:W-:Y:S04]  /*160c0*/  FADD.FTZ R145, R141, R147 ;  /* 0x000000938d917221 */ /* 0x010fe80000010000 */
[----:B------:R-:W-:Y:S01]  /*160d0*/  FADD.FTZ R145, R134, R145 ;  /* 0x0000009186917221 */ /* 0x000fe20000010000 */
[----:B-1----:R-:W-:Y:S11]  /*160e0*/  ISETP.GE.U32.AND P0, PT, R222, R3, PT ;  /* 0x00000003de00720c */ /* 0x002ff60003f06070 */
[----:B------:R-:W-:Y:S02]  /*160f0*/  @!UPT UIADD3 URZ, URZ, URZ, URZ ;  /* 0x0000003f3f3ff290 */ /* 0x000fe4000fffe03f */
[----:B------:R-:W-:Y:S05]  /*16100*/  @!P0 HADD2 R136, -R0.H0_H0, -RZ.H0_H0 ;  /* 0xa00000ff00888230 */ /* 0x000fea0000000900 */
[----:B------:R1:W-:Y:S01]  /*16110*/  @!P0 STL.S16 [R1+0x3c], R136 ;  /* 0x00003c8801008387 */ /* 0x0003e20000100600 */
[----:B------:R-:W-:Y:S03]  /*16120*/  PRMT R3, R136, 0x7610, R3 ;  /* 0x0000761088037816 */ /* 0x000fe60000000003 */
[----:B------:R2:W3:Y:S01]  /*16130*/  LDL.S16 R155, [R1+0x58] ;  /* 0x00005800019b7983 */ /* 0x0004e20000100600 */
[----:B------:R-:W-:Y:S02]  /*16140*/  @!P0 PRMT R0, R3, 0x5410, RZ ;  /* 0x0000541003008816 */ /* 0x000fe400000000ff */
[C-C-:B------:R-:W-:Y:S01]  /*16150*/  LOP3.LUT R3, R149.reuse, UR14, R150.reuse, 0x96, !PT ;  /* 0x0000000e95037c12 */ /* 0x140fe2000f8e9696 */
[----:B------:R2:W4:Y:S01]  /*16160*/  LDL.S16 R174, [R1+0x54] ;  /* 0x0000540001ae7983 */ /* 0x0005220000100600 */
[----:B------:R-:W-:Y:S03]  /*16170*/  LOP3.LUT R150, R149, UR14, R150, 0x96, !PT ;  /* 0x0000000e95967c12 */ /* 0x000fe6000f8e9696 */
[----:B------:R2:W-:Y:S01]  /*16180*/  STG.E.U16 [R214.64+0x12], R0 ;  /* 0x00001200d6007986 */ /* 0x0005e2000c101512 */
[----:B-1----:R-:W1:Y:S01]  /*16190*/  MUFU.EX2 R136, R220 ;  /* 0x000000dc00887308 */ /* 0x002e620000000800 */
[----:B--2---:R-:W-:Y:S02]  /*161a0*/  F2FP.PACK_AB R0, R134, R141 ;  /* 0x0000008d8600723e */ /* 0x004fe400000000ff */
[----:B------:R-:W-:Y:S04]  /*161b0*/  LOP3.LUT R134, R3, 0xff, RZ, 0xc0, !PT ;  /* 0x000000ff03867812 */ /* 0x000fe800078ec0ff */
[----:B------:R-:W-:Y:S02]  /*161c0*/  ISETP.GE.U32.AND P0, PT, R222, R134, PT ;  /* 0x00000086de00720c */ /* 0x000fe40003f06070 */
[----:B------:R-:W-:Y:S01]  /*161d0*/  PRMT R134, R2, 0x7632, R134 ;  /* 0x0000763202867816 */ /* 0x000fe20000000086 */
[----:B-1----:R-:W-:Y:S01]  /*161e0*/  FADD.FTZ R141, R136, R146 ;  /* 0x00000092888d7221 */ /* 0x002fe20000010000 */
[C---:B------:R-:W-:Y:S02]  /*161f0*/  F2FP.PACK_AB R162, R135.reuse, R136 ;  /* 0x0000008887a2723e */ /* 0x040fe400000000ff */
[----:B------:R-:W-:Y:S01]  /*16200*/  PRMT R147, R2, 0x5410, R134 ;  /* 0x0000541002937816 */ /* 0x000fe20000000086 */
[----:B------:R-:W-:Y:S01]  /*16210*/  FADD.FTZ R151, R135, R141 ;  /* 0x0000008d87977221 */ /* 0x000fe20000010000 */
[----:B------:R-:W-:Y:S10]  /*16220*/  MUFU.EX2 R136, R224 ;  /* 0x000000e000887308 */ /* 0x000ff40000000800 */
[----:B------:R-:W1:Y:S02]  /*16230*/  MUFU.EX2 R135, R225 ;  /* 0x000000e100877308 */ /* 0x000e640000000800 */
[----:B-1----:R-:W-:Y:S01]  /*16240*/  F2FP.PACK_AB R161, R135, R136 ;  /* 0x0000008887a1723e */ /* 0x002fe200000000ff */
[----:B-----5:R-:W-:Y:S05]  /*16250*/  @!P0 HADD2 R160, -R2.H0_H0, -RZ.H0_H0 ;  /* 0xa00000ff02a08230 */ /* 0x020fea0000000900 */
[----:B------:R-:W-:Y:S01]  /*16260*/  PRMT R158, R160, 0x7610, R158 ;  /* 0x00007610a09e7816 */ /* 0x000fe2000000009e */
[----:B------:R1:W-:Y:S03]  /*16270*/  @!P0 STL.S16 [R1+0x5c], R160 ;  /* 0x00005ca001008387 */ /* 0x0003e60000100600 */
[----:B------:R-:W-:Y:S01]  /*16280*/  @!P0 PRMT R2, R158, 0x5410, RZ ;  /* 0x000054109e028816 */ /* 0x000fe200000000ff */
[----:B------:R2:W5:Y:S04]  /*16290*/  LDL.S16 R172, [R1+0x50] ;  /* 0x0000500001ac7983 */ /* 0x0005680000100600 */
[----:B------:R2:W-:Y:S04]  /*162a0*/  STG.E.U16 [R212.64+0x20], R2 ;  /* 0x00002002d4007986 */ /* 0x0005e8000c101512 */
[----:B-1----:R1:W5:Y:S01]  /*162b0*/  LDL.S16 R160, [R1+0x4c] ;  /* 0x00004c0001a07983 */ /* 0x0023620000100600 */
[----:B--2---:R-:W-:Y:S04]  /*162c0*/  LOP3.LUT R2, R3, 0xffff, RZ, 0xc0, !PT ;  /* 0x0000ffff03027812 */ /* 0x004fe800078ec0ff */
[----:B------:R-:W-:Y:S04]  /*162d0*/  SHF.R.U32.HI R2, RZ, 0x8, R2 ;  /* 0x00000008ff027819 */ /* 0x000fe80000011602 */
[----:B------:R-:W-:Y:S04]  /*162e0*/  LOP3.LUT R2, R2, 0xffff, RZ, 0xc0, !PT ;  /* 0x0000ffff02027812 */ /* 0x000fe800078ec0ff */
[----:B------:R-:W-:Y:S02]  /*162f0*/  ISETP.GE.U32.AND P0, PT, R222, R2, PT ;  /* 0x00000002de00720c */ /* 0x000fe40003f06070 */
[--C-:B------:R-:W-:Y:S02]  /*16300*/  SHF.R.U32.HI R2, RZ, 0x10, R3.reuse ;  /* 0x00000010ff027819 */ /* 0x100fe40000011603 */
[----:B------:R-:W-:Y:S02]  /*16310*/  SHF.R.U32.HI R3, RZ, 0x18, R3 ;  /* 0x00000018ff037819 */ /* 0x000fe40000011603 */
[----:B------:R-:W-:Y:S02]  /*16320*/  LOP3.LUT R2, R2, 0xff, RZ, 0xc0, !PT ;  /* 0x000000ff02027812 */ /* 0x000fe400078ec0ff */
[C---:B------:R-:W-:Y:S02]  /*16330*/  ISETP.GE.U32.AND P1, PT, R222.reuse, R3, PT ;  /* 0x00000003de00720c */ /* 0x040fe40003f26070 */
[----:B------:R-:W-:Y:S02]  /*16340*/  ISETP.GE.U32.AND P6, PT, R222, R2, PT ;  /* 0x00000002de00720c */ /* 0x000fe40003fc6070 */
[----:B------:R-:W-:Y:S02]  /*16350*/  PRMT R3, R152, 0x7610, R3 ;  /* 0x0000761098037816 */ /* 0x000fe40000000003 */
[----:B------:R-:W-:Y:S01]  /*16360*/  LOP3.LUT R2, R148, 0xff, RZ, 0xc0, !PT ;  /* 0x000000ff94027812 */ /* 0x000fe200078ec0ff */
[----:B---3--:R-:W-:Y:S08]  /*16370*/  @!P0 HADD2 R155, -R134.H0_H0, -RZ.H0_H0 ;  /* 0xa00000ff869b8230 */ /* 0x008ff00000000900 */
[----:B----4-:R-:W-:Y:S01]  /*16380*/  @!P6 HADD2 R174, -R3.H0_H0, -RZ.H0_H0 ;  /* 0xa00000ff03aee230 */ /* 0x010fe20000000900 */
[----:B------:R2:W-:Y:S01]  /*16390*/  @!P0 STL.S16 [R1+0x58], R155 ;  /* 0x0000589b01008387 */ /* 0x0005e20000100600 */
[----:B------:R-:W-:Y:S03]  /*163a0*/  PRMT R141, R155, 0x7610, R141 ;  /* 0x000076109b8d7816 */ /* 0x000fe6000000008d */
[----:B------:R1:W3:Y:S01]  /*163b0*/  LDL.S16 R169, [R1+0x38] ;  /* 0x0000380001a97983 */ /* 0x0002e20000100600 */
[----:B------:R-:W-:Y:S02]  /*163c0*/  @!P0 PRMT R134, R141, 0x5410, RZ ;  /* 0x000054108d868816 */ /* 0x000fe400000000ff */
[----:B------:R-:W-:Y:S01]  /*163d0*/  ISETP.GE.U32.AND P0, PT, R222, R2, PT ;  /* 0x00000002de00720c */ /* 0x000fe20003f06070 */
[----:B------:R1:W4:Y:S01]  /*163e0*/  LDL.S16 R158, [R1+0x34] ;  /* 0x00003400019e7983 */ /* 0x0003220000100600 */
[----:B------:R-:W-:Y:S02]  /*163f0*/  PRMT R159, R174, 0x7610, R159 ;  /* 0x00007610ae9f7816 */ /* 0x000fe4000000009f */
[----:B------:R-:W-:Y:S01]  /*16400*/  PRMT R2, R152, 0x7632, R2 ;  /* 0x0000763298027816 */ /* 0x000fe20000000002 */
[----:B------:R1:W-:Y:S01]  /*16410*/  STG.E.U16 [R212.64+0x22], R134 ;  /* 0x00002286d4007986 */ /* 0x0003e2000c101512 */
[----:B------:R-:W-:Y:S02]  /*16420*/  LOP3.LUT R141, R148, 0xffff, RZ, 0xc0, !PT ;  /* 0x0000ffff948d7812 */ /* 0x000fe400078ec0ff */
[----:B------:R-:W-:Y:S02]  /*16430*/  PRMT R146, R3, 0x5410, R2 ;  /* 0x0000541003927816 */ /* 0x000fe40000000002 */
[----:B------:R-:W-:Y:S02]  /*16440*/  @!P6 PRMT R3, R159, 0x5410, RZ ;  /* 0x000054109f03e816 */ /* 0x000fe400000000ff */
[----:B------:R-:W-:Y:S03]  /*16450*/  SHF.R.U32.HI R141, RZ, 0x8, R141 ;  /* 0x00000008ff8d7819 */ /* 0x000fe6000001168d */
[----:B------:R1:W-:Y:S04]  /*16460*/  STG.E.U16 [R214.64+0x20], R3 ;  /* 0x00002003d6007986 */ /* 0x0003e8000c101512 */
[----:B--2---:R2:W2:Y:S04]  /*16470*/  LDL.S16 R155, [R1+0x30] ;  /* 0x00003000019b7983 */ /* 0x0044a80000100600 */
[----:B------:R-:W-:Y:S01]  /*16480*/  @!P6 STL.S16 [R1+0x54], R174 ;  /* 0x000054ae0100e387 */ /* 0x000fe20000100600 */
[----:B-1----:R-:W-:Y:S01]  /*16490*/  LOP3.LUT R134, R141, 0xffff, RZ, 0xc0, !PT ;  /* 0x0000ffff8d867812 */ /* 0x002fe200078ec0ff */
[----:B------:R-:W-:Y:S03]  /*164a0*/  FADD.FTZ R141, R136, R145 ;  /* 0x00000091888d7221 */ /* 0x000fe60000010000 */
[----:B------:R-:W-:Y:S01]  /*164b0*/  ISETP.GE.U32.AND P6, PT, R222, R134, PT ;  /* 0x00000086de00720c */ /* 0x000fe20003fc6070 */
[----:B------:R-:W-:Y:S01]  /*164c0*/  FADD.FTZ R159, R135, R141 ;  /* 0x0000008d879f7221 */ /* 0x000fe20000010000 */
[----:B------:R-:W-:Y:S02]  /*164d0*/  PRMT R135, R154, 0x7610, R135 ;  /* 0x000076109a877816 */ /* 0x000fe40000000087 */
[--C-:B------:R-:W-:Y:S02]  /*164e0*/  SHF.R.U32.HI R134, RZ, 0x10, R148.reuse ;  /* 0x00000010ff867819 */ /* 0x100fe40000011694 */
[----:B------:R-:W-:Y:S02]  /*164f0*/  SHF.R.U32.HI R3, RZ, 0x18, R148 ;  /* 0x00000018ff037819 */ /* 0x000fe40000011694 */
[----:B------:R-:W-:Y:S02]  /*16500*/  LOP3.LUT R136, R134, 0xff, RZ, 0xc0, !PT ;  /* 0x000000ff86887812 */ /* 0x000fe400078ec0ff */
[----:B------:R-:W-:Y:S01]  /*16510*/  PRMT R134, R154, 0x7632, R134 ;  /* 0x000076329a867816 */ /* 0x000fe20000000086 */
[----:B-----5:R-:W-:Y:S05]  /*16520*/  @!P1 HADD2 R172, -R2.H0_H0, -RZ.H0_H0 ;  /* 0xa00000ff02ac9230 */ /* 0x020fea0000000900 */
[----:B------:R-:W-:Y:S01]  /*16530*/  PRMT R152, R172, 0x7610, R152 ;  /* 0x00007610ac987816 */ /* 0x000fe20000000098 */
[----:B------:R-:W-:Y:S03]  /*16540*/  @!P1 STL.S16 [R1+0x50], R172 ;  /* 0x000050ac01009387 */ /* 0x000fe60000100600 */
[----:B------:R-:W-:Y:S02]  /*16550*/  @!P1 PRMT R2, R152, 0x5410, RZ ;  /* 0x0000541098029816 */ /* 0x000fe400000000ff */
[----:B------:R-:W-:Y:S02]  /*16560*/  ISETP.GE.U32.AND P1, PT, R222, R136, PT ;  /* 0x00000088de00720c */ /* 0x000fe40003f26070 */
[----:B------:R-:W-:Y:S01]  /*16570*/  PRMT R152, R135, 0x5410, R134 ;  /* 0x0000541087987816 */ /* 0x000fe20000000086 */
[----:B------:R1:W-:Y:S01]  /*16580*/  STG.E.U16 [R214.64+0x22], R2 ;  /* 0x00002202d6007986 */ /* 0x0003e2000c101512 */
[----:B------:R-:W-:Y:S01]  /*16590*/  MUFU.EX2 R136, R227 ;  /* 0x000000e300887308 */ /* 0x000fe20000000800 */
[----:B------:R-:W-:Y:S05]  /*165a0*/  @!P0 HADD2 R160, -R135.H0_H0, -RZ.H0_H0 ;  /* 0xa00000ff87a08230 */ /* 0x000fea0000000900 */
[----:B------:R-:W-:Y:S01]  /*165b0*/  PRMT R141, R160, 0x7610, R141 ;  /* 0x00007610a08d7816 */ /* 0x000fe2000000008d */
[----:B------:R5:W-:Y:S03]  /*165c0*/  @!P0 STL.S16 [R1+0x4c], R160 ;  /* 0x00004ca001008387 */ /* 0x000be60000100600 */
[----:B------:R-:W-:Y:S02]  /*165d0*/  @!P0 PRMT R135, R141, 0x5410, RZ ;  /* 0x000054108d878816 */ /* 0x000fe400000000ff */
[----:B------:R-:W-:Y:S02]  /*165e0*/  ISETP.GE.U32.AND P0, PT, R222, R3, PT ;  /* 0x00000003de00720c */ /* 0x000fe40003f06070 */
[----:B------:R-:W-:Y:S01]  /*165f0*/  PRMT R3, R153, 0x7610, R3 ;  /* 0x0000761099037816 */ /* 0x000fe20000000003 */
[----:B------:R-:W-:Y:S01]  /*16600*/  STG.E.U16 [R212.64+0x30], R135 ;  /* 0x00003087d4007986 */ /* 0x000fe2000c101512 */
[----:B------:R-:W-:Y:S02]  /*16610*/  LOP3.LUT R141, R157, UR35, RZ, 0x3c, !PT ;  /* 0x000000239d8d7c12 */ /* 0x000fe4000f8e3cff */
[----:B-1----:R-:W-:Y:S03]  /*16620*/  PRMT R2, R153, 0x7632, R2 ;  /* 0x0000763299027816 */ /* 0x002fe60000000002 */
[----:B------:R-:W-:Y:S02]  /*16630*/  IMAD.WIDE.U32 R156, R141, -0x326172a9, RZ ;  /* 0xcd9e8d578d9c7825 */ /* 0x000fe400078e00ff */
[----:B------:R-:W-:Y:S03]  /*16640*/  MUFU.EX2 R141, R231 ;  /* 0x000000e7008d7308 */ /* 0x000fe60000000800 */
[----:B------:R-:W-:Y:S07]  /*16650*/  LOP3.LUT R156, R165, UR33, R156, 0x96, !PT ;  /* 0x00000021a59c7c12 */ /* 0x000fee000f8e969c */
[----:B-----5:R-:W1:Y:S01]  /*16660*/  MUFU.EX2 R160, R226 ;  /* 0x000000e200a07308 */ /* 0x020e620000000800 */
[----:B---3--:R-:W-:Y:S02]  /*16670*/  @!P6 HADD2 R169, -R134.H0_H0, -RZ.H0_H0 ;  /* 0xa00000ff86a9e230 */ /* 0x008fe40000000900 */
[----:B----4-:R-:W-:Y:S03]  /*16680*/  @!P1 HADD2 R158, -R3.H0_H0, -RZ.H0_H0 ;  /* 0xa00000ff039e9230 */ /* 0x010fe60000000900 */
[----:B------:R3:W-:Y:S01]  /*16690*/  @!P6 STL.S16 [R1+0x38], R169 ;  /* 0x000038a90100e387 */ /* 0x0007e20000100600 */
[----:B------:R-:W-:Y:S03]  /*166a0*/  PRMT R153, R169, 0x7610, R153 ;  /* 0x00007610a9997816 */ /* 0x000fe60000000099 */
[----:B------:R-:W-:Y:S01]  /*166b0*/  @!P1 STL.S16 [R1+0x34], R158 ;  /* 0x0000349e01009387 */ /* 0x000fe20000100600 */
[----:B------:R-:W-:Y:S02]  /*166c0*/  @!P6 PRMT R134, R153, 0x5410, RZ ;  /* 0x000054109986e816 */ /* 0x000fe400000000ff */
[----:B------:R-:W-:Y:S02]  /*166d0*/  PRMT R154, R158, 0x7610, R154 ;  /* 0x000076109e9a7816 */ /* 0x000fe4000000009a */
[----:B------:R-:W-:Y:S01]  /*166e0*/  PRMT R153, R3, 0x5410, R2 ;  /* 0x0000541003997816 */ /* 0x000fe20000000002 */
[----:B------:R1:W-:Y:S01]  /*166f0*/  STG.E.U16 [R212.64+0x32], R134 ;  /* 0x00003286d4007986 */ /* 0x0003e2000c101512 */
[----:B------:R-:W-:Y:S05]  /*16700*/  @!P1 PRMT R3, R154, 0x5410, RZ ;  /* 0x000054109a039816 */ /* 0x000fea00000000ff */
[----:B------:R4:W-:Y:S01]  /*16710*/  STG.E.U16 [R214.64+0x30], R3 ;  /* 0x00003003d6007986 */ /* 0x0009e2000c101512 */
[----:B--2---:R-:W-:Y:S05]  /*16720*/  @!P0 HADD2 R155, -R2.H0_H0, -RZ.H0_H0 ;  /* 0xa00000ff029b8230 */ /* 0x004fea0000000900 */
[----:B------:R-:W-:Y:S01]  /*16730*/  @!P0 STL.S16 [R1+0x30], R155 ;  /* 0x0000309b01008387 */ /* 0x000fe20000100600 */
[----:B------:R-:W-:Y:S03]  /*16740*/  PRMT R145, R155, 0x7610, R145 ;  /* 0x000076109b917816 */ /* 0x000fe60000000091 */
[----:B------:R2:W5:Y:S01]  /*16750*/  LDL.S16 R172, [R1+0x68] ;  /* 0x0000680001ac7983 */ /* 0x0005620000100600 */
[----:B------:R-:W-:Y:S02]  /*16760*/  @!P0 PRMT R2, R145, 0x5410, RZ ;  /* 0x0000541091028816 */ /* 0x000fe400000000ff */
[----:B------:R-:W2:Y:S01]  /*16770*/  MUFU.EX2 R145, R230 ;  /* 0x000000e600917308 */ /* 0x000ea20000000800 */
[----:B---3--:R3:W3:Y:S04]  /*16780*/  LDL.S16 R169, [R1+0x48] ;  /* 0x0000480001a97983 */ /* 0x0086e80000100600 */
[----:B------:R2:W-:Y:S01]  /*16790*/  STG.E.U16 [R214.64+0x32], R2 ;  /* 0x00003202d6007986 */ /* 0x0005e2000c101512 */
[----:B-1----:R-:W-:Y:S01]  /*167a0*/  FADD.FTZ R134, R160, R151 ;  /* 0x00000097a0867221 */ /* 0x002fe20000010000 */
[C---:B------:R-:W-:Y:S02]  /*167b0*/  F2FP.PACK_AB R160, R136.reuse, R160 ;  /* 0x000000a088a0723e */ /* 0x040fe400000000ff */
[----:B------:R1:W3:Y:S01]  /*167c0*/  LDL.S16 R174, [R1+0x44] ;  /* 0x0000440001ae7983 */ /* 0x0002e20000100600 */
[----:B------:R-:W-:Y:S01]  /*167d0*/  FADD.FTZ R151, R136, R134 ;  /* 0x0000008688977221 */ /* 0x000fe20000010000 */
[----:B----4-:R-:W-:Y:S01]  /*167e0*/  LOP3.LUT R3, R157, UR29, R166, 0x96, !PT ;  /* 0x0000001d9d037c12 */ /* 0x010fe2000f8e96a6 */
[----:B------:R-:W-:Y:S01]  /*167f0*/  IMAD.WIDE.U32 R156, R156, -0x2daee0ad, RZ ;  /* 0xd2511f539c9c7825 */ /* 0x000fe200078e00ff */
[----:B------:R-:W-:Y:S01]  /*16800*/  MUFU.EX2 R136, R232 ;  /* 0x000000e800887308 */ /* 0x000fe20000000800 */
[----:B--2---:R-:W-:Y:S04]  /*16810*/  F2FP.PACK_AB R163, R141, R145 ;  /* 0x000000918da3723e */ /* 0x004fe800000000ff */
[----:B------:R-:W-:Y:S01]  /*16820*/  PRMT R181, R163, 0x7632, R181 ;  /* 0x00007632a3b57816 */ /* 0x000fe200000000b5 */
[----:B------:R-:W-:Y:S05]  /*16830*/  IMAD.WIDE.U32 R2, R3, -0x2daee0ad, RZ ;  /* 0xd2511f5303027825 */ /* 0x000fea00078e00ff */
[----:B------:R-:W-:Y:S02]  /*16840*/  LOP3.LUT R154, R3, UR30, R250, 0x96, !PT ;  /* 0x0000001e039a7c12 */ /* 0x000fe4000f8e96fa */
[----:B------:R-:W-:Y:S03]  /*16850*/  LOP3.LUT R2, R157, UR34, R2, 0x96, !PT ;  /* 0x000000229d027c12 */ /* 0x000fe6000f8e9602 */
[----:B------:R-:W-:Y:S04]  /*16860*/  IMAD.WIDE.U32 R154, R154, -0x326172a9, RZ ;  /* 0xcd9e8d579a9a7825 */ /* 0x000fe800078e00ff */
[----:B------:R-:W-:Y:S01]  /*16870*/  IMAD.WIDE.U32 R2, R2, -0x326172a9, RZ ;  /* 0xcd9e8d5702027825 */ /* 0x000fe200078e00ff */
[----:B------:R-:W-:Y:S04]  /*16880*/  LOP3.LUT R134, R155, UR32, R164, 0x96, !PT ;  /* 0x000000209b867c12 */ /* 0x000fe8000f8e96a4 */
[----:B------:R-:W-:Y:S01]  /*16890*/  LOP3.LUT R154, R3, UR31, R154, 0x96, !PT ;  /* 0x0000001f039a7c12 */ /* 0x000fe2000f8e969a */
[----:B------:R-:W-:Y:S04]  /*168a0*/  IMAD.WIDE.U32 R134, R134, -0x2daee0ad, RZ ;  /* 0xd2511f5386867825 */ /* 0x000fe800078e00ff */
[----:B------:R-:W-:Y:S01]  /*168b0*/  IMAD.WIDE.U32 R166, R154, -0x2daee0ad, RZ ;  /* 0xd2511f539aa67825 */ /* 0x000fe200078e00ff */
[----:B------:R-:W-:Y:S01]  /*168c0*/  LOP3.LUT R156, R135, UR24, R156, 0x96, !PT ;  /* 0x00000018879c7c12 */ /* 0x000fe2000f8e969c */
[----:B------:R-:W-:Y:S01]  /*168d0*/  UMOV UR24, UR8 ;  /* 0x0000000800187c82 */ /* 0x000fe20008000000 */
[----:B------:R-:W2:Y:S02]  /*168e0*/  MUFU.EX2 R135, R229 ;  /* 0x000000e500877308 */ /* 0x000ea40000000800 */
[----:B------:R-:W-:Y:S01]  /*168f0*/  LOP3.LUT R158, R167, UR4, R134, 0x96, !PT ;  /* 0x00000004a79e7c12 */ /* 0x000fe2000f8e9686 */
[----:B------:R-:W-:Y:S05]  /*16900*/  IMAD.WIDE.U32 R164, R156, -0x326172a9, RZ ;  /* 0xcd9e8d579ca47825 */ /* 0x000fea00078e00ff */
[----:B------:R-:W-:Y:S01]  /*16910*/  LOP3.LUT R210, R165, UR5, R2, 0x96, !PT ;  /* 0x00000005a5d27c12 */ /* 0x000fe2000f8e9602 */
[----:B------:R-:W-:Y:S01]  /*16920*/  FADD.FTZ R2, R145, R159 ;  /* 0x0000009f91027221 */ /* 0x000fe20000010000 */
[----:B------:R-:W4:Y:S01]  /*16930*/  MUFU.EX2 R134, R233 ;  /* 0x000000e900867308 */ /* 0x000f220000000800 */
[----:B------:R-:W-:Y:S04]  /*16940*/  IMAD.WIDE.U32 R158, R158, -0x326172a9, RZ ;  /* 0xcd9e8d579e9e7825 */ /* 0x000fe800078e00ff */
[----:B------:R-:W-:Y:S01]  /*16950*/  FADD.FTZ R141, R141, R2 ;  /* 0x000000028d8d7221 */ /* 0x000fe20000010000 */
[----:B------:R-:W-:Y:S01]  /*16960*/  LOP3.LUT R3, R159, UR22, R164, 0x96, !PT ;  /* 0x000000169f037c12 */ /* 0x000fe2000f8e96a4 */
[----:B------:R-:W-:Y:S02]  /*16970*/  FADD.FTZ R2, R180, R151 ;  /* 0x00000097b4027221 */ /* 0x000fe40000010000 */
[----:B------:R-:W-:Y:S04]  /*16980*/  IMAD.WIDE.U32 R210, R210, -0x2daee0ad, RZ ;  /* 0xd2511f53d2d27825 */ /* 0x000fe800078e00ff */
[----:B--2---:R-:W-:Y:S01]  /*16990*/  FADD.FTZ R145, R135, R2 ;  /* 0x0000000287917221 */ /* 0x004fe20000010000 */
[----:B------:R-:W-:Y:S02]  /*169a0*/  LOP3.LUT R2, R3, 0xff, RZ, 0xc0, !PT ;  /* 0x000000ff03027812 */ /* 0x000fe400078ec0ff */
[----:B------:R-:W-:Y:S01]  /*169b0*/  F2FP.PACK_AB R180, R135, R180 ;  /* 0x000000b487b4723e */ /* 0x000fe200000000ff */
[----:B------:R-:W-:Y:S01]  /*169c0*/  FADD.FTZ R135, R136, R141 ;  /* 0x0000008d88877221 */ /* 0x000fe20000010000 */
[----:B------:R-:W-:Y:S02]  /*169d0*/  ISETP.GE.U32.AND P0, PT, R222, R2, PT ;  /* 0x00000002de00720c */ /* 0x000fe40003f06070 */
[----:B------:R-:W-:Y:S02]  /*169e0*/  PRMT R2, R0, 0x7632, R2 ;  /* 0x0000763200027816 */ /* 0x000fe40000000002 */
[C---:B----4-:R-:W-:Y:S01]  /*169f0*/  F2FP.PACK_AB R165, R134.reuse, R136 ;  /* 0x0000008886a5723e */ /* 0x050fe200000000ff */
[--C-:B------:R-:W-:Y:S01]  /*16a00*/  FADD.FTZ R134, R134, R135.reuse ;  /* 0x0000008786867221 */ /* 0x100fe20000010000 */
[----:B------:R-:W-:Y:S02]  /*16a10*/  PRMT R157, R0, 0x5410, R2 ;  /* 0x00005410009d7816 */ /* 0x000fe40000000002 */
[----:B------:R-:W-:Y:S05]  /*16a20*/  PRMT R135, R161, 0x7610, R135 ;  /* 0x00007610a1877816 */ /* 0x000fea0000000087 */
[----:B-----5:R-:W-:Y:S05]  /*16a30*/  @!P0 HADD2 R172, -R0.H0_H0, -RZ.H0_H0 ;  /* 0xa00000ff00ac8230 */ /* 0x020fea0000000900 */
[----:B------:R2:W-:Y:S01]  /*16a40*/  @!P0 STL.S16 [R1+0x68], R172 ;  /* 0x000068ac01008387 */ /* 0x0005e20000100600 */
[----:B------:R-:W-:Y:S03]  /*16a50*/  PRMT R155, R172, 0x7610, R155 ;  /* 0x00007610ac9b7816 */ /* 0x000fe6000000009b */
[----:B------:R4:W-:Y:S01]  /*16a60*/  STL [R1+0x84], R134 ;  /* 0x0000848601007387 */ /* 0x0009e20000100800 */
[----:B------:R-:W-:Y:S03]  /*16a70*/  @!P0 PRMT R0, R155, 0x5410, RZ ;  /* 0x000054109b008816 */ /* 0x000fe600000000ff */
[----:B------:R1:W5:Y:S04]  /*16a80*/  LDL.S16 R136, [R1+0x40] ;  /* 0x0000400001887983 */ /* 0x0003680000100600 */
[----:B------:R1:W-:Y:S04]  /*16a90*/  STG.E.U16 [R212.64+0x40], R0 ;  /* 0x00004000d4007986 */ /* 0x0003e8000c101512 */
[----:B--2---:R2:W2:Y:S01]  /*16aa0*/  LDL.S16 R172, [R1+0x2c] ;  /* 0x00002c0001ac7983 */ /* 0x0044a20000100600 */
[----:B----4-:R-:W-:Y:S04]  /*16ab0*/  LOP3.LUT R134, R158, 0xff, RZ, 0xc0, !PT ;  /* 0x000000ff9e867812 */ /* 0x010fe800078ec0ff */
[----:B------:R-:W-:Y:S02]  /*16ac0*/  ISETP.GE.U32.AND P2, PT, R222, R134, PT ;  /* 0x00000086de00720c */ /* 0x000fe40003f46070 */
[----:B-1----:R-:W-:Y:S04]  /*16ad0*/  LOP3.LUT R0, R3, 0xffff, RZ, 0xc0, !PT ;  /* 0x0000ffff03007812 */ /* 0x002fe800078ec0ff */
        /* <DEDUP_REMOVED lines=8> */
[----:B------:R-:W-:Y:S01]  /*16b60*/  PRMT R0, R162, 0x7610, R0 ;  /* 0x00007610a2007816 */ /* 0x000fe20000000000 */
[----:B---3--:R-:W-:Y:S01]  /*16b70*/  @!P6 HADD2 R169, -R2.H0_H0, -RZ.H0_H0 ;  /* 0xa00000ff02a9e230 */ /* 0x008fe20000000900 */
[----:B------:R-:W-:Y:S04]  /*16b80*/  LOP3.LUT R3, R158, 0xffff, RZ, 0xc0, !PT ;  /* 0x0000ffff9e037812 */ /* 0x000fe800078ec0ff */
[----:B------:R1:W-:Y:S01]  /*16b90*/  @!P6 STL.S16 [R1+0x48], R169 ;  /* 0x000048a90100e387 */ /* 0x0003e20000100600 */
[----:B------:R-:W-:Y:S02]  /*16ba0*/  PRMT R154, R169, 0x7610, R154 ;  /* 0x00007610a99a7816 */ /* 0x000fe4000000009a */
[--C-:B------:R-:W-:Y:S01]  /*16bb0*/  SHF.R.U32.HI R134, RZ, 0x8, R3.reuse ;  /* 0x00000008ff867819 */ /* 0x100fe20000011603 */
[----:B------:R3:W4:Y:S01]  /*16bc0*/  LDL.S16 R155, [R1+0x24] ;  /* 0x00002400019b7983 */ /* 0x0007220000100600 */
[----:B------:R-:W-:Y:S01]  /*16bd0*/  @!P6 PRMT R2, R154, 0x5410, RZ ;  /* 0x000054109a02e816 */ /* 0x000fe200000000ff */
[----:B------:R-:W-:Y:S01]  /*16be0*/  @!P1 HADD2 R174, -R0.H0_H0, -RZ.H0_H0 ;  /* 0xa00000ff00ae9230 */ /* 0x000fe20000000900 */
[----:B------:R-:W-:Y:S01]  /*16bf0*/  PRMT R3, R162, 0x7632, R3 ;  /* 0x00007632a2037816 */ /* 0x000fe20000000003 */
[----:B------:R3:W3:Y:S01]  /*16c00*/  LDL.S16 R154, [R1+0x20] ;  /* 0x00002000019a7983 */ /* 0x0006e20000100600 */
[----:B------:R-:W-:Y:S02]  /*16c10*/  LOP3.LUT R134, R134, 0xffff, RZ, 0xc0, !PT ;  /* 0x0000ffff86867812 */ /* 0x000fe400078ec0ff */
[----:B------:R-:W-:Y:S01]  /*16c20*/  PRMT R173, R174, 0x7610, R173 ;  /* 0x00007610aead7816 */ /* 0x000fe200000000ad */
[----:B------:R1:W-:Y:S01]  /*16c30*/  STG.E.U16 [R212.64+0x42], R2 ;  /* 0x00004202d4007986 */ /* 0x0003e2000c101512 */
[----:B------:R-:W-:Y:S02]  /*16c40*/  ISETP.GE.U32.AND P6, PT, R222, R134, PT ;  /* 0x00000086de00720c */ /* 0x000fe40003fc6070 */
[--C-:B------:R-:W-:Y:S02]  /*16c50*/  SHF.R.U32.HI R134, RZ, 0x10, R158.reuse ;  /* 0x00000010ff867819 */ /* 0x100fe4000001169e */
[----:B------:R-:W-:Y:S02]  /*16c60*/  PRMT R156, R0, 0x5410, R3 ;  /* 0x00005410009c7816 */ /* 0x000fe40000000003 */
[----:B------:R-:W-:Y:S02]  /*16c70*/  LOP3.LUT R134, R134, 0xff, RZ, 0xc0, !PT ;  /* 0x000000ff86867812 */ /* 0x000fe400078ec0ff */
[----:B------:R-:W-:Y:S02]  /*16c80*/  @!P1 PRMT R0, R173, 0x5410, RZ ;  /* 0x00005410ad009816 */ /* 0x000fe400000000ff */
[----:B------:R-:W-:Y:S01]  /*16c90*/  SHF.R.U32.HI R162, RZ, 0x18, R158 ;  /* 0x00000018ffa27819 */ /* 0x000fe2000001169e */
[----:B-1----:R1:W3:Y:S04]  /*16ca0*/  LDL.S16 R169, [R1+0x28] ;  /* 0x0000280001a97983 */ /* 0x0022e80000100600 */
[----:B------:R-:W-:Y:S01]  /*16cb0*/  @!P1 STL.S16 [R1+0x44], R174 ;  /* 0x000044ae01009387 */ /* 0x000fe20000100600 */
[----:B------:R-:W-:Y:S03]  /*16cc0*/  ISETP.GE.U32.AND P1, PT, R222, R134, PT ;  /* 0x00000086de00720c */ /* 0x000fe60003f26070 */
[----:B------:R-:W-:Y:S01]  /*16cd0*/  STG.E.U16 [R214.64+0x40], R0 ;  /* 0x00004000d6007986 */ /* 0x000fe2000c101512 */
[----:B------:R-:W-:Y:S02]  /*16ce0*/  PRMT R2, R161, 0x7632, R2 ;  /* 0x00007632a1027816 */ /* 0x000fe40000000002 */
[----:B------:R-:W-:Y:S01]  /*16cf0*/  PRMT R161, R160, 0x7632, R161 ;  /* 0x00007632a0a17816 */ /* 0x000fe200000000a1 */
[----:B-----5:R-:W-:Y:S05]  /*16d00*/  @!P0 HADD2 R136, -R3.H0_H0, -RZ.H0_H0 ;  /* 0xa00000ff03888230 */ /* 0x020fea0000000900 */
[----:B------:R5:W-:Y:S01]  /*16d10*/  @!P0 STL.S16 [R1+0x40], R136 ;  /* 0x0000408801008387 */ /* 0x000be20000100600 */
[----:B------:R-:W-:Y:S04]  /*16d20*/  PRMT R134, R136, 0x7610, R134 ;  /* 0x0000761088867816 */ /* 0x000fe80000000086 */
[----:B------:R-:W-:Y:S02]  /*16d30*/  @!P0 PRMT R3, R134, 0x5410, RZ ;  /* 0x0000541086038816 */ /* 0x000fe400000000ff */
[----:B------:R-:W1:Y:S03]  /*16d40*/  MUFU.EX2 R134, R235 ;  /* 0x000000eb00867308 */ /* 0x000e660000000800 */
[----:B------:R-:W-:Y:S01]  /*16d50*/  STG.E.U16 [R214.64+0x42], R3 ;  /* 0x00004203d6007986 */ /* 0x000fe2000c101512 */
[----:B--2---:R-:W-:Y:S05]  /*16d60*/  @!P2 HADD2 R172, -R135.H0_H0, -RZ.H0_H0 ;  /* 0xa00000ff87aca230 */ /* 0x004fea0000000900 */
[----:B------:R2:W-:Y:S01]  /*16d70*/  @!P2 STL.S16 [R1+0x2c], R172 ;  /* 0x00002cac0100a387 */ /* 0x0005e20000100600 */
[----:B------:R-:W-:Y:S01]  /*16d80*/  PRMT R141, R172, 0x7610, R141 ;  /* 0x00007610ac8d7816 */ /* 0x000fe2000000008d */
[----:B-----5:R-:W5:Y:S01]  /*16d90*/  MUFU.EX2 R136, R234 ;  /* 0x000000ea00887308 */ /* 0x020f620000000800 */
[----:B-1----:R-:W-:Y:S01]  /*16da0*/  FADD.FTZ R0, R134, R145 ;  /* 0x0000009186007221 */ /* 0x002fe20000010000 */
[----:B--2---:R-:W-:Y:S02]  /*16db0*/  PRMT R172, R175, 0x7054, R175 ;  /* 0x00007054afac7816 */ /* 0x004fe400000000af */
[C---:B-----5:R-:W-:Y:S01]  /*16dc0*/  F2FP.PACK_AB R134, R136.reuse, R134 ;  /* 0x000000868886723e */ /* 0x060fe200000000ff */
[----:B------:R-:W-:Y:S01]  /*16dd0*/  FADD.FTZ R136, R136, R0 ;  /* 0x0000000088887221 */ /* 0x000fe20000010000 */
[----:B------:R-:W-:Y:S04]  /*16de0*/  SHF.R.U32.HI R0, RZ, 0x18, R158 ;  /* 0x00000018ff007819 */ /* 0x000fe8000001169e */
[----:B------:R1:W-:Y:S01]  /*16df0*/  STL [R1+0x80], R136 ;  /* 0x0000808801007387 */ /* 0x0003e20000100800 */
[----:B------:R-:W-:Y:S02]  /*16e00*/  ISETP.GE.U32.AND P0, PT, R222, R0, PT ;  /* 0x00000000de00720c */ /* 0x000fe40003f06070 */
[----:B------:R-:W-:Y:S02]  /*16e10*/  PRMT R0, R135, 0x5410, R2 ;  /* 0x0000541087007816 */ /* 0x000fe40000000002 */
[----:B------:R-:W-:Y:S01]  /*16e20*/  @!P2 PRMT R135, R141, 0x5410, RZ ;  /* 0x000054108d87a816 */ /* 0x000fe200000000ff */
[----:B----4-:R-:W-:Y:S01]  /*16e30*/  @!P1 HADD2 R155, -R160.H0_H0, -RZ.H0_H0 ;  /* 0xa00000ffa09b9230 */ /* 0x010fe20000000900 */
[----:B------:R-:W-:Y:S03]  /*16e40*/  ISETP.NE.AND P2, PT, R236, RZ, PT ;  /* 0x000000ffec00720c */ /* 0x000fe60003f45270 */
[----:B------:R2:W-:Y:S01]  /*16e50*/  STG.E.U16 [R212.64+0x50], R135 ;  /* 0x00005087d4007986 */ /* 0x0005e2000c101512 */
[----:B------:R-:W-:Y:S03]  /*16e60*/  PRMT R170, R155, 0x7610, R170 ;  /* 0x000076109baa7816 */ /* 0x000fe600000000aa */
[----:B---3--:R-:W-:Y:S05]  /*16e70*/  @!P0 HADD2 R154, -R161.H0_H0, -RZ.H0_H0 ;  /* 0xa00000ffa19a8230 */ /* 0x008fea0000000900 */
[----:B------:R-:W-:Y:S02]  /*16e80*/  PRMT R168, R154, 0x7610, R168 ;  /* 0x000076109aa87816 */ /* 0x000fe400000000a8 */
[----:B-1----:R-:W-:Y:S01]  /*16e90*/  LOP3.LUT R136, R143, UR22, R138, 0x96, !PT ;  /* 0x000000168f887c12 */ /* 0x002fe2000f8e968a */
[----:B------:R-:W-:Y:S03]  /*16ea0*/  @!P6 HADD2 R169, -R2.H0_H0, -RZ.H0_H0 ;  /* 0xa00000ff02a9e230 */ /* 0x000fe60000000900 */
[C---:B------:R-:W-:Y:S02]  /*16eb0*/  LOP3.LUT R141, R136.reuse, 0xffff, RZ, 0xc0, !PT ;  /* 0x0000ffff888d7812 */ /* 0x040fe400078ec0ff */
[----:B------:R-:W-:Y:S01]  /*16ec0*/  LOP3.LUT R138, R136, 0xff, RZ, 0xc0, !PT ;  /* 0x000000ff888a7812 */ /* 0x000fe200078ec0ff */
[----:B------:R1:W-:Y:S01]  /*16ed0*/  @!P6 STL.S16 [R1+0x28], R169 ;  /* 0x000028a90100e387 */ /* 0x0003e20000100600 */
[----:B------:R-:W-:Y:S02]  /*16ee0*/  SHF.R.U32.HI R141, RZ, 0x8, R141 ;  /* 0x00000008ff8d7819 */ /* 0x000fe4000001168d */
[----:B------:R-:W-:Y:S01]  /*16ef0*/  PRMT R171, R169, 0x7610, R171 ;  /* 0x00007610a9ab7816 */ /* 0x000fe200000000ab */
[----:B------:R-:W-:Y:S01]  /*16f00*/  @!P1 STL.S16 [R1+0x24], R155 ;  /* 0x0000249b01009387 */ /* 0x000fe20000100600 */
[----:B------:R-:W-:Y:S02]  /*16f10*/  PRMT R145, R138, 0x5410, R141 ;  /* 0x000054108a917816 */ /* 0x000fe4000000008d */
[--C-:B------:R-:W-:Y:S01]  /*16f20*/  SHF.R.U32.HI R141, RZ, 0x10, R136.reuse ;  /* 0x00000010ff8d7819 */ /* 0x100fe20000011688 */
[----:B------:R-:W-:Y:S01]  /*16f30*/  @!P0 STL.S16 [R1+0x20], R154 ;  /* 0x0000209a01008387 */ /* 0x000fe20000100600 */
[----:B------:R-:W-:Y:S02]  /*16f40*/  SHF.R.U32.HI R138, RZ, 0x18, R136 ;  /* 0x00000018ff8a7819 */ /* 0x000fe40000011688 */
[----:B------:R-:W-:Y:S02]  /*16f50*/  LOP3.LUT R136, R141, 0xff, RZ, 0xc0, !PT ;  /* 0x000000ff8d887812 */ /* 0x000fe400078ec0ff */
[----:B------:R-:W-:Y:S02]  /*16f60*/  LOP3.LUT R141, R142, 0xff, RZ, 0xc0, !PT ;  /* 0x000000ff8e8d7812 */ /* 0x000fe400078ec0ff */
[----:B------:R-:W-:Y:S02]  /*16f70*/  PRMT R151, R136, 0x5410, R138 ;  /* 0x0000541088977816 */ /* 0x000fe4000000008a */
[----:B------:R-:W-:Y:S02]  /*16f80*/  LOP3.LUT R136, R142, 0xffff, RZ, 0xc0, !PT ;  /* 0x0000ffff8e887812 */ /* 0x000fe400078ec0ff */
[----:B------:R-:W-:Y:S02]  /*16f90*/  @!P6 PRMT R2, R171, 0x5410, RZ ;  /* 0x00005410ab02e816 */ /* 0x000fe400000000ff */
[----:B------:R-:W-:Y:S01]  /*16fa0*/  SHF.R.U32.HI R138, RZ, 0x8, R136 ;  /* 0x00000008ff8a7819 */ /* 0x000fe20000011688 */
[--C-:B------:R-:W-:Y:S01]  /*16fb0*/  HSET2.LE.AND R136, R145, R172.reuse, PT ;  /* 0x000000ac91887233 */ /* 0x100fe20003803000 */
[----:B--2---:R-:W-:Y:S01]  /*16fc0*/  SHF.R.U32.HI R135, RZ, 0x10, R210 ;  /* 0x00000010ff877819 */ /* 0x004fe200000116d2 */
[----:B------:R2:W-:Y:S01]  /*16fd0*/  STG.E.U16 [R212.64+0x52], R2 ;  /* 0x00005202d4007986 */ /* 0x0005e2000c101512 */
[----:B------:R-:W-:Y:S02]  /*16fe0*/  PRMT R138, R141, 0x5410, R138 ;  /* 0x000054108d8a7816 */ /* 0x000fe4000000008a */
[--C-:B------:R-:W-:Y:S01]  /*16ff0*/  SHF.R.U32.HI R141, RZ, 0x10, R142.reuse ;  /* 0x00000010ff8d7819 */ /* 0x100fe2000001168e */
[----:B-1----:R1:W3:Y:S01]  /*17000*/  LDL.S16 R169, [R1+0x10] ;  /* 0x0000100001a97983 */ /* 0x0022e20000100600 */
[----:B------:R-:W-:Y:S01]  /*17010*/  LOP3.LUT R136, R136, R137, RZ, 0xc0, !PT ;  /* 0x0000008988887212 */ /* 0x000fe200078ec0ff */
[--C-:B------:R-:W-:Y:S01]  /*17020*/  HSET2.LE.AND R137, R151, R172.reuse, PT ;  /* 0x000000ac97897233 */ /* 0x100fe20003803000 */
[----:B------:R-:W-:Y:S01]  /*17030*/  SHF.R.U32.HI R142, RZ, 0x18, R142 ;  /* 0x00000018ff8e7819 */ /* 0x000fe2000001168e */
[--C-:B------:R-:W-:Y:S01]  /*17040*/  HSET2.LE.AND R138, R138, R172.reuse, PT ;  /* 0x000000ac8a8a7233 */ /* 0x100fe20003803000 */
[----:B------:R-:W-:Y:S02]  /*17050*/  LOP3.LUT R141, R141, 0xff, RZ, 0xc0, !PT ;  /* 0x000000ff8d8d7812 */ /* 0x000fe400078ec0ff */
[----:B------:R-:W-:Y:S02]  /*17060*/  LOP3.LUT R137, R137, R140, RZ, 0xc0, !PT ;  /* 0x0000008c89897212 */ /* 0x000fe400078ec0ff */
[----:B------:R-:W-:Y:S02]  /*17070*/  PRMT R145, R141, 0x5410, R142 ;  /* 0x000054108d917816 */ /* 0x000fe4000000008e */
[----:B------:R-:W4:Y:S01]  /*17080*/  LDSM.16.MT88.4 R140, [R183+0x10000] ;  /* 0x01000000b78c783b */ /* 0x000f220000004200 */
[----:B------:R-:W-:Y:S02]  /*17090*/  LOP3.LUT R138, R138, R139, RZ, 0xc0, !PT ;  /* 0x0000008b8a8a7212 */ /* 0x000fe400078ec0ff */
[--C-:B------:R-:W-:Y:S01]  /*170a0*/  HSET2.LE.AND R139, R145, R172.reuse, PT ;  /* 0x000000ac918b7233 */ /* 0x100fe20003803000 */
[----:B------:R-:W-:Y:S02]  /*170b0*/  LOP3.LUT R145, R150, 0xff, RZ, 0xc0, !PT ;  /* 0x000000ff96917812 */ /* 0x000fe400078ec0ff */
[----:B------:R-:W-:Y:S02]  /*170c0*/  LOP3.LUT R135, R135, 0xff, RZ, 0xc0, !PT ;  /* 0x000000ff87877812 */ /* 0x000fe400078ec0ff */
[----:B------:R-:W-:Y:S02]  /*170d0*/  LOP3.LUT R139, R139, R144, RZ, 0xc0, !PT ;  /* 0x000000908b8b7212 */ /* 0x000fe400078ec0ff */
[C---:B------:R-:W-:Y:S02]  /*170e0*/  LOP3.LUT R144, R148.reuse, 0xffff, RZ, 0xc0, !PT ;  /* 0x0000ffff94907812 */ /* 0x040fe400078ec0ff */
[----:B--2---:R-:W-:Y:S03]  /*170f0*/  LOP3.LUT R2, R211, UR14, R166, 0x96, !PT ;  /* 0x0000000ed3027c12 */ /* 0x004fe6000f8e96a6 */
[C---:B----4-:R-:W-:Y:S08]  /*17100*/  HMMA.16816.F32 R4, R136.reuse, R140, R4 ;  /* 0x0000008c8804723c */ /* 0x050ff00000001804 */
[C---:B------:R-:W-:Y:S01]  /*17110*/  HMMA.16816.F32 R8, R136.reuse, R142, R8 ;  /* 0x0000008e8808723c */ /* 0x040fe20000001808 */
[----:B------:R-:W2:Y:S07]  /*17120*/  LDSM.16.MT88.4 R140, [R184+0x10000] ;  /* 0x01000000b88c783b */ /* 0x000eae0000004200 */
[C---:B--2---:R-:W-:Y:S08]  /*17130*/  HMMA.16816.F32 R12, R136.reuse, R140, R12 ;  /* 0x0000008c880c723c */ /* 0x044ff0000000180c */
        /* <DEDUP_REMOVED lines=35> */
[C---:B--2---:R-:W-:Y:S07]  /*17370*/  HMMA.16816.F32 R108, R136.reuse, R140, R108 ;  /* 0x0000008c886c723c */ /* 0x044fee000000186c */
[----:B------:R-:W-:Y:S01]  /*17380*/  LOP3.LUT R140, R148, 0xff, RZ, 0xc0, !PT ;  /* 0x000000ff948c7812 */ /* 0x000fe200078ec0ff */
[C---:B------:R-:W-:Y:S01]  /*17390*/  HMMA.16816.F32 R112, R136.reuse, R142, R112 ;  /* 0x0000008e8870723c */ /* 0x040fe20000001870 */
[----:B------:R-:W-:Y:S03]  /*173a0*/  SHF.R.U32.HI R141, RZ, 0x8, R144 ;  /* 0x00000008ff8d7819 */ /* 0x000fe60000011690 */
[--C-:B------:R-:W-:Y:S02]  /*173b0*/  SHF.R.U32.HI R144, RZ, 0x10, R148.reuse ;  /* 0x00000010ff907819 */ /* 0x100fe40000011694 */
[----:B------:R-:W-:Y:S02]  /*173c0*/  PRMT R155, R140, 0x5410, R141 ;  /* 0x000054108c9b7816 */ /* 0x000fe4000000008d */
[----:B------:R-:W2:Y:S01]  /*173d0*/  LDSM.16.MT88.4 R140, [R186+0x16000] ;  /* 0x01600000ba8c783b */ /* 0x000ea20000004200 */
[----:B------:R-:W-:Y:S03]  /*173e0*/  SHF.R.U32.HI R148, RZ, 0x18, R148 ;  /* 0x00000018ff947819 */ /* 0x000fe60000011694 */
[----:B------:R-:W-:Y:S04]  /*173f0*/  LOP3.LUT R144, R144, 0xff, RZ, 0xc0, !PT ;  /* 0x000000ff90907812 */ /* 0x000fe800078ec0ff */
[----:B------:R-:W-:Y:S02]  /*17400*/  PRMT R154, R144, 0x5410, R148 ;  /* 0x00005410909a7816 */ /* 0x000fe40000000094 */
[--C-:B------:R-:W-:Y:S01]  /*17410*/  SHF.R.U32.HI R144, RZ, 0x10, R150.reuse ;  /* 0x00000010ff907819 */ /* 0x100fe20000011696 */
[C---:B--2---:R-:W-:Y:S07]  /*17420*/  HMMA.16816.F32 R116, R136.reuse, R140, R116 ;  /* 0x0000008c8874723c */ /* 0x044fee0000001874 */
[----:B------:R-:W-:Y:S01]  /*17430*/  LOP3.LUT R140, R150, 0xffff, RZ, 0xc0, !PT ;  /* 0x0000ffff968c7812 */ /* 0x000fe200078ec0ff */
[C---:B------:R-:W-:Y:S01]  /*17440*/  HMMA.16816.F32 R120, R136.reuse, R142, R120 ;  /* 0x0000008e8878723c */ /* 0x040fe20000001878 */
[----:B------:R-:W-:Y:S03]  /*17450*/  SHF.R.U32.HI R150, RZ, 0x18, R150 ;  /* 0x00000018ff967819 */ /* 0x000fe60000011696 */
[----:B------:R-:W-:Y:S02]  /*17460*/  SHF.R.U32.HI R141, RZ, 0x8, R140 ;  /* 0x00000008ff8d7819 */ /* 0x000fe4000001168c */
[----:B------:R-:W-:Y:S02]  /*17470*/  LOP3.LUT R140, R144, 0xff, RZ, 0xc0, !PT ;  /* 0x000000ff908c7812 */ /* 0x000fe400078ec0ff */
[----:B------:R-:W-:Y:S04]  /*17480*/  PRMT R144, R145, 0x5410, R141 ;  /* 0x0000541091907816 */ /* 0x000fe8000000008d */
[----:B------:R-:W-:Y:S01]  /*17490*/  PRMT R145, R140, 0x5410, R150 ;  /* 0x000054108c917816 */ /* 0x000fe20000000096 */
[--C-:B------:R-:W-:Y:S01]  /*174a0*/  HSET2.LE.AND R144, R144, R172.reuse, PT ;  /* 0x000000ac90907233 */ /* 0x100fe20003803000 */
[----:B------:R-:W2:Y:S03]  /*174b0*/  LDSM.16.MT88.4 R140, [R185+0x16000] ;  /* 0x01600000b98c783b */ /* 0x000ea60000004200 */
[--C-:B------:R-:W-:Y:S01]  /*174c0*/  HSET2.LE.AND R145, R145, R172.reuse, PT ;  /* 0x000000ac91917233 */ /* 0x100fe20003803000 */
[----:B------:R-:W-:Y:S01]  /*174d0*/  LOP3.LUT R144, R144, R147, RZ, 0xc0, !PT ;  /* 0x0000009390907212 */ /* 0x000fe200078ec0ff */
[--C-:B------:R-:W-:Y:S03]  /*174e0*/  HSET2.LE.AND R147, R154, R172.reuse, PT ;  /* 0x000000ac9a937233 */ /* 0x100fe60003803000 */
[----:B------:R-:W4:Y:S01]  /*174f0*/  LDSM.16.MT88.4 R148, [R183+0x10800] ;  /* 0x01080000b794783b */ /* 0x000f220000004200 */
[----:B------:R-:W-:Y:S01]  /*17500*/  LOP3.LUT R145, R145, R146, RZ, 0xc0, !PT ;  /* 0x0000009291917212 */ /* 0x000fe200078ec0ff */
[--C-:B------:R-:W-:Y:S01]  /*17510*/  HSET2.LE.AND R146, R155, R172.reuse, PT ;  /* 0x000000ac9b927233 */ /* 0x100fe20003803000 */
[----:B------:R-:W-:Y:S04]  /*17520*/  LOP3.LUT R147, R147, R153, RZ, 0xc0, !PT ;  /* 0x0000009993937212 */ /* 0x000fe800078ec0ff */
[----:B------:R-:W-:Y:S02]  /*17530*/  LOP3.LUT R146, R146, R152, RZ, 0xc0, !PT ;  /* 0x0000009892927212 */ /* 0x000fe400078ec0ff */
[----:B------:R-:W-:Y:S01]  /*17540*/  LDSM.16.MT88.4 R152, [R183+0x11000] ;  /* 0x01100000b798783b */ /* 0x000fe20000004200 */
[C---:B--2---:R-:W-:Y:S08]  /*17550*/  HMMA.16816.F32 R124, R136.reuse, R140, R124 ;  /* 0x0000008c887c723c */ /* 0x044ff0000000187c */
[----:B------:R-:W-:Y:S01]  /*17560*/  HMMA.16816.F32 R128, R136, R142, R128 ;  /* 0x0000008e8880723c */ /* 0x000fe20000001880 */
[----:B------:R-:W2:Y:S07]  /*17570*/  LDSM.16.MT88.4 R136, [R184+0x10800] ;  /* 0x01080000b888783b */ /* 0x000eae0000004200 */
[C---:B----4-:R-:W-:Y:S01]  /*17580*/  HMMA.16816.F32 R4, R144.reuse, R148, R4 ;  /* 0x000000949004723c */ /* 0x050fe20000001804 */
[----:B------:R-:W4:Y:S07]  /*17590*/  LDSM.16.MT88.4 R140, [R186+0x10800] ;  /* 0x01080000ba8c783b */ /* 0x000f2e0000004200 */
[C---:B------:R-:W-:Y:S01]  /*175a0*/  HMMA.16816.F32 R8, R144.reuse, R150, R8 ;  /* 0x000000969008723c */ /* 0x040fe20000001808 */
[----:B------:R-:W5:Y:S07]  /*175b0*/  LDSM.16.MT88.4 R148, [R185+0x10800] ;  /* 0x01080000b994783b */ /* 0x000f6e0000004200 */
[C---:B--2---:R-:W-:Y:S08]  /*175c0*/  HMMA.16816.F32 R12, R144.reuse, R136, R12 ;  /* 0x00000088900c723c */ /* 0x044ff0000000180c */
        /* <DEDUP_REMOVED lines=37> */
[C---:B------:R-:W-:Y:S04]  /*17820*/  HMMA.16816.F32 R112, R144.reuse, R138, R112 ;  /* 0x0000008a9070723c */ /* 0x040fe80000001870 */
[----:B------:R-:W-:Y:S03]  /*17830*/  LOP3.LUT R137, R136, 0xffff, RZ, 0xc0, !PT ;  /* 0x0000ffff88897812 */ /* 0x000fe600078ec0ff */
[C---:B------:R-:W-:Y:S01]  /*17840*/  LOP3.LUT R138, R158.reuse, 0xffff, RZ, 0xc0, !PT ;  /* 0x0000ffff9e8a7812 */ /* 0x040fe200078ec0ff */
[C---:B----4-:R-:W-:Y:S01]  /*17850*/  HMMA.16816.F32 R116, R144.reuse, R140, R116 ;  /* 0x0000008c9074723c */ /* 0x050fe20000001874 */
[----:B------:R-:W-:Y:S03]  /*17860*/  SHF.R.U32.HI R137, RZ, 0x8, R137 ;  /* 0x00000008ff897819 */ /* 0x000fe60000011689 */
[----:B------:R-:W-:Y:S02]  /*17870*/  SHF.R.U32.HI R138, RZ, 0x8, R138 ;  /* 0x00000008ff8a7819 */ /* 0x000fe4000001168a */
[----:B------:R-:W-:Y:S02]  /*17880*/  SHF.R.U32.HI R139, RZ, 0x10, R136 ;  /* 0x00000010ff8b7819 */ /* 0x000fe40000011688 */
[C---:B------:R-:W-:Y:S01]  /*17890*/  HMMA.16816.F32 R120, R144.reuse, R142, R120 ;  /* 0x0000008e9078723c */ /* 0x040fe20000001878 */
[----:B------:R-:W-:Y:S03]  /*178a0*/  LOP3.LUT R141, R158, 0xff, RZ, 0xc0, !PT ;  /* 0x000000ff9e8d7812 */ /* 0x000fe600078ec0ff */
[----:B------:R-:W-:Y:S02]  /*178b0*/  LOP3.LUT R140, R136, 0xff, RZ, 0xc0, !PT ;  /* 0x000000ff888c7812 */ /* 0x000fe400078ec0ff */
[----:B------:R-:W-:Y:S02]  /*178c0*/  SHF.R.U32.HI R159, RZ, 0x10, R158 ;  /* 0x00000010ff9f7819 */ /* 0x000fe4000001169e */
[C---:B-----5:R-:W-:Y:S01]  /*178d0*/  HMMA.16816.F32 R124, R144.reuse, R148, R124 ;  /* 0x00000094907c723c */ /* 0x060fe2000000187c */
[----:B------:R-:W-:Y:S03]  /*178e0*/  PRMT R158, R141, 0x5410, R138 ;  /* 0x000054108d9e7816 */ /* 0x000fe6000000008a */
[----:B------:R-:W-:Y:S02]  /*178f0*/  SHF.R.U32.HI R138, RZ, 0x18, R136 ;  /* 0x00000018ff8a7819 */ /* 0x000fe40000011688 */
[----:B------:R-:W-:Y:S02]  /*17900*/  PRMT R136, R140, 0x5410, R137 ;  /* 0x000054108c887816 */ /* 0x000fe40000000089 */
[----:B------:R-:W-:Y:S01]  /*17910*/  HMMA.16816.F32 R128, R144, R150, R128 ;  /* 0x000000969080723c */ /* 0x000fe20000001880 */
[----:B------:R-:W-:Y:S01]  /*17920*/  LOP3.LUT R139, R139, 0xff, RZ, 0xc0, !PT ;  /* 0x000000ff8b8b7812 */ /* 0x000fe200078ec0ff */
[----:B------:R-:W2:Y:S02]  /*17930*/  LDSM.16.MT88.4 R140, [R184+0x11000] ;  /* 0x01100000b88c783b */ /* 0x000ea40000004200 */
[--C-:B------:R-:W-:Y:S01]  /*17940*/  HSET2.LE.AND R136, R136, R172.reuse, PT ;  /* 0x000000ac88887233 */ /* 0x100fe20003803000 */
[----:B------:R-:W-:Y:S01]  /*17950*/  PRMT R137, R139, 0x5410, R138 ;  /* 0x000054108b897816 */ /* 0x000fe2000000008a */
[--C-:B------:R-:W-:Y:S01]  /*17960*/  HSET2.LE.AND R138, R158, R172.reuse, PT ;  /* 0x000000ac9e8a7233 */ /* 0x100fe20003803000 */
[----:B------:R-:W-:Y:S02]  /*17970*/  LOP3.LUT R139, R159, 0xff, RZ, 0xc0, !PT ;  /* 0x000000ff9f8b7812 */ /* 0x000fe400078ec0ff */
[----:B------:R-:W-:Y:S01]  /*17980*/  LOP3.LUT R136, R136, R157, RZ, 0xc0, !PT ;  /* 0x0000009d88887212 */ /* 0x000fe200078ec0ff */
[----:B------:R-:W-:Y:S02]  /*17990*/  LDSM.16.MT88.4 R144, [R185+0x11000] ;  /* 0x01100000b990783b */ /* 0x000fe40000004200 */
[----:B------:R-:W-:Y:S01]  /*179a0*/  PRMT R139, R139, 0x5410, R162 ;  /* 0x000054108b8b7816 */ /* 0x000fe200000000a2 */
[--C-:B------:R-:W-:Y:S01]  /*179b0*/  HSET2.LE.AND R137, R137, R172.reuse, PT ;  /* 0x000000ac89897233 */ /* 0x100fe20003803000 */
[----:B------:R-:W-:Y:S02]  /*179c0*/  LOP3.LUT R138, R138, R0, RZ, 0xc0, !PT ;  /* 0x000000008a8a7212 */ /* 0x000fe400078ec0ff */
[----:B------:R-:W-:Y:S01]  /*179d0*/  PRMT R0, R160, 0x5410, R161 ;  /* 0x00005410a0007816 */ /* 0x000fe200000000a1 */
[--C-:B------:R-:W-:Y:S01]  /*179e0*/  HSET2.LE.AND R139, R139, R172.reuse, PT ;  /* 0x000000ac8b8b7233 */ /* 0x100fe20003803000 */
[----:B------:R-:W-:Y:S01]  /*179f0*/  LOP3.LUT R137, R137, R156, RZ, 0xc0, !PT ;  /* 0x0000009c89897212 */ /* 0x000fe200078ec0ff */
[----:B------:R-:W-:Y:S01]  /*17a00*/  LDSM.16.MT88.4 R148, [R183+0x13000] ;  /* 0x01300000b794783b */ /* 0x000fe20000004200 */
[----:B------:R-:W-:Y:S02]  /*17a10*/  @!P1 PRMT R160, R170, 0x5410, RZ ;  /* 0x00005410aaa09816 */ /* 0x000fe400000000ff */
[----:B------:R-:W-:Y:S02]  /*17a20*/  LOP3.LUT R139, R139, R0, RZ, 0xc0, !PT ;  /* 0x000000008b8b7212 */ /* 0x000fe400078ec0ff */
[----:B------:R-:W-:Y:S02]  /*17a30*/  @!P0 PRMT R161, R168, 0x5410, RZ ;  /* 0x00005410a8a18816 */ /* 0x000fe400000000ff */
[----:B------:R-:W-:Y:S01]  /*17a40*/  LOP3.LUT R0, R2, 0xff, RZ, 0xc0, !PT ;  /* 0x000000ff02007812 */ /* 0x000fe200078ec0ff */
[----:B------:R-:W4:Y:S02]  /*17a50*/  LDSM.16.MT88.4 R156, [R186+0x11000] ;  /* 0x01100000ba9c783b */ /* 0x000f240000004200 */
[C---:B------:R-:W-:Y:S01]  /*17a60*/  HMMA.16816.F32 R4, R136.reuse, R152, R4 ;  /* 0x000000988804723c */ /* 0x040fe20000001804 */
[----:B------:R-:W-:Y:S02]  /*17a70*/  ISETP.GE.U32.AND P1, PT, R222, R0, PT ;  /* 0x00000000de00720c */ /* 0x000fe40003f26070 */
[----:B------:R-:W-:Y:S03]  /*17a80*/  PRMT R0, R163, 0x7610, R0 ;  /* 0x00007610a3007816 */ /* 0x000fe60000000000 */
[----:B------:R-:W-:Y:S02]  /*17a90*/  STG.E.U16 [R214.64+0x50], R160 ;  /* 0x000050a0d6007986 */ /* 0x000fe4000c101512 */
[C---:B------:R-:W-:Y:S02]  /*17aa0*/  HMMA.16816.F32 R8, R136.reuse, R154, R8 ;  /* 0x0000009a8808723c */ /* 0x040fe40000001808 */
[----:B------:R-:W5:Y:S04]  /*17ab0*/  LDSM.16.MT88.4 R152, [R184+0x13000] ;  /* 0x01300000b898783b */ /* 0x000f680000004200 */
[----:B---3--:R-:W-:Y:S02]  /*17ac0*/  @!P1 HADD2 R169, -R0.H0_H0, -RZ.H0_H0 ;  /* 0xa00000ff00a99230 */ /* 0x008fe40000000900 */
[C---:B--2---:R-:W-:Y:S02]  /*17ad0*/  HMMA.16816.F32 R12, R136.reuse, R140, R12 ;  /* 0x0000008c880c723c */ /* 0x044fe4000000180c */
[----:B------:R-:W-:Y:S02]  /*17ae0*/  STG.E.U16 [R214.64+0x52], R161 ;  /* 0x000052a1d6007986 */ /* 0x000fe4000c101512 */
[----:B------:R-:W-:Y:S02]  /*17af0*/  PRMT R3, R169, 0x7610, R3 ;  /* 0x00007610a9037816 */ /* 0x000fe40000000003 */
[----:B------:R-:W-:Y:S02]  /*17b00*/  LDSM.16.MT88.4 R160, [R183+0x11800] ;  /* 0x01180000b7a0783b */ /* 0x000fe40000004200 */
[C---:B------:R-:W-:Y:S06]  /*17b10*/  HMMA.16816.F32 R16, R136.reuse, R142, R16 ;  /* 0x0000008e8810723c */ /* 0x040fec0000001810 */
[----:B------:R-:W2:Y:S02]  /*17b20*/  LDSM.16.MT88.4 R140, [R186+0x13000] ;  /* 0x01300000ba8c783b */ /* 0x000ea40000004200 */
[C---:B----4-:R-:W-:Y:S06]  /*17b30*/  HMMA.16816.F32 R20, R136.reuse, R156, R20 ;  /* 0x0000009c8814723c */ /* 0x050fec0000001814 */
[----:B------:R-:W-:Y:S04]  /*17b40*/  @!P1 STL.S16 [R1+0x10], R169 ;  /* 0x000010a901009387 */ /* 0x000fe80000100600 */
[----:B------:R1:W3:Y:S01]  /*17b50*/  LDL.S16 R225, [R1+0x14] ;  /* 0x0000140001e17983 */ /* 0x0002e20000100600 */
[C---:B------:R-:W-:Y:S03]  /*17b60*/  HMMA.16816.F32 R24, R136.reuse, R158, R24 ;  /* 0x0000009e8818723c */ /* 0x040fe60000001818 */
[----:B------:R-:W4:Y:S05]  /*17b70*/  LDSM.16.MT88.4 R156, [R185+0x13000] ;  /* 0x01300000b99c783b */ /* 0x000f2a0000004200 */
[C---:B------:R-:W-:Y:S03]  /*17b80*/  HMMA.16816.F32 R28, R136.reuse, R144, R28 ;  /* 0x00000090881c723c */ /* 0x040fe6000000181c */
[----:B------:R1:W3:Y:S04]  /*17b90*/  LDL.S16 R224, [R1+0x1c] ;  /* 0x00001c0001e07983 */ /* 0x0002e80000100600 */
[----:B------:R1:W3:Y:S01]  /*17ba0*/  LDL.S16 R223, [R1+0x18] ;  /* 0x0000180001df7983 */ /* 0x0002e20000100600 */
[C---:B------:R-:W-:Y:S03]  /*17bb0*/  HMMA.16816.F32 R32, R136.reuse, R146, R32 ;  /* 0x000000928820723c */ /* 0x040fe60000001820 */
[----:B------:R-:W1:Y:S05]  /*17bc0*/  LDSM.16.MT88.4 R144, [R183+0x15000] ;  /* 0x01500000b790783b */ /* 0x000e6a0000004200 */
[C---:B------:R-:W-:Y:S03]  /*17bd0*/  HMMA.16816.F32 R36, R136.reuse, R148, R36 ;  /* 0x000000948824723c */ /* 0x040fe60000001824 */
[----:B------:R1:W3:Y:S04]  /*17be0*/  LDL.S16 R221, [R1+0xc] ;  /* 0x00000c0001dd7983 */ /* 0x0002e80000100600 */
[----:B------:R1:W3:Y:S01]  /*17bf0*/  LDL.S16 R220, [R1+0x8] ;  /* 0x0000080001dc7983 */ /* 0x0002e20000100600 */
[C---:B------:R-:W-:Y:S03]  /*17c00*/  HMMA.16816.F32 R40, R136.reuse, R150, R40 ;  /* 0x000000968828723c */ /* 0x040fe60000001828 */
[----:B------:R-:W1:Y:S05]  /*17c10*/  LDSM.16.MT88.4 R148, [R184+0x15000] ;  /* 0x01500000b894783b */ /* 0x000e6a0000004200 */
        /* <DEDUP_REMOVED lines=15> */
[C---:B-----5:R-:W-:Y:S07]  /*17d10*/  HMMA.16816.F32 R84, R136.reuse, R152, R84 ;  /* 0x000000988854723c */ /* 0x060fee0000001854 */
[----:B------:R-:W-:Y:S01]  /*17d20*/  LOP3.LUT R152, R210, 0xff, RZ, 0xc0, !PT ;  /* 0x000000ffd2987812 */ /* 0x000fe200078ec0ff */
[C---:B------:R-:W-:Y:S08]  /*17d30*/  HMMA.16816.F32 R88, R136.reuse, R154, R88 ;  /* 0x0000009a8858723c */ /* 0x040ff00000001858 */
[C---:B--2---:R-:W-:Y:S08]  /*17d40*/  HMMA.16816.F32 R92, R136.reuse, R140, R92 ;  /* 0x0000008c885c723c */ /* 0x044ff0000000185c */
[C---:B------:R-:W-:Y:S01]  /*17d50*/  HMMA.16816.F32 R96, R136.reuse, R142, R96 ;  /* 0x0000008e8860723c */ /* 0x040fe20000001860 */
[----:B------:R-:W2:Y:S07]  /*17d60*/  LDSM.16.MT88.4 R140, [R186+0x17000] ;  /* 0x01700000ba8c783b */ /* 0x000eae0000004200 */
[C---:B----4-:R-:W-:Y:S07]  /*17d70*/  HMMA.16816.F32 R100, R136.reuse, R156, R100 ;  /* 0x0000009c8864723c */ /* 0x050fee0000001864 */
[----:B------:R-:W-:Y:S01]  /*17d80*/  PRMT R156, R0, 0x5410, R181 ;  /* 0x00005410009c7816 */ /* 0x000fe200000000b5 */
[C---:B------:R-:W-:Y:S01]  /*17d90*/  HMMA.16816.F32 R104, R136.reuse, R158, R104 ;  /* 0x0000009e8868723c */ /* 0x040fe20000001868 */
[----:B------:R-:W-:Y:S03]  /*17da0*/  @!P1 PRMT R0, R3, 0x5410, RZ ;  /* 0x0000541003009816 */ /* 0x000fe600000000ff */
[----:B------:R-:W-:Y:S02]  /*17db0*/  LOP3.LUT R3, R2, 0xffff, RZ, 0xc0, !PT ;  /* 0x0000ffff02037812 */ /* 0x000fe400078ec0ff */
[----:B------:R4:W-:Y:S02]  /*17dc0*/  STG.E.U16 [R212.64+0x60], R0 ;  /* 0x00006000d4007986 */ /* 0x0009e4000c101512 */
[C---:B-1----:R-:W-:Y:S01]  /*17dd0*/  HMMA.16816.F32 R108, R136.reuse, R144, R108 ;  /* 0x00000090886c723c */ /* 0x042fe2000000186c */
[----:B------:R-:W-:Y:S04]  /*17de0*/  SHF.R.U32.HI R3, RZ, 0x8, R3 ;  /* 0x00000008ff037819 */ /* 0x000fe80000011603 */
[----:B------:R-:W-:Y:S02]  /*17df0*/  LOP3.LUT R3, R3, 0xffff, RZ, 0xc0, !PT ;  /* 0x0000ffff03037812 */ /* 0x000fe400078ec0ff */
[----:B------:R-:W-:Y:S01]  /*17e00*/  SHF.R.U32.HI R145, RZ, 0x18, R210 ;  /* 0x00000018ff917819 */ /* 0x000fe200000116d2 */
[C---:B------:R-:W-:Y:S01]  /*17e10*/  HMMA.16816.F32 R112, R136.reuse, R146, R112 ;  /* 0x000000928870723c */ /* 0x040fe20000001870 */
[C---:B------:R-:W-:Y:S03]  /*17e20*/  ISETP.GE.U32.AND P0, PT, R222.reuse, R3, PT ;  /* 0x00000003de00720c */ /* 0x040fe60003f06070 */
[----:B------:R-:W-:Y:S02]  /*17e30*/  PRMT R171, R135, 0x5410, R145 ;  /* 0x0000541087ab7816 */ /* 0x000fe40000000091 */
[--C-:B------:R-:W-:Y:S02]  /*17e40*/  SHF.R.U32.HI R145, RZ, 0x18, R2.reuse ;  /* 0x00000018ff917819 */ /* 0x100fe40000011602 */
[----:B------:R-:W-:Y:S01]  /*17e50*/  SHF.R.U32.HI R146, RZ, 0x10, R2 ;  /* 0x00000010ff927819 */ /* 0x000fe20000011602 */
[C---:B--2---:R-:W-:Y:S01]  /*17e60*/  HMMA.16816.F32 R116, R136.reuse, R140, R116 ;  /* 0x0000008c8874723c */ /* 0x044fe20000001874 */
[----:B------:R-:W-:Y:S02]  /*17e70*/  ISETP.GE.U32.AND P6, PT, R222, R145, PT ;  /* 0x00000091de00720c */ /* 0x000fe40003fc6070 */
[--C-:B------:R-:W-:Y:S05]  /*17e80*/  HSET2.LE.AND R171, R171, R172.reuse, PT ;  /* 0x000000acabab7233 */ /* 0x100fea0003803000 */
[C---:B------:R-:W-:Y:S01]  /*17e90*/  HMMA.16816.F32 R120, R136.reuse, R142, R120 ;  /* 0x0000008e8878723c */ /* 0x040fe20000001878 */
[----:B----4-:R-:W-:Y:S04]  /*17ea0*/  LOP3.LUT R0, R210, 0xffff, RZ, 0xc0, !PT ;  /* 0x0000ffffd2007812 */ /* 0x010fe800078ec0ff */
[----:B------:R-:W-:Y:S02]  /*17eb0*/  SHF.R.U32.HI R144, RZ, 0x8, R0 ;  /* 0x00000008ff907819 */ /* 0x000fe40000011600 */
[----:B------:R-:W-:Y:S01]  /*17ec0*/  LOP3.LUT R0, R211, UR14, R166, 0x96, !PT ;  /* 0x0000000ed3007c12 */ /* 0x000fe2000f8e96a6 */
[C---:B------:R-:W-:Y:S01]  /*17ed0*/  HMMA.16816.F32 R124, R136.reuse, R148, R124 ;  /* 0x00000094887c723c */ /* 0x040fe2000000187c */
[----:B------:R-:W-:Y:S02]  /*17ee0*/  PRMT R170, R152, 0x5410, R144 ;  /* 0x0000541098aa7816 */ /* 0x000fe40000000090 */
[----:B------:R-:W1:Y:S01]  /*17ef0*/  LDSM.16.MT88.4 R152, [R184+0x11800] ;  /* 0x01180000b898783b */ /* 0x000e620000004200 */
[--C-:B------:R-:W-:Y:S02]  /*17f00*/  SHF.R.U32.HI R3, RZ, 0x10, R0.reuse ;  /* 0x00000010ff037819 */ /* 0x100fe40000011600 */
[C---:B------:R-:W-:Y:S01]  /*17f10*/  LOP3.LUT R2, R0.reuse, 0xffff, RZ, 0xc0, !PT ;  /* 0x0000ffff00027812 */ /* 0x040fe200078ec0ff */
[--C-:B------:R-:W-:Y:S01]  /*17f20*/  HSET2.LE.AND R170, R170, R172.reuse, PT ;  /* 0x000000acaaaa7233 */ /* 0x100fe20003803000 */
[----:B------:R-:W-:Y:S01]  /*17f30*/  HMMA.16816.F32 R128, R136, R150, R128 ;  /* 0x000000968880723c */ /* 0x000fe20000001880 */
[----:B------:R-:W-:Y:S03]  /*17f40*/  SHF.R.U32.HI R135, RZ, 0x18, R0 ;  /* 0x00000018ff877819 */ /* 0x000fe60000011600 */
[----:B------:R-:W-:Y:S02]  /*17f50*/  LOP3.LUT R3, R3, 0xff, RZ, 0xc0, !PT ;  /* 0x000000ff03037812 */ /* 0x000fe400078ec0ff */
[----:B------:R-:W-:Y:S02]  /*17f60*/  LOP3.LUT R144, R0, 0xff, RZ, 0xc0, !PT ;  /* 0x000000ff00907812 */ /* 0x000fe400078ec0ff */
[----:B------:R-:W-:Y:S04]  /*17f70*/  SHF.R.U32.HI R2, RZ, 0x8, R2 ;  /* 0x00000008ff027819 */ /* 0x000fe80000011602 */
[--C-:B------:R-:W-:Y:S02]  /*17f80*/  PRMT R169, R3, 0x5410, R135.reuse ;  /* 0x0000541003a97816 */ /* 0x100fe40000000087 */
[----:B------:R-:W-:Y:S02]  /*17f90*/  PRMT R2, R144, 0x5410, R2 ;  /* 0x0000541090027816 */ /* 0x000fe40000000002 */
[----:B------:R-:W-:Y:S01]  /*17fa0*/  LOP3.LUT R0, R146, 0xff, RZ, 0xc0, !PT ;  /* 0x000000ff92007812 */ /* 0x000fe200078ec0ff */
[--C-:B------:R-:W-:Y:S01]  /*17fb0*/  HSET2.LE.AND R169, R169, R172.reuse, PT ;  /* 0x000000aca9a97233 */ /* 0x100fe20003803000 */
[----:B------:R-:W-:Y:S01]  /*17fc0*/  PRMT R135, R180, 0x7632, R135 ;  /* 0x00007632b4877816 */ /* 0x000fe20000000087 */
[----:B------:R-:W-:Y:S01]  /*17fd0*/  HSET2.LE.AND R168, R2, R172, PT ;  /* 0x000000ac02a87233 */ /* 0x000fe20003803000 */
[----:B------:R-:W-:Y:S01]  /*17fe0*/  ISETP.GE.U32.AND P1, PT, R222, R0, PT ;  /* 0x00000000de00720c */ /* 0x000fe20003f26070 */
[----:B------:R-:W2:Y:S01]  /*17ff0*/  LDSM.16.MT88.4 R144, [R186+0x11800] ;  /* 0x01180000ba90783b */ /* 0x000ea20000004200 */
[C---:B------:R-:W-:Y:S02]  /*18000*/  PRMT R0, R165.reuse, 0x7632, R0 ;  /* 0x00007632a5007816 */ /* 0x040fe40000000000 */
[----:B------:R-:W-:Y:S02]  /*18010*/  PRMT R2, R165, 0x7610, R2 ;  /* 0x00007610a5027816 */ /* 0x000fe40000000002 */
[----:B------:R-:W-:Y:S02]  /*18020*/  PRMT R3, R134, 0x7632, R3 ;  /* 0x0000763286037816 */ /* 0x000fe40000000003 */
[----:B------:R-:W-:Y:S01]  /*18030*/  PRMT R140, R180, 0x5410, R135 ;  /* 0x00005410b48c7816 */ /* 0x000fe20000000087 */
[----:B------:R-:W4:Y:S01]  /*18040*/  LDSM.16.MT88.4 R172, [R185+0x11800] ;  /* 0x01180000b9ac783b */ /* 0x000f220000004200 */
[----:B------:R-:W-:Y:S02]  /*18050*/  PRMT R136, R134, 0x5410, R3 ;  /* 0x0000541086887816 */ /* 0x000fe40000000003 */
[----:B------:R-:W-:Y:S02]  /*18060*/  LOP3.LUT R169, R169, R140, RZ, 0xc0, !PT ;  /* 0x0000008ca9a97212 */ /* 0x000fe400078ec0ff */
[----:B------:R-:W-:Y:S02]  /*18070*/  PRMT R140, R2, 0x5410, R0 ;  /* 0x00005410028c7816 */ /* 0x000fe40000000000 */
[----:B------:R-:W-:Y:S02]  /*18080*/  LOP3.LUT R168, R168, R156, RZ, 0xc0, !PT ;  /* 0x0000009ca8a87212 */ /* 0x000fe400078ec0ff */
[----:B------:R-:W-:Y:S02]  /*18090*/  LOP3.LUT R170, R170, R140, RZ, 0xc0, !PT ;  /* 0x0000008caaaa7212 */ /* 0x000fe400078ec0ff */
[----:B------:R-:W-:Y:S07]  /*180a0*/  LOP3.LUT R171, R171, R136, RZ, 0xc0, !PT ;  /* 0x00000088abab7212 */ /* 0x000fee00078ec0ff */
[C---:B------:R-:W-:Y:S01]  /*180b0*/  HMMA.16816.F32 R164, R168.reuse, R160, R4 ;  /* 0x000000a0a8a4723c */ /* 0x040fe20000001804 */
[----:B------:R-:W5:Y:S07]  /*180c0*/  LDSM.16.MT88.4 R4, [R184+0x13800] ;  /* 0x01380000b804783b */ /* 0x000f6e0000004200 */
[C---:B------:R-:W-:Y:S01]  /*180d0*/  HMMA.16816.F32 R160, R168.reuse, R162, R8 ;  /* 0x000000a2a8a0723c */ /* 0x040fe20000001808 */
[----:B------:R-:W3:Y:S07]  /*180e0*/  LDSM.16.MT88.4 R8, [R186+0x13800] ;  /* 0x01380000ba08783b */ /* 0x000eee0000004200 */
[C---:B-1----:R-:W-:Y:S01]  /*180f0*/  HMMA.16816.F32 R156, R168.reuse, R152, R12 ;  /* 0x00000098a89c723c */ /* 0x042fe2000000180c */
[----:B------:R-:W1:Y:S07]  /*18100*/  LDSM.16.MT88.4 R12, [R185+0x13800] ;  /* 0x01380000b90c783b */ /* 0x000e6e0000004200 */
[C---:B------:R-:W-:Y:S01]  /*18110*/  HMMA.16816.F32 R152, R168.reuse, R154, R16 ;  /* 0x0000009aa898723c */ /* 0x040fe20000001810 */
[----:B------:R-:W1:Y:S07]  /*18120*/  LDSM.16.MT88.4 R16, [R183+0x15800] ;  /* 0x01580000b710783b */ /* 0x000e6e0000004200 */
[C---:B--2---:R-:W-:Y:S01]  /*18130*/  HMMA.16816.F32 R148, R168.reuse, R144, R20 ;  /* 0x00000090a894723c */ /* 0x044fe20000001814 */
[----:B------:R-:W2:Y:S07]  /*18140*/  LDSM.16.MT88.4 R20, [R184+0x15800] ;  /* 0x01580000b814783b */ /* 0x000eae0000004200 */
[C---:B------:R-:W-:Y:S01]  /*18150*/  HMMA.16816.F32 R144, R168.reuse, R146, R24 ;  /* 0x00000092a890723c */ /* 0x040fe20000001818 */
[----:B------:R-:W-:Y:S03]  /*18160*/  LDSM.16.MT88.4 R24, [R185+0x15800] ;  /* 0x01580000b918783b */ /* 0x000fe60000004200 */
[----:B---3--:R-:W-:Y:S04]  /*18170*/  @!P0 HADD2 R225, -R181.H0_H0, -RZ.H0_H0 ;  /* 0xa00000ffb5e18230 */ /* 0x008fe80000000900 */
[C---:B----4-:R-:W-:Y:S01]  /*18180*/  HMMA.16816.F32 R140, R168.reuse, R172, R28 ;  /* 0x000000aca88c723c */ /* 0x050fe2000000181c */
[----:B------:R-:W-:Y:S03]  /*18190*/  @!P0 STL.S16 [R1+0x14], R225 ;  /* 0x000014e101008387 */ /* 0x000fe60000100600 */
[----:B------:R-:W-:Y:S04]  /*181a0*/  @!P1 HADD2 R224, -R180.H0_H0, -RZ.H0_H0 ;  /* 0xa00000ffb4e09230 */ /* 0x000fe80000000900 */
[C---:B------:R-:W-:Y:S01]  /*181b0*/  HMMA.16816.F32 R136, R168.reuse, R174, R32 ;  /* 0x000000aea888723c */ /* 0x040fe20000001820 */
[----:B------:R-:W-:Y:S01]  /*181c0*/  @!P6 HADD2 R223, -R135.H0_H0, -RZ.H0_H0 ;  /* 0xa00000ff87dfe230 */ /* 0x000fe20000000900 */
[----:B------:R-:W-:Y:S04]  /*181d0*/  @!P1 STL.S16 [R1+0x1c], R224 ;  /* 0x00001ce001009387 */ /* 0x000fe80000100600 */
[----:B------:R-:W-:Y:S02]  /*181e0*/  @!P6 STL.S16 [R1+0x18], R223 ;  /* 0x000018df0100e387 */ /* 0x000fe40000100600 */
[C---:B------:R-:W-:Y:S08]  /*181f0*/  HMMA.16816.F32 R36, R168.reuse, R176, R36 ;  /* 0x000000b0a824723c */ /* 0x040ff00000001824 */
[C---:B------:R-:W-:Y:S08]  /*18200*/  HMMA.16816.F32 R40, R168.reuse, R178, R40 ;  /* 0x000000b2a828723c */ /* 0x040ff00000001828 */
[C---:B-----5:R-:W-:Y:S08]  /*18210*/  HMMA.16816.F32 R44, R168.reuse, R4, R44 ;  /* 0x00000004a82c723c */ /* 0x060ff0000000182c */
[C---:B------:R-:W-:Y:S01]  /*18220*/  HMMA.16816.F32 R48, R168.reuse, R6, R48 ;  /* 0x00000006a830723c */ /* 0x040fe20000001830 */
[----:B------:R-:W3:Y:S07]  /*18230*/  LDSM.16.MT88.4 R4, [R186+0x15800] ;  /* 0x01580000ba04783b */ /* 0x000eee0000004200 */
[C---:B------:R-:W-:Y:S08]  /*18240*/  HMMA.16816.F32 R52, R168.reuse, R8, R52 ;  /* 0x00000008a834723c */ /* 0x040ff00000001834 */
[C---:B------:R-:W-:Y:S01]  /*18250*/  HMMA.16816.F32 R56, R168.reuse, R10, R56 ;  /* 0x0000000aa838723c */ /* 0x040fe20000001838 */
[----:B------:R-:W4:Y:S07]  /*18260*/  LDSM.16.MT88.4 R8, [R183+0x17800] ;  /* 0x01780000b708783b */ /* 0x000f2e0000004200 */
[C---:B-1----:R-:W-:Y:S08]  /*18270*/  HMMA.16816.F32 R60, R168.reuse, R12, R60 ;  /* 0x0000000ca83c723c */ /* 0x042ff0000000183c */
[C---:B------:R-:W-:Y:S01]  /*18280*/  HMMA.16816.F32 R64, R168.reuse, R14, R64 ;  /* 0x0000000ea840723c */ /* 0x040fe20000001840 */
[----:B------:R-:W-:Y:S07]  /*18290*/  LDSM.16.MT88.4 R12, [R186+0x17800] ;  /* 0x01780000ba0c783b */ /* 0x000fee0000004200 */
[C---:B------:R-:W-:Y:S08]  /*182a0*/  HMMA.16816.F32 R68, R168.reuse, R16, R68 ;  /* 0x00000010a844723c */ /* 0x040ff00000001844 */
[C---:B------:R-:W-:Y:S01]  /*182b0*/  HMMA.16816.F32 R72, R168.reuse, R18, R72 ;  /* 0x00000012a848723c */ /* 0x040fe20000001848 */
[----:B------:R-:W-:Y:S07]  /*182c0*/  LDSM.16.MT88.4 R16, [R185+0x17800] ;  /* 0x01780000b910783b */ /* 0x000fee0000004200 */
[C---:B--2---:R-:W-:Y:S07]  /*182d0*/  HMMA.16816.F32 R76, R168.reuse, R20, R76 ;  /* 0x00000014a84c723c */ /* 0x044fee000000184c */
[----:B------:R-:W-:Y:S01]  /*182e0*/  PRMT R21, R225, 0x7610, R21 ;  /* 0x00007610e1157816 */ /* 0x000fe20000000015 */
[C---:B------:R-:W-:Y:S01]  /*182f0*/  HMMA.16816.F32 R80, R168.reuse, R22, R80 ;  /* 0x00000016a850723c */ /* 0x040fe20000001850 */
[----:B------:R-:W-:Y:S03]  /*18300*/  LOP3.LUT R20, R210, 0xff, RZ, 0xc0, !PT ;  /* 0x000000ffd2147812 */ /* 0x000fe600078ec0ff */
[----:B------:R-:W-:Y:S02]  /*18310*/  @!P0 PRMT R181, R21, 0x5410, RZ ;  /* 0x0000541015b58816 */ /* 0x000fe400000000ff */
[----:B------:R-:W-:Y:S02]  /*18320*/  ISETP.GE.U32.AND P0, PT, R222, R20, PT ;  /* 0x00000014de00720c */ /* 0x000fe40003f06070 */
[C---:B---3--:R-:W-:Y:S01]  /*18330*/  HMMA.16816.F32 R84, R168.reuse, R4, R84 ;  /* 0x00000004a854723c */ /* 0x048fe20000001854 */
[----:B------:R-:W-:Y:S03]  /*18340*/  STG.E.U16 [R212.64+0x62], R181 ;  /* 0x000062b5d4007986 */ /* 0x000fe6000c101512 */
[----:B------:R-:W-:Y:S02]  /*18350*/  PRMT R22, R223, 0x7610, R22 ;  /* 0x00007610df167816 */ /* 0x000fe40000000016 */
[----:B------:R-:W-:Y:S02]  /*18360*/  PRMT R23, R224, 0x7610, R23 ;  /* 0x00007610e0177816 */ /* 0x000fe40000000017 */
[C---:B------:R-:W-:Y:S01]  /*18370*/  HMMA.16816.F32 R88, R168.reuse, R6, R88 ;  /* 0x00000006a858723c */ /* 0x040fe20000001858 */
[----:B------:R-:W1:Y:S03]  /*18380*/  LDSM.16.MT88.4 R4, [R184+0x17800] ;  /* 0x01780000b804783b */ /* 0x000e660000004200 */
[----:B------:R-:W-:Y:S01]  /*18390*/  @!P0 HADD2 R221, -R2.H0_H0, -RZ.H0_H0 ;  /* 0xa00000ff02dd8230 */ /* 0x000fe20000000900 */
[----:B------:R-:W-:Y:S02]  /*183a0*/  @!P6 PRMT R135, R22, 0x5410, RZ ;  /* 0x000054101687e816 */ /* 0x000fe400000000ff */
[----:B------:R-:W-:Y:S01]  /*183b0*/  @!P1 PRMT R180, R23, 0x5410, RZ ;  /* 0x0000541017b49816 */ /* 0x000fe200000000ff */
[C---:B------:R-:W-:Y:S01]  /*183c0*/  HMMA.16816.F32 R92, R168.reuse, R24, R92 ;  /* 0x00000018a85c723c */ /* 0x040fe2000000185c */
[----:B------:R-:W-:Y:S03]  /*183d0*/  @!P0 STL.S16 [R1+0xc], R221 ;  /* 0x00000cdd01008387 */ /* 0x000fe60000100600 */
[----:B------:R-:W-:Y:S01]  /*183e0*/  SHF.R.U32.HI R21, RZ, 0x10, R210 ;  /* 0x00000010ff157819 */ /* 0x000fe200000116d2 */
[----:B------:R-:W-:Y:S01]  /*183f0*/  STG.E.U16 [R214.64+0x60], R180 ;  /* 0x000060b4d6007986 */ /* 0x000fe2000c101512 */
[----:B------:R-:W-:Y:S02]  /*18400*/  LOP3.LUT R20, R210, 0xffff, RZ, 0xc0, !PT ;  /* 0x0000ffffd2147812 */ /* 0x000fe400078ec0ff */
[C---:B------:R-:W-:Y:S01]  /*18410*/  HMMA.16816.F32 R96, R168.reuse, R26, R96 ;  /* 0x0000001aa860723c */ /* 0x040fe20000001860 */
[----:B------:R-:W-:Y:S03]  /*18420*/  STG.E.U16 [R214.64+0x62], R135 ;  /* 0x00006287d6007986 */ /* 0x000fe6000c101512 */
[----:B------:R-:W-:Y:S02]  /*18430*/  SHF.R.U32.HI R20, RZ, 0x8, R20 ;  /* 0x00000008ff147819 */ /* 0x000fe40000011614 */
[----:B------:R-:W-:Y:S02]  /*18440*/  SHF.R.U32.HI R210, RZ, 0x18, R210 ;  /* 0x00000018ffd27819 */ /* 0x000fe400000116d2 */
[C---:B----4-:R-:W-:Y:S07]  /*18450*/  HMMA.16816.F32 R100, R168.reuse, R8, R100 ;  /* 0x00000008a864723c */ /* 0x050fee0000001864 */
[----:B------:R-:W-:Y:S01]  /*18460*/  LOP3.LUT R8, R20, 0xffff, RZ, 0xc0, !PT ;  /* 0x0000ffff14087812 */ /* 0x000fe200078ec0ff */
[C---:B------:R-:W-:Y:S01]  /*18470*/  HMMA.16816.F32 R104, R168.reuse, R10, R104 ;  /* 0x0000000aa868723c */ /* 0x040fe20000001868 */
[----:B------:R-:W-:Y:S02]  /*18480*/  LOP3.LUT R9, R21, 0xff, RZ, 0xc0, !PT ;  /* 0x000000ff15097812 */ /* 0x000fe400078ec0ff */
[C---:B------:R-:W-:Y:S02]  /*18490*/  ISETP.GE.U32.AND P6, PT, R222.reuse, R8, PT ;  /* 0x00000008de00720c */ /* 0x040fe40003fc6070 */
[----:B------:R-:W-:Y:S02]  /*184a0*/  PRMT R21, R221, 0x7610, R21 ;  /* 0x00007610dd157816 */ /* 0x000fe40000000015 */
[C---:B------:R-:W-:Y:S01]  /*184b0*/  ISETP.GE.U32.AND P1, PT, R222.reuse, R9, PT ;  /* 0x00000009de00720c */ /* 0x040fe20003f26070 */
[C---:B-1----:R-:W-:Y:S01]  /*184c0*/  HMMA.16816.F32 R108, R168.reuse, R4, R108 ;  /* 0x00000004a86c723c */ /* 0x042fe2000000186c */
[----:B------:R-:W-:Y:S02]  /*184d0*/  @!P0 PRMT R2, R21, 0x5410, RZ ;  /* 0x0000541015028816 */ /* 0x000fe400000000ff */
[----:B------:R-:W-:Y:S05]  /*184e0*/  ISETP.GE.U32.AND P0, PT, R222, R210, PT ;  /* 0x000000d2de00720c */ /* 0x000fea0003f06070 */
[----:B------:R-:W-:Y:S01]  /*184f0*/  @!P6 HADD2 R220, -R0.H0_H0, -RZ.H0_H0 ;  /* 0xa00000ff00dce230 */ /* 0x000fe20000000900 */
[C---:B------:R-:W-:Y:S01]  /*18500*/  HMMA.16816.F32 R112, R168.reuse, R6, R112 ;  /* 0x00000006a870723c */ /* 0x040fe20000001870 */
[----:B------:R1:W-:Y:S03]  /*18510*/  STG.E.U16 [R212.64+0x70], R2 ;  /* 0x00007002d4007986 */ /* 0x0003e6000c101512 */
[----:B------:R-:W-:Y:S01]  /*18520*/  PRMT R4, R220, 0x7610, R4 ;  /* 0x00007610dc047816 */ /* 0x000fe20000000004 */
[----:B------:R-:W-:Y:S01]  /*18530*/  @!P6 STL.S16 [R1+0x8], R220 ;  /* 0x000008dc0100e387 */ /* 0x000fe20000100600 */
[----:B------:R-:W-:Y:S02]  /*18540*/  @!P1 HADD2 R252, -R134.H0_H0, -RZ.H0_H0 ;  /* 0xa00000ff86fc9230 */ /* 0x000fe40000000900 */
[C---:B------:R-:W-:Y:S01]  /*18550*/  HMMA.16816.F32 R116, R168.reuse, R12, R116 ;  /* 0x0000000ca874723c */ /* 0x040fe20000001874 */
[----:B------:R-:W-:Y:S03]  /*18560*/  @!P6 PRMT R0, R4, 0x5410, RZ ;  /* 0x000054100400e816 */ /* 0x000fe600000000ff */
[----:B------:R-:W-:Y:S01]  /*18570*/  @!P0 HADD2 R249, -R3.H0_H0, -RZ.H0_H0 ;  /* 0xa00000ff03f98230 */ /* 0x000fe20000000900 */
[----:B------:R-:W-:Y:S01]  /*18580*/  @!P1 PRMT R134, R252, 0x5410, RZ ;  /* 0x00005410fc869816 */ /* 0x000fe200000000ff */
[----:B------:R2:W-:Y:S02]  /*18590*/  STG.E.U16 [R212.64+0x72], R0 ;  /* 0x00007200d4007986 */ /* 0x0005e4000c101512 */
[C---:B------:R-:W-:Y:S01]  /*185a0*/  HMMA.16816.F32 R120, R168.reuse, R14, R120 ;  /* 0x0000000ea878723c */ /* 0x040fe20000001878 */
[----:B------:R-:W-:Y:S01]  /*185b0*/  @!P0 PRMT R3, R249, 0x5410, RZ ;  /* 0x00005410f9038816 */ /* 0x000fe200000000ff */
[----:B------:R-:W-:Y:S01]  /*185c0*/  STG.E.U16 [R214.64+0x70], R134 ;  /* 0x00007086d6007986 */ /* 0x000fe2000c101512 */
[----:B------:R-:W-:Y:S03]  /*185d0*/  PLOP3.LUT P0, PT, PT, PT, UP0, 0x80, 0x0 ;  /* 0x000000000000781c */ /* 0x000fe60003f0f008 */
[----:B------:R3:W-:Y:S02]  /*185e0*/  STG.E.U16 [R214.64+0x72], R3 ;  /* 0x00007203d6007986 */ /* 0x0007e4000c101512 */
[C---:B------:R-:W-:Y:S01]  /*185f0*/  HMMA.16816.F32 R124, R168.reuse, R16, R124 ;  /* 0x00000010a87c723c */ /* 0x040fe2000000187c */
[----:B-1----:R-:W-:Y:S07]  /*18600*/  IMAD.MOV.U32 R2, RZ, RZ, R133 ;  /* 0x000000ffff027224 */ /* 0x002fee00078e0085 */
[----:B------:R-:W-:Y:S01]  /*18610*/  HMMA.16816.F32 R128, R168, R18, R128 ;  /* 0x00000012a880723c */ /* 0x000fe20000001880 */
[----:B--2---:R-:W-:Y:S04]  /*18620*/  IADD3 R212, P1, R212, -0x80, RZ ;  /* 0xffffff80d4d47810 */ /* 0x004fe80007f3e0ff */
[----:B------:R-:W-:Y:S01]  /*18630*/  IADD3.X R213, R213, -0x1, RZ, P1, !PT ;  /* 0xffffffffd5d57810 */ /* 0x000fe20000ffe4ff */
[----:B---3--:R-:W-:Y:S01]  /*18640*/  IMAD.MOV.U32 R3, RZ, RZ, R132 ;  /* 0x000000ffff037224 */ /* 0x008fe200078e0084 */
[----:B------:R-:W-:-:S05]  /*18650*/  @P0 BRA `(.L_x_1116) ;  /* 0xffffa30000000947 */ /* 0x000fca000383ffff */
.L_x_1115:
[----:B------:R-:W2:Y:S04]  /*18660*/  LDL.LU R4, [R1+0x84] ;  /* 0x0000840001047983 */ /* 0x000ea80000300800 */
[----:B------:R-:W1:Y:S01]  /*18670*/  S2R R176, SR_TID.X ;  /* 0x0000000000b07919 */ /* 0x000e620000002100 */
[----:B------:R-:W3:Y:S01]  /*18680*/  S2UR UR6, SR_CTAID.Y ;  /* 0x00000000000679c3 */ /* 0x000ee20000002600 */
[----:B------:R-:W-:-:S02]  /*18690*/  UISETP.NE.AND UP3, UPT, UR11, -0x1, UPT ;  /* 0xffffffff0b00788c */ /* 0x000fc4000bf65270 */
[----:B------:R-:W4:Y:S01]  /*186a0*/  LDL.LU R5, [R1+0x80] ;  /* 0x0000800001057983 */ /* 0x000f220000300800 */
[----:B------:R-:W-:Y:S01]  /*186b0*/  ULDC.64 UR4, c[0x0][0x1e8] ;  /* 0x00007a0000047ab9 */ /* 0x000fe20000000a00 */
[----:B------:R-:W-:Y:S01]  /*186c0*/  BSSY B0, `(.L_x_1119) ;  /* 0x0000195000007945 */ /* 0x000fe20003800000 */
[----:B------:R-:W-:Y:S02]  /*186d0*/  ULDC.U8 UR9, c[0x0][0x329] ;  /* 0x0000ca4000097ab9 */ /* 0x000fe40000000000 */
[----:B------:R-:W-:Y:S01]  /*186e0*/  UISETP.NE.AND UP1, UPT, UR9, URZ, UPT ;  /* 0x0000003f0900728c */ /* 0x000fe2000bf25270 */
[----:B------:R-:W3:Y:S01]  /*186f0*/  S2UR UR10, SR_CTAID.Z ;  /* 0x00000000000a79c3 */ /* 0x000ee20000002700 */
[----:B------:R-:W-:Y:S02]  /*18700*/  ULDC UR8, c[0x0][0x214] ;  /* 0x0000850000087ab9 */ /* 0x000fe40000000800 */
[----:B------:R-:W-:Y:S02]  /*18710*/  @UP3 UIMAD.WIDE.U32 UR14, UR11, UR4, URZ ;  /* 0x000000040b0e32a5 */ /* 0x000fe4000f8e003f */
[----:B------:R-:W-:-:S02]  /*18720*/  UMOV UR22, URZ ;  /* 0x0000003f00167c82 */ /* 0x000fc40008000000 */
[----:B------:R-:W-:Y:S02]  /*18730*/  @UP3 UIMAD UR7, UR11, UR5, UR15 ;  /* 0x000000050b0732a4 */ /* 0x000fe4000f8e020f */
[----:B------:R-:W-:Y:S02]  /*18740*/  UMOV UR23, URZ ;  /* 0x0000003f00177c82 */ /* 0x000fe40008000000 */
[----:B------:R-:W-:Y:S02]  /*18750*/  ULDC.64 UR4, c[0x0][0x1e0] ;  /* 0x0000780000047ab9 */ /* 0x000fe40000000a00 */
[----:B------:R-:W-:Y:S01]  /*18760*/  @UP1 ULDC UR15, c[0x0][0x210] ;  /* 0x00008400000f1ab9 */ /* 0x000fe20000000800 */
[----:B-1----:R-:W-:Y:S01]  /*18770*/  SHF.R.S32.HI R177, RZ, 0x1f, R176 ;  /* 0x0000001fffb17819 */ /* 0x002fe200000114b0 */
[----:B---3--:R-:W-:Y:S02]  /*18780*/  @!UP3 USHF.R.S32.HI UR12, URZ, 0x1f, UR6 ;  /* 0x0000001f3f0cb899 */ /* 0x008fe40008011406 */
[----:B------:R-:W-:Y:S01]  /*18790*/  @!UP3 UIMAD.WIDE.U32 UR20, UR6, UR4, URZ ;  /* 0x000000040614b2a5 */ /* 0x000fe2000f8e003f */
[----:B------:R-:W-:Y:S01]  /*187a0*/  LEA.HI R175, R177, R176, RZ, 0x5 ;  /* 0x000000b0b1af7211 */ /* 0x000fe200078f28ff */
[----:B------:R-:W-:-:S02]  /*187b0*/  @!UP3 UIMAD UR12, UR12, UR4, URZ ;  /* 0x000000040c0cb2a4 */ /* 0x000fc4000f8e023f */
[----:B------:R-:W-:Y:S01]  /*187c0*/  @UP1 UIMAD UR15, UR15, UR8, URZ ;  /* 0x000000080f0f12a4 */ /* 0x000fe2000f8e023f */
[----:B------:R-:W-:Y:S01]  /*187d0*/  SHF.R.S32.HI R6, RZ, 0x5, R175 ;  /* 0x00000005ff067819 */ /* 0x000fe200000114af */
        /* <DEDUP_REMOVED lines=18> */
[----:B------:R-:W-:Y:S02]  /*18900*/  UIMAD UR15, UR10, UR15, UR5 ;  /* 0x0000000f0a0f72a4 */ /* 0x000fe4000f8e0205 */
        /* <DEDUP_REMOVED lines=9> */
[----:B----4-:R-:W2:Y:S01]  /*189a0*/  SHFL.BFLY PT, R0, R5, 0x2, 0x1f ;  /* 0x0c401f0005007f89 */ /* 0x010ea200000e0000 */
[----:B-1----:R-:W-:-:S05]  /*189b0*/  FADD.FTZ R2, R2, R4 ;  /* 0x0000000402027221 */ /* 0x002fca0000010000 */
[----:B------:R-:W1:Y:S01]  /*189c0*/  SHFL.BFLY PT, R4, R2, 0x1, 0x1f ;  /* 0x0c201f0002047f89 */ /* 0x000e6200000e0000 */
[----:B--2---:R-:W-:Y:S01]  /*189d0*/  FADD.FTZ R0, R0, R5 ;  /* 0x0000000500007221 */ /* 0x004fe20000010000 */
[----:B------:R-:W-:-:S04]  /*189e0*/  LEA.HI R5, R177, R176, RZ, 0x2 ;  /* 0x000000b0b1057211 */ /* 0x000fc800078f10ff */
[----:B------:R-:W2:Y:S01]  /*189f0*/  SHFL.BFLY PT, R3, R0, 0x1, 0x1f ;  /* 0x0c201f0000037f89 */ /* 0x000ea200000e0000 */
[----:B-1----:R-:W-:Y:S01]  /*18a00*/  FADD.FTZ R135, R2, R4 ;  /* 0x0000000402877221 */ /* 0x002fe20000010000 */
[----:B------:R-:W-:Y:S02]  /*18a10*/  MOV R2, 0x3f800000 ;  /* 0x3f80000000027802 */ /* 0x000fe40000000f00 */
[----:B------:R-:W-:Y:S02]  /*18a20*/  SHF.R.S32.HI R4, RZ, 0x1f, R5 ;  /* 0x0000001fff047819 */ /* 0x000fe40000011405 */
[----:B------:R-:W-:Y:S01]  /*18a30*/  FSETP.NE.FTZ.AND P4, PT, R135, RZ, PT ;  /* 0x000000ff8700720b */ /* 0x000fe20003f95000 */
[----:B--2---:R-:W-:Y:S01]  /*18a40*/  FADD.FTZ R134, R0, R3 ;  /* 0x0000000300867221 */ /* 0x004fe20000010000 */
[----:B------:R-:W-:Y:S02]  /*18a50*/  MOV R3, 0x3f800000 ;  /* 0x3f80000000037802 */ /* 0x000fe40000000f00 */
[----:B------:R-:W-:-:S02]  /*18a60*/  SHF.R.S32.HI R0, RZ, 0x2, R5 ;  /* 0x00000002ff007819 */ /* 0x000fc40000011405 */
[----:B------:R-:W-:Y:S02]  /*18a70*/  FSETP.NE.FTZ.AND P3, PT, R134, RZ, PT ;  /* 0x000000ff8600720b */ /* 0x000fe40003f75000 */
[----:B------:R-:W-:Y:S02]  /*18a80*/  LEA.HI R4, R4, R0, RZ, 0x3 ;  /* 0x0000000004047211 */ /* 0x000fe400078f18ff */
[----:B------:R-:W-:-:S03]  /*18a90*/  LOP3.LUT R5, R5, 0x3ffffffc, RZ, 0xc0, !PT ;  /* 0x3ffffffc05057812 */ /* 0x000fc600078ec0ff */
[----:B------:R-:W1:Y:S01]  /*18aa0*/  @P4 MUFU.RCP R2, R135 ;  /* 0x0000008700024308 */ /* 0x000e620000001000 */
[----:B------:R-:W-:Y:S02]  /*18ab0*/  LOP3.LUT R4, R4, 0xfffffff8, RZ, 0xc0, !PT ;  /* 0xfffffff804047812 */ /* 0x000fe400078ec0ff */
[----:B------:R-:W-:Y:S02]  /*18ac0*/  IADD3 R5, -R5, R176, RZ ;  /* 0x000000b005057210 */ /* 0x000fe40007ffe1ff */
[----:B------:R-:W-:Y:S02]  /*18ad0*/  IADD3 R18, R0, -R4, RZ ;  /* 0x8000000400127210 */ /* 0x000fe40007ffe0ff */
[----:B------:R-:W-:Y:S01]  /*18ae0*/  LEA R174, R6, R5, 0x9 ;  /* 0x0000000506ae7211 */ /* 0x000fe200078e48ff */
[----:B------:R-:W2:Y:S01]  /*18af0*/  @P3 MUFU.RCP R3, R134 ;  /* 0x0000008600033308 */ /* 0x000ea20000001000 */
[----:B------:R-:W-:Y:S01]  /*18b00*/  R2P PR, R18, 0x6 ;  /* 0x0000000612007804 */ /* 0x000fe20000000000 */
[----:B-1----:R-:W-:-:S04]  /*18b10*/  FMUL.FTZ R2, R2, c[0x0][0x2dc] ;  /* 0x0000b70002027a20 */ /* 0x002fc80000410000 */
[C---:B------:R-:W-:Y:S02]  /*18b20*/  FMUL.FTZ R4, R2.reuse, R165 ;  /* 0x000000a502047220 */ /* 0x040fe40000410000 */
[C---:B------:R-:W-:Y:S02]  /*18b30*/  FMUL.FTZ R173, R2.reuse, R164 ;  /* 0x000000a402ad7220 */ /* 0x040fe40000410000 */
[----:B--2---:R-:W-:Y:S02]  /*18b40*/  FMUL.FTZ R0, R3, c[0x0][0x2dc] ;  /* 0x0000b70003007a20 */ /* 0x004fe40000410000 */
[----:B------:R-:W-:Y:S01]  /*18b50*/  FMUL.FTZ R172, R2, R160 ;  /* 0x000000a002ac7220 */ /* 0x000fe20000410000 */
[----:B------:R-:W-:Y:S01]  /*18b60*/  F2FP.PACK_AB R4, R4, R173 ;  /* 0x000000ad0404723e */ /* 0x000fe200000000ff */
        /* <DEDUP_REMOVED lines=37> */
[C---:B------:R-:W-:Y:S01]  /*18dc0*/  FMUL.FTZ R144, R2.reuse, R68 ;  /* 0x0000004402907220 */ /* 0x040fe20000410000 */
[----:B------:R-:W-:Y:S01]  /*18dd0*/  F2FP.PACK_AB R68, R145, R168 ;  /* 0x000000a89144723e */ /* 0x000fe200000000ff */
        /* <DEDUP_REMOVED lines=39> */
[----:B------:R-:W-:Y:S02]  /*19050*/  FMUL.FTZ R129, R2, R129 ;  /* 0x0000008102817220 */ /* 0x000fe40000410000 */
        /* <DEDUP_REMOVED lines=29> */
[C---:B------:R-:W-:Y:S01]  /*19230*/  FMUL.FTZ R46, R0.reuse, R46 ;  /* 0x0000002e002e7220 */ /* 0x040fe20000410000 */
[----:B------:R-:W-:Y:S01]  /*19240*/  F2FP.PACK_AB R61, R61, R38 ;  /* 0x000000263d3d723e */ /* 0x000fe200000000ff */
[----:B------:R-:W-:Y:S01]  /*19250*/  FMUL.FTZ R17, R0, R54 ;  /* 0x0000003600117220 */ /* 0x000fe20000410000 */
[----:B------:R-:W-:Y:S01]  /*19260*/  F2FP.PACK_AB R54, R22, R153 ;  /* 0x000000991636723e */ /* 0x000fe200000000ff */
[----:B------:R-:W-:Y:S01]  /*19270*/  FMUL.FTZ R53, R0, R55 ;  /* 0x0000003700357220 */ /* 0x000fe20000410000 */
[----:B------:R-:W-:Y:S01]  /*19280*/  F2FP.PACK_AB R55, R2, R50 ;  /* 0x000000320237723e */ /* 0x000fe200000000ff */
[----:B------:R-:W-:Y:S01]  /*19290*/  FMUL.FTZ R16, R0, R58 ;  /* 0x0000003a00107220 */ /* 0x000fe20000410000 */
[----:B------:R-:W-:Y:S01]  /*192a0*/  LOP3.LUT R2, R18, 0x1, RZ, 0xc0, !PT ;  /* 0x0000000112027812 */ /* 0x000fe200078ec0ff */
[----:B------:R-:W-:Y:S01]  /*192b0*/  FMUL.FTZ R51, R0, R59 ;  /* 0x0000003b00337220 */ /* 0x000fe20000410000 */
[----:B------:R-:W-:Y:S01]  /*192c0*/  F2FP.PACK_AB R59, R6, R42 ;  /* 0x0000002a063b723e */ /* 0x000fe200000000ff */
[----:B------:R-:W-:Y:S01]  /*192d0*/  FMUL.FTZ R15, R0, R62 ;  /* 0x0000003e000f7220 */ /* 0x000fe20000410000 */
[----:B------:R-:W-:Y:S01]  /*192e0*/  ISETP.NE.U32.AND P0, PT, R2, 0x1, PT ;  /* 0x000000010200780c */ /* 0x000fe20003f05070 */
        /* <DEDUP_REMOVED lines=69> */
[----:B------:R-:W-:-:S02]  /*19740*/  SHF.L.U32 R0, R18, 0x6, RZ ;  /* 0x0000000612007819 */ /* 0x000fc400000006ff */
[----:B------:R-:W-:Y:S02]  /*19750*/  F2FP.PACK_AB R19, R19, R122 ;  /* 0x0000007a1313723e */ /* 0x000fe400000000ff */
[----:B------:R-:W-:Y:S02]  /*19760*/  LOP3.LUT R0, R0, 0x1c0, RZ, 0xc0, !PT ;  /* 0x000001c000007812 */ /* 0x000fe400078ec0ff */
[----:B------:R-:W-:Y:S02]  /*19770*/  F2FP.PACK_AB R18, R125, R124 ;  /* 0x0000007c7d12723e */ /* 0x000fe400000000ff */
[----:B------:R-:W-:Y:S02]  /*19780*/  LEA.HI R0, R0, R0, RZ, 0x1d ;  /* 0x0000000000007211 */ /* 0x000fe400078fe8ff */
[----:B------:R-:W-:Y:S02]  /*19790*/  F2FP.PACK_AB R17, R127, R126 ;  /* 0x0000007e7f11723e */ /* 0x000fe400000000ff */
[----:B------:R-:W-:-:S02]  /*197a0*/  LEA R0, R174, R0, 0x1 ;  /* 0x00000000ae007211 */ /* 0x000fc400078e08ff */
[----:B------:R-:W-:Y:S02]  /*197b0*/  F2FP.PACK_AB R16, R129, R128 ;  /* 0x000000808110723e */ /* 0x000fe400000000ff */
[----:B------:R-:W-:Y:S02]  /*197c0*/  SHF.L.U32 R0, R0, 0x1, RZ ;  /* 0x0000000100007819 */ /* 0x000fe400000006ff */
[----:B------:R-:W-:Y:S02]  /*197d0*/  F2FP.PACK_AB R15, R131, R130 ;  /* 0x00000082830f723e */ /* 0x000fe400000000ff */
[C---:B------:R-:W-:Y:S01]  /*197e0*/  IADD3 R2, R0.reuse, -0x10, RZ ;  /* 0xfffffff000027810 */ /* 0x040fe20007ffe0ff */
[----:B------:R1:W-:Y:S01]  /*197f0*/  STS [R0+0x400], R3 ;  /* 0x0004000300007388 */ /* 0x0003e20000000800 */
[----:B------:R-:W-:-:S03]  /*19800*/  @P0 IADD3 R2, R0, 0x10, RZ ;  /* 0x0000001000020810 */ /* 0x000fc60007ffe0ff */
[----:B------:R2:W-:Y:S04]  /*19810*/  STS [R0], R4 ;  /* 0x0000000400007388 */ /* 0x0005e80000000800 */
[----:B------:R3:W-:Y:S04]  /*19820*/  STS [R2], R5 ;  /* 0x0000000502007388 */ /* 0x0007e80000000800 */
[----:B------:R-:W-:Y:S01]  /*19830*/  STS [R2+0x400], R9 ;  /* 0x0004000902007388 */ /* 0x000fe20000000800 */
[----:B-1----:R-:W-:Y:S02]  /*19840*/  IADD3 R3, R0, R8, RZ ;  /* 0x0000000800037210 */ /* 0x002fe40007ffe0ff */
[----:B------:R-:W-:-:S02]  /*19850*/  IADD3 R8, R8, R2, RZ ;  /* 0x0000000208087210 */ /* 0x000fc40007ffe0ff */
[-C--:B--2---:R-:W-:Y:S01]  /*19860*/  IADD3 R4, R3, R6.reuse, RZ ;  /* 0x0000000603047210 */ /* 0x084fe20007ffe0ff */
[----:B------:R1:W-:Y:S01]  /*19870*/  STS [R3], R7 ;  /* 0x0000000703007388 */ /* 0x0003e20000000800 */
[----:B---3--:R-:W-:-:S03]  /*19880*/  IADD3 R5, R0, R6, RZ ;  /* 0x0000000600057210 */ /* 0x008fc60007ffe0ff */
[----:B------:R-:W-:Y:S04]  /*19890*/  STS [R3+0x400], R12 ;  /* 0x0004000c03007388 */ /* 0x000fe80000000800 */
[----:B------:R-:W-:Y:S04]  /*198a0*/  STS [R8], R11 ;  /* 0x0000000b08007388 */ /* 0x000fe80000000800 */
        /* <DEDUP_REMOVED lines=53> */
[----:B------:R-:W-:-:S03]  /*19c00*/  IADD3 R0, R176, -R0, RZ ;  /* 0x80000000b0007210 */ /* 0x000fc60007ffe0ff */
[----:B------:R-:W-:Y:S01]  /*19c10*/  STS [R5+0x6400], R21 ;  /* 0x0064001505007388 */ /* 0x000fe20000000800 */
[----:B--2---:R-:W1:Y:S01]  /*19c20*/  @P4 MUFU.LG2 R2, R135 ;  /* 0x0000008700024308 */ /* 0x004e620000000c00 */
[----:B------:R-:W-:Y:S02]  /*19c30*/  LOP3.LUT P0, RZ, R0, 0x3, RZ, 0xc0, !PT ;  /* 0x0000000300ff7812 */ /* 0x000fe4000780c0ff */
[----:B------:R-:W-:Y:S04]  /*19c40*/  STS [R7+0x6000], R20 ;  /* 0x0060001407007388 */ /* 0x000fe80000000800 */
[----:B------:R2:W-:Y:S01]  /*19c50*/  STS [R7+0x6400], R19 ;  /* 0x0064001307007388 */ /* 0x0005e20000000800 */
[----:B---3--:R-:W3:Y:S03]  /*19c60*/  @P3 MUFU.LG2 R3, R134 ;  /* 0x0000008600033308 */ /* 0x008ee60000000c00 */
[----:B------:R2:W-:Y:S04]  /*19c70*/  STS [R4+0x6000], R18 ;  /* 0x0060001204007388 */ /* 0x0005e80000000800 */
[----:B------:R2:W-:Y:S01]  /*19c80*/  STS [R4+0x6400], R17 ;  /* 0x0064001104007388 */ /* 0x0005e20000000800 */
[----:B-1----:R-:W-:Y:S01]  /*19c90*/  @P4 FMUL.FTZ R2, R2, 0.69314718246459960938 ;  /* 0x3f31721802024820 */ /* 0x002fe20000410000 */
[----:B----4-:R-:W-:-:S02]  /*19ca0*/  MOV R8, 0x7f800000 ;  /* 0x7f80000000087802 */ /* 0x010fc40000000f00 */
[----:B------:R1:W-:Y:S04]  /*19cb0*/  STS [R6+0x6000], R16 ;  /* 0x0060001006007388 */ /* 0x0003e80000000800 */
[----:B------:R1:W-:Y:S01]  /*19cc0*/  STS [R6+0x6400], R15 ;  /* 0x0064000f06007388 */ /* 0x0003e20000000800 */
[----:B---3--:R-:W-:-:S03]  /*19cd0*/  @P3 FMUL.FTZ R0, R3, 0.69314718246459960938 ;  /* 0x3f31721803003820 */ /* 0x008fc60000410000 */
[----:B------:R-:W-:Y:S01]  /*19ce0*/  BAR.SYNC.DEFER_BLOCKING 0x0 ;  /* 0x0000000000007b1d */ /* 0x000fe20000010000 */
[----:B------:R-:W-:Y:S01]  /*19cf0*/  @P3 FFMA.FTZ R8, R132, c[0x0][0x238], R0 ;  /* 0x00008e0084083a23 */ /* 0x000fe20000010000 */
[----:B--2---:R-:W-:Y:S01]  /*19d00*/  MOV R7, 0x7f800000 ;  /* 0x7f80000000077802 */ /* 0x004fe20000000f00 */
[----:B------:R-:W-:-:S03]  /*19d10*/  @P4 FFMA.FTZ R7, R133, c[0x0][0x238], R2 ;  /* 0x00008e0085074a23 */ /* 0x000fc60000010002 */
[----:B-----5:R1:W2:Y:S04]  /*19d20*/  LDS.128 R28, [R209] ;  /* 0x00000000d11c7984 */ /* 0x0202a80000000c00 */
        /* <DEDUP_REMOVED lines=37> */
[----:B-1----:R-:W-:Y:S02]  /*19f80*/  @!P2 IADD3 R6, P0, R2, UR4, RZ ;  /* 0x000000040206ac10 */ /* 0x002fe4000ff1e0ff */
        /* <DEDUP_REMOVED lines=8> */
.L_x_1120:
[----:B--234-:R-:W-:Y:S05]  /*1a010*/  BSYNC B0 ;  /* 0x0000000000007941 */ /* 0x01cfea0003800000 */
.L_x_1119:
[----:B------:R-:W2:Y:S04]  /*1a020*/  LDL.64 R82, [R1+0x98] ;  /* 0x0000980001527983 */ /* 0x000ea80000100a00 */
[----:B------:R3:W5:Y:S04]  /*1a030*/  LDL R80, [R1+0xac] ;  /* 0x0000ac0001507983 */ /* 0x0007680000100800 */
[----:B-1----:R3:W5:Y:S04]  /*1a040*/  LDL R15, [R1+0xa8] ;  /* 0x0000a800010f7983 */ /* 0x0027680000100800 */
[----:B------:R3:W5:Y:S01]  /*1a050*/  LDL R14, [R1+0xb0] ;  /* 0x0000b000010e7983 */ /* 0x0007620000100800 */
[----:B------:R-:W-:Y:S01]  /*1a060*/  LEA.HI R13, R177, R176, RZ, 0x3 ;  /* 0x000000b0b10d7211 */ /* 0x000fe200078f18ff */
[----:B------:R-:W-:Y:S01]  /*1a070*/  UIMAD UR9, UR9, -0x40, UR16 ;  /* 0xffffffc0090978a4 */ /* 0x000fe2000f8e0210 */
[----:B------:R-:W-:Y:S01]  /*1a080*/  BSSY B0, `(.L_x_1121) ;  /* 0x0000024000007945 */ /* 0x000fe20003800000 */
[----:B------:R-:W1:Y:S01]  /*1a090*/  S2R R0, SR_TID.X ;  /* 0x0000000000007919 */ /* 0x000e620000002100 */
[----:B------:R-:W-:Y:S01]  /*1a0a0*/  SHF.R.S32.HI R3, RZ, 0x3, R13 ;  /* 0x00000003ff037819 */ /* 0x000fe2000001140d */
[----:B------:R-:W-:-:S02]  /*1a0b0*/  USHF.R.S32.HI UR6, URZ, 0x1f, UR10 ;  /* 0x0000001f3f067899 */ /* 0x000fc4000801140a */
[----:B------:R-:W4:Y:S01]  /*1a0c0*/  S2R R10, SR_CTAID.Z ;  /* 0x00000000000a7919 */ /* 0x000f220000002700 */
[----:B------:R-:W-:Y:S02]  /*1a0d0*/  ULDC.64 UR4, c[0x0][0x1f0] ;  /* 0x00007c0000047ab9 */ /* 0x000fe40000000a00 */
[----:B------:R-:W-:-:S04]  /*1a0e0*/  UIMAD UR4, UR6, UR4, URZ ;  /* 0x00000004060472a4 */ /* 0x000fc8000f8e023f */
[----:B------:R-:W-:Y:S01]  /*1a0f0*/  UIMAD UR4, UR10, UR5, UR4 ;  /* 0x000000050a0472a4 */ /* 0x000fe2000f8e0204 */
[----:B-1----:R-:W-:-:S04]  /*1a100*/  SHF.R.S32.HI R2, RZ, 0x1f, R0 ;  /* 0x0000001fff027819 */ /* 0x002fc80000011400 */
        /* <DEDUP_REMOVED lines=27> */
.L_x_1122:
[----:B---3--:R-:W-:Y:S05]  /*1a2c0*/  BSYNC B0 ;  /* 0x0000000000007941 */ /* 0x008fea0003800000 */
.L_x_1121:
        /* <DEDUP_REMOVED lines=22> */
.L_x_1124:
[----:B------:R-:W-:Y:S05]  /*1a430*/  BSYNC B0 ;  /* 0x0000000000007941 */ /* 0x000fea0003800000 */
.L_x_1123:
        /* <DEDUP_REMOVED lines=22> */
.L_x_1126:
[----:B------:R-:W-:Y:S05]  /*1a5a0*/  BSYNC B0 ;  /* 0x0000000000007941 */ /* 0x000fea0003800000 */
.L_x_1125:
        /* <DEDUP_REMOVED lines=23> */
.L_x_1127:
        /* <DEDUP_REMOVED lines=14> */
.L_x_2046:


//--------------------- .text._ZN5flash16flash_fwd_kernelI23Flash_fwd_kernel_traitsILi256ELi64ELi64ELi4ELb0ELb0EN7cutlass6half_tE19Flash_kernel_traitsILi256ELi64ELi64ELi4ES3_EELb0ELb0ELb1ELb0ELb0ELb0ELb1ELb0EEEvNS_16Flash_fwd_paramsE --------------------------
	.section	.text._ZN5flash16flash_fwd_kernelI23Flash_fwd_kernel_traitsILi256ELi64ELi64ELi4ELb0ELb0EN7cutlass6half_tE19Flash_kernel_traitsILi256ELi64ELi64ELi4ES3_EELb0ELb0ELb1ELb0ELb0ELb0ELb1ELb0EEEvNS_16Flash_fwd_paramsE,"ax",@progbits
	.sectioninfo	@"SHI_REGISTERS=255"
	.align	128
        .global         _ZN5flash16flash_fwd_kernelI23Flash_fwd_kernel_traitsILi256ELi64ELi64ELi4ELb0ELb0EN7cutlass6half_tE19Flash_kernel_traitsILi256ELi64ELi64ELi4ES3_EELb0ELb0ELb1ELb0ELb0ELb0ELb1ELb0EEEvNS_16Flash_fwd_paramsE
        .type           _ZN5flash16flash_fwd_kernelI23Flash_fwd_kernel_traitsILi256ELi64ELi64ELi4ELb0ELb0EN7cutlass6half_tE19Flash_kernel_traitsILi256ELi64ELi64ELi4ES3_EELb0ELb0ELb1ELb0ELb0ELb0ELb1ELb0EEEvNS_16Flash_fwd_paramsE,@function
        .size           _ZN5flash16flash_fwd_kernelI23Flash_fwd_kernel_traitsILi256ELi64ELi64ELi4ELb0ELb0EN7cutlass6half_tE19Flash_kernel_traitsILi256ELi64ELi64ELi4ES3_EELb0ELb0ELb1ELb0ELb0ELb0ELb1ELb0EEEvNS_16Flash_fwd_paramsE,(.L_x_2047 - _ZN5flash16flash_fwd_kernelI23Flash_fwd_kernel_traitsILi256ELi64ELi64ELi4ELb0ELb0EN7cutlass6half_tE19Flash_kernel_traitsILi256ELi64ELi64ELi4ES3_EELb0ELb0ELb1ELb0ELb0ELb0ELb1ELb0EEEvNS_16Flash_fwd_paramsE)
        .other          _ZN5flash16flash_fwd_kernelI23Flash_fwd_kernel_traitsILi256ELi64ELi64ELi4ELb0ELb0EN7cutlass6half_tE19Flash_kernel_traitsILi256ELi64ELi64ELi4ES3_EELb0ELb0ELb1ELb0ELb0ELb0ELb1ELb0EEEvNS_16Flash_fwd_paramsE,@"STO_CUDA_ENTRY STV_DEFAULT"
_ZN5flash16flash_fwd_kernelI23Flash_fwd_kernel_traitsILi256ELi64ELi64ELi4ELb0ELb0EN7cutlass6half_tE19Flash_kernel_traitsILi256ELi64ELi64ELi4ES3_EELb0ELb0ELb1ELb0ELb0ELb0ELb1ELb0EEEvNS_16Flash_fwd_paramsE:
.text._ZN5flash16flash_fwd_kernelI23Flash_fwd_kernel_traitsILi256ELi64ELi64ELi4ELb0ELb0EN7cutlass6half_tE19Flash_kernel_traitsILi256ELi64ELi64ELi4ES3_EELb0ELb0ELb1ELb0ELb0ELb0ELb1ELb0EEEvNS_16Flash_fwd_paramsE:
        /* <DEDUP_REMOVED lines=57> */
.L_x_1128:
[----:B------:R-:W-:Y:S02]  /*0390*/  ULDC UR6, c[0x0][0x218] ;  /* 0x0000860000067ab9 */ /* 0x000fe40000000800 */
.L_x_1129:
        /* <DEDUP_REMOVED lines=124> */
.L_x_1132:
[----:B------:R-:W-:Y:S05]  /*0b60*/  BSYNC B0 ;  /* 0x0000000000007941 */ /* 0x000fea0003800000 */
.L_x_1131:
        /* <DEDUP_REMOVED lines=22> */
.L_x_1134:
[----:B------:R-:W-:Y:S05]  /*0cd0*/  BSYNC B0 ;  /* 0x0000000000007941 */ /* 0x000fea0003800000 */
.L_x_1133:
        /* <DEDUP_REMOVED lines=22> */
.L_x_1136:
[----:B------:R-:W-:Y:S05]  /*0e40*/  BSYNC B0 ;  /* 0x0000000000007941 */ /* 0x000fea0003800000 */
.L_x_1135:
        /* <DEDUP_REMOVED lines=21> */
.L_x_1138:
[----:B------:R-:W-:Y:S05]  /*0fa0*/  BSYNC B0 ;  /* 0x0000000000007941 */ /* 0x000fea0003800000 */
.L_x_1137:
        /* <DEDUP_REMOVED lines=35> */
.L_x_1130:
        /* <DEDUP_REMOVED lines=32> */
.L_x_1139:
        /* <DEDUP_REMOVED lines=50> */
.L_x_1140:
        /* <DEDUP_REMOVED lines=121> */
.L_x_1142:
[----:B------:R-:W-:Y:S05]  /*1e90*/  BSYNC B0 ;  /* 0x0000000000007941 */ /* 0x000fea0003800000 */
.L_x_1141:
        /* <DEDUP_REMOVED lines=45> */
.L_x_1144:
[----:B------:R-:W-:Y:S05]  /*2170*/  BSYNC B0 ;  /* 0x0000000000007941 */ /* 0x000fea0003800000 */
.L_x_1143:
        /* <DEDUP_REMOVED lines=45> */
.L_x_1146:
[----:B------:R-:W-:Y:S05]  /*2450*/  BSYNC B0 ;  /* 0x0000000000007941 */ /* 0x000fea0003800000 */
.L_x_1145:
        /* <DEDUP_REMOVED lines=48> */
.L_x_1148:
[----:B------:R-:W-:Y:S05]  /*2760*/  BSYNC B0 ;  /* 0x0000000000007941 */ /* 0x000fea0003800000 */
.L_x_1147:
        /* <DEDUP_REMOVED lines=45> */
.L_x_1150:
[----:B------:R-:W-:Y:S05]  /*2a40*/  BSYNC B0 ;  /* 0x0000000000007941 */ /* 0x000fea0003800000 */
.L_x_1149:
        /* <DEDUP_REMOVED lines=41> */
.L_x_1152:
[----:B------:R-:W-:Y:S05]  /*2ce0*/  BSYNC B0 ;  /* 0x0000000000007941 */ /* 0x000fea0003800000 */
.L_x_1151:
        /* <DEDUP_REMOVED lines=40> */
.L_x_1154:
[----:B------:R-:W-:Y:S05]  /*2f70*/  BSYNC B0 ;  /* 0x0000000000007941 */ /* 0x000fea0003800000 */
.L_x_1153:
        /* <DEDUP_REMOVED lines=47> */
.L_x_1156:
[----:B------:R-:W-:Y:S05]  /*3270*/  BSYNC B0 ;  /* 0x0000000000007941 */ /* 0x000fea0003800000 */
.L_x_1155:
        /* <DEDUP_REMOVED lines=52> */
.L_x_1158:
[----:B------:R-:W-:Y:S05]  /*35c0*/  BSYNC B0 ;  /* 0x0000000000007941 */ /* 0x000fea0003800000 */
.L_x_1157:
        /* <DEDUP_REMOVED lines=45> */
.L_x_1160:
[----:B------:R-:W-:Y:S05]  /*38a0*/  BSYNC B0 ;  /* 0x0000000000007941 */ /* 0x000fea0003800000 */
.L_x_1159:
        /* <DEDUP_REMOVED lines=44> */
.L_x_1162:
[----:B------:R-:W-:Y:S05]  /*3b70*/  BSYNC B0 ;  /* 0x0000000000007941 */ /* 0x000fea0003800000 */
.L_x_1161:
        /* <DEDUP_REMOVED lines=46> */
.L_x_1164:
[----:B------:R-:W-:Y:S05]  /*3e60*/  BSYNC B0 ;  /* 0x0000000000007941 */ /* 0x000fea0003800000 */
.L_x_1163:
[C---:B------:R-:W-:Y:S01]  /*3e70*/  IMAD.SHL.U32 R8, R2.reuse, 0x40, RZ ;  /* 0x0000004002087824 */ /* 0x040fe200078e00ff */
[----:B------:R-:W-:Y:S01]  /*3e80*/  R2P PR, R2, 0x6 ;  /* 0x0000000602007804 */ /* 0x000fe20000000000 */
[----:B------:R-:W-:Y:S01]  /*3e90*/  IMAD.SHL.U32 R14, R14, 0x8, RZ ;  /* 0x000000080e0e7824 */ /* 0x000fe200078e00ff */
[----:B------:R-:W-:Y:S01]  /*3ea0*/  ULDC UR5, c[0x0][0x2e4] ;  /* 0x0000b90000057ab9 */ /* 0x000fe20000000800 */
[C---:B------:R-:W-:Y:S01]  /*3eb0*/  IMAD R226, R89.reuse, 0x400, R0 ;  /* 0x0000040059e27824 */ /* 0x040fe200078e0200 */
[----:B------:R-:W-:Y:S01]  /*3ec0*/  LOP3.LUT R9, R8, 0x1c0, RZ, 0xc0, !PT ;  /* 0x000001c008097812 */ /* 0x000fe200078ec0ff */
[----:B------:R-:W-:Y:S01]  /*3ed0*/  ULDC UR4, c[0x0][0x2e8] ;  /* 0x0000ba0000047ab9 */ /* 0x000fe20000000800 */
[----:B------:R-:W-:Y:S01]  /*3ee0*/  LEA R89, R89, UR14, 0x4 ;  /* 0x0000000e59597c11 */ /* 0x000fe2000f8e20ff */
[----:B------:R-:W-:Y:S01]  /*3ef0*/  IMAD.SHL.U32 R226, R226, 0x2, RZ ;  /* 0x00000002e2e27824 */ /* 0x000fe200078e00ff */
[----:B------:R-:W-:Y:S01]  /*3f00*/  LOP3.LUT R8, R9, 0x8, R14, 0xf8, !PT ;  /* 0x0000000809087812 */ /* 0x000fe200078ef80e */
[----:B------:R-:W-:Y:S01]  /*3f10*/  UIADD3 UR14, UR15, 0x1, -UR16 ;  /* 0x000000010f0e7890 */ /* 0x000fe2000fffe810 */
[----:B------:R-:W-:Y:S01]  /*3f20*/  SHF.R.U32.HI R9, RZ, 0x3, R9 ;  /* 0x00000003ff097819 */ /* 0x000fe20000011609 */
[--C-:B------:R-:W-:Y:S01]  /*3f30*/  IMAD R224, R7, 0x2, R226.reuse ;  /* 0x0000000207e07824 */ /* 0x100fe200078e02e2 */
[----:B------:R-:W-:Y:S01]  /*3f40*/  LDSM.16.M88.4 R80, [R226] ;  /* 0x00000000e250783b */ /* 0x000fe20000000200 */
[C---:B------:R-:W-:Y:S01]  /*3f50*/  IMAD R222, R5.reuse, 0x2, R226 ;  /* 0x0000000205de7824 */ /* 0x040fe200078e02e2 */
[----:B------:R-:W-:Y:S01]  /*3f60*/  LOP3.LUT R8, R8, R9, RZ, 0x3c, !PT ;  /* 0x0000000908087212 */ /* 0x000fe200078e3cff */
[----:B------:R-:W-:Y:S01]  /*3f70*/  IMAD R221, R5, 0x2, R224 ;  /* 0x0000000205dd7824 */ /* 0x000fe200078e02e0 */
[----:B------:R-:W-:Y:S01]  /*3f80*/  LDSM.16.M88.4 R60, [R224] ;  /* 0x00000000e03c783b */ /* 0x000fe20000000200 */
[----:B------:R-:W-:Y:S01]  /*3f90*/  UIADD3 UR5, UR15, -UR5, -UR16 ;  /* 0x800000050f057290 */ /* 0x000fe2000fffe810 */
[----:B------:R-:W-:Y:S01]  /*3fa0*/  IMAD.SHL.U32 R239, R4, 0x2, RZ ;  /* 0x0000000204ef7824 */ /* 0x000fe200078e00ff */
[----:B------:R-:W-:Y:S01]  /*3fb0*/  UIADD3 UR4, UR14, UR4, URZ ;  /* 0x000000040e047290 */ /* 0x000fe2000fffe03f */
[----:B------:R-:W-:Y:S01]  /*3fc0*/  IMAD R225, R225, 0x200, R8 ;  /* 0x00000200e1e17824 */ /* 0x000fe200078e0208 */
[----:B------:R-:W-:Y:S01]  /*3fd0*/  LDSM.16.M88.4 R76, [R222] ;  /* 0x00000000de4c783b */ /* 0x000fe20000000200 */
[----:B------:R-:W-:Y:S01]  /*3fe0*/  IMAD.IADD R6, R6, 0x1, R89 ;  /* 0x0000000106067824 */ /* 0x000fe200078e0259 */
[----:B------:R-:W-:Y:S01]  /*3ff0*/  LOP3.LUT R239, R239, 0x6, RZ, 0xc0, !PT ;  /* 0x00000006efef7812 */ /* 0x000fe200078ec0ff */
[----:B------:R-:W-:Y:S01]  /*4000*/  IMAD.SHL.U32 R225, R225, 0x2, RZ ;  /* 0x00000002e1e17824 */ /* 0x000fe200078e00ff */
[----:B------:R-:W-:Y:S01]  /*4010*/  LDSM.16.M88.4 R68, [R221] ;  /* 0x00000000dd44783b */ /* 0x000fe20000000200 */
[----:B------:R-:W-:Y:S01]  /*4020*/  UISETP.GT.AND UP0, UPT, UR27, UR9, UPT ;  /* 0x000000091b00728c */ /* 0x000fe2000bf04270 */
[----:B------:R-:W-:-:S02]  /*4030*/  IADD3 R238, R6, UR5, RZ ;  /* 0x0000000506ee7c10 */ /* 0x000fc4000fffe0ff */
[----:B------:R-:W5:Y:S01]  /*4040*/  LDSM.16.M88.4 R48, [R225+0x8000] ;  /* 0x00800000e130783b */ /* 0x000f620000000200 */
[C---:B------:R-:W-:Y:S02]  /*4050*/  IADD3 R2, R225.reuse, 0x8000, RZ ;  /* 0x00008000e1027810 */ /* 0x040fe40007ffe0ff */
[----:B------:R-:W-:Y:S01]  /*4060*/  IADD3 R223, R225, 0x8020, RZ ;  /* 0x00008020e1df7810 */ /* 0x000fe20007ffe0ff */
[----:B------:R-:W1:Y:S01]  /*4070*/  LDSM.16.M88.4 R40, [R225+0x8800] ;  /* 0x00880000e128783b */ /* 0x000e620000000200 */
[----:B------:R-:W-:Y:S01]  /*4080*/  @P1 IADD3 R223, R2, -0x20, RZ ;  /* 0xffffffe002df1810 */ /* 0x000fe20007ffe0ff */
[----:B------:R-:W-:Y:S01]  /*4090*/  IMAD.MOV.U32 R2, RZ, RZ, 0x40 ;  /* 0x00000040ff027424 */ /* 0x000fe200078e00ff */
[C---:B------:R-:W-:Y:S01]  /*40a0*/  IADD3 R237, R6.reuse, UR4, RZ ;  /* 0x0000000406ed7c10 */ /* 0x040fe2000fffe0ff */
[----:B------:R-:W2:Y:S01]  /*40b0*/  LDSM.16.M88.4 R32, [R225+0x9000] ;  /* 0x00900000e120783b */ /* 0x000ea20000000200 */
[----:B------:R-:W-:Y:S02]  /*40c0*/  IADD3 R6, R6, 0x8, RZ ;  /* 0x0000000806067810 */ /* 0x000fe40007ffe0ff */
[----:B------:R-:W-:Y:S01]  /*40d0*/  SEL R2, R2, 0xffffffc0, !P2 ;  /* 0xffffffc002027807 */ /* 0x000fe20005000000 */
[----:B-1----:R-:W1:Y:S01]  /*40e0*/  LDSM.16.M88.4 R8, [R225+0x9800] ;  /* 0x00980000e108783b */ /* 0x002e620000000200 */
[----:B------:R-:W-:-:S02]  /*40f0*/  IADD3 R231, R6, UR4, RZ ;  /* 0x0000000406e77c10 */ /* 0x000fc4000fffe0ff */
[----:B------:R-:W-:Y:S01]  /*4100*/  IADD3 R236, R6, UR5, RZ ;  /* 0x0000000506ec7c10 */ /* 0x000fe2000fffe0ff */
[----:B------:R-:W3:Y:S01]  /*4110*/  LDSM.16.M88.4 R56, [R223] ;  /* 0x00000000df38783b */ /* 0x000ee20000000200 */
[----:B------:R-:W-:Y:S01]  /*4120*/  IMAD.IADD R219, R225, 0x1, R2 ;  /* 0x00000001e1db7824 */ /* 0x000fe200078e0202 */
[----:B------:R-:W-:Y:S01]  /*4130*/  IMNMX R237, R237, UR15, PT ;  /* 0x0000000feded7c17 */ /* 0x000fe2000b800200 */
[----:B------:R-:W-:Y:S01]  /*4140*/  IMAD.IADD R212, R2, 0x1, R223 ;  /* 0x0000000102d47824 */ /* 0x000fe200078e02df */
[----:B------:R-:W4:Y:S01]  /*4150*/  LDSM.16.M88.4 R24, [R223+0x800] ;  /* 0x00080000df18783b */ /* 0x000f220000000200 */
[----:B------:R-:W-:Y:S02]  /*4160*/  IMNMX R231, R231, UR15, PT ;  /* 0x0000000fe7e77c17 */ /* 0x000fe4000b800200 */
[----:B------:R-:W-:Y:S01]  /*4170*/  IMNMX R238, RZ, R238, !PT ;  /* 0x000000eeffee7217 */ /* 0x000fe20007800200 */
[----:B--2-4-:R-:W2:Y:S01]  /*4180*/  LDSM.16.M88.4 R20, [R223+0x1000] ;  /* 0x00100000df14783b */ /* 0x014ea20000000200 */
[----:B------:R-:W-:-:S02]  /*4190*/  IMNMX R236, RZ, R236, !PT ;  /* 0x000000ecffec7217 */ /* 0x000fc40007800200 */
[C---:B------:R-:W-:Y:S01]  /*41a0*/  IADD3 R215, R223.reuse, 0x800, RZ ;  /* 0x00000800dfd77810 */ /* 0x040fe20007ffe0ff */
[----:B------:R-:W4:Y:S01]  /*41b0*/  LDSM.16.M88.4 R64, [R223+0x1800] ;  /* 0x00180000df40783b */ /* 0x000f220000000200 */
[C---:B------:R-:W-:Y:S02]  /*41c0*/  IADD3 R214, R223.reuse, 0x1000, RZ ;  /* 0x00001000dfd67810 */ /* 0x040fe40007ffe0ff */
[C---:B------:R-:W-:Y:S01]  /*41d0*/  IADD3 R213, R223.reuse, 0x1800, RZ ;  /* 0x00001800dfd57810 */ /* 0x040fe20007ffe0ff */
[----:B------:R-:W1:Y:S01]  /*41e0*/  LDSM.16.M88.4 R16, [R219+0x8000] ;  /* 0x00800000db10783b */ /* 0x000e620000000200 */
[C---:B------:R-:W-:Y:S02]  /*41f0*/  IADD3 R211, R223.reuse, 0x2000, RZ ;  /* 0x00002000dfd37810 */ /* 0x040fe40007ffe0ff */
[C---:B------:R-:W-:Y:S01]  /*4200*/  IADD3 R210, R223.reuse, 0x2800, RZ ;  /* 0x00002800dfd27810 */ /* 0x040fe20007ffe0ff */
[----:B------:R-:W1:Y:S01]  /*4210*/  LDSM.16.M88.4 R12, [R219+0x8800] ;  /* 0x00880000db0c783b */ /* 0x000e620000000200 */
[----:B------:R-:W-:-:S02]  /*4220*/  IADD3 R209, R223, 0x3000, RZ ;  /* 0x00003000dfd17810 */ /* 0x000fc40007ffe0ff */
[C---:B------:R-:W-:Y:S01]  /*4230*/  IADD3 R208, R223.reuse, 0x3800, RZ ;  /* 0x00003800dfd07810 */ /* 0x040fe20007ffe0ff */
[C---:B-----5:R-:W-:Y:S01]  /*4240*/  HMMA.16816.F32 R52, R80.reuse, R48, RZ ;  /* 0x000000305034723c */ /* 0x060fe200000018ff */
[----:B------:R-:W-:Y:S01]  /*4250*/  LDSM.16.M88.4 R84, [R219+0x9800] ;  /* 0x00980000db54783b */ /* 0x000fe20000000200 */
[C---:B------:R-:W-:Y:S02]  /*4260*/  IADD3 R207, R223.reuse, 0x4000, RZ ;  /* 0x00004000dfcf7810 */ /* 0x040fe40007ffe0ff */
[C---:B------:R-:W-:Y:S01]  /*4270*/  IADD3 R206, R223.reuse, 0x4800, RZ ;  /* 0x00004800dfce7810 */ /* 0x040fe20007ffe0ff */
[----:B------:R-:W-:Y:S01]  /*4280*/  LDSM.16.M88.4 R72, [R212+0x1800] ;  /* 0x00180000d448783b */ /* 0x000fe20000000200 */
[C---:B------:R-:W-:Y:S02]  /*4290*/  IADD3 R205, R223.reuse, 0x5000, RZ ;  /* 0x00005000dfcd7810 */ /* 0x040fe40007ffe0ff */
[----:B------:R-:W-:Y:S01]  /*42a0*/  HMMA.16816.F32 R48, R80, R50, RZ ;  /* 0x000000325030723c */ /* 0x000fe200000018ff */
[----:B------:R-:W0:Y:S01]  /*42b0*/  LDGDEPBAR ;  /* 0x00000000000079af */ /* 0x000e220000000000 */
[----:B------:R-:W-:-:S02]  /*42c0*/  IADD3 R204, R223, 0x5800, RZ ;  /* 0x00005800dfcc7810 */ /* 0x000fc40007ffe0ff */
[C---:B------:R-:W-:Y:S02]  /*42d0*/  IADD3 R203, R223.reuse, 0x6000, RZ ;  /* 0x00006000dfcb7810 */ /* 0x040fe40007ffe0ff */
[C---:B------:R-:W-:Y:S02]  /*42e0*/  IADD3 R202, R223.reuse, 0x6800, RZ ;  /* 0x00006800dfca7810 */ /* 0x040fe40007ffe0ff */
[----:B------:R-:W-:Y:S01]  /*42f0*/  HMMA.16816.F32 R44, R80, R40, RZ ;  /* 0x00000028502c723c */ /* 0x000fe200000018ff */
[C---:B------:R-:W-:Y:S02]  /*4300*/  IADD3 R201, R223.reuse, 0x7000, RZ ;  /* 0x00007000dfc97810 */ /* 0x040fe40007ffe0ff */
[----:B------:R-:W-:-:S05]  /*4310*/  IADD3 R200, R223, 0x7800, RZ ;  /* 0x00007800dfc87810 */ /* 0x000fca0007ffe0ff */
[C---:B------:R-:W-:Y:S08]  /*4320*/  HMMA.16816.F32 R36, R80.reuse, R32, RZ ;  /* 0x000000205024723c */ /* 0x040ff000000018ff */
[C---:B------:R-:W-:Y:S08]  /*4330*/  HMMA.16816.F32 R40, R80.reuse, R42, RZ ;  /* 0x0000002a5028723c */ /* 0x040ff000000018ff */
[C---:B------:R-:W-:Y:S08]  /*4340*/  HMMA.16816.F32 R32, R80.reuse, R34, RZ ;  /* 0x000000225020723c */ /* 0x040ff000000018ff */
[C---:B-1----:R-:W-:Y:S08]  /*4350*/  HMMA.16816.F32 R28, R80.reuse, R8, RZ ;  /* 0x00000008501c723c */ /* 0x042ff000000018ff */
[----:B------:R-:W-:Y:S01]  /*4360*/  HMMA.16816.F32 R80, R80, R10, RZ ;  /* 0x0000000a5050723c */ /* 0x000fe200000018ff */
[----:B------:R-:W1:Y:S07]  /*4370*/  LDSM.16.M88.4 R8, [R219+0x9000] ;  /* 0x00900000db08783b */ /* 0x000e6e0000000200 */
[C---:B---3--:R-:W-:Y:S08]  /*4380*/  HMMA.16816.F32 R52, R60.reuse, R56, R52 ;  /* 0x000000383c34723c */ /* 0x048ff00000001834 */
[C---:B------:R-:W-:Y:S01]  /*4390*/  HMMA.16816.F32 R48, R60.reuse, R58, R48 ;  /* 0x0000003a3c30723c */ /* 0x040fe20000001830 */
[----:B------:R-:W3:Y:S07]  /*43a0*/  LDSM.16.M88.4 R56, [R212] ;  /* 0x00000000d438783b */ /* 0x000eee0000000200 */
        /* <DEDUP_REMOVED lines=15> */
[----:B------:R-:W2:Y:S07]  /*44a0*/  LDSM.16.M88.4 R12, [R225+0xa800] ;  /* 0x00a80000e10c783b */ /* 0x000eae0000000200 */
[C---:B-1----:R-:W-:Y:S08]  /*44b0*/  HMMA.16816.F32 R36, R76.reuse, R8, R36 ;  /* 0x000000084c24723c */ /* 0x042ff00000001824 */
[C---:B------:R-:W-:Y:S01]  /*44c0*/  HMMA.16816.F32 R32, R76.reuse, R10, R32 ;  /* 0x0000000a4c20723c */ /* 0x040fe20000001820 */
[----:B------:R-:W1:Y:S07]  /*44d0*/  LDSM.16.M88.4 R8, [R225+0xb000] ;  /* 0x00b00000e108783b */ /* 0x000e6e0000000200 */
[C---:B------:R-:W-:Y:S08]  /*44e0*/  HMMA.16816.F32 R28, R76.reuse, R84, R28 ;  /* 0x000000544c1c723c */ /* 0x040ff0000000181c */
[----:B------:R-:W-:Y:S01]  /*44f0*/  HMMA.16816.F32 R76, R76, R86, R80 ;  /* 0x000000564c4c723c */ /* 0x000fe20000001850 */
[----:B------:R-:W-:Y:S04]  /*4500*/  LDSM.16.M88.4 R80, [R224+0x2000] ;  /* 0x00200000e050783b */ /* 0x000fe80000000200 */
[----:B------:R-:W-:Y:S03]  /*4510*/  LDSM.16.M88.4 R84, [R223+0x3800] ;  /* 0x00380000df54783b */ /* 0x000fe60000000200 */
[C---:B---3--:R-:W-:Y:S08]  /*4520*/  HMMA.16816.F32 R52, R68.reuse, R56, R52 ;  /* 0x000000384434723c */ /* 0x048ff00000001834 */
[C---:B------:R-:W-:Y:S01]  /*4530*/  HMMA.16816.F32 R48, R68.reuse, R58, R48 ;  /* 0x0000003a4430723c */ /* 0x040fe20000001830 */
[----:B------:R-:W3:Y:S07]  /*4540*/  LDSM.16.M88.4 R56, [R223+0x2000] ;  /* 0x00200000df38783b */ /* 0x000eee0000000200 */
[C---:B-----5:R-:W-:Y:S08]  /*4550*/  HMMA.16816.F32 R44, R68.reuse, R24, R44 ;  /* 0x00000018442c723c */ /* 0x060ff0000000182c */
[C---:B------:R-:W-:Y:S01]  /*4560*/  HMMA.16816.F32 R40, R68.reuse, R26, R40 ;  /* 0x0000001a4428723c */ /* 0x040fe20000001828 */
[----:B------:R-:W5:Y:S07]  /*4570*/  LDSM.16.M88.4 R24, [R223+0x2800] ;  /* 0x00280000df18783b */ /* 0x000f6e0000000200 */
[C---:B--2---:R-:W-:Y:S08]  /*4580*/  HMMA.16816.F32 R36, R68.reuse, R20, R36 ;  /* 0x000000144424723c */ /* 0x044ff00000001824 */
[C---:B------:R-:W-:Y:S01]  /*4590*/  HMMA.16816.F32 R32, R68.reuse, R22, R32 ;  /* 0x000000164420723c */ /* 0x040fe20000001820 */
[----:B------:R-:W2:Y:S07]  /*45a0*/  LDSM.16.M88.4 R20, [R223+0x3000] ;  /* 0x00300000df14783b */ /* 0x000eae0000000200 */
[C---:B------:R-:W-:Y:S08]  /*45b0*/  HMMA.16816.F32 R28, R68.reuse, R72, R28 ;  /* 0x00000048441c723c */ /* 0x040ff0000000181c */
[----:B------:R-:W-:Y:S01]  /*45c0*/  HMMA.16816.F32 R76, R68, R74, R76 ;  /* 0x0000004a444c723c */ /* 0x000fe2000000184c */
[----:B------:R-:W-:Y:S04]  /*45d0*/  LDSM.16.M88.4 R68, [R222+0x2000] ;  /* 0x00200000de44783b */ /* 0x000fe80000000200 */
[----:B------:R-:W-:Y:S03]  /*45e0*/  LDSM.16.M88.4 R72, [R219+0xb800] ;  /* 0x00b80000db48783b */ /* 0x000fe60000000200 */
[C---:B----4-:R-:W-:Y:S08]  /*45f0*/  HMMA.16816.F32 R52, R60.reuse, R16, R52 ;  /* 0x000000103c34723c */ /* 0x050ff00000001834 */
        /* <DEDUP_REMOVED lines=14> */
[----:B------:R-:W-:Y:S07]  /*46e0*/  LDSM.16.M88.4 R56, [R212+0x3000] ;  /* 0x00300000d438783b */ /* 0x000fee0000000200 */
        /* <DEDUP_REMOVED lines=25> */
[----:B------:R-:W2:Y:S07]  /*4880*/  LDSM.16.M88.4 R64, [R223+0x4800] ;  /* 0x00480000df40783b */ /* 0x000eae0000000200 */
[C---:B------:R-:W-:Y:S08]  /*4890*/  HMMA.16816.F32 R44, R20.reuse, R60, R44 ;  /* 0x0000003c142c723c */ /* 0x040ff0000000182c */
        /* <DEDUP_REMOVED lines=18> */
[C---:B------:R-:W-:Y:S08]  /*49c0*/  HMMA.16816.F32 R28, R80.reuse, R84, R28 ;  /* 0x00000054501c723c */ /* 0x040ff0000000181c */
[----:B------:R-:W-:Y:S08]  /*49d0*/  HMMA.16816.F32 R76, R80, R86, R76 ;  /* 0x00000056504c723c */ /* 0x000ff0000000184c */
[C---:B-----5:R-:W-:Y:S08]  /*49e0*/  HMMA.16816.F32 R52, R72.reuse, R68, R52 ;  /* 0x000000444834723c */ /* 0x060ff00000001834 */
        /* <DEDUP_REMOVED lines=8> */
[C---:B------:R-:W-:Y:S01]  /*4a70*/  HMMA.16816.F32 R80, R72.reuse, R56, R28 ;  /* 0x000000384850723c */ /* 0x040fe2000000181c */
[----:B------:R-:W5:Y:S07]  /*4a80*/  LDSM.16.M88.4 R28, [R212+0x5000] ;  /* 0x00500000d41c783b */ /* 0x000f6e0000000200 */
[----:B------:R-:W-:Y:S01]  /*4a90*/  HMMA.16816.F32 R76, R72, R58, R76 ;  /* 0x0000003a484c723c */ /* 0x000fe2000000184c */
[----:B------:R-:W-:Y:S07]  /*4aa0*/  LDSM.16.M88.4 R56, [R219+0xe000] ;  /* 0x00e00000db38783b */ /* 0x000fee0000000200 */
[C---:B------:R-:W-:Y:S08]  /*4ab0*/  HMMA.16816.F32 R52, R24.reuse, R20, R52 ;  /* 0x000000141834723c */ /* 0x040ff00000001834 */
[C---:B------:R-:W-:Y:S01]  /*4ac0*/  HMMA.16816.F32 R48, R24.reuse, R22, R48 ;  /* 0x000000161830723c */ /* 0x040fe20000001830 */
[----:B------:R-:W-:Y:S07]  /*4ad0*/  LDSM.16.M88.4 R20, [R223+0x6000] ;  /* 0x00600000df14783b */ /* 0x000fee0000000200 */
[C---:B---3--:R-:W-:Y:S08]  /*4ae0*/  HMMA.16816.F32 R44, R24.reuse, R16, R44 ;  /* 0x00000010182c723c */ /* 0x048ff0000000182c */
[C---:B------:R-:W-:Y:S01]  /*4af0*/  HMMA.16816.F32 R40, R24.reuse, R18, R40 ;  /* 0x000000121828723c */ /* 0x040fe20000001828 */
[----:B------:R-:W-:Y:S07]  /*4b00*/  LDSM.16.M88.4 R16, [R226+0x6000] ;  /* 0x00600000e210783b */ /* 0x000fee0000000200 */
[C---:B----4-:R-:W-:Y:S08]  /*4b10*/  HMMA.16816.F32 R36, R24.reuse, R12, R36 ;  /* 0x0000000c1824723c */ /* 0x050ff00000001824 */
[C---:B------:R-:W-:Y:S01]  /*4b20*/  HMMA.16816.F32 R32, R24.reuse, R14, R32 ;  /* 0x0000000e1820723c */ /* 0x040fe20000001820 */
[----:B------:R-:W3:Y:S07]  /*4b30*/  LDSM.16.M88.4 R12, [R225+0xe000] ;  /* 0x00e00000e10c783b */ /* 0x000eee0000000200 */
[C---:B-1----:R-:W-:Y:S08]  /*4b40*/  HMMA.16816.F32 R80, R24.reuse, R8, R80 ;  /* 0x000000081850723c */ /* 0x042ff00000001850 */
[----:B------:R-:W-:Y:S01]  /*4b50*/  HMMA.16816.F32 R76, R24, R10, R76 ;  /* 0x0000000a184c723c */ /* 0x000fe2000000184c */
[----:B------:R-:W1:Y:S04]  /*4b60*/  LDSM.16.M88.4 R8, [R212+0x5800] ;  /* 0x00580000d408783b */ /* 0x000e680000000200 */
[----:B------:R-:W4:Y:S03]  /*4b70*/  LDSM.16.M88.4 R24, [R224+0x6000] ;  /* 0x00600000e018783b */ /* 0x000f260000000200 */
[C---:B--2---:R-:W-:Y:S08]  /*4b80*/  HMMA.16816.F32 R52, R68.reuse, R64, R52 ;  /* 0x000000404434723c */ /* 0x044ff00000001834 */
[C---:B------:R-:W-:Y:S01]  /*4b90*/  HMMA.16816.F32 R48, R68.reuse, R66, R48 ;  /* 0x000000424430723c */ /* 0x040fe20000001830 */
[----:B------:R-:W-:Y:S07]  /*4ba0*/  LDSM.16.M88.4 R64, [R212+0x6000] ;  /* 0x00600000d440783b */ /* 0x000fee0000000200 */
[----:B-----5:R-:W-:Y:S08]  /*4bb0*/  HMMA.16816.F32 R36, R68, R28, R36 ;  /* 0x0000001c4424723c */ /* 0x020ff00000001824 */
[C---:B---3--:R-:W-:Y:S08]  /*4bc0*/  HMMA.16816.F32 R52, R16.reuse, R12, R52 ;  /* 0x0000000c1034723c */ /* 0x048ff00000001834 */
[----:B------:R-:W-:Y:S01]  /*4bd0*/  HMMA.16816.F32 R48, R16, R14, R48 ;  /* 0x0000000e1030723c */ /* 0x000fe20000001830 */
[----:B------:R-:W-:Y:S07]  /*4be0*/  LDSM.16.M88.4 R12, [R223+0x6800] ;  /* 0x00680000df0c783b */ /* 0x000fee0000000200 */
[C---:B------:R-:W-:Y:S01]  /*4bf0*/  HMMA.16816.F32 R32, R68.reuse, R30, R32 ;  /* 0x0000001e4420723c */ /* 0x040fe20000001820 */
[----:B------:R-:W2:Y:S07]  /*4c00*/  LDSM.16.M88.4 R28, [R225+0xe800] ;  /* 0x00e80000e11c783b */ /* 0x000eae0000000200 */
[C---:B-1----:R-:W-:Y:S08]  /*4c10*/  HMMA.16816.F32 R80, R68.reuse, R8, R80 ;  /* 0x000000084450723c */ /* 0x042ff00000001850 */
[C---:B------:R-:W-:Y:S01]  /*4c20*/  HMMA.16816.F32 R76, R68.reuse, R10, R76 ;  /* 0x0000000a444c723c */ /* 0x040fe2000000184c */
[----:B------:R-:W1:Y:S07]  /*4c30*/  LDSM.16.M88.4 R8, [R222+0x6000] ;  /* 0x00600000de08783b */ /* 0x000e6e0000000200 */
[C---:B------:R-:W-:Y:S08]  /*4c40*/  HMMA.16816.F32 R44, R68.reuse, R60, R44 ;  /* 0x0000003c442c723c */ /* 0x040ff0000000182c */
[----:B------:R-:W-:Y:S01]  /*4c50*/  HMMA.16816.F32 R40, R68, R62, R40 ;  /* 0x0000003e4428723c */ /* 0x000fe20000001828 */
[----:B------:R-:W3:Y:S07]  /*4c60*/  LDSM.16.M88.4 R60, [R225+0xf000] ;  /* 0x00f00000e13c783b */ /* 0x000eee0000000200 */
[C---:B----4-:R-:W-:Y:S08]  /*4c70*/  HMMA.16816.F32 R52, R24.reuse, R20, R52 ;  /* 0x000000141834723c */ /* 0x050ff00000001834 */
[----:B------:R-:W-:Y:S01]  /*4c80*/  HMMA.16816.F32 R48, R24, R22, R48 ;  /* 0x000000161830723c */ /* 0x000fe20000001830 */
[----:B------:R-:W4:Y:S07]  /*4c90*/  LDSM.16.M88.4 R20, [R225+0xf800] ;  /* 0x00f80000e114783b */ /* 0x000f2e0000000200 */
[C---:B--2---:R-:W-:Y:S01]  /*4ca0*/  HMMA.16816.F32 R68, R16.reuse, R28, R44 ;  /* 0x0000001c1044723c */ /* 0x044fe2000000182c */
[----:B------:R-:W-:Y:S07]  /*4cb0*/  LDSM.16.M88.4 R44, [R221+0x6000] ;  /* 0x00600000dd2c783b */ /* 0x000fee0000000200 */
[----:B------:R-:W-:Y:S01]  /*4cc0*/  HMMA.16816.F32 R40, R16, R30, R40 ;  /* 0x0000001e1028723c */ /* 0x000fe20000001828 */
[----:B------:R-:W2:Y:S07]  /*4cd0*/  LDSM.16.M88.4 R28, [R223+0x7000] ;  /* 0x00700000df1c783b */ /* 0x000eae0000000200 */
[C---:B-1----:R-:W-:Y:S08]  /*4ce0*/  HMMA.16816.F32 R52, R8.reuse, R56, R52 ;  /* 0x000000380834723c */ /* 0x042ff00000001834 */
[----:B------:R-:W-:Y:S01]  /*4cf0*/  HMMA.16816.F32 R48, R8, R58, R48 ;  /* 0x0000003a0830723c */ /* 0x000fe20000001830 */
[----:B------:R-:W1:Y:S07]  /*4d00*/  LDSM.16.M88.4 R56, [R223+0x7800] ;  /* 0x00780000df38783b */ /* 0x000e6e0000000200 */
[C---:B---3--:R-:W-:Y:S01]  /*4d10*/  HMMA.16816.F32 R72, R16.reuse, R60, R36 ;  /* 0x0000003c1048723c */ /* 0x048fe20000001824 */
[----:B------:R-:W3:Y:S07]  /*4d20*/  LDSM.16.M88.4 R36, [R219+0xe800] ;  /* 0x00e80000db24783b */ /* 0x000eee0000000200 */
[C---:B----4-:R-:W-:Y:S08]  /*4d30*/  HMMA.16816.F32 R80, R16.reuse, R20, R80 ;  /* 0x000000141050723c */ /* 0x050ff00000001850 */
[----:B------:R-:W-:Y:S01]  /*4d40*/  HMMA.16816.F32 R76, R16, R22, R76 ;  /* 0x00000016104c723c */ /* 0x000fe2000000184c */
[----:B------:R-:W-:Y:S07]  /*4d50*/  LDSM.16.M88.4 R20, [R212+0x7000] ;  /* 0x00700000d414783b */ /* 0x000fee0000000200 */
[C---:B------:R-:W-:Y:S08]  /*4d60*/  HMMA.16816.F32 R68, R24.reuse, R12, R68 ;  /* 0x0000000c1844723c */ /* 0x040ff00000001844 */
[----:B------:R-:W-:Y:S01]  /*4d70*/  HMMA.16816.F32 R40, R24, R14, R40 ;  /* 0x0000000e1828723c */ /* 0x000fe20000001828 */
[----:B------:R-:W4:Y:S07]  /*4d80*/  LDSM.16.M88.4 R12, [R219+0xf000] ;  /* 0x00f00000db0c783b */ /* 0x000f2e0000000200 */
[----:B------:R-:W-:Y:S01]  /*4d90*/  HMMA.16816.F32 R32, R16, R62, R32 ;  /* 0x0000003e1020723c */ /* 0x000fe20000001820 */
[----:B------:R-:W5:Y:S04]  /*4da0*/  LDSM.16.M88.4 R16, [R219+0xf800] ;  /* 0x00f80000db10783b */ /* 0x000f680000000200 */
[----:B------:R-:W4:Y:S03]  /*4db0*/  LDSM.16.M88.4 R60, [R212+0x6800] ;  /* 0x00680000d43c783b */ /* 0x000f260000000200 */
[C---:B--2---:R-:W-:Y:S08]  /*4dc0*/  HMMA.16816.F32 R72, R24.reuse, R28, R72 ;  /* 0x0000001c1848723c */ /* 0x044ff00000001848 */
[C---:B-1----:R-:W-:Y:S08]  /*4dd0*/  HMMA.16816.F32 R80, R24.reuse, R56, R80 ;  /* 0x000000381850723c */ /* 0x042ff00000001850 */
[----:B------:R-:W-:Y:S08]  /*4de0*/  HMMA.16816.F32 R76, R24, R58, R76 ;  /* 0x0000003a184c723c */ /* 0x000ff0000000184c */
[----:B---3--:R-:W-:Y:S08]  /*4df0*/  HMMA.16816.F32 R68, R8, R36, R68 ;  /* 0x000000240844723c */ /* 0x008ff00000001844 */
[----:B------:R-:W-:Y:S08]  /*4e00*/  HMMA.16816.F32 R52, R44, R64, R52 ;  /* 0x000000402c34723c */ /* 0x000ff00000001834 */
[C---:B------:R-:W-:Y:S08]  /*4e10*/  HMMA.16816.F32 R40, R8.reuse, R38, R40 ;  /* 0x000000260828723c */ /* 0x040ff00000001828 */
[----:B----4-:R-:W-:Y:S08]  /*4e20*/  HMMA.16816.F32 R72, R8, R12, R72 ;  /* 0x0000000c0848723c */ /* 0x010ff00000001848 */
[----:B------:R-:W-:Y:S01]  /*4e30*/  HMMA.16816.F32 R32, R24, R30, R32 ;  /* 0x0000001e1820723c */ /* 0x000fe20000001820 */
[----:B------:R-:W-:-:S02]  /*4e40*/  FMUL.FTZ R2, R52, c[0x0][0x2ec] ;  /* 0x0000bb0034027a20 */ /* 0x000fc40000410000 */
[----:B------:R-:W-:Y:S02]  /*4e50*/  FMUL.FTZ R28, R53, c[0x0][0x2ec] ;  /* 0x0000bb00351c7a20 */ /* 0x000fe40000410000 */
[----:B------:R-:W-:Y:S02]  /*4e60*/  FMUL.FTZ R29, R54, c[0x0][0x2ec] ;  /* 0x0000bb00361d7a20 */ /* 0x000fe40000410000 */
[----:B------:R-:W1:Y:S01]  /*4e70*/  MUFU.TANH R2, R2 ;  /* 0x0000000200027308 */ /* 0x000e620000002400 */
[----:B-----5:R-:W-:Y:S01]  /*4e80*/  HMMA.16816.F32 R80, R8, R16, R80 ;  /* 0x000000100850723c */ /* 0x020fe20000001850 */
[----:B------:R-:W-:-:S06]  /*4e90*/  FMUL.FTZ R24, R55, c[0x0][0x2ec] ;  /* 0x0000bb0037187a20 */ /* 0x000fcc0000410000 */
[----:B------:R-:W2:Y:S01]  /*4ea0*/  MUFU.TANH R28, R28 ;  /* 0x0000001c001c7308 */ /* 0x000ea20000002400 */
[----:B------:R-:W-:Y:S01]  /*4eb0*/  HMMA.16816.F32 R76, R8, R18, R76 ;  /* 0x00000012084c723c */ /* 0x000fe2000000184c */
[----:B------:R-:W3:Y:S01]  /*4ec0*/  LDSM.16.M88.4 R16, [R212+0x7800] ;  /* 0x00780000d410783b */ /* 0x000ee20000000200 */
[----:B------:R-:W-:-:S05]  /*4ed0*/  DEPBAR.LE SB0, 0x0 ;  /* 0x000080000000791a */ /* 0x000fca0000000000 */
[----:B------:R-:W4:Y:S01]  /*4ee0*/  MUFU.TANH R29, R29 ;  /* 0x0000001d001d7308 */ /* 0x000f220000002400 */
[C---:B------:R-:W-:Y:S07]  /*4ef0*/  HMMA.16816.F32 R48, R44.reuse, R66, R48 ;  /* 0x000000422c30723c */ /* 0x040fee0000001830 */
[----:B------:R-:W5:Y:S01]  /*4f00*/  MUFU.TANH R24, R24 ;  /* 0x0000001800187308 */ /* 0x000f620000002400 */
[C---:B------:R-:W-:Y:S08]  /*4f10*/  HMMA.16816.F32 R68, R44.reuse, R60, R68 ;  /* 0x0000003c2c44723c */ /* 0x040ff00000001844 */
[C---:B------:R-:W-:Y:S08]  /*4f20*/  HMMA.16816.F32 R40, R44.reuse, R62, R40 ;  /* 0x0000003e2c28723c */ /* 0x040ff00000001828 */
[----:B------:R-:W-:Y:S01]  /*4f30*/  HMMA.16816.F32 R72, R44, R20, R72 ;  /* 0x000000142c48723c */ /* 0x000fe20000001848 */
[----:B------:R-:W-:-:S02]  /*4f40*/  FMUL.FTZ R25, R48, c[0x0][0x2ec] ;  /* 0x0000bb0030197a20 */ /* 0x000fc40000410000 */
[----:B------:R-:W-:Y:S02]  /*4f50*/  FMUL.FTZ R26, R49, c[0x0][0x2ec] ;  /* 0x0000bb00311a7a20 */ /* 0x000fe40000410000 */
[----:B------:R-:W-:Y:S02]  /*4f60*/  FMUL.FTZ R12, R50, c[0x0][0x2ec] ;  /* 0x0000bb00320c7a20 */ /* 0x000fe40000410000 */
[----:B------:R-:W-:Y:S01]  /*4f70*/  IMAD.U32 R20, RZ, RZ, UR27 ;  /* 0x0000001bff147e24 */ /* 0x000fe2000f8e00ff */
[----:B------:R-:W-:Y:S01]  /*4f80*/  HMMA.16816.F32 R32, R8, R14, R32 ;  /* 0x0000000e0820723c */ /* 0x000fe20000001820 */
[----:B------:R-:W1:Y:S01]  /*4f90*/  MUFU.TANH R25, R25 ;  /* 0x0000001900197308 */ /* 0x000e620000002400 */
[----:B------:R-:W-:Y:S02]  /*4fa0*/  FMUL.FTZ R13, R51, c[0x0][0x2ec] ;  /* 0x0000bb00330d7a20 */ /* 0x000fe40000410000 */
[----:B------:R-:W-:Y:S02]  /*4fb0*/  IMAD R20, R20, 0x40, R239 ;  /* 0x0000004014147824 */ /* 0x000fe400078e02ef */
[----:B------:R-:W-:-:S02]  /*4fc0*/  FMUL.FTZ R27, R69, c[0x0][0x2ec] ;  /* 0x0000bb00451b7a20 */ /* 0x000fc40000410000 */
[----:B------:R-:W-:Y:S01]  /*4fd0*/  FMUL.FTZ R15, R68, c[0x0][0x2ec] ;  /* 0x0000bb00440f7a20 */ /* 0x000fe20000410000 */
[C---:B------:R-:W-:Y:S01]  /*4fe0*/  IADD3 R6, R20.reuse, 0x1, RZ ;  /* 0x0000000114067810 */ /* 0x040fe20007ffe0ff */
[----:B------:R-:W-:Y:S01]  /*4ff0*/  MUFU.TANH R26, R26 ;  /* 0x0000001a001a7308 */ /* 0x000fe20000002400 */
[----:B------:R-:W-:Y:S01]  /*5000*/  IADD3 R4, R20, 0x8, RZ ;  /* 0x0000000814047810 */ /* 0x000fe20007ffe0ff */
[----:B------:R-:W-:Y:S01]  /*5010*/  FMUL.FTZ R37, R70, c[0x0][0x2ec] ;  /* 0x0000bb0046257a20 */ /* 0x000fe20000410000 */
[-C--:B------:R-:W-:Y:S01]  /*5020*/  ISETP.GE.AND P2, PT, R6, R237.reuse, PT ;  /* 0x000000ed0600720c */ /* 0x080fe20003f46270 */
[C---:B---3--:R-:W-:Y:S01]  /*5030*/  HMMA.16816.F32 R80, R44.reuse, R16, R80 ;  /* 0x000000102c50723c */ /* 0x048fe20000001850 */
[----:B------:R-:W-:Y:S01]  /*5040*/  ISETP.GE.AND P5, PT, R4, R237, PT ;  /* 0x000000ed0400720c */ /* 0x000fe20003fa6270 */
[----:B------:R-:W-:Y:S01]  /*5050*/  FMUL.FTZ R36, R71, c[0x0][0x2ec] ;  /* 0x0000bb0047247a20 */ /* 0x000fe20000410000 */
[-C--:B------:R-:W-:Y:S01]  /*5060*/  ISETP.GE.AND P4, PT, R6, R231.reuse, PT ;  /* 0x000000e70600720c */ /* 0x080fe20003f86270 */
[----:B------:R-:W3:Y:S01]  /*5070*/  MUFU.TANH R12, R12 ;  /* 0x0000000c000c7308 */ /* 0x000ee20000002400 */
[----:B------:R-:W-:Y:S01]  /*5080*/  ISETP.GE.AND P0, PT, R4, R231, PT ;  /* 0x000000e70400720c */ /* 0x000fe20003f06270 */
[----:B------:R-:W-:Y:S01]  /*5090*/  FMUL.FTZ R31, R40, c[0x0][0x2ec] ;  /* 0x0000bb00281f7a20 */ /* 0x000fe20000410000 */
[C---:B------:R-:W-:Y:S01]  /*50a0*/  ISETP.GE.AND P1, PT, R20.reuse, R237, PT ;  /* 0x000000ed1400720c */ /* 0x040fe20003f26270 */
[----:B------:R-:W-:Y:S01]  /*50b0*/  FMUL.FTZ R30, R41, c[0x0][0x2ec] ;  /* 0x0000bb00291e7a20 */ /* 0x000fe20000410000 */
[----:B------:R-:W-:Y:S01]  /*50c0*/  ISETP.GE.AND P3, PT, R20, R231, PT ;  /* 0x000000e71400720c */ /* 0x000fe20003f66270 */
[C---:B------:R-:W-:Y:S01]  /*50d0*/  HMMA.16816.F32 R32, R44.reuse, R22, R32 ;  /* 0x000000162c20723c */ /* 0x040fe20000001820 */
[C---:B------:R-:W-:Y:S01]  /*50e0*/  ISETP.LT.OR P2, PT, R6.reuse, R238, P2 ;  /* 0x000000ee0600720c */ /* 0x040fe20001741670 */
[----:B------:R-:W2:Y:S01]  /*50f0*/  MUFU.TANH R13, R13 ;  /* 0x0000000d000d7308 */ /* 0x000ea20000002400 */
[----:B------:R-:W-:Y:S01]  /*5100*/  ISETP.LT.OR P4, PT, R6, R236, P4 ;  /* 0x000000ec0600720c */ /* 0x000fe20002781670 */
[----:B------:R-:W-:Y:S01]  /*5110*/  FMUL.FTZ R42, R42, c[0x0][0x2ec] ;  /* 0x0000bb002a2a7a20 */ /* 0x000fe20000410000 */
[C---:B------:R-:W-:Y:S01]  /*5120*/  ISETP.LT.OR P5, PT, R4.reuse, R238, P5 ;  /* 0x000000ee0400720c */ /* 0x040fe20002fa1670 */
[----:B------:R-:W-:Y:S01]  /*5130*/  FMUL.FTZ R73, R73, c[0x0][0x2ec] ;  /* 0x0000bb0049497a20 */ /* 0x000fe20000410000 */
[----:B------:R-:W-:Y:S01]  /*5140*/  ISETP.LT.OR P0, PT, R4, R236, P0 ;  /* 0x000000ec0400720c */ /* 0x000fe20000701670 */
[----:B------:R-:W-:Y:S01]  /*5150*/  HMMA.16816.F32 R76, R44, R18, R76 ;  /* 0x000000122c4c723c */ /* 0x000fe2000000184c */
[C---:B------:R-:W-:Y:S01]  /*5160*/  ISETP.LT.OR P1, PT, R20.reuse, R238, P1 ;  /* 0x000000ee1400720c */ /* 0x040fe20000f21670 */
[----:B------:R-:W3:Y:S01]  /*5170*/  MUFU.TANH R15, R15 ;  /* 0x0000000f000f7308 */ /* 0x000ee20000002400 */
[C---:B------:R-:W-:Y:S01]  /*5180*/  IADD3 R6, R20.reuse, 0x9, RZ ;  /* 0x0000000914067810 */ /* 0x040fe20007ffe0ff */
[----:B------:R-:W-:Y:S01]  /*5190*/  FMUL.FTZ R38, R43, c[0x0][0x2ec] ;  /* 0x0000bb002b267a20 */ /* 0x000fe20000410000 */
[----:B------:R-:W-:Y:S01]  /*51a0*/  IADD3 R4, R20, 0x10, RZ ;  /* 0x0000001014047810 */ /* 0x000fe20007ffe0ff */
[----:B------:R-:W-:Y:S01]  /*51b0*/  FMUL.FTZ R72, R72, c[0x0][0x2ec] ;  /* 0x0000bb0048487a20 */ /* 0x000fe20000410000 */
[----:B------:R-:W-:Y:S01]  /*51c0*/  ISETP.LT.OR P3, PT, R20, R236, P3 ;  /* 0x000000ec1400720c */ /* 0x000fe20001f61670 */
[----:B------:R-:W-:Y:S01]  /*51d0*/  FMUL.FTZ R74, R74, c[0x0][0x2ec] ;  /* 0x0000bb004a4a7a20 */ /* 0x000fe20000410000 */
[----:B-1----:R-:W-:Y:S01]  /*51e0*/  FSEL R21, R2, -INF , !P1 ;  /* 0xff80000002157808 */ /* 0x002fe20004800000 */
[----:B------:R-:W-:Y:S01]  /*51f0*/  MUFU.TANH R27, R27 ;  /* 0x0000001b001b7308 */ /* 0x000fe20000002400 */
[----:B--2---:R-:W-:Y:S01]  /*5200*/  FSEL R14, R28, -INF , !P2 ;  /* 0xff8000001c0e7808 */ /* 0x004fe20005000000 */
[----:B------:R-:W-:Y:S01]  /*5210*/  FMUL.FTZ R82, R82, c[0x0][0x2ec] ;  /* 0x0000bb0052527a20 */ /* 0x000fe20000410000 */
[-C--:B------:R-:W-:Y:S01]  /*5220*/  ISETP.GE.AND P6, PT, R6, R237.reuse, PT ;  /* 0x000000ed0600720c */ /* 0x080fe20003fc6270 */
[----:B------:R-:W-:Y:S01]  /*5230*/  FMUL.FTZ R75, R75, c[0x0][0x2ec] ;  /* 0x0000bb004b4b7a20 */ /* 0x000fe20000410000 */
[----:B------:R-:W-:Y:S01]  /*5240*/  ISETP.GE.AND P1, PT, R4, R237, PT ;  /* 0x000000ed0400720c */ /* 0x000fe20003f26270 */
[----:B------:R-:W-:Y:S01]  /*5250*/  FMUL.FTZ R32, R32, c[0x0][0x2ec] ;  /* 0x0000bb0020207a20 */ /* 0x000fe20000410000 */
[-C--:B------:R-:W-:Y:S01]  /*5260*/  ISETP.GE.AND P2, PT, R4, R231.reuse, PT ;  /* 0x000000e70400720c */ /* 0x080fe20003f46270 */
[----:B------:R-:W1:Y:S01]  /*5270*/  MUFU.TANH R37, R37 ;  /* 0x0000002500257308 */ /* 0x000e620000002400 */
[----:B----4-:R-:W-:Y:S01]  /*5280*/  FSEL R2, R29, -INF , !P3 ;  /* 0xff8000001d027808 */ /* 0x010fe20005800000 */
[----:B------:R-:W-:Y:S01]  /*5290*/  FMUL.FTZ R33, R33, c[0x0][0x2ec] ;  /* 0x0000bb0021217a20 */ /* 0x000fe20000410000 */
[----:B------:R-:W-:Y:S01]  /*52a0*/  ISETP.GE.AND P3, PT, R6, R231, PT ;  /* 0x000000e70600720c */ /* 0x000fe20003f66270 */
[----:B------:R-:W-:Y:S01]  /*52b0*/  FMUL.FTZ R34, R34, c[0x0][0x2ec] ;  /* 0x0000bb0022227a20 */ /* 0x000fe20000410000 */
[-C--:B------:R-:W-:Y:S01]  /*52c0*/  ISETP.LT.OR P6, PT, R6, R238.reuse, P6 ;  /* 0x000000ee0600720c */ /* 0x080fe200037c1670 */
[----:B------:R-:W-:Y:S01]  /*52d0*/  FMUL.FTZ R35, R35, c[0x0][0x2ec] ;  /* 0x0000bb0023237a20 */ /* 0x000fe20000410000 */
[C---:B------:R-:W-:Y:S01]  /*52e0*/  ISETP.LT.OR P1, PT, R4.reuse, R238, P1 ;  /* 0x000000ee0400720c */ /* 0x040fe20000f21670 */
[----:B------:R-:W2:Y:S01]  /*52f0*/  MUFU.TANH R36, R36 ;  /* 0x0000002400247308 */ /* 0x000ea20000002400 */
[-C--:B------:R-:W-:Y:S01]  /*5300*/  ISETP.LT.OR P2, PT, R4, R236.reuse, P2 ;  /* 0x000000ec0400720c */ /* 0x080fe20001741670 */
[----:B------:R-:W-:Y:S01]  /*5310*/  FMUL.FTZ R80, R80, c[0x0][0x2ec] ;  /* 0x0000bb0050507a20 */ /* 0x000fe20000410000 */
[C---:B------:R-:W-:Y:S01]  /*5320*/  IADD3 R9, R20.reuse, 0x11, RZ ;  /* 0x0000001114097810 */ /* 0x040fe20007ffe0ff */
[----:B------:R-:W-:Y:S01]  /*5330*/  FMUL.FTZ R28, R79, c[0x0][0x2ec] ;  /* 0x0000bb004f1c7a20 */ /* 0x000fe20000410000 */
[----:B------:R-:W-:Y:S01]  /*5340*/  IADD3 R4, R20, 0x18, RZ ;  /* 0x0000001814047810 */ /* 0x000fe20007ffe0ff */
[----:B------:R-:W-:Y:S01]  /*5350*/  FMUL.FTZ R81, R81, c[0x0][0x2ec] ;  /* 0x0000bb0051517a20 */ /* 0x000fe20000410000 */
[----:B------:R-:W-:Y:S01]  /*5360*/  ISETP.LT.OR P3, PT, R6, R236, P3 ;  /* 0x000000ec0600720c */ /* 0x000fe20001f61670 */
[----:B------:R-:W4:Y:S01]  /*5370*/  MUFU.TANH R31, R31 ;  /* 0x0000001f001f7308 */ /* 0x000f220000002400 */
[----:B-----5:R-:W-:Y:S01]  /*5380*/  FSEL R24, R24, -INF , !P4 ;  /* 0xff80000018187808 */ /* 0x020fe20006000000 */
[----:B------:R-:W-:Y:S01]  /*5390*/  FMUL.FTZ R83, R83, c[0x0][0x2ec] ;  /* 0x0000bb0053537a20 */ /* 0x000fe20000410000 */
[----:B------:R-:W-:Y:S01]  /*53a0*/  FSEL R25, R25, -INF , !P5 ;  /* 0xff80000019197808 */ /* 0x000fe20006800000 */
[----:B------:R-:W-:Y:S01]  /*53b0*/  FMUL.FTZ R76, R76, c[0x0][0x2ec] ;  /* 0x0000bb004c4c7a20 */ /* 0x000fe20000410000 */
[----:B---3--:R-:W-:-:S02]  /*53c0*/  FSEL R6, R12, -INF , !P0 ;  /* 0xff8000000c067808 */ /* 0x008fc40004000000 */
[----:B------:R-:W-:Y:S01]  /*53d0*/  FSEL R23, R26, -INF , !P6 ;  /* 0xff8000001a177808 */ /* 0x000fe20007000000 */
[----:B------:R-:W3:Y:S01]  /*53e0*/  MUFU.TANH R30, R30 ;  /* 0x0000001e001e7308 */ /* 0x000ee20000002400 */
[CC--:B------:R-:W-:Y:S02]  /*53f0*/  ISETP.GE.AND P4, PT, R9.reuse, R237.reuse, PT ;  /* 0x000000ed0900720c */ /* 0x0c0fe40003f86270 */
[C---:B------:R-:W-:Y:S02]  /*5400*/  ISETP.GE.AND P5, PT, R4.reuse, R237, PT ;  /* 0x000000ed0400720c */ /* 0x040fe40003fa6270 */
[-C--:B------:R-:W-:Y:S02]  /*5410*/  ISETP.GE.AND P0, PT, R9, R231.reuse, PT ;  /* 0x000000e70900720c */ /* 0x080fe40003f06270 */
[----:B------:R-:W-:Y:S01]  /*5420*/  ISETP.GE.AND P6, PT, R4, R231, PT ;  /* 0x000000e70400720c */ /* 0x000fe20003fc6270 */
[----:B------:R-:W5:Y:S01]  /*5430*/  MUFU.TANH R8, R42 ;  /* 0x0000002a00087308 */ /* 0x000f620000002400 */
[----:B------:R-:W-:-:S02]  /*5440*/  IADD3 R10, R20, 0x19, RZ ;  /* 0x00000019140a7810 */ /* 0x000fc40007ffe0ff */
[C---:B------:R-:W-:Y:S02]  /*5450*/  ISETP.LT.OR P4, PT, R9.reuse, R238, P4 ;  /* 0x000000ee0900720c */ /* 0x040fe40002781670 */
[----:B------:R-:W-:Y:S02]  /*5460*/  ISETP.LT.OR P0, PT, R9, R236, P0 ;  /* 0x000000ec0900720c */ /* 0x000fe40000701670 */
[C---:B------:R-:W-:Y:S01]  /*5470*/  ISETP.LT.OR P5, PT, R4.reuse, R238, P5 ;  /* 0x000000ee0400720c */ /* 0x040fe20002fa1670 */
[----:B------:R-:W2:Y:S01]  /*5480*/  MUFU.TANH R179, R73 ;  /* 0x0000004900b37308 */ /* 0x000ea20000002400 */
[----:B------:R-:W-:Y:S02]  /*5490*/  ISETP.LT.OR P6, PT, R4, R236, P6 ;  /* 0x000000ec0400720c */ /* 0x000fe400037c1670 */
[----:B------:R-:W-:Y:S02]  /*54a0*/  IADD3 R9, R20, 0x20, RZ ;  /* 0x0000002014097810 */ /* 0x000fe40007ffe0ff */
[----:B------:R-:W-:-:S02]  /*54b0*/  FSEL R4, R13, -INF , !P3 ;  /* 0xff8000000d047808 */ /* 0x000fc40005800000 */
[CC--:B------:R-:W-:Y:S01]  /*54c0*/  ISETP.GE.AND P3, PT, R10.reuse, R237.reuse, PT ;  /* 0x000000ed0a00720c */ /* 0x0c0fe20003f66270 */
[----:B------:R-:W2:Y:S01]  /*54d0*/  MUFU.TANH R38, R38 ;  /* 0x0000002600267308 */ /* 0x000ea20000002400 */
[----:B------:R-:W-:Y:S02]  /*54e0*/  FSEL R15, R15, -INF , !P1 ;  /* 0xff8000000f0f7808 */ /* 0x000fe40004800000 */
[----:B-1----:R-:W-:Y:S02]  /*54f0*/  FSEL R12, R37, -INF , !P2 ;  /* 0xff800000250c7808 */ /* 0x002fe40005000000 */
[----:B------:R-:W-:Y:S02]  /*5500*/  FSEL R13, R27, -INF , !P4 ;  /* 0xff8000001b0d7808 */ /* 0x000fe40006000000 */
[----:B------:R-:W-:Y:S01]  /*5510*/  ISETP.GE.AND P1, PT, R9, R237, PT ;  /* 0x000000ed0900720c */ /* 0x000fe20003f26270 */
[----:B------:R-:W1:Y:S01]  /*5520*/  MUFU.TANH R185, R72 ;  /* 0x0000004800b97308 */ /* 0x000e620000002400 */
[----:B------:R-:W-:-:S02]  /*5530*/  ISETP.GE.AND P2, PT, R10, R231, PT ;  /* 0x000000e70a00720c */ /* 0x000fc40003f46270 */
[C---:B------:R-:W-:Y:S02]  /*5540*/  ISETP.GE.AND P4, PT, R9.reuse, R231, PT ;  /* 0x000000e70900720c */ /* 0x040fe40003f86270 */
[----:B------:R-:W-:Y:S02]  /*5550*/  ISETP.LT.OR P3, PT, R10, R238, P3 ;  /* 0x000000ee0a00720c */ /* 0x000fe40001f61670 */
[C---:B------:R-:W-:Y:S01]  /*5560*/  IADD3 R16, R20.reuse, 0x21, RZ ;  /* 0x0000002114107810 */ /* 0x040fe20007ffe0ff */
[----:B------:R-:W1:Y:S01]  /*5570*/  MUFU.TANH R180, R74 ;  /* 0x0000004a00b47308 */ /* 0x000e620000002400 */
[----:B------:R-:W-:Y:S02]  /*5580*/  IADD3 R17, R20, 0x28, RZ ;  /* 0x0000002814117810 */ /* 0x000fe40007ffe0ff */
[----:B------:R-:W-:Y:S02]  /*5590*/  ISETP.LT.OR P2, PT, R10, R236, P2 ;  /* 0x000000ec0a00720c */ /* 0x000fe40001741670 */
[----:B------:R-:W-:-:S02]  /*55a0*/  ISETP.LT.OR P1, PT, R9, R238, P1 ;  /* 0x000000ee0900720c */ /* 0x000fc40000f21670 */
[----:B------:R-:W-:Y:S01]  /*55b0*/  ISETP.LT.OR P4, PT, R9, R236, P4 ;  /* 0x000000ec0900720c */ /* 0x000fe20002781670 */
[----:B------:R-:W1:Y:S01]  /*55c0*/  MUFU.TANH R186, R82 ;  /* 0x0000005200ba7308 */ /* 0x000e620000002400 */
[----:B--2---:R-:W-:Y:S02]  /*55d0*/  FSEL R10, R36, -INF , !P0 ;  /* 0xff800000240a7808 */ /* 0x004fe40004000000 */
[----:B----4-:R-:W-:Y:S01]  /*55e0*/  FSEL R11, R31, -INF , !P5 ;  /* 0xff8000001f0b7808 */ /* 0x010fe20006800000 */
[----:B------:R-:W-:Y:S01]  /*55f0*/  FMUL.FTZ R31, R77, c[0x0][0x2ec] ;  /* 0x0000bb004d1f7a20 */ /* 0x000fe20000410000 */
[----:B---3--:R-:W-:Y:S01]  /*5600*/  FSEL R9, R30, -INF , !P3 ;  /* 0xff8000001e097808 */ /* 0x008fe20005800000 */
[----:B------:R-:W-:Y:S01]  /*5610*/  FMUL.FTZ R30, R78, c[0x0][0x2ec] ;  /* 0x0000bb004e1e7a20 */ /* 0x000fe20000410000 */
[-C--:B------:R-:W-:Y:S01]  /*5620*/  ISETP.GE.AND P0, PT, R16, R237.reuse, PT ;  /* 0x000000ed1000720c */ /* 0x080fe20003f06270 */
[----:B------:R-:W2:Y:S01]  /*5630*/  MUFU.TANH R192, R75 ;  /* 0x0000004b00c07308 */ /* 0x000ea20000002400 */
[----:B------:R-:W-:-:S02]  /*5640*/  ISETP.GE.AND P5, PT, R17, R237, PT ;  /* 0x000000ed1100720c */ /* 0x000fc40003fa6270 */
[C---:B------:R-:W-:Y:S02]  /*5650*/  ISETP.GE.AND P3, PT, R17.reuse, R231, PT ;  /* 0x000000e71100720c */ /* 0x040fe40003f66270 */
[-C--:B------:R-:W-:Y:S02]  /*5660*/  ISETP.LT.OR P0, PT, R16, R238.reuse, P0 ;  /* 0x000000ee1000720c */ /* 0x080fe40000701670 */
[C---:B------:R-:W-:Y:S01]  /*5670*/  ISETP.LT.OR P5, PT, R17.reuse, R238, P5 ;  /* 0x000000ee1100720c */ /* 0x040fe20002fa1670 */
[----:B------:R-:W3:Y:S01]  /*5680*/  MUFU.TANH R183, R32 ;  /* 0x0000002000b77308 */ /* 0x000ee20000002400 */
[----:B------:R-:W-:Y:S02]  /*5690*/  ISETP.LT.OR P3, PT, R17, R236, P3 ;  /* 0x000000ec1100720c */ /* 0x000fe40001f61670 */
[----:B------:R-:W-:Y:S02]  /*56a0*/  IADD3 R17, R20, 0x30, RZ ;  /* 0x0000003014117810 */ /* 0x000fe40007ffe0ff */
[----:B-----5:R-:W-:-:S02]  /*56b0*/  FSEL R8, R8, -INF , !P6 ;  /* 0xff80000008087808 */ /* 0x020fc40007000000 */
[----:B------:R-:W-:Y:S01]  /*56c0*/  FSEL R179, R179, -INF , !P0 ;  /* 0xff800000b3b37808 */ /* 0x000fe20004000000 */
[----:B------:R-:W-:Y:S01]  /*56d0*/  MUFU.TANH R181, R33 ;  /* 0x0000002100b57308 */ /* 0x000fe20000002400 */
[-C--:B------:R-:W-:Y:S02]  /*56e0*/  ISETP.GE.AND P6, PT, R16, R231.reuse, PT ;  /* 0x000000e71000720c */ /* 0x080fe40003fc6270 */
[C---:B------:R-:W-:Y:S02]  /*56f0*/  ISETP.GE.AND P0, PT, R17.reuse, R231, PT ;  /* 0x000000e71100720c */ /* 0x040fe40003f06270 */
[----:B------:R-:W-:Y:S02]  /*5700*/  IADD3 R18, R20, 0x29, RZ ;  /* 0x0000002914127810 */ /* 0x000fe40007ffe0ff */
[-C--:B------:R-:W-:Y:S01]  /*5710*/  ISETP.LT.OR P6, PT, R16, R236.reuse, P6 ;  /* 0x000000ec1000720c */ /* 0x080fe200037c1670 */
[----:B------:R-:W4:Y:S01]  /*5720*/  MUFU.TANH R182, R34 ;  /* 0x0000002200b67308 */ /* 0x000f220000002400 */
[----:B------:R-:W-:-:S02]  /*5730*/  ISETP.LT.OR P0, PT, R17, R236, P0 ;  /* 0x000000ec1100720c */ /* 0x000fc40000701670 */
[----:B------:R-:W-:Y:S02]  /*5740*/  FSEL R16, R38, -INF , !P2 ;  /* 0xff80000026107808 */ /* 0x000fe40005000000 */
[----:B-1----:R-:W-:Y:S02]  /*5750*/  FSEL R185, R185, -INF , !P1 ;  /* 0xff800000b9b97808 */ /* 0x002fe40004800000 */
[----:B------:R-:W-:Y:S01]  /*5760*/  FSEL R180, R180, -INF , !P4 ;  /* 0xff800000b4b47808 */ /* 0x000fe20006000000 */
[----:B------:R-:W1:Y:S01]  /*5770*/  MUFU.TANH R190, R35 ;  /* 0x0000002300be7308 */ /* 0x000e620000002400 */
[CC--:B------:R-:W-:Y:S02]  /*5780*/  ISETP.GE.AND P2, PT, R18.reuse, R237.reuse, PT ;  /* 0x000000ed1200720c */ /* 0x0c0fe40003f46270 */
[----:B------:R-:W-:Y:S02]  /*5790*/  ISETP.GE.AND P1, PT, R17, R237, PT ;  /* 0x000000ed1100720c */ /* 0x000fe40003f26270 */
[----:B------:R-:W-:-:S02]  /*57a0*/  ISETP.GE.AND P4, PT, R18, R231, PT ;  /* 0x000000e71200720c */ /* 0x000fc40003f86270 */
[----:B------:R-:W-:Y:S01]  /*57b0*/  FSEL R186, R186, -INF , !P0 ;  /* 0xff800000baba7808 */ /* 0x000fe20004000000 */
[----:B------:R-:W5:Y:S01]  /*57c0*/  MUFU.TANH R191, R80 ;  /* 0x0000005000bf7308 */ /* 0x000f620000002400 */
[----:B------:R-:W-:Y:S02]  /*57d0*/  PLOP3.LUT P0, PT, PT, PT, UP0, 0x80, 0x0 ;  /* 0x000000000000781c */ /* 0x000fe40003f0f008 */
[C---:B------:R-:W-:Y:S02]  /*57e0*/  ISETP.LT.OR P2, PT, R18.reuse, R238, P2 ;  /* 0x000000ee1200720c */ /* 0x040fe40001741670 */
[----:B------:R-:W-:Y:S02]  /*57f0*/  ISETP.LT.OR P4, PT, R18, R236, P4 ;  /* 0x000000ec1200720c */ /* 0x000fe40002781670 */
[----:B------:R-:W-:Y:S01]  /*5800*/  ISETP.LT.OR P1, PT, R17, R238, P1 ;  /* 0x000000ee1100720c */ /* 0x000fe20000f21670 */
[----:B------:R-:W5:Y:S01]  /*5810*/  MUFU.TANH R189, R81 ;  /* 0x0000005100bd7308 */ /* 0x000f620000002400 */
[----:B------:R-:W-:-:S02]  /*5820*/  IADD3 R18, R20, 0x31, RZ ;  /* 0x0000003114127810 */ /* 0x000fc40007ffe0ff */
[C---:B------:R-:W-:Y:S02]  /*5830*/  IADD3 R17, R20.reuse, 0x38, RZ ;  /* 0x0000003814117810 */ /* 0x040fe40007ffe0ff */
[----:B------:R-:W-:Y:S02]  /*5840*/  IADD3 R20, R20, 0x39, RZ ;  /* 0x0000003914147810 */ /* 0x000fe40007ffe0ff */
[----:B--2---:R-:W-:Y:S01]  /*5850*/  FSEL R192, R192, -INF , !P6 ;  /* 0xff800000c0c07808 */ /* 0x004fe20007000000 */
[----:B------:R-:W2:Y:S01]  /*5860*/  MUFU.TANH R184, R83 ;  /* 0x0000005300b87308 */ /* 0x000ea20000002400 */
[----:B---3--:R-:W-:Y:S02]  /*5870*/  FSEL R183, R183, -INF , !P5 ;  /* 0xff800000b7b77808 */ /* 0x008fe40006800000 */
[----:B----4-:R-:W-:Y:S02]  /*5880*/  FSEL R182, R182, -INF , !P3 ;  /* 0xff800000b6b67808 */ /* 0x010fe40005800000 */
[----:B------:R-:W-:-:S02]  /*5890*/  FSEL R181, R181, -INF , !P2 ;  /* 0xff800000b5b57808 */ /* 0x000fc40005000000 */
[----:B-1----:R-:W-:Y:S01]  /*58a0*/  FSEL R190, R190, -INF , !P4 ;  /* 0xff800000bebe7808 */ /* 0x002fe20006000000 */
[----:B------:R-:W1:Y:S01]  /*58b0*/  MUFU.TANH R187, R76 ;  /* 0x0000004c00bb7308 */ /* 0x000e620000002400 */
[----:B-----5:R-:W-:Y:S02]  /*58c0*/  FSEL R191, R191, -INF , !P1 ;  /* 0xff800000bfbf7808 */ /* 0x020fe40004800000 */
[CC--:B------:R-:W-:Y:S02]  /*58d0*/  ISETP.GE.AND P6, PT, R18.reuse, R237.reuse, PT ;  /* 0x000000ed1200720c */ /* 0x0c0fe40003fc6270 */
[C---:B------:R-:W-:Y:S02]  /*58e0*/  ISETP.GE.AND P5, PT, R17.reuse, R237, PT ;  /* 0x000000ed1100720c */ /* 0x040fe40003fa6270 */
[-C--:B------:R-:W-:Y:S01]  /*58f0*/  ISETP.GE.AND P3, PT, R18, R231.reuse, PT ;  /* 0x000000e71200720c */ /* 0x080fe20003f66270 */
[----:B------:R-:W-:Y:S01]  /*5900*/  MUFU.TANH R31, R31 ;  /* 0x0000001f001f7308 */ /* 0x000fe20000002400 */
[----:B------:R-:W-:-:S02]  /*5910*/  ISETP.GE.AND P2, PT, R17, R231, PT ;  /* 0x000000e71100720c */ /* 0x000fc40003f46270 */
[C---:B------:R-:W-:Y:S02]  /*5920*/  ISETP.GE.AND P4, PT, R20.reuse, R237, PT ;  /* 0x000000ed1400720c */ /* 0x040fe40003f86270 */
[----:B------:R-:W-:Y:S02]  /*5930*/  ISETP.GE.AND P1, PT, R20, R231, PT ;  /* 0x000000e71400720c */ /* 0x000fe40003f26270 */
[C---:B------:R-:W-:Y:S01]  /*5940*/  ISETP.LT.OR P6, PT, R18.reuse, R238, P6 ;  /* 0x000000ee1200720c */ /* 0x040fe200037c1670 */
[----:B------:R-:W3:Y:S01]  /*5950*/  MUFU.TANH R30, R30 ;  /* 0x0000001e001e7308 */ /* 0x000ee20000002400 */
[----:B------:R-:W-:Y:S01]  /*5960*/  BAR.SYNC.DEFER_BLOCKING 0x0 ;  /* 0x0000000000007b1d */ /* 0x000fe20000010000 */
[----:B------:R-:W-:Y:S02]  /*5970*/  ISETP.LT.OR P3, PT, R18, R236, P3 ;  /* 0x000000ec1200720c */ /* 0x000fe40001f61670 */
[C---:B------:R-:W-:Y:S02]  /*5980*/  ISETP.LT.OR P5, PT, R17.reuse, R238, P5 ;  /* 0x000000ee1100720c */ /* 0x040fe40002fa1670 */
[----:B------:R-:W-:-:S02]  /*5990*/  ISETP.LT.OR P2, PT, R17, R236, P2 ;  /* 0x000000ec1100720c */ /* 0x000fc40001741670 */
[----:B------:R-:W4:Y:S01]  /*59a0*/  MUFU.TANH R28, R28 ;  /* 0x0000001c001c7308 */ /* 0x000f220000002400 */
[C---:B------:R-:W-:Y:S02]  /*59b0*/  ISETP.LT.OR P4, PT, R20.reuse, R238, P4 ;  /* 0x000000ee1400720c */ /* 0x040fe40002781670 */
[----:B------:R-:W-:Y:S02]  /*59c0*/  ISETP.LT.OR P1, PT, R20, R236, P1 ;  /* 0x000000ec1400720c */ /* 0x000fe40000f21670 */
[----:B------:R-:W-:Y:S02]  /*59d0*/  FSEL R189, R189, -INF , !P6 ;  /* 0xff800000bdbd7808 */ /* 0x000fe40007000000 */
[----:B--2---:R-:W-:Y:S02]  /*59e0*/  FSEL R184, R184, -INF , !P3 ;  /* 0xff800000b8b87808 */ /* 0x004fe40005800000 */
[----:B-1----:R-:W-:Y:S02]  /*59f0*/  FSEL R187, R187, -INF , !P5 ;  /* 0xff800000bbbb7808 */ /* 0x002fe40006800000 */
[----:B---3--:R-:W-:-:S02]  /*5a00*/  FSEL R30, R30, -INF , !P2 ;  /* 0xff8000001e1e7808 */ /* 0x008fc40005000000 */
[----:B------:R-:W-:Y:S02]  /*5a10*/  FSEL R31, R31, -INF , !P4 ;  /* 0xff8000001f1f7808 */ /* 0x000fe40006000000 */
[----:B----4-:R-:W-:Y:S01]  /*5a20*/  FSEL R28, R28, -INF , !P1 ;  /* 0xff8000001c1c7808 */ /* 0x010fe20004800000 */
        /* <DEDUP_REMOVED lines=84> */
[C---:B-1----:R-:W-:Y:S01]  /*5f70*/  @!P3 LEA R26, P1, R18.reuse, c[0x0][0x168], 0x1 ;  /* 0x00005a00121aba11 */ /* 0x042fe200078208ff */
[----:B------:R4:W-:Y:S03]  /*5f80*/  @P5 STS.128 [R230+0xb000], RZ ;  /* 0x00b000ffe6005388 */ /* 0x0009e60000000c00 */
[----:B------:R-:W-:Y:S01]  /*5f90*/  @!P3 LEA.HI.X R27, R18, c[0x0][0x16c], R17, 0x1, P1 ;  /* 0x00005b00121bba11 */ /* 0x000fe200008f0c11 */
[----:B------:R-:W-:Y:S01]  /*5fa0*/  @!PT LDS RZ, [RZ] ;  /* 0x00000000fffff984 */ /* 0x000fe20000000800 */
[----:B------:R-:W-:Y:S01]  /*5fb0*/  @!PT LDS RZ, [RZ] ;  /* 0x00000000fffff984 */ /* 0x000fe20000000800 */
[----:B------:R-:W-:Y:S01]  /*5fc0*/  @!PT LDS RZ, [RZ] ;  /* 0x00000000fffff984 */ /* 0x000fe20000000800 */
[----:B------:R4:W-:Y:S01]  /*5fd0*/  @!P5 LDGSTS.E.BYPASS.LTC128B.128 [R230+0xb000], [R34.64+0x80] ;  /* 0x0b00008022e6dfae */ /* 0x0009e2000b901d52 */
[----:B------:R-:W-:Y:S02]  /*5fe0*/  IADD3.X R18, R17, UR20, RZ, P2, !PT ;  /* 0x0000001411127c10 */ /* 0x000fe400097fe4ff */
[C---:B---3--:R-:W-:Y:S01]  /*5ff0*/  @!P6 LEA R40, P1, R3.reuse, c[0x0][0x168], 0x1 ;  /* 0x00005a000328ea11 */ /* 0x048fe200078208ff */
        /* <DEDUP_REMOVED lines=38> */
.L_x_1167:
[----:B------:R-:W-:Y:S05]  /*6260*/  BSYNC B0 ;  /* 0x0000000000007941 */ /* 0x000fea0003800000 */
.L_x_1166:
[----:B------:R-:W0:Y:S02]  /*6270*/  LDGDEPBAR ;  /* 0x00000000000079af */ /* 0x000e240000000000 */
.L_x_1165:
        /* <DEDUP_REMOVED lines=31> */
[----:B------:R-:W2:Y:S03]  /*6470*/  SHFL.BFLY PT, R17, R20, 0x2, 0x1f ;  /* 0x0c401f0014117f89 */ /* 0x000ea600000e0000 */
[-C--:B------:R-:W-:Y:S01]  /*6480*/  LEA R218, R7, R220.reuse, 0x1 ;  /* 0x000000dc07da7211 */ /* 0x080fe200078e08ff */
[----:B------:R-:W3:Y:S01]  /*6490*/  SHFL.BFLY PT, R18, R19, 0x2, 0x1f ;  /* 0x0c401f0013127f89 */ /* 0x000ee200000e0000 */
[C---:B------:R-:W-:Y:S02]  /*64a0*/  LEA R217, R5.reuse, R220, 0x1 ;  /* 0x000000dc05d97211 */ /* 0x040fe400078e08ff */
[----:B------:R-:W-:Y:S01]  /*64b0*/  LEA R216, R5, R218, 0x1 ;  /* 0x000000da05d87211 */ /* 0x000fe200078e08ff */
[----:B------:R-:W-:Y:S04]  /*64c0*/  LDSM.16.MT88.4 R156, [R220+0x10000] ;  /* 0x01000000dc9c783b */ /* 0x000fe80000004200 */
[----:B------:R-:W-:Y:S04]  /*64d0*/  LDSM.16.MT88.4 R148, [R218+0x10000] ;  /* 0x01000000da94783b */ /* 0x000fe80000004200 */
[----:B------:R-:W-:Y:S04]  /*64e0*/  LDSM.16.MT88.4 R140, [R217+0x10000] ;  /* 0x01000000d98c783b */ /* 0x000fe80000004200 */
[----:B------:R-:W-:Y:S01]  /*64f0*/  LDSM.16.MT88.4 R132, [R216+0x10000] ;  /* 0x01000000d884783b */ /* 0x000fe20000004200 */
[----:B--2---:R-:W-:-:S03]  /*6500*/  FMNMX.FTZ R17, R20, R17, !PT ;  /* 0x0000001114117209 */ /* 0x004fc60007810000 */
[----:B----4-:R-:W-:Y:S01]  /*6510*/  LDSM.16.MT88.4 R40, [R220+0x12000] ;  /* 0x01200000dc28783b */ /* 0x010fe20000004200 */
[----:B---3--:R-:W-:-:S03]  /*6520*/  FMNMX.FTZ R18, R19, R18, !PT ;  /* 0x0000001213127209 */ /* 0x008fc60007810000 */
[----:B------:R-:W2:Y:S04]  /*6530*/  SHFL.BFLY PT, R164, R17, 0x1, 0x1f ;  /* 0x0c201f0011a47f89 */ /* 0x000ea800000e0000 */
[----:B------:R-:W3:Y:S04]  /*6540*/  SHFL.BFLY PT, R3, R18, 0x1, 0x1f ;  /* 0x0c201f0012037f89 */ /* 0x000ee800000e0000 */
[----:B------:R-:W4:Y:S04]  /*6550*/  LDSM.16.MT88.4 R48, [R218+0x12000] ;  /* 0x01200000da30783b */ /* 0x000f280000004200 */
[----:B------:R-:W5:Y:S04]  /*6560*/  LDSM.16.MT88.4 R56, [R217+0x12000] ;  /* 0x01200000d938783b */ /* 0x000f680000004200 */
[----:B------:R-:W1:Y:S04]  /*6570*/  LDSM.16.MT88.4 R64, [R216+0x12000] ;  /* 0x01200000d840783b */ /* 0x000e680000004200 */
[----:B------:R-:W1:Y:S01]  /*6580*/  LDSM.16.MT88.4 R72, [R220+0x14000] ;  /* 0x01400000dc48783b */ /* 0x000e620000004200 */
[----:B--2---:R-:W-:-:S03]  /*6590*/  FMNMX.FTZ R164, R17, R164, !PT ;  /* 0x000000a411a47209 */ /* 0x004fc60007810000 */
[----:B------:R-:W2:Y:S01]  /*65a0*/  LDSM.16.MT88.4 R80, [R218+0x14000] ;  /* 0x01400000da50783b */ /* 0x000ea20000004200 */
[----:B---3--:R-:W-:Y:S01]  /*65b0*/  FMNMX.FTZ R3, R18, R3, !PT ;  /* 0x0000000312037209 */ /* 0x008fe20007810000 */
[C---:B------:R-:W-:Y:S01]  /*65c0*/  FMUL.FTZ R188, R164.reuse, c[0x0][0x23c] ;  /* 0x00008f00a4bc7a20 */ /* 0x040fe20000410000 */
[----:B------:R-:W-:Y:S01]  /*65d0*/  FSETP.NEU.FTZ.AND P1, PT, R164, -INF , PT ;  /* 0xff800000a400780b */ /* 0x000fe20003f3d000 */
[----:B------:R-:W3:Y:S02]  /*65e0*/  LDSM.16.MT88.4 R88, [R217+0x14000] ;  /* 0x01400000d958783b */ /* 0x000ee40000004200 */
        /* <DEDUP_REMOVED lines=17> */
[----:B------:R-:W-:Y:S01]  /*6700*/  LDSM.16.MT88.4 R20, [R217+0x10800] ;  /* 0x01080000d914783b */ /* 0x000fe20000004200 */
[--C-:B------:R-:W-:Y:S01]  /*6710*/  FFMA.FTZ R171, R15, c[0x0][0x23c], -R188.reuse ;  /* 0x00008f000fab7a23 */ /* 0x100fe200000108bc */
[----:B------:R-:W2:Y:S01]  /*6720*/  MUFU.EX2 R172, R172 ;  /* 0x000000ac00ac7308 */ /* 0x000ea20000000800 */
[--C-:B------:R-:W-:Y:S01]  /*6730*/  FFMA.FTZ R34, R13, c[0x0][0x23c], -R188.reuse ;  /* 0x00008f000d227a23 */ /* 0x100fe200000108bc */
[----:B------:R-:W1:Y:S01]  /*6740*/  LDSM.16.MT88.4 R4, [R216+0x16000] ;  /* 0x01600000d804783b */ /* 0x000e620000004200 */
[--C-:B------:R-:W-:Y:S02]  /*6750*/  FFMA.FTZ R169, R12, c[0x0][0x23c], -R29.reuse ;  /* 0x00008f000ca97a23 */ /* 0x100fe4000001081d */
[--C-:B------:R-:W-:Y:S01]  /*6760*/  FFMA.FTZ R35, R11, c[0x0][0x23c], -R188.reuse ;  /* 0x00008f000b237a23 */ /* 0x100fe200000108bc */
[----:B------:R-:W1:Y:S01]  /*6770*/  LDSM.16.MT88.4 R12, [R220+0x10800] ;  /* 0x01080000dc0c783b */ /* 0x000e620000004200 */
[----:B------:R-:W-:Y:S01]  /*6780*/  FFMA.FTZ R2, R9, c[0x0][0x23c], -R188 ;  /* 0x00008f0009027a23 */ /* 0x000fe200000108bc */
[----:B------:R-:W-:Y:S01]  /*6790*/  MUFU.EX2 R170, R170 ;  /* 0x000000aa00aa7308 */ /* 0x000fe20000000800 */
[--C-:B------:R-:W-:Y:S01]  /*67a0*/  FFMA.FTZ R32, R10, c[0x0][0x23c], -R29.reuse ;  /* 0x00008f000a207a23 */ /* 0x100fe2000001081d */
[----:B-1----:R-:W-:Y:S01]  /*67b0*/  LDSM.16.MT88.4 R24, [R220+0x12800] ;  /* 0x01280000dc18783b */ /* 0x002fe20000004200 */
        /* <DEDUP_REMOVED lines=54> */
[C---:B-----5:R-:W-:Y:S02]  /*6b20*/  HMMA.16816.F32 R52, R128.reuse, R56, RZ ;  /* 0x000000388034723c */ /* 0x060fe400000018ff */
        /* <DEDUP_REMOVED lines=62> */
[C---:B---3--:R-:W-:Y:S08]  /*6f10*/  HMMA.16816.F32 R52, R4.reuse, R8, R52 ;  /* 0x000000080434723c */ /* 0x048ff00000001834 */
[C---:B------:R-:W-:Y:S01]  /*6f20*/  HMMA.16816.F32 R56, R4.reuse, R10, R56 ;  /* 0x0000000a0438723c */ /* 0x040fe20000001838 */
[----:B------:R-:W2:Y:S07]  /*6f30*/  LDSM.16.MT88.4 R8, [R216+0x14800] ;  /* 0x01480000d808783b */ /* 0x000eae0000004200 */
        /* <DEDUP_REMOVED lines=29> */
[C---:B---3--:R-:W-:Y:S08]  /*7110*/  HMMA.16816.F32 R108, R4.reuse, R16, R108 ;  /* 0x00000010046c723c */ /* 0x048ff0000000186c */
[----:B------:R-:W-:Y:S01]  /*7120*/  HMMA.16816.F32 R112, R4, R18, R112 ;  /* 0x000000120470723c */ /* 0x000fe20000001870 */
[----:B------:R-:W3:Y:S06]  /*7130*/  LDSM.16.MT88.4 R16, [R220+0x11000] ;  /* 0x01100000dc10783b */ /* 0x000eec0000004200 */
[----:B------:R-:W-:Y:S01]  /*7140*/  F2FP.PACK_AB R4, R179, R176 ;  /* 0x000000b0b304723e */ /* 0x000fe200000000ff */
[----:B------:R-:W-:Y:S01]  /*7150*/  FADD.FTZ R176, R176, R35 ;  /* 0x00000023b0b07221 */ /* 0x000fe20000010000 */
[----:B-----5:R-:W-:Y:S01]  /*7160*/  F2FP.PACK_AB R5, R183, R180 ;  /* 0x000000b4b705723e */ /* 0x020fe200000000ff */
        /* <DEDUP_REMOVED lines=246> */
[----:B------:R-:W5:Y:S04]  /*80d0*/  LDSM.16.M88.4 R16, [R225+0x8000] ;  /* 0x00800000e110783b */ /* 0x000f680000000200 */
[----:B------:R-:W1:Y:S04]  /*80e0*/  LDSM.16.M88.4 R168, [R225+0x9000] ;  /* 0x00900000e1a8783b */ /* 0x000e680000000200 */
[----:B------:R-:W1:Y:S04]  /*80f0*/  LDSM.16.M88.4 R176, [R225+0x8800] ;  /* 0x00880000e1b0783b */ /* 0x000e680000000200 */
[----:B--2---:R-:W2:Y:S04]  /*8100*/  LDSM.16.M88.4 R12, [R225+0x9800] ;  /* 0x00980000e10c783b */ /* 0x004ea80000000200 */
[----:B------:R-:W-:Y:S04]  /*8110*/  LDSM.16.M88.4 R184, [R224] ;  /* 0x00000000e0b8783b */ /* 0x000fe80000000200 */
[----:B---3--:R-:W3:Y:S04]  /*8120*/  LDSM.16.M88.4 R8, [R223] ;  /* 0x00000000df08783b */ /* 0x008ee80000000200 */
[----:B----4-:R-:W4:Y:S04]  /*8130*/  LDSM.16.M88.4 R20, [R214] ;  /* 0x00000000d614783b */ /* 0x010f280000000200 */
[----:B------:R-:W2:Y:S04]  /*8140*/  LDSM.16.M88.4 R192, [R215] ;  /* 0x00000000d7c0783b */ /* 0x000ea80000000200 */
[----:B------:R-:W2:Y:S04]  /*8150*/  LDSM.16.M88.4 R188, [R213] ;  /* 0x00000000d5bc783b */ /* 0x000ea80000000200 */
[----:B------:R-:W-:Y:S01]  /*8160*/  LDSM.16.M88.4 R24, [R219+0x8800] ;  /* 0x00880000db18783b */ /* 0x000fe20000000200 */
[C---:B-----5:R-:W-:Y:S03]  /*8170*/  HMMA.16816.F32 R4, R28.reuse, R16, RZ ;  /* 0x000000101c04723c */ /* 0x060fe600000018ff */
[----:B------:R-:W-:Y:S04]  /*8180*/  LDSM.16.M88.4 R196, [R219+0xe000] ;  /* 0x00e00000dbc4783b */ /* 0x000fe80000000200 */
[----:B------:R-:W0:Y:S01]  /*8190*/  LDGDEPBAR ;  /* 0x00000000000079af */ /* 0x000e220000000000 */
[C---:B-1----:R-:W-:Y:S08]  /*81a0*/  HMMA.16816.F32 R172, R28.reuse, R168, RZ ;  /* 0x000000a81cac723c */ /* 0x042ff000000018ff */
[C---:B------:R-:W-:Y:S08]  /*81b0*/  HMMA.16816.F32 R16, R28.reuse, R18, RZ ;  /* 0x000000121c10723c */ /* 0x040ff000000018ff */
[C---:B------:R-:W-:Y:S08]  /*81c0*/  HMMA.16816.F32 R168, R28.reuse, R170, RZ ;  /* 0x000000aa1ca8723c */ /* 0x040ff000000018ff */
[C---:B------:R-:W-:Y:S08]  /*81d0*/  HMMA.16816.F32 R180, R28.reuse, R176, RZ ;  /* 0x000000b01cb4723c */ /* 0x040ff000000018ff */
[C---:B------:R-:W-:Y:S08]  /*81e0*/  HMMA.16816.F32 R176, R28.reuse, R178, RZ ;  /* 0x000000b21cb0723c */ /* 0x040ff000000018ff */
[C---:B--2---:R-:W-:Y:S08]  /*81f0*/  HMMA.16816.F32 R32, R28.reuse, R12, RZ ;  /* 0x0000000c1c20723c */ /* 0x044ff000000018ff */
[----:B------:R-:W-:Y:S01]  /*8200*/  HMMA.16816.F32 R28, R28, R14, RZ ;  /* 0x0000000e1c1c723c */ /* 0x000fe200000018ff */
[----:B------:R-:W-:Y:S07]  /*8210*/  LDSM.16.M88.4 R12, [R222] ;  /* 0x00000000de0c783b */ /* 0x000fee0000000200 */
[C---:B---3--:R-:W-:Y:S08]  /*8220*/  HMMA.16816.F32 R4, R184.reuse, R8, R4 ;  /* 0x00000008b804723c */ /* 0x048ff00000001804 */
        /* <DEDUP_REMOVED lines=37> */
[----:B------:R-:W4:Y:S03]  /*8480*/  LDSM.16.M88.4 R188, [R211] ;  /* 0x00000000d3bc783b */ /* 0x000f260000000200 */
[C---:B-1----:R-:W-:Y:S08]  /*8490*/  HMMA.16816.F32 R180, R12.reuse, R184, R180 ;  /* 0x000000b80cb4723c */ /* 0x042ff000000018b4 */
[C---:B------:R-:W-:Y:S08]  /*84a0*/  HMMA.16816.F32 R4, R12.reuse, R192, R4 ;  /* 0x000000c00c04723c */ /* 0x040ff00000001804 */
[C---:B------:R-:W-:Y:S01]  /*84b0*/  HMMA.16816.F32 R16, R12.reuse, R194, R16 ;  /* 0x000000c20c10723c */ /* 0x040fe20000001810 */
[----:B------:R-:W-:Y:S07]  /*84c0*/  LDSM.16.M88.4 R192, [R219+0xa000] ;  /* 0x00a00000dbc0783b */ /* 0x000fee0000000200 */
[C---:B------:R-:W-:Y:S01]  /*84d0*/  HMMA.16816.F32 R176, R12.reuse, R186, R176 ;  /* 0x000000ba0cb0723c */ /* 0x040fe200000018b0 */
[----:B------:R-:W1:Y:S07]  /*84e0*/  LDSM.16.M88.4 R184, [R210] ;  /* 0x00000000d2b8783b */ /* 0x000e6e0000000200 */
[C---:B---3--:R-:W-:Y:S08]  /*84f0*/  HMMA.16816.F32 R172, R12.reuse, R24, R172 ;  /* 0x000000180cac723c */ /* 0x048ff000000018ac */
[C---:B------:R-:W-:Y:S01]  /*8500*/  HMMA.16816.F32 R168, R12.reuse, R26, R168 ;  /* 0x0000001a0ca8723c */ /* 0x040fe200000018a8 */
[----:B------:R-:W3:Y:S07]  /*8510*/  LDSM.16.M88.4 R24, [R209] ;  /* 0x00000000d118783b */ /* 0x000eee0000000200 */
[C---:B--2---:R-:W-:Y:S08]  /*8520*/  HMMA.16816.F32 R32, R12.reuse, R20, R32 ;  /* 0x000000140c20723c */ /* 0x044ff00000001820 */
[----:B------:R-:W-:Y:S01]  /*8530*/  HMMA.16816.F32 R28, R12, R22, R28 ;  /* 0x000000160c1c723c */ /* 0x000fe2000000181c */
[----:B------:R-:W2:Y:S04]  /*8540*/  LDSM.16.M88.4 R12, [R208] ;  /* 0x00000000d00c783b */ /* 0x000ea80000000200 */
[----:B------:R-:W5:Y:S03]  /*8550*/  LDSM.16.M88.4 R20, [R222+0x2000] ;  /* 0x00200000de14783b */ /* 0x000f660000000200 */
[C---:B----4-:R-:W-:Y:S08]  /*8560*/  HMMA.16816.F32 R4, R8.reuse, R188, R4 ;  /* 0x000000bc0804723c */ /* 0x050ff00000001804 */
[C---:B------:R-:W-:Y:S01]  /*8570*/  HMMA.16816.F32 R16, R8.reuse, R190, R16 ;  /* 0x000000be0810723c */ /* 0x040fe20000001810 */
[----:B------:R-:W4:Y:S07]  /*8580*/  LDSM.16.M88.4 R188, [R219+0xa800] ;  /* 0x00a80000dbbc783b */ /* 0x000f2e0000000200 */
[C---:B-1----:R-:W-:Y:S08]  /*8590*/  HMMA.16816.F32 R180, R8.reuse, R184, R180 ;  /* 0x000000b808b4723c */ /* 0x042ff000000018b4 */
[C---:B------:R-:W-:Y:S01]  /*85a0*/  HMMA.16816.F32 R176, R8.reuse, R186, R176 ;  /* 0x000000ba08b0723c */ /* 0x040fe200000018b0 */
[----:B------:R-:W1:Y:S07]  /*85b0*/  LDSM.16.M88.4 R184, [R219+0xb000] ;  /* 0x00b00000dbb8783b */ /* 0x000e6e0000000200 */
[C---:B---3--:R-:W-:Y:S08]  /*85c0*/  HMMA.16816.F32 R172, R8.reuse, R24, R172 ;  /* 0x0000001808ac723c */ /* 0x048ff000000018ac */
[C---:B------:R-:W-:Y:S01]  /*85d0*/  HMMA.16816.F32 R168, R8.reuse, R26, R168 ;  /* 0x0000001a08a8723c */ /* 0x040fe200000018a8 */
[----:B------:R-:W3:Y:S07]  /*85e0*/  LDSM.16.M88.4 R24, [R219+0xb800] ;  /* 0x00b80000db18783b */ /* 0x000eee0000000200 */
[C---:B--2---:R-:W-:Y:S08]  /*85f0*/  HMMA.16816.F32 R32, R8.reuse, R12, R32 ;  /* 0x0000000c0820723c */ /* 0x044ff00000001820 */
[----:B------:R-:W-:Y:S01]  /*8600*/  HMMA.16816.F32 R28, R8, R14, R28 ;  /* 0x0000000e081c723c */ /* 0x000fe2000000181c */
[----:B------:R-:W-:Y:S04]  /*8610*/  LDSM.16.M88.4 R12, [R221+0x2000] ;  /* 0x00200000dd0c783b */ /* 0x000fe80000000200 */
[----:B------:R-:W2:Y:S03]  /*8620*/  LDSM.16.M88.4 R8, [R212+0x2000] ;  /* 0x00200000d408783b */ /* 0x000ea60000000200 */
[C---:B-----5:R-:W-:Y:S08]  /*8630*/  HMMA.16816.F32 R4, R20.reuse, R192, R4 ;  /* 0x000000c01404723c */ /* 0x060ff00000001804 */
[C---:B------:R-:W-:Y:S01]  /*8640*/  HMMA.16816.F32 R16, R20.reuse, R194, R16 ;  /* 0x000000c21410723c */ /* 0x040fe20000001810 */
[----:B------:R-:W5:Y:S07]  /*8650*/  LDSM.16.M88.4 R192, [R212+0x2800] ;  /* 0x00280000d4c0783b */ /* 0x000f6e0000000200 */
[C---:B----4-:R-:W-:Y:S08]  /*8660*/  HMMA.16816.F32 R180, R20.reuse, R188, R180 ;  /* 0x000000bc14b4723c */ /* 0x050ff000000018b4 */
[C---:B------:R-:W-:Y:S01]  /*8670*/  HMMA.16816.F32 R176, R20.reuse, R190, R176 ;  /* 0x000000be14b0723c */ /* 0x040fe200000018b0 */
[----:B------:R-:W-:Y:S07]  /*8680*/  LDSM.16.M88.4 R188, [R225+0xc800] ;  /* 0x00c80000e1bc783b */ /* 0x000fee0000000200 */
[C---:B-1----:R-:W-:Y:S08]  /*8690*/  HMMA.16816.F32 R172, R20.reuse, R184, R172 ;  /* 0x000000b814ac723c */ /* 0x042ff000000018ac */
[C---:B------:R-:W-:Y:S01]  /*86a0*/  HMMA.16816.F32 R168, R20.reuse, R186, R168 ;  /* 0x000000ba14a8723c */ /* 0x040fe200000018a8 */
[----:B------:R-:W1:Y:S07]  /*86b0*/  LDSM.16.M88.4 R184, [R212+0x3000] ;  /* 0x00300000d4b8783b */ /* 0x000e6e0000000200 */
[C---:B---3--:R-:W-:Y:S08]  /*86c0*/  HMMA.16816.F32 R32, R20.reuse, R24, R32 ;  /* 0x000000181420723c */ /* 0x048ff00000001820 */
[----:B------:R-:W-:Y:S01]  /*86d0*/  HMMA.16816.F32 R28, R20, R26, R28 ;  /* 0x0000001a141c723c */ /* 0x000fe2000000181c */
[----:B------:R-:W3:Y:S04]  /*86e0*/  LDSM.16.M88.4 R24, [R212+0x3800] ;  /* 0x00380000d418783b */ /* 0x000ee80000000200 */
[----:B------:R-:W-:Y:S03]  /*86f0*/  LDSM.16.M88.4 R20, [R226+0x4000] ;  /* 0x00400000e214783b */ /* 0x000fe60000000200 */
[C---:B--2---:R-:W-:Y:S08]  /*8700*/  HMMA.16816.F32 R4, R12.reuse, R8, R4 ;  /* 0x000000080c04723c */ /* 0x044ff00000001804 */
[C---:B------:R-:W-:Y:S01]  /*8710*/  HMMA.16816.F32 R16, R12.reuse, R10, R16 ;  /* 0x0000000a0c10723c */ /* 0x040fe20000001810 */
[----:B------:R-:W2:Y:S07]  /*8720*/  LDSM.16.M88.4 R8, [R225+0xc000] ;  /* 0x00c00000e108783b */ /* 0x000eae0000000200 */
[C---:B-----5:R-:W-:Y:S08]  /*8730*/  HMMA.16816.F32 R180, R12.reuse, R192, R180 ;  /* 0x000000c00cb4723c */ /* 0x060ff000000018b4 */
[C---:B------:R-:W-:Y:S01]  /*8740*/  HMMA.16816.F32 R176, R12.reuse, R194, R176 ;  /* 0x000000c20cb0723c */ /* 0x040fe200000018b0 */
[----:B------:R-:W-:Y:S07]  /*8750*/  LDSM.16.M88.4 R192, [R225+0xd000] ;  /* 0x00d00000e1c0783b */ /* 0x000fee0000000200 */
[C---:B-1----:R-:W-:Y:S08]  /*8760*/  HMMA.16816.F32 R172, R12.reuse, R184, R172 ;  /* 0x000000b80cac723c */ /* 0x042ff000000018ac */
[C---:B------:R-:W-:Y:S01]  /*8770*/  HMMA.16816.F32 R168, R12.reuse, R186, R168 ;  /* 0x000000ba0ca8723c */ /* 0x040fe200000018a8 */
[----:B------:R-:W1:Y:S07]  /*8780*/  LDSM.16.M88.4 R184, [R225+0xd800] ;  /* 0x00d80000e1b8783b */ /* 0x000e6e0000000200 */
[C---:B---3--:R-:W-:Y:S08]  /*8790*/  HMMA.16816.F32 R32, R12.reuse, R24, R32 ;  /* 0x000000180c20723c */ /* 0x048ff00000001820 */
        /* <DEDUP_REMOVED lines=8> */
[----:B------:R-:W-:Y:S07]  /*8820*/  LDSM.16.M88.4 R188, [R205] ;  /* 0x00000000cdbc783b */ /* 0x000fee0000000200 */
[C---:B-1----:R-:W-:Y:S08]  /*8830*/  HMMA.16816.F32 R32, R20.reuse, R184, R32 ;  /* 0x000000b81420723c */ /* 0x042ff00000001820 */
[----:B------:R-:W-:Y:S01]  /*8840*/  HMMA.16816.F32 R28, R20, R186, R28 ;  /* 0x000000ba141c723c */ /* 0x000fe2000000181c */
[----:B------:R-:W-:Y:S07]  /*8850*/  LDSM.16.M88.4 R184, [R222+0x4000] ;  /* 0x00400000deb8783b */ /* 0x000fee0000000200 */
[C---:B---3--:R-:W-:Y:S08]  /*8860*/  HMMA.16816.F32 R4, R24.reuse, R12, R4 ;  /* 0x0000000c1804723c */ /* 0x048ff00000001804 */
[C---:B------:R-:W-:Y:S01]  /*8870*/  HMMA.16816.F32 R16, R24.reuse, R14, R16 ;  /* 0x0000000e1810723c */ /* 0x040fe20000001810 */
[----:B------:R-:W1:Y:S07]  /*8880*/  LDSM.16.M88.4 R12, [R219+0xc000] ;  /* 0x00c00000db0c783b */ /* 0x000e6e0000000200 */
[C---:B--2---:R-:W-:Y:S08]  /*8890*/  HMMA.16816.F32 R180, R24.reuse, R8, R180 ;  /* 0x0000000818b4723c */ /* 0x044ff000000018b4 */
[----:B------:R-:W-:Y:S01]  /*88a0*/  HMMA.16816.F32 R176, R24, R10, R176 ;  /* 0x0000000a18b0723c */ /* 0x000fe200000018b0 */
[----:B------:R-:W2:Y:S07]  /*88b0*/  LDSM.16.M88.4 R8, [R219+0xc800] ;  /* 0x00c80000db08783b */ /* 0x000eae0000000200 */
[C---:B------:R-:W-:Y:S08]  /*88c0*/  HMMA.16816.F32 R172, R20.reuse, R192, R172 ;  /* 0x000000c014ac723c */ /* 0x040ff000000018ac */
[----:B------:R-:W-:Y:S01]  /*88d0*/  HMMA.16816.F32 R168, R20, R194, R168 ;  /* 0x000000c214a8723c */ /* 0x000fe200000018a8 */
[----:B------:R-:W3:Y:S04]  /*88e0*/  LDSM.16.M88.4 R192, [R204] ;  /* 0x00000000ccc0783b */ /* 0x000ee80000000200 */
[----:B------:R-:W4:Y:S03]  /*88f0*/  LDSM.16.M88.4 R20, [R219+0xd000] ;  /* 0x00d00000db14783b */ /* 0x000f260000000200 */
[----:B-1----:R-:W-:Y:S08]  /*8900*/  HMMA.16816.F32 R4, R184, R12, R4 ;  /* 0x0000000cb804723c */ /* 0x002ff00000001804 */
[C---:B------:R-:W-:Y:S08]  /*8910*/  HMMA.16816.F32 R172, R24.reuse, R188, R172 ;  /* 0x000000bc18ac723c */ /* 0x040ff000000018ac */
[----:B------:R-:W-:Y:S01]  /*8920*/  HMMA.16816.F32 R168, R24, R190, R168 ;  /* 0x000000be18a8723c */ /* 0x000fe200000018a8 */
[----:B------:R-:W1:Y:S07]  /*8930*/  LDSM.16.M88.4 R188, [R219+0xd800] ;  /* 0x00d80000dbbc783b */ /* 0x000e6e0000000200 */
[C---:B------:R-:W-:Y:S01]  /*8940*/  HMMA.16816.F32 R16, R184.reuse, R14, R16 ;  /* 0x0000000eb810723c */ /* 0x040fe20000001810 */
[----:B------:R-:W-:Y:S07]  /*8950*/  LDSM.16.M88.4 R12, [R221+0x4000] ;  /* 0x00400000dd0c783b */ /* 0x000fee0000000200 */
[C---:B--2---:R-:W-:Y:S08]  /*8960*/  HMMA.16816.F32 R180, R184.reuse, R8, R180 ;  /* 0x00000008b8b4723c */ /* 0x044ff000000018b4 */
[----:B------:R-:W-:Y:S01]  /*8970*/  HMMA.16816.F32 R176, R184, R10, R176 ;  /* 0x0000000ab8b0723c */ /* 0x000fe200000018b0 */
[----:B------:R-:W2:Y:S07]  /*8980*/  LDSM.16.M88.4 R8, [R212+0x4800] ;  /* 0x00480000d408783b */ /* 0x000eae0000000200 */
[C---:B---3--:R-:W-:Y:S08]  /*8990*/  HMMA.16816.F32 R32, R24.reuse, R192, R32 ;  /* 0x000000c01820723c */ /* 0x048ff00000001820 */
[----:B------:R-:W-:Y:S01]  /*89a0*/  HMMA.16816.F32 R28, R24, R194, R28 ;  /* 0x000000c2181c723c */ /* 0x000fe2000000181c */
[----:B------:R-:W3:Y:S04]  /*89b0*/  LDSM.16.M88.4 R24, [R212+0x4000] ;  /* 0x00400000d418783b */ /* 0x000ee80000000200 */
[----:B------:R-:W5:Y:S03]  /*89c0*/  LDSM.16.M88.4 R192, [R212+0x5000] ;  /* 0x00500000d4c0783b */ /* 0x000f660000000200 */
        /* <DEDUP_REMOVED lines=13> */
[C---:B-----5:R-:W-:Y:S08]  /*8aa0*/  HMMA.16816.F32 R172, R12.reuse, R192, R172 ;  /* 0x000000c00cac723c */ /* 0x060ff000000018ac */
[C---:B------:R-:W-:Y:S01]  /*8ab0*/  HMMA.16816.F32 R168, R12.reuse, R194, R168 ;  /* 0x000000c20ca8723c */ /* 0x040fe200000018a8 */
[----:B------:R-:W-:Y:S07]  /*8ac0*/  LDSM.16.M88.4 R192, [R224+0x6000] ;  /* 0x00600000e0c0783b */ /* 0x000fee0000000200 */
[C---:B----4-:R-:W-:Y:S08]  /*8ad0*/  HMMA.16816.F32 R32, R12.reuse, R20, R32 ;  /* 0x000000140c20723c */ /* 0x050ff00000001820 */
[----:B------:R-:W-:Y:S01]  /*8ae0*/  HMMA.16816.F32 R28, R12, R22, R28 ;  /* 0x000000160c1c723c */ /* 0x000fe2000000181c */
[----:B------:R-:W3:Y:S04]  /*8af0*/  LDSM.16.M88.4 R20, [R203] ;  /* 0x00000000cb14783b */ /* 0x000ee80000000200 */
[----:B------:R-:W4:Y:S03]  /*8b00*/  LDSM.16.M88.4 R12, [R225+0xf800] ;  /* 0x00f80000e10c783b */ /* 0x000f260000000200 */
[C---:B-1----:R-:W-:Y:S08]  /*8b10*/  HMMA.16816.F32 R16, R8.reuse, R190, R16 ;  /* 0x000000be0810723c */ /* 0x042ff00000001810 */
[C---:B--2---:R-:W-:Y:S08]  /*8b20*/  HMMA.16816.F32 R180, R8.reuse, R24, R180 ;  /* 0x0000001808b4723c */ /* 0x044ff000000018b4 */
[C---:B------:R-:W-:Y:S01]  /*8b30*/  HMMA.16816.F32 R176, R8.reuse, R26, R176 ;  /* 0x0000001a08b0723c */ /* 0x040fe200000018b0 */
[----:B------:R-:W1:Y:S07]  /*8b40*/  LDSM.16.M88.4 R24, [R222+0x6000] ;  /* 0x00600000de18783b */ /* 0x000e6e0000000200 */
[C---:B------:R-:W-:Y:S01]  /*8b50*/  HMMA.16816.F32 R4, R8.reuse, R188, R4 ;  /* 0x000000bc0804723c */ /* 0x040fe20000001804 */
[----:B------:R-:W2:Y:S07]  /*8b60*/  LDSM.16.M88.4 R188, [R202] ;  /* 0x00000000cabc783b */ /* 0x000eae0000000200 */
[----:B------:R-:W-:Y:S08]  /*8b70*/  HMMA.16816.F32 R172, R8, R184, R172 ;  /* 0x000000b808ac723c */ /* 0x000ff000000018ac */
[----:B---3--:R-:W-:Y:S08]  /*8b80*/  HMMA.16816.F32 R16, R192, R22, R16 ;  /* 0x00000016c010723c */ /* 0x008ff00000001810 */
[C---:B------:R-:W-:Y:S01]  /*8b90*/  HMMA.16816.F32 R168, R8.reuse, R186, R168 ;  /* 0x000000ba08a8723c */ /* 0x040fe200000018a8 */
[----:B------:R-:W-:Y:S07]  /*8ba0*/  LDSM.16.M88.4 R184, [R201] ;  /* 0x00000000c9b8783b */ /* 0x000fee0000000200 */
[C---:B----4-:R-:W-:Y:S08]  /*8bb0*/  HMMA.16816.F32 R32, R8.reuse, R12, R32 ;  /* 0x0000000c0820723c */ /* 0x050ff00000001820 */
[----:B------:R-:W-:Y:S01]  /*8bc0*/  HMMA.16816.F32 R28, R8, R14, R28 ;  /* 0x0000000e081c723c */ /* 0x000fe2000000181c */
[----:B------:R-:W-:Y:S04]  /*8bd0*/  LDSM.16.M88.4 R12, [R221+0x6000] ;  /* 0x00600000dd0c783b */ /* 0x000fe80000000200 */
[----:B------:R-:W3:Y:S03]  /*8be0*/  LDSM.16.M88.4 R8, [R212+0x6000] ;  /* 0x00600000d408783b */ /* 0x000ee60000000200 */
[----:B------:R-:W-:Y:S01]  /*8bf0*/  HMMA.16816.F32 R4, R192, R20, R4 ;  /* 0x00000014c004723c */ /* 0x000fe20000001804 */
[----:B------:R-:W4:Y:S07]  /*8c00*/  LDSM.16.M88.4 R20, [R219+0xe800] ;  /* 0x00e80000db14783b */ /* 0x000f2e0000000200 */
[----:B-1----:R-:W-:Y:S08]  /*8c10*/  HMMA.16816.F32 R16, R24, R198, R16 ;  /* 0x000000c61810723c */ /* 0x002ff00000001810 */
[C---:B--2---:R-:W-:Y:S08]  /*8c20*/  HMMA.16816.F32 R180, R192.reuse, R188, R180 ;  /* 0x000000bcc0b4723c */ /* 0x044ff000000018b4 */
[----:B------:R-:W-:Y:S01]  /*8c30*/  HMMA.16816.F32 R176, R192, R190, R176 ;  /* 0x000000bec0b0723c */ /* 0x000fe200000018b0 */
[----:B------:R-:W1:Y:S07]  /*8c40*/  LDSM.16.M88.4 R188, [R212+0x6800] ;  /* 0x00680000d4bc783b */ /* 0x000e6e0000000200 */
[----:B------:R-:W-:Y:S08]  /*8c50*/  HMMA.16816.F32 R4, R24, R196, R4 ;  /* 0x000000c41804723c */ /* 0x000ff00000001804 */
[----:B---3--:R-:W-:Y:S08]  /*8c60*/  HMMA.16816.F32 R16, R12, R10, R16 ;  /* 0x0000000a0c10723c */ /* 0x008ff00000001810 */
[C---:B----4-:R-:W-:Y:S08]  /*8c70*/  HMMA.16816.F32 R180, R24.reuse, R20, R180 ;  /* 0x0000001418b4723c */ /* 0x050ff000000018b4 */
[----:B------:R-:W-:Y:S01]  /*8c80*/  HMMA.16816.F32 R176, R24, R22, R176 ;  /* 0x0000001618b0723c */ /* 0x000fe200000018b0 */
[----:B------:R-:W2:Y:S07]  /*8c90*/  LDSM.16.M88.4 R20, [R200] ;  /* 0x00000000c814783b */ /* 0x000eae0000000200 */
[----:B------:R-:W-:Y:S01]  /*8ca0*/  HMMA.16816.F32 R4, R12, R8, R4 ;  /* 0x000000080c04723c */ /* 0x000fe20000001804 */
[----:B------:R-:W3:Y:S01]  /*8cb0*/  LDSM.16.M88.4 R8, [R219+0xf000] ;  /* 0x00f00000db08783b */ /* 0x000ee20000000200 */
[----:B------:R-:W-:-:S06]  /*8cc0*/  FMUL.FTZ R16, R16, c[0x0][0x2ec] ;  /* 0x0000bb0010107a20 */ /* 0x000fcc0000410000 */
[----:B------:R-:W-:Y:S01]  /*8cd0*/  HMMA.16816.F32 R172, R192, R184, R172 ;  /* 0x000000b8c0ac723c */ /* 0x000fe200000018ac */
[----:B------:R4:W2:Y:S07]  /*8ce0*/  MUFU.TANH R185, R16 ;  /* 0x0000001000b97308 */ /* 0x0008ae0000002400 */
[----:B-1----:R-:W-:Y:S07]  /*8cf0*/  HMMA.16816.F32 R180, R12, R188, R180 ;  /* 0x000000bc0cb4723c */ /* 0x002fee00000018b4 */
[----:B------:R-:W-:Y:S01]  /*8d00*/  FMUL.FTZ R188, R19, c[0x0][0x2ec] ;  /* 0x0000bb0013bc7a20 */ /* 0x000fe20000410000 */
[----:B------:R-:W-:Y:S01]  /*8d10*/  HMMA.16816.F32 R168, R192, R186, R168 ;  /* 0x000000bac0a8723c */ /* 0x000fe200000018a8 */
[----:B------:R-:W-:-:S02]  /*8d20*/  FMUL.FTZ R0, R4, c[0x0][0x2ec] ;  /* 0x0000bb0004007a20 */ /* 0x000fc40000410000 */
[----:B------:R-:W-:Y:S02]  /*8d30*/  FMUL.FTZ R2, R5, c[0x0][0x2ec] ;  /* 0x0000bb0005027a20 */ /* 0x000fe40000410000 */
[----:B------:R-:W-:Y:S01]  /*8d40*/  FMUL.FTZ R165, R6, c[0x0][0x2ec] ;  /* 0x0000bb0006a57a20 */ /* 0x000fe20000410000 */
[----:B------:R-:W1:Y:S01]  /*8d50*/  MUFU.TANH R188, R188 ;  /* 0x000000bc00bc7308 */ /* 0x000e620000002400 */
[----:B------:R-:W-:Y:S01]  /*8d60*/  FMUL.FTZ R186, R17, c[0x0][0x2ec] ;  /* 0x0000bb0011ba7a20 */ /* 0x000fe20000410000 */
[----:B------:R-:W-:Y:S01]  /*8d70*/  HMMA.16816.F32 R176, R12, R190, R176 ;  /* 0x000000be0cb0723c */ /* 0x000fe200000018b0 */
[----:B------:R-:W-:Y:S02]  /*8d80*/  FMUL.FTZ R187, R18, c[0x0][0x2ec] ;  /* 0x0000bb0012bb7a20 */ /* 0x000fe40000410000 */
[----:B----4-:R-:W4:Y:S01]  /*8d90*/  LDSM.16.M88.4 R16, [R219+0xf800] ;  /* 0x00f80000db10783b */ /* 0x010f220000000200 */
[----:B------:R-:W-:Y:S02]  /*8da0*/  FMUL.FTZ R184, R7, c[0x0][0x2ec] ;  /* 0x0000bb0007b87a20 */ /* 0x000fe40000410000 */
[----:B------:R-:W1:Y:S01]  /*8db0*/  MUFU.TANH R0, R0 ;  /* 0x0000000000007308 */ /* 0x000e620000002400 */
[----:B------:R-:W5:Y:S01]  /*8dc0*/  LDSM.16.M88.4 R4, [R212+0x7000] ;  /* 0x00700000d404783b */ /* 0x000f620000000200 */
[----:B--2---:R-:W-:Y:S01]  /*8dd0*/  HMMA.16816.F32 R28, R192, R22, R28 ;  /* 0x00000016c01c723c */ /* 0x004fe2000000181c */
[----:B------:R-:W-:-:S02]  /*8de0*/  FMUL.FTZ R180, R180, c[0x0][0x2ec] ;  /* 0x0000bb00b4b47a20 */ /* 0x000fc40000410000 */
[----:B------:R-:W-:Y:S02]  /*8df0*/  FMUL.FTZ R183, R183, c[0x0][0x2ec] ;  /* 0x0000bb00b7b77a20 */ /* 0x000fe40000410000 */
[----:B------:R-:W-:Y:S01]  /*8e00*/  FMUL.FTZ R182, R182, c[0x0][0x2ec] ;  /* 0x0000bb00b6b67a20 */ /* 0x000fe20000410000 */
[----:B------:R-:W2:Y:S02]  /*8e10*/  MUFU.TANH R2, R2 ;  /* 0x0000000200027308 */ /* 0x000ea40000002400 */
[----:B------:R-:W-:Y:S06]  /*8e20*/  HMMA.16816.F32 R32, R192, R20, R32 ;  /* 0x00000014c020723c */ /* 0x000fec0000001820 */
[----:B------:R1:W1:Y:S01]  /*8e30*/  MUFU.TANH R189, R183 ;  /* 0x000000b700bd7308 */ /* 0x0002620000002400 */
[----:B------:R-:W-:Y:S01]  /*8e40*/  FMUL.FTZ R20, R181, c[0x0][0x2ec] ;  /* 0x0000bb00b5147a20 */ /* 0x000fe20000410000 */
[----:B---3--:R-:W-:Y:S01]  /*8e50*/  HMMA.16816.F32 R172, R24, R8, R172 ;  /* 0x0000000818ac723c */ /* 0x008fe200000018ac */
[----:B------:R-:W-:-:S02]  /*8e60*/  FMUL.FTZ R21, R177, c[0x0][0x2ec] ;  /* 0x0000bb00b1157a20 */ /* 0x000fc40000410000 */
[----:B------:R-:W-:-:S03]  /*8e70*/  FMUL.FTZ R176, R176, c[0x0][0x2ec] ;  /* 0x0000bb00b0b07a20 */ /* 0x000fc60000410000 */
[----:B------:R-:W3:Y:S02]  /*8e80*/  MUFU.TANH R165, R165 ;  /* 0x000000a500a57308 */ /* 0x000ee40000002400 */
[----:B------:R-:W-:Y:S01]  /*8e90*/  HMMA.16816.F32 R168, R24, R10, R168 ;  /* 0x0000000a18a8723c */ /* 0x000fe200000018a8 */
[----:B------:R-:W1:Y:S01]  /*8ea0*/  LDSM.16.M88.4 R8, [R212+0x7800] ;  /* 0x00780000d408783b */ /* 0x000e620000000200 */
[----:B------:R-:W-:-:S04]  /*8eb0*/  DEPBAR.LE SB0, 0x0 ;  /* 0x000080000000791a */ /* 0x000fc80000000000 */
[----:B------:R-:W1:Y:S02]  /*8ec0*/  MUFU.TANH R184, R184 ;  /* 0x000000b800b87308 */ /* 0x000e640000002400 */
[C---:B----4-:R-:W-:Y:S06]  /*8ed0*/  HMMA.16816.F32 R28, R24.reuse, R18, R28 ;  /* 0x00000012181c723c */ /* 0x050fec000000181c */
[----:B------:R-:W4:Y:S02]  /*8ee0*/  MUFU.TANH R186, R186 ;  /* 0x000000ba00ba7308 */ /* 0x000f240000002400 */
[----:B------:R-:W-:Y:S06]  /*8ef0*/  HMMA.16816.F32 R32, R24, R16, R32 ;  /* 0x000000101820723c */ /* 0x000fec0000001820 */
[----:B------:R-:W1:Y:S01]  /*8f00*/  MUFU.TANH R187, R187 ;  /* 0x000000bb00bb7308 */ /* 0x000e620000002400 */
[----:B------:R-:W-:Y:S01]  /*8f10*/  FMUL.FTZ R16, R179, c[0x0][0x2ec] ;  /* 0x0000bb00b3107a20 */ /* 0x000fe20000410000 */
[C---:B-----5:R-:W-:Y:S06]  /*8f20*/  HMMA.16816.F32 R172, R12.reuse, R4, R172 ;  /* 0x000000040cac723c */ /* 0x060fec00000018ac */
[----:B------:R-:W2:Y:S01]  /*8f30*/  MUFU.TANH R180, R180 ;  /* 0x000000b400b47308 */ /* 0x000ea20000002400 */
[----:B------:R-:W-:Y:S01]  /*8f40*/  FMUL.FTZ R5, R178, c[0x0][0x2ec] ;  /* 0x0000bb00b2057a20 */ /* 0x000fe20000410000 */
[C---:B------:R-:W-:Y:S06]  /*8f50*/  HMMA.16816.F32 R168, R12.reuse, R6, R168 ;  /* 0x000000060ca8723c */ /* 0x040fec00000018a8 */
[----:B------:R-:W2:Y:S02]  /*8f60*/  MUFU.TANH R20, R20 ;  /* 0x0000001400147308 */ /* 0x000ea40000002400 */
[C---:B-1----:R-:W-:Y:S06]  /*8f70*/  HMMA.16816.F32 R28, R12.reuse, R10, R28 ;  /* 0x0000000a0c1c723c */ /* 0x042fec000000181c */
[----:B------:R1:W1:Y:S02]  /*8f80*/  MUFU.TANH R191, R182 ;  /* 0x000000b600bf7308 */ /* 0x0002640000002400 */
[----:B------:R-:W-:Y:S01]  /*8f90*/  HMMA.16816.F32 R32, R12, R8, R32 ;  /* 0x000000080c20723c */ /* 0x000fe20000001820 */
[----:B------:R-:W-:-:S02]  /*8fa0*/  FMUL.FTZ R6, R172, c[0x0][0x2ec] ;  /* 0x0000bb00ac067a20 */ /* 0x000fc40000410000 */
[----:B------:R-:W-:-:S03]  /*8fb0*/  FMUL.FTZ R173, R173, c[0x0][0x2ec] ;  /* 0x0000bb00adad7a20 */ /* 0x000fc60000410000 */
[----:B------:R1:W1:Y:S01]  /*8fc0*/  MUFU.TANH R4, R176 ;  /* 0x000000b000047308 */ /* 0x0002620000002400 */
[----:B------:R-:W-:Y:S02]  /*8fd0*/  FMUL.FTZ R175, R175, c[0x0][0x2ec] ;  /* 0x0000bb00afaf7a20 */ /* 0x000fe40000410000 */
[----:B------:R-:W-:Y:S02]  /*8fe0*/  FMUL.FTZ R174, R174, c[0x0][0x2ec] ;  /* 0x0000bb00aeae7a20 */ /* 0x000fe40000410000 */
[----:B------:R-:W-:Y:S02]  /*8ff0*/  FMUL.FTZ R168, R168, c[0x0][0x2ec] ;  /* 0x0000bb00a8a87a20 */ /* 0x000fe40000410000 */
[----:B------:R-:W-:Y:S01]  /*9000*/  FMUL.FTZ R169, R169, c[0x0][0x2ec] ;  /* 0x0000bb00a9a97a20 */ /* 0x000fe20000410000 */
[----:B------:R1:W1:Y:S01]  /*9010*/  MUFU.TANH R178, R173 ;  /* 0x000000ad00b27308 */ /* 0x0002620000002400 */
[----:B------:R-:W-:Y:S02]  /*9020*/  FMUL.FTZ R170, R170, c[0x0][0x2ec] ;  /* 0x0000bb00aaaa7a20 */ /* 0x000fe40000410000 */
[----:B------:R-:W-:-:S02]  /*9030*/  FMUL.FTZ R171, R171, c[0x0][0x2ec] ;  /* 0x0000bb00abab7a20 */ /* 0x000fc40000410000 */
[----:B------:R-:W-:Y:S02]  /*9040*/  FMUL.FTZ R177, R29, c[0x0][0x2ec] ;  /* 0x0000bb001db17a20 */ /* 0x000fe40000410000 */
[----:B------:R-:W-:Y:S01]  /*9050*/  FMUL.FTZ R8, R30, c[0x0][0x2ec] ;  /* 0x0000bb001e087a20 */ /* 0x000fe20000410000 */
[----:B------:R1:W1:Y:S01]  /*9060*/  MUFU.TANH R197, R175 ;  /* 0x000000af00c57308 */ /* 0x0002620000002400 */
[----:B------:R-:W-:Y:S02]  /*9070*/  FMUL.FTZ R29, R31, c[0x0][0x2ec] ;  /* 0x0000bb001f1d7a20 */ /* 0x000fe40000410000 */
[----:B------:R-:W-:Y:S02]  /*9080*/  FMUL.FTZ R28, R28, c[0x0][0x2ec] ;  /* 0x0000bb001c1c7a20 */ /* 0x000fe40000410000 */
[----:B------:R-:W-:Y:S02]  /*9090*/  FMUL.FTZ R32, R32, c[0x0][0x2ec] ;  /* 0x0000bb0020207a20 */ /* 0x000fe40000410000 */
[----:B------:R-:W-:Y:S01]  /*90a0*/  FMUL.FTZ R33, R33, c[0x0][0x2ec] ;  /* 0x0000bb0021217a20 */ /* 0x000fe20000410000 */
[----:B------:R-:W1:Y:S01]  /*90b0*/  MUFU.TANH R21, R21 ;  /* 0x0000001500157308 */ /* 0x000e620000002400 */
[----:B------:R-:W-:-:S02]  /*90c0*/  FMUL.FTZ R34, R34, c[0x0][0x2ec] ;  /* 0x0000bb0022227a20 */ /* 0x000fc40000410000 */
[----:B------:R-:W-:-:S05]  /*90d0*/  FMUL.FTZ R35, R35, c[0x0][0x2ec] ;  /* 0x0000bb0023237a20 */ /* 0x000fca0000410000 */
[----:B------:R-:W1:Y:S08]  /*90e0*/  MUFU.TANH R5, R5 ;  /* 0x0000000500057308 */ /* 0x000e700000002400 */
[----:B------:R-:W1:Y:S08]  /*90f0*/  MUFU.TANH R16, R16 ;  /* 0x0000001000107308 */ /* 0x000e700000002400 */
[----:B------:R-:W1:Y:S08]  /*9100*/  MUFU.TANH R6, R6 ;  /* 0x0000000600067308 */ /* 0x000e700000002400 */
[----:B------:R1:W1:Y:S08]  /*9110*/  MUFU.TANH R199, R174 ;  /* 0x000000ae00c77308 */ /* 0x0002700000002400 */
        /* <DEDUP_REMOVED lines=9> */
[----:B------:R-:W1:Y:S08]  /*91b0*/  MUFU.TANH R177, R177 ;  /* 0x000000b100b17308 */ /* 0x000e700000002400 */
[----:B------:R-:W1:Y:S08]  /*91c0*/  MUFU.TANH R8, R8 ;  /* 0x0000000800087308 */ /* 0x000e700000002400 */
[----:B------:R-:W1:Y:S01]  /*91d0*/  MUFU.TANH R29, R29 ;  /* 0x0000001d001d7308 */ /* 0x000e620000002400 */
[----:B------:R-:W-:Y:S06]  /*91e0*/  BAR.SYNC.DEFER_BLOCKING 0x0 ;  /* 0x0000000000007b1d */ /* 0x000fec0000010000 */
[----:B------:R-:W-:Y:S05]  /*91f0*/  @!P0 BRA `(.L_x_1169) ;  /* 0x0000086000008947 */ /* 0x000fea0003800000 */
[----:B--234-:R-:W-:Y:S01]  /*9200*/  UIADD3 UR14, UR8, -0x3, URZ ;  /* 0xfffffffd080e7890 */ /* 0x01cfe2000fffe03f */
        /* <DEDUP_REMOVED lines=62> */
[C---:B-----5:R-:W-:Y:S01]  /*95f0*/  @!P5 LEA R22, P1, R10.reuse, c[0x0][0x168], 0x1 ;  /* 0x00005a000a16da11 */ /* 0x060fe200078208ff */
[----:B------:R2:W-:Y:S03]  /*9600*/  @P3 STS.128 [R230+0xc800], RZ ;  /* 0x00c800ffe6003388 */ /* 0x0005e60000000c00 */
[C-C-:B------:R-:W-:Y:S01]  /*9610*/  @!P5 LEA.HI.X R23, R10.reuse, c[0x0][0x16c], R9.reuse, 0x1, P1 ;  /* 0x00005b000a17da11 */ /* 0x140fe200008f0c09 */
[----:B------:R-:W-:Y:S01]  /*9620*/  @!PT LDS RZ, [RZ] ;  /* 0x00000000fffff984 */ /* 0x000fe20000000800 */
[----:B------:R-:W-:Y:S01]  /*9630*/  @!PT LDS RZ, [RZ] ;  /* 0x00000000fffff984 */ /* 0x000fe20000000800 */
[----:B------:R-:W-:Y:S01]  /*9640*/  @!PT LDS RZ, [RZ] ;  /* 0x00000000fffff984 */ /* 0x000fe20000000800 */
[----:B------:R4:W-:Y:S01]  /*9650*/  @!P3 LDGSTS.E.BYPASS.LTC128B.128 [R230+0xc800], [R26.64+0x100] ;  /* 0x0c8001001ae6bfae */ /* 0x0009e2000b901d52 */
[C---:B------:R-:W-:Y:S02]  /*9660*/  IADD3 R7, P1, R10.reuse, UR12, RZ ;  /* 0x0000000c0a077c10 */ /* 0x040fe4000ff3e0ff */
[C---:B-1----:R-:W-:Y:S01]  /*9670*/  @!P4 LEA R18, P0, R10.reuse, c[0x0][0x168], 0x1 ;  /* 0x00005a000a12ca11 */ /* 0x042fe200078008ff */
[----:B------:R2:W-:Y:S03]  /*9680*/  @P2 STS.128 [R230+0xe800], RZ ;  /* 0x00e800ffe6002388 */ /* 0x0005e60000000c00 */
[C---:B------:R-:W-:Y:S01]  /*9690*/  @!P4 LEA.HI.X R19, R10.reuse, c[0x0][0x16c], R9, 0x1, P0 ;  /* 0x00005b000a13ca11 */ /* 0x040fe200000f0c09 */
[----:B------:R-:W-:Y:S01]  /*96a0*/  @!PT LDS RZ, [RZ] ;  /* 0x00000000fffff984 */ /* 0x000fe20000000800 */
[----:B------:R-:W-:Y:S01]  /*96b0*/  @!PT LDS RZ, [RZ] ;  /* 0x00000000fffff984 */ /* 0x000fe20000000800 */
[----:B------:R-:W-:Y:S01]  /*96c0*/  @!PT LDS RZ, [RZ] ;  /* 0x00000000fffff984 */ /* 0x000fe20000000800 */
[----:B------:R1:W-:Y:S01]  /*96d0*/  @!P2 LDGSTS.E.BYPASS.LTC128B.128 [R230+0xe800], [R24.64+0x180] ;  /* 0x0e80018018e6afae */ /* 0x0003e2000b901d52 */
[----:B------:R-:W-:-:S02]  /*96e0*/  @!P2 LEA R12, P0, R10, c[0x0][0x168], 0x1 ;  /* 0x00005a000a0caa11 */ /* 0x000fc400078008ff */
[C---:B---3--:R-:W-:Y:S01]  /*96f0*/  @!P3 LEA R14, P6, R10.reuse, c[0x0][0x168], 0x1 ;  /* 0x00005a000a0eba11 */ /* 0x048fe200078c08ff */
        /* <DEDUP_REMOVED lines=52> */
.L_x_1171:
[----:B------:R-:W-:Y:S05]  /*9a40*/  BSYNC B0 ;  /* 0x0000000000007941 */ /* 0x000fea0003800000 */
.L_x_1170:
[----:B------:R-:W0:Y:S02]  /*9a50*/  LDGDEPBAR ;  /* 0x00000000000079af */ /* 0x000e240000000000 */
.L_x_1169:
[----:B--234-:R-:W-:-:S04]  /*9a60*/  MOV R10, UR27 ;  /* 0x0000001b000a7c02 */ /* 0x01cfc80008000f00 */
[----:B------:R-:W-:-:S04]  /*9a70*/  LEA R10, R10, R239, 0x6 ;  /* 0x000000ef0a0a7211 */ /* 0x000fc800078e30ff */
[C---:B------:R-:W-:Y:S02]  /*9a80*/  IADD3 R7, R10.reuse, 0x8, RZ ;  /* 0x000000080a077810 */ /* 0x040fe40007ffe0ff */
[C---:B------:R-:W-:Y:S02]  /*9a90*/  IADD3 R9, R10.reuse, 0x1, RZ ;  /* 0x000000010a097810 */ /* 0x040fe40007ffe0ff */
[C---:B------:R-:W-:Y:S02]  /*9aa0*/  ISETP.GE.AND P1, PT, R7.reuse, R237, PT ;  /* 0x000000ed0700720c */ /* 0x040fe40003f26270 */
[----:B------:R-:W-:Y:S02]  /*9ab0*/  ISETP.GE.AND P4, PT, R7, R231, PT ;  /* 0x000000e70700720c */ /* 0x000fe40003f86270 */
[-C--:B------:R-:W-:Y:S02]  /*9ac0*/  ISETP.GE.AND P3, PT, R10, R237.reuse, PT ;  /* 0x000000ed0a00720c */ /* 0x080fe40003f66270 */
[----:B------:R-:W-:-:S02]  /*9ad0*/  ISETP.GE.AND P2, PT, R9, R237, PT ;  /* 0x000000ed0900720c */ /* 0x000fc40003f46270 */
[-C--:B------:R-:W-:Y:S02]  /*9ae0*/  ISETP.GE.AND P5, PT, R9, R231.reuse, PT ;  /* 0x000000e70900720c */ /* 0x080fe40003fa6270 */
[C---:B------:R-:W-:Y:S02]  /*9af0*/  ISETP.GE.AND P6, PT, R10.reuse, R231, PT ;  /* 0x000000e70a00720c */ /* 0x040fe40003fc6270 */
[C---:B------:R-:W-:Y:S02]  /*9b00*/  ISETP.LT.OR P1, PT, R7.reuse, R238, P1 ;  /* 0x000000ee0700720c */ /* 0x040fe40000f21670 */
[----:B------:R-:W-:Y:S02]  /*9b10*/  ISETP.LT.OR P4, PT, R7, R236, P4 ;  /* 0x000000ec0700720c */ /* 0x000fe40002781670 */
[C---:B------:R-:W-:Y:S02]  /*9b20*/  ISETP.LT.OR P3, PT, R10.reuse, R238, P3 ;  /* 0x000000ee0a00720c */ /* 0x040fe40001f61670 */
[----:B------:R-:W-:-:S02]  /*9b30*/  IADD3 R7, R10, 0x9, RZ ;  /* 0x000000090a077810 */ /* 0x000fc40007ffe0ff */
[C---:B------:R-:W-:Y:S02]  /*9b40*/  ISETP.LT.OR P2, PT, R9.reuse, R238, P2 ;  /* 0x000000ee0900720c */ /* 0x040fe40001741670 */
[-C--:B------:R-:W-:Y:S02]  /*9b50*/  ISETP.LT.OR P5, PT, R9, R236.reuse, P5 ;  /* 0x000000ec0900720c */ /* 0x080fe40002fa1670 */
[C---:B------:R-:W-:Y:S02]  /*9b60*/  ISETP.LT.OR P6, PT, R10.reuse, R236, P6 ;  /* 0x000000ec0a00720c */ /* 0x040fe400037c1670 */
[----:B------:R-:W-:Y:S02]  /*9b70*/  IADD3 R9, R10, 0x10, RZ ;  /* 0x000000100a097810 */ /* 0x000fe40007ffe0ff */
[----:B------:R-:W-:Y:S02]  /*9b80*/  FSEL R15, R0, -INF , !P3 ;  /* 0xff800000000f7808 */ /* 0x000fe40005800000 */
[----:B------:R-:W-:-:S02]  /*9b90*/  ISETP.GE.AND P0, PT, R7, R237, PT ;  /* 0x000000ed0700720c */ /* 0x000fc40003f06270 */
[----:B------:R-:W-:Y:S02]  /*9ba0*/  ISETP.GE.AND P3, PT, R7, R231, PT ;  /* 0x000000e70700720c */ /* 0x000fe40003f66270 */
[----:B------:R-:W-:Y:S02]  /*9bb0*/  FSEL R0, R165, -INF , !P6 ;  /* 0xff800000a5007808 */ /* 0x000fe40007000000 */
[----:B-1----:R-:W-:Y:S02]  /*9bc0*/  FSEL R13, R2, -INF , !P2 ;  /* 0xff800000020d7808 */ /* 0x002fe40005000000 */
[C---:B------:R-:W-:Y:S02]  /*9bd0*/  ISETP.GE.AND P6, PT, R9.reuse, R237, PT ;  /* 0x000000ed0900720c */ /* 0x040fe40003fc6270 */
[----:B------:R-:W-:Y:S02]  /*9be0*/  ISETP.GE.AND P2, PT, R9, R231, PT ;  /* 0x000000e70900720c */ /* 0x000fe40003f46270 */
[----:B------:R-:W-:-:S02]  /*9bf0*/  ISETP.LT.OR P0, PT, R7, R238, P0 ;  /* 0x000000ee0700720c */ /* 0x000fc40000701670 */
[----:B------:R-:W-:Y:S02]  /*9c00*/  ISETP.LT.OR P3, PT, R7, R236, P3 ;  /* 0x000000ec0700720c */ /* 0x000fe40001f61670 */
[----:B------:R-:W-:Y:S02]  /*9c10*/  IADD3 R7, R10, 0x11, RZ ;  /* 0x000000110a077810 */ /* 0x000fe40007ffe0ff */
[C---:B------:R-:W-:Y:S02]  /*9c20*/  ISETP.LT.OR P6, PT, R9.reuse, R238, P6 ;  /* 0x000000ee0900720c */ /* 0x040fe400037c1670 */
[----:B------:R-:W-:Y:S02]  /*9c30*/  ISETP.LT.OR P2, PT, R9, R236, P2 ;  /* 0x000000ec0900720c */ /* 0x000fe40001741670 */
[----:B------:R-:W-:Y:S02]  /*9c40*/  FSEL R9, R184, -INF , !P5 ;  /* 0xff800000b8097808 */ /* 0x000fe40006800000 */
[----:B------:R-:W-:-:S02]  /*9c50*/  FSEL R19, R185, -INF , !P1 ;  /* 0xff800000b9137808 */ /* 0x000fc40004800000 */
[C---:B------:R-:W-:Y:S02]  /*9c60*/  ISETP.GE.AND P5, PT, R7.reuse, R237, PT ;  /* 0x000000ed0700720c */ /* 0x040fe40003fa6270 */
[----:B------:R-:W-:Y:S02]  /*9c70*/  ISETP.GE.AND P1, PT, R7, R231, PT ;  /* 0x000000e70700720c */ /* 0x000fe40003f26270 */
[C---:B------:R-:W-:Y:S02]  /*9c80*/  IADD3 R2, R10.reuse, 0x18, RZ ;  /* 0x000000180a027810 */ /* 0x040fe40007ffe0ff */
[----:B------:R-:W-:Y:S02]  /*9c90*/  IADD3 R12, R10, 0x19, RZ ;  /* 0x000000190a0c7810 */ /* 0x000fe40007ffe0ff */
[----:B------:R-:W-:Y:S02]  /*9ca0*/  FSEL R11, R187, -INF , !P4 ;  /* 0xff800000bb0b7808 */ /* 0x000fe40006000000 */
[----:B------:R-:W-:-:S02]  /*9cb0*/  ISETP.LT.OR P5, PT, R7, R238, P5 ;  /* 0x000000ee0700720c */ /* 0x000fc40002fa1670 */
[----:B------:R-:W-:Y:S02]  /*9cc0*/  ISETP.LT.OR P1, PT, R7, R236, P1 ;  /* 0x000000ec0700720c */ /* 0x000fe40000f21670 */
        /* <DEDUP_REMOVED lines=11> */
[----:B------:R-:W-:Y:S02]  /*9d80*/  ISETP.LT.OR P0, PT, R2, R236, P0 ;  /* 0x000000ec0200720c */ /* 0x000fe40000701670 */
        /* <DEDUP_REMOVED lines=9> */
[----:B------:R-:W-:Y:S02]  /*9e20*/  FMNMX.FTZ R12, R164, R15, !PT ;  /* 0x0000000fa40c7209 */ /* 0x000fe40007810000 */
[----:B------:R-:W-:-:S02]  /*9e30*/  ISETP.LT.OR P2, PT, R2, R238, P2 ;  /* 0x000000ee0200720c */ /* 0x000fc40001741670 */
[----:B------:R-:W-:Y:S02]  /*9e40*/  FMNMX.FTZ R12, R13, R12, !PT ;  /* 0x0000000c0d0c7209 */ /* 0x000fe40007810000 */
[----:B------:R-:W-:Y:S02]  /*9e50*/  FSEL R180, R6, -INF , !P2 ;  /* 0xff80000006b47808 */ /* 0x000fe40005000000 */
[----:B------:R-:W-:Y:S02]  /*9e60*/  FMNMX.FTZ R6, R19, R12, !PT ;  /* 0x0000000c13067209 */ /* 0x000fe40007810000 */
[----:B------:R-:W-:Y:S02]  /*9e70*/  FSEL R185, R20, -INF , !P5 ;  /* 0xff80000014b97808 */ /* 0x000fe40006800000 */
[----:B------:R-:W-:Y:S02]  /*9e80*/  FMNMX.FTZ R6, R17, R6, !PT ;  /* 0x0000000611067209 */ /* 0x000fe40007810000 */
[----:B------:R-:W-:-:S02]  /*9e90*/  ISETP.GE.AND P5, PT, R2, R231, PT ;  /* 0x000000e70200720c */ /* 0x000fc40003fa6270 */
[----:B------:R-:W-:Y:S02]  /*9ea0*/  FMNMX.FTZ R12, R187, R6, !PT ;  /* 0x00000006bb0c7209 */ /* 0x000fe40007810000 */
[----:B------:R-:W-:Y:S02]  /*9eb0*/  FMNMX.FTZ R6, R3, R0, !PT ;  /* 0x0000000003067209 */ /* 0x000fe40007810000 */
[----:B------:R-:W-:Y:S02]  /*9ec0*/  FMNMX.FTZ R12, R185, R12, !PT ;  /* 0x0000000cb90c7209 */ /* 0x000fe40007810000 */
[----:B------:R-:W-:Y:S02]  /*9ed0*/  FMNMX.FTZ R6, R9, R6, !PT ;  /* 0x0000000609067209 */ /* 0x000fe40007810000 */
[----:B------:R-:W-:Y:S02]  /*9ee0*/  ISETP.LT.OR P5, PT, R2, R236, P5 ;  /* 0x000000ec0200720c */ /* 0x000fe40002fa1670 */
[----:B------:R-:W-:-:S02]  /*9ef0*/  FMNMX.FTZ R6, R11, R6, !PT ;  /* 0x000000060b067209 */ /* 0x000fc40007810000 */
[----:B------:R-:W-:Y:S02]  /*9f00*/  FSEL R27, R5, -INF , !P0 ;  /* 0xff800000051b7808 */ /* 0x000fe40004000000 */
[----:B------:R-:W-:Y:S02]  /*9f10*/  FMNMX.FTZ R6, R7, R6, !PT ;  /* 0x0000000607067209 */ /* 0x000fe40007810000 */
[----:B------:R-:W-:Y:S02]  /*9f20*/  IADD3 R2, R10, 0x28, RZ ;  /* 0x000000280a027810 */ /* 0x000fe40007ffe0ff */
[----:B------:R-:W-:Y:S02]  /*9f30*/  FMNMX.FTZ R6, R191, R6, !PT ;  /* 0x00000006bf067209 */ /* 0x000fe40007810000 */
[----:B------:R-:W-:Y:S02]  /*9f40*/  FSEL R21, R21, -INF , !P3 ;  /* 0xff80000015157808 */ /* 0x000fe40005800000 */
[----:B------:R-:W-:-:S02]  /*9f50*/  FMNMX.FTZ R6, R189, R6, !PT ;  /* 0x00000006bd067209 */ /* 0x000fc40007810000 */
[----:B------:R-:W-:Y:S02]  /*9f60*/  FMNMX.FTZ R12, R23, R12, !PT ;  /* 0x0000000c170c7209 */ /* 0x000fe40007810000 */
[----:B------:R-:W-:Y:S02]  /*9f70*/  FSEL R25, R16, -INF , !P6 ;  /* 0xff80000010197808 */ /* 0x000fe40007000000 */
[----:B------:R-:W-:Y:S02]  /*9f80*/  FMNMX.FTZ R6, R27, R6, !PT ;  /* 0x000000061b067209 */ /* 0x000fe40007810000 */
[C---:B------:R-:W-:Y:S02]  /*9f90*/  ISETP.GE.AND P0, PT, R2.reuse, R237, PT ;  /* 0x000000ed0200720c */ /* 0x040fe40003f06270 */
[----:B------:R-:W-:Y:S02]  /*9fa0*/  ISETP.GE.AND P3, PT, R2, R231, PT ;  /* 0x000000e70200720c */ /* 0x000fe40003f66270 */
[----:B------:R-:W-:-:S02]  /*9fb0*/  IADD3 R4, R10, 0x29, RZ ;  /* 0x000000290a047810 */ /* 0x000fc40007ffe0ff */
[----:B------:R-:W-:Y:S02]  /*9fc0*/  FMNMX.FTZ R5, R21, R12, !PT ;  /* 0x0000000c15057209 */ /* 0x000fe40007810000 */
[----:B------:R-:W-:Y:S02]  /*9fd0*/  FSEL R199, R199, -INF , !P5 ;  /* 0xff800000c7c77808 */ /* 0x000fe40006800000 */
[----:B------:R-:W-:Y:S02]  /*9fe0*/  FMNMX.FTZ R6, R25, R6, !PT ;  /* 0x0000000619067209 */ /* 0x000fe40007810000 */
[C---:B------:R-:W-:Y:S02]  /*9ff0*/  ISETP.LT.OR P0, PT, R2.reuse, R238, P0 ;  /* 0x000000ee0200720c */ /* 0x040fe40000701670 */
[----:B------:R-:W-:Y:S02]  /*a000*/  ISETP.LT.OR P3, PT, R2, R236, P3 ;  /* 0x000000ec0200720c */ /* 0x000fe40001f61670 */
[----:B------:R-:W-:-:S02]  /*a010*/  IADD3 R2, R10, 0x30, RZ ;  /* 0x000000300a027810 */ /* 0x000fc40007ffe0ff */
[C---:B------:R-:W-:Y:S02]  /*a020*/  ISETP.GE.AND P6, PT, R4.reuse, R237, PT ;  /* 0x000000ed0400720c */ /* 0x040fe40003fc6270 */
[----:B------:R-:W-:Y:S02]  /*a030*/  ISETP.GE.AND P2, PT, R4, R231, PT ;  /* 0x000000e70400720c */ /* 0x000fe40003f46270 */
[----:B------:R-:W-:Y:S02]  /*a040*/  FSEL R178, R178, -INF , !P1 ;  /* 0xff800000b2b27808 */ /* 0x000fe40004800000 */
[----:B------:R-:W-:Y:S02]  /*a050*/  FMNMX.FTZ R5, R180, R5, !PT ;  /* 0x00000005b4057209 */ /* 0x000fe40007810000 */
[----:B------:R-:W-:Y:S02]  /*a060*/  FSEL R197, R197, -INF , !P4 ;  /* 0xff800000c5c57808 */ /* 0x000fe40006000000 */
[----:B------:R-:W-:-:S02]  /*a070*/  FMNMX.FTZ R6, R199, R6, !PT ;  /* 0x00000006c7067209 */ /* 0x000fc40007810000 */
[C---:B------:R-:W-:Y:S02]  /*a080*/  ISETP.GE.AND P5, PT, R2.reuse, R237, PT ;  /* 0x000000ed0200720c */ /* 0x040fe40003fa6270 */
[----:B------:R-:W-:Y:S02]  /*a090*/  ISETP.GE.AND P1, PT, R2, R231, PT ;  /* 0x000000e70200720c */ /* 0x000fe40003f26270 */
[C---:B------:R-:W-:Y:S02]  /*a0a0*/  ISETP.LT.OR P6, PT, R4.reuse, R238, P6 ;  /* 0x000000ee0400720c */ /* 0x040fe400037c1670 */
[----:B------:R-:W-:Y:S02]  /*a0b0*/  ISETP.LT.OR P2, PT, R4, R236, P2 ;  /* 0x000000ec0400720c */ /* 0x000fe40001741670 */
[----:B------:R-:W-:Y:S02]  /*a0c0*/  IADD3 R4, R10, 0x31, RZ ;  /* 0x000000310a047810 */ /* 0x000fe40007ffe0ff */
[----:B------:R-:W-:-:S02]  /*a0d0*/  FSEL R245, R245, -INF , !P0 ;  /* 0xff800000f5f57808 */ /* 0x000fc40004000000 */
        /* <DEDUP_REMOVED lines=12> */
[----:B------:R-:W-:Y:S02]  /*a1a0*/  IADD3 R10, R10, 0x39, RZ ;  /* 0x000000390a0a7810 */ /* 0x000fe40007ffe0ff */
[----:B------:R-:W-:Y:S02]  /*a1b0*/  ISETP.GE.AND P6, PT, R2, R237, PT ;  /* 0x000000ed0200720c */ /* 0x000fe40003fc6270 */
[----:B------:R-:W-:Y:S02]  /*a1c0*/  FSEL R183, R183, -INF , !P5 ;  /* 0xff800000b7b77808 */ /* 0x000fe40006800000 */
[C---:B------:R-:W-:Y:S02]  /*a1d0*/  ISETP.LT.OR P4, PT, R4.reuse, R238, P4 ;  /* 0x000000ee0400720c */ /* 0x040fe40002781670 */
[----:B------:R-:W-:Y:S02]  /*a1e0*/  FMNMX.FTZ R12, R243, R12, !PT ;  /* 0x0000000cf30c7209 */ /* 0x000fe40007810000 */
[----:B------:R-:W-:-:S02]  /*a1f0*/  ISETP.LT.OR P0, PT, R4, R236, P0 ;  /* 0x000000ec0400720c */ /* 0x000fc40000701670 */
[----:B------:R-:W-:Y:S02]  /*a200*/  ISETP.GE.AND P3, PT, R2, R231, PT ;  /* 0x000000e70200720c */ /* 0x000fe40003f66270 */
[----:B------:R-:W-:Y:S02]  /*a210*/  FSEL R175, R175, -INF , !P1 ;  /* 0xff800000afaf7808 */ /* 0x000fe40004800000 */
[----:B------:R-:W-:Y:S02]  /*a220*/  FMNMX.FTZ R4, R193, R6, !PT ;  /* 0x00000006c1047209 */ /* 0x000fe40007810000 */
[----:B------:R-:W-:Y:S02]  /*a230*/  ISETP.GE.AND P5, PT, R10, R237, PT ;  /* 0x000000ed0a00720c */ /* 0x000fe40003fa6270 */
[----:B------:R-:W-:Y:S02]  /*a240*/  ISETP.LT.OR P6, PT, R2, R238, P6 ;  /* 0x000000ee0200720c */ /* 0x000fe400037c1670 */
[----:B------:R-:W-:-:S02]  /*a250*/  FSEL R181, R181, -INF , !P4 ;  /* 0xff800000b5b57808 */ /* 0x000fc40006000000 */
[----:B------:R-:W-:Y:S02]  /*a260*/  FMNMX.FTZ R12, R183, R12, !PT ;  /* 0x0000000cb70c7209 */ /* 0x000fe40007810000 */
[----:B------:R-:W-:Y:S02]  /*a270*/  ISETP.LT.OR P3, PT, R2, R236, P3 ;  /* 0x000000ec0200720c */ /* 0x000fe40001f61670 */
[C---:B------:R-:W-:Y:S02]  /*a280*/  ISETP.GE.AND P1, PT, R10.reuse, R231, PT ;  /* 0x000000e70a00720c */ /* 0x040fe40003f26270 */
[----:B------:R-:W-:Y:S02]  /*a290*/  FSEL R173, R173, -INF , !P0 ;  /* 0xff800000adad7808 */ /* 0x000fe40004000000 */
[----:B------:R-:W-:Y:S02]  /*a2a0*/  FMNMX.FTZ R4, R175, R4, !PT ;  /* 0x00000004af047209 */ /* 0x000fe40007810000 */
[----:B------:R-:W-:-:S02]  /*a2b0*/  ISETP.LT.OR P5, PT, R10, R238, P5 ;  /* 0x000000ee0a00720c */ /* 0x000fc40002fa1670 */
[----:B------:R-:W-:Y:S02]  /*a2c0*/  FSEL R179, R179, -INF , !P6 ;  /* 0xff800000b3b37808 */ /* 0x000fe40007000000 */
        /* <DEDUP_REMOVED lines=25> */
[--C-:B------:R-:W-:Y:S01]  /*a460*/  FFMA.FTZ R168, R15, c[0x0][0x23c], -R30.reuse ;  /* 0x00008f000fa87a23 */ /* 0x100fe2000001081e */
[----:B------:R-:W-:Y:S01]  /*a470*/  FSEL R6, R165, RZ, P0 ;  /* 0x000000ffa5067208 */ /* 0x000fe20000000000 */
[----:B------:R-:W-:-:S02]  /*a480*/  FFMA.FTZ R35, R13, c[0x0][0x23c], -R30 ;  /* 0x00008f000d237a23 */ /* 0x000fc4000001081e */
[--C-:B------:R-:W-:Y:S01]  /*a490*/  FFMA.FTZ R32, R0, c[0x0][0x23c], -R28.reuse ;  /* 0x00008f0000207a23 */ /* 0x100fe2000001081c */
[----:B------:R-:W-:Y:S01]  /*a4a0*/  LDSM.16.MT88.4 R12, [R217+0x10000] ;  /* 0x01000000d90c783b */ /* 0x000fe20000004200 */
[--C-:B------:R-:W-:Y:S01]  /*a4b0*/  FFMA.FTZ R2, R9, c[0x0][0x23c], -R28.reuse ;  /* 0x00008f0009027a23 */ /* 0x100fe2000001081c */
[----:B------:R-:W-:Y:S01]  /*a4c0*/  MUFU.EX2 R168, R168 ;  /* 0x000000a800a87308 */ /* 0x000fe20000000800 */
[----:B------:R-:W-:Y:S02]  /*a4d0*/  FFMA.FTZ R0, R11, c[0x0][0x23c], -R28 ;  /* 0x00008f000b007a23 */ /* 0x000fe4000001081c */
[----:B------:R-:W1:Y:S01]  /*a4e0*/  LDSM.16.MT88.4 R8, [R218+0x10000] ;  /* 0x01000000da08783b */ /* 0x000e620000004200 */
[----:B------:R-:W-:Y:S02]  /*a4f0*/  FADD.FTZ R4, R164, -R5 ;  /* 0x80000005a4047221 */ /* 0x000fe40000010000 */
[----:B------:R-:W-:Y:S02]  /*a500*/  FADD.FTZ R6, R3, -R6 ;  /* 0x8000000603067221 */ /* 0x000fe40000010000 */
[--C-:B------:R-:W-:Y:S01]  /*a510*/  FFMA.FTZ R34, R19, c[0x0][0x23c], -R30.reuse ;  /* 0x00008f0013227a23 */ /* 0x100fe2000001081e */
[----:B------:R-:W2:Y:S01]  /*a520*/  MUFU.EX2 R35, R35 ;  /* 0x0000002300237308 */ /* 0x000ea20000000800 */
[----:B------:R-:W-:-:S02]  /*a530*/  FFMA.FTZ R33, R17, c[0x0][0x23c], -R30 ;  /* 0x00008f0011217a23 */ /* 0x000fc4000001081e */
[----:B------:R-:W-:Y:S01]  /*a540*/  FFMA.FTZ R171, R7, c[0x0][0x23c], -R28 ;  /* 0x00008f0007ab7a23 */ /* 0x000fe2000001081c */
[----:B------:R-:W3:Y:S01]  /*a550*/  LDSM.16.MT88.4 R16, [R220+0x10000] ;  /* 0x01000000dc10783b */ /* 0x000ee20000004200 */
[----:B------:R-:W-:Y:S02]  /*a560*/  FMUL.FTZ R164, R4, c[0x0][0x23c] ;  /* 0x00008f0004a47a20 */ /* 0x000fe40000410000 */
[----:B------:R-:W-:Y:S01]  /*a570*/  FMUL.FTZ R3, R6, c[0x0][0x23c] ;  /* 0x00008f0006037a20 */ /* 0x000fe20000410000 */
[----:B------:R-:W-:Y:S01]  /*a580*/  MUFU.EX2 R34, R34 ;  /* 0x0000002200227308 */ /* 0x000fe20000000800 */
[--C-:B------:R-:W-:Y:S02]  /*a590*/  FFMA.FTZ R170, R187, c[0x0][0x23c], -R30.reuse ;  /* 0x00008f00bbaa7a23 */ /* 0x100fe4000001081e */
[--C-:B------:R-:W-:Y:S02]  /*a5a0*/  FFMA.FTZ R172, R23, c[0x0][0x23c], -R30.reuse ;  /* 0x00008f0017ac7a23 */ /* 0x100fe4000001081e */
[----:B------:R-:W-:-:S02]  /*a5b0*/  FFMA.FTZ R187, R21, c[0x0][0x23c], -R30 ;  /* 0x00008f0015bb7a23 */ /* 0x000fc4000001081e */
[----:B------:R-:W-:Y:S01]  /*a5c0*/  LDSM.16.MT88.4 R20, [R216+0x16000] ;  /* 0x01600000d814783b */ /* 0x000fe20000004200 */
[----:B------:R-:W4:Y:S01]  /*a5d0*/  MUFU.EX2 R33, R33 ;  /* 0x0000002100217308 */ /* 0x000f220000000800 */
[----:B--2---:R-:W-:Y:S01]  /*a5e0*/  F2FP.PACK_AB R4, R35, R168 ;  /* 0x000000a82304723e */ /* 0x004fe200000000ff */
[----:B------:R-:W-:Y:S02]  /*a5f0*/  FFMA.FTZ R174, R191, c[0x0][0x23c], -R28 ;  /* 0x00008f00bfae7a23 */ /* 0x000fe4000001081c */
[----:B------:R-:W-:Y:S02]  /*a600*/  FFMA.FTZ R185, R185, c[0x0][0x23c], -R30 ;  /* 0x00008f00b9b97a23 */ /* 0x000fe4000001081e */
[--C-:B------:R-:W-:Y:S02]  /*a610*/  FFMA.FTZ R189, R189, c[0x0][0x23c], -R28.reuse ;  /* 0x00008f00bdbd7a23 */ /* 0x100fe4000001081c */
[----:B------:R-:W-:Y:S01]  /*a620*/  MUFU.EX2 R32, R32 ;  /* 0x0000002000207308 */ /* 0x000fe20000000800 */
[----:B------:R-:W-:-:S02]  /*a630*/  FFMA.FTZ R176, R27, c[0x0][0x23c], -R28 ;  /* 0x00008f001bb07a23 */ /* 0x000fc4000001081c */
[----:B------:R-:W-:Y:S02]  /*a640*/  FFMA.FTZ R191, R25, c[0x0][0x23c], -R28 ;  /* 0x00008f0019bf7a23 */ /* 0x000fe4000001081c */
[----:B------:R-:W-:Y:S01]  /*a650*/  LDSM.16.MT88.4 R24, [R216+0x10800] ;  /* 0x01080000d818783b */ /* 0x000fe20000004200 */
[--C-:B------:R-:W-:Y:S02]  /*a660*/  FFMA.FTZ R180, R180, c[0x0][0x23c], -R30.reuse ;  /* 0x00008f00b4b47a23 */ /* 0x100fe4000001081e */
[----:B------:R-:W2:Y:S01]  /*a670*/  MUFU.EX2 R2, R2 ;  /* 0x0000000200027308 */ /* 0x000ea20000000800 */
[----:B----4-:R-:W-:Y:S01]  /*a680*/  F2FP.PACK_AB R6, R33, R34 ;  /* 0x000000222106723e */ /* 0x010fe200000000ff */
[--C-:B------:R-:W-:Y:S02]  /*a690*/  FFMA.FTZ R178, R178, c[0x0][0x23c], -R30.reuse ;  /* 0x00008f00b2b27a23 */ /* 0x100fe4000001081e */
[--C-:B------:R-:W-:Y:S02]  /*a6a0*/  FFMA.FTZ R182, R245, c[0x0][0x23c], -R30.reuse ;  /* 0x00008f00f5b67a23 */ /* 0x100fe4000001081e */
[----:B------:R-:W-:-:S02]  /*a6b0*/  FFMA.FTZ R243, R243, c[0x0][0x23c], -R30 ;  /* 0x00008f00f3f37a23 */ /* 0x000fc4000001081e */
[----:B------:R-:W-:Y:S01]  /*a6c0*/  MUFU.EX2 R0, R0 ;  /* 0x0000000000007308 */ /* 0x000fe20000000800 */
[--C-:B------:R-:W-:Y:S02]  /*a6d0*/  FFMA.FTZ R184, R199, c[0x0][0x23c], -R28.reuse ;  /* 0x00008f00c7b87a23 */ /* 0x100fe4000001081c */
[--C-:B------:R-:W-:Y:S02]  /*a6e0*/  FFMA.FTZ R197, R197, c[0x0][0x23c], -R28.reuse ;  /* 0x00008f00c5c57a23 */ /* 0x100fe4000001081c */
[--C-:B------:R-:W-:Y:S02]  /*a6f0*/  FFMA.FTZ R186, R195, c[0x0][0x23c], -R28.reuse ;  /* 0x00008f00c3ba7a23 */ /* 0x100fe4000001081c */
[--C-:B------:R-:W-:Y:S01]  /*a700*/  FFMA.FTZ R193, R193, c[0x0][0x23c], -R28.reuse ;  /* 0x00008f00c1c17a23 */ /* 0x100fe2000001081c */
[----:B------:R-:W4:Y:S01]  /*a710*/  MUFU.EX2 R171, R171 ;  /* 0x000000ab00ab7308 */ /* 0x000f220000000800 */
[----:B--2---:R-:W-:Y:S01]  /*a720*/  F2FP.PACK_AB R5, R2, R32 ;  /* 0x000000200205723e */ /* 0x004fe200000000ff */
[----:B------:R-:W-:-:S02]  /*a730*/  FFMA.FTZ R192, R173, c[0x0][0x23c], -R28 ;  /* 0x00008f00adc07a23 */ /* 0x000fc4000001081c */
[--C-:B------:R-:W-:Y:S02]  /*a740*/  FFMA.FTZ R183, R183, c[0x0][0x23c], -R30.reuse ;  /* 0x00008f00b7b77a23 */ /* 0x100fe4000001081e */
[--C-:B------:R-:W-:Y:S02]  /*a750*/  FFMA.FTZ R188, R181, c[0x0][0x23c], -R30.reuse ;  /* 0x00008f00b5bc7a23 */ /* 0x100fe4000001081e */
[----:B------:R-:W2:Y:S01]  /*a760*/  MUFU.EX2 R164, R164 ;  /* 0x000000a400a47308 */ /* 0x000ea20000000800 */
[--C-:B------:R-:W-:Y:S02]  /*a770*/  FFMA.FTZ R179, R179, c[0x0][0x23c], -R30.reuse ;  /* 0x00008f00b3b37a23 */ /* 0x100fe4000001081e */
[----:B------:R-:W-:Y:S02]  /*a780*/  FFMA.FTZ R190, R177, c[0x0][0x23c], -R30 ;  /* 0x00008f00b1be7a23 */ /* 0x000fe4000001081e */
[--C-:B------:R-:W-:Y:S02]  /*a790*/  FFMA.FTZ R175, R175, c[0x0][0x23c], -R28.reuse ;  /* 0x00008f00afaf7a23 */ /* 0x100fe4000001081c */
[--C-:B------:R-:W-:Y:S01]  /*a7a0*/  FFMA.FTZ R173, R31, c[0x0][0x23c], -R28.reuse ;  /* 0x00008f001fad7a23 */ /* 0x100fe2000001081c */
[----:B------:R-:W5:Y:S01]  /*a7b0*/  MUFU.EX2 R3, R3 ;  /* 0x0000000300037308 */ /* 0x000f620000000800 */
[----:B----4-:R-:W-:Y:S01]  /*a7c0*/  F2FP.PACK_AB R7, R171, R0 ;  /* 0x00000000ab07723e */ /* 0x010fe200000000ff */
[----:B------:R-:W-:-:S02]  /*a7d0*/  FFMA.FTZ R194, R29, c[0x0][0x23c], -R28 ;  /* 0x00008f001dc27a23 */ /* 0x000fc4000001081c */
[----:B------:R-:W-:Y:S01]  /*a7e0*/  LDSM.16.MT88.4 R28, [R216+0x11800] ;  /* 0x01180000d81c783b */ /* 0x000fe20000004200 */
[----:B--2---:R-:W-:-:S03]  /*a7f0*/  FMUL.FTZ R152, R152, R164 ;  /* 0x000000a498987220 */ /* 0x004fc60000410000 */
[----:B------:R-:W-:Y:S01]  /*a800*/  MUFU.EX2 R170, R170 ;  /* 0x000000aa00aa7308 */ /* 0x000fe20000000800 */
[-C--:B------:R-:W-:Y:S02]  /*a810*/  FMUL.FTZ R153, R153, R164.reuse ;  /* 0x000000a499997220 */ /* 0x080fe40000410000 */
[-C--:B------:R-:W-:Y:S02]  /*a820*/  FMUL.FTZ R148, R148, R164.reuse ;  /* 0x000000a494947220 */ /* 0x080fe40000410000 */
[----:B------:R-:W-:Y:S02]  /*a830*/  FMUL.FTZ R149, R149, R164 ;  /* 0x000000a495957220 */ /* 0x000fe40000410000 */
[-C--:B-----5:R-:W-:Y:S01]  /*a840*/  FMUL.FTZ R154, R154, R3.reuse ;  /* 0x000000039a9a7220 */ /* 0x0a0fe20000410000 */
        /* <DEDUP_REMOVED lines=15> */
[----:B------:R-:W4:Y:S01]  /*a940*/  MUFU.EX2 R187, R187 ;  /* 0x000000bb00bb7308 */ /* 0x000f220000000800 */
        /* <DEDUP_REMOVED lines=10> */
[----:B------:R-:W5:Y:S01]  /*a9f0*/  LDSM.16.MT88.4 R12, [R218+0x12000] ;  /* 0x01200000da0c783b */ /* 0x000f620000004200 */
[-C--:B------:R-:W-:Y:S01]  /*aa00*/  FMUL.FTZ R158, R158, R3.reuse ;  /* 0x000000039e9e7220 */ /* 0x080fe20000410000 */
[----:B------:R-:W1:Y:S01]  /*aa10*/  MUFU.EX2 R189, R189 ;  /* 0x000000bd00bd7308 */ /* 0x000e620000000800 */
[----:B------:R-:W-:-:S02]  /*aa20*/  FMUL.FTZ R159, R159, R3 ;  /* 0x000000039f9f7220 */ /* 0x000fc40000410000 */
[-C--:B------:R-:W-:Y:S01]  /*aa30*/  FMUL.FTZ R36, R36, R164.reuse ;  /* 0x000000a424247220 */ /* 0x080fe20000410000 */
[C---:B---3--:R-:W-:Y:S01]  /*aa40*/  HMMA.16816.F32 R160, R4.reuse, R16, R160 ;  /* 0x0000001004a0723c */ /* 0x048fe200000018a0 */
[-C--:B------:R-:W-:Y:S02]  /*aa50*/  FMUL.FTZ R37, R37, R164.reuse ;  /* 0x000000a425257220 */ /* 0x080fe40000410000 */
[-C--:B------:R-:W-:Y:S01]  /*aa60*/  FMUL.FTZ R38, R38, R3.reuse ;  /* 0x0000000326267220 */ /* 0x080fe20000410000 */
[----:B------:R-:W-:Y:S01]  /*aa70*/  MUFU.EX2 R176, R176 ;  /* 0x000000b000b07308 */ /* 0x000fe20000000800 */
[----:B------:R-:W-:Y:S02]  /*aa80*/  FMUL.FTZ R39, R39, R3 ;  /* 0x0000000327277220 */ /* 0x000fe40000410000 */
[-C--:B------:R-:W-:Y:S01]  /*aa90*/  FMUL.FTZ R40, R40, R164.reuse ;  /* 0x000000a428287220 */ /* 0x080fe20000410000 */
[----:B------:R-:W-:Y:S01]  /*aaa0*/  HMMA.16816.F32 R156, R4, R18, R156 ;  /* 0x00000012049c723c */ /* 0x000fe2000000189c */
[----:B------:R-:W3:Y:S01]  /*aab0*/  LDSM.16.MT88.4 R16, [R216+0x10000] ;  /* 0x01000000d810783b */ /* 0x000ee20000004200 */
        /* <DEDUP_REMOVED lines=12> */
[----:B------:R-:W1:Y:S01]  /*ab80*/  LDSM.16.MT88.4 R8, [R216+0x12000] ;  /* 0x01200000d808783b */ /* 0x000e620000004200 */
[-C--:B------:R-:W-:Y:S02]  /*ab90*/  FMUL.FTZ R49, R49, R164.reuse ;  /* 0x000000a431317220 */ /* 0x080fe40000410000 */
[-C--:B------:R-:W-:Y:S01]  /*aba0*/  FMUL.FTZ R50, R50, R3.reuse ;  /* 0x0000000332327220 */ /* 0x080fe20000410000 */
[----:B------:R-:W1:Y:S01]  /*abb0*/  MUFU.EX2 R178, R178 ;  /* 0x000000b200b27308 */ /* 0x000e620000000800 */
[----:B------:R-:W-:Y:S02]  /*abc0*/  FMUL.FTZ R51, R51, R3 ;  /* 0x0000000333337220 */ /* 0x000fe40000410000 */
[----:B-----5:R-:W-:Y:S01]  /*abd0*/  HMMA.16816.F32 R44, R4, R12, R44 ;  /* 0x0000000c042c723c */ /* 0x020fe2000000182c */
[----:B------:R-:W-:-:S02]  /*abe0*/  FMUL.FTZ R136, R136, R164 ;  /* 0x000000a488887220 */ /* 0x000fc40000410000 */
[-C--:B------:R-:W-:Y:S02]  /*abf0*/  FMUL.FTZ R137, R137, R164.reuse ;  /* 0x000000a489897220 */ /* 0x080fe40000410000 */
[-C--:B------:R-:W-:Y:S01]  /*ac00*/  FMUL.FTZ R138, R138, R3.reuse ;  /* 0x000000038a8a7220 */ /* 0x080fe20000410000 */
[----:B------:R-:W5:Y:S01]  /*ac10*/  MUFU.EX2 R182, R182 ;  /* 0x000000b600b67308 */ /* 0x000f620000000800 */
[-C--:B------:R-:W-:Y:S01]  /*ac20*/  FMUL.FTZ R139, R139, R3.reuse ;  /* 0x000000038b8b7220 */ /* 0x080fe20000410000 */
[C---:B------:R-:W-:Y:S01]  /*ac30*/  HMMA.16816.F32 R48, R4.reuse, R14, R48 ;  /* 0x0000000e0430723c */ /* 0x040fe20000001830 */
[-C--:B------:R-:W-:Y:S01]  /*ac40*/  FMUL.FTZ R132, R132, R164.reuse ;  /* 0x000000a484847220 */ /* 0x080fe20000410000 */
[----:B------:R-:W2:Y:S01]  /*ac50*/  LDSM.16.MT88.4 R12, [R220+0x14000] ;  /* 0x01400000dc0c783b */ /* 0x000ea20000004200 */
[-C--:B------:R-:W-:Y:S02]  /*ac60*/  FMUL.FTZ R133, R133, R164.reuse ;  /* 0x000000a485857220 */ /* 0x080fe40000410000 */
[-C--:B------:R-:W-:Y:S01]  /*ac70*/  FMUL.FTZ R134, R134, R3.reuse ;  /* 0x0000000386867220 */ /* 0x080fe20000410000 */
[----:B------:R-:W1:Y:S01]  /*ac80*/  MUFU.EX2 R243, R243 ;  /* 0x000000f300f37308 */ /* 0x000e620000000800 */
[----:B------:R-:W-:Y:S01]  /*ac90*/  FMUL.FTZ R135, R135, R3 ;  /* 0x0000000387877220 */ /* 0x000fe20000410000 */
[----:B---3--:R-:W-:Y:S01]  /*aca0*/  HMMA.16816.F32 R136, R4, R16, R136 ;  /* 0x000000100488723c */ /* 0x008fe20000001888 */
[----:B------:R-:W-:-:S02]  /*acb0*/  FMUL.FTZ R60, R60, R164 ;  /* 0x000000a43c3c7220 */ /* 0x000fc40000410000 */
[-C--:B------:R-:W-:Y:S02]  /*acc0*/  FMUL.FTZ R61, R61, R164.reuse ;  /* 0x000000a43d3d7220 */ /* 0x080fe40000410000 */
[-C--:B------:R-:W-:Y:S01]  /*acd0*/  FMUL.FTZ R62, R62, R3.reuse ;  /* 0x000000033e3e7220 */ /* 0x080fe20000410000 */
[----:B------:R-:W-:Y:S01]  /*ace0*/  MUFU.EX2 R184, R184 ;  /* 0x000000b800b87308 */ /* 0x000fe20000000800 */
[-C--:B------:R-:W-:Y:S01]  /*acf0*/  FMUL.FTZ R63, R63, R3.reuse ;  /* 0x000000033f3f7220 */ /* 0x080fe20000410000 */
[C---:B------:R-:W-:Y:S01]  /*ad00*/  HMMA.16816.F32 R132, R4.reuse, R18, R132 ;  /* 0x000000120484723c */ /* 0x040fe20000001884 */
[----:B------:R-:W3:Y:S01]  /*ad10*/  LDSM.16.MT88.4 R16, [R217+0x12000] ;  /* 0x01200000d910783b */ /* 0x000ee20000004200 */
        /* <DEDUP_REMOVED lines=98> */
[-C--:B------:R-:W-:Y:S01]  /*b340*/  FMUL.FTZ R104, R104, R164.reuse ;  /* 0x000000a468687220 */ /* 0x080fe20000410000 */
[----:B------:R-:W2:Y:S01]  /*b350*/  LDSM.16.MT88.4 R12, [R217+0x10800] ;  /* 0x01080000d90c783b */ /* 0x000ea20000004200 */
[----:B------:R-:W-:-:S02]  /*b360*/  FMUL.FTZ R105, R105, R164 ;  /* 0x000000a469697220 */ /* 0x000fc40000410000 */
[-C--:B------:R-:W-:Y:S02]  /*b370*/  FMUL.FTZ R106, R106, R3.reuse ;  /* 0x000000036a6a7220 */ /* 0x080fe40000410000 */
        /* <DEDUP_REMOVED lines=39> */
[----:B------:R-:W1:Y:S02]  /*b5f0*/  LDSM.16.MT88.4 R8, [R220+0x12800] ;  /* 0x01280000dc08783b */ /* 0x000e640000004200 */
[----:B------:R-:W-:-:S04]  /*b600*/  FADD.FTZ R3, R178, R3 ;  /* 0x00000003b2037221 */ /* 0x000fc80000010000 */
[----:B-----5:R-:W-:Y:S01]  /*b610*/  FADD.FTZ R0, R182, R3 ;  /* 0x00000003b6007221 */ /* 0x020fe20000010000 */
[----:B--2---:R-:W-:Y:S01]  /*b620*/  HMMA.16816.F32 R144, R4, R12, R144 ;  /* 0x0000000c0490723c */ /* 0x004fe20000001890 */
[----:B------:R-:W-:Y:S02]  /*b630*/  MOV R3, R165 ;  /* 0x000000a500037202 */ /* 0x000fe40000000f00 */
        /* <DEDUP_REMOVED lines=45> */
[----:B------:R-:W-:-:S02]  /*b910*/  F2FP.PACK_AB R4, R178, R180 ;  /* 0x000000b4b204723e */ /* 0x000fc400000000ff */
[----:B------:R-:W-:Y:S02]  /*b920*/  F2FP.PACK_AB R6, R243, R182 ;  /* 0x000000b6f306723e */ /* 0x000fe400000000ff */
[----:B------:R-:W-:Y:S01]  /*b930*/  F2FP.PACK_AB R5, R197, R184 ;  /* 0x000000b8c505723e */ /* 0x000fe200000000ff */
[----:B------:R-:W-:Y:S01]  /*b940*/  FADD.FTZ R184, R184, R191 ;  /* 0x000000bfb8b87221 */ /* 0x000fe20000010000 */
[----:B------:R-:W-:-:S03]  /*b950*/  F2FP.PACK_AB R7, R193, R186 ;  /* 0x000000bac107723e */ /* 0x000fc600000000ff */
[----:B------:R-:W-:-:S04]  /*b960*/  FADD.FTZ R197, R197, R184 ;  /* 0x000000b8c5c57221 */ /* 0x000fc80000010000 */
[----:B--2---:R-:W-:Y:S01]  /*b970*/  HMMA.16816.F32 R160, R4, R12, R160 ;  /* 0x0000000c04a0723c */ /* 0x004fe200000018a0 */
[----:B------:R-:W-:-:S04]  /*b980*/  FADD.FTZ R2, R186, R197 ;  /* 0x000000c5ba027221 */ /* 0x000fc80000010000 */
[----:B------:R-:W-:-:S03]  /*b990*/  FADD.FTZ R2, R193, R2 ;  /* 0x00000002c1027221 */ /* 0x000fc60000010000 */
        /* <DEDUP_REMOVED lines=22> */
[----:B------:R-:W-:Y:S07]  /*bb00*/  LDSM.16.MT88.4 R8, [R218+0x17000] ;  /* 0x01700000da08783b */ /* 0x000fee0000004200 */
[C---:B--2---:R-:W-:Y:S08]  /*bb10*/  HMMA.16816.F32 R68, R4.reuse, R12, R68 ;  /* 0x0000000c0444723c */ /* 0x044ff00000001844 */
[C---:B------:R-:W-:Y:S01]  /*bb20*/  HMMA.16816.F32 R72, R4.reuse, R14, R72 ;  /* 0x0000000e0448723c */ /* 0x040fe20000001848 */
[----:B------:R-:W1:Y:S07]  /*bb30*/  LDSM.16.MT88.4 R12, [R220+0x17000] ;  /* 0x01700000dc0c783b */ /* 0x000e6e0000004200 */
        /* <DEDUP_REMOVED lines=14> */
[----:B------:R-:W5:Y:S07]  /*bc20*/  LDSM.16.MT88.4 R8, [R217+0x11800] ;  /* 0x01180000d908783b */ /* 0x000f6e0000004200 */
[C---:B--2---:R-:W-:Y:S08]  /*bc30*/  HMMA.16816.F32 R116, R4.reuse, R24, R116 ;  /* 0x000000180474723c */ /* 0x044ff00000001874 */
        /* <DEDUP_REMOVED lines=14> */
[----:B---3--:R-:W-:Y:S01]  /*bd20*/  HMMA.16816.F32 R160, R4, R16, R160 ;  /* 0x0000001004a0723c */ /* 0x008fe200000018a0 */
        /* <DEDUP_REMOVED lines=44> */
.L_x_1168:
        /* <DEDUP_REMOVED lines=43> */
.L_x_1175:
        /* <DEDUP_REMOVED lines=108> */
.L_x_1173:
[----:B------:R-:W2:Y:S01]  /*c960*/  LDL.64 R12, [R1] ;  /* 0x00000000010c7983 */ /* 0x000ea20000100a00 */
[----:B------:R-:W-:Y:S01]  /*c970*/  UIADD3 UR6, UR27, -0x1, URZ ;  /* 0xffffffff1b067890 */ /* 0x000fe2000fffe03f */
[----:B------:R-:W-:Y:S04]  /*c980*/  DEPBAR.LE SB0, 0x0 ;  /* 0x000080000000791a */ /* 0x000fe80000000000 */
[----:B------:R3:W-:Y:S01]  /*c990*/  STL.64 [R1+0x30], R40 ;  /* 0x0000302801007387 */ /* 0x0007e20000100a00 */
[----:B------:R-:W-:Y:S01]  /*c9a0*/  UIADD3 UR15, UR7, -UR14, URZ ;  /* 0x8000000e070f7290 */ /* 0x000fe2000fffe03f */
[----:B------:R-:W-:Y:S01]  /*c9b0*/  MOV R246, UR6 ;  /* 0x0000000600f67c02 */ /* 0x000fe20008000f00 */
[----:B------:R-:W-:Y:S02]  /*c9c0*/  USHF.R.S32.HI UR5, URZ, 0x1f, UR6 ;  /* 0x0000001f3f057899 */ /* 0x000fe40008011406 */
[----:B------:R-:W-:Y:S01]  /*c9d0*/  BAR.SYNC.DEFER_BLOCKING 0x0 ;  /* 0x0000000000007b1d */ /* 0x000fe20000010000 */
[----:B------:R-:W-:Y:S01]  /*c9e0*/  UIMAD UR4, UR17, UR6, URZ ;  /* 0x00000006110472a4 */ /* 0x000fe2000f8e023f */
[----:B------:R-:W-:Y:S01]  /*c9f0*/  MOV R3, UR15 ;  /* 0x0000000f00037c02 */ /* 0x000fe20008000f00 */
[----:B------:R-:W-:Y:S01]  /*ca00*/  IMAD.WIDE.U32 R10, R246, UR31, R248 ;  /* 0x0000001ff60a7c25 */ /* 0x000fe2000f8e00f8 */
[----:B------:R-:W-:Y:S02]  /*ca10*/  UISETP.GT.AND UP0, UPT, UR6, UR9, UPT ;  /* 0x000000090600728c */ /* 0x000fe4000bf04270 */
[----:B------:R-:W-:Y:S02]  /*ca20*/  UIMAD UR4, UR5, UR31, UR4 ;  /* 0x0000001f050472a4 */ /* 0x000fe4000f8e0204 */
        /* <DEDUP_REMOVED lines=8> */
[----:B------:R-:W-:Y:S05]  /*cab0*/  @P5 STS.128 [R230+0x10000], RZ ;  /* 0x010000ffe6005388 */ /* 0x000fea0000000c00 */
[----:B---3--:R-:W3:Y:S05]  /*cac0*/  LDL.64 R40, [R1+0x18] ;  /* 0x0000180001287983 */ /* 0x008eea0000100a00 */
[----:B------:R4:W-:Y:S05]  /*cad0*/  STL.64 [R1+0x28], R38 ;  /* 0x0000282601007387 */ /* 0x0009ea0000100a00 */
[----:B------:R-:W-:Y:S01]  /*cae0*/  @!PT LDS RZ, [RZ] ;  /* 0x00000000fffff984 */ /* 0x000fe20000000800 */
[----:B------:R-:W-:Y:S01]  /*caf0*/  @!PT LDS RZ, [RZ] ;  /* 0x00000000fffff984 */ /* 0x000fe20000000800 */
[----:B------:R-:W-:Y:S01]  /*cb00*/  @!PT LDS RZ, [RZ] ;  /* 0x00000000fffff984 */ /* 0x000fe20000000800 */
[----:B------:R1:W-:Y:S05]  /*cb10*/  @!P5 LDGSTS.E.BYPASS.LTC128B.128 [R230+0x10000], [R26.64] ;  /* 0x100000001ae6dfae */ /* 0x0003ea000b901d52 */
[----:B------:R-:W-:Y:S05]  /*cb20*/  @P4 STS.128 [R230+0x12000], RZ ;  /* 0x012000ffe6004388 */ /* 0x000fea0000000c00 */
[----:B----4-:R-:W4:Y:S05]  /*cb30*/  LDL.64 R38, [R1+0x10] ;  /* 0x0000100001267983 */ /* 0x010f2a0000100a00 */
[----:B------:R1:W-:Y:S05]  /*cb40*/  STL.64 [R1+0x20], R36 ;  /* 0x0000202401007387 */ /* 0x0003ea0000100a00 */
        /* <DEDUP_REMOVED lines=20> */
[----:B------:R-:W-:Y:S04]  /*cc90*/  @!P5 LEA.HI.X R15, R10, c[0x0][0x174], R9, 0x1, P1 ;  /* 0x00005d000a0fda11 */ /* 0x000fe800008f0c09 */
[----:B------:R-:W-:Y:S05]  /*cca0*/  @P3 STS.128 [R230+0x14000], RZ ;  /* 0x014000ffe6003388 */ /* 0x000fea0000000c00 */
[----:B------:R-:W-:Y:S01]  /*ccb0*/  @!PT LDS RZ, [RZ] ;  /* 0x00000000fffff984 */ /* 0x000fe20000000800 */
[----:B------:R-:W-:Y:S01]  /*ccc0*/  @!PT LDS RZ, [RZ] ;  /* 0x00000000fffff984 */ /* 0x000fe20000000800 */
[----:B------:R-:W-:Y:S01]  /*ccd0*/  @!PT LDS RZ, [RZ] ;  /* 0x00000000fffff984 */ /* 0x000fe20000000800 */
[----:B------:R1:W-:Y:S01]  /*cce0*/  @!P3 LDGSTS.E.BYPASS.LTC128B.128 [R230+0x14000], [R30.64+0x100] ;  /* 0x140001001ee6bfae */ /* 0x0003e2000b901d52 */
[C---:B---3--:R-:W-:Y:S04]  /*ccf0*/  LEA R10, P6, R3.reuse, R40, 0x6 ;  /* 0x00000028030a7211 */ /* 0x048fe800078c30ff */
[----:B------:R-:W-:Y:S01]  /*cd00*/  @P2 STS.128 [R230+0x16000], RZ ;  /* 0x016000ffe6002388 */ /* 0x000fe20000000c00 */
[----:B------:R-:W-:Y:S04]  /*cd10*/  LEA.HI.X.SX32 R11, R3, R41, 0x6, P6 ;  /* 0x00000029030b7211 */ /* 0x000fe800030f36ff */
[----:B------:R-:W-:Y:S01]  /*cd20*/  @!PT LDS RZ, [RZ] ;  /* 0x00000000fffff984 */ /* 0x000fe20000000800 */
[----:B------:R-:W-:Y:S01]  /*cd30*/  @!PT LDS RZ, [RZ] ;  /* 0x00000000fffff984 */ /* 0x000fe20000000800 */
[----:B------:R-:W-:Y:S01]  /*cd40*/  @!PT LDS RZ, [RZ] ;  /* 0x00000000fffff984 */ /* 0x000fe20000000800 */
[----:B------:R1:W-:Y:S01]  /*cd50*/  @!P2 LDGSTS.E.BYPASS.LTC128B.128 [R230+0x16000], [R30.64+0x180] ;  /* 0x160001801ee6afae */ /* 0x0003e2000b901d52 */
[----:B------:R-:W-:Y:S04]  /*cd60*/  IMAD R250, R11, c[0x0][0x1a0], RZ ;  /* 0x000068000bfa7a24 */ /* 0x000fe800078e02ff */
[----:B------:R-:W-:Y:S01]  /*cd70*/  @P5 STS.128 [R230+0x10800], RZ ;  /* 0x010800ffe6005388 */ /* 0x000fe20000000c00 */
[C---:B------:R-:W-:Y:S02]  /*cd80*/  IMAD R250, R10.reuse, c[0x0][0x1a4], R250 ;  /* 0x000069000afa7a24 */ /* 0x040fe400078e02fa */
[----:B------:R-:W-:Y:S02]  /*cd90*/  IMAD.WIDE.U32 R10, R10, c[0x0][0x1a0], RZ ;  /* 0x000068000a0a7a25 */ /* 0x000fe400078e00ff */
[----:B------:R-:W-:Y:S01]  /*cda0*/  @!PT LDS RZ, [RZ] ;  /* 0x00000000fffff984 */ /* 0x000fe20000000800 */
[----:B------:R-:W-:Y:S01]  /*cdb0*/  @!PT LDS RZ, [RZ] ;  /* 0x00000000fffff984 */ /* 0x000fe20000000800 */
[----:B------:R-:W-:Y:S01]  /*cdc0*/  @!PT LDS RZ, [RZ] ;  /* 0x00000000fffff984 */ /* 0x000fe20000000800 */
[----:B------:R2:W-:Y:S03]  /*cdd0*/  @!P5 LDGSTS.E.BYPASS.LTC128B.128 [R230+0x10800], [R22.64] ;  /* 0x1080000016e6dfae */ /* 0x0005e6000b901d52 */
[C---:B------:R-:W-:Y:S02]  /*cde0*/  LEA R198, P6, R10.reuse, R243, 0x1 ;  /* 0x000000f30ac67211 */ /* 0x040fe400078c08ff */
[----:B------:R-:W-:Y:S01]  /*cdf0*/  IADD3 R250, R11, R250, RZ ;  /* 0x000000fa0bfa7210 */ /* 0x000fe20007ffe0ff */
[----:B------:R-:W-:Y:S03]  /*ce00*/  @P4 STS.128 [R230+0x12800], RZ ;  /* 0x012800ffe6004388 */ /* 0x000fe60000000c00 */
[----:B------:R-:W-:Y:S05]  /*ce10*/  LEA.HI.X R199, R10, R242, R250, 0x1, P6 ;  /* 0x000000f20ac77211 */ /* 0x000fea00030f0cfa */
[----:B------:R-:W-:Y:S01]  /*ce20*/  @!PT LDS RZ, [RZ] ;  /* 0x00000000fffff984 */ /* 0x000fe20000000800 */
[----:B------:R-:W-:Y:S01]  /*ce30*/  @!PT LDS RZ, [RZ] ;  /* 0x00000000fffff984 */ /* 0x000fe20000000800 */
[----:B------:R-:W-:Y:S01]  /*ce40*/  @!PT LDS RZ, [RZ] ;  /* 0x00000000fffff984 */ /* 0x000fe20000000800 */
[----:B------:R3:W-:Y:S01]  /*ce50*/  @!P4 LDGSTS.E.BYPASS.LTC128B.128 [R230+0x12800], [R198.64+0x80] ;  /* 0x12800080c6e6cfae */ /* 0x0007e2000b901d52 */
[C---:B----4-:R-:W-:Y:S04]  /*ce60*/  LEA R34, P1, R3.reuse, R38, 0x6 ;  /* 0x0000002603227211 */ /* 0x050fe800078230ff */
        /* <DEDUP_REMOVED lines=13> */
[----:B------:R3:W-:Y:S03]  /*cf40*/  @!P2 LDGSTS.E.BYPASS.LTC128B.128 [R230+0x16800], [R198.64+0x180] ;  /* 0x16800180c6e6afae */ /* 0x0007e6000b901d52 */
[----:B------:R-:W-:Y:S02]  /*cf50*/  IADD3 R246, R35, R246, RZ ;  /* 0x000000f623f67210 */ /* 0x000fe40007ffe0ff */
[----:B------:R-:W-:Y:S05]  /*cf60*/  @P5 STS.128 [R230+0x11000], RZ ;  /* 0x011000ffe6005388 */ /* 0x000fea0000000c00 */
[----:B------:R-:W-:Y:S01]  /*cf70*/  @!PT LDS RZ, [RZ] ;  /* 0x00000000fffff984 */ /* 0x000fe20000000800 */
[----:B------:R-:W-:Y:S01]  /*cf80*/  @!PT LDS RZ, [RZ] ;  /* 0x00000000fffff984 */ /* 0x000fe20000000800 */
[----:B------:R-:W-:Y:S01]  /*cf90*/  @!PT LDS RZ, [RZ] ;  /* 0x00000000fffff984 */ /* 0x000fe20000000800 */
[----:B------:R4:W-:Y:S01]  /*cfa0*/  @!P5 LDGSTS.E.BYPASS.LTC128B.128 [R230+0x11000], [R18.64] ;  /* 0x1100000012e6dfae */ /* 0x0009e2000b901d52 */
[C---:B------:R-:W-:Y:S04]  /*cfb0*/  LEA R190, P0, R3.reuse, R36, 0x6 ;  /* 0x0000002403be7211 */ /* 0x040fe800078030ff */
[----:B------:R-:W-:Y:S01]  /*cfc0*/  @P4 STS.128 [R230+0x13000], RZ ;  /* 0x013000ffe6004388 */ /* 0x000fe20000000c00 */
[----:B------:R-:W-:Y:S01]  /*cfd0*/  LEA.HI.X.SX32 R191, R3, R37, 0x6, P0 ;  /* 0x0000002503bf7211 */ /* 0x000fe200000f36ff */
[----:B------:R-:W-:Y:S04]  /*cfe0*/  IMAD.WIDE.U32 R174, R190, c[0x0][0x1a0], RZ ;  /* 0x00006800beae7a25 */ /* 0x000fe800078e00ff */
[----:B------:R-:W-:Y:S01]  /*cff0*/  IMAD R3, R191, c[0x0][0x1a0], RZ ;  /* 0x00006800bf037a24 */ /* 0x000fe200078e02ff */
[-C--:B------:R-:W-:Y:S03]  /*d000*/  LEA R194, P0, R174, R243.reuse, 0x1 ;  /* 0x000000f3aec27211 */ /* 0x080fe600078008ff */
[----:B------:R-:W-:Y:S01]  /*d010*/  IMAD R3, R190, c[0x0][0x1a4], R3 ;  /* 0x00006900be037a24 */ /* 0x000fe200078e0203 */
[C---:B------:R-:W-:Y:S03]  /*d020*/  LEA R190, P1, R34.reuse, R243, 0x1 ;  /* 0x000000f322be7211 */ /* 0x040fe600078208ff */
[----:B------:R-:W-:Y:S01]  /*d030*/  IMAD.IADD R3, R175, 0x1, R3 ;  /* 0x00000001af037824 */ /* 0x000fe200078e0203 */
[-C--:B------:R-:W-:Y:S04]  /*d040*/  LEA.HI.X R191, R34, R242.reuse, R246, 0x1, P1 ;  /* 0x000000f222bf7211 */ /* 0x080fe800008f0cf6 */
[----:B------:R-:W-:Y:S01]  /*d050*/  LEA.HI.X R195, R174, R242, R3, 0x1, P0 ;  /* 0x000000f2aec37211 */ /* 0x000fe200000f0c03 */
        /* <DEDUP_REMOVED lines=35> */
[----:B------:R-:W2:Y:S05]  /*d290*/  LDSM.16.M88.4 R168, [R225+0x8000] ;  /* 0x00800000e1a8783b */ /* 0x000eaa0000000200 */
[----:B------:R-:W4:Y:S05]  /*d2a0*/  LDSM.16.M88.4 R172, [R225+0x8800] ;  /* 0x00880000e1ac783b */ /* 0x000f2a0000000200 */
[----:B------:R-:W4:Y:S05]  /*d2b0*/  LDSM.16.M88.4 R176, [R225+0x9000] ;  /* 0x00900000e1b0783b */ /* 0x000f2a0000000200 */
[----:B------:R-:W0:Y:S05]  /*d2c0*/  LDGDEPBAR ;  /* 0x00000000000079af */ /* 0x000e2a0000000000 */
[----:B------:R-:W4:Y:S05]  /*d2d0*/  LDSM.16.M88.4 R180, [R225+0x9800] ;  /* 0x00980000e1b4783b */ /* 0x000f2a0000000200 */
[----:B------:R-:W-:Y:S05]  /*d2e0*/  LDSM.16.M88.4 R184, [R224] ;  /* 0x00000000e0b8783b */ /* 0x000fea0000000200 */
[----:B-1----:R-:W1:Y:S05]  /*d2f0*/  LDSM.16.M88.4 R188, [R223] ;  /* 0x00000000dfbc783b */ /* 0x002e6a0000000200 */
[----:B------:R-:W1:Y:S01]  /*d300*/  LDSM.16.M88.4 R192, [R215] ;  /* 0x00000000d7c0783b */ /* 0x000e620000000200 */
[C---:B--2---:R-:W-:Y:S04]  /*d310*/  HMMA.16816.F32 R4, R164.reuse, R168, RZ ;  /* 0x000000a8a404723c */ /* 0x044fe800000018ff */
[----:B---3--:R-:W2:Y:S03]  /*d320*/  LDSM.16.M88.4 R196, [R214] ;  /* 0x00000000d6c4783b */ /* 0x008ea60000000200 */
[----:B------:R-:W-:Y:S01]  /*d330*/  MOV R168, R12 ;  /* 0x0000000c00a87202 */ /* 0x000fe20000000f00 */
[C---:B------:R-:W-:Y:S01]  /*d340*/  HMMA.16816.F32 R8, R164.reuse, R170, RZ ;  /* 0x000000aaa408723c */ /* 0x040fe200000018ff */
[----:B------:R-:W-:Y:S07]  /*d350*/  MOV R169, R13 ;  /* 0x0000000d00a97202 */ /* 0x000fee0000000f00 */
[C---:B----4-:R-:W-:Y:S08]  /*d360*/  HMMA.16816.F32 R12, R164.reuse, R172, RZ ;  /* 0x000000aca40c723c */ /* 0x050ff000000018ff */
[C---:B------:R-:W-:Y:S01]  /*d370*/  HMMA.16816.F32 R16, R164.reuse, R174, RZ ;  /* 0x000000aea410723c */ /* 0x040fe200000018ff */
[----:B------:R-:W-:Y:S07]  /*d380*/  LDSM.16.M88.4 R172, [R219+0x8000] ;  /* 0x00800000dbac783b */ /* 0x000fee0000000200 */
[C---:B------:R-:W-:Y:S08]  /*d390*/  HMMA.16816.F32 R20, R164.reuse, R176, RZ ;  /* 0x000000b0a414723c */ /* 0x040ff000000018ff */
[C---:B------:R-:W-:Y:S01]  /*d3a0*/  HMMA.16816.F32 R24, R164.reuse, R178, RZ ;  /* 0x000000b2a418723c */ /* 0x040fe200000018ff */
[----:B------:R-:W-:Y:S07]  /*d3b0*/  LDSM.16.M88.4 R176, [R219+0x8800] ;  /* 0x00880000dbb0783b */ /* 0x000fee0000000200 */
[C---:B------:R-:W-:Y:S08]  /*d3c0*/  HMMA.16816.F32 R28, R164.reuse, R180, RZ ;  /* 0x000000b4a41c723c */ /* 0x040ff000000018ff */
[----:B------:R-:W-:Y:S01]  /*d3d0*/  HMMA.16816.F32 R32, R164, R182, RZ ;  /* 0x000000b6a420723c */ /* 0x000fe200000018ff */
[----:B------:R-:W3:Y:S05]  /*d3e0*/  LDSM.16.M88.4 R164, [R213] ;  /* 0x00000000d5a4783b */ /* 0x000eea0000000200 */
[----:B------:R-:W-:Y:S02]  /*d3f0*/  LDSM.16.M88.4 R180, [R219+0x9000] ;  /* 0x00900000dbb4783b */ /* 0x000fe40000000200 */
[C---:B-1----:R-:W-:Y:S07]  /*d400*/  HMMA.16816.F32 R4, R184.reuse, R188, R4 ;  /* 0x000000bcb804723c */ /* 0x042fee0000001804 */
[----:B------:R-:W-:Y:S01]  /*d410*/  IMAD.MOV.U32 R188, RZ, RZ, R168 ;  /* 0x000000ffffbc7224 */ /* 0x000fe200078e00a8 */
[C---:B------:R-:W-:Y:S04]  /*d420*/  HMMA.16816.F32 R8, R184.reuse, R190, R8 ;  /* 0x000000beb808723c */ /* 0x040fe80000001808 */
[----:B------:R-:W-:Y:S02]  /*d430*/  MOV R189, R169 ;  /* 0x000000a900bd7202 */ /* 0x000fe40000000f00 */
[----:B------:R-:W1:Y:S02]  /*d440*/  LDSM.16.M88.4 R168, [R222] ;  /* 0x00000000dea8783b */ /* 0x000e640000000200 */
[C---:B------:R-:W-:Y:S08]  /*d450*/  HMMA.16816.F32 R12, R184.reuse, R192, R12 ;  /* 0x000000c0b80c723c */ /* 0x040ff0000000180c */
[C---:B------:R-:W-:Y:S01]  /*d460*/  HMMA.16816.F32 R16, R184.reuse, R194, R16 ;  /* 0x000000c2b810723c */ /* 0x040fe20000001810 */
[----:B------:R-:W-:Y:S07]  /*d470*/  LDSM.16.M88.4 R192, [R212+0x1000] ;  /* 0x00100000d4c0783b */ /* 0x000fee0000000200 */
[C---:B--2---:R-:W-:Y:S07]  /*d480*/  HMMA.16816.F32 R20, R184.reuse, R196, R20 ;  /* 0x000000c4b814723c */ /* 0x044fee0000001814 */
[----:B------:R-:W-:Y:S01]  /*d490*/  MOV R196, R188 ;  /* 0x000000bc00c47202 */ /* 0x000fe20000000f00 */
[C---:B------:R-:W-:Y:S04]  /*d4a0*/  HMMA.16816.F32 R24, R184.reuse, R198, R24 ;  /* 0x000000c6b818723c */ /* 0x040fe80000001818 */
[----:B------:R-:W-:Y:S02]  /*d4b0*/  IMAD.MOV.U32 R197, RZ, RZ, R189 ;  /* 0x000000ffffc57224 */ /* 0x000fe400078e00bd */
[----:B------:R-:W2:Y:S02]  /*d4c0*/  LDSM.16.M88.4 R188, [R219+0x9800] ;  /* 0x00980000dbbc783b */ /* 0x000ea40000000200 */
[C---:B---3--:R-:W-:Y:S08]  /*d4d0*/  HMMA.16816.F32 R28, R184.reuse, R164, R28 ;  /* 0x000000a4b81c723c */ /* 0x048ff0000000181c */
[----:B------:R-:W-:Y:S01]  /*d4e0*/  HMMA.16816.F32 R32, R184, R166, R32 ;  /* 0x000000a6b820723c */ /* 0x000fe20000001820 */
[----:B------:R-:W-:Y:S05]  /*d4f0*/  LDSM.16.M88.4 R164, [R221] ;  /* 0x00000000dda4783b */ /* 0x000fea0000000200 */
[----:B------:R-:W-:Y:S02]  /*d500*/  LDSM.16.M88.4 R184, [R212+0x800] ;  /* 0x00080000d4b8783b */ /* 0x000fe40000000200 */
[C---:B-1----:R-:W-:Y:S08]  /*d510*/  HMMA.16816.F32 R4, R168.reuse, R172, R4 ;  /* 0x000000aca804723c */ /* 0x042ff00000001804 */
[C---:B------:R-:W-:Y:S01]  /*d520*/  HMMA.16816.F32 R8, R168.reuse, R174, R8 ;  /* 0x000000aea808723c */ /* 0x040fe20000001808 */
[----:B------:R-:W1:Y:S07]  /*d530*/  LDSM.16.M88.4 R172, [R212] ;  /* 0x00000000d4ac783b */ /* 0x000e6e0000000200 */
[C---:B------:R-:W-:Y:S08]  /*d540*/  HMMA.16816.F32 R12, R168.reuse, R176, R12 ;  /* 0x000000b0a80c723c */ /* 0x040ff0000000180c */
[C---:B------:R-:W-:Y:S01]  /*d550*/  HMMA.16816.F32 R16, R168.reuse, R178, R16 ;  /* 0x000000b2a810723c */ /* 0x040fe20000001810 */
[----:B------:R-:W3:Y:S07]  /*d560*/  LDSM.16.M88.4 R176, [R212+0x1800] ;  /* 0x00180000d4b0783b */ /* 0x000eee0000000200 */
[C---:B------:R-:W-:Y:S08]  /*d570*/  HMMA.16816.F32 R20, R168.reuse, R180, R20 ;  /* 0x000000b4a814723c */ /* 0x040ff00000001814 */
[C---:B------:R-:W-:Y:S01]  /*d580*/  HMMA.16816.F32 R24, R168.reuse, R182, R24 ;  /* 0x000000b6a818723c */ /* 0x040fe20000001818 */
[----:B------:R-:W-:Y:S07]  /*d590*/  LDSM.16.M88.4 R180, [R225+0xa000] ;  /* 0x00a00000e1b4783b */ /* 0x000fee0000000200 */
[C---:B--2---:R-:W-:Y:S08]  /*d5a0*/  HMMA.16816.F32 R28, R168.reuse, R188, R28 ;  /* 0x000000bca81c723c */ /* 0x044ff0000000181c */
[----:B------:R-:W-:Y:S01]  /*d5b0*/  HMMA.16816.F32 R32, R168, R190, R32 ;  /* 0x000000bea820723c */ /* 0x000fe20000001820 */
[----:B------:R-:W2:Y:S05]  /*d5c0*/  LDSM.16.M88.4 R168, [R226+0x2000] ;  /* 0x00200000e2a8783b */ /* 0x000eaa0000000200 */
[----:B------:R-:W4:Y:S02]  /*d5d0*/  LDSM.16.M88.4 R188, [R225+0xa800] ;  /* 0x00a80000e1bc783b */ /* 0x000f240000000200 */
        /* <DEDUP_REMOVED lines=8> */
[----:B------:R-:W-:Y:S07]  /*d660*/  LDSM.16.M88.4 R192, [R210] ;  /* 0x00000000d2c0783b */ /* 0x000fee0000000200 */
[C---:B---3--:R-:W-:Y:S08]  /*d670*/  HMMA.16816.F32 R28, R164.reuse, R176, R28 ;  /* 0x000000b0a41c723c */ /* 0x048ff0000000181c */
[----:B------:R-:W-:Y:S01]  /*d680*/  HMMA.16816.F32 R32, R164, R178, R32 ;  /* 0x000000b2a420723c */ /* 0x000fe20000001820 */
[----:B------:R-:W-:Y:S05]  /*d690*/  LDSM.16.M88.4 R164, [R224+0x2000] ;  /* 0x00200000e0a4783b */ /* 0x000fea0000000200 */
[----:B------:R-:W3:Y:S02]  /*d6a0*/  LDSM.16.M88.4 R176, [R211] ;  /* 0x00000000d3b0783b */ /* 0x000ee40000000200 */
[C---:B--2---:R-:W-:Y:S08]  /*d6b0*/  HMMA.16816.F32 R4, R168.reuse, R180, R4 ;  /* 0x000000b4a804723c */ /* 0x044ff00000001804 */
[C---:B------:R-:W-:Y:S01]  /*d6c0*/  HMMA.16816.F32 R8, R168.reuse, R182, R8 ;  /* 0x000000b6a808723c */ /* 0x040fe20000001808 */
[----:B------:R-:W2:Y:S07]  /*d6d0*/  LDSM.16.M88.4 R180, [R209] ;  /* 0x00000000d1b4783b */ /* 0x000eae0000000200 */
[C---:B----4-:R-:W-:Y:S08]  /*d6e0*/  HMMA.16816.F32 R12, R168.reuse, R188, R12 ;  /* 0x000000bca80c723c */ /* 0x050ff0000000180c */
[C---:B------:R-:W-:Y:S01]  /*d6f0*/  HMMA.16816.F32 R16, R168.reuse, R190, R16 ;  /* 0x000000bea810723c */ /* 0x040fe20000001810 */
[----:B------:R-:W-:Y:S07]  /*d700*/  LDSM.16.M88.4 R188, [R219+0xb000] ;  /* 0x00b00000dbbc783b */ /* 0x000fee0000000200 */
[C---:B-1----:R-:W-:Y:S08]  /*d710*/  HMMA.16816.F32 R20, R168.reuse, R172, R20 ;  /* 0x000000aca814723c */ /* 0x042ff00000001814 */
[C---:B------:R-:W-:Y:S01]  /*d720*/  HMMA.16816.F32 R24, R168.reuse, R174, R24 ;  /* 0x000000aea818723c */ /* 0x040fe20000001818 */
[----:B------:R-:W-:Y:S07]  /*d730*/  LDSM.16.M88.4 R172, [R222+0x2000] ;  /* 0x00200000deac783b */ /* 0x000fee0000000200 */
[C---:B------:R-:W-:Y:S08]  /*d740*/  HMMA.16816.F32 R28, R168.reuse, R184, R28 ;  /* 0x000000b8a81c723c */ /* 0x040ff0000000181c */
[----:B------:R-:W-:Y:S01]  /*d750*/  HMMA.16816.F32 R32, R168, R186, R32 ;  /* 0x000000baa820723c */ /* 0x000fe20000001820 */
[----:B------:R-:W1:Y:S05]  /*d760*/  LDSM.16.M88.4 R168, [R208] ;  /* 0x00000000d0a8783b */ /* 0x000e6a0000000200 */
[----:B------:R-:W4:Y:S02]  /*d770*/  LDSM.16.M88.4 R184, [R219+0xa000] ;  /* 0x00a00000dbb8783b */ /* 0x000f240000000200 */
[C---:B---3--:R-:W-:Y:S08]  /*d780*/  HMMA.16816.F32 R4, R164.reuse, R176, R4 ;  /* 0x000000b0a404723c */ /* 0x048ff00000001804 */
[C---:B------:R-:W-:Y:S01]  /*d790*/  HMMA.16816.F32 R8, R164.reuse, R178, R8 ;  /* 0x000000b2a408723c */ /* 0x040fe20000001808 */
[----:B------:R-:W3:Y:S07]  /*d7a0*/  LDSM.16.M88.4 R176, [R219+0xa800] ;  /* 0x00a80000dbb0783b */ /* 0x000eee0000000200 */
[C---:B------:R-:W-:Y:S08]  /*d7b0*/  HMMA.16816.F32 R12, R164.reuse, R192, R12 ;  /* 0x000000c0a40c723c */ /* 0x040ff0000000180c */
[C---:B------:R-:W-:Y:S01]  /*d7c0*/  HMMA.16816.F32 R16, R164.reuse, R194, R16 ;  /* 0x000000c2a410723c */ /* 0x040fe20000001810 */
[----:B------:R-:W3:Y:S07]  /*d7d0*/  LDSM.16.M88.4 R192, [R219+0xb800] ;  /* 0x00b80000dbc0783b */ /* 0x000eee0000000200 */
[C---:B--2---:R-:W-:Y:S08]  /*d7e0*/  HMMA.16816.F32 R20, R164.reuse, R180, R20 ;  /* 0x000000b4a414723c */ /* 0x044ff00000001814 */
[C---:B------:R-:W-:Y:S01]  /*d7f0*/  HMMA.16816.F32 R24, R164.reuse, R182, R24 ;  /* 0x000000b6a418723c */ /* 0x040fe20000001818 */
[----:B------:R-:W-:Y:S07]  /*d800*/  LDSM.16.M88.4 R180, [R212+0x2800] ;  /* 0x00280000d4b4783b */ /* 0x000fee0000000200 */
[C---:B-1----:R-:W-:Y:S08]  /*d810*/  HMMA.16816.F32 R28, R164.reuse, R168, R28 ;  /* 0x000000a8a41c723c */ /* 0x042ff0000000181c */
[----:B------:R-:W-:Y:S01]  /*d820*/  HMMA.16816.F32 R32, R164, R170, R32 ;  /* 0x000000aaa420723c */ /* 0x000fe20000001820 */
[----:B------:R-:W-:Y:S05]  /*d830*/  LDSM.16.M88.4 R164, [R221+0x2000] ;  /* 0x00200000dda4783b */ /* 0x000fea0000000200 */
[----:B------:R-:W1:Y:S02]  /*d840*/  LDSM.16.M88.4 R168, [R212+0x2000] ;  /* 0x00200000d4a8783b */ /* 0x000e640000000200 */
[C---:B----4-:R-:W-:Y:S08]  /*d850*/  HMMA.16816.F32 R4, R172.reuse, R184, R4 ;  /* 0x000000b8ac04723c */ /* 0x050ff00000001804 */
        /* <DEDUP_REMOVED lines=10> */
[----:B------:R-:W3:Y:S05]  /*d900*/  LDSM.16.M88.4 R172, [R212+0x3800] ;  /* 0x00380000d4ac783b */ /* 0x000eea0000000200 */
[----:B------:R-:W4:Y:S02]  /*d910*/  LDSM.16.M88.4 R192, [R225+0xc800] ;  /* 0x00c80000e1c0783b */ /* 0x000f240000000200 */
[C---:B-1----:R-:W-:Y:S08]  /*d920*/  HMMA.16816.F32 R4, R164.reuse, R168, R4 ;  /* 0x000000a8a404723c */ /* 0x042ff00000001804 */
[C---:B------:R-:W-:Y:S01]  /*d930*/  HMMA.16816.F32 R8, R164.reuse, R170, R8 ;  /* 0x000000aaa408723c */ /* 0x040fe20000001808 */
[----:B------:R-:W1:Y:S07]  /*d940*/  LDSM.16.M88.4 R168, [R225+0xd000] ;  /* 0x00d00000e1a8783b */ /* 0x000e6e0000000200 */
[C---:B------:R-:W-:Y:S08]  /*d950*/  HMMA.16816.F32 R12, R164.reuse, R180, R12 ;  /* 0x000000b4a40c723c */ /* 0x040ff0000000180c */
[C---:B------:R-:W-:Y:S01]  /*d960*/  HMMA.16816.F32 R16, R164.reuse, R182, R16 ;  /* 0x000000b6a410723c */ /* 0x040fe20000001810 */
[----:B------:R-:W-:Y:S07]  /*d970*/  LDSM.16.M88.4 R180, [R206] ;  /* 0x00000000ceb4783b */ /* 0x000fee0000000200 */
[C---:B--2---:R-:W-:Y:S08]  /*d980*/  HMMA.16816.F32 R20, R164.reuse, R176, R20 ;  /* 0x000000b0a414723c */ /* 0x044ff00000001814 */
[C---:B------:R-:W-:Y:S01]  /*d990*/  HMMA.16816.F32 R24, R164.reuse, R178, R24 ;  /* 0x000000b2a418723c */ /* 0x040fe20000001818 */
[----:B------:R-:W2:Y:S07]  /*d9a0*/  LDSM.16.M88.4 R176, [R225+0xd800] ;  /* 0x00d80000e1b0783b */ /* 0x000eae0000000200 */
[C---:B---3--:R-:W-:Y:S08]  /*d9b0*/  HMMA.16816.F32 R28, R164.reuse, R172, R28 ;  /* 0x000000aca41c723c */ /* 0x048ff0000000181c */
[----:B------:R-:W-:Y:S01]  /*d9c0*/  HMMA.16816.F32 R32, R164, R174, R32 ;  /* 0x000000aea420723c */ /* 0x000fe20000001820 */
[----:B------:R-:W-:Y:S05]  /*d9d0*/  LDSM.16.M88.4 R164, [R224+0x4000] ;  /* 0x00400000e0a4783b */ /* 0x000fea0000000200 */
[----:B------:R-:W3:Y:S02]  /*d9e0*/  LDSM.16.M88.4 R172, [R207] ;  /* 0x00000000cfac783b */ /* 0x000ee40000000200 */
        /* <DEDUP_REMOVED lines=8> */
[----:B------:R-:W-:Y:S07]  /*da70*/  LDSM.16.M88.4 R168, [R222+0x4000] ;  /* 0x00400000dea8783b */ /* 0x000fee0000000200 */
[C---:B--2---:R-:W-:Y:S08]  /*da80*/  HMMA.16816.F32 R28, R184.reuse, R176, R28 ;  /* 0x000000b0b81c723c */ /* 0x044ff0000000181c */
[----:B------:R-:W-:Y:S01]  /*da90*/  HMMA.16816.F32 R32, R184, R178, R32 ;  /* 0x000000b2b820723c */ /* 0x000fe20000001820 */
[----:B------:R-:W1:Y:S05]  /*daa0*/  LDSM.16.M88.4 R176, [R219+0xc000] ;  /* 0x00c00000dbb0783b */ /* 0x000e6a0000000200 */
[----:B------:R-:W-:Y:S02]  /*dab0*/  LDSM.16.M88.4 R184, [R221+0x4000] ;  /* 0x00400000ddb8783b */ /* 0x000fe40000000200 */
[C---:B---3--:R-:W-:Y:S08]  /*dac0*/  HMMA.16816.F32 R4, R164.reuse, R172, R4 ;  /* 0x000000aca404723c */ /* 0x048ff00000001804 */
[C---:B------:R-:W-:Y:S01]  /*dad0*/  HMMA.16816.F32 R8, R164.reuse, R174, R8 ;  /* 0x000000aea408723c */ /* 0x040fe20000001808 */
[----:B------:R-:W2:Y:S07]  /*dae0*/  LDSM.16.M88.4 R172, [R219+0xc800] ;  /* 0x00c80000dbac783b */ /* 0x000eae0000000200 */
[C---:B------:R-:W-:Y:S08]  /*daf0*/  HMMA.16816.F32 R12, R164.reuse, R180, R12 ;  /* 0x000000b4a40c723c */ /* 0x040ff0000000180c */
[C---:B------:R-:W-:Y:S01]  /*db00*/  HMMA.16816.F32 R16, R164.reuse, R182, R16 ;  /* 0x000000b6a410723c */ /* 0x040fe20000001810 */
[----:B------:R-:W3:Y:S07]  /*db10*/  LDSM.16.M88.4 R180, [R219+0xd000] ;  /* 0x00d00000dbb4783b */ /* 0x000eee0000000200 */
[C---:B------:R-:W-:Y:S08]  /*db20*/  HMMA.16816.F32 R20, R164.reuse, R188, R20 ;  /* 0x000000bca414723c */ /* 0x040ff00000001814 */
[C---:B------:R-:W-:Y:S01]  /*db30*/  HMMA.16816.F32 R24, R164.reuse, R190, R24 ;  /* 0x000000bea418723c */ /* 0x040fe20000001818 */
[----:B------:R-:W-:Y:S07]  /*db40*/  LDSM.16.M88.4 R188, [R212+0x4000] ;  /* 0x00400000d4bc783b */ /* 0x000fee0000000200 */
[C---:B----4-:R-:W-:Y:S08]  /*db50*/  HMMA.16816.F32 R28, R164.reuse, R192, R28 ;  /* 0x000000c0a41c723c */ /* 0x050ff0000000181c */
[----:B------:R-:W-:Y:S01]  /*db60*/  HMMA.16816.F32 R32, R164, R194, R32 ;  /* 0x000000c2a420723c */ /* 0x000fe20000001820 */
[----:B------:R-:W4:Y:S05]  /*db70*/  LDSM.16.M88.4 R164, [R219+0xd800] ;  /* 0x00d80000dba4783b */ /* 0x000f2a0000000200 */
[----:B------:R-:W4:Y:S02]  /*db80*/  LDSM.16.M88.4 R192, [R212+0x4800] ;  /* 0x00480000d4c0783b */ /* 0x000f240000000200 */
[C---:B-1----:R-:W-:Y:S08]  /*db90*/  HMMA.16816.F32 R4, R168.reuse, R176, R4 ;  /* 0x000000b0a804723c */ /* 0x042ff00000001804 */
[C---:B------:R-:W-:Y:S01]  /*dba0*/  HMMA.16816.F32 R8, R168.reuse, R178, R8 ;  /* 0x000000b2a808723c */ /* 0x040fe20000001808 */
[----:B------:R-:W-:Y:S07]  /*dbb0*/  LDSM.16.M88.4 R176, [R225+0xe000] ;  /* 0x00e00000e1b0783b */ /* 0x000fee0000000200 */
[C---:B--2---:R-:W-:Y:S08]  /*dbc0*/  HMMA.16816.F32 R12, R168.reuse, R172, R12 ;  /* 0x000000aca80c723c */ /* 0x044ff0000000180c */
[C---:B------:R-:W-:Y:S01]  /*dbd0*/  HMMA.16816.F32 R16, R168.reuse, R174, R16 ;  /* 0x000000aea810723c */ /* 0x040fe20000001810 */
[----:B------:R-:W1:Y:S07]  /*dbe0*/  LDSM.16.M88.4 R172, [R212+0x5000] ;  /* 0x00500000d4ac783b */ /* 0x000e6e0000000200 */
[C---:B---3--:R-:W-:Y:S08]  /*dbf0*/  HMMA.16816.F32 R20, R168.reuse, R180, R20 ;  /* 0x000000b4a814723c */ /* 0x048ff00000001814 */
[C---:B------:R-:W-:Y:S01]  /*dc00*/  HMMA.16816.F32 R24, R168.reuse, R182, R24 ;  /* 0x000000b6a818723c */ /* 0x040fe20000001818 */
[----:B------:R-:W-:Y:S07]  /*dc10*/  LDSM.16.M88.4 R180, [R225+0xe800] ;  /* 0x00e80000e1b4783b */ /* 0x000fee0000000200 */
[C---:B----4-:R-:W-:Y:S08]  /*dc20*/  HMMA.16816.F32 R28, R168.reuse, R164, R28 ;  /* 0x000000a4a81c723c */ /* 0x050ff0000000181c */
[----:B------:R-:W-:Y:S01]  /*dc30*/  HMMA.16816.F32 R32, R168, R166, R32 ;  /* 0x000000a6a820723c */ /* 0x000fe20000001820 */
[----:B------:R-:W2:Y:S05]  /*dc40*/  LDSM.16.M88.4 R164, [R212+0x5800] ;  /* 0x00580000d4a4783b */ /* 0x000eaa0000000200 */
[----:B------:R-:W3:Y:S02]  /*dc50*/  LDSM.16.M88.4 R168, [R226+0x6000] ;  /* 0x00600000e2a8783b */ /* 0x000ee40000000200 */
[C---:B------:R-:W-:Y:S08]  /*dc60*/  HMMA.16816.F32 R4, R184.reuse, R188, R4 ;  /* 0x000000bcb804723c */ /* 0x040ff00000001804 */
[C---:B------:R-:W-:Y:S01]  /*dc70*/  HMMA.16816.F32 R8, R184.reuse, R190, R8 ;  /* 0x000000beb808723c */ /* 0x040fe20000001808 */
[----:B------:R-:W4:Y:S07]  /*dc80*/  LDSM.16.M88.4 R188, [R225+0xf000] ;  /* 0x00f00000e1bc783b */ /* 0x000f2e0000000200 */
[C---:B------:R-:W-:Y:S08]  /*dc90*/  HMMA.16816.F32 R12, R184.reuse, R192, R12 ;  /* 0x000000c0b80c723c */ /* 0x040ff0000000180c */
[C---:B------:R-:W-:Y:S01]  /*dca0*/  HMMA.16816.F32 R16, R184.reuse, R194, R16 ;  /* 0x000000c2b810723c */ /* 0x040fe20000001810 */
[----:B------:R-:W4:Y:S07]  /*dcb0*/  LDSM.16.M88.4 R192, [R225+0xf800] ;  /* 0x00f80000e1c0783b */ /* 0x000f2e0000000200 */
[C---:B-1----:R-:W-:Y:S08]  /*dcc0*/  HMMA.16816.F32 R20, R184.reuse, R172, R20 ;  /* 0x000000acb814723c */ /* 0x042ff00000001814 */
[C---:B------:R-:W-:Y:S01]  /*dcd0*/  HMMA.16816.F32 R24, R184.reuse, R174, R24 ;  /* 0x000000aeb818723c */ /* 0x040fe20000001818 */
[----:B------:R-:W-:Y:S07]  /*dce0*/  LDSM.16.M88.4 R172, [R203] ;  /* 0x00000000cbac783b */ /* 0x000fee0000000200 */
[C---:B--2---:R-:W-:Y:S08]  /*dcf0*/  HMMA.16816.F32 R28, R184.reuse, R164, R28 ;  /* 0x000000a4b81c723c */ /* 0x044ff0000000181c */
[----:B------:R-:W-:Y:S01]  /*dd00*/  HMMA.16816.F32 R32, R184, R166, R32 ;  /* 0x000000a6b820723c */ /* 0x000fe20000001820 */
[----:B------:R-:W1:Y:S05]  /*dd10*/  LDSM.16.M88.4 R164, [R224+0x6000] ;  /* 0x00600000e0a4783b */ /* 0x000e6a0000000200 */
[----:B------:R-:W-:Y:S02]  /*dd20*/  LDSM.16.M88.4 R184, [R200] ;  /* 0x00000000c8b8783b */ /* 0x000fe40000000200 */
[C---:B---3--:R-:W-:Y:S08]  /*dd30*/  HMMA.16816.F32 R4, R168.reuse, R176, R4 ;  /* 0x000000b0a804723c */ /* 0x048ff00000001804 */
[C---:B------:R-:W-:Y:S01]  /*dd40*/  HMMA.16816.F32 R8, R168.reuse, R178, R8 ;  /* 0x000000b2a808723c */ /* 0x040fe20000001808 */
[----:B------:R-:W2:Y:S07]  /*dd50*/  LDSM.16.M88.4 R176, [R202] ;  /* 0x00000000cab0783b */ /* 0x000eae0000000200 */
        /* <DEDUP_REMOVED lines=20> */
[----:B------:R-:W3:Y:S05]  /*dea0*/  LDSM.16.M88.4 R164, [R219+0xf800] ;  /* 0x00f80000dba4783b */ /* 0x000eea0000000200 */
[----:B------:R-:W3:Y:S02]  /*deb0*/  LDSM.16.M88.4 R184, [R212+0x6000] ;  /* 0x00600000d4b8783b */ /* 0x000ee40000000200 */
[C---:B----4-:R-:W-:Y:S07]  /*dec0*/  HMMA.16816.F32 R4, R168.reuse, R188, R4 ;  /* 0x000000bca804723c */ /* 0x050fee0000001804 */
[----:B------:R-:W-:Y:S01]  /*ded0*/  MOV R188, R196 ;  /* 0x000000c400bc7202 */ /* 0x000fe20000000f00 */
[C---:B------:R-:W-:Y:S04]  /*dee0*/  HMMA.16816.F32 R8, R168.reuse, R190, R8 ;  /* 0x000000bea808723c */ /* 0x040fe80000001808 */
[----:B------:R-:W-:Y:S04]  /*def0*/  MOV R189, R197 ;  /* 0x000000c500bd7202 */ /* 0x000fe80000000f00 */
[C---:B-1----:R-:W-:Y:S08]  /*df00*/  HMMA.16816.F32 R12, R168.reuse, R172, R12 ;  /* 0x000000aca80c723c */ /* 0x042ff0000000180c */
[C---:B------:R-:W-:Y:S08]  /*df10*/  HMMA.16816.F32 R16, R168.reuse, R174, R16 ;  /* 0x000000aea810723c */ /* 0x040ff00000001810 */
[C---:B--2---:R-:W-:Y:S08]  /*df20*/  HMMA.16816.F32 R20, R168.reuse, R176, R20 ;  /* 0x000000b0a814723c */ /* 0x044ff00000001814 */
[C---:B------:R-:W-:Y:S08]  /*df30*/  HMMA.16816.F32 R24, R168.reuse, R178, R24 ;  /* 0x000000b2a818723c */ /* 0x040ff00000001818 */
[C---:B---3--:R-:W-:Y:S08]  /*df40*/  HMMA.16816.F32 R28, R168.reuse, R164, R28 ;  /* 0x000000a4a81c723c */ /* 0x048ff0000000181c */
[----:B------:R-:W-:Y:S01]  /*df50*/  HMMA.16816.F32 R32, R168, R166, R32 ;  /* 0x000000a6a820723c */ /* 0x000fe20000001820 */
[----:B------:R-:W1:Y:S05]  /*df60*/  LDSM.16.M88.4 R164, [R212+0x6800] ;  /* 0x00680000d4a4783b */ /* 0x000e6a0000000200 */
[----:B------:R-:W2:Y:S02]  /*df70*/  LDSM.16.M88.4 R168, [R212+0x7000] ;  /* 0x00700000d4a8783b */ /* 0x000ea40000000200 */
[C---:B------:R-:W-:Y:S08]  /*df80*/  HMMA.16816.F32 R4, R180.reuse, R184, R4 ;  /* 0x000000b8b404723c */ /* 0x040ff00000001804 */
[C---:B------:R-:W-:Y:S11]  /*df90*/  HMMA.16816.F32 R8, R180.reuse, R186, R8 ;  /* 0x000000bab408723c */ /* 0x040ff60000001808 */
[----:B------:R-:W-:Y:S05]  /*dfa0*/  @!UPT UIADD3 URZ, URZ, URZ, URZ ;  /* 0x0000003f3f3ff290 */ /* 0x000fea000fffe03f */
[----:B------:R-:W-:Y:S02]  /*dfb0*/  FMUL.FTZ R246, R4, c[0x0][0x2ec] ;  /* 0x0000bb0004f67a20 */ /* 0x000fe40000410000 */
[----:B------:R-:W-:Y:S02]  /*dfc0*/  FMUL.FTZ R250, R5, c[0x0][0x2ec] ;  /* 0x0000bb0005fa7a20 */ /* 0x000fe40000410000 */
[----:B------:R-:W-:Y:S02]  /*dfd0*/  FMUL.FTZ R252, R6, c[0x0][0x2ec] ;  /* 0x0000bb0006fc7a20 */ /* 0x000fe40000410000 */
[----:B------:R-:W3:Y:S01]  /*dfe0*/  MUFU.TANH R246, R246 ;  /* 0x000000f600f67308 */ /* 0x000ee20000002400 */
[----:B------:R-:W-:Y:S01]  /*dff0*/  FMUL.FTZ R3, R7, c[0x0][0x2ec] ;  /* 0x0000bb0007037a20 */ /* 0x000fe20000410000 */
[C---:B-1----:R-:W-:Y:S03]  /*e000*/  HMMA.16816.F32 R12, R180.reuse, R164, R12 ;  /* 0x000000a4b40c723c */ /* 0x042fe6000000180c */
[----:B------:R-:W-:Y:S02]  /*e010*/  FMUL.FTZ R190, R8, c[0x0][0x2ec] ;  /* 0x0000bb0008be7a20 */ /* 0x000fe40000410000 */
[----:B------:R-:W-:Y:S03]  /*e020*/  FMUL.FTZ R191, R9, c[0x0][0x2ec] ;  /* 0x0000bb0009bf7a20 */ /* 0x000fe60000410000 */
[----:B------:R-:W1:Y:S01]  /*e030*/  MUFU.TANH R250, R250 ;  /* 0x000000fa00fa7308 */ /* 0x000e620000002400 */
[C---:B------:R-:W-:Y:S01]  /*e040*/  HMMA.16816.F32 R16, R180.reuse, R166, R16 ;  /* 0x000000a6b410723c */ /* 0x040fe20000001810 */
[----:B------:R-:W4:Y:S01]  /*e050*/  LDSM.16.M88.4 R164, [R212+0x7800] ;  /* 0x00780000d4a4783b */ /* 0x000f220000000200 */
[----:B------:R-:W-:Y:S04]  /*e060*/  DEPBAR.LE SB0, 0x0 ;  /* 0x000080000000791a */ /* 0x000fe80000000000 */
[----:B------:R-:W-:Y:S02]  /*e070*/  FMUL.FTZ R10, R10, c[0x0][0x2ec] ;  /* 0x0000bb000a0a7a20 */ /* 0x000fe40000410000 */
[C---:B--2---:R-:W-:Y:S01]  /*e080*/  HMMA.16816.F32 R20, R180.reuse, R168, R20 ;  /* 0x000000a8b414723c */ /* 0x044fe20000001814 */
[----:B------:R-:W2:Y:S01]  /*e090*/  MUFU.TANH R252, R252 ;  /* 0x000000fc00fc7308 */ /* 0x000ea20000002400 */
[----:B------:R-:W-:Y:S03]  /*e0a0*/  BAR.SYNC.DEFER_BLOCKING 0x0 ;  /* 0x0000000000007b1d */ /* 0x000fe60000010000 */
[----:B------:R-:W-:Y:S03]  /*e0b0*/  FMUL.FTZ R9, R11, c[0x0][0x2ec] ;  /* 0x0000bb000b097a20 */ /* 0x000fe60000410000 */
[C---:B------:R-:W-:Y:S03]  /*e0c0*/  HMMA.16816.F32 R24, R180.reuse, R170, R24 ;  /* 0x000000aab418723c */ /* 0x040fe60000001818 */
[----:B------:R-:W1:Y:S01]  /*e0d0*/  MUFU.TANH R3, R3 ;  /* 0x0000000300037308 */ /* 0x000e620000002400 */
[----:B------:R-:W-:Y:S02]  /*e0e0*/  FMUL.FTZ R193, R13, c[0x0][0x2ec] ;  /* 0x0000bb000dc17a20 */ /* 0x000fe40000410000 */
[----:B------:R-:W-:Y:S02]  /*e0f0*/  FMUL.FTZ R13, R14, c[0x0][0x2ec] ;  /* 0x0000bb000e0d7a20 */ /* 0x000fe40000410000 */
[----:B------:R-:W-:Y:S04]  /*e100*/  FMUL.FTZ R17, R17, c[0x0][0x2ec] ;  /* 0x0000bb0011117a20 */ /* 0x000fe80000410000 */
[----:B------:R-:W-:Y:S01]  /*e110*/  FMUL.FTZ R14, R19, c[0x0][0x2ec] ;  /* 0x0000bb00130e7a20 */ /* 0x000fe20000410000 */
[----:B------:R1:W1:Y:S01]  /*e120*/  MUFU.TANH R197, R17 ;  /* 0x0000001100c57308 */ /* 0x0002620000002400 */
[----:B------:R-:W-:Y:S02]  /*e130*/  FMUL.FTZ R194, R12, c[0x0][0x2ec] ;  /* 0x0000bb000cc27a20 */ /* 0x000fe40000410000 */
[----:B------:R-:W-:Y:S02]  /*e140*/  FMUL.FTZ R23, R23, c[0x0][0x2ec] ;  /* 0x0000bb0017177a20 */ /* 0x000fe40000410000 */
[----:B------:R-:W-:Y:S02]  /*e150*/  FMUL.FTZ R21, R21, c[0x0][0x2ec] ;  /* 0x0000bb0015157a20 */ /* 0x000fe40000410000 */
[----:B------:R-:W-:Y:S02]  /*e160*/  FMUL.FTZ R11, R15, c[0x0][0x2ec] ;  /* 0x0000bb000f0b7a20 */ /* 0x000fe40000410000 */
[----:B------:R-:W-:Y:S01]  /*e170*/  FMUL.FTZ R195, R16, c[0x0][0x2ec] ;  /* 0x0000bb0010c37a20 */ /* 0x000fe20000410000 */
[----:B------:R2:W2:Y:S01]  /*e180*/  MUFU.TANH R199, R23 ;  /* 0x0000001700c77308 */ /* 0x0004a20000002400 */
[----:B------:R-:W-:Y:S01]  /*e190*/  FMUL.FTZ R26, R26, c[0x0][0x2ec] ;  /* 0x0000bb001a1a7a20 */ /* 0x000fe20000410000 */
[C---:B----4-:R-:W-:Y:S03]  /*e1a0*/  HMMA.16816.F32 R28, R180.reuse, R164, R28 ;  /* 0x000000a4b41c723c */ /* 0x050fe6000000181c */
[----:B------:R-:W-:Y:S02]  /*e1b0*/  FMUL.FTZ R19, R27, c[0x0][0x2ec] ;  /* 0x0000bb001b137a20 */ /* 0x000fe40000410000 */
[----:B------:R-:W-:Y:S02]  /*e1c0*/  FMUL.FTZ R15, R18, c[0x0][0x2ec] ;  /* 0x0000bb00120f7a20 */ /* 0x000fe40000410000 */
[----:B------:R-:W-:Y:S01]  /*e1d0*/  FMUL.FTZ R18, R20, c[0x0][0x2ec] ;  /* 0x0000bb0014127a20 */ /* 0x000fe20000410000 */
[----:B------:R-:W4:Y:S01]  /*e1e0*/  MUFU.TANH R198, R21 ;  /* 0x0000001500c67308 */ /* 0x000f220000002400 */
[----:B------:R-:W-:Y:S03]  /*e1f0*/  HMMA.16816.F32 R32, R180, R166, R32 ;  /* 0x000000a6b420723c */ /* 0x000fe60000001820 */
[----:B-1----:R-:W-:Y:S02]  /*e200*/  FMUL.FTZ R17, R22, c[0x0][0x2ec] ;  /* 0x0000bb0016117a20 */ /* 0x002fe40000410000 */
[----:B------:R-:W-:Y:S02]  /*e210*/  FMUL.FTZ R173, R24, c[0x0][0x2ec] ;  /* 0x0000bb0018ad7a20 */ /* 0x000fe40000410000 */
[----:B------:R-:W-:Y:S02]  /*e220*/  FMUL.FTZ R22, R25, c[0x0][0x2ec] ;  /* 0x0000bb0019167a20 */ /* 0x000fe40000410000 */
[----:B------:R1:W1:Y:S03]  /*e230*/  MUFU.TANH R21, R26 ;  /* 0x0000001a00157308 */ /* 0x0002660000002400 */
[----:B--2---:R-:W-:Y:S03]  /*e240*/  MOV R23, UR4 ;  /* 0x0000000400177c02 */ /* 0x004fe60008000f00 */
[----:B------:R-:W-:Y:S01]  /*e250*/  FMUL.FTZ R178, R29, c[0x0][0x2ec] ;  /* 0x0000bb001db27a20 */ /* 0x000fe20000410000 */
[C---:B------:R-:W-:Y:S01]  /*e260*/  LEA R182, P6, R23.reuse, R40, 0x6 ;  /* 0x0000002817b67211 */ /* 0x040fe200078c30ff */
[----:B------:R-:W-:Y:S02]  /*e270*/  FMUL.FTZ R29, R30, c[0x0][0x2ec] ;  /* 0x0000bb001e1d7a20 */ /* 0x000fe40000410000 */
[----:B------:R-:W2:Y:S01]  /*e280*/  MUFU.TANH R190, R190 ;  /* 0x000000be00be7308 */ /* 0x000ea20000002400 */
[C---:B------:R-:W-:Y:S01]  /*e290*/  LEA R186, P1, R23.reuse, R38, 0x6 ;  /* 0x0000002617ba7211 */ /* 0x040fe200078230ff */
[----:B------:R-:W-:Y:S01]  /*e2a0*/  FMUL.FTZ R25, R28, c[0x0][0x2ec] ;  /* 0x0000bb001c197a20 */ /* 0x000fe20000410000 */
[C---:B------:R-:W-:Y:S02]  /*e2b0*/  LEA.HI.X.SX32 R183, R23.reuse, R41, 0x6, P6 ;  /* 0x0000002917b77211 */ /* 0x040fe400030f36ff */
[----:B------:R2:W5:Y:S01]  /*e2c0*/  LDL.LU.64 R40, [R1+0x30] ;  /* 0x0000300001287983 */ /* 0x0005620000300a00 */
[C---:B------:R-:W-:Y:S01]  /*e2d0*/  LEA R174, P0, R23.reuse, R188, 0x6 ;  /* 0x000000bc17ae7211 */ /* 0x040fe200078030ff */
[----:B------:R-:W-:Y:S01]  /*e2e0*/  FMUL.FTZ R27, R32, c[0x0][0x2ec] ;  /* 0x0000bb00201b7a20 */ /* 0x000fe20000410000 */
[----:B------:R-:W-:Y:S01]  /*e2f0*/  LEA.HI.X.SX32 R187, R23, R39, 0x6, P1 ;  /* 0x0000002717bb7211 */ /* 0x000fe200008f36ff */
[----:B------:R-:W-:Y:S01]  /*e300*/  FMUL.FTZ R30, R35, c[0x0][0x2ec] ;  /* 0x0000bb00231e7a20 */ /* 0x000fe20000410000 */
[----:B------:R-:W2:Y:S01]  /*e310*/  MUFU.TANH R191, R191 ;  /* 0x000000bf00bf7308 */ /* 0x000ea20000002400 */
[C---:B------:R-:W-:Y:S01]  /*e320*/  LEA.HI.X.SX32 R175, R23.reuse, R189, 0x6, P0 ;  /* 0x000000bd17af7211 */ /* 0x040fe200000f36ff */
[----:B------:R2:W5:Y:S01]  /*e330*/  LDL.LU.64 R38, [R1+0x28] ;  /* 0x0000280001267983 */ /* 0x0005620000300a00 */
[----:B------:R-:W-:Y:S01]  /*e340*/  LEA R176, P0, R23, R36, 0x6 ;  /* 0x0000002417b07211 */ /* 0x000fe200078030ff */
[----:B-1----:R-:W-:Y:S02]  /*e350*/  FMUL.FTZ R26, R31, c[0x0][0x2ec] ;  /* 0x0000bb001f1a7a20 */ /* 0x002fe40000410000 */
[----:B------:R-:W-:Y:S01]  /*e360*/  FMUL.FTZ R31, R34, c[0x0][0x2ec] ;  /* 0x0000bb00221f7a20 */ /* 0x000fe20000410000 */
[----:B------:R-:W-:Y:S01]  /*e370*/  LEA.HI.X.SX32 R177, R23, R37, 0x6, P0 ;  /* 0x0000002517b17211 */ /* 0x000fe200000f36ff */
[----:B------:R-:W-:Y:S01]  /*e380*/  IMAD R35, R183, c[0x0][0x198], RZ ;  /* 0x00006600b7237a24 */ /* 0x000fe200078e02ff */
[----:B------:R1:W5:Y:S01]  /*e390*/  LDL.LU.64 R36, [R1+0x20] ;  /* 0x0000200001247983 */ /* 0x0003620000300a00 */
[----:B------:R1:W1:Y:S01]  /*e3a0*/  MUFU.TANH R34, R27 ;  /* 0x0000001b00227308 */ /* 0x0002620000002400 */
[----:B------:R-:W-:Y:S02]  /*e3b0*/  FMUL.FTZ R33, R33, c[0x0][0x2ec] ;  /* 0x0000bb0021217a20 */ /* 0x000fe40000410000 */
[C---:B------:R-:W-:Y:S02]  /*e3c0*/  IMAD R35, R182.reuse, c[0x0][0x19c], R35 ;  /* 0x00006700b6237a24 */ /* 0x040fe400078e0223 */
[----:B------:R-:W-:Y:S04]  /*e3d0*/  IMAD.WIDE.U32 R182, R182, c[0x0][0x198], RZ ;  /* 0x00006600b6b67a25 */ /* 0x000fe800078e00ff */
[----:B------:R-:W-:Y:S01]  /*e3e0*/  IMAD.WIDE.U32 R6, R186, c[0x0][0x198], RZ ;  /* 0x00006600ba067a25 */ /* 0x000fe200078e00ff */
[----:B------:R-:W2:Y:S01]  /*e3f0*/  MUFU.TANH R10, R10 ;  /* 0x0000000a000a7308 */ /* 0x000ea20000002400 */
[----:B------:R-:W-:Y:S02]  /*e400*/  IADD3 R35, R183, R35, RZ ;  /* 0x00000023b7237210 */ /* 0x000fe40007ffe0ff */
[----:B------:R-:W-:Y:S02]  /*e410*/  IMAD R175, R175, c[0x0][0x198], RZ ;  /* 0x00006600afaf7a24 */ /* 0x000fe400078e02ff */
[C---:B------:R-:W-:Y:S04]  /*e420*/  IMAD.WIDE.U32 R188, R174.reuse, c[0x0][0x198], RZ ;  /* 0x00006600aebc7a25 */ /* 0x040fe800078e00ff */
[----:B------:R-:W-:Y:S01]  /*e430*/  IMAD R175, R174, c[0x0][0x19c], R175 ;  /* 0x00006700aeaf7a24 */ /* 0x000fe200078e02af */
[----:B------:R-:W2:Y:S01]  /*e440*/  MUFU.TANH R9, R9 ;  /* 0x0000000900097308 */ /* 0x000ea20000002400 */
[----:B------:R-:W-:Y:S01]  /*e450*/  IMAD R23, R177, c[0x0][0x198], RZ ;  /* 0x00006600b1177a24 */ /* 0x000fe200078e02ff */
[-C--:B------:R-:W-:Y:S01]  /*e460*/  LEA R170, P1, R188, R245.reuse, 0x1 ;  /* 0x000000f5bcaa7211 */ /* 0x080fe200078208ff */
[----:B------:R-:W-:Y:S02]  /*e470*/  IMAD.IADD R175, R189, 0x1, R175 ;  /* 0x00000001bdaf7824 */ /* 0x000fe400078e02af */
[----:B-1----:R-:W-:Y:S02]  /*e480*/  IMAD R27, R187, c[0x0][0x198], RZ ;  /* 0x00006600bb1b7a24 */ /* 0x002fe400078e02ff */
[----:B------:R-:W-:Y:S01]  /*e490*/  IMAD R23, R176, c[0x0][0x19c], R23 ;  /* 0x00006700b0177a24 */ /* 0x000fe200078e0217 */
[-C--:B------:R-:W-:Y:S01]  /*e4a0*/  LEA.HI.X R171, R188, R244.reuse, R175, 0x1, P1 ;  /* 0x000000f4bcab7211 */ /* 0x080fe200008f0caf */
[----:B------:R-:W-:Y:S01]  /*e4b0*/  IMAD R27, R186, c[0x0][0x19c], R27 ;  /* 0x00006700ba1b7a24 */ /* 0x000fe200078e021b */
[----:B------:R-:W1:Y:S01]  /*e4c0*/  MUFU.TANH R194, R194 ;  /* 0x000000c200c27308 */ /* 0x000e620000002400 */
[----:B------:R-:W-:Y:S01]  /*e4d0*/  LEA R186, P0, R182, R245, 0x1 ;  /* 0x000000f5b6ba7211 */ /* 0x000fe200078008ff */
[----:B------:R-:W-:Y:S02]  /*e4e0*/  IMAD.WIDE.U32 R176, R176, c[0x0][0x198], RZ ;  /* 0x00006600b0b07a25 */ /* 0x000fe400078e00ff */
[----:B------:R-:W-:Y:S02]  /*e4f0*/  IADD3 R27, R7, R27, RZ ;  /* 0x0000001b071b7210 */ /* 0x000fe40007ffe0ff */
[-C--:B------:R-:W-:Y:S02]  /*e500*/  LEA.HI.X R187, R182, R244.reuse, R35, 0x1, P0 ;  /* 0x000000f4b6bb7211 */ /* 0x080fe400000f0c23 */
[----:B------:R-:W-:Y:S02]  /*e510*/  PLOP3.LUT P0, PT, PT, PT, UP0, 0x80, 0x0 ;  /* 0x000000000000781c */ /* 0x000fe40003f0f008 */
[----:B------:R-:W1:Y:S01]  /*e520*/  MUFU.TANH R193, R193 ;  /* 0x000000c100c17308 */ /* 0x000e620000002400 */
[-C--:B------:R-:W-:Y:S02]  /*e530*/  LEA R182, P6, R6, R245.reuse, 0x1 ;  /* 0x000000f506b67211 */ /* 0x080fe400078c08ff */
[----:B------:R-:W-:Y:S02]  /*e540*/  LEA R174, P1, R176, R245, 0x1 ;  /* 0x000000f5b0ae7211 */ /* 0x000fe400078208ff */
[----:B------:R-:W-:Y:S02]  /*e550*/  IADD3 R23, R177, R23, RZ ;  /* 0x00000017b1177210 */ /* 0x000fe40007ffe0ff */
[-C--:B------:R-:W-:Y:S02]  /*e560*/  LEA.HI.X R183, R6, R244.reuse, R27, 0x1, P6 ;  /* 0x000000f406b77211 */ /* 0x080fe400030f0c1b */
[----:B------:R-:W-:Y:S01]  /*e570*/  LEA.HI.X R175, R176, R244, R23, 0x1, P1 ;  /* 0x000000f4b0af7211 */ /* 0x000fe200008f0c17 */
        /* <DEDUP_REMOVED lines=16> */
[----:B------:R-:W1:Y:S02]  /*e680*/  MUFU.TANH R30, R30 ;  /* 0x0000001e001e7308 */ /* 0x000e640000002400 */
[----:B-12345:R-:W-:-:S05]  /*e690*/  @P0 BRA `(.L_x_1175) ;  /* 0xffffdc0000000947 */ /* 0x03efca000383ffff */
.L_x_1174:
[----:B------:R-:W-:Y:S01]  /*e6a0*/  MOV R4, UR6 ;  /* 0x0000000600047c02 */ /* 0x000fe20008000f00 */
[----:B------:R-:W-:Y:S02]  /*e6b0*/  UISETP.GT.AND UP0, UPT, UR6, UR9, UPT ;  /* 0x000000090600728c */ /* 0x000fe4000bf04270 */
[----:B------:R-:W-:Y:S01]  /*e6c0*/  UIADD3 UR14, UR14, 0x1, URZ ;  /* 0x000000010e0e7890 */ /* 0x000fe2000fffe03f */
[----:B------:R-:W-:Y:S01]  /*e6d0*/  LEA R4, R4, R239, 0x6 ;  /* 0x000000ef04047211 */ /* 0x000fe200078e30ff */
[----:B------:R-:W-:Y:S03]  /*e6e0*/  UMOV UR27, UR6 ;  /* 0x00000006001b7c82 */ /* 0x000fe60008000000 */
[C---:B------:R-:W-:Y:S02]  /*e6f0*/  IADD3 R8, R4.reuse, 0x1, RZ ;  /* 0x0000000104087810 */ /* 0x040fe40007ffe0ff */
[CC--:B------:R-:W-:Y:S02]  /*e700*/  ISETP.GE.AND P1, PT, R4.reuse, R238.reuse, PT ;  /* 0x000000ee0400720c */ /* 0x0c0fe40003f26270 */
[----:B------:R-:W-:Y:S02]  /*e710*/  IADD3 R27, R4, 0x8, RZ ;  /* 0x00000008041b7810 */ /* 0x000fe40007ffe0ff */
[-C--:B------:R-:W-:Y:S02]  /*e720*/  ISETP.GE.AND P6, PT, R8, R238.reuse, PT ;  /* 0x000000ee0800720c */ /* 0x080fe40003fc6270 */
[CC--:B------:R-:W-:Y:S02]  /*e730*/  ISETP.GE.OR P1, PT, R4.reuse, R237.reuse, !P1 ;  /* 0x000000ed0400720c */ /* 0x0c0fe40004f26670 */
[----:B------:R-:W-:Y:S02]  /*e740*/  IADD3 R35, R4, 0x10, RZ ;  /* 0x0000001004237810 */ /* 0x000fe40007ffe0ff */
[-C--:B------:R-:W-:Y:S02]  /*e750*/  ISETP.GE.OR P6, PT, R8, R237.reuse, !P6 ;  /* 0x000000ed0800720c */ /* 0x080fe400077c6670 */
[----:B------:R-:W-:Y:S02]  /*e760*/  FSEL R7, R246, -INF , !P1 ;  /* 0xff800000f6077808 */ /* 0x000fe40004800000 */
[-C--:B------:R-:W-:Y:S02]  /*e770*/  ISETP.GE.AND P1, PT, R27, R238.reuse, PT ;  /* 0x000000ee1b00720c */ /* 0x080fe40003f26270 */
[----:B------:R-:W-:Y:S02]  /*e780*/  FSEL R20, R250, -INF , !P6 ;  /* 0xff800000fa147808 */ /* 0x000fe40007000000 */
[----:B------:R-:W-:Y:S02]  /*e790*/  ISETP.GE.AND P6, PT, R35, R238, PT ;  /* 0x000000ee2300720c */ /* 0x000fe40003fc6270 */
[-C--:B------:R-:W-:Y:S02]  /*e7a0*/  ISETP.GE.OR P1, PT, R27, R237.reuse, !P1 ;  /* 0x000000ed1b00720c */ /* 0x080fe40004f26670 */
[----:B------:R-:W-:Y:S02]  /*e7b0*/  IADD3 R28, R4, 0x18, RZ ;  /* 0x00000018041c7810 */ /* 0x000fe40007ffe0ff */
[----:B------:R-:W-:Y:S02]  /*e7c0*/  ISETP.GE.OR P6, PT, R35, R237, !P6 ;  /* 0x000000ed2300720c */ /* 0x000fe400077c6670 */
[----:B------:R-:W-:Y:S02]  /*e7d0*/  FSEL R16, R190, -INF , !P1 ;  /* 0xff800000be107808 */ /* 0x000fe40004800000 */
[----:B------:R-:W-:Y:S02]  /*e7e0*/  ISETP.GE.AND P1, PT, R8, R236, PT ;  /* 0x000000ec0800720c */ /* 0x000fe40003f26270 */
[----:B-1----:R-:W-:Y:S02]  /*e7f0*/  FSEL R187, R194, -INF , !P6 ;  /* 0xff800000c2bb7808 */ /* 0x002fe40007000000 */
[----:B------:R-:W-:Y:S02]  /*e800*/  ISETP.GE.AND P6, PT, R28, R238, PT ;  /* 0x000000ee1c00720c */ /* 0x000fe40003fc6270 */
[----:B------:R-:W-:Y:S02]  /*e810*/  ISETP.GE.OR P1, PT, R8, R231, !P1 ;  /* 0x000000e70800720c */ /* 0x000fe40004f26670 */
[----:B------:R-:W-:Y:S02]  /*e820*/  IADD3 R8, R4, 0x20, RZ ;  /* 0x0000002004087810 */ /* 0x000fe40007ffe0ff */
[-C--:B------:R-:W-:Y:S02]  /*e830*/  ISETP.GE.OR P6, PT, R28, R237.reuse, !P6 ;  /* 0x000000ed1c00720c */ /* 0x080fe400077c6670 */
[----:B------:R-:W-:Y:S02]  /*e840*/  FSEL R23, R3, -INF , !P1 ;  /* 0xff80000003177808 */ /* 0x000fe40004800000 */
[----:B------:R-:W-:Y:S02]  /*e850*/  ISETP.GE.AND P0, PT, R4, R236, PT ;  /* 0x000000ec0400720c */ /* 0x000fe40003f06270 */
[----:B------:R-:W-:Y:S02]  /*e860*/  ISETP.GE.AND P1, PT, R8, R238, PT ;  /* 0x000000ee0800720c */ /* 0x000fe40003f26270 */
[C---:B------:R-:W-:Y:S02]  /*e870*/  IADD3 R32, R4.reuse, 0x21, RZ ;  /* 0x0000002104207810 */ /* 0x040fe40007ffe0ff */
[----:B------:R-:W-:Y:S02]  /*e880*/  IADD3 R164, R4, 0x9, RZ ;  /* 0x0000000904a47810 */ /* 0x000fe40007ffe0ff */
[----:B------:R-:W-:Y:S02]  /*e890*/  FSEL R189, R195, -INF , !P6 ;  /* 0xff800000c3bd7808 */ /* 0x000fe40007000000 */
[C---:B------:R-:W-:Y:S02]  /*e8a0*/  ISETP.GE.AND P6, PT, R27.reuse, R236, PT ;  /* 0x000000ec1b00720c */ /* 0x040fe40003fc6270 */
[----:B------:R-:W-:Y:S02]  /*e8b0*/  ISETP.GE.OR P1, PT, R8, R237, !P1 ;  /* 0x000000ed0800720c */ /* 0x000fe40004f26670 */
[-C--:B------:R-:W-:Y:S02]  /*e8c0*/  ISETP.GE.OR P0, PT, R4, R231.reuse, !P0 ;  /* 0x000000e70400720c */ /* 0x080fe40004706670 */
[----:B------:R-:W-:Y:S02]  /*e8d0*/  ISETP.GE.OR P6, PT, R27, R231, !P6 ;  /* 0x000000e71b00720c */ /* 0x000fe400077c6670 */
[----:B------:R-:W-:Y:S02]  /*e8e0*/  FSEL R5, R252, -INF , !P0 ;  /* 0xff800000fc057808 */ /* 0x000fe40004000000 */
[----:B------:R-:W-:Y:S02]  /*e8f0*/  FSEL R252, R18, -INF , !P1 ;  /* 0xff80000012fc7808 */ /* 0x000fe40004800000 */
[-C--:B------:R-:W-:Y:S02]  /*e900*/  ISETP.GE.AND P1, PT, R32, R238.reuse, PT ;  /* 0x000000ee2000720c */ /* 0x080fe40003f26270 */
[----:B------:R-:W-:Y:S02]  /*e910*/  ISETP.GE.AND P0, PT, R164, R238, PT ;  /* 0x000000eea400720c */ /* 0x000fe40003f06270 */
[----:B------:R-:W-:Y:S02]  /*e920*/  FSEL R27, R10, -INF , !P6 ;  /* 0xff8000000a1b7808 */ /* 0x000fe40007000000 */
[-C--:B------:R-:W-:Y:S02]  /*e930*/  ISETP.GE.OR P0, PT, R164, R237.reuse, !P0 ;  /* 0x000000eda400720c */ /* 0x080fe40004706670 */
[----:B------:R-:W-:Y:S02]  /*e940*/  ISETP.GE.AND P6, PT, R35, R236, PT ;  /* 0x000000ec2300720c */ /* 0x000fe40003fc6270 */
[----:B------:R-:W-:Y:S02]  /*e950*/  ISETP.GE.OR P1, PT, R32, R237, !P1 ;  /* 0x000000ed2000720c */ /* 0x000fe40004f26670 */
[----:B------:R-:W-:Y:S02]  /*e960*/  IADD3 R6, R4, 0x11, RZ ;  /* 0x0000001104067810 */ /* 0x000fe40007ffe0ff */
[----:B------:R-:W-:Y:S02]  /*e970*/  FSEL R12, R191, -INF , !P0 ;  /* 0xff800000bf0c7808 */ /* 0x000fe40004000000 */
[----:B------:R-:W-:Y:S02]  /*e980*/  ISETP.GE.OR P6, PT, R35, R231, !P6 ;  /* 0x000000e72300720c */ /* 0x000fe400077c6670 */
[----:B------:R-:W-:Y:S02]  /*e990*/  FSEL R250, R198, -INF , !P1 ;  /* 0xff800000c6fa7808 */ /* 0x000fe40004800000 */
[C---:B------:R-:W-:Y:S02]  /*e9a0*/  ISETP.GE.AND P0, PT, R6.reuse, R238, PT ;  /* 0x000000ee0600720c */ /* 0x040fe40003f06270 */
[----:B------:R-:W-:Y:S02]  /*e9b0*/  ISETP.GE.AND P1, PT, R6, R236, PT ;  /* 0x000000ec0600720c */ /* 0x000fe40003f26270 */
[----:B------:R-:W-:Y:S02]  /*e9c0*/  IADD3 R24, R4, 0x19, RZ ;  /* 0x0000001904187810 */ /* 0x000fe40007ffe0ff */
[----:B------:R-:W-:Y:S02]  /*e9d0*/  FSEL R191, R13, -INF , !P6 ;  /* 0xff8000000dbf7808 */ /* 0x000fe40007000000 */
[----:B------:R-:W-:Y:S02]  /*e9e0*/  FMNMX.FTZ R13, R7, R2, !PT ;  /* 0x00000002070d7209 */ /* 0x000fe40007810000 */
[C---:B------:R-:W-:Y:S02]  /*e9f0*/  ISETP.GE.OR P0, PT, R6.reuse, R237, !P0 ;  /* 0x000000ed0600720c */ /* 0x040fe40004706670 */
[----:B------:R-:W-:Y:S02]  /*ea00*/  ISETP.GE.OR P1, PT, R6, R231, !P1 ;  /* 0x000000e70600720c */ /* 0x000fe40004f26670 */
[----:B------:R-:W-:Y:S02]  /*ea10*/  FSEL R188, R193, -INF , !P0 ;  /* 0xff800000c1bc7808 */ /* 0x000fe40004000000 */
[----:B------:R-:W-:Y:S02]  /*ea20*/  ISETP.GE.AND P0, PT, R24, R238, PT ;  /* 0x000000ee1800720c */ /* 0x000fe40003f06270 */
[----:B------:R-:W-:Y:S02]  /*ea30*/  FSEL R192, R11, -INF , !P1 ;  /* 0xff8000000bc07808 */ /* 0x000fe40004800000 */
[----:B------:R-:W-:Y:S02]  /*ea40*/  FMNMX.FTZ R11, R20, R13, !PT ;  /* 0x0000000d140b7209 */ /* 0x000fe40007810000 */
[----:B------:R-:W-:Y:S02]  /*ea50*/  ISETP.GE.OR P0, PT, R24, R237, !P0 ;  /* 0x000000ed1800720c */ /* 0x000fe40004706670 */
[----:B------:R-:W-:Y:S02]  /*ea60*/  FMNMX.FTZ R11, R16, R11, !PT ;  /* 0x0000000b100b7209 */ /* 0x000fe40007810000 */
[----:B------:R-:W-:Y:S02]  /*ea70*/  FSEL R190, R197, -INF , !P0 ;  /* 0xff800000c5be7808 */ /* 0x000fe40004000000 */
[----:B------:R-:W-:Y:S02]  /*ea80*/  FMNMX.FTZ R18, R12, R11, !PT ;  /* 0x0000000b0c127209 */ /* 0x000fe40007810000 */
[-C--:B------:R-:W-:Y:S02]  /*ea90*/  ISETP.GE.AND P0, PT, R164, R236.reuse, PT ;  /* 0x000000eca400720c */ /* 0x080fe40003f06270 */
[-C--:B------:R-:W-:Y:S02]  /*eaa0*/  ISETP.GE.AND P6, PT, R28, R236.reuse, PT ;  /* 0x000000ec1c00720c */ /* 0x080fe40003fc6270 */
[----:B------:R-:W-:Y:S02]  /*eab0*/  ISETP.GE.AND P1, PT, R24, R236, PT ;  /* 0x000000ec1800720c */ /* 0x000fe40003f26270 */
[-C--:B------:R-:W-:Y:S02]  /*eac0*/  ISETP.GE.OR P0, PT, R164, R231.reuse, !P0 ;  /* 0x000000e7a400720c */ /* 0x080fe40004706670 */
[----:B------:R-:W-:Y:S02]  /*ead0*/  IADD3 R10, R4, 0x28, RZ ;  /* 0x00000028040a7810 */ /* 0x000fe40007ffe0ff */
[----:B------:R-:W-:Y:S02]  /*eae0*/  FMNMX.FTZ R11, R187, R18, !PT ;  /* 0x00000012bb0b7209 */ /* 0x000fe40007810000 */
[-C--:B------:R-:W-:Y:S02]  /*eaf0*/  ISETP.GE.OR P6, PT, R28, R231.reuse, !P6 ;  /* 0x000000e71c00720c */ /* 0x080fe400077c6670 */
[----:B------:R-:W-:Y:S02]  /*eb00*/  ISETP.GE.OR P1, PT, R24, R231, !P1 ;  /* 0x000000e71800720c */ /* 0x000fe40004f26670 */
[----:B------:R-:W-:Y:S02]  /*eb10*/  FSEL R9, R9, -INF , !P0 ;  /* 0xff80000009097808 */ /* 0x000fe40004000000 */
[----:B------:R-:W-:Y:S02]  /*eb20*/  FMNMX.FTZ R18, R188, R11, !PT ;  /* 0x0000000bbc127209 */ /* 0x000fe40007810000 */
[----:B------:R-:W-:Y:S02]  /*eb30*/  ISETP.GE.AND P0, PT, R10, R238, PT ;  /* 0x000000ee0a00720c */ /* 0x000fe40003f06270 */
[----:B------:R-:W-:Y:S02]  /*eb40*/  FSEL R194, R14, -INF , !P1 ;  /* 0xff8000000ec27808 */ /* 0x000fe40004800000 */
[----:B------:R-:W-:Y:S02]  /*eb50*/  FMNMX.FTZ R14, R5, R0, !PT ;  /* 0x00000000050e7209 */ /* 0x000fe40007810000 */
[----:B------:R-:W-:Y:S02]  /*eb60*/  FSEL R193, R15, -INF , !P6 ;  /* 0xff8000000fc17808 */ /* 0x000fe40007000000 */
[----:B------:R-:W-:Y:S02]  /*eb70*/  ISETP.GE.AND P6, PT, R8, R236, PT ;  /* 0x000000ec0800720c */ /* 0x000fe40003fc6270 */
[----:B------:R-:W-:Y:S02]  /*eb80*/  IADD3 R3, R4, 0x29, RZ ;  /* 0x0000002904037810 */ /* 0x000fe40007ffe0ff */
[----:B------:R-:W-:Y:S02]  /*eb90*/  FMNMX.FTZ R13, R189, R18, !PT ;  /* 0x00000012bd0d7209 */ /* 0x000fe40007810000 */
[----:B------:R-:W-:Y:S02]  /*eba0*/  ISETP.GE.OR P0, PT, R10, R237, !P0 ;  /* 0x000000ed0a00720c */ /* 0x000fe40004706670 */
[----:B------:R-:W-:Y:S02]  /*ebb0*/  FMNMX.FTZ R14, R23, R14, !PT ;  /* 0x0000000e170e7209 */ /* 0x000fe40007810000 */
[----:B------:R-:W-:Y:S02]  /*ebc0*/  ISETP.GE.OR P6, PT, R8, R231, !P6 ;  /* 0x000000e70800720c */ /* 0x000fe400077c6670 */
[----:B------:R-:W-:Y:S02]  /*ebd0*/  IADD3 R8, R4, 0x31, RZ ;  /* 0x0000003104087810 */ /* 0x000fe40007ffe0ff */
[----:B------:R-:W-:Y:S02]  /*ebe0*/  FSEL R246, R173, -INF , !P0 ;  /* 0xff800000adf67808 */ /* 0x000fe40004000000 */
[----:B------:R-:W-:Y:S02]  /*ebf0*/  ISETP.GE.AND P0, PT, R3, R238, PT ;  /* 0x000000ee0300720c */ /* 0x000fe40003f06270 */
[----:B------:R-:W-:Y:S02]  /*ec00*/  FMNMX.FTZ R13, R190, R13, !PT ;  /* 0x0000000dbe0d7209 */ /* 0x000fe40007810000 */
[----:B------:R-:W-:Y:S02]  /*ec10*/  FMNMX.FTZ R14, R27, R14, !PT ;  /* 0x0000000e1b0e7209 */ /* 0x000fe40007810000 */
[----:B------:R-:W-:Y:S02]  /*ec20*/  ISETP.GE.AND P1, PT, R8, R238, PT ;  /* 0x000000ee0800720c */ /* 0x000fe40003f26270 */
[----:B------:R-:W-:Y:S02]  /*ec30*/  ISETP.GE.OR P0, PT, R3, R237, !P0 ;  /* 0x000000ed0300720c */ /* 0x000fe40004706670 */
[----:B------:R-:W-:Y:S02]  /*ec40*/  FMNMX.FTZ R13, R252, R13, !PT ;  /* 0x0000000dfc0d7209 */ /* 0x000fe40007810000 */
[----:B------:R-:W-:Y:S02]  /*ec50*/  IADD3 R6, R4, 0x30, RZ ;  /* 0x0000003004067810 */ /* 0x000fe40007ffe0ff */
[----:B------:R-:W-:Y:S02]  /*ec60*/  FMNMX.FTZ R14, R9, R14, !PT ;  /* 0x0000000e090e7209 */ /* 0x000fe40007810000 */
[----:B------:R-:W-:Y:S02]  /*ec70*/  ISETP.GE.OR P1, PT, R8, R237, !P1 ;  /* 0x000000ed0800720c */ /* 0x000fe40004f26670 */
[----:B------:R-:W-:Y:S02]  /*ec80*/  FSEL R198, R22, -INF , !P0 ;  /* 0xff80000016c67808 */ /* 0x000fe40004000000 */
[----:B------:R-:W-:Y:S02]  /*ec90*/  FMNMX.FTZ R15, R250, R13, !PT ;  /* 0x0000000dfa0f7209 */ /* 0x000fe40007810000 */
[----:B------:R-:W-:Y:S02]  /*eca0*/  IADD3 R11, R4, 0x38, RZ ;  /* 0x00000038040b7810 */ /* 0x000fe40007ffe0ff */
[----:B------:R-:W-:Y:S02]  /*ecb0*/  ISETP.GE.AND P0, PT, R6, R238, PT ;  /* 0x000000ee0600720c */ /* 0x000fe40003f06270 */
[----:B------:R-:W-:Y:S02]  /*ecc0*/  FMNMX.FTZ R13, R191, R14, !PT ;  /* 0x0000000ebf0d7209 */ /* 0x000fe40007810000 */
[----:B------:R-:W-:Y:S02]  /*ecd0*/  FSEL R178, R178, -INF , !P1 ;  /* 0xff800000b2b27808 */ /* 0x000fe40004800000 */
[----:B------:R-:W-:Y:S02]  /*ece0*/  ISETP.GE.AND P1, PT, R10, R236, PT ;  /* 0x000000ec0a00720c */ /* 0x000fe40003f26270 */
[----:B------:R-:W-:Y:S02]  /*ecf0*/  FSEL R196, R17, -INF , !P6 ;  /* 0xff80000011c47808 */ /* 0x000fe40007000000 */
[----:B------:R-:W-:Y:S02]  /*ed00*/  ISETP.GE.OR P0, PT, R6, R237, !P0 ;  /* 0x000000ed0600720c */ /* 0x000fe40004706670 */
[----:B------:R-:W-:Y:S02]  /*ed10*/  ISETP.GE.AND P6, PT, R11, R238, PT ;  /* 0x000000ee0b00720c */ /* 0x000fe40003fc6270 */
[----:B------:R-:W-:Y:S02]  /*ed20*/  FMNMX.FTZ R15, R246, R15, !PT ;  /* 0x0000000ff60f7209 */ /* 0x000fe40007810000 */
[----:B------:R-:W-:Y:S02]  /*ed30*/  ISETP.GE.OR P1, PT, R10, R231, !P1 ;  /* 0x000000e70a00720c */ /* 0x000fe40004f26670 */
[----:B------:R-:W-:Y:S02]  /*ed40*/  FMNMX.FTZ R10, R192, R13, !PT ;  /* 0x0000000dc00a7209 */ /* 0x000fe40007810000 */
[----:B------:R-:W-:Y:S02]  /*ed50*/  FSEL R186, R25, -INF , !P0 ;  /* 0xff80000019ba7808 */ /* 0x000fe40004000000 */
[----:B------:R-:W-:Y:S02]  /*ed60*/  ISETP.GE.OR P6, PT, R11, R237, !P6 ;  /* 0x000000ed0b00720c */ /* 0x000fe400077c6670 */
[----:B------:R-:W-:Y:S02]  /*ed70*/  IADD3 R4, R4, 0x39, RZ ;  /* 0x0000003904047810 */ /* 0x000fe40007ffe0ff */
[----:B------:R-:W-:Y:S02]  /*ed80*/  FMNMX.FTZ R15, R198, R15, !PT ;  /* 0x0000000fc60f7209 */ /* 0x000fe40007810000 */
[----:B------:R-:W-:Y:S02]  /*ed90*/  ISETP.GE.AND P0, PT, R32, R236, PT ;  /* 0x000000ec2000720c */ /* 0x000fe40003f06270 */
[----:B------:R-:W-:Y:S02]  /*eda0*/  FMNMX.FTZ R13, R193, R10, !PT ;  /* 0x0000000ac10d7209 */ /* 0x000fe40007810000 */
[----:B------:R-:W-:Y:S02]  /*edb0*/  FSEL R176, R34, -INF , !P6 ;  /* 0xff80000022b07808 */ /* 0x000fe40007000000 */
[----:B------:R-:W-:Y:S02]  /*edc0*/  ISETP.GE.AND P6, PT, R4, R238, PT ;  /* 0x000000ee0400720c */ /* 0x000fe40003fc6270 */
[----:B------:R-:W-:Y:S02]  /*edd0*/  FMNMX.FTZ R15, R186, R15, !PT ;  /* 0x0000000fba0f7209 */ /* 0x000fe40007810000 */
[----:B------:R-:W-:Y:S02]  /*ede0*/  FMNMX.FTZ R13, R194, R13, !PT ;  /* 0x0000000dc20d7209 */ /* 0x000fe40007810000 */
[----:B------:R-:W-:Y:S02]  /*edf0*/  ISETP.GE.OR P0, PT, R32, R231, !P0 ;  /* 0x000000e72000720c */ /* 0x000fe40004706670 */
[----:B------:R-:W-:Y:S02]  /*ee00*/  ISETP.GE.OR P6, PT, R4, R237, !P6 ;  /* 0x000000ed0400720c */ /* 0x000fe400077c6670 */
[----:B------:R-:W-:Y:S02]  /*ee10*/  FMNMX.FTZ R15, R178, R15, !PT ;  /* 0x0000000fb20f7209 */ /* 0x000fe40007810000 */
[----:B------:R-:W-:Y:S02]  /*ee20*/  FMNMX.FTZ R10, R196, R13, !PT ;  /* 0x0000000dc40a7209 */ /* 0x000fe40007810000 */
[----:B------:R-:W-:Y:S02]  /*ee30*/  FSEL R199, R199, -INF , !P0 ;  /* 0xff800000c7c77808 */ /* 0x000fe40004000000 */
[----:B------:R-:W-:Y:S02]  /*ee40*/  FSEL R174, R33, -INF , !P6 ;  /* 0xff80000021ae7808 */ /* 0x000fe40007000000 */
[----:B------:R-:W-:Y:S02]  /*ee50*/  FMNMX.FTZ R15, R176, R15, !PT ;  /* 0x0000000fb00f7209 */ /* 0x000fe40007810000 */
[-C--:B------:R-:W-:Y:S02]  /*ee60*/  ISETP.GE.AND P0, PT, R3, R236.reuse, PT ;  /* 0x000000ec0300720c */ /* 0x080fe40003f06270 */
[----:B------:R-:W-:Y:S02]  /*ee70*/  FSEL R197, R21, -INF , !P1 ;  /* 0xff80000015c57808 */ /* 0x000fe40004800000 */
[----:B------:R-:W-:Y:S02]  /*ee80*/  ISETP.GE.AND P6, PT, R6, R236, PT ;  /* 0x000000ec0600720c */ /* 0x000fe40003fc6270 */
[----:B------:R-:W-:Y:S02]  /*ee90*/  FMNMX.FTZ R10, R199, R10, !PT ;  /* 0x0000000ac70a7209 */ /* 0x000fe40007810000 */
[----:B------:R-:W-:Y:S02]  /*eea0*/  ISETP.GE.OR P0, PT, R3, R231, !P0 ;  /* 0x000000e70300720c */ /* 0x000fe40004706670 */
[----:B------:R-:W-:Y:S02]  /*eeb0*/  FMNMX.FTZ R3, R174, R15, !PT ;  /* 0x0000000fae037209 */ /* 0x000fe40007810000 */
[-C--:B------:R-:W-:Y:S02]  /*eec0*/  ISETP.GE.OR P6, PT, R6, R231.reuse, !P6 ;  /* 0x000000e70600720c */ /* 0x080fe400077c6670 */
[----:B------:R-:W-:Y:S02]  /*eed0*/  FMNMX.FTZ R6, R197, R10, !PT ;  /* 0x0000000ac5067209 */ /* 0x000fe40007810000 */
[----:B------:R-:W1:Y:S01]  /*eee0*/  SHFL.BFLY PT, R10, R3, 0x2, 0x1f ;  /* 0x0c401f00030a7f89 */ /* 0x000e6200000e0000 */
[----:B------:R-:W-:Y:S02]  /*eef0*/  FSEL R195, R19, -INF , !P0 ;  /* 0xff80000013c37808 */ /* 0x000fe40004000000 */
[CC--:B------:R-:W-:Y:S02]  /*ef00*/  ISETP.GE.AND P1, PT, R8.reuse, R236.reuse, PT ;  /* 0x000000ec0800720c */ /* 0x0c0fe40003f26270 */
[----:B------:R-:W-:Y:S02]  /*ef10*/  FSEL R177, R29, -INF , !P6 ;  /* 0xff8000001db17808 */ /* 0x000fe40007000000 */
[----:B------:R-:W-:Y:S02]  /*ef20*/  ISETP.GE.AND P0, PT, R11, R236, PT ;  /* 0x000000ec0b00720c */ /* 0x000fe40003f06270 */
[-C--:B------:R-:W-:Y:S02]  /*ef30*/  ISETP.GE.OR P1, PT, R8, R231.reuse, !P1 ;  /* 0x000000e70800720c */ /* 0x080fe40004f26670 */
[----:B------:R-:W-:Y:S02]  /*ef40*/  FMNMX.FTZ R6, R195, R6, !PT ;  /* 0x00000006c3067209 */ /* 0x000fe40007810000 */
[-C--:B------:R-:W-:Y:S02]  /*ef50*/  ISETP.GE.OR P6, PT, R11, R231.reuse, !P0 ;  /* 0x000000e70b00720c */ /* 0x080fe400047c6670 */
[----:B------:R-:W-:Y:S02]  /*ef60*/  FSEL R175, R26, -INF , !P1 ;  /* 0xff8000001aaf7808 */ /* 0x000fe40004800000 */
[----:B------:R-:W-:Y:S02]  /*ef70*/  FMNMX.FTZ R8, R177, R6, !PT ;  /* 0x00000006b1087209 */ /* 0x000fe40007810000 */
[C---:B------:R-:W-:Y:S02]  /*ef80*/  ISETP.GE.AND P0, PT, R4.reuse, R236, PT ;  /* 0x000000ec0400720c */ /* 0x040fe40003f06270 */
[----:B------:R-:W-:Y:S02]  /*ef90*/  FSEL R173, R31, -INF , !P6 ;  /* 0xff8000001fad7808 */ /* 0x000fe40007000000 */
[----:B------:R-:W-:Y:S02]  /*efa0*/  ISETP.GE.OR P0, PT, R4, R231, !P0 ;  /* 0x000000e70400720c */ /* 0x000fe40004706670 */
[----:B------:R-:W-:Y:S02]  /*efb0*/  FMNMX.FTZ R8, R175, R8, !PT ;  /* 0x00000008af087209 */ /* 0x000fe40007810000 */
[----:B------:R-:W-:Y:S02]  /*efc0*/  FSEL R165, R30, -INF , !P0 ;  /* 0xff8000001ea57808 */ /* 0x000fe40004000000 */
[----:B------:R-:W-:Y:S01]  /*efd0*/  FMNMX.FTZ R8, R173, R8, !PT ;  /* 0x00000008ad087209 */ /* 0x000fe20007810000 */
[----:B------:R-:W-:Y:S03]  /*efe0*/  LDSM.16.MT88.4 R28, [R217+0x10000] ;  /* 0x01000000d91c783b */ /* 0x000fe60000004200 */
[----:B------:R-:W-:Y:S02]  /*eff0*/  FMNMX.FTZ R6, R165, R8, !PT ;  /* 0x00000008a5067209 */ /* 0x000fe40007810000 */
[----:B-1----:R-:W-:Y:S03]  /*f000*/  FMNMX.FTZ R11, R3, R10, !PT ;  /* 0x0000000a030b7209 */ /* 0x002fe60007810000 */
[----:B------:R-:W1:Y:S08]  /*f010*/  SHFL.BFLY PT, R3, R6, 0x2, 0x1f ;  /* 0x0c401f0006037f89 */ /* 0x000e7000000e0000 */
[----:B------:R-:W2:Y:S01]  /*f020*/  SHFL.BFLY PT, R164, R11, 0x1, 0x1f ;  /* 0x0c201f000ba47f89 */ /* 0x000ea200000e0000 */
[----:B-1----:R-:W-:Y:S07]  /*f030*/  FMNMX.FTZ R4, R6, R3, !PT ;  /* 0x0000000306047209 */ /* 0x002fee0007810000 */
[----:B------:R-:W1:Y:S01]  /*f040*/  SHFL.BFLY PT, R3, R4, 0x1, 0x1f ;  /* 0x0c201f0004037f89 */ /* 0x000e6200000e0000 */
[----:B--2---:R-:W-:Y:S04]  /*f050*/  FMNMX.FTZ R164, R11, R164, !PT ;  /* 0x000000a40ba47209 */ /* 0x004fe80007810000 */
[C---:B------:R-:W-:Y:S01]  /*f060*/  FSETP.NEU.FTZ.AND P1, PT, R164.reuse, -INF , PT ;  /* 0xff800000a400780b */ /* 0x040fe20003f3d000 */
[----:B------:R-:W-:Y:S05]  /*f070*/  FMUL.FTZ R179, R164, c[0x0][0x23c] ;  /* 0x00008f00a4b37a20 */ /* 0x000fea0000410000 */
[----:B------:R-:W-:Y:S05]  /*f080*/  FSEL R179, R179, RZ, P1 ;  /* 0x000000ffb3b37208 */ /* 0x000fea0000800000 */
[--C-:B------:R-:W-:Y:S02]  /*f090*/  FFMA.FTZ R183, R12, c[0x0][0x23c], -R179.reuse ;  /* 0x00008f000cb77a23 */ /* 0x100fe400000108b3 */
[----:B------:R-:W2:Y:S01]  /*f0a0*/  LDSM.16.MT88.4 R12, [R220+0x10000] ;  /* 0x01000000dc0c783b */ /* 0x000ea20000004200 */
[--C-:B------:R-:W-:Y:S02]  /*f0b0*/  FFMA.FTZ R166, R20, c[0x0][0x23c], -R179.reuse ;  /* 0x00008f0014a67a23 */ /* 0x100fe400000108b3 */
[--C-:B------:R-:W-:Y:S01]  /*f0c0*/  FFMA.FTZ R185, R7, c[0x0][0x23c], -R179.reuse ;  /* 0x00008f0007b97a23 */ /* 0x100fe200000108b3 */
[----:B-1----:R-:W-:Y:S01]  /*f0d0*/  FMNMX.FTZ R3, R4, R3, !PT ;  /* 0x0000000304037209 */ /* 0x002fe20007810000 */
[--C-:B------:R-:W-:Y:S01]  /*f0e0*/  FFMA.FTZ R184, R16, c[0x0][0x23c], -R179.reuse ;  /* 0x00008f0010b87a23 */ /* 0x100fe200000108b3 */
        /* <DEDUP_REMOVED lines=9> */
[--C-:B------:R-:W-:Y:S02]  /*f180*/  FFMA.FTZ R189, R189, c[0x0][0x23c], -R179.reuse ;  /* 0x00008f00bdbd7a23 */ /* 0x100fe400000108b3 */
[--C-:B------:R-:W-:Y:S01]  /*f190*/  FFMA.FTZ R182, R5, c[0x0][0x23c], -R172.reuse ;  /* 0x00008f0005b67a23 */ /* 0x100fe200000108ac */
[----:B------:R-:W-:Y:S01]  /*f1a0*/  FSEL R5, R164, RZ, P1 ;  /* 0x000000ffa4057208 */ /* 0x000fe20000800000 */
[--C-:B------:R-:W-:Y:S02]  /*f1b0*/  FFMA.FTZ R181, R23, c[0x0][0x23c], -R172.reuse ;  /* 0x00008f0017b57a23 */ /* 0x100fe400000108ac */
[----:B------:R-:W-:Y:S01]  /*f1c0*/  FFMA.FTZ R180, R27, c[0x0][0x23c], -R172 ;  /* 0x00008f001bb47a23 */ /* 0x000fe200000108ac */
[----:B------:R-:W1:Y:S01]  /*f1d0*/  LDSM.16.MT88.4 R20, [R218+0x10000] ;  /* 0x01000000da14783b */ /* 0x000e620000004200 */
[----:B------:R-:W-:Y:S01]  /*f1e0*/  FADD.FTZ R4, -R5, R2 ;  /* 0x0000000205047221 */ /* 0x000fe20000010100 */
[----:B------:R-:W-:Y:S01]  /*f1f0*/  FSEL R5, R3, RZ, P0 ;  /* 0x000000ff03057208 */ /* 0x000fe20000000000 */
[----:B------:R-:W-:Y:S01]  /*f200*/  FFMA.FTZ R167, R9, c[0x0][0x23c], -R172 ;  /* 0x00008f0009a77a23 */ /* 0x000fe200000108ac */
[----:B------:R-:W3:Y:S01]  /*f210*/  MUFU.EX2 R166, R166 ;  /* 0x000000a600a67308 */ /* 0x000ee20000000800 */
[----:B------:R-:W-:Y:S01]  /*f220*/  FMUL.FTZ R2, R4, c[0x0][0x23c] ;  /* 0x00008f0004027a20 */ /* 0x000fe20000410000 */
[----:B------:R-:W-:Y:S01]  /*f230*/  PLOP3.LUT P0, PT, PT, PT, UP0, 0x80, 0x0 ;  /* 0x000000000000781c */ /* 0x000fe20003f0f008 */
[----:B------:R-:W-:Y:S02]  /*f240*/  FADD.FTZ R5, -R5, R0 ;  /* 0x0000000005057221 */ /* 0x000fe40000010100 */
[--C-:B------:R-:W-:Y:S02]  /*f250*/  FFMA.FTZ R177, R177, c[0x0][0x23c], -R172.reuse ;  /* 0x00008f00b1b17a23 */ /* 0x100fe400000108ac */
[----:B------:R-:W-:Y:S02]  /*f260*/  FMUL.FTZ R0, R5, c[0x0][0x23c] ;  /* 0x00008f0005007a20 */ /* 0x000fe40000410000 */
[--C-:B------:R-:W-:Y:S01]  /*f270*/  FFMA.FTZ R175, R175, c[0x0][0x23c], -R172.reuse ;  /* 0x00008f00afaf7a23 */ /* 0x100fe200000108ac */
[----:B------:R-:W4:Y:S01]  /*f280*/  MUFU.EX2 R2, R2 ;  /* 0x0000000200027308 */ /* 0x000f220000000800 */
[--C-:B------:R-:W-:Y:S02]  /*f290*/  FFMA.FTZ R173, R173, c[0x0][0x23c], -R172.reuse ;  /* 0x00008f00adad7a23 */ /* 0x100fe400000108ac */
[--C-:B------:R-:W-:Y:S02]  /*f2a0*/  FFMA.FTZ R190, R190, c[0x0][0x23c], -R179.reuse ;  /* 0x00008f00bebe7a23 */ /* 0x100fe400000108b3 */
[--C-:B------:R-:W-:Y:S02]  /*f2b0*/  FFMA.FTZ R191, R191, c[0x0][0x23c], -R172.reuse ;  /* 0x00008f00bfbf7a23 */ /* 0x100fe400000108ac */
[--C-:B------:R-:W-:Y:S02]  /*f2c0*/  FFMA.FTZ R192, R192, c[0x0][0x23c], -R172.reuse ;  /* 0x00008f00c0c07a23 */ /* 0x100fe400000108ac */
[--C-:B------:R-:W-:Y:S01]  /*f2d0*/  FFMA.FTZ R193, R193, c[0x0][0x23c], -R172.reuse ;  /* 0x00008f00c1c17a23 */ /* 0x100fe200000108ac */
[----:B------:R-:W5:Y:S01]  /*f2e0*/  MUFU.EX2 R0, R0 ;  /* 0x0000000000007308 */ /* 0x000f620000000800 */
[--C-:B------:R-:W-:Y:S02]  /*f2f0*/  FFMA.FTZ R194, R194, c[0x0][0x23c], -R172.reuse ;  /* 0x00008f00c2c27a23 */ /* 0x100fe400000108ac */
[--C-:B------:R-:W-:Y:S01]  /*f300*/  FFMA.FTZ R252, R252, c[0x0][0x23c], -R179.reuse ;  /* 0x00008f00fcfc7a23 */ /* 0x100fe200000108b3 */
[----:B---3--:R-:W-:Y:S01]  /*f310*/  F2FP.PACK_AB R168, R166, R185 ;  /* 0x000000b9a6a8723e */ /* 0x008fe200000000ff */
[--C-:B------:R-:W-:Y:S02]  /*f320*/  FFMA.FTZ R250, R250, c[0x0][0x23c], -R179.reuse ;  /* 0x00008f00fafa7a23 */ /* 0x100fe400000108b3 */
[--C-:B------:R-:W-:Y:S02]  /*f330*/  FFMA.FTZ R246, R246, c[0x0][0x23c], -R179.reuse ;  /* 0x00008f00f6f67a23 */ /* 0x100fe400000108b3 */
[--C-:B------:R-:W-:Y:S01]  /*f340*/  FFMA.FTZ R198, R198, c[0x0][0x23c], -R179.reuse ;  /* 0x00008f00c6c67a23 */ /* 0x100fe200000108b3 */
[----:B------:R-:W3:Y:S01]  /*f350*/  MUFU.EX2 R184, R184 ;  /* 0x000000b800b87308 */ /* 0x000ee20000000800 */
[--C-:B------:R-:W-:Y:S02]  /*f360*/  FFMA.FTZ R196, R196, c[0x0][0x23c], -R172.reuse ;  /* 0x00008f00c4c47a23 */ /* 0x100fe400000108ac */
[--C-:B------:R-:W-:Y:S02]  /*f370*/  FFMA.FTZ R199, R199, c[0x0][0x23c], -R172.reuse ;  /* 0x00008f00c7c77a23 */ /* 0x100fe400000108ac */
[C---:B----4-:R-:W-:Y:S02]  /*f380*/  FMUL.FTZ R4, R2.reuse, R160 ;  /* 0x000000a002047220 */ /* 0x050fe40000410000 */
[C---:B------:R-:W-:Y:S02]  /*f390*/  FMUL.FTZ R5, R2.reuse, R161 ;  /* 0x000000a102057220 */ /* 0x040fe40000410000 */
[C---:B------:R-:W-:Y:S01]  /*f3a0*/  FMUL.FTZ R8, R2.reuse, R156 ;  /* 0x0000009c02087220 */ /* 0x040fe20000410000 */
[----:B------:R-:W-:Y:S01]  /*f3b0*/  MUFU.EX2 R182, R182 ;  /* 0x000000b600b67308 */ /* 0x000fe20000000800 */
[C---:B------:R-:W-:Y:S02]  /*f3c0*/  FMUL.FTZ R9, R2.reuse, R157 ;  /* 0x0000009d02097220 */ /* 0x040fe40000410000 */
[----:B------:R-:W-:Y:S02]  /*f3d0*/  FMUL.FTZ R16, R2, R148 ;  /* 0x0000009402107220 */ /* 0x000fe40000410000 */
[C---:B-----5:R-:W-:Y:S02]  /*f3e0*/  FMUL.FTZ R6, R0.reuse, R162 ;  /* 0x000000a200067220 */ /* 0x060fe40000410000 */
[C---:B------:R-:W-:Y:S02]  /*f3f0*/  FMUL.FTZ R7, R0.reuse, R163 ;  /* 0x000000a300077220 */ /* 0x040fe40000410000 */
[C---:B------:R-:W-:Y:S01]  /*f400*/  FMUL.FTZ R10, R0.reuse, R158 ;  /* 0x0000009e000a7220 */ /* 0x040fe20000410000 */
[----:B------:R-:W4:Y:S01]  /*f410*/  MUFU.EX2 R181, R181 ;  /* 0x000000b500b57308 */ /* 0x000f220000000800 */
        /* <DEDUP_REMOVED lines=14> */
[----:B------:R-:W3:Y:S01]  /*f500*/  MUFU.EX2 R167, R167 ;  /* 0x000000a700a77308 */ /* 0x000ee20000000800 */
[C---:B------:R-:W-:Y:S01]  /*f510*/  FMUL.FTZ R34, R0.reuse, R134 ;  /* 0x0000008600227220 */ /* 0x040fe20000410000 */
[----:B------:R-:W-:Y:S01]  /*f520*/  LDSM.16.MT88.4 R140, [R216+0x12000] ;  /* 0x01200000d88c783b */ /* 0x000fe20000004200 */
[----:B------:R-:W-:Y:S01]  /*f530*/  FMUL.FTZ R35, R0, R135 ;  /* 0x0000008700237220 */ /* 0x000fe20000410000 */
[----:B----4-:R-:W-:Y:S01]  /*f540*/  F2FP.PACK_AB R169, R181, R182 ;  /* 0x000000b6b5a9723e */ /* 0x010fe200000000ff */
        /* <DEDUP_REMOVED lines=12> */
[----:B---3--:R-:W-:Y:S01]  /*f610*/  F2FP.PACK_AB R171, R167, R180 ;  /* 0x000000b4a7ab723e */ /* 0x008fe200000000ff */
[----:B------:R-:W-:Y:S02]  /*f620*/  FMUL.FTZ R45, R2, R45 ;  /* 0x0000002d022d7220 */ /* 0x000fe40000410000 */
[C---:B------:R-:W-:Y:S02]  /*f630*/  FMUL.FTZ R46, R0.reuse, R46 ;  /* 0x0000002e002e7220 */ /* 0x040fe40000410000 */
[----:B------:R-:W-:Y:S02]  /*f640*/  FMUL.FTZ R47, R0, R47 ;  /* 0x0000002f002f7220 */ /* 0x000fe40000410000 */
[C---:B--2---:R-:W-:Y:S01]  /*f650*/  HMMA.16816.F32 R4, R168.reuse, R12, R4 ;  /* 0x0000000ca804723c */ /* 0x044fe20000001804 */
        /* <DEDUP_REMOVED lines=10> */
[----:B------:R-:W2:Y:S01]  /*f700*/  LDSM.16.MT88.4 R152, [R216+0x10000] ;  /* 0x01000000d898783b */ /* 0x000ea20000004200 */
[C---:B------:R-:W-:Y:S02]  /*f710*/  FMUL.FTZ R50, R0.reuse, R50 ;  /* 0x0000003200327220 */ /* 0x040fe40000410000 */
[----:B------:R-:W-:Y:S02]  /*f720*/  FMUL.FTZ R51, R0, R51 ;  /* 0x0000003300337220 */ /* 0x000fe40000410000 */
[C---:B-1----:R-:W-:Y:S03]  /*f730*/  HMMA.16816.F32 R12, R168.reuse, R20, R12 ;  /* 0x00000014a80c723c */ /* 0x042fe6000000180c */
        /* <DEDUP_REMOVED lines=10> */
[----:B------:R-:W1:Y:S01]  /*f7e0*/  LDSM.16.MT88.4 R144, [R220+0x12000] ;  /* 0x01200000dc90783b */ /* 0x000e620000004200 */
        /* <DEDUP_REMOVED lines=17> */
[C---:B--2---:R-:W-:Y:S02]  /*f900*/  HMMA.16816.F32 R28, R168.reuse, R152, R28 ;  /* 0x00000098a81c723c */ /* 0x044fe4000000181c */
[----:B------:R-:W-:Y:S01]  /*f910*/  MUFU.EX2 R187, R187 ;  /* 0x000000bb00bb7308 */ /* 0x000fe20000000800 */
[C---:B------:R-:W-:Y:S02]  /*f920*/  FMUL.FTZ R62, R0.reuse, R62 ;  /* 0x0000003e003e7220 */ /* 0x040fe40000410000 */
[----:B------:R-:W-:Y:S02]  /*f930*/  FMUL.FTZ R63, R0, R63 ;  /* 0x0000003f003f7220 */ /* 0x000fe40000410000 */
[C---:B------:R-:W-:Y:S01]  /*f940*/  FMUL.FTZ R64, R2.reuse, R64 ;  /* 0x0000004002407220 */ /* 0x040fe20000410000 */
[C---:B------:R-:W-:Y:S01]  /*f950*/  HMMA.16816.F32 R32, R168.reuse, R154, R32 ;  /* 0x0000009aa820723c */ /* 0x040fe20000001820 */
[----:B------:R-:W-:Y:S03]  /*f960*/  LDSM.16.MT88.4 R152, [R220+0x12800] ;  /* 0x01280000dc98783b */ /* 0x000fe60000004200 */
[----:B------:R-:W-:Y:S01]  /*f970*/  FMUL.FTZ R65, R2, R65 ;  /* 0x0000004102417220 */ /* 0x000fe20000410000 */
[----:B------:R-:W2:Y:S01]  /*f980*/  MUFU.EX2 R188, R188 ;  /* 0x000000bc00bc7308 */ /* 0x000ea20000000800 */
[C---:B------:R-:W-:Y:S02]  /*f990*/  FMUL.FTZ R66, R0.reuse, R66 ;  /* 0x0000004200427220 */ /* 0x040fe40000410000 */
[C---:B-1----:R-:W-:Y:S04]  /*f9a0*/  HMMA.16816.F32 R36, R168.reuse, R144, R36 ;  /* 0x00000090a824723c */ /* 0x042fe80000001824 */
        /* <DEDUP_REMOVED lines=14> */
[----:B------:R-:W1:Y:S01]  /*fa90*/  LDSM.16.MT88.4 R136, [R220+0x14000] ;  /* 0x01400000dc88783b */ /* 0x000e620000004200 */
[----:B------:R-:W-:Y:S02]  /*faa0*/  MUFU.EX2 R191, R191 ;  /* 0x000000bf00bf7308 */ /* 0x000fe40000000800 */
[----:B------:R-:W-:Y:S02]  /*fab0*/  FMUL.FTZ R75, R0, R75 ;  /* 0x0000004b004b7220 */ /* 0x000fe40000410000 */
[C---:B------:R-:W-:Y:S02]  /*fac0*/  FMUL.FTZ R76, R2.reuse, R76 ;  /* 0x0000004c024c7220 */ /* 0x040fe40000410000 */
[C---:B------:R-:W-:Y:S04]  /*fad0*/  HMMA.16816.F32 R52, R168.reuse, R132, R52 ;  /* 0x00000084a834723c */ /* 0x040fe80000001834 */
[----:B------:R-:W-:Y:S01]  /*fae0*/  FMUL.FTZ R77, R2, R77 ;  /* 0x0000004d024d7220 */ /* 0x000fe20000410000 */
[----:B------:R-:W3:Y:S01]  /*faf0*/  MUFU.EX2 R192, R192 ;  /* 0x000000c000c07308 */ /* 0x000ee20000000800 */
[C---:B------:R-:W-:Y:S02]  /*fb00*/  FMUL.FTZ R78, R0.reuse, R78 ;  /* 0x0000004e004e7220 */ /* 0x040fe40000410000 */
[C---:B------:R-:W-:Y:S01]  /*fb10*/  HMMA.16816.F32 R56, R168.reuse, R134, R56 ;  /* 0x00000086a838723c */ /* 0x040fe20000001838 */
[----:B------:R-:W4:Y:S03]  /*fb20*/  LDSM.16.MT88.4 R132, [R218+0x14000] ;  /* 0x01400000da84783b */ /* 0x000f260000004200 */
[----:B------:R-:W-:Y:S02]  /*fb30*/  FMUL.FTZ R79, R0, R79 ;  /* 0x0000004f004f7220 */ /* 0x000fe40000410000 */
[C---:B------:R-:W-:Y:S01]  /*fb40*/  FMUL.FTZ R80, R2.reuse, R80 ;  /* 0x0000005002507220 */ /* 0x040fe20000410000 */
[----:B------:R-:W-:Y:S01]  /*fb50*/  MUFU.EX2 R193, R193 ;  /* 0x000000c100c17308 */ /* 0x000fe20000000800 */
[C---:B------:R-:W-:Y:S04]  /*fb60*/  HMMA.16816.F32 R60, R168.reuse, R140, R60 ;  /* 0x0000008ca83c723c */ /* 0x040fe8000000183c */
[----:B------:R-:W-:Y:S02]  /*fb70*/  FMUL.FTZ R81, R2, R81 ;  /* 0x0000005102517220 */ /* 0x000fe40000410000 */
[C---:B------:R-:W-:Y:S02]  /*fb80*/  FMUL.FTZ R82, R0.reuse, R82 ;  /* 0x0000005200527220 */ /* 0x040fe40000410000 */
[C---:B------:R-:W-:Y:S01]  /*fb90*/  HMMA.16816.F32 R64, R168.reuse, R142, R64 ;  /* 0x0000008ea840723c */ /* 0x040fe20000001840 */
[----:B------:R-:W5:Y:S01]  /*fba0*/  LDSM.16.MT88.4 R140, [R217+0x14000] ;  /* 0x01400000d98c783b */ /* 0x000f620000004200 */
[----:B------:R-:W2:Y:S02]  /*fbb0*/  MUFU.EX2 R194, R194 ;  /* 0x000000c200c27308 */ /* 0x000ea40000000800 */
        /* <DEDUP_REMOVED lines=18> */
[C---:B-----5:R-:W-:Y:S04]  /*fce0*/  HMMA.16816.F32 R84, R168.reuse, R140, R84 ;  /* 0x0000008ca854723c */ /* 0x060fe80000001854 */
        /* <DEDUP_REMOVED lines=41> */
[--C-:B------:R-:W-:Y:S02]  /*ff80*/  FFMA.FTZ R197, R197, c[0x0][0x23c], -R172.reuse ;  /* 0x00008f00c5c57a23 */ /* 0x100fe400000108ac */
[--C-:B------:R-:W-:Y:S03]  /*ff90*/  FFMA.FTZ R195, R195, c[0x0][0x23c], -R172.reuse ;  /* 0x00008f00c3c37a23 */ /* 0x100fe600000108ac */
[C---:B------:R-:W-:Y:S01]  /*ffa0*/  HMMA.16816.F32 R120, R168.reuse, R138, R120 ;  /* 0x0000008aa878723c */ /* 0x040fe20000001878 */
[----:B------:R-:W1:Y:S01]  /*ffb0*/  LDSM.16.MT88.4 R136, [R216+0x10800] ;  /* 0x01080000d888783b */ /* 0x000e620000004200 */
[----:B------:R-:W-:Y:S01]  /*ffc0*/  MUFU.EX2 R197, R197 ;  /* 0x000000c500c57308 */ /* 0x000fe20000000800 */
[C---:B------:R-:W-:Y:S02]  /*ffd0*/  FMUL.FTZ R124, R2.reuse, R124 ;  /* 0x0000007c027c7220 */ /* 0x040fe40000410000 */
[----:B------:R-:W-:Y:S02]  /*ffe0*/  FMUL.FTZ R125, R2, R125 ;  /* 0x0000007d027d7220 */ /* 0x000fe40000410000 */
[C---:B------:R-:W-:Y:S02]  /*fff0*/  FMUL.FTZ R126, R0.reuse, R126 ;  /* 0x0000007e007e7220 */ /* 0x040fe40000410000 */
[----:B------:R-:W-:Y:S03]  /*10000*/  FMUL.FTZ R127, R0, R127 ;  /* 0x0000007f007f7220 */ /* 0x000fe60000410000 */
[----:B------:R-:W-:Y:S01]  /*10010*/  FFMA.FTZ R172, R165, c[0x0][0x23c], -R172 ;  /* 0x00008f00a5ac7a23 */ /* 0x000fe200000108ac */
[----:B------:R-:W1:Y:S01]  /*10020*/  MUFU.EX2 R195, R195 ;  /* 0x000000c300c37308 */ /* 0x000e620000000800 */
[--C-:B------:R-:W-:Y:S02]  /*10030*/  FFMA.FTZ R186, R186, c[0x0][0x23c], -R179.reuse ;  /* 0x00008f00baba7a23 */ /* 0x100fe400000108b3 */
[C---:B----4-:R-:W-:Y:S03]  /*10040*/  HMMA.16816.F32 R124, R168.reuse, R132, R124 ;  /* 0x00000084a87c723c */ /* 0x050fe6000000187c */
[C---:B------:R-:W-:Y:S02]  /*10050*/  FMUL.FTZ R128, R2.reuse, R128 ;  /* 0x0000008002807220 */ /* 0x040fe40000410000 */
[----:B------:R-:W-:Y:S02]  /*10060*/  FMUL.FTZ R129, R2, R129 ;  /* 0x0000008102817220 */ /* 0x000fe40000410000 */
[----:B------:R-:W-:Y:S01]  /*10070*/  FMUL.FTZ R130, R0, R130 ;  /* 0x0000008200827220 */ /* 0x000fe20000410000 */
[----:B--2---:R-:W-:Y:S01]  /*10080*/  F2FP.PACK_AB R132, R188, R187 ;  /* 0x000000bbbc84723e */ /* 0x004fe200000000ff */
[----:B------:R-:W-:Y:S01]  /*10090*/  FMUL.FTZ R131, R0, R131 ;  /* 0x0000008300837220 */ /* 0x000fe20000410000 */
[----:B------:R-:W-:Y:S02]  /*100a0*/  MUFU.EX2 R165, R172 ;  /* 0x000000ac00a57308 */ /* 0x000fe40000000800 */
[----:B------:R-:W-:Y:S01]  /*100b0*/  FFMA.FTZ R179, R174, c[0x0][0x23c], -R179 ;  /* 0x00008f00aeb37a23 */ /* 0x000fe200000108b3 */
[----:B---3--:R-:W-:Y:S01]  /*100c0*/  F2FP.PACK_AB R133, R192, R191 ;  /* 0x000000bfc085723e */ /* 0x008fe200000000ff */
[----:B------:R-:W-:Y:S01]  /*100d0*/  FFMA.FTZ R185, R2, R251, R185 ;  /* 0x000000fb02b97223 */ /* 0x000fe200000100b9 */
[----:B------:R-:W-:Y:S01]  /*100e0*/  MOV R2, R164 ;  /* 0x000000a400027202 */ /* 0x000fe20000000f00 */
[----:B------:R-:W-:Y:S03]  /*100f0*/  HMMA.16816.F32 R128, R168, R134, R128 ;  /* 0x00000086a880723c */ /* 0x000fe60000001880 */
[----:B------:R-:W-:Y:S01]  /*10100*/  FFMA.FTZ R182, R0, R247, R182 ;  /* 0x000000f700b67223 */ /* 0x000fe200000100b6 */
[----:B------:R2:W3:Y:S01]  /*10110*/  MUFU.EX2 R170, R179 ;  /* 0x000000b300aa7308 */ /* 0x0004e20000000800 */
[----:B------:R-:W-:Y:S02]  /*10120*/  FADD.FTZ R185, R166, R185 ;  /* 0x000000b9a6b97221 */ /* 0x000fe40000010000 */
[----:B------:R-:W-:Y:S01]  /*10130*/  F2FP.PACK_AB R134, R190, R189 ;  /* 0x000000bdbe86723e */ /* 0x000fe200000000ff */
[----:B------:R-:W-:Y:S01]  /*10140*/  FADD.FTZ R181, R181, R182 ;  /* 0x000000b6b5b57221 */ /* 0x000fe20000010000 */
[----:B------:R-:W-:Y:S03]  /*10150*/  F2FP.PACK_AB R135, R194, R193 ;  /* 0x000000c1c287723e */ /* 0x000fe600000000ff */
[----:B------:R-:W-:Y:S02]  /*10160*/  FADD.FTZ R184, R184, R185 ;  /* 0x000000b9b8b87221 */ /* 0x000fe40000010000 */
[----:B------:R4:W1:Y:S01]  /*10170*/  MUFU.EX2 R171, R173 ;  /* 0x000000ad00ab7308 */ /* 0x0008620000000800 */
[----:B------:R-:W-:Y:S01]  /*10180*/  FADD.FTZ R0, R180, R181 ;  /* 0x000000b5b4007221 */ /* 0x000fe20000010000 */
[C---:B-----5:R-:W-:Y:S05]  /*10190*/  HMMA.16816.F32 R4, R132.reuse, R140, R4 ;  /* 0x0000008c8404723c */ /* 0x060fea0000001804 */
[----:B------:R-:W-:Y:S02]  /*101a0*/  FADD.FTZ R184, R183, R184 ;  /* 0x000000b8b7b87221 */ /* 0x000fe40000010000 */
[----:B------:R-:W-:Y:S01]  /*101b0*/  FADD.FTZ R0, R167, R0 ;  /* 0x00000000a7007221 */ /* 0x000fe20000010000 */
[C---:B------:R-:W-:Y:S01]  /*101c0*/  HMMA.16816.F32 R8, R132.reuse, R142, R8 ;  /* 0x0000008e8408723c */ /* 0x040fe20000001808 */
[----:B------:R-:W5:Y:S01]  /*101d0*/  LDSM.16.MT88.4 R140, [R217+0x12800] ;  /* 0x01280000d98c783b */ /* 0x000f620000004200 */
[----:B------:R-:W1:Y:S02]  /*101e0*/  MUFU.EX2 R186, R186 ;  /* 0x000000ba00ba7308 */ /* 0x000e640000000800 */
[----:B------:R-:W-:Y:S02]  /*101f0*/  FADD.FTZ R187, R187, R184 ;  /* 0x000000b8bbbb7221 */ /* 0x000fe40000010000 */
[----:B------:R-:W-:Y:S02]  /*10200*/  FADD.FTZ R191, R191, R0 ;  /* 0x00000000bfbf7221 */ /* 0x000fe40000010000 */
[C---:B------:R-:W-:Y:S01]  /*10210*/  HMMA.16816.F32 R12, R132.reuse, R144, R12 ;  /* 0x00000090840c723c */ /* 0x040fe2000000180c */
[----:B--2---:R-:W-:Y:S03]  /*10220*/  LDSM.16.MT88.4 R176, [R218+0x13800] ;  /* 0x01380000dab0783b */ /* 0x004fe60000004200 */
[----:B------:R-:W-:Y:S02]  /*10230*/  FADD.FTZ R188, R188, R187 ;  /* 0x000000bbbcbc7221 */ /* 0x000fe40000010000 */
[----:B------:R-:W-:Y:S02]  /*10240*/  FADD.FTZ R192, R192, R191 ;  /* 0x000000bfc0c07221 */ /* 0x000fe40000010000 */
[C---:B------:R-:W-:Y:S01]  /*10250*/  HMMA.16816.F32 R16, R132.reuse, R146, R16 ;  /* 0x000000928410723c */ /* 0x040fe20000001810 */
[----:B------:R-:W-:Y:S03]  /*10260*/  LDSM.16.MT88.4 R144, [R220+0x14800] ;  /* 0x01480000dc90783b */ /* 0x000fe60000004200 */
[----:B------:R-:W-:Y:S04]  /*10270*/  FADD.FTZ R189, R189, R188 ;  /* 0x000000bcbdbd7221 */ /* 0x000fe80000010000 */
[C---:B------:R-:W-:Y:S01]  /*10280*/  HMMA.16816.F32 R20, R132.reuse, R148, R20 ;  /* 0x000000948414723c */ /* 0x040fe20000001814 */
[----:B----4-:R-:W-:Y:S07]  /*10290*/  LDSM.16.MT88.4 R172, [R220+0x13800] ;  /* 0x01380000dcac783b */ /* 0x010fee0000004200 */
[C---:B------:R-:W-:Y:S01]  /*102a0*/  HMMA.16816.F32 R24, R132.reuse, R150, R24 ;  /* 0x000000968418723c */ /* 0x040fe20000001818 */
[----:B------:R-:W-:Y:S07]  /*102b0*/  LDSM.16.MT88.4 R148, [R218+0x14800] ;  /* 0x01480000da94783b */ /* 0x000fee0000004200 */
[C---:B-1----:R-:W-:Y:S08]  /*102c0*/  HMMA.16816.F32 R28, R132.reuse, R136, R28 ;  /* 0x00000088841c723c */ /* 0x042ff0000000181c */
[C---:B------:R-:W-:Y:S01]  /*102d0*/  HMMA.16816.F32 R32, R132.reuse, R138, R32 ;  /* 0x0000008a8420723c */ /* 0x040fe20000001820 */
[----:B------:R-:W1:Y:S07]  /*102e0*/  LDSM.16.MT88.4 R136, [R216+0x12800] ;  /* 0x01280000d888783b */ /* 0x000e6e0000004200 */
[C---:B------:R-:W-:Y:S08]  /*102f0*/  HMMA.16816.F32 R36, R132.reuse, R152, R36 ;  /* 0x000000988424723c */ /* 0x040ff00000001824 */
[C---:B------:R-:W-:Y:S01]  /*10300*/  HMMA.16816.F32 R40, R132.reuse, R154, R40 ;  /* 0x0000009a8428723c */ /* 0x040fe20000001828 */
[----:B------:R-:W2:Y:S07]  /*10310*/  LDSM.16.MT88.4 R152, [R217+0x14800] ;  /* 0x01480000d998783b */ /* 0x000eae0000004200 */
[C---:B------:R-:W-:Y:S08]  /*10320*/  HMMA.16816.F32 R44, R132.reuse, R156, R44 ;  /* 0x0000009c842c723c */ /* 0x040ff0000000182c */
[C---:B------:R-:W-:Y:S01]  /*10330*/  HMMA.16816.F32 R48, R132.reuse, R158, R48 ;  /* 0x0000009e8430723c */ /* 0x040fe20000001830 */
[----:B------:R-:W-:Y:S07]  /*10340*/  LDSM.16.MT88.4 R156, [R220+0x13000] ;  /* 0x01300000dc9c783b */ /* 0x000fee0000004200 */
[C---:B-----5:R-:W-:Y:S08]  /*10350*/  HMMA.16816.F32 R52, R132.reuse, R140, R52 ;  /* 0x0000008c8434723c */ /* 0x060ff00000001834 */
[C---:B------:R-:W-:Y:S01]  /*10360*/  HMMA.16816.F32 R56, R132.reuse, R142, R56 ;  /* 0x0000008e8438723c */ /* 0x040fe20000001838 */
[----:B------:R-:W4:Y:S07]  /*10370*/  LDSM.16.MT88.4 R140, [R216+0x14800] ;  /* 0x01480000d88c783b */ /* 0x000f2e0000004200 */
[C---:B-1----:R-:W-:Y:S08]  /*10380*/  HMMA.16816.F32 R60, R132.reuse, R136, R60 ;  /* 0x00000088843c723c */ /* 0x042ff0000000183c */
[C---:B------:R-:W-:Y:S01]  /*10390*/  HMMA.16816.F32 R64, R132.reuse, R138, R64 ;  /* 0x0000008a8440723c */ /* 0x040fe20000001840 */
[----:B------:R-:W1:Y:S07]  /*103a0*/  LDSM.16.MT88.4 R136, [R220+0x16800] ;  /* 0x01680000dc88783b */ /* 0x000e6e0000004200 */
[C---:B------:R-:W-:Y:S08]  /*103b0*/  HMMA.16816.F32 R68, R132.reuse, R144, R68 ;  /* 0x000000908444723c */ /* 0x040ff00000001844 */
[C---:B------:R-:W-:Y:S01]  /*103c0*/  HMMA.16816.F32 R72, R132.reuse, R146, R72 ;  /* 0x000000928448723c */ /* 0x040fe20000001848 */
[----:B------:R-:W5:Y:S07]  /*103d0*/  LDSM.16.MT88.4 R144, [R218+0x16800] ;  /* 0x01680000da90783b */ /* 0x000f6e0000004200 */
[C---:B------:R-:W-:Y:S08]  /*103e0*/  HMMA.16816.F32 R76, R132.reuse, R148, R76 ;  /* 0x00000094844c723c */ /* 0x040ff0000000184c */
[C---:B------:R-:W-:Y:S01]  /*103f0*/  HMMA.16816.F32 R80, R132.reuse, R150, R80 ;  /* 0x000000968450723c */ /* 0x040fe20000001850 */
[----:B------:R-:W3:Y:S07]  /*10400*/  LDSM.16.MT88.4 R148, [R217+0x16800] ;  /* 0x01680000d994783b */ /* 0x000eee0000004200 */
[C---:B--2---:R-:W-:Y:S08]  /*10410*/  HMMA.16816.F32 R84, R132.reuse, R152, R84 ;  /* 0x000000988454723c */ /* 0x044ff00000001854 */
[C---:B------:R-:W-:Y:S01]  /*10420*/  HMMA.16816.F32 R88, R132.reuse, R154, R88 ;  /* 0x0000009a8458723c */ /* 0x040fe20000001858 */
[----:B------:R-:W-:Y:S07]  /*10430*/  LDSM.16.MT88.4 R152, [R217+0x11000] ;  /* 0x01100000d998783b */ /* 0x000fee0000004200 */
[C---:B----4-:R-:W-:Y:S08]  /*10440*/  HMMA.16816.F32 R92, R132.reuse, R140, R92 ;  /* 0x0000008c845c723c */ /* 0x050ff0000000185c */
[C---:B------:R-:W-:Y:S01]  /*10450*/  HMMA.16816.F32 R96, R132.reuse, R142, R96 ;  /* 0x0000008e8460723c */ /* 0x040fe20000001860 */
[----:B------:R-:W2:Y:S07]  /*10460*/  LDSM.16.MT88.4 R140, [R216+0x16800] ;  /* 0x01680000d88c783b */ /* 0x000eae0000004200 */
        /* <DEDUP_REMOVED lines=9> */
[C---:B--2---:R-:W-:Y:S08]  /*10500*/  HMMA.16816.F32 R124, R132.reuse, R140, R124 ;  /* 0x0000008c847c723c */ /* 0x044ff0000000187c */
[----:B------:R-:W-:Y:S01]  /*10510*/  HMMA.16816.F32 R128, R132, R142, R128 ;  /* 0x0000008e8480723c */ /* 0x000fe20000001880 */
[----:B------:R-:W2:Y:S06]  /*10520*/  LDSM.16.MT88.4 R140, [R218+0x13000] ;  /* 0x01300000da8c783b */ /* 0x000eac0000004200 */
        /* <DEDUP_REMOVED lines=19> */
[C---:B--2---:R-:W-:Y:S08]  /*10660*/  HMMA.16816.F32 R44, R132.reuse, R140, R44 ;  /* 0x0000008c842c723c */ /* 0x044ff0000000182c */
[C---:B------:R-:W-:Y:S01]  /*10670*/  HMMA.16816.F32 R48, R132.reuse, R142, R48 ;  /* 0x0000008e8430723c */ /* 0x040fe20000001830 */
[----:B------:R-:W-:Y:S07]  /*10680*/  LDSM.16.MT88.4 R140, [R220+0x17000] ;  /* 0x01700000dc8c783b */ /* 0x000fee0000004200 */
[C---:B-1----:R-:W-:Y:S08]  /*10690*/  HMMA.16816.F32 R52, R132.reuse, R136, R52 ;  /* 0x000000888434723c */ /* 0x042ff00000001834 */
        /* <DEDUP_REMOVED lines=112> */
.L_x_1172:
        /* <DEDUP_REMOVED lines=406> */
.L_x_1177:
[----:B---34-:R-:W-:Y:S05]  /*12700*/  BSYNC B0 ;  /* 0x0000000000007941 */ /* 0x018fea0003800000 */
.L_x_1176:
        /* <DEDUP_REMOVED lines=36> */
.L_x_1179:
[----:B------:R-:W-:Y:S05]  /*12950*/  BSYNC B0 ;  /* 0x0000000000007941 */ /* 0x000fea0003800000 */
.L_x_1178:
        /* <DEDUP_REMOVED lines=22> */
.L_x_1181:
[----:B------:R-:W-:Y:S05]  /*12ac0*/  BSYNC B0 ;  /* 0x0000000000007941 */ /* 0x000fea0003800000 */
.L_x_1180:
        /* <DEDUP_REMOVED lines=22> */
.L_x_1183:
[----:B------:R-:W-:Y:S05]  /*12c30*/  BSYNC B0 ;  /* 0x0000000000007941 */ /* 0x000fea0003800000 */
.L_x_1182:
        /* <DEDUP_REMOVED lines=23> */
.L_x_1184:
        /* <DEDUP_REMOVED lines=13> */
.L_x_2047:


//--------------------- .text._ZN5flash16flash_fwd_kernelI23Flash_fwd_kernel_traitsILi256ELi64ELi64ELi4ELb0ELb0EN7cutlass6half_tE19Flash_kernel_traitsILi256ELi64ELi64ELi4ES3_EELb1ELb0ELb1ELb1ELb0ELb0ELb0ELb1EEEvNS_16Flash_fwd_paramsE --------------------------
	.section	.text._ZN5flash16flash_fwd_kernelI23Flash_fwd_kernel_traitsILi256ELi64ELi64ELi4ELb0ELb0EN7cutlass6half_tE19Flash_kernel_traitsILi256ELi64ELi64ELi4ES3_EELb1ELb0ELb1ELb1ELb0ELb0ELb0ELb1EEEvNS_16Flash_fwd_paramsE,"ax",@progbits
	.sectioninfo	@"SHI_REGISTERS=255"
	.align	128
        .global         _ZN5flash16flash_fwd_kernelI23Flash_fwd_kernel_traitsILi256ELi64ELi64ELi4ELb0ELb0EN7cutlass6half_tE19Flash_kernel_traitsILi256ELi64ELi64ELi4ES3_EELb1ELb0ELb1ELb1ELb0ELb0ELb0ELb1EEEvNS_16Flash_fwd_paramsE
        .type           _ZN5flash16flash_fwd_kernelI23Flash_fwd_kernel_traitsILi256ELi64ELi64ELi4ELb0ELb0EN7cutlass6half_tE19Flash_kernel_traitsILi256ELi64ELi64ELi4ES3_EELb1ELb0ELb1ELb1ELb0ELb0ELb0ELb1EEEvNS_16Flash_fwd_paramsE,@function
        .size           _ZN5flash16flash_fwd_kernelI23Flash_fwd_kernel_traitsILi256ELi64ELi64ELi4ELb0ELb0EN7cutlass6half_tE19Flash_kernel_traitsILi256ELi64ELi64ELi4ES3_EELb1ELb0ELb1ELb1ELb0ELb0ELb0ELb1EEEvNS_16Flash_fwd_paramsE,(.L_x_2048 - _ZN5flash16flash_fwd_kernelI23Flash_fwd_kernel_traitsILi256ELi64ELi64ELi4ELb0ELb0EN7cutlass6half_tE19Flash_kernel_traitsILi256ELi64ELi64ELi4ES3_EELb1ELb0ELb1ELb1ELb0ELb0ELb0ELb1EEEvNS_16Flash_fwd_paramsE)
        .other          _ZN5flash16flash_fwd_kernelI23Flash_fwd_kernel_traitsILi256ELi64ELi64ELi4ELb0ELb0EN7cutlass6half_tE19Flash_kernel_traitsILi256ELi64ELi64ELi4ES3_EELb1ELb0ELb1ELb1ELb0ELb0ELb0ELb1EEEvNS_16Flash_fwd_paramsE,@"STO_CUDA_ENTRY STV_DEFAULT"
_ZN5flash16flash_fwd_kernelI23Flash_fwd_kernel_traitsILi256ELi64ELi64ELi4ELb0ELb0EN7cutlass6half_tE19Flash_kernel_traitsILi256ELi64ELi64ELi4ES3_EELb1ELb0ELb1ELb1ELb0ELb0ELb0ELb1EEEvNS_16Flash_fwd_paramsE:
.text._ZN5flash16flash_fwd_kernelI23Flash_fwd_kernel_traitsILi256ELi64ELi64ELi4ELb0ELb0EN7cutlass6half_tE19Flash_kernel_traitsILi256ELi64ELi64ELi4ES3_EELb1ELb0ELb1ELb1ELb0ELb0ELb0ELb1EEEvNS_16Flash_fwd_paramsE:
        /* <DEDUP_REMOVED lines=85> */
.L_x_1185:
[----:B------:R-:W-:Y:S02]  /*0550*/  ULDC UR6, c[0x0][0x218] ;  /* 0x0000860000067ab9 */ /* 0x000fe40000000800 */
.L_x_1186:
        /* <DEDUP_REMOVED lines=126> */
.L_x_1189:
[----:B------:R-:W-:Y:S05]  /*0d40*/  BSYNC B0 ;  /* 0x0000000000007941 */ /* 0x000fea0003800000 */
.L_x_1188:
        /* <DEDUP_REMOVED lines=22> */
.L_x_1191:
[----:B------:R-:W-:Y:S05]  /*0eb0*/  BSYNC B0 ;  /* 0x0000000000007941 */ /* 0x000fea0003800000 */
.L_x_1190:
        /* <DEDUP_REMOVED lines=22> */
.L_x_1193:
[----:B------:R-:W-:Y:S05]  /*1020*/  BSYNC B0 ;  /* 0x0000000000007941 */ /* 0x000fea0003800000 */
.L_x_1192:
        /* <DEDUP_REMOVED lines=21> */
.L_x_1195:
[----:B------:R-:W-:Y:S05]  /*1180*/  BSYNC B0 ;  /* 0x0000000000007941 */ /* 0x000fea0003800000 */
.L_x_1194:
        /* <DEDUP_REMOVED lines=35> */
.L_x_1187:
[----:B------:R-:W-:Y:S01]  /*13c0*/  UISETP.NE.AND UP0, UPT, UR8, -0x1, UPT ;  /* 0xffffffff0800788c */ /* 0x000fe2000bf05270 */
[----:B------:R-:W-:Y:S01]  /*13d0*/  SHF.R.S32.HI R0, RZ, 0x1f, R22 ;  /* 0x0000001fff007819 */ /* 0x000fe20000011416 */
[----:B------:R-:W-:Y:S02]  /*13e0*/  ULDC.64 UR4, c[0x0][0x198] ;  /* 0x0000660000047ab9 */ /* 0x000fe40000000a00 */
[----:B------:R-:W-:Y:S02]  /*13f0*/  UISETP.NE.AND UP1, UPT, UR15, -0x1, UPT ;  /* 0xffffffff0f00788c */ /* 0x000fe4000bf25270 */
[----:B------:R-:W-:Y:S01]  /*1400*/  ULDC.64 UR26, c[0x0][0x190] ;  /* 0x00006400001a7ab9 */ /* 0x000fe20000000a00 */
[----:B------:R-:W-:Y:S01]  /*1410*/  PLOP3.LUT P0, PT, PT, PT, UP0, 0x80, 0x0 ;  /* 0x000000000000781c */ /* 0x000fe20003f0f008 */
[----:B------:R-:W-:-:S03]  /*1420*/  ULDC.64 UR6, c[0x0][0x178] ;  /* 0x00005e0000067ab9 */ /* 0x000fc60000000a00 */
[----:B------:R-:W-:-:S04]  /*1430*/  @UP0 UIADD3 UR13, UR29, UR8, URZ ;  /* 0x000000081d0d0290 */ /* 0x000fc8000fffe03f */
[----:B------:R-:W-:Y:S02]  /*1440*/  @UP0 UIMAD.WIDE.U32 UR32, UR13, UR4, URZ ;  /* 0x000000040d2002a5 */ /* 0x000fe4000f8e003f */
[----:B------:R-:W-:Y:S02]  /*1450*/  @!UP1 USHF.R.S32.HI UR9, URZ, 0x1f, UR17 ;  /* 0x0000001f3f099899 */ /* 0x000fe40008011411 */
[----:B------:R-:W-:Y:S02]  /*1460*/  @UP0 UIMAD UR13, UR13, UR5, UR33 ;  /* 0x000000050d0d02a4 */ /* 0x000fe4000f8e0221 */
[----:B------:R-:W-:Y:S02]  /*1470*/  ULDC UR4, c[0x0][0x224] ;  /* 0x0000890000047ab9 */ /* 0x000fe40000000800 */
[----:B------:R-:W-:Y:S02]  /*1480*/  ULDC UR5, c[0x0][0x1c0] ;  /* 0x0000700000057ab9 */ /* 0x000fe40000000800 */
[----:B------:R-:W-:-:S02]  /*1490*/  UIMAD UR5, UR17, UR5, UR16 ;  /* 0x00000005110572a4 */ /* 0x000fc4000f8e0210 */
[----:B------:R-:W-:Y:S02]  /*14a0*/  @UP1 UIMAD.WIDE.U32 UR30, UR15, UR26, URZ ;  /* 0x0000001a0f1e12a5 */ /* 0x000fe4000f8e003f */
[----:B------:R-:W-:Y:S02]  /*14b0*/  UIMAD UR4, UR5, UR4, UR19 ;  /* 0x00000004050472a4 */ /* 0x000fe4000f8e0213 */
[----:B------:R-:W-:Y:S02]  /*14c0*/  USHF.L.U32 UR5, UR5, 0x5, URZ ;  /* 0x0000000505057899 */ /* 0x000fe4000800063f */
[----:B------:R-:W-:Y:S02]  /*14d0*/  ULDC UR26, c[0x0][0x228] ;  /* 0x00008a00001a7ab9 */ /* 0x000fe40000000800 */
[----:B------:R-:W-:Y:S02]  /*14e0*/  @!UP1 UIMAD UR9, UR9, UR6, URZ ;  /* 0x00000006090992a4 */ /* 0x000fe4000f8e023f */
[----:B------:R-:W-:Y:S01]  /*14f0*/  IADD3 R119, P2, P1, R7, UR5, R22 ;  /* 0x0000000507777c10 */ /* 0x000fe2000f95e016 */
[----:B------:R-:W-:-:S02]  /*1500*/  @!UP1 UIMAD.WIDE.U32 UR34, UR17, UR6, URZ ;  /* 0x00000006112292a5 */ /* 0x000fc4000f8e003f */
[----:B------:R-:W-:Y:S02]  /*1510*/  UIMAD UR26, UR4, UR26, URZ ;  /* 0x0000001a041a72a4 */ /* 0x000fe4000f8e023f */
[----:B------:R1:W-:Y:S01]  /*1520*/  STL [R1+0xd8], R119 ;  /* 0x0000d87701007387 */ /* 0x0003e20000100800 */
[----:B------:R-:W-:Y:S02]  /*1530*/  USHF.R.S32.HI UR4, URZ, 0x1f, UR5 ;  /* 0x0000001f3f047899 */ /* 0x000fe40008011405 */
[----:B------:R-:W-:Y:S02]  /*1540*/  @!UP1 UIMAD UR7, UR17, UR7, UR9 ;  /* 0x00000007110792a4 */ /* 0x000fe4000f8e0209 */
[----:B------:R-:W-:Y:S02]  /*1550*/  @UP1 UIMAD UR27, UR15, UR27, UR31 ;  /* 0x0000001b0f1b12a4 */ /* 0x000fe4000f8e021f */
[----:B------:R-:W-:Y:S01]  /*1560*/  @UP1 UMOV UR6, UR30 ;  /* 0x0000001e00061c82 */ /* 0x000fe20008000000 */
[----:B------:R-:W-:Y:S01]  /*1570*/  IADD3.X R102, R8, UR4, R0, P2, P1 ;  /* 0x0000000408667c10 */ /* 0x000fe200097e2400 */
[----:B------:R-:W-:-:S02]  /*1580*/  USHF.R.S32.HI UR9, URZ, 0x1f, UR16 ;  /* 0x0000001f3f097899 */ /* 0x000fc40008011410 */
[----:B------:R-:W-:Y:S02]  /*1590*/  @!UP1 UIADD3 UR27, UR35, UR7, URZ ;  /* 0x00000007231b9290 */ /* 0x000fe4000fffe03f */
[----:B------:R-:W-:Y:S02]  /*15a0*/  @!UP1 UMOV UR6, UR34 ;  /* 0x0000002200069c82 */ /* 0x000fe40008000000 */
[----:B------:R-:W-:Y:S01]  /*15b0*/  @UP0 UMOV UR14, UR32 ;  /* 0x00000020000e0c82 */ /* 0x000fe20008000000 */
[----:B------:R-:W-:Y:S05]  /*15c0*/  @P0 BRA `(.L_x_1196) ;  /* 0x000000d000000947 */ /* 0x000fea0003800000 */
[----:B------:R-:W-:Y:S02]  /*15d0*/  USHF.R.S32.HI UR13, URZ, 0x1f, UR29 ;  /* 0x0000001f3f0d7899 */ /* 0x000fe4000801141d */
[----:B------:R-:W-:Y:S02]  /*15e0*/  ULDC.64 UR4, c[0x0][0x198] ;  /* 0x0000660000047ab9 */ /* 0x000fe40000000a00 */
[----:B------:R-:W-:Y:S02]  /*15f0*/  UIMAD UR13, UR13, UR4, URZ ;  /* 0x000000040d0d72a4 */ /* 0x000fe4000f8e023f */
[----:B------:R-:W-:-:S02]  /*1600*/  UIMAD.WIDE.U32 UR30, UR29, UR4, URZ ;  /* 0x000000041d1e72a5 */ /* 0x000fc4000f8e003f */
[----:B------:R-:W-:Y:S02]  /*1610*/  UIMAD UR13, UR29, UR5, UR13 ;  /* 0x000000051d0d72a4 */ /* 0x000fe4000f8e020d */
[----:B------:R-:W-:Y:S02]  /*1620*/  USHF.R.S32.HI UR7, URZ, 0x1f, UR17 ;  /* 0x0000001f3f077899 */ /* 0x000fe40008011411 */
[----:B------:R-:W-:Y:S02]  /*1630*/  UIADD3 UR31, UR31, UR13, URZ ;  /* 0x0000000d1f1f7290 */ /* 0x000fe4000fffe03f */
[----:B------:R-:W-:Y:S02]  /*1640*/  ULDC.64 UR4, c[0x0][0x180] ;  /* 0x0000600000047ab9 */ /* 0x000fe40000000a00 */
[----:B------:R-:W-:Y:S02]  /*1650*/  UIMAD UR7, UR7, UR4, URZ ;  /* 0x00000004070772a4 */ /* 0x000fe4000f8e023f */
[----:B------:R-:W-:-:S02]  /*1660*/  UIMAD.WIDE.U32 UR30, UR17, UR4, UR30 ;  /* 0x00000004111e72a5 */ /* 0x000fc4000f8e001e */
[----:B------:R-:W-:-:S04]  /*1670*/  UIMAD UR5, UR17, UR5, UR7 ;  /* 0x00000005110572a4 */ /* 0x000fc8000f8e0207 */
[----:B------:R-:W-:Y:S02]  /*1680*/  UIADD3 UR13, UR31, UR5, URZ ;  /* 0x000000051f0d7290 */ /* 0x000fe4000fffe03f */
[----:B------:R-:W-:Y:S02]  /*1690*/  UMOV UR14, UR30 ;  /* 0x0000001e000e7c82 */ /* 0x000fe40008000000 */
.L_x_1196:
[----:B------:R-:W-:Y:S01]  /*16a0*/  IABS R0, c[0x0][0x1c8] ;  /* 0x0000720000007a13 */ /* 0x000fe20000000000 */
[----:B------:R-:W2:Y:S01]  /*16b0*/  S2R R2, SR_CTAID.Z ;  /* 0x0000000000027919 */ /* 0x000ea20000002700 */
[----:B------:R-:W-:Y:S02]  /*16c0*/  UMOV UR30, URZ ;  /* 0x0000003f001e7c82 */ /* 0x000fe40008000000 */
[----:B------:R-:W3:Y:S02]  /*16d0*/  R2UR UR7, R0 ;  /* 0x00000000000773c2 */ /* 0x000ee400000e0000 */
        /* <DEDUP_REMOVED lines=46> */
.L_x_1197:
[CC--:B------:R-:W-:Y:S01]  /*19c0*/  LEA.HI R0, R9.reuse, R26.reuse, RZ, 0x3 ;  /* 0x0000001a09007211 */ /* 0x0c0fe200078f18ff */
[----:B------:R-:W2:Y:S01]  /*19d0*/  S2R R20, SR_CTAID.Z ;  /* 0x0000000000147919 */ /* 0x000ea20000002700 */
[----:B------:R-:W-:Y:S01]  /*19e0*/  LEA.HI R3, R9, R26, RZ, 0x4 ;  /* 0x0000001a09037211 */ /* 0x000fe200078f20ff */
[----:B------:R-:W-:Y:S01]  /*19f0*/  ULDC.64 UR4, c[0x0][0x1b8] ;  /* 0x00006e0000047ab9 */ /* 0x000fe20000000a00 */
[----:B------:R-:W-:Y:S01]  /*1a00*/  SHF.R.S32.HI R18, RZ, 0x3, R0 ;  /* 0x00000003ff127819 */ /* 0x000fe20000011400 */
[----:B------:R-:W-:Y:S01]  /*1a10*/  UIMAD UR4, UR31, UR4, URZ ;  /* 0x000000041f0472a4 */ /* 0x000fe2000f8e023f */
[----:B------:R-:W-:Y:S01]  /*1a20*/  LOP3.LUT R0, R0, 0xfffffff8, RZ, 0xc0, !PT ;  /* 0xfffffff800007812 */ /* 0x000fe200078ec0ff */
[----:B------:R-:W-:Y:S01]  /*1a30*/  IMAD.U32 R16, RZ, RZ, UR18 ;  /* 0x00000012ff107e24 */ /* 0x000fe2000f8e00ff */
[----:B------:R-:W-:Y:S01]  /*1a40*/  SHF.R.S32.HI R5, RZ, 0x4, R3 ;  /* 0x00000004ff057819 */ /* 0x000fe20000011403 */
[----:B------:R-:W-:Y:S01]  /*1a50*/  IMAD.SHL.U32 R2, R18, 0x40, RZ ;  /* 0x0000004012027824 */ /* 0x000fe200078e00ff */
[----:B------:R-:W-:Y:S01]  /*1a60*/  SHF.R.S32.HI R19, RZ, 0x1f, R18 ;  /* 0x0000001fff137819 */ /* 0x000fe20000011412 */
[----:B------:R-:W-:Y:S01]  /*1a70*/  IMAD.IADD R28, R26, 0x1, -R0 ;  /* 0x000000011a1c7824 */ /* 0x000fe200078e0a00 */
[C---:B------:R-:W-:Y:S01]  /*1a80*/  LEA.HI R0, R3.reuse, R5, RZ, 0x1 ;  /* 0x0000000503007211 */ /* 0x040fe200078f08ff */
[----:B------:R-:W-:Y:S01]  /*1a90*/  BSSY B0, `(.L_x_1198) ;  /* 0x000007b000007945 */ /* 0x000fe20003800000 */
[----:B------:R-:W-:Y:S01]  /*1aa0*/  LOP3.LUT R3, R3, 0xfffffff0, RZ, 0xc0, !PT ;  /* 0xfffffff003037812 */ /* 0x000fe200078ec0ff */
[----:B------:R-:W-:Y:S01]  /*1ab0*/  IMAD.SHL.U32 R110, R28, 0x8, RZ ;  /* 0x000000081c6e7824 */ /* 0x000fe200078e00ff */
[----:B------:R-:W-:Y:S01]  /*1ac0*/  LOP3.LUT R6, R2, 0x1c0, RZ, 0xc0, !PT ;  /* 0x000001c002067812 */ /* 0x000fe200078ec0ff */
[----:B------:R-:W-:Y:S01]  /*1ad0*/  IMAD.WIDE R16, R16, 0x40, R18 ;  /* 0x0000004010107825 */ /* 0x000fe200078e0212 */
[----:B------:R-:W-:-:S02]  /*1ae0*/  LOP3.LUT R2, R0, 0xfffffffe, RZ, 0xc0, !PT ;  /* 0xfffffffe00027812 */ /* 0x000fc400078ec0ff */
[----:B------:R-:W-:Y:S01]  /*1af0*/  LOP3.LUT R4, R6, 0x38, R110, 0xf8, !PT ;  /* 0x0000003806047812 */ /* 0x000fe200078ef86e */
[----:B------:R-:W-:Y:S01]  /*1b00*/  IMAD.IADD R0, R26, 0x1, -R3 ;  /* 0x000000011a007824 */ /* 0x000fe200078e0a03 */
[----:B------:R-:W-:Y:S01]  /*1b10*/  SHF.R.U32.HI R6, RZ, 0x3, R6 ;  /* 0x00000003ff067819 */ /* 0x000fe20000011606 */
[----:B------:R-:W-:Y:S01]  /*1b20*/  IMAD.IADD R25, R5, 0x1, -R2 ;  /* 0x0000000105197824 */ /* 0x000fe200078e0a02 */
[----:B------:R-:W-:Y:S02]  /*1b30*/  LEA.HI R5, R9, R26, RZ, 0x6 ;  /* 0x0000001a09057211 */ /* 0x000fe400078f30ff */
[----:B------:R-:W-:Y:S01]  /*1b40*/  SHF.R.S32.HI R2, RZ, 0x1f, R0 ;  /* 0x0000001fff027819 */ /* 0x000fe20000011400 */
[----:B------:R-:W-:Y:S01]  /*1b50*/  IMAD.SHL.U32 R7, R25, 0x8, RZ ;  /* 0x0000000819077824 */ /* 0x000fe200078e00ff */
[----:B------:R-:W-:Y:S01]  /*1b60*/  LOP3.LUT R6, R4, R6, RZ, 0x3c, !PT ;  /* 0x0000000604067212 */ /* 0x000fe200078e3cff */
[----:B------:R-:W-:Y:S01]  /*1b70*/  IMAD.SHL.U32 R5, R5, 0x8, RZ ;  /* 0x0000000805057824 */ /* 0x000fe200078e00ff */
[----:B------:R-:W-:-:S02]  /*1b80*/  LEA.HI R9, R2, R0, RZ, 0x3 ;  /* 0x0000000002097211 */ /* 0x000fc400078f18ff */
[----:B------:R-:W-:Y:S02]  /*1b90*/  SHF.R.S32.HI R111, RZ, 0x1f, R110 ;  /* 0x0000001fff6f7819 */ /* 0x000fe4000001146e */
[----:B------:R-:W-:Y:S02]  /*1ba0*/  LOP3.LUT R4, R9, 0xfffffff8, RZ, 0xc0, !PT ;  /* 0xfffffff809047812 */ /* 0x000fe400078ec0ff */
[----:B------:R-:W-:Y:S01]  /*1bb0*/  IADD3 R2, P0, R110, UR6, RZ ;  /* 0x000000066e027c10 */ /* 0x000fe2000ff1e0ff */
[----:B------:R-:W-:Y:S01]  /*1bc0*/  ULDC.64 UR6, c[0x0][0x1b0] ;  /* 0x00006c0000067ab9 */ /* 0x000fe20000000a00 */
[----:B------:R-:W-:Y:S01]  /*1bd0*/  LOP3.LUT R208, R6, 0xfffffe00, R5, 0xf8, !PT ;  /* 0xfffffe0006d07812 */ /* 0x000fe200078ef805 */
[----:B------:R-:W-:Y:S01]  /*1be0*/  IMAD.IADD R0, R0, 0x1, -R4 ;  /* 0x0000000100007824 */ /* 0x000fe200078e0a04 */
[----:B------:R-:W-:Y:S01]  /*1bf0*/  IADD3.X R3, R111, UR27, RZ, P0, !PT ;  /* 0x0000001b6f037c10 */ /* 0x000fe200087fe4ff */
[C---:B------:R-:W-:Y:S01]  /*1c00*/  IMAD R6, R19.reuse, c[0x0][0x1a0], RZ ;  /* 0x0000680013067a24 */ /* 0x040fe200078e02ff */
[----:B------:R-:W-:Y:S01]  /*1c10*/  SHF.R.S32.HI R100, RZ, 0x5, R10 ;  /* 0x00000005ff647819 */ /* 0x000fe2000001140a */
[----:B------:R-:W-:Y:S01]  /*1c20*/  IMAD R4, R19, c[0x0][0x198], RZ ;  /* 0x0000660013047a24 */ /* 0x000fe200078e02ff */
[----:B------:R-:W-:Y:S01]  /*1c30*/  LOP3.LUT P3, RZ, R0, 0x4, RZ, 0xc0, !PT ;  /* 0x0000000400ff7812 */ /* 0x000fe2000786c0ff */
[----:B--2---:R-:W-:Y:S01]  /*1c40*/  IMAD.WIDE.U32 R20, R20, c[0x0][0x1a8], R2 ;  /* 0x00006a0014147a25 */ /* 0x004fe200078e0002 */
[----:B------:R-:W-:Y:S01]  /*1c50*/  LOP3.LUT P2, RZ, R0, 0x2, RZ, 0xc0, !PT ;  /* 0x0000000200ff7812 */ /* 0x000fe2000784c0ff */
[----:B------:R-:W-:Y:S01]  /*1c60*/  UIMAD UR6, UR31, UR6, URZ ;  /* 0x000000061f0672a4 */ /* 0x000fe2000f8e023f */
[----:B------:R-:W-:Y:S01]  /*1c70*/  IADD3 R108, R110, 0x40, RZ ;  /* 0x000000406e6c7810 */ /* 0x000fe20007ffe0ff */
[----:B------:R-:W-:Y:S01]  /*1c80*/  IMAD.SHL.U32 R0, R0, 0x40, RZ ;  /* 0x0000004000007824 */ /* 0x000fe200078e00ff */
[----:B------:R-:W-:Y:S01]  /*1c90*/  UIMAD UR27, UR8, UR5, UR4 ;  /* 0x00000005081b72a4 */ /* 0x000fe2000f8e0204 */
[----:B------:R-:W-:Y:S01]  /*1ca0*/  IMAD.WIDE.U32 R2, R18, c[0x0][0x1a0], R110 ;  /* 0x0000680012027a25 */ /* 0x000fe200078e006e */
[----:B------:R-:W-:Y:S01]  /*1cb0*/  UIMAD UR7, UR8, UR7, UR6 ;  /* 0x00000007080772a4 */ /* 0x000fe2000f8e0206 */
[----:B------:R2:W-:Y:S01]  /*1cc0*/  STL.64 [R1+0x98], R110 ;  /* 0x0000986e01007387 */ /* 0x0005e20000100a00 */
[----:B------:R-:W-:Y:S01]  /*1cd0*/  LOP3.LUT R0, R0, 0x1c0, RZ, 0xc0, !PT ;  /* 0x000001c000007812 */ /* 0x000fe200078ec0ff */
[----:B------:R-:W-:Y:S01]  /*1ce0*/  IMAD R6, R18, c[0x0][0x1a4], R6 ;  /* 0x0000690012067a24 */ /* 0x000fe200078e0206 */
[----:B------:R-:W-:Y:S01]  /*1cf0*/  IADD3 R2, P0, R2, UR30, RZ ;  /* 0x0000001e02027c10 */ /* 0x000fe2000ff1e0ff */
[----:B------:R-:W-:Y:S01]  /*1d00*/  IMAD R8, R18, c[0x0][0x19c], R4 ;  /* 0x0000670012087a24 */ /* 0x000fe200078e0204 */
[----:B------:R-:W-:Y:S01]  /*1d10*/  LOP3.LUT R7, R0, 0x8, R7, 0xf8, !PT ;  /* 0x0000000800077812 */ /* 0x000fe200078ef807 */
[----:B------:R-:W-:Y:S01]  /*1d20*/  IMAD.WIDE.U32 R4, R18, c[0x0][0x198], R110 ;  /* 0x0000660012047a25 */ /* 0x000fe200078e006e */
[----:B------:R-:W-:Y:S01]  /*1d30*/  SHF.R.U32.HI R0, RZ, 0x3, R0 ;  /* 0x00000003ff007819 */ /* 0x000fe20000011600 */
[----:B------:R-:W-:Y:S01]  /*1d40*/  UIADD3 UR6, -UR19, UR21, URZ ;  /* 0x0000001513067290 */ /* 0x000fe2000fffe13f */
[----:B------:R-:W-:Y:S01]  /*1d50*/  IADD3.X R3, R3, UR28, R6, P0, !PT ;  /* 0x0000001c03037c10 */ /* 0x000fe200087fe406 */
[----:B------:R-:W-:Y:S01]  /*1d60*/  IMAD.U32 R6, RZ, RZ, UR8 ;  /* 0x00000008ff067e24 */ /* 0x000fe2000f8e00ff */
[----:B------:R-:W-:Y:S01]  /*1d70*/  LOP3.LUT R7, R7, R0, RZ, 0x3c, !PT ;  /* 0x0000000007077212 */ /* 0x000fe200078e3cff */
[----:B------:R-:W-:Y:S01]  /*1d80*/  IMAD.U32 R0, RZ, RZ, UR8 ;  /* 0x00000008ff007e24 */ /* 0x000fe2000f8e00ff */
[----:B------:R-:W-:Y:S01]  /*1d90*/  IADD3 R4, P1, R4, UR14, RZ ;  /* 0x0000000e04047c10 */ /* 0x000fe2000ff3e0ff */
[----:B------:R-:W-:Y:S01]  /*1da0*/  ULDC.64 UR4, c[0x0][0x1a8] ;  /* 0x00006a0000047ab9 */ /* 0x000fe20000000a00 */
[----:B------:R-:W-:Y:S01]  /*1db0*/  IADD3 R105, R110, 0x80, RZ ;  /* 0x000000806e697810 */ /* 0x000fe20007ffe0ff */
[----:B------:R-:W-:Y:S01]  /*1dc0*/  IMAD.WIDE.U32 R30, R0, c[0x0][0x1b8], R2 ;  /* 0x00006e00001e7a25 */ /* 0x000fe200078e0002 */
[----:B------:R-:W-:Y:S01]  /*1dd0*/  SHF.R.S32.HI R0, RZ, 0x1f, R10 ;  /* 0x0000001fff007819 */ /* 0x000fe2000001140a */
[----:B------:R-:W-:Y:S01]  /*1de0*/  UIMAD UR4, UR9, UR4, URZ ;  /* 0x00000004090472a4 */ /* 0x000fe2000f8e023f */
[----:B------:R-:W-:Y:S01]  /*1df0*/  SHF.R.S32.HI R3, RZ, 0x1f, R22 ;  /* 0x0000001fff037819 */ /* 0x000fe20000011416 */
[----:B------:R-:W-:Y:S01]  /*1e00*/  IMAD.MOV.U32 R2, RZ, RZ, 0x20 ;  /* 0x00000020ff027424 */ /* 0x000fe200078e00ff */
[----:B------:R-:W-:Y:S01]  /*1e10*/  LEA.HI R0, R0, R100, RZ, 0x2 ;  /* 0x0000006400007211 */ /* 0x000fe200078f10ff */
[----:B------:R-:W-:Y:S01]  /*1e20*/  UIMAD UR4, UR16, UR5, UR4 ;  /* 0x00000005100472a4 */ /* 0x000fe2000f8e0204 */
[----:B------:R-:W-:Y:S01]  /*1e30*/  LEA.HI R3, R3, R22, RZ, 0x2 ;  /* 0x0000001603037211 */ /* 0x000fe200078f10ff */
[----:B------:R-:W-:Y:S01]  /*1e40*/  IMAD.SHL.U32 R208, R208, 0x2, RZ ;  /* 0x00000002d0d07824 */ /* 0x000fe200078e00ff */
[----:B------:R-:W-:-:S02]  /*1e50*/  LOP3.LUT R0, R0, 0xffffffc, RZ, 0xc0, !PT ;  /* 0x0ffffffc00007812 */ /* 0x000fc400078ec0ff */
[----:B------:R-:W-:Y:S02]  /*1e60*/  IADD3.X R5, R5, UR13, R8, P1, !PT ;  /* 0x0000000d05057c10 */ /* 0x000fe40008ffe408 */
[----:B------:R-:W-:Y:S01]  /*1e70*/  SHF.R.S32.HI R101, RZ, 0x2, R3 ;  /* 0x00000002ff657819 */ /* 0x000fe20000011403 */
[----:B------:R-:W-:Y:S01]  /*1e80*/  IMAD.IADD R0, R100, 0x1, -R0 ;  /* 0x0000000164007824 */ /* 0x000fe200078e0a00 */
[----:B------:R-:W-:Y:S01]  /*1e90*/  IADD3 R104, R110, 0xc0, RZ ;  /* 0x000000c06e687810 */ /* 0x000fe20007ffe0ff */
[----:B------:R-:W-:Y:S01]  /*1ea0*/  IMAD.WIDE.U32 R34, R6, c[0x0][0x1b0], R4 ;  /* 0x00006c0006227a25 */ /* 0x000fe200078e0004 */
[----:B------:R-:W-:Y:S02]  /*1eb0*/  IADD3 R33, R31, UR27, RZ ;  /* 0x0000001b1f217c10 */ /* 0x000fe4000fffe0ff */
[----:B------:R-:W-:Y:S01]  /*1ec0*/  ISETP.GE.AND P0, PT, R18, UR6, PT ;  /* 0x0000000612007c0c */ /* 0x000fe2000bf06270 */
[----:B------:R-:W-:Y:S01]  /*1ed0*/  IMAD R23, R0, 0x10, R101 ;  /* 0x0000001000177824 */ /* 0x000fe200078e0265 */
[----:B------:R2:W-:Y:S01]  /*1ee0*/  STL.64 [R1+0xb8], R34 ;  /* 0x0000b82201007387 */ /* 0x0005e20000100a00 */
[----:B------:R-:W-:Y:S01]  /*1ef0*/  IADD3 R37, R35, UR7, RZ ;  /* 0x0000000723257c10 */ /* 0x000fe2000fffe0ff */
[----:B------:R-:W-:Y:S01]  /*1f00*/  IMAD.SHL.U32 R5, R9, 0x40, RZ ;  /* 0x0000004009057824 */ /* 0x000fe200078e00ff */
[----:B------:R-:W-:Y:S01]  /*1f10*/  IADD3 R15, R21, UR4, RZ ;  /* 0x00000004150f7c10 */ /* 0x000fe2000fffe0ff */
[----:B------:R2:W-:Y:S01]  /*1f20*/  STL.64 [R1+0xd0], R30 ;  /* 0x0000d01e01007387 */ /* 0x0005e20000100a00 */
[----:B------:R-:W-:Y:S01]  /*1f30*/  IMAD.MOV.U32 R4, RZ, RZ, 0x10 ;  /* 0x00000010ff047424 */ /* 0x000fe200078e00ff */
[----:B------:R-:W-:-:S02]  /*1f40*/  SEL R2, R2, 0xffffffe0, !P3 ;  /* 0xffffffe002027807 */ /* 0x000fc40005800000 */
[----:B------:R2:W-:Y:S01]  /*1f50*/  STL [R1+0xdc], R23 ;  /* 0x0000dc1701007387 */ /* 0x0005e20000100800 */
[----:B------:R-:W-:Y:S02]  /*1f60*/  LOP3.LUT R5, R7, 0xfffffe00, R5, 0xf8, !PT ;  /* 0xfffffe0007057812 */ /* 0x000fe400078ef805 */
        /* <DEDUP_REMOVED lines=45> */
.L_x_1199:
[----:B------:R-:W-:Y:S05]  /*2240*/  BSYNC B0 ;  /* 0x0000000000007941 */ /* 0x000fea0003800000 */
.L_x_1198:
        /* <DEDUP_REMOVED lines=55> */
.L_x_1201:
[----:B------:R-:W-:Y:S05]  /*25c0*/  BSYNC B0 ;  /* 0x0000000000007941 */ /* 0x000fea0003800000 */
.L_x_1200:
[----:B--2---:R-:W-:Y:S01]  /*25d0*/  IADD3 R23, R18, 0x20, RZ ;  /* 0x0000002012177810 */ /* 0x004fe20007ffe0ff */
        /* <DEDUP_REMOVED lines=44> */
.L_x_1203:
[----:B------:R-:W-:Y:S05]  /*28a0*/  BSYNC B0 ;  /* 0x0000000000007941 */ /* 0x000fea0003800000 */
.L_x_1202:
        /* <DEDUP_REMOVED lines=49> */
.L_x_1205:
[----:B------:R-:W-:Y:S05]  /*2bc0*/  BSYNC B0 ;  /* 0x0000000000007941 */ /* 0x000fea0003800000 */
.L_x_1204:
        /* <DEDUP_REMOVED lines=11> */
[----:B--23--:R-:W-:Y:S01]  /*2c80*/  IMAD.WIDE.U32 R6, R103, UR7, R106 ;  /* 0x0000000767067c25 */ /* 0x00cfe2000f8e006a */
        /* <DEDUP_REMOVED lines=36> */
.L_x_1207:
[----:B------:R-:W-:Y:S05]  /*2ed0*/  BSYNC B0 ;  /* 0x0000000000007941 */ /* 0x000fea0003800000 */
.L_x_1206:
        /* <DEDUP_REMOVED lines=41> */
.L_x_1209:
[----:B------:R-:W-:Y:S05]  /*3170*/  BSYNC B0 ;  /* 0x0000000000007941 */ /* 0x000fea0003800000 */
.L_x_1208:
[----:B------:R-:W-:Y:S01]  /*3180*/  ISETP.GE.AND P0, PT, R23, UR29, PT ;  /* 0x0000001d17007c0c */ /* 0x000fe2000bf06270 */
[----:B------:R-:W-:-:S12]  /*3190*/  BSSY B0, `(.L_x_1210) ;  /* 0x0000027000007945 */ /* 0x000fd80003800000 */
[----:B------:R-:W-:Y:S05]  /*31a0*/  @P0 BRA `(.L_x_1211) ;  /* 0x0000025000000947 */ /* 0x000fea0003800000 */
[----:B------:R-:W-:Y:S01]  /*31b0*/  ISETP.GE.AND P5, PT, R110, c[0x0][0x220], PT ;  /* 0x000088006e007a0c */ /* 0x000fe20003fa6270 */
[----:B------:R-:W-:Y:S01]  /*31c0*/  IMAD.MOV.U32 R3, RZ, RZ, c[0x0][0x198] ;  /* 0x00006600ff037624 */ /* 0x000fe200078e00ff */
[----:B------:R-:W-:Y:S01]  /*31d0*/  ISETP.GE.AND P4, PT, R108, c[0x0][0x220], PT ;  /* 0x000088006c007a0c */ /* 0x000fe20003f86270 */
[----:B--23--:R-:W-:Y:S01]  /*31e0*/  IMAD.MOV.U32 R10, RZ, RZ, c[0x0][0x19c] ;  /* 0x00006700ff0a7624 */ /* 0x00cfe200078e00ff */
        /* <DEDUP_REMOVED lines=33> */
.L_x_1211:
[----:B------:R-:W-:Y:S05]  /*3400*/  BSYNC B0 ;  /* 0x0000000000007941 */ /* 0x000fea0003800000 */
.L_x_1210:
[----:B------:R-:W-:Y:S01]  /*3410*/  ISETP.GE.AND P0, PT, R22, UR29, PT ;  /* 0x0000001d16007c0c */ /* 0x000fe2000bf06270 */
[----:B------:R-:W-:-:S12]  /*3420*/  BSSY B0, `(.L_x_1212) ;  /* 0x0000029000007945 */ /* 0x000fd80003800000 */
[----:B------:R-:W-:Y:S05]  /*3430*/  @P0 BRA `(.L_x_1213) ;  /* 0x0000027000000947 */ /* 0x000fea0003800000 */
[----:B------:R-:W-:Y:S01]  /*3440*/  ISETP.GE.AND P5, PT, R110, c[0x0][0x220], PT ;  /* 0x000088006e007a0c */ /* 0x000fe20003fa6270 */
[----:B--23--:R-:W-:Y:S01]  /*3450*/  IMAD.MOV.U32 R12, RZ, RZ, c[0x0][0x198] ;  /* 0x00006600ff0c7624 */ /* 0x00cfe200078e00ff */
        /* <DEDUP_REMOVED lines=37> */
.L_x_1213:
[----:B------:R-:W-:Y:S05]  /*36b0*/  BSYNC B0 ;  /* 0x0000000000007941 */ /* 0x000fea0003800000 */
.L_x_1212:
[----:B------:R-:W-:Y:S01]  /*36c0*/  ULDC.64 UR4, c[0x0][0x318] ;  /* 0x0000c60000047ab9 */ /* 0x000fe20000000a00 */
[----:B------:R-:W0:Y:S01]  /*36d0*/  LDGDEPBAR ;  /* 0x00000000000079af */ /* 0x000e220000000000 */
[----:B------:R-:W-:Y:S01]  /*36e0*/  UISETP.NE.U32.AND UP1, UPT, URZ, UR4, UPT ;  /* 0x000000043f00728c */ /* 0x000fe2000bf25070 */
[----:B--23--:R-:W-:Y:S01]  /*36f0*/  IMAD.MOV.U32 R10, RZ, RZ, R32 ;  /* 0x000000ffff0a7224 */ /* 0x00cfe200078e0020 */
[----:B------:R-:W-:Y:S02]  /*3700*/  MOV R11, R33 ;  /* 0x00000021000b7202 */ /* 0x000fe40000000f00 */
        /* <DEDUP_REMOVED lines=22> */
[----:B------:R-:W-:Y:S01]  /*3870*/  USHF.L.U64.HI UR27, UR4, UR27, UR5 ;  /* 0x0000001b041b7299 */ /* 0x000fe20008010205 */
[----:B------:R-:W-:Y:S01]  /*3880*/  IMAD.SHL.U32 R26, R26, 0x2, RZ ;  /* 0x000000021a1a7824 */ /* 0x000fe200078e00ff */
[----:B------:R-:W-:Y:S01]  /*3890*/  BAR.SYNC.DEFER_BLOCKING 0x0 ;  /* 0x0000000000007b1d */ /* 0x000fe20000010000 */
[----:B------:R-:W-:Y:S02]  /*38a0*/  USHF.L.U32 UR9, UR4, 0x6, URZ ;  /* 0x0000000604097899 */ /* 0x000fe4000800063f */
[----:B------:R-:W-:Y:S01]  /*38b0*/  UIMAD UR5, UR27, UR7, URZ ;  /* 0x000000071b0572a4 */ /* 0x000fe2000f8e023f */
[----:B------:R-:W-:Y:S02]  /*38c0*/  LOP3.LUT R109, R26, 0x6, RZ, 0xc0, !PT ;  /* 0x000000061a6d7812 */ /* 0x000fe400078ec0ff */
[----:B------:R1:W-:Y:S01]  /*38d0*/  STL.64 [R1+0xc8], R10 ;  /* 0x0000c80a01007387 */ /* 0x0003e20000100a00 */
[----:B------:R-:W-:Y:S01]  /*38e0*/  UIMAD UR31, UR31, UR9, UR5 ;  /* 0x000000091f1f72a4 */ /* 0x000fe2000f8e0205 */
[----:B------:R-:W-:Y:S01]  /*38f0*/  BSSY B0, `(.L_x_1214) ;  /* 0x0000031000007945 */ /* 0x000fe20003800000 */
[----:B------:R-:W-:Y:S01]  /*3900*/  UMOV UR17, URZ ;  /* 0x0000003f00117c82 */ /* 0x000fe20008000000 */
[----:B---3--:R-:W-:Y:S01]  /*3910*/  IMAD.U32 R6, RZ, RZ, UR7 ;  /* 0x00000007ff067e24 */ /* 0x008fe2000f8e00ff */
[----:B------:R1:W-:Y:S03]  /*3920*/  @P1 STS.128 [R208+0x10000], RZ ;  /* 0x010000ffd0001388 */ /* 0x0003e60000000c00 */
[----:B------:R-:W-:Y:S01]  /*3930*/  IMAD.WIDE.U32 R6, R6, UR9, R10 ;  /* 0x0000000906067c25 */ /* 0x000fe2000f8e000a */
[----:B------:R1:W-:Y:S04]  /*3940*/  @P1 STS.128 [R208+0x12000], RZ ;  /* 0x012000ffd0001388 */ /* 0x0003e80000000c00 */
[----:B------:R-:W-:Y:S01]  /*3950*/  IADD3 R9, R7, UR31, RZ ;  /* 0x0000001f07097c10 */ /* 0x000fe2000fffe0ff */
[----:B------:R1:W-:Y:S04]  /*3960*/  @P1 STS.128 [R208+0x14000], RZ ;  /* 0x014000ffd0001388 */ /* 0x0003e80000000c00 */
[----:B------:R1:W-:Y:S01]  /*3970*/  @P1 STS.128 [R208+0x16000], RZ ;  /* 0x016000ffd0001388 */ /* 0x0003e20000000c00 */
[----:B--2---:R-:W-:-:S04]  /*3980*/  @P0 FMUL.FTZ R0, R0, R3 ;  /* 0x0000000300000220 */ /* 0x004fc80000410000 */
[----:B------:R2:W3:Y:S02]  /*3990*/  @P0 R2UR UR16, R0 ;  /* 0x00000000001003c2 */ /* 0x0004e400000e0000 */
[----:B--2---:R-:W-:Y:S01]  /*39a0*/  MOV R0, UR18 ;  /* 0x0000001200007c02 */ /* 0x004fe20008000f00 */
[----:B---3--:R-:W-:-:S04]  /*39b0*/  @UP1 UMOV UR17, UR16 ;  /* 0x0000001000111c82 */ /* 0x008fc80008000000 */
[----:B------:R-:W-:-:S05]  /*39c0*/  IMAD R116, R0, 0x4, R100 ;  /* 0x0000000400747824 */ /* 0x000fca00078e0264 */
[----:B------:R1:W-:Y:S01]  /*39d0*/  STL [R1+0xc0], R116 ;  /* 0x0000c07401007387 */ /* 0x0003e20000100800 */
        /* <DEDUP_REMOVED lines=34> */
.L_x_1215:
[----:B------:R-:W-:Y:S05]  /*3c00*/  BSYNC B0 ;  /* 0x0000000000007941 */ /* 0x000fea0003800000 */
.L_x_1214:
        /* <DEDUP_REMOVED lines=19> */
[C---:B-1----:R-:W-:Y:S02]  /*3d40*/  @!P2 LEA R10, P1, R0.reuse, c[0x0][0x170], 0x1 ;  /* 0x00005c00000aaa11 */ /* 0x042fe400078208ff */
        /* <DEDUP_REMOVED lines=25> */
.L_x_1217:
[----:B------:R-:W-:Y:S05]  /*3ee0*/  BSYNC B0 ;  /* 0x0000000000007941 */ /* 0x000fea0003800000 */
.L_x_1216:
        /* <DEDUP_REMOVED lines=10> */
[----:B-12---:R-:W-:Y:S01]  /*3f90*/  IMAD.MOV.U32 R10, RZ, RZ, c[0x0][0x1a4] ;  /* 0x00006900ff0a7624 */ /* 0x006fe200078e00ff */
        /* <DEDUP_REMOVED lines=33> */
.L_x_1219:
[----:B------:R-:W-:Y:S05]  /*41b0*/  BSYNC B0 ;  /* 0x0000000000007941 */ /* 0x000fea0003800000 */
.L_x_1218:
        /* <DEDUP_REMOVED lines=8> */
[----:B-12---:R-:W-:Y:S01]  /*4240*/  IMAD.MOV.U32 R12, RZ, RZ, c[0x0][0x1a0] ;  /* 0x00006800ff0c7624 */ /* 0x006fe200078e00ff */
        /* <DEDUP_REMOVED lines=37> */
.L_x_1221:
[----:B------:R-:W-:Y:S05]  /*44a0*/  BSYNC B0 ;  /* 0x0000000000007941 */ /* 0x000fea0003800000 */
.L_x_1220:
        /* <DEDUP_REMOVED lines=17> */
[----:B-12---:R-:W-:Y:S01]  /*45c0*/  LDSM.16.M88.4 R12, [R188] ;  /* 0x00000000bc0c783b */ /* 0x006fe20000000200 */
[C---:B------:R-:W-:Y:S01]  /*45d0*/  IMAD R191, R2.reuse, 0x2, R188 ;  /* 0x0000000202bf7824 */ /* 0x040fe200078e02bc */
[C---:B------:R-:W-:Y:S01]  /*45e0*/  IADD3 R0, R181.reuse, 0x8000, RZ ;  /* 0x00008000b5007810 */ /* 0x040fe20007ffe0ff */
[----:B------:R-:W-:Y:S01]  /*45f0*/  IMAD R190, R2, 0x2, R189 ;  /* 0x0000000202be7824 */ /* 0x000fe200078e02bd */
[----:B------:R-:W1:Y:S01]  /*4600*/  LDSM.16.M88.4 R8, [R181+0x8000] ;  /* 0x00800000b508783b */ /* 0x000e620000000200 */
[----:B------:R-:W-:Y:S01]  /*4610*/  IADD3 R192, R181, 0x8020, RZ ;  /* 0x00008020b5c07810 */ /* 0x000fe20007ffe0ff */
[----:B------:R-:W-:Y:S01]  /*4620*/  IMAD.IADD R3, R101, 0x1, R3 ;  /* 0x0000000165037824 */ /* 0x000fe200078e0203 */
[----:B------:R-:W-:Y:S01]  /*4630*/  @P1 IADD3 R192, R0, -0x20, RZ ;  /* 0xffffffe000c01810 */ /* 0x000fe20007ffe0ff */
[----:B------:R-:W2:Y:S01]  /*4640*/  LDSM.16.M88.4 R16, [R181+0x8800] ;  /* 0x00880000b510783b */ /* 0x000ea20000000200 */
[----:B------:R-:W-:-:S02]  /*4650*/  IMAD.MOV.U32 R0, RZ, RZ, 0x40 ;  /* 0x00000040ff007424 */ /* 0x000fc400078e00ff */
[----:B------:R-:W-:Y:S01]  /*4660*/  IADD3 R209, R3, UR4, RZ ;  /* 0x0000000403d17c10 */ /* 0x000fe2000fffe0ff */
[----:B------:R-:W5:Y:S01]  /*4670*/  LDSM.16.M88.4 R24, [R181+0x9000] ;  /* 0x00900000b518783b */ /* 0x000f620000000200 */
        /* <DEDUP_REMOVED lines=24> */
[C---:B-1----:R-:W-:Y:S01]  /*4800*/  HMMA.16816.F32 R36, R12.reuse, R8, RZ ;  /* 0x000000080c24723c */ /* 0x042fe200000018ff */
[----:B------:R-:W-:Y:S01]  /*4810*/  LDSM.16.M88.4 R88, [R187+0xd800] ;  /* 0x00d80000bb58783b */ /* 0x000fe20000000200 */
[C---:B------:R-:W-:Y:S02]  /*4820*/  IADD3 R197, R192.reuse, 0x5800, RZ ;  /* 0x00005800c0c57810 */ /* 0x040fe40007ffe0ff */
[C---:B------:R-:W-:Y:S01]  /*4830*/  IADD3 R196, R192.reuse, 0x6000, RZ ;  /* 0x00006000c0c47810 */ /* 0x040fe20007ffe0ff */
[----:B------:R-:W-:Y:S01]  /*4840*/  LDSM.16.M88.4 R92, [R181+0xf000] ;  /* 0x00f00000b55c783b */ /* 0x000fe20000000200 */
[C---:B------:R-:W-:Y:S02]  /*4850*/  IADD3 R195, R192.reuse, 0x6800, RZ ;  /* 0x00006800c0c37810 */ /* 0x040fe40007ffe0ff */
[----:B------:R-:W-:Y:S01]  /*4860*/  HMMA.16816.F32 R32, R12, R10, RZ ;  /* 0x0000000a0c20723c */ /* 0x000fe200000018ff */
[----:B------:R-:W1:Y:S01]  /*4870*/  LDSM.16.M88.4 R8, [R189] ;  /* 0x00000000bd08783b */ /* 0x000e620000000200 */
[----:B------:R-:W-:-:S02]  /*4880*/  IADD3 R194, R192, 0x7000, RZ ;  /* 0x00007000c0c27810 */ /* 0x000fc40007ffe0ff */
[----:B------:R-:W-:Y:S01]  /*4890*/  IADD3 R193, R192, 0x7800, RZ ;  /* 0x00007800c0c17810 */ /* 0x000fe20007ffe0ff */
[----:B------:R-:W-:Y:S03]  /*48a0*/  LDSM.16.M88.4 R96, [R192+0x7000] ;  /* 0x00700000c060783b */ /* 0x000fe60000000200 */
[C---:B--2---:R-:W-:Y:S08]  /*48b0*/  HMMA.16816.F32 R44, R12.reuse, R16, RZ ;  /* 0x000000100c2c723c */ /* 0x044ff000000018ff */
[C---:B------:R-:W-:Y:S01]  /*48c0*/  HMMA.16816.F32 R48, R12.reuse, R18, RZ ;  /* 0x000000120c30723c */ /* 0x040fe200000018ff */
[----:B------:R-:W2:Y:S07]  /*48d0*/  LDSM.16.M88.4 R16, [R191] ;  /* 0x00000000bf10783b */ /* 0x000eae0000000200 */
[C---:B-----5:R-:W-:Y:S08]  /*48e0*/  HMMA.16816.F32 R52, R12.reuse, R24, RZ ;  /* 0x000000180c34723c */ /* 0x060ff000000018ff */
[C---:B------:R-:W-:Y:S08]  /*48f0*/  HMMA.16816.F32 R56, R12.reuse, R26, RZ ;  /* 0x0000001a0c38723c */ /* 0x040ff000000018ff */
[C---:B---3--:R-:W-:Y:S08]  /*4900*/  HMMA.16816.F32 R24, R12.reuse, R42, RZ ;  /* 0x0000002a0c18723c */ /* 0x048ff000000018ff */
[----:B------:R-:W-:Y:S08]  /*4910*/  HMMA.16816.F32 R64, R12, R40, RZ ;  /* 0x000000280c40723c */ /* 0x000ff000000018ff */
[C---:B-1----:R-:W-:Y:S08]  /*4920*/  HMMA.16816.F32 R40, R8.reuse, R20, R36 ;  /* 0x000000140828723c */ /* 0x042ff00000001824 */
[C---:B------:R-:W-:Y:S01]  /*4930*/  HMMA.16816.F32 R76, R8.reuse, R70, R24 ;  /* 0x00000046084c723c */ /* 0x040fe20000001818 */
[----:B------:R-:W1:Y:S07]  /*4940*/  LDSM.16.M88.4 R24, [R187+0x9000] ;  /* 0x00900000bb18783b */ /* 0x000e6e0000000200 */
[----:B------:R-:W-:Y:S01]  /*4950*/  HMMA.16816.F32 R36, R8, R30, R48 ;  /* 0x0000001e0824723c */ /* 0x000fe20000001830 */
[----:B------:R-:W-:Y:S07]  /*4960*/  LDSM.16.M88.4 R48, [R186] ;  /* 0x00000000ba30783b */ /* 0x000fee0000000200 */
[----:B--2---:R-:W-:Y:S01]  /*4970*/  HMMA.16816.F32 R72, R16, R80, R40 ;  /* 0x000000501048723c */ /* 0x004fe20000001828 */
[----:B------:R-:W2:Y:S07]  /*4980*/  LDSM.16.M88.4 R40, [R187+0x9800] ;  /* 0x00980000bb28783b */ /* 0x000eae0000000200 */
[C---:B------:R-:W-:Y:S08]  /*4990*/  HMMA.16816.F32 R12, R8.reuse, R22, R32 ;  /* 0x00000016080c723c */ /* 0x040ff00000001820 */
[C---:B------:R-:W-:Y:S08]  /*49a0*/  HMMA.16816.F32 R32, R8.reuse, R60, R52 ;  /* 0x0000003c0820723c */ /* 0x040ff00000001834 */
[C---:B------:R-:W-:Y:S08]  /*49b0*/  HMMA.16816.F32 R20, R8.reuse, R28, R44 ;  /* 0x0000001c0814723c */ /* 0x040ff0000000182c */
[C---:B------:R-:W-:Y:S01]  /*49c0*/  HMMA.16816.F32 R28, R8.reuse, R62, R56 ;  /* 0x0000003e081c723c */ /* 0x040fe20000001838 */
[----:B------:R-:W-:Y:S07]  /*49d0*/  LDSM.16.M88.4 R56, [R186+0x800] ;  /* 0x00080000ba38783b */ /* 0x000fee0000000200 */
[----:B------:R-:W-:Y:S01]  /*49e0*/  HMMA.16816.F32 R60, R8, R68, R64 ;  /* 0x00000044083c723c */ /* 0x000fe20000001840 */
[----:B------:R-:W3:Y:S07]  /*49f0*/  LDSM.16.M88.4 R8, [R190] ;  /* 0x00000000be08783b */ /* 0x000eee0000000200 */
        /* <DEDUP_REMOVED lines=8> */
[----:B------:R-:W4:Y:S07]  /*4a80*/  LDSM.16.M88.4 R84, [R181+0xa800] ;  /* 0x00a80000b554783b */ /* 0x000f2e0000000200 */
[C---:B------:R-:W-:Y:S08]  /*4a90*/  HMMA.16816.F32 R28, R16.reuse, R26, R28 ;  /* 0x0000001a101c723c */ /* 0x040ff0000000181c */
[C---:B--2---:R-:W-:Y:S01]  /*4aa0*/  HMMA.16816.F32 R20, R16.reuse, R42, R76 ;  /* 0x0000002a1014723c */ /* 0x044fe2000000184c */
[----:B------:R-:W2:Y:S07]  /*4ab0*/  LDSM.16.M88.4 R76, [R181+0xb000] ;  /* 0x00b00000b54c783b */ /* 0x000eae0000000200 */
[----:B------:R-:W-:Y:S08]  /*4ac0*/  HMMA.16816.F32 R24, R16, R40, R60 ;  /* 0x000000281018723c */ /* 0x000ff0000000183c */
[C---:B---3--:R-:W-:Y:S01]  /*4ad0*/  HMMA.16816.F32 R40, R8.reuse, R50, R68 ;  /* 0x000000320828723c */ /* 0x048fe20000001844 */
[----:B------:R-:W3:Y:S07]  /*4ae0*/  LDSM.16.M88.4 R68, [R181+0xb800] ;  /* 0x00b80000b544783b */ /* 0x000eee0000000200 */
        /* <DEDUP_REMOVED lines=13> */
[C---:B----4-:R-:W-:Y:S08]  /*4bc0*/  HMMA.16816.F32 R16, R12.reuse, R84, R60 ;  /* 0x000000540c10723c */ /* 0x050ff0000000183c */
[C---:B--2---:R-:W-:Y:S08]  /*4bd0*/  HMMA.16816.F32 R48, R12.reuse, R76, R48 ;  /* 0x0000004c0c30723c */ /* 0x044ff00000001830 */
[C---:B------:R-:W-:Y:S01]  /*4be0*/  HMMA.16816.F32 R60, R12.reuse, R78, R52 ;  /* 0x0000004e0c3c723c */ /* 0x040fe20000001834 */
[----:B------:R-:W2:Y:S07]  /*4bf0*/  LDSM.16.M88.4 R76, [R192+0x3800] ;  /* 0x00380000c04c783b */ /* 0x000eae0000000200 */
[C---:B---3--:R-:W-:Y:S01]  /*4c00*/  HMMA.16816.F32 R52, R12.reuse, R68, R36 ;  /* 0x000000440c34723c */ /* 0x048fe20000001824 */
        /* <DEDUP_REMOVED lines=142> */
[-C--:B------:R-:W-:Y:S02]  /*54f0*/  ISETP.GE.AND P5, PT, R0, R220.reuse, PT ;  /* 0x000000dc0000720c */ /* 0x080fe40003fa6270 */
[----:B------:R-:W4:Y:S01]  /*5500*/  I2F R6, R6 ;  /* 0x0000000600067306 */ /* 0x000f220000201400 */
[----:B------:R-:W-:Y:S01]  /*5510*/  HMMA.16816.F32 R68, R16, R70, R28 ;  /* 0x000000461044723c */ /* 0x000fe2000000181c */
[----:B------:R-:W-:Y:S01]  /*5520*/  IMNMX R217, RZ, R13, !PT ;  /* 0x0000000dffd97217 */ /* 0x000fe20007800200 */
[----:B------:R-:W5:Y:S01]  /*5530*/  LDSM.16.M88.4 R28, [R186+0x7000] ;  /* 0x00700000ba1c783b */ /* 0x000f620000000200 */
[-C--:B------:R-:W-:Y:S02]  /*5540*/  ISETP.GE.AND P2, PT, R12, R220.reuse, PT ;  /* 0x000000dc0c00720c */ /* 0x080fe40003f46270 */
        /* <DEDUP_REMOVED lines=11> */
[----:B------:R-:W-:Y:S01]  /*5600*/  IMAD.IADD R14, R209, 0x1, -R7 ;  /* 0x00000001d10e7824 */ /* 0x000fe200078e0a07 */
[----:B------:R-:W-:Y:S01]  /*5610*/  ISETP.GE.AND P0, PT, R7, R220, PT ;  /* 0x000000dc0700720c */ /* 0x000fe20003f06270 */
[----:B------:R-:W-:Y:S01]  /*5620*/  IMAD.IADD R16, R209, 0x1, -R6 ;  /* 0x00000001d1107824 */ /* 0x000fe200078e0a06 */
        /* <DEDUP_REMOVED lines=29> */
[----:B------:R-:W-:Y:S01]  /*5800*/  IMAD.IADD R6, R218, 0x1, -R6 ;  /* 0x00000001da067824 */ /* 0x000fe200078e0a06 */
        /* <DEDUP_REMOVED lines=23> */
[----:B------:R-:W-:-:S04]  /*5980*/  IABS R6, R6 ;  /* 0x0000000600067213 */ /* 0x000fc80000000000 */
        /* <DEDUP_REMOVED lines=11> */
[----:B------:R-:W-:Y:S01]  /*5a40*/  FSEL R50, R19, -INF , !P3 ;  /* 0xff80000013327808 */ /* 0x000fe20005800000 */
[----:B------:R-:W-:Y:S01]  /*5a50*/  IMAD.IADD R14, R209, 0x1, -R7 ;  /* 0x00000001d10e7824 */ /* 0x000fe200078e0a07 */
[----:B------:R-:W-:Y:S01]  /*5a60*/  ISETP.GE.AND P6, PT, R7, R220, PT ;  /* 0x000000dc0700720c */ /* 0x000fe20003fc6270 */
[----:B------:R-:W-:Y:S01]  /*5a70*/  IMAD.MOV.U32 R13, RZ, RZ, R3 ;  /* 0x000000ffff0d7224 */ /* 0x000fe200078e0003 */
[C---:B--2---:R-:W-:Y:S01]  /*5a80*/  IADD3 R6, R0.reuse, 0x19, RZ ;  /* 0x0000001900067810 */ /* 0x044fe20007ffe0ff */
[----:B-----5:R-:W-:Y:S01]  /*5a90*/  FFMA.FTZ R23, R15, -UR17, R38 ;  /* 0x800000110f177c23 */ /* 0x020fe20008010026 */
[----:B------:R-:W-:Y:S01]  /*5aa0*/  IABS R3, R14 ;  /* 0x0000000e00037213 */ /* 0x000fe20000000000 */
[----:B------:R2:W-:Y:S01]  /*5ab0*/  I2F R24, R13 ;  /* 0x0000000d00187306 */ /* 0x0005e20000201400 */
[C---:B------:R-:W-:Y:S02]  /*5ac0*/  ISETP.GE.AND P3, PT, R7.reuse, R219, PT ;  /* 0x000000db0700720c */ /* 0x040fe40003f66270 */
[----:B------:R-:W-:Y:S01]  /*5ad0*/  ISETP.LT.OR P6, PT, R7, R217, P6 ;  /* 0x000000d90700720c */ /* 0x000fe200037c1670 */
[----:B------:R-:W-:Y:S01]  /*5ae0*/  IMAD.MOV.U32 R14, RZ, RZ, R3 ;  /* 0x000000ffff0e7224 */ /* 0x000fe200078e0003 */
[----:B------:R-:W-:-:S02]  /*5af0*/  IADD3 R3, R0, 0x20, RZ ;  /* 0x0000002000037810 */ /* 0x000fc40007ffe0ff */
[----:B------:R-:W-:Y:S01]  /*5b00*/  ISETP.LT.OR P3, PT, R7, R216, P3 ;  /* 0x000000d80700720c */ /* 0x000fe20001f61670 */
[----:B------:R-:W3:Y:S01]  /*5b10*/  I2F R26, R14 ;  /* 0x0000000e001a7306 */ /* 0x000ee20000201400 */
[----:B------:R-:W-:Y:S01]  /*5b20*/  IMAD.IADD R7, R218, 0x1, -R7 ;  /* 0x00000001da077824 */ /* 0x000fe200078e0a07 */
[C---:B------:R-:W-:Y:S01]  /*5b30*/  ISETP.GE.AND P1, PT, R12.reuse, R220, PT ;  /* 0x000000dc0c00720c */ /* 0x040fe20003f26270 */
[C---:B------:R-:W-:Y:S01]  /*5b40*/  IMAD.IADD R15, R209.reuse, 0x1, -R3 ;  /* 0x00000001d10f7824 */ /* 0x040fe200078e0a03 */
[C---:B------:R-:W-:Y:S02]  /*5b50*/  ISETP.LT.OR P0, PT, R12.reuse, R216, P0 ;  /* 0x000000d80c00720c */ /* 0x040fe40000701670 */
[----:B------:R-:W-:Y:S01]  /*5b60*/  IABS R7, R7 ;  /* 0x0000000700077213 */ /* 0x000fe20000000000 */
[----:B--2---:R-:W-:Y:S01]  /*5b70*/  IMAD.IADD R13, R209, 0x1, -R6 ;  /* 0x00000001d10d7824 */ /* 0x004fe200078e0a06 */
[----:B------:R-:W-:Y:S02]  /*5b80*/  ISETP.LT.OR P1, PT, R12, R217, P1 ;  /* 0x000000d90c00720c */ /* 0x000fe40000f21670 */
[----:B------:R-:W-:-:S02]  /*5b90*/  FSEL R56, R21, -INF , !P5 ;  /* 0xff80000015387808 */ /* 0x000fc40006800000 */
[----:B------:R-:W-:Y:S02]  /*5ba0*/  IABS R13, R13 ;  /* 0x0000000d000d7213 */ /* 0x000fe40000000000 */
[----:B------:R-:W-:Y:S01]  /*5bb0*/  FSEL R59, R22, -INF , !P4 ;  /* 0xff800000163b7808 */ /* 0x000fe20006000000 */
[----:B---3--:R-:W-:Y:S01]  /*5bc0*/  FFMA.FTZ R17, R26, -UR17, R52 ;  /* 0x800000111a117c23 */ /* 0x008fe20008010034 */
[C---:B------:R-:W-:Y:S01]  /*5bd0*/  ISETP.GE.AND P5, PT, R6.reuse, R220, PT ;  /* 0x000000dc0600720c */ /* 0x040fe20003fa6270 */
[----:B------:R-:W-:Y:S01]  /*5be0*/  IMAD.MOV.U32 R14, RZ, RZ, R13 ;  /* 0x000000ffff0e7224 */ /* 0x000fe200078e000d */
[----:B------:R-:W-:Y:S01]  /*5bf0*/  IABS R13, R15 ;  /* 0x0000000f000d7213 */ /* 0x000fe20000000000 */
[----:B------:R-:W-:Y:S01]  /*5c00*/  IMAD.IADD R15, R209, 0x1, -R18 ;  /* 0x00000001d10f7824 */ /* 0x000fe200078e0a12 */
[C---:B------:R-:W-:Y:S01]  /*5c10*/  ISETP.GE.AND P4, PT, R6.reuse, R219, PT ;  /* 0x000000db0600720c */ /* 0x040fe20003f86270 */
[----:B------:R2:W3:Y:S01]  /*5c20*/  I2F R27, R14 ;  /* 0x0000000e001b7306 */ /* 0x0004e20000201400 */
[----:B------:R-:W-:-:S02]  /*5c30*/  ISETP.LT.OR P5, PT, R6, R217, P5 ;  /* 0x000000d90600720c */ /* 0x000fc40002fa1670 */
[----:B------:R-:W-:Y:S01]  /*5c40*/  ISETP.LT.OR P4, PT, R6, R216, P4 ;  /* 0x000000d80600720c */ /* 0x000fe20002781670 */
[C---:B------:R-:W-:Y:S01]  /*5c50*/  IMAD.IADD R6, R218.reuse, 0x1, -R6 ;  /* 0x00000001da067824 */ /* 0x040fe200078e0a06 */
[----:B------:R-:W-:Y:S02]  /*5c60*/  FSEL R57, R23, -INF , !P2 ;  /* 0xff80000017397808 */ /* 0x000fe40005000000 */
[C---:B------:R-:W-:Y:S01]  /*5c70*/  ISETP.GE.AND P2, PT, R3.reuse, R220, PT ;  /* 0x000000dc0300720c */ /* 0x040fe20003f46270 */
[----:B------:R4:W5:Y:S03]  /*5c80*/  I2F R25, R13 ;  /* 0x0000000d00197306 */ /* 0x0009660000201400 */
[----:B------:R-:W-:Y:S01]  /*5c90*/  ISETP.LT.OR P2, PT, R3, R217, P2 ;  /* 0x000000d90300720c */ /* 0x000fe20001741670 */
[----:B--2---:R-:W-:Y:S01]  /*5ca0*/  IMAD.IADD R14, R218, 0x1, -R12 ;  /* 0x00000001da0e7824 */ /* 0x004fe200078e0a0c */
[----:B------:R-:W-:Y:S01]  /*5cb0*/  IABS R12, R15 ;  /* 0x0000000f000c7213 */ /* 0x000fe20000000000 */
[----:B---3--:R-:W-:-:S03]  /*5cc0*/  FFMA.FTZ R21, R27, -UR17, R53 ;  /* 0x800000111b157c23 */ /* 0x008fc60008010035 */
[----:B------:R-:W-:Y:S01]  /*5cd0*/  IABS R14, R14 ;  /* 0x0000000e000e7213 */ /* 0x000fe20000000000 */
[----:B------:R2:W-:Y:S01]  /*5ce0*/  I2F R33, R12 ;  /* 0x0000000c00217306 */ /* 0x0005e20000201400 */
[----:B----4-:R-:W-:Y:S02]  /*5cf0*/  IMAD.MOV.U32 R13, RZ, RZ, R7 ;  /* 0x000000ffff0d7224 */ /* 0x010fe400078e0007 */
[----:B------:R-:W-:Y:S02]  /*5d00*/  FFMA.FTZ R7, R24, -UR17, R37 ;  /* 0x8000001118077c23 */ /* 0x000fe40008010025 */
[----:B-----5:R-:W-:Y:S01]  /*5d10*/  FFMA.FTZ R25, R25, -UR17, R44 ;  /* 0x8000001119197c23 */ /* 0x020fe2000801002c */
[----:B------:R-:W-:Y:S02]  /*5d20*/  FSEL R44, R17, -INF , !P6 ;  /* 0xff800000112c7808 */ /* 0x000fe40007000000 */
[----:B------:R3:W4:Y:S01]  /*5d30*/  I2F R20, R13 ;  /* 0x0000000d00147306 */ /* 0x0007220000201400 */
[----:B------:R-:W-:-:S02]  /*5d40*/  FSEL R58, R7, -INF , !P1 ;  /* 0xff800000073a7808 */ /* 0x000fc40004800000 */
[CC--:B------:R-:W-:Y:S02]  /*5d50*/  ISETP.GE.AND P1, PT, R3.reuse, R219.reuse, PT ;  /* 0x000000db0300720c */ /* 0x0c0fe40003f26270 */
        /* <DEDUP_REMOVED lines=10> */
[-C--:B------:R-:W-:Y:S01]  /*5e00*/  ISETP.LT.OR P2, PT, R7, R216.reuse, P2 ;  /* 0x000000d80700720c */ /* 0x080fe20001741670 */
[----:B------:R-:W-:Y:S01]  /*5e10*/  IMAD.IADD R14, R209, 0x1, -R7 ;  /* 0x00000001d10e7824 */ /* 0x000fe200078e0a07 */
[----:B------:R-:W-:Y:S01]  /*5e20*/  ISETP.GE.AND P6, PT, R18, R219, PT ;  /* 0x000000db1200720c */ /* 0x000fe20003fc6270 */
[----:B------:R3:W1:Y:S01]  /*5e30*/  I2F R15, R6 ;  /* 0x00000006000f7306 */ /* 0x0006620000201400 */
[----:B----4-:R-:W-:Y:S01]  /*5e40*/  FFMA.FTZ R22, R20, -UR17, R54 ;  /* 0x8000001114167c23 */ /* 0x010fe20008010036 */
[----:B------:R-:W-:Y:S02]  /*5e50*/  IADD3 R20, R0, 0x38, RZ ;  /* 0x0000003800147810 */ /* 0x000fe40007ffe0ff */
[----:B------:R-:W-:Y:S02]  /*5e60*/  ISETP.LT.OR P6, PT, R18, R216, P6 ;  /* 0x000000d81200720c */ /* 0x000fe400037c1670 */
[----:B------:R-:W-:-:S02]  /*5e70*/  FSEL R37, R22, -INF , !P3 ;  /* 0xff80000016257808 */ /* 0x000fc40005800000 */
[----:B--2---:R-:W-:Y:S01]  /*5e80*/  IADD3 R12, R0, 0x28, RZ ;  /* 0x00000028000c7810 */ /* 0x004fe20007ffe0ff */
[----:B------:R2:W4:Y:S01]  /*5e90*/  I2F R19, R13 ;  /* 0x0000000d00137306 */ /* 0x0005220000201400 */
[----:B-----5:R-:W-:Y:S01]  /*5ea0*/  FFMA.FTZ R16, R16, -UR17, R39 ;  /* 0x8000001110107c23 */ /* 0x020fe20008010027 */
[----:B------:R-:W-:Y:S02]  /*5eb0*/  FSEL R39, R21, -INF , !P5 ;  /* 0xff80000015277808 */ /* 0x000fe40006800000 */
[----:B------:R-:W-:Y:S01]  /*5ec0*/  IMAD.IADD R3, R209, 0x1, -R12 ;  /* 0x00000001d1037824 */ /* 0x000fe200078e0a0c */
[----:B------:R-:W-:Y:S02]  /*5ed0*/  ISETP.GE.AND P3, PT, R12, R220, PT ;  /* 0x000000dc0c00720c */ /* 0x000fe40003f66270 */
[----:B---3--:R-:W-:Y:S01]  /*5ee0*/  IADD3 R6, R0, 0x30, RZ ;  /* 0x0000003000067810 */ /* 0x008fe20007ffe0ff */
[----:B-1----:R-:W-:Y:S01]  /*5ef0*/  FFMA.FTZ R23, R15, -UR17, R46 ;  /* 0x800000110f177c23 */ /* 0x002fe2000801002e */
[----:B------:R-:W-:-:S02]  /*5f00*/  IABS R3, R3 ;  /* 0x0000000300037213 */ /* 0x000fc40000000000 */
[C---:B------:R-:W-:Y:S02]  /*5f10*/  ISETP.GE.AND P5, PT, R12.reuse, R219, PT ;  /* 0x000000db0c00720c */ /* 0x040fe40003fa6270 */
[C---:B------:R-:W-:Y:S02]  /*5f20*/  ISETP.LT.OR P3, PT, R12.reuse, R217, P3 ;  /* 0x000000d90c00720c */ /* 0x040fe40001f61670 */
[----:B------:R-:W-:Y:S01]  /*5f30*/  ISETP.LT.OR P5, PT, R12, R216, P5 ;  /* 0x000000d80c00720c */ /* 0x000fe20002fa1670 */
[----:B--2---:R-:W-:Y:S01]  /*5f40*/  IMAD.MOV.U32 R13, RZ, RZ, R3 ;  /* 0x000000ffff0d7224 */ /* 0x004fe200078e0003 */
[----:B------:R-:W-:Y:S01]  /*5f50*/  IABS R3, R14 ;  /* 0x0000000e00037213 */ /* 0x000fe20000000000 */
[----:B----4-:R-:W-:Y:S01]  /*5f60*/  FFMA.FTZ R24, R19, -UR17, R55 ;  /* 0x8000001113187c23 */ /* 0x010fe20008010037 */
[----:B------:R-:W-:Y:S01]  /*5f70*/  IADD3 R19, R0, 0x39, RZ ;  /* 0x0000003900137810 */ /* 0x000fe20007ffe0ff */
[----:B------:R1:W-:Y:S01]  /*5f80*/  I2F R32, R13 ;  /* 0x0000000d00207306 */ /* 0x0003e20000201400 */
[----:B------:R-:W-:Y:S01]  /*5f90*/  IMAD.IADD R12, R218, 0x1, -R12 ;  /* 0x00000001da0c7824 */ /* 0x000fe200078e0a0c */
[----:B------:R-:W-:Y:S01]  /*5fa0*/  FSEL R38, R16, -INF , !P0 ;  /* 0xff80000010267808 */ /* 0x000fe20004000000 */
[----:B------:R-:W-:Y:S01]  /*5fb0*/  IMAD.MOV.U32 R14, RZ, RZ, R3 ;  /* 0x000000ffff0e7224 */ /* 0x000fe200078e0003 */
[----:B------:R-:W-:-:S02]  /*5fc0*/  IADD3 R3, R0, 0x31, RZ ;  /* 0x0000003100037810 */ /* 0x000fc40007ffe0ff */
[----:B------:R-:W-:Y:S02]  /*5fd0*/  IABS R12, R12 ;  /* 0x0000000c000c7213 */ /* 0x000fe40000000000 */
[----:B------:R2:W-:Y:S01]  /*5fe0*/  I2F R36, R14 ;  /* 0x0000000e00247306 */ /* 0x0005e20000201400 */
[----:B------:R-:W-:Y:S01]  /*5ff0*/  IMAD.IADD R15, R209, 0x1, -R3 ;  /* 0x00000001d10f7824 */ /* 0x000fe200078e0a03 */
[-C--:B------:R-:W-:Y:S02]  /*6000*/  ISETP.GE.AND P0, PT, R18, R220.reuse, PT ;  /* 0x000000dc1200720c */ /* 0x080fe40003f06270 */
[----:B------:R-:W-:Y:S02]  /*6010*/  FSEL R101, R23, -INF , !P1 ;  /* 0xff80000017657808 */ /* 0x000fe40004800000 */
[----:B------:R-:W-:Y:S01]  /*6020*/  IABS R0, R15 ;  /* 0x0000000f00007213 */ /* 0x000fe20000000000 */
[----:B------:R-:W-:Y:S01]  /*6030*/  FFMA.FTZ R15, R33, -UR17, R45 ;  /* 0x80000011210f7c23 */ /* 0x000fe2000801002d */
[----:B------:R-:W-:Y:S01]  /*6040*/  FSEL R45, R24, -INF , !P4 ;  /* 0xff800000182d7808 */ /* 0x000fe20006000000 */
[----:B-1----:R-:W-:Y:S01]  /*6050*/  IMAD.IADD R13, R209, 0x1, -R6 ;  /* 0x00000001d10d7824 */ /* 0x002fe200078e0a06 */
[----:B------:R-:W-:Y:S01]  /*6060*/  ISETP.GE.AND P4, PT, R7, R220, PT ;  /* 0x000000dc0700720c */ /* 0x000fe20003f86270 */
[----:B------:R-:W-:Y:S01]  /*6070*/  HMMA.16816.F32 R24, R8, R28, R64 ;  /* 0x0000001c0818723c */ /* 0x000fe20000001840 */
[----:B------:R-:W-:-:S02]  /*6080*/  ISETP.LT.OR P0, PT, R18, R217, P0 ;  /* 0x000000d91200720c */ /* 0x000fc40000701670 */
[----:B------:R-:W-:Y:S01]  /*6090*/  IABS R13, R13 ;  /* 0x0000000d000d7213 */ /* 0x000fe20000000000 */
[----:B--2---:R-:W-:Y:S01]  /*60a0*/  IMAD.IADD R14, R209, 0x1, -R20 ;  /* 0x00000001d10e7824 */ /* 0x004fe200078e0a14 */
[----:B------:R-:W-:Y:S02]  /*60b0*/  ISETP.LT.OR P4, PT, R7, R217, P4 ;  /* 0x000000d90700720c */ /* 0x000fe40002781670 */
[----:B------:R1:W-:Y:S01]  /*60c0*/  I2F R35, R13 ;  /* 0x0000000d00237306 */ /* 0x0003e20000201400 */
[----:B------:R-:W-:Y:S02]  /*60d0*/  FSEL R91, R15, -INF , !P0 ;  /* 0xff8000000f5b7808 */ /* 0x000fe40004000000 */
[C---:B------:R-:W-:Y:S02]  /*60e0*/  ISETP.GE.AND P1, PT, R6.reuse, R220, PT ;  /* 0x000000dc0600720c */ /* 0x040fe40003f26270 */
[C---:B------:R-:W-:Y:S02]  /*60f0*/  ISETP.GE.AND P0, PT, R6.reuse, R219, PT ;  /* 0x000000db0600720c */ /* 0x040fe40003f06270 */
[----:B------:R-:W-:-:S02]  /*6100*/  ISETP.LT.OR P1, PT, R6, R217, P1 ;  /* 0x000000d90600720c */ /* 0x000fc40000f21670 */
[----:B------:R-:W-:Y:S01]  /*6110*/  ISETP.LT.OR P0, PT, R6, R216, P0 ;  /* 0x000000d80600720c */ /* 0x000fe20000701670 */
[----:B-1----:R-:W-:Y:S01]  /*6120*/  IMAD.MOV.U32 R13, RZ, RZ, R0 ;  /* 0x000000ffff0d7224 */ /* 0x002fe200078e0000 */
[----:B------:R-:W-:Y:S01]  /*6130*/  IABS R0, R14 ;  /* 0x0000000e00007213 */ /* 0x000fe20000000000 */
[----:B------:R-:W-:Y:S02]  /*6140*/  IMAD.IADD R14, R218, 0x1, -R18 ;  /* 0x00000001da0e7824 */ /* 0x000fe400078e0a12 */
        /* <DEDUP_REMOVED lines=10> */
[----:B------:R2:W3:Y:S01]  /*61f0*/  I2F R21, R7 ;  /* 0x0000000700157306 */ /* 0x0004e20000201400 */
[----:B------:R-:W-:Y:S02]  /*6200*/  IMAD.IADD R0, R218, 0x1, -R6 ;  /* 0x00000001da007824 */ /* 0x000fe400078e0a06 */
        /* <DEDUP_REMOVED lines=8> */
[----:B------:R1:W2:Y:S03]  /*6290*/  I2F R18, R7 ;  /* 0x0000000700127306 */ /* 0x0002a60000201400 */
[----:B------:R-:W-:-:S05]  /*62a0*/  IABS R0, R0 ;  /* 0x0000000000007213 */ /* 0x000fca0000000000 */
[----:B------:R4:W-:Y:S01]  /*62b0*/  I2F R17, R12 ;  /* 0x0000000c00117306 */ /* 0x0009e20000201400 */
[----:B-1----:R-:W-:-:S07]  /*62c0*/  FFMA.FTZ R7, R32, -UR17, R40 ;  /* 0x8000001120077c23 */ /* 0x002fce0008010028 */
[----:B------:R1:W5:Y:S01]  /*62d0*/  I2F R16, R0 ;  /* 0x0000000000107306 */ /* 0x0003620000201400 */
[----:B------:R-:W-:Y:S01]  /*62e0*/  FSEL R100, R7, -INF , !P3 ;  /* 0xff80000007647808 */ /* 0x000fe20005800000 */
[----:B------:R-:W-:Y:S01]  /*62f0*/  FFMA.FTZ R7, R36, -UR17, R41 ;  /* 0x8000001124077c23 */ /* 0x000fe20008010029 */
[C---:B------:R-:W-:Y:S01]  /*6300*/  ISETP.GE.AND P3, PT, R3.reuse, R219, PT ;  /* 0x000000db0300720c */ /* 0x040fe20003f66270 */
[----:B----4-:R-:W-:Y:S03]  /*6310*/  HMMA.16816.F32 R12, R8, R30, R68 ;  /* 0x0000001e080c723c */ /* 0x010fe60000001844 */
[----:B------:R-:W-:Y:S02]  /*6320*/  ISETP.LT.OR P3, PT, R3, R216, P3 ;  /* 0x000000d80300720c */ /* 0x000fe40001f61670 */
[----:B------:R-:W-:Y:S02]  /*6330*/  IABS R3, R6 ;  /* 0x0000000600037213 */ /* 0x000fe40000000000 */
[----:B---3--:R-:W-:Y:S01]  /*6340*/  FFMA.FTZ R9, R21, -UR17, R42 ;  /* 0x8000001115097c23 */ /* 0x008fe2000801002a */
[----:B------:R-:W-:Y:S01]  /*6350*/  FSEL R93, R7, -INF , !P4 ;  /* 0xff800000075d7808 */ /* 0x000fe20006000000 */
[----:B-1----:R-:W-:Y:S01]  /*6360*/  IMAD.IADD R0, R218, 0x1, -R19 ;  /* 0x00000001da007824 */ /* 0x002fe200078e0a13 */
[----:B------:R1:W3:Y:S01]  /*6370*/  I2F R6, R3 ;  /* 0x0000000300067306 */ /* 0x0002e20000201400 */
[----:B--2---:R-:W-:Y:S01]  /*6380*/  FFMA.FTZ R8, R18, -UR17, R43 ;  /* 0x8000001112087c23 */ /* 0x004fe2000801002b */
[----:B------:R-:W-:Y:S01]  /*6390*/  FSEL R97, R9, -INF , !P5 ;  /* 0xff80000009617808 */ /* 0x000fe20006800000 */
[----:B------:R-:W-:Y:S01]  /*63a0*/  FFMA.FTZ R7, R34, -UR17, R25 ;  /* 0x8000001122077c23 */ /* 0x000fe20008010019 */
[----:B------:R-:W-:Y:S01]  /*63b0*/  IABS R0, R0 ;  /* 0x0000000000007213 */ /* 0x000fe20000000000 */
[----:B-----5:R-:W-:Y:S01]  /*63c0*/  FFMA.FTZ R16, R16, -UR17, R27 ;  /* 0x8000001110107c23 */ /* 0x020fe2000801001b */
[----:B------:R-:W-:-:S02]  /*63d0*/  FSEL R98, R8, -INF , !P2 ;  /* 0xff80000008627808 */ /* 0x000fc40005000000 */
[CC--:B------:R-:W-:Y:S02]  /*63e0*/  ISETP.GE.AND P5, PT, R20.reuse, R220.reuse, PT ;  /* 0x000000dc1400720c */ /* 0x0c0fe40003fa6270 */
[----:B------:R-:W2:Y:S01]  /*63f0*/  I2F R0, R0 ;  /* 0x0000000000007306 */ /* 0x000ea20000201400 */
[----:B------:R-:W-:Y:S02]  /*6400*/  ISETP.GE.AND P4, PT, R19, R220, PT ;  /* 0x000000dc1300720c */ /* 0x000fe40003f86270 */
[C---:B------:R-:W-:Y:S01]  /*6410*/  ISETP.GE.AND P2, PT, R20.reuse, R219, PT ;  /* 0x000000db1400720c */ /* 0x040fe20003f46270 */
[----:B------:R-:W-:Y:S01]  /*6420*/  FFMA.FTZ R12, R33, -UR17, R12 ;  /* 0x80000011210c7c23 */ /* 0x000fe2000801000c */
[CC--:B------:R-:W-:Y:S01]  /*6430*/  ISETP.LT.OR P5, PT, R20.reuse, R217.reuse, P5 ;  /* 0x000000d91400720c */ /* 0x0c0fe20002fa1670 */
[----:B-1----:R-:W-:Y:S01]  /*6440*/  FFMA.FTZ R3, R35, -UR17, R24 ;  /* 0x8000001123037c23 */ /* 0x002fe20008010018 */
[----:B------:R-:W-:Y:S01]  /*6450*/  ISETP.LT.OR P2, PT, R20, R216, P2 ;  /* 0x000000d81400720c */ /* 0x000fe20001741670 */
[----:B---3--:R-:W-:Y:S01]  /*6460*/  FFMA.FTZ R6, R6, -UR17, R14 ;  /* 0x8000001106067c23 */ /* 0x008fe2000801000e */
[----:B------:R-:W-:Y:S01]  /*6470*/  ISETP.LT.OR P4, PT, R19, R217, P4 ;  /* 0x000000d91300720c */ /* 0x000fe20002781670 */
[----:B------:R-:W-:Y:S01]  /*6480*/  FFMA.FTZ R13, R22, -UR17, R13 ;  /* 0x80000011160d7c23 */ /* 0x000fe2000801000d */
[----:B------:R-:W-:Y:S01]  /*6490*/  FSEL R99, R3, -INF , !P1 ;  /* 0xff80000003637808 */ /* 0x000fe20004800000 */
[----:B------:R-:W-:Y:S01]  /*64a0*/  FFMA.FTZ R3, R17, -UR17, R26 ;  /* 0x8000001111037c23 */ /* 0x000fe2000801001a */
[----:B------:R-:W-:-:S02]  /*64b0*/  ISETP.GE.AND P1, PT, R19, R219, PT ;  /* 0x000000db1300720c */ /* 0x000fc40003f26270 */
[----:B------:R-:W-:Y:S01]  /*64c0*/  FSEL R94, R7, -INF , !P6 ;  /* 0xff800000075e7808 */ /* 0x000fe20007000000 */
[----:B--2---:R-:W-:Y:S01]  /*64d0*/  FFMA.FTZ R0, R0, -UR17, R15 ;  /* 0x8000001100007c23 */ /* 0x004fe2000801000f */
[----:B------:R-:W-:Y:S02]  /*64e0*/  FSEL R96, R3, -INF , !P0 ;  /* 0xff80000003607808 */ /* 0x000fe40004000000 */
[----:B------:R-:W-:Y:S02]  /*64f0*/  PLOP3.LUT P0, PT, PT, PT, UP0, 0x80, 0x0 ;  /* 0x000000000000781c */ /* 0x000fe40003f0f008 */
[----:B------:R-:W-:Y:S02]  /*6500*/  ISETP.LT.OR P1, PT, R19, R216, P1 ;  /* 0x000000d81300720c */ /* 0x000fe40000f21670 */
[----:B------:R-:W-:Y:S02]  /*6510*/  FSEL R95, R16, -INF , !P3 ;  /* 0xff800000105f7808 */ /* 0x000fe40005800000 */
[----:B------:R-:W-:-:S02]  /*6520*/  FSEL R128, R12, -INF , !P5 ;  /* 0xff8000000c807808 */ /* 0x000fc40006800000 */
        /* <DEDUP_REMOVED lines=134> */
.L_x_1224:
[----:B------:R-:W-:Y:S05]  /*6d90*/  BSYNC B0 ;  /* 0x0000000000007941 */ /* 0x000fea0003800000 */
.L_x_1223:
[----:B------:R-:W0:Y:S02]  /*6da0*/  LDGDEPBAR ;  /* 0x00000000000079af */ /* 0x000e240000000000 */
.L_x_1222:
[----:B------:R-:W-:Y:S01]  /*6db0*/  FMNMX.FTZ R0, R60, R48, !PT ;  /* 0x000000303c007209 */ /* 0x000fe20007810000 */
[----:B------:R-:W-:Y:S01]  /*6dc0*/  STL [R1+0xf8], R191 ;  /* 0x0000f8bf01007387 */ /* 0x000fe20000100800 */
        /* <DEDUP_REMOVED lines=57> */
[----:B------:R-:W-:-:S02]  /*7160*/  UIADD3 UR4, UR4, 0x1, URZ ;  /* 0x0000000104047890 */ /* 0x000fc4000fffe03f */
[----:B------:R-:W2:Y:S02]  /*7170*/  SHFL.BFLY PT, R6, R0, 0x2, 0x1f ;  /* 0x0c401f0000067f89 */ /* 0x000ea400000e0000 */
[----:B------:R-:W-:Y:S02]  /*7180*/  ULOP3.LUT UR4, UR4, UR25, URZ, 0x3c, !UPT ;  /* 0x0000001904047292 */ /* 0x000fe4000f8e3c3f */
[----:B------:R-:W3:Y:S04]  /*7190*/  SHFL.BFLY PT, R7, R3, 0x2, 0x1f ;  /* 0x0c401f0003077f89 */ /* 0x000ee800000e0000 */
[----:B------:R-:W-:Y:S04]  /*71a0*/  LDSM.16.MT88.4 R80, [R185+0x12000] ;  /* 0x01200000b950783b */ /* 0x000fe80000004200 */
[----:B------:R-:W-:Y:S04]  /*71b0*/  LDSM.16.MT88.4 R76, [R182+0x12000] ;  /* 0x01200000b64c783b */ /* 0x000fe80000004200 */
[----:B------:R-:W-:Y:S01]  /*71c0*/  LDSM.16.MT88.4 R72, [R183+0x12000] ;  /* 0x01200000b748783b */ /* 0x000fe20000004200 */
[----:B--2---:R-:W-:-:S02]  /*71d0*/  FMNMX.FTZ R0, R0, R6, !PT ;  /* 0x0000000600007209 */ /* 0x004fc40007810000 */
[----:B------:R-:W-:Y:S02]  /*71e0*/  LOP3.LUT R6, R102, UR24, RZ, 0x3c, !PT ;  /* 0x0000001866067c12 */ /* 0x000fe4000f8e3cff */
[----:B---3--:R-:W-:Y:S01]  /*71f0*/  FMNMX.FTZ R3, R3, R7, !PT ;  /* 0x0000000703037209 */ /* 0x008fe20007810000 */
[----:B------:R-:W2:Y:S04]  /*7200*/  SHFL.BFLY PT, R132, R0, 0x1, 0x1f ;  /* 0x0c201f0000847f89 */ /* 0x000ea800000e0000 */
[----:B------:R3:W-:Y:S04]  /*7210*/  STL [R1+0xc4], R6 ;  /* 0x0000c40601007387 */ /* 0x0007e80000100800 */
[----:B------:R-:W4:Y:S01]  /*7220*/  SHFL.BFLY PT, R133, R3, 0x1, 0x1f ;  /* 0x0c201f0003857f89 */ /* 0x000f2200000e0000 */
[----:B--2---:R-:W-:-:S04]  /*7230*/  FMNMX.FTZ R132, R0, R132, !PT ;  /* 0x0000008400847209 */ /* 0x004fc80007810000 */
[C---:B------:R-:W-:Y:S01]  /*7240*/  FSETP.NEU.FTZ.AND P1, PT, R132.reuse, -INF , PT ;  /* 0xff8000008400780b */ /* 0x040fe20003f3d000 */
[----:B------:R-:W-:Y:S01]  /*7250*/  FMUL.FTZ R0, R132, c[0x0][0x23c] ;  /* 0x00008f0084007a20 */ /* 0x000fe20000410000 */
[----:B---3--:R-:W-:Y:S02]  /*7260*/  LOP3.LUT R6, R117, R6, RZ, 0x3c, !PT ;  /* 0x0000000675067212 */ /* 0x008fe400078e3cff */
[----:B----4-:R-:W-:Y:S02]  /*7270*/  FMNMX.FTZ R133, R3, R133, !PT ;  /* 0x0000008503857209 */ /* 0x010fe40007810000 */
[----:B------:R-:W-:Y:S01]  /*7280*/  FSEL R0, R0, RZ, P1 ;  /* 0x000000ff00007208 */ /* 0x000fe20000800000 */
[----:B------:R-:W-:Y:S01]  /*7290*/  IMAD.WIDE.U32 R84, R6, -0x2daee0ad, RZ ;  /* 0xd2511f5306547825 */ /* 0x000fe200078e00ff */
[----:B------:R-:W-:Y:S01]  /*72a0*/  LOP3.LUT R6, R89, UR19, RZ, 0x3c, !PT ;  /* 0x0000001359067c12 */ /* 0x000fe2000f8e3cff */
[----:B------:R-:W-:Y:S01]  /*72b0*/  UIADD3 UR19, UR25, 0x646e171e, URZ ;  /* 0x646e171e19137890 */ /* 0x000fe2000fffe03f */
[----:B------:R-:W-:Y:S01]  /*72c0*/  FSETP.NEU.FTZ.AND P1, PT, R133, -INF , PT ;  /* 0xff8000008500780b */ /* 0x000fe20003f3d000 */
[----:B------:R-:W-:Y:S01]  /*72d0*/  FFMA.FTZ R3, R48, c[0x0][0x23c], -R0 ;  /* 0x00008f0030037a23 */ /* 0x000fe20000010800 */
[----:B-1----:R-:W-:Y:S01]  /*72e0*/  LOP3.LUT R8, R85, UR5, R88, 0x96, !PT ;  /* 0x0000000555087c12 */ /* 0x002fe2000f8e9658 */
[----:B------:R-:W-:Y:S01]  /*72f0*/  IMAD.WIDE.U32 R6, R6, -0x326172a9, RZ ;  /* 0xcd9e8d5706067825 */ /* 0x000fe200078e00ff */
[----:B------:R-:W-:Y:S01]  /*7300*/  UIADD3 UR5, UR24, 0x78dde6e4, URZ ;  /* 0x78dde6e418057890 */ /* 0x000fe2000fffe03f */
[----:B------:R-:W-:Y:S02]  /*7310*/  MUFU.EX2 R121, R3 ;  /* 0x0000000300797308 */ /* 0x000fe40000000800 */
[----:B------:R-:W-:Y:S01]  /*7320*/  IMAD.WIDE.U32 R52, R8, -0x326172a9, RZ ;  /* 0xcd9e8d5708347825 */ /* 0x000fe200078e00ff */
[----:B------:R-:W-:-:S03]  /*7330*/  LOP3.LUT R7, R7, UR37, R116, 0x96, !PT ;  /* 0x0000002507077c12 */ /* 0x000fc6000f8e9674 */
[----:B------:R-:W-:Y:S01]  /*7340*/  FFMA.FTZ R8, R60, c[0x0][0x23c], -R0 ;  /* 0x00008f003c087a23 */ /* 0x000fe20000010800 */
[----:B------:R-:W-:Y:S01]  /*7350*/  LOP3.LUT R12, R53, UR36, R6, 0x96, !PT ;  /* 0x00000024350c7c12 */ /* 0x000fe2000f8e9606 */
[----:B------:R-:W-:Y:S02]  /*7360*/  IMAD.WIDE.U32 R6, R7, -0x2daee0ad, RZ ;  /* 0xd2511f5307067825 */ /* 0x000fe400078e00ff */
[----:B------:R1:W2:Y:S02]  /*7370*/  MUFU.EX2 R120, R8 ;  /* 0x0000000800787308 */ /* 0x0002a40000000800 */
[----:B------:R-:W-:Y:S01]  /*7380*/  IMAD.WIDE.U32 R12, R12, -0x2daee0ad, RZ ;  /* 0xd2511f530c0c7825 */ /* 0x000fe200078e00ff */
[----:B------:R-:W-:-:S04]  /*7390*/  LOP3.LUT R7, R7, UR35, R84, 0x96, !PT ;  /* 0x0000002307077c12 */ /* 0x000fc8000f8e9654 */
[----:B------:R-:W-:Y:S01]  /*73a0*/  LOP3.LUT R10, R13, UR33, R6, 0x96, !PT ;  /* 0x000000210d0a7c12 */ /* 0x000fe2000f8e9606 */
[----:B------:R-:W-:-:S04]  /*73b0*/  IMAD.WIDE.U32 R6, R7, -0x326172a9, RZ ;  /* 0xcd9e8d5707067825 */ /* 0x000fc800078e00ff */
[----:B------:R-:W-:Y:S01]  /*73c0*/  IMAD.WIDE.U32 R10, R10, -0x326172a9, RZ ;  /* 0xcd9e8d570a0a7825 */ /* 0x000fe200078e00ff */
[----:B-1----:R-:W-:-:S03]  /*73d0*/  LOP3.LUT R8, R7, UR34, R52, 0x96, !PT ;  /* 0x0000002207087c12 */ /* 0x002fc6000f8e9634 */
[----:B------:R-:W-:Y:S01]  /*73e0*/  FMUL.FTZ R7, R133, c[0x0][0x23c] ;  /* 0x00008f0085077a20 */ /* 0x000fe20000410000 */
[----:B------:R-:W-:Y:S01]  /*73f0*/  LOP3.LUT R6, R11, UR5, R6, 0x96, !PT ;  /* 0x000000050b067c12 */ /* 0x000fe2000f8e9606 */
[----:B------:R-:W-:-:S03]  /*7400*/  IMAD.WIDE.U32 R8, R8, -0x2daee0ad, RZ ;  /* 0xd2511f5308087825 */ /* 0x000fc600078e00ff */
[----:B------:R-:W-:Y:S01]  /*7410*/  FSEL R3, R7, RZ, P1 ;  /* 0x000000ff07037208 */ /* 0x000fe20000800000 */
[----:B------:R-:W-:Y:S01]  /*7420*/  IMAD.WIDE.U32 R86, R6, -0x2daee0ad, RZ ;  /* 0xd2511f5306567825 */ /* 0x000fe200078e00ff */
[----:B------:R-:W-:-:S03]  /*7430*/  LOP3.LUT R9, R9, UR32, R12, 0x96, !PT ;  /* 0x0000002009097c12 */ /* 0x000fc6000f8e960c */
[----:B------:R-:W-:Y:S02]  /*7440*/  FFMA.FTZ R6, R49, c[0x0][0x23c], -R0 ;  /* 0x00008f0031067a23 */ /* 0x000fe40000010800 */
[----:B------:R-:W-:Y:S02]  /*7450*/  FFMA.FTZ R7, R62, c[0x0][0x23c], -R3 ;  /* 0x00008f003e077a23 */ /* 0x000fe40000010803 */
[----:B------:R1:W-:Y:S01]  /*7460*/  MUFU.EX2 R123, R6 ;  /* 0x00000006007b7308 */ /* 0x0003e20000000800 */
[----:B------:R-:W-:-:S04]  /*7470*/  IMAD.WIDE.U32 R54, R9, -0x326172a9, RZ ;  /* 0xcd9e8d5709367825 */ /* 0x000fc800078e00ff */
[--C-:B------:R-:W-:Y:S01]  /*7480*/  FFMA.FTZ R11, R51, c[0x0][0x23c], -R3.reuse ;  /* 0x00008f00330b7a23 */ /* 0x100fe20000010803 */
[----:B------:R-:W-:Y:S01]  /*7490*/  LOP3.LUT R18, R55, UR31, R10, 0x96, !PT ;  /* 0x0000001f37127c12 */ /* 0x000fe2000f8e960a */
[--C-:B------:R-:W-:Y:S01]  /*74a0*/  FFMA.FTZ R10, R50, c[0x0][0x23c], -R3.reuse ;  /* 0x00008f00320a7a23 */ /* 0x100fe20000010803 */
[----:B------:R3:W-:Y:S01]  /*74b0*/  MUFU.EX2 R119, R7 ;  /* 0x0000000700777308 */ /* 0x0007e20000000800 */
[----:B-1----:R-:W-:Y:S01]  /*74c0*/  LOP3.LUT R6, R87, UR29, R8, 0x96, !PT ;  /* 0x0000001d57067c12 */ /* 0x002fe2000f8e9608 */
[----:B------:R-:W-:-:S06]  /*74d0*/  FFMA.FTZ R8, R61, c[0x0][0x23c], -R3 ;  /* 0x00008f003d087a23 */ /* 0x000fcc0000010803 */
[----:B------:R-:W-:Y:S01]  /*74e0*/  MUFU.EX2 R227, R10 ;  /* 0x0000000a00e37308 */ /* 0x000fe20000000800 */
[----:B---3--:R-:W-:-:S07]  /*74f0*/  IMAD.WIDE.U32 R6, R6, -0x326172a9, RZ ;  /* 0xcd9e8d5706067825 */ /* 0x008fce00078e00ff */
[----:B------:R1:W3:Y:S01]  /*7500*/  MUFU.EX2 R170, R8 ;  /* 0x0000000800aa7308 */ /* 0x0002e20000000800 */
[----:B------:R-:W-:Y:S02]  /*7510*/  LOP3.LUT R9, R6, 0xff, RZ, 0xc0, !PT ;  /* 0x000000ff06097812 */ /* 0x000fe400078ec0ff */
[----:B------:R-:W-:-:S05]  /*7520*/  SHF.R.U32.HI R14, RZ, 0x18, R6 ;  /* 0x00000018ff0e7819 */ /* 0x000fca0000011606 */
[----:B------:R4:W2:Y:S01]  /*7530*/  MUFU.EX2 R169, R11 ;  /* 0x0000000b00a97308 */ /* 0x0008a20000000800 */
[----:B-1----:R-:W-:-:S04]  /*7540*/  LOP3.LUT R8, R6, 0xffff, RZ, 0xc0, !PT ;  /* 0x0000ffff06087812 */ /* 0x002fc800078ec0ff */
[----:B------:R-:W-:-:S04]  /*7550*/  SHF.R.U32.HI R8, RZ, 0x8, R8 ;  /* 0x00000008ff087819 */ /* 0x000fc80000011608 */
[----:B------:R-:W-:Y:S01]  /*7560*/  PRMT R17, R9, 0x5410, R8 ;  /* 0x0000541009117816 */ /* 0x000fe20000000008 */
[----:B----4-:R-:W-:Y:S01]  /*7570*/  FFMA.FTZ R11, R56, c[0x0][0x23c], -R0 ;  /* 0x00008f00380b7a23 */ /* 0x010fe20000010800 */
[----:B------:R-:W-:Y:S02]  /*7580*/  LOP3.LUT R8, R7, UR20, R54, 0x96, !PT ;  /* 0x0000001407087c12 */ /* 0x000fe4000f8e9636 */
[----:B------:R-:W-:Y:S01]  /*7590*/  SHF.R.U32.HI R9, RZ, 0x10, R6 ;  /* 0x00000010ff097819 */ /* 0x000fe20000011606 */
[----:B------:R1:W4:Y:S01]  /*75a0*/  MUFU.EX2 R147, R11 ;  /* 0x0000000b00937308 */ /* 0x0003220000000800 */
[----:B------:R-:W-:Y:S02]  /*75b0*/  SHF.R.U32.HI R10, RZ, 0x10, R8 ;  /* 0x00000010ff0a7819 */ /* 0x000fe40000011608 */
[----:B------:R-:W-:Y:S02]  /*75c0*/  LOP3.LUT R12, R9, 0xff, RZ, 0xc0, !PT ;  /* 0x000000ff090c7812 */ /* 0x000fe400078ec0ff */
[----:B------:R-:W-:-:S02]  /*75d0*/  LOP3.LUT R9, R8, 0xffff, RZ, 0xc0, !PT ;  /* 0x0000ffff08097812 */ /* 0x000fc400078ec0ff */
[----:B------:R-:W-:Y:S02]  /*75e0*/  LOP3.LUT R15, R8, 0xff, RZ, 0xc0, !PT ;  /* 0x000000ff080f7812 */ /* 0x000fe400078ec0ff */
[----:B------:R-:W-:Y:S02]  /*75f0*/  SHF.R.U32.HI R13, RZ, 0x18, R8 ;  /* 0x00000018ff0d7819 */ /* 0x000fe40000011608 */
[----:B------:R-:W-:Y:S02]  /*7600*/  LOP3.LUT R8, R10, 0xff, RZ, 0xc0, !PT ;  /* 0x000000ff0a087812 */ /* 0x000fe400078ec0ff */
[----:B------:R-:W-:Y:S02]  /*7610*/  SHF.R.U32.HI R9, RZ, 0x8, R9 ;  /* 0x00000008ff097819 */ /* 0x000fe40000011609 */
[----:B------:R-:W-:Y:S02]  /*7620*/  PRMT R13, R8, 0x5410, R13 ;  /* 0x00005410080d7816 */ /* 0x000fe4000000000d */
[----:B--2---:R-:W-:-:S02]  /*7630*/  F2FP.PACK_AB R8, R121, R120 ;  /* 0x000000787908723e */ /* 0x004fc400000000ff */
[----:B---3--:R-:W-:Y:S02]  /*7640*/  F2FP.PACK_AB R10, R170, R119 ;  /* 0x00000077aa0a723e */ /* 0x008fe400000000ff */
[C---:B------:R-:W-:Y:S02]  /*7650*/  PRMT R88, R8.reuse, 0x7610, R88 ;  /* 0x0000761008587816 */ /* 0x040fe40000000058 */
[----:B------:R-:W-:Y:S01]  /*7660*/  PRMT R87, R8, 0x7632, R87 ;  /* 0x0000763208577816 */ /* 0x000fe20000000057 */
[----:B------:R-:W-:Y:S01]  /*7670*/  FFMA.FTZ R8, R57, c[0x0][0x23c], -R0 ;  /* 0x00008f0039087a23 */ /* 0x000fe20000010800 */
[----:B-1----:R-:W-:Y:S02]  /*7680*/  PRMT R11, R15, 0x5410, R9 ;  /* 0x000054100f0b7816 */ /* 0x002fe40000000009 */
[----:B------:R-:W-:Y:S01]  /*7690*/  F2FP.PACK_AB R5, R227, R169 ;  /* 0x000000a9e305723e */ /* 0x000fe200000000ff */
[----:B------:R1:W-:Y:S01]  /*76a0*/  MUFU.EX2 R171, R8 ;  /* 0x0000000800ab7308 */ /* 0x0003e20000000800 */
[----:B------:R-:W-:-:S02]  /*76b0*/  PRMT R85, R10, 0x7610, R85 ;  /* 0x000076100a557816 */ /* 0x000fc40000000055 */
[----:B------:R-:W-:Y:S01]  /*76c0*/  PRMT R55, R10, 0x7632, R55 ;  /* 0x000076320a377816 */ /* 0x000fe20000000037 */
[----:B------:R-:W-:Y:S01]  /*76d0*/  FFMA.FTZ R10, R58, c[0x0][0x23c], -R3 ;  /* 0x00008f003a0a7a23 */ /* 0x000fe20000010803 */
[C---:B------:R-:W-:Y:S02]  /*76e0*/  PRMT R245, R5.reuse, 0x7610, R245 ;  /* 0x0000761005f57816 */ /* 0x040fe400000000f5 */
[----:B------:R-:W-:Y:S01]  /*76f0*/  PRMT R244, R5, 0x7632, R244 ;  /* 0x0000763205f47816 */ /* 0x000fe200000000f4 */
[--C-:B------:R-:W-:Y:S01]  /*7700*/  HSET2.LE.AND R5, R11, R252.reuse, PT ;  /* 0x000000fc0b057233 */ /* 0x100fe20003803000 */
[----:B------:R-:W-:Y:S01]  /*7710*/  PRMT R4, R85, 0x5410, R55 ;  /* 0x0000541055047816 */ /* 0x000fe20000000037 */
[----:B------:R2:W-:Y:S01]  /*7720*/  MUFU.EX2 R247, R10 ;  /* 0x0000000a00f77308 */ /* 0x0005e20000000800 */
[----:B------:R-:W-:Y:S02]  /*7730*/  PRMT R16, R12, 0x5410, R14 ;  /* 0x000054100c107816 */ /* 0x000fe4000000000e */
[----:B------:R-:W-:Y:S01]  /*7740*/  LOP3.LUT R12, R5, R4, RZ, 0xc0, !PT ;  /* 0x00000004050c7212 */ /* 0x000fe200078ec0ff */
[--C-:B------:R-:W-:Y:S01]  /*7750*/  HSET2.LE.AND R4, R13, R252.reuse, PT ;  /* 0x000000fc0d047233 */ /* 0x100fe20003803000 */
[----:B----4-:R-:W-:Y:S01]  /*7760*/  F2FP.PACK_AB R9, R147, R123 ;  /* 0x0000007b9309723e */ /* 0x010fe200000000ff */
[----:B-1----:R-:W-:Y:S01]  /*7770*/  FFMA.FTZ R8, R38, c[0x0][0x23c], -R0 ;  /* 0x00008f0026087a23 */ /* 0x002fe20000010800 */
[----:B------:R-:W-:-:S02]  /*7780*/  HSET2.LE.AND R5, R17, R252, PT ;  /* 0x000000fc11057233 */ /* 0x000fc40003803000 */
[C---:B------:R-:W-:Y:S01]  /*7790*/  PRMT R235, R9.reuse, 0x7610, R235 ;  /* 0x0000761009eb7816 */ /* 0x040fe200000000eb */
[----:B------:R1:W3:Y:S01]  /*77a0*/  MUFU.EX2 R127, R8 ;  /* 0x00000008007f7308 */ /* 0x0002e20000000800 */
[----:B------:R-:W-:Y:S01]  /*77b0*/  PRMT R234, R9, 0x7632, R234 ;  /* 0x0000763209ea7816 */ /* 0x000fe200000000ea */
[--C-:B------:R-:W-:Y:S02]  /*77c0*/  FFMA.FTZ R9, R59, c[0x0][0x23c], -R3.reuse ;  /* 0x00008f003b097a23 */ /* 0x100fe40000010803 */
[----:B------:R-:W4:Y:S01]  /*77d0*/  LDSM.16.MT88.4 R56, [R185+0x10000] ;  /* 0x01000000b938783b */ /* 0x000f220000004200 */
[----:B--2---:R-:W-:-:S03]  /*77e0*/  FFMA.FTZ R10, R44, c[0x0][0x23c], -R3 ;  /* 0x00008f002c0a7a23 */ /* 0x004fc60000010803 */
[----:B------:R2:W2:Y:S01]  /*77f0*/  MUFU.EX2 R168, R9 ;  /* 0x0000000900a87308 */ /* 0x0004a20000000800 */
[----:B-1----:R-:W-:-:S07]  /*7800*/  FFMA.FTZ R8, R37, c[0x0][0x23c], -R0 ;  /* 0x00008f0025087a23 */ /* 0x002fce0000010800 */
[----:B------:R1:W-:Y:S01]  /*7810*/  MUFU.EX2 R188, R10 ;  /* 0x0000000a00bc7308 */ /* 0x0003e20000000800 */
[----:B--2---:R-:W-:-:S07]  /*7820*/  PRMT R9, R235, 0x5410, R234 ;  /* 0x00005410eb097816 */ /* 0x004fce00000000ea */
[----:B------:R2:W-:Y:S01]  /*7830*/  MUFU.EX2 R126, R8 ;  /* 0x00000008007e7308 */ /* 0x0005e20000000800 */
[----:B-1----:R-:W-:Y:S02]  /*7840*/  FFMA.FTZ R10, R39, c[0x0][0x23c], -R3 ;  /* 0x00008f00270a7a23 */ /* 0x002fe40000010803 */
[----:B------:R-:W-:Y:S05]  /*7850*/  LDSM.16.MT88.4 R36, [R185+0x10800] ;  /* 0x01080000b924783b */ /* 0x000fea0000004200 */
[----:B------:R1:W1:Y:S01]  /*7860*/  MUFU.EX2 R122, R10 ;  /* 0x0000000a007a7308 */ /* 0x0002620000000800 */
[----:B--2---:R-:W-:-:S04]  /*7870*/  PRMT R8, R88, 0x5410, R87 ;  /* 0x0000541058087816 */ /* 0x004fc80000000057 */
[----:B------:R-:W-:Y:S01]  /*7880*/  LOP3.LUT R13, R4, R8, RZ, 0xc0, !PT ;  /* 0x00000008040d7212 */ /* 0x000fe200078ec0ff */
[----:B------:R-:W-:Y:S01]  /*7890*/  HSET2.LE.AND R8, R16, R252, PT ;  /* 0x000000fc10087233 */ /* 0x000fe20003803000 */
[----:B------:R-:W-:-:S04]  /*78a0*/  PRMT R4, R245, 0x5410, R244 ;  /* 0x00005410f5047816 */ /* 0x000fc800000000f4 */
[----:B------:R-:W-:Y:S01]  /*78b0*/  LOP3.LUT R14, R5, R4, RZ, 0xc0, !PT ;  /* 0x00000004050e7212 */ /* 0x000fe200078ec0ff */
[----:B------:R-:W-:Y:S01]  /*78c0*/  IMAD.WIDE.U32 R4, R18, -0x2daee0ad, RZ ;  /* 0xd2511f5312047825 */ /* 0x000fe200078e00ff */
[----:B------:R-:W-:-:S04]  /*78d0*/  LOP3.LUT R15, R8, R9, RZ, 0xc0, !PT ;  /* 0x00000009080f7212 */ /* 0x000fc800078ec0ff */
[----:B------:R-:W-:Y:S02]  /*78e0*/  LOP3.LUT R8, R5, UR19, R86, 0x96, !PT ;  /* 0x0000001305087c12 */ /* 0x000fe4000f8e9656 */
[----:B------:R-:W-:Y:S01]  /*78f0*/  LOP3.LUT R9, R4, 0xffff, RZ, 0xc0, !PT ;  /* 0x0000ffff04097812 */ /* 0x000fe200078ec0ff */
[C---:B------:R-:W-:Y:S01]  /*7900*/  HMMA.16816.F32 R64, R12.reuse, R28, RZ ;  /* 0x0000001c0c40723c */ /* 0x040fe200000018ff */
[C---:B------:R-:W-:Y:S02]  /*7910*/  LOP3.LUT R16, R8.reuse, 0xffff, RZ, 0xc0, !PT ;  /* 0x0000ffff08107812 */ /* 0x040fe400078ec0ff */
[----:B------:R-:W-:Y:S02]  /*7920*/  LOP3.LUT R21, R8, 0xff, RZ, 0xc0, !PT ;  /* 0x000000ff08157812 */ /* 0x000fe400078ec0ff */
[--C-:B------:R-:W-:Y:S02]  /*7930*/  SHF.R.U32.HI R17, RZ, 0x10, R8.reuse ;  /* 0x00000010ff117819 */ /* 0x100fe40000011608 */
[----:B------:R-:W-:Y:S01]  /*7940*/  SHF.R.U32.HI R18, RZ, 0x18, R8 ;  /* 0x00000018ff127819 */ /* 0x000fe20000011608 */
[----:B------:R-:W-:Y:S01]  /*7950*/  HMMA.16816.F32 R60, R12, R30, RZ ;  /* 0x0000001e0c3c723c */ /* 0x000fe200000018ff */
[----:B------:R-:W-:-:S02]  /*7960*/  LOP3.LUT R19, R4, 0xff, RZ, 0xc0, !PT ;  /* 0x000000ff04137812 */ /* 0x000fc400078ec0ff */
[----:B------:R-:W-:Y:S02]  /*7970*/  SHF.R.U32.HI R8, RZ, 0x8, R9 ;  /* 0x00000008ff087819 */ /* 0x000fe40000011609 */
[----:B------:R-:W-:Y:S02]  /*7980*/  SHF.R.U32.HI R11, RZ, 0x10, R4 ;  /* 0x00000010ff0b7819 */ /* 0x000fe40000011604 */
[----:B------:R-:W-:Y:S01]  /*7990*/  PRMT R48, R19, 0x5410, R8 ;  /* 0x0000541013307816 */ /* 0x000fe20000000008 */
[----:B------:R-:W-:Y:S01]  /*79a0*/  FFMA.FTZ R8, R45, c[0x0][0x23c], -R0 ;  /* 0x00008f002d087a23 */ /* 0x000fe20000010800 */
[----:B------:R-:W-:Y:S01]  /*79b0*/  LOP3.LUT R9, R11, 0xff, RZ, 0xc0, !PT ;  /* 0x000000ff0b097812 */ /* 0x000fe200078ec0ff */
[----:B------:R-:W-:Y:S01]  /*79c0*/  HMMA.16816.F32 R28, R12, R26, RZ ;  /* 0x0000001a0c1c723c */ /* 0x000fe200000018ff */
[----:B------:R-:W-:Y:S01]  /*79d0*/  SHF.R.U32.HI R11, RZ, 0x8, R16 ;  /* 0x00000008ff0b7819 */ /* 0x000fe20000011610 */
[----:B------:R2:W2:Y:S01]  /*79e0*/  MUFU.EX2 R246, R8 ;  /* 0x0000000800f67308 */ /* 0x0004a20000000800 */
[----:B------:R-:W-:Y:S01]  /*79f0*/  SHF.R.U32.HI R20, RZ, 0x18, R4 ;  /* 0x00000018ff147819 */ /* 0x000fe20000011604 */
[----:B------:R-:W-:Y:S01]  /*7a00*/  LDSM.16.MT88.4 R44, [R182+0x10800] ;  /* 0x01080000b62c783b */ /* 0x000fe20000004200 */
[----:B------:R-:W-:-:S02]  /*7a10*/  PRMT R11, R21, 0x5410, R11 ;  /* 0x00005410150b7816 */ /* 0x000fc4000000000b */
[----:B-1----:R-:W-:Y:S01]  /*7a20*/  LOP3.LUT R10, R17, 0xff, RZ, 0xc0, !PT ;  /* 0x000000ff110a7812 */ /* 0x002fe200078ec0ff */
[C---:B------:R-:W-:Y:S01]  /*7a30*/  HMMA.16816.F32 R32, R12.reuse, R24, RZ ;  /* 0x000000180c20723c */ /* 0x040fe200000018ff */
[----:B------:R-:W-:Y:S01]  /*7a40*/  PRMT R49, R9, 0x5410, R20 ;  /* 0x0000541009317816 */ /* 0x000fe20000000014 */
[--C-:B------:R-:W-:Y:S01]  /*7a50*/  HSET2.LE.AND R2, R11, R252.reuse, PT ;  /* 0x000000fc0b027233 */ /* 0x100fe20003803000 */
[----:B---3--:R-:W-:Y:S01]  /*7a60*/  F2FP.PACK_AB R9, R127, R171 ;  /* 0x000000ab7f09723e */ /* 0x008fe200000000ff */
[----:B------:R-:W1:Y:S01]  /*7a70*/  LDSM.16.MT88.4 R24, [R184+0x10000] ;  /* 0x01000000b818783b */ /* 0x000e620000004200 */
[----:B------:R-:W-:Y:S02]  /*7a80*/  PRMT R10, R10, 0x5410, R18 ;  /* 0x000054100a0a7816 */ /* 0x000fe40000000012 */
[C---:B------:R-:W-:Y:S01]  /*7a90*/  PRMT R223, R9.reuse, 0x7610, R223 ;  /* 0x0000761009df7816 */ /* 0x040fe200000000df */
[----:B----4-:R-:W-:Y:S01]  /*7aa0*/  HMMA.16816.F32 R20, R12, R56, RZ ;  /* 0x000000380c14723c */ /* 0x010fe200000018ff */
[----:B------:R-:W-:Y:S01]  /*7ab0*/  PRMT R222, R9, 0x7632, R222 ;  /* 0x0000763209de7816 */ /* 0x000fe200000000de */
[--C-:B------:R-:W-:Y:S01]  /*7ac0*/  HSET2.LE.AND R9, R10, R252.reuse, PT ;  /* 0x000000fc0a097233 */ /* 0x100fe20003803000 */
[----:B--2---:R-:W-:Y:S01]  /*7ad0*/  F2FP.PACK_AB R8, R247, R168 ;  /* 0x000000a8f708723e */ /* 0x004fe200000000ff */
[----:B------:R-:W-:-:S03]  /*7ae0*/  HSET2.LE.AND R10, R48, R252, PT ;  /* 0x000000fc300a7233 */ /* 0x000fc60003803000 */
[C---:B------:R-:W-:Y:S01]  /*7af0*/  PRMT R233, R8.reuse, 0x7610, R233 ;  /* 0x0000761008e97816 */ /* 0x040fe200000000e9 */
[----:B------:R-:W-:Y:S01]  /*7b00*/  HMMA.16816.F32 R16, R12, R58, RZ ;  /* 0x0000003a0c10723c */ /* 0x000fe200000018ff */
[----:B------:R-:W-:Y:S02]  /*7b10*/  PRMT R232, R8, 0x7632, R232 ;  /* 0x0000763208e87816 */ /* 0x000fe400000000e8 */
[----:B------:R-:W-:-:S04]  /*7b20*/  F2FP.PACK_AB R8, R122, R188 ;  /* 0x000000bc7a08723e */ /* 0x000fc800000000ff */
[C---:B------:R-:W-:Y:S02]  /*7b30*/  PRMT R221, R8.reuse, 0x7610, R221 ;  /* 0x0000761008dd7816 */ /* 0x040fe400000000dd */
[----:B------:R-:W-:Y:S02]  /*7b40*/  PRMT R215, R8, 0x7632, R215 ;  /* 0x0000763208d77816 */ /* 0x000fe400000000d7 */
[----:B------:R-:W-:Y:S02]  /*7b50*/  F2FP.PACK_AB R8, R246, R126 ;  /* 0x0000007ef608723e */ /* 0x000fe400000000ff */
[----:B------:R-:W-:Y:S02]  /*7b60*/  PRMT R11, R221, 0x5410, R215 ;  /* 0x00005410dd0b7816 */ /* 0x000fe400000000d7 */
[C---:B------:R-:W-:Y:S02]  /*7b70*/  PRMT R214, R8.reuse, 0x7610, R214 ;  /* 0x0000761008d67816 */ /* 0x040fe400000000d6 */
[----:B------:R-:W-:-:S02]  /*7b80*/  PRMT R213, R8, 0x7632, R213 ;  /* 0x0000763208d57816 */ /* 0x000fc400000000d5 */
[----:B------:R-:W-:Y:S02]  /*7b90*/  PRMT R8, R233, 0x5410, R232 ;  /* 0x00005410e9087816 */ /* 0x000fe400000000e8 */
[----:B------:R-:W-:Y:S02]  /*7ba0*/  LOP3.LUT R10, R10, R11, RZ, 0xc0, !PT ;  /* 0x0000000b0a0a7212 */ /* 0x000fe400078ec0ff */
[----:B------:R-:W-:Y:S02]  /*7bb0*/  LOP3.LUT R8, R2, R8, RZ, 0xc0, !PT ;  /* 0x0000000802087212 */ /* 0x000fe400078ec0ff */
[----:B------:R-:W-:Y:S02]  /*7bc0*/  PRMT R2, R223, 0x5410, R222 ;  /* 0x00005410df027816 */ /* 0x000fe400000000de */
[----:B------:R-:W-:Y:S01]  /*7bd0*/  PRMT R11, R214, 0x5410, R213 ;  /* 0x00005410d60b7816 */ /* 0x000fe200000000d5 */
[----:B-1----:R-:W-:Y:S01]  /*7be0*/  HMMA.16816.F32 R56, R12, R24, RZ ;  /* 0x000000180c38723c */ /* 0x002fe200000018ff */
[----:B------:R-:W-:Y:S01]  /*7bf0*/  LOP3.LUT R9, R9, R2, RZ, 0xc0, !PT ;  /* 0x0000000209097212 */ /* 0x000fe200078ec0ff */
[----:B------:R-:W-:-:S02]  /*7c00*/  HSET2.LE.AND R2, R49, R252, PT ;  /* 0x000000fc31027233 */ /* 0x000fc40003803000 */
[----:B------:R-:W-:Y:S03]  /*7c10*/  LDSM.16.MT88.4 R48, [R183+0x12800] ;  /* 0x01280000b730783b */ /* 0x000fe60000004200 */
[----:B------:R-:W-:-:S07]  /*7c20*/  LOP3.LUT R11, R2, R11, RZ, 0xc0, !PT ;  /* 0x0000000b020b7212 */ /* 0x000fce00078ec0ff */
[C---:B------:R-:W-:Y:S08]  /*7c30*/  HMMA.16816.F32 R68, R8.reuse, R42, R28 ;  /* 0x0000002a0844723c */ /* 0x040ff0000000181c */
[C---:B------:R-:W-:Y:S08]  /*7c40*/  HMMA.16816.F32 R20, R8.reuse, R36, R20 ;  /* 0x000000240814723c */ /* 0x040ff00000001814 */
[C---:B------:R-:W-:Y:S01]  /*7c50*/  HMMA.16816.F32 R164, R8.reuse, R44, R64 ;  /* 0x0000002c08a4723c */ /* 0x040fe20000001840 */
[----:B------:R-:W-:Y:S07]  /*7c60*/  LDSM.16.MT88.4 R64, [R184+0x12000] ;  /* 0x01200000b840783b */ /* 0x000fee0000004200 */
[----:B------:R-:W-:Y:S01]  /*7c70*/  HMMA.16816.F32 R148, R8, R46, R60 ;  /* 0x0000002e0894723c */ /* 0x000fe2000000183c */
[----:B------:R-:W1:Y:S01]  /*7c80*/  LDSM.16.MT88.4 R44, [R185+0x12800] ;  /* 0x01280000b92c783b */ /* 0x000e620000004200 */
[----:B------:R-:W-:-:S02]  /*7c90*/  IMAD.MOV.U32 R224, RZ, RZ, R68 ;  /* 0x000000ffffe07224 */ /* 0x000fc400078e0044 */
[----:B------:R-:W-:Y:S01]  /*7ca0*/  IMAD.MOV.U32 R187, RZ, RZ, R69 ;  /* 0x000000ffffbb7224 */ /* 0x000fe200078e0045 */
[----:B------:R-:W-:Y:S01]  /*7cb0*/  LDSM.16.MT88.4 R60, [R182+0x12800] ;  /* 0x01280000b63c783b */ /* 0x000fe20000004200 */
[----:B------:R-:W-:Y:S02]  /*7cc0*/  IMAD.MOV.U32 R186, RZ, RZ, R70 ;  /* 0x000000ffffba7224 */ /* 0x000fe400078e0046 */
[----:B------:R-:W-:Y:S01]  /*7cd0*/  IMAD.MOV.U32 R181, RZ, RZ, R71 ;  /* 0x000000ffffb57224 */ /* 0x000fe200078e0047 */
[----:B------:R-:W-:Y:S01]  /*7ce0*/  HMMA.16816.F32 R16, R8, R38, R16 ;  /* 0x000000260810723c */ /* 0x000fe20000001810 */
[----:B------:R-:W2:Y:S01]  /*7cf0*/  LDSM.16.MT88.4 R68, [R184+0x10800] ;  /* 0x01080000b844783b */ /* 0x000ea20000004200 */
[----:B------:R-:W-:Y:S02]  /*7d00*/  IMAD.MOV.U32 R154, RZ, RZ, R20 ;  /* 0x000000ffff9a7224 */ /* 0x000fe400078e0014 */
[----:B------:R-:W-:Y:S02]  /*7d10*/  IMAD.MOV.U32 R153, RZ, RZ, R22 ;  /* 0x000000ffff997224 */ /* 0x000fe400078e0016 */
[----:B------:R-:W-:-:S02]  /*7d20*/  IMAD.MOV.U32 R152, RZ, RZ, R23 ;  /* 0x000000ffff987224 */ /* 0x000fc400078e0017 */
[----:B------:R-:W-:Y:S01]  /*7d30*/  IMAD.MOV.U32 R160, RZ, RZ, R21 ;  /* 0x000000ffffa07224 */ /* 0x000fe200078e0015 */
[----:B------:R-:W-:Y:S08]  /*7d40*/  HMMA.16816.F32 R156, R8, R40, R32 ;  /* 0x00000028089c723c */ /* 0x000ff00000001820 */
[C---:B------:R-:W-:Y:S07]  /*7d50*/  HMMA.16816.F32 R20, R12.reuse, R80, RZ ;  /* 0x000000500c14723c */ /* 0x040fee00000018ff */
[----:B------:R-:W-:Y:S01]  /*7d60*/  IMAD.MOV.U32 R146, RZ, RZ, R16 ;  /* 0x000000ffff927224 */ /* 0x000fe200078e0010 */
[----:B------:R-:W-:Y:S01]  /*7d70*/  HMMA.16816.F32 R40, R12, R26, RZ ;  /* 0x0000001a0c28723c */ /* 0x000fe200000018ff */
[----:B------:R-:W-:-:S02]  /*7d80*/  IMAD.MOV.U32 R145, RZ, RZ, R17 ;  /* 0x000000ffff917224 */ /* 0x000fc400078e0011 */
[----:B------:R-:W-:Y:S02]  /*7d90*/  IMAD.MOV.U32 R144, RZ, RZ, R18 ;  /* 0x000000ffff907224 */ /* 0x000fe400078e0012 */
[----:B------:R-:W-:-:S03]  /*7da0*/  IMAD.MOV.U32 R139, RZ, RZ, R19 ;  /* 0x000000ffff8b7224 */ /* 0x000fc600078e0013 */
[C---:B------:R-:W-:Y:S08]  /*7db0*/  HMMA.16816.F32 R36, R12.reuse, R76, RZ ;  /* 0x0000004c0c24723c */ /* 0x040ff000000018ff */
[C---:B------:R-:W-:Y:S08]  /*7dc0*/  HMMA.16816.F32 R28, R12.reuse, R72, RZ ;  /* 0x000000480c1c723c */ /* 0x040ff000000018ff */
[----:B------:R-:W-:Y:S08]  /*7dd0*/  HMMA.16816.F32 R16, R12, R82, RZ ;  /* 0x000000520c10723c */ /* 0x000ff000000018ff */
[C---:B-1----:R-:W-:Y:S08]  /*7de0*/  HMMA.16816.F32 R20, R8.reuse, R44, R20 ;  /* 0x0000002c0814723c */ /* 0x042ff00000001814 */
[C---:B--2---:R-:W-:Y:S01]  /*7df0*/  HMMA.16816.F32 R140, R8.reuse, R68, R56 ;  /* 0x00000044088c723c */ /* 0x044fe20000001838 */
[----:B------:R-:W-:Y:S07]  /*7e00*/  LDSM.16.MT88.4 R56, [R183+0x14000] ;  /* 0x01400000b738783b */ /* 0x000fee0000004200 */
[----:B------:R-:W-:Y:S08]  /*7e10*/  HMMA.16816.F32 R228, R8, R70, R40 ;  /* 0x0000004608e4723c */ /* 0x000ff00000001828 */
[----:B------:R-:W-:Y:S01]  /*7e20*/  HMMA.16816.F32 R32, R12, R78, RZ ;  /* 0x0000004e0c20723c */ /* 0x000fe200000018ff */
[----:B------:R-:W-:-:S02]  /*7e30*/  IMAD.MOV.U32 R125, RZ, RZ, R20 ;  /* 0x000000ffff7d7224 */ /* 0x000fc400078e0014 */
[----:B------:R-:W-:Y:S02]  /*7e40*/  IMAD.MOV.U32 R124, RZ, RZ, R21 ;  /* 0x000000ffff7c7224 */ /* 0x000fe400078e0015 */
[----:B------:R-:W-:Y:S02]  /*7e50*/  IMAD.MOV.U32 R190, RZ, RZ, R22 ;  /* 0x000000ffffbe7224 */ /* 0x000fe400078e0016 */
[----:B------:R-:W-:Y:S01]  /*7e60*/  IMAD.MOV.U32 R189, RZ, RZ, R23 ;  /* 0x000000ffffbd7224 */ /* 0x000fe200078e0017 */
[----:B------:R-:W-:Y:S01]  /*7e70*/  HMMA.16816.F32 R24, R12, R74, RZ ;  /* 0x0000004a0c18723c */ /* 0x000fe200000018ff */
[----:B------:R-:W1:Y:S07]  /*7e80*/  LDSM.16.MT88.4 R72, [R182+0x14000] ;  /* 0x01400000b648783b */ /* 0x000e6e0000004200 */
[----:B------:R-:W-:Y:S01]  /*7e90*/  HMMA.16816.F32 R68, R8, R60, R36 ;  /* 0x0000003c0844723c */ /* 0x000fe20000001824 */
[----:B------:R-:W2:Y:S01]  /*7ea0*/  LDSM.16.MT88.4 R36, [R184+0x12800] ;  /* 0x01280000b824783b */ /* 0x000ea20000004200 */
[----:B------:R-:W-:-:S02]  /*7eb0*/  IMAD.MOV.U32 R138, RZ, RZ, R230 ;  /* 0x000000ffff8a7224 */ /* 0x000fc400078e00e6 */
[----:B------:R-:W-:Y:S02]  /*7ec0*/  IMAD.MOV.U32 R137, RZ, RZ, R229 ;  /* 0x000000ffff897224 */ /* 0x000fe400078e00e5 */
[----:B------:R-:W-:Y:S02]  /*7ed0*/  IMAD.MOV.U32 R136, RZ, RZ, R228 ;  /* 0x000000ffff887224 */ /* 0x000fe400078e00e4 */
[----:B------:R-:W-:Y:S01]  /*7ee0*/  HMMA.16816.F32 R40, R8, R48, R28 ;  /* 0x000000300828723c */ /* 0x000fe2000000181c */
[----:B------:R-:W-:-:S06]  /*7ef0*/  IMAD.MOV.U32 R2, RZ, RZ, R231 ;  /* 0x000000ffff027224 */ /* 0x000fcc00078e00e7 */
[----:B------:R-:W-:Y:S01]  /*7f00*/  IMAD.MOV.U32 R48, RZ, RZ, R144 ;  /* 0x000000ffff307224 */ /* 0x000fe200078e0090 */
[----:B------:R-:W-:Y:S01]  /*7f10*/  HMMA.16816.F32 R76, R8, R46, R16 ;  /* 0x0000002e084c723c */ /* 0x000fe20000001810 */
[----:B------:R-:W-:-:S06]  /*7f20*/  IMAD.MOV.U32 R49, RZ, RZ, R139 ;  /* 0x000000ffff317224 */ /* 0x000fcc00078e008b */
[----:B------:R-:W-:Y:S01]  /*7f30*/  IMAD.MOV.U32 R46, RZ, RZ, R137 ;  /* 0x000000ffff2e7224 */ /* 0x000fe200078e0089 */
[C---:B------:R-:W-:Y:S08]  /*7f40*/  HMMA.16816.F32 R20, R12.reuse, R64, RZ ;  /* 0x000000400c14723c */ /* 0x040ff000000018ff */
[----:B------:R-:W-:Y:S01]  /*7f50*/  HMMA.16816.F32 R16, R12, R66, RZ ;  /* 0x000000420c10723c */ /* 0x000fe200000018ff */
[----:B------:R-:W-:-:S02]  /*7f60*/  IMAD.MOV.U32 R30, RZ, RZ, R43 ;  /* 0x000000ffff1e7224 */ /* 0x000fc400078e002b */
[----:B------:R-:W-:Y:S02]  /*7f70*/  IMAD.MOV.U32 R29, RZ, RZ, R42 ;  /* 0x000000ffff1d7224 */ /* 0x000fe400078e002a */
[----:B------:R-:W-:Y:S02]  /*7f80*/  IMAD.MOV.U32 R28, RZ, RZ, R41 ;  /* 0x000000ffff1c7224 */ /* 0x000fe400078e0029 */
[----:B------:R-:W-:Y:S01]  /*7f90*/  IMAD.MOV.U32 R191, RZ, RZ, R40 ;  /* 0x000000ffffbf7224 */ /* 0x000fe200078e0028 */
[----:B------:R-:W-:Y:S01]  /*7fa0*/  HMMA.16816.F32 R60, R8, R62, R32 ;  /* 0x0000003e083c723c */ /* 0x000fe20000001820 */
[----:B------:R-:W3:Y:S01]  /*7fb0*/  LDSM.16.MT88.4 R32, [R182+0x14800] ;  /* 0x01480000b620783b */ /* 0x000ee20000004200 */
[----:B------:R-:W-:Y:S02]  /*7fc0*/  IMAD.MOV.U32 R64, RZ, RZ, R30 ;  /* 0x000000ffff407224 */ /* 0x000fe400078e001e */
[----:B------:R-:W-:Y:S01]  /*7fd0*/  IMAD.MOV.U32 R67, RZ, RZ, R29 ;  /* 0x000000ffff437224 */ /* 0x000fe200078e001d */
[----:B------:R-:W4:Y:S01]  /*7fe0*/  LDSM.16.MT88.4 R40, [R183+0x14800] ;  /* 0x01480000b728783b */ /* 0x000f220000004200 */
[----:B------:R-:W-:-:S02]  /*7ff0*/  IMAD.MOV.U32 R65, RZ, RZ, R28 ;  /* 0x000000ffff417224 */ /* 0x000fc400078e001c */
[----:B-1----:R-:W-:Y:S01]  /*8000*/  HMMA.16816.F32 R28, R12, R72, RZ ;  /* 0x000000480c1c723c */ /* 0x002fe200000018ff */
[----:B------:R-:W-:-:S06]  /*8010*/  IMAD.MOV.U32 R66, RZ, RZ, R154 ;  /* 0x000000ffff427224 */ /* 0x000fcc00078e009a */
[----:B------:R-:W-:Y:S01]  /*8020*/  IMAD.MOV.U32 R73, RZ, RZ, R147 ;  /* 0x000000ffff497224 */ /* 0x000fe200078e0093 */
[----:B--2---:R-:W-:Y:S01]  /*8030*/  HMMA.16816.F32 R248, R8, R36, R20 ;  /* 0x0000002408f8723c */ /* 0x004fe20000001814 */
[----:B------:R-:W-:-:S07]  /*8040*/  IMAD.MOV.U32 R72, RZ, RZ, R138 ;  /* 0x000000ffff487224 */ /* 0x000fce00078e008a */
[C---:B------:R-:W-:Y:S01]  /*8050*/  HMMA.16816.F32 R240, R8.reuse, R38, R16 ;  /* 0x0000002608f0723c */ /* 0x040fe20000001810 */
[----:B------:R-:W1:Y:S07]  /*8060*/  LDSM.16.MT88.4 R36, [R185+0x14000] ;  /* 0x01400000b924783b */ /* 0x000e6e0000004200 */
[----:B------:R-:W-:Y:S07]  /*8070*/  HMMA.16816.F32 R24, R8, R50, R24 ;  /* 0x000000320818723c */ /* 0x000fee0000001818 */
[----:B------:R-:W-:Y:S01]  /*8080*/  IMAD.MOV.U32 R50, RZ, RZ, R146 ;  /* 0x000000ffff327224 */ /* 0x000fe200078e0092 */
[----:B------:R-:W-:Y:S01]  /*8090*/  HMMA.16816.F32 R20, R12, R56, RZ ;  /* 0x000000380c14723c */ /* 0x000fe200000018ff */
[----:B------:R-:W-:-:S06]  /*80a0*/  IMAD.MOV.U32 R51, RZ, RZ, R145 ;  /* 0x000000ffff337224 */ /* 0x000fcc00078e0091 */
[----:B------:R-:W-:Y:S01]  /*80b0*/  IMAD.MOV.U32 R56, RZ, RZ, R153 ;  /* 0x000000ffff387224 */ /* 0x000fe200078e0099 */
[----:B---3--:R-:W-:Y:S01]  /*80c0*/  HMMA.16816.F32 R228, R8, R32, R28 ;  /* 0x0000002008e4723c */ /* 0x008fe2000000181c */
[----:B------:R-:W2:Y:S01]  /*80d0*/  LDSM.16.MT88.4 R28, [R185+0x14800] ;  /* 0x01480000b91c783b */ /* 0x000ea20000004200 */
[----:B------:R-:W-:-:S05]  /*80e0*/  IMAD.MOV.U32 R57, RZ, RZ, R152 ;  /* 0x000000ffff397224 */ /* 0x000fca00078e0098 */
[----:B------:R-:W-:Y:S01]  /*80f0*/  SHF.R.U32.HI R32, RZ, 0x10, R4 ;  /* 0x00000010ff207819 */ /* 0x000fe20000011604 */
[----:B------:R-:W-:Y:S01]  /*8100*/  HMMA.16816.F32 R16, R12, R58, RZ ;  /* 0x0000003a0c10723c */ /* 0x000fe200000018ff */
[----:B------:R-:W-:Y:S02]  /*8110*/  IMAD.MOV.U32 R83, RZ, RZ, R26 ;  /* 0x000000ffff537224 */ /* 0x000fe400078e001a */
[----:B------:R-:W-:Y:S02]  /*8120*/  IMAD.MOV.U32 R82, RZ, RZ, R27 ;  /* 0x000000ffff527224 */ /* 0x000fe400078e001b */
[----:B------:R-:W-:Y:S02]  /*8130*/  IMAD.MOV.U32 R81, RZ, RZ, R24 ;  /* 0x000000ffff517224 */ /* 0x000fe400078e0018 */
[----:B------:R-:W-:Y:S01]  /*8140*/  IMAD.MOV.U32 R80, RZ, RZ, R25 ;  /* 0x000000ffff507224 */ /* 0x000fe200078e0019 */
[----:B----4-:R-:W-:Y:S01]  /*8150*/  HMMA.16816.F32 R236, R8, R40, R20 ;  /* 0x0000002808ec723c */ /* 0x010fe20000001814 */
[----:B------:R-:W-:-:S02]  /*8160*/  IMAD.MOV.U32 R59, RZ, RZ, R160 ;  /* 0x000000ffff3b7224 */ /* 0x000fc400078e00a0 */
[----:B------:R-:W-:-:S05]  /*8170*/  IMAD.MOV.U32 R58, RZ, RZ, R136 ;  /* 0x000000ffff3a7224 */ /* 0x000fca00078e0088 */
[C---:B------:R-:W-:Y:S07]  /*8180*/  HMMA.16816.F32 R24, R12.reuse, R74, RZ ;  /* 0x0000004a0c18723c */ /* 0x040fee00000018ff */
[----:B------:R-:W-:Y:S01]  /*8190*/  IMAD.MOV.U32 R75, RZ, RZ, R2 ;  /* 0x000000ffff4b7224 */ /* 0x000fe200078e0002 */
[----:B-1----:R-:W-:Y:S01]  /*81a0*/  HMMA.16816.F32 R20, R12, R36, RZ ;  /* 0x000000240c14723c */ /* 0x002fe200000018ff */
[----:B------:R-:W-:Y:S01]  /*81b0*/  LOP3.LUT R2, R89, UR4, RZ, 0x3c, !PT ;  /* 0x0000000459027c12 */ /* 0x000fe2000f8e3cff */
[----:B------:R-:W-:-:S05]  /*81c0*/  IMAD.MOV.U32 R74, RZ, RZ, R122 ;  /* 0x000000ffff4a7224 */ /* 0x000fca00078e007a */
[----:B------:R-:W-:Y:S01]  /*81d0*/  LOP3.LUT R37, R4, 0xffff, RZ, 0xc0, !PT ;  /* 0x0000ffff04257812 */ /* 0x000fe200078ec0ff */
[C---:B------:R-:W-:Y:S07]  /*81e0*/  HMMA.16816.F32 R160, R8.reuse, R42, R16 ;  /* 0x0000002a08a0723c */ /* 0x040fee0000001810 */
[----:B------:R-:W-:Y:S01]  /*81f0*/  IMAD.WIDE.U32 R16, R2, -0x326172a9, RZ ;  /* 0xcd9e8d5702107825 */ /* 0x000fe200078e00ff */
[----:B------:R-:W-:Y:S04]  /*8200*/  HMMA.16816.F32 R152, R8, R34, R24 ;  /* 0x000000220898723c */ /* 0x000fe80000001818 */
[----:B------:R-:W-:-:S02]  /*8210*/  LOP3.LUT R17, R17, UR37, R116, 0x96, !PT ;  /* 0x0000002511117c12 */ /* 0x000fc4000f8e9674 */
[----:B------:R-:W-:Y:S02]  /*8220*/  LOP3.LUT R2, R53, UR36, R16, 0x96, !PT ;  /* 0x0000002435027c12 */ /* 0x000fe4000f8e9610 */
[----:B------:R-:W-:Y:S01]  /*8230*/  HMMA.16816.F32 R24, R12, R38, RZ ;  /* 0x000000260c18723c */ /* 0x000fe200000018ff */
[----:B------:R-:W-:-:S05]  /*8240*/  IMAD.WIDE.U32 R16, R17, -0x2daee0ad, RZ ;  /* 0xd2511f5311107825 */ /* 0x000fca00078e00ff */
[----:B------:R-:W-:Y:S01]  /*8250*/  LOP3.LUT R17, R17, UR35, R84, 0x96, !PT ;  /* 0x0000002311117c12 */ /* 0x000fe2000f8e9654 */
[----:B------:R-:W-:Y:S01]  /*8260*/  IMAD.MOV.U32 R84, RZ, RZ, R127 ;  /* 0x000000ffff547224 */ /* 0x000fe200078e007f */
[----:B--2---:R-:W-:Y:S01]  /*8270*/  HMMA.16816.F32 R144, R8, R28, R20 ;  /* 0x0000001c0890723c */ /* 0x004fe20000001814 */
[----:B------:R-:W-:-:S06]  /*8280*/  LOP3.LUT R38, R6, 0xffff, RZ, 0xc0, !PT ;  /* 0x0000ffff06267812 */ /* 0x000fcc00078ec0ff */
[----:B------:R-:W-:Y:S01]  /*8290*/  IMAD.WIDE.U32 R20, R2, -0x2daee0ad, RZ ;  /* 0xd2511f5302147825 */ /* 0x000fe200078e00ff */
[----:B------:R-:W-:-:S04]  /*82a0*/  SHF.R.U32.HI R29, RZ, 0x10, R6 ;  /* 0x00000010ff1d7819 */ /* 0x000fc80000011606 */
[----:B------:R-:W-:Y:S01]  /*82b0*/  LOP3.LUT R2, R21, UR33, R16, 0x96, !PT ;  /* 0x0000002115027c12 */ /* 0x000fe2000f8e9610 */
[----:B------:R-:W-:-:S03]  /*82c0*/  IMAD.WIDE.U32 R16, R17, -0x326172a9, RZ ;  /* 0xcd9e8d5711107825 */ /* 0x000fc600078e00ff */
[----:B------:R-:W-:Y:S01]  /*82d0*/  HMMA.16816.F32 R136, R8, R30, R24 ;  /* 0x0000001e0888723c */ /* 0x000fe20000001818 */
[----:B------:R-:W-:Y:S01]  /*82e0*/  IMAD.WIDE.U32 R18, R2, -0x326172a9, RZ ;  /* 0xcd9e8d5702127825 */ /* 0x000fe200078e00ff */
[----:B------:R-:W-:-:S04]  /*82f0*/  LOP3.LUT R2, R17, UR34, R52, 0x96, !PT ;  /* 0x0000002211027c12 */ /* 0x000fc8000f8e9634 */
[----:B------:R-:W-:Y:S02]  /*8300*/  LOP3.LUT R22, R19, UR5, R16, 0x96, !PT ;  /* 0x0000000513167c12 */ /* 0x000fe4000f8e9610 */
[----:B------:R-:W-:Y:S02]  /*8310*/  LOP3.LUT R24, R17, UR34, R52, 0x96, !PT ;  /* 0x0000002211187c12 */ /* 0x000fe4000f8e9634 */
[----:B------:R-:W-:Y:S01]  /*8320*/  LOP3.LUT R21, R19, UR5, R16, 0x96, !PT ;  /* 0x0000000513157c12 */ /* 0x000fe2000f8e9610 */
[----:B------:R-:W-:Y:S01]  /*8330*/  IMAD.WIDE.U32 R16, R2, -0x2daee0ad, RZ ;  /* 0xd2511f5302107825 */ /* 0x000fe200078e00ff */
[----:B------:R-:W-:Y:S02]  /*8340*/  LOP3.LUT R19, R7, UR20, R54, 0x96, !PT ;  /* 0x0000001407137c12 */ /* 0x000fe4000f8e9636 */
[----:B------:R-:W-:Y:S01]  /*8350*/  LOP3.LUT R26, R6, 0xff, RZ, 0xc0, !PT ;  /* 0x000000ff061a7812 */ /* 0x000fe200078ec0ff */
[----:B------:R-:W-:Y:S01]  /*8360*/  IMAD.WIDE.U32 R22, R22, -0x2daee0ad, RZ ;  /* 0xd2511f5316167825 */ /* 0x000fe200078e00ff */
[----:B------:R-:W-:-:S02]  /*8370*/  LOP3.LUT R17, R17, UR32, R20, 0x96, !PT ;  /* 0x0000002011117c12 */ /* 0x000fc4000f8e9614 */
[----:B------:R-:W-:Y:S01]  /*8380*/  SHF.R.U32.HI R25, RZ, 0x18, R6 ;  /* 0x00000018ff197819 */ /* 0x000fe20000011606 */
[----:B------:R-:W-:Y:S01]  /*8390*/  IMAD R2, R24, -0x2daee0ad, RZ ;  /* 0xd2511f5318027824 */ /* 0x000fe200078e02ff */
[----:B------:R-:W-:Y:S01]  /*83a0*/  LOP3.LUT R16, R23, UR29, R16, 0x96, !PT ;  /* 0x0000001d17107c12 */ /* 0x000fe2000f8e9610 */
[----:B------:R-:W-:Y:S01]  /*83b0*/  IMAD.WIDE.U32 R30, R21, -0x2daee0ad, RZ ;  /* 0xd2511f53151e7825 */ /* 0x000fe200078e00ff */
[----:B------:R-:W-:Y:S02]  /*83c0*/  ISETP.GE.U32.AND P3, PT, R118, R25, PT ;  /* 0x000000197600720c */ /* 0x000fe40003f66070 */
[----:B------:R-:W-:Y:S01]  /*83d0*/  LOP3.LUT R25, R4, 0xff, RZ, 0xc0, !PT ;  /* 0x000000ff04197812 */ /* 0x000fe200078ec0ff */
[----:B------:R-:W-:Y:S01]  /*83e0*/  IMAD.WIDE.U32 R6, R16, -0x326172a9, RZ ;  /* 0xcd9e8d5710067825 */ /* 0x000fe200078e00ff */
[----:B------:R-:W-:Y:S02]  /*83f0*/  LOP3.LUT R20, R31, UR29, R2, 0x96, !PT ;  /* 0x0000001d1f147c12 */ /* 0x000fe4000f8e9602 */
[----:B------:R-:W-:Y:S01]  /*8400*/  ISETP.GE.U32.AND P6, PT, R118, R26, PT ;  /* 0x0000001a7600720c */ /* 0x000fe20003fc6070 */
[----:B------:R-:W-:Y:S01]  /*8410*/  IMAD.WIDE.U32 R16, R17, -0x326172a9, RZ ;  /* 0xcd9e8d5711107825 */ /* 0x000fe200078e00ff */
[----:B------:R-:W-:-:S02]  /*8420*/  LOP3.LUT R23, R6, 0xff, RZ, 0xc0, !PT ;  /* 0x000000ff06177812 */ /* 0x000fc400078ec0ff */
[----:B------:R-:W-:Y:S02]  /*8430*/  LOP3.LUT R27, R6, 0xffff, RZ, 0xc0, !PT ;  /* 0x0000ffff061b7812 */ /* 0x000fe400078ec0ff */
[--C-:B------:R-:W-:Y:S01]  /*8440*/  SHF.R.U32.HI R24, RZ, 0x10, R6.reuse ;  /* 0x00000010ff187819 */ /* 0x100fe20000011606 */
[----:B------:R-:W-:Y:S01]  /*8450*/  @!P3 HADD2 R113, -R234.H0_H0, -RZ.H0_H0 ;  /* 0xa00000ffea71b230 */ /* 0x000fe20000000900 */
[----:B------:R-:W-:Y:S02]  /*8460*/  SHF.R.U32.HI R21, RZ, 0x18, R6 ;  /* 0x00000018ff157819 */ /* 0x000fe40000011606 */
[----:B------:R-:W-:Y:S01]  /*8470*/  LOP3.LUT R2, R7, UR20, R16, 0x96, !PT ;  /* 0x0000001407027c12 */ /* 0x000fe2000f8e9610 */
[----:B------:R-:W-:Y:S01]  /*8480*/  IMAD.WIDE.U32 R6, R20, -0x326172a9, RZ ;  /* 0xcd9e8d5714067825 */ /* 0x000fe200078e00ff */
[C-C-:B------:R-:W-:Y:S01]  /*8490*/  LOP3.LUT R28, R17.reuse, UR31, R18.reuse, 0x96, !PT ;  /* 0x0000001f111c7c12 */ /* 0x140fe2000f8e9612 */
[----:B------:R-:W-:Y:S01]  /*84a0*/  @!P6 HADD2 R110, -R245.H0_H0, -RZ.H0_H0 ;  /* 0xa00000fff56ee230 */ /* 0x000fe20000000900 */
[----:B------:R-:W-:-:S02]  /*84b0*/  LOP3.LUT R36, R17, UR31, R18, 0x96, !PT ;  /* 0x0000001f11247c12 */ /* 0x000fc4000f8e9612 */
[----:B------:R-:W-:Y:S02]  /*84c0*/  LOP3.LUT R16, R7, UR20, R16, 0x96, !PT ;  /* 0x0000001407107c12 */ /* 0x000fe4000f8e9610 */
[----:B------:R-:W-:Y:S01]  /*84d0*/  LOP3.LUT R31, R6, 0xffff, RZ, 0xc0, !PT ;  /* 0x0000ffff061f7812 */ /* 0x000fe200078ec0ff */
[----:B------:R-:W-:Y:S01]  /*84e0*/  FFMA.FTZ R7, R92, c[0x0][0x23c], -R3 ;  /* 0x00008f005c077a23 */ /* 0x000fe20000010803 */
[----:B------:R-:W-:Y:S02]  /*84f0*/  LOP3.LUT R17, R2, 0xff, RZ, 0xc0, !PT ;  /* 0x000000ff02117812 */ /* 0x000fe400078ec0ff */
[----:B------:R-:W-:Y:S01]  /*8500*/  LOP3.LUT R33, R6, 0xff, RZ, 0xc0, !PT ;  /* 0x000000ff06217812 */ /* 0x000fe200078ec0ff */
[----:B------:R1:W-:Y:S01]  /*8510*/  MUFU.EX2 R45, R7 ;  /* 0x00000007002d7308 */ /* 0x0003e20000000800 */
[----:B------:R-:W-:Y:S01]  /*8520*/  ISETP.GE.U32.AND P2, PT, R118, R17, PT ;  /* 0x000000117600720c */ /* 0x000fe20003f46070 */
[----:B------:R-:W-:Y:S01]  /*8530*/  FFMA.FTZ R17, R97, c[0x0][0x23c], -R0 ;  /* 0x00008f0061117a23 */ /* 0x000fe20000010800 */
[----:B------:R-:W-:-:S02]  /*8540*/  SHF.R.U32.HI R35, RZ, 0x10, R6 ;  /* 0x00000010ff237819 */ /* 0x000fc40000011606 */
[----:B------:R-:W-:Y:S02]  /*8550*/  SHF.R.U32.HI R34, RZ, 0x18, R6 ;  /* 0x00000018ff227819 */ /* 0x000fe40000011606 */
[----:B------:R-:W-:Y:S02]  /*8560*/  LOP3.LUT R6, R5, UR19, R86, 0x96, !PT ;  /* 0x0000001305067c12 */ /* 0x000fe4000f8e9656 */
[----:B------:R-:W-:Y:S01]  /*8570*/  SHF.R.U32.HI R18, RZ, 0x18, R4 ;  /* 0x00000018ff127819 */ /* 0x000fe20000011604 */
[----:B------:R-:W-:Y:S01]  /*8580*/  FFMA.FTZ R4, R101, c[0x0][0x23c], -R0 ;  /* 0x00008f0065047a23 */ /* 0x000fe20000010800 */
[C---:B------:R-:W-:Y:S02]  /*8590*/  ISETP.GE.U32.AND P4, PT, R118.reuse, R23, PT ;  /* 0x000000177600720c */ /* 0x040fe40003f86070 */
[----:B------:R-:W-:Y:S01]  /*85a0*/  ISETP.GE.U32.AND P5, PT, R118, R21, PT ;  /* 0x000000157600720c */ /* 0x000fe20003fa6070 */
[----:B------:R2:W-:Y:S01]  /*85b0*/  MUFU.EX2 R89, R4 ;  /* 0x0000000400597308 */ /* 0x0005e20000000800 */
[----:B------:R-:W-:Y:S01]  /*85c0*/  @!P6 PRMT R245, R110, 0x5410, RZ ;  /* 0x000054106ef5e816 */ /* 0x000fe200000000ff */
[----:B-1----:R-:W-:Y:S01]  /*85d0*/  FFMA.FTZ R7, R91, c[0x0][0x23c], -R3 ;  /* 0x00008f005b077a23 */ /* 0x002fe20000010803 */
[----:B------:R-:W-:-:S05]  /*85e0*/  @!P3 PRMT R234, R113, 0x5410, RZ ;  /* 0x0000541071eab816 */ /* 0x000fca00000000ff */
[----:B------:R1:W3:Y:S01]  /*85f0*/  MUFU.EX2 R47, R7 ;  /* 0x00000007002f7308 */ /* 0x0002e20000000800 */
[----:B--2---:R-:W-:-:S07]  /*8600*/  FFMA.FTZ R4, R90, c[0x0][0x23c], -R0 ;  /* 0x00008f005a047a23 */ /* 0x004fce0000010800 */
[----:B------:R2:W4:Y:S01]  /*8610*/  MUFU.EX2 R44, R4 ;  /* 0x00000004002c7308 */ /* 0x0005220000000800 */
[----:B-1----:R-:W-:Y:S02]  /*8620*/  LOP3.LUT R7, R2, 0xffff, RZ, 0xc0, !PT ;  /* 0x0000ffff02077812 */ /* 0x002fe400078ec0ff */
[----:B---3--:R-:W-:Y:S02]  /*8630*/  F2FP.PACK_AB R5, R47, R45 ;  /* 0x0000002d2f05723e */ /* 0x008fe400000000ff */
[----:B------:R-:W-:Y:S02]  /*8640*/  SHF.R.U32.HI R7, RZ, 0x8, R7 ;  /* 0x00000008ff077819 */ /* 0x000fe40000011607 */
[----:B------:R-:W-:Y:S02]  /*8650*/  PRMT R212, R5, 0x7610, R212 ;  /* 0x0000761005d47816 */ /* 0x000fe400000000d4 */
[----:B------:R-:W-:Y:S02]  /*8660*/  LOP3.LUT R7, R7, 0xffff, RZ, 0xc0, !PT ;  /* 0x0000ffff07077812 */ /* 0x000fe400078ec0ff */
[----:B------:R-:W-:Y:S01]  /*8670*/  PRMT R211, R5, 0x7632, R211 ;  /* 0x0000763205d37816 */ /* 0x000fe200000000d3 */
[----:B------:R-:W-:Y:S01]  /*8680*/  @!P2 HADD2 R90, -R212.H0_H0, -RZ.H0_H0 ;  /* 0xa00000ffd45aa230 */ /* 0x000fe20000000900 */
[----:B------:R-:W-:-:S02]  /*8690*/  ISETP.GE.U32.AND P1, PT, R118, R7, PT ;  /* 0x000000077600720c */ /* 0x000fc40003f26070 */
[--C-:B--2---:R-:W-:Y:S02]  /*86a0*/  SHF.R.U32.HI R4, RZ, 0x18, R2.reuse ;  /* 0x00000018ff047819 */ /* 0x104fe40000011602 */
[----:B------:R-:W-:Y:S02]  /*86b0*/  PRMT R42, R212, 0x5410, R211 ;  /* 0x00005410d42a7816 */ /* 0x000fe400000000d3 */
[----:B------:R-:W-:Y:S02]  /*86c0*/  @!P2 PRMT R212, R90, 0x5410, RZ ;  /* 0x000054105ad4a816 */ /* 0x000fe400000000ff */
[----:B------:R-:W-:Y:S01]  /*86d0*/  ISETP.GE.U32.AND P2, PT, R118, R4, PT ;  /* 0x000000047600720c */ /* 0x000fe20003f46070 */
[----:B------:R-:W-:Y:S01]  /*86e0*/  FFMA.FTZ R4, R100, c[0x0][0x23c], -R3 ;  /* 0x00008f0064047a23 */ /* 0x000fe20000010803 */
[----:B------:R-:W-:-:S03]  /*86f0*/  SHF.R.U32.HI R2, RZ, 0x10, R2 ;  /* 0x00000010ff027819 */ /* 0x000fc60000011602 */
[----:B------:R-:W-:Y:S01]  /*8700*/  @!P1 HADD2 R91, -R211.H0_H0, -RZ.H0_H0 ;  /* 0xa00000ffd35b9230 */ /* 0x000fe20000000900 */
[----:B------:R1:W-:Y:S01]  /*8710*/  MUFU.EX2 R86, R4 ;  /* 0x0000000400567308 */ /* 0x0003e20000000800 */
[----:B------:R-:W-:-:S03]  /*8720*/  LOP3.LUT R2, R2, 0xff, RZ, 0xc0, !PT ;  /* 0x000000ff02027812 */ /* 0x000fc600078ec0ff */
[----:B------:R-:W-:Y:S02]  /*8730*/  @!P1 PRMT R211, R91, 0x5410, RZ ;  /* 0x000054105bd39816 */ /* 0x000fe400000000ff */
[----:B------:R-:W-:Y:S02]  /*8740*/  ISETP.GE.U32.AND P1, PT, R118, R2, PT ;  /* 0x000000027600720c */ /* 0x000fe40003f26070 */
[----:B----4-:R-:W-:-:S04]  /*8750*/  F2FP.PACK_AB R2, R44, R89 ;  /* 0x000000592c02723e */ /* 0x010fc800000000ff */
[C---:B------:R-:W-:Y:S02]  /*8760*/  PRMT R210, R2.reuse, 0x7632, R210 ;  /* 0x0000763202d27816 */ /* 0x040fe400000000d2 */
[----:B------:R-:W-:Y:S01]  /*8770*/  PRMT R180, R2, 0x7610, R180 ;  /* 0x0000761002b47816 */ /* 0x000fe200000000b4 */
[----:B-1----:R-:W-:Y:S02]  /*8780*/  FFMA.FTZ R4, R93, c[0x0][0x23c], -R3 ;  /* 0x00008f005d047a23 */ /* 0x002fe40000010803 */
[----:B------:R-:W-:Y:S01]  /*8790*/  @!P2 HADD2 R92, -R210.H0_H0, -RZ.H0_H0 ;  /* 0xa00000ffd25ca230 */ /* 0x000fe20000000900 */
[----:B------:R-:W-:Y:S01]  /*87a0*/  LOP3.LUT R2, R24, 0xff, RZ, 0xc0, !PT ;  /* 0x000000ff18027812 */ /* 0x000fe200078ec0ff */
[----:B------:R-:W-:Y:S01]  /*87b0*/  @!P1 HADD2 R93, -R180.H0_H0, -RZ.H0_H0 ;  /* 0xa00000ffb45d9230 */ /* 0x000fe20000000900 */
[----:B------:R1:W2:Y:S01]  /*87c0*/  MUFU.EX2 R91, R4 ;  /* 0x00000004005b7308 */ /* 0x0002a20000000800 */
[----:B------:R-:W-:Y:S02]  /*87d0*/  PRMT R53, R180, 0x5410, R210 ;  /* 0x00005410b4357816 */ /* 0x000fe400000000d2 */
[----:B------:R-:W-:Y:S01]  /*87e0*/  @!P2 PRMT R210, R92, 0x5410, RZ ;  /* 0x000054105cd2a816 */ /* 0x000fe200000000ff */
[----:B------:R-:W-:Y:S01]  /*87f0*/  IMAD.MOV.U32 R92, RZ, RZ, R75 ;  /* 0x000000ffff5c7224 */ /* 0x000fe200078e004b */
[----:B------:R-:W-:Y:S01]  /*8800*/  ISETP.GE.U32.AND P2, PT, R118, R2, PT ;  /* 0x000000027600720c */ /* 0x000fe20003f46070 */
[----:B------:R-:W-:Y:S01]  /*8810*/  IMAD.MOV.U32 R75, RZ, RZ, R126 ;  /* 0x000000ffff4b7224 */ /* 0x000fe200078e007e */
[----:B------:R-:W-:-:S02]  /*8820*/  SHF.R.U32.HI R2, RZ, 0x8, R27 ;  /* 0x00000008ff027819 */ /* 0x000fc4000001161b */
[----:B------:R-:W-:Y:S01]  /*8830*/  @!P1 PRMT R180, R93, 0x5410, RZ ;  /* 0x000054105db49816 */ /* 0x000fe200000000ff */
[----:B------:R-:W-:Y:S01]  /*8840*/  IMAD.MOV.U32 R93, RZ, RZ, R72 ;  /* 0x000000ffff5d7224 */ /* 0x000fe200078e0048 */
[----:B------:R-:W-:Y:S01]  /*8850*/  LOP3.LUT R2, R2, 0xffff, RZ, 0xc0, !PT ;  /* 0x0000ffff02027812 */ /* 0x000fe200078ec0ff */
[----:B------:R-:W-:Y:S02]  /*8860*/  IMAD.MOV.U32 R72, RZ, RZ, R46 ;  /* 0x000000ffff487224 */ /* 0x000fe400078e002e */
[----:B------:R-:W-:Y:S01]  /*8870*/  MUFU.EX2 R46, R17 ;  /* 0x00000011002e7308 */ /* 0x000fe20000000800 */
[----:B------:R-:W-:Y:S01]  /*8880*/  ISETP.GE.U32.AND P1, PT, R118, R2, PT ;  /* 0x000000027600720c */ /* 0x000fe20003f26070 */
[----:B-1----:R-:W-:Y:S01]  /*8890*/  IMAD.WIDE.U32 R4, R28, -0x2daee0ad, RZ ;  /* 0xd2511f531c047825 */ /* 0x002fe200078e00ff */
[----:B--2---:R-:W-:-:S04]  /*88a0*/  F2FP.PACK_AB R7, R91, R86 ;  /* 0x000000565b07723e */ /* 0x004fc800000000ff */
[C---:B------:R-:W-:Y:S02]  /*88b0*/  PRMT R179, R7.reuse, 0x7610, R179 ;  /* 0x0000761007b37816 */ /* 0x040fe400000000b3 */
[----:B------:R-:W-:Y:S01]  /*88c0*/  PRMT R178, R7, 0x7632, R178 ;  /* 0x0000763207b27816 */ /* 0x000fe200000000b2 */
[----:B------:R-:W-:Y:S01]  /*88d0*/  FFMA.FTZ R7, R98, c[0x0][0x23c], -R0 ;  /* 0x00008f0062077a23 */ /* 0x000fe20000010800 */
[----:B------:R-:W-:Y:S01]  /*88e0*/  LOP3.LUT R2, R5, UR19, R22, 0x96, !PT ;  /* 0x0000001305027c12 */ /* 0x000fe2000f8e9616 */
[----:B------:R-:W-:Y:S01]  /*88f0*/  @!P4 HADD2 R98, -R179.H0_H0, -RZ.H0_H0 ;  /* 0xa00000ffb362c230 */ /* 0x000fe20000000900 */
[----:B------:R-:W-:Y:S01]  /*8900*/  PRMT R52, R179, 0x5410, R178 ;  /* 0x00005410b3347816 */ /* 0x000fe200000000b2 */
[----:B------:R1:W2:Y:S01]  /*8910*/  MUFU.EX2 R90, R7 ;  /* 0x00000007005a7308 */ /* 0x0002a20000000800 */
[----:B------:R-:W-:Y:S01]  /*8920*/  @!P1 HADD2 R97, -R178.H0_H0, -RZ.H0_H0 ;  /* 0xa00000ffb2619230 */ /* 0x000fe20000000900 */
[----:B------:R-:W3:Y:S01]  /*8930*/  LDSM.16.MT88.4 R20, [R184+0x14000] ;  /* 0x01400000b814783b */ /* 0x000ee20000004200 */
[----:B------:R-:W-:-:S02]  /*8940*/  @!P4 PRMT R179, R98, 0x5410, RZ ;  /* 0x0000541062b3c816 */ /* 0x000fc400000000ff */
[----:B------:R-:W-:Y:S02]  /*8950*/  SHF.R.U32.HI R28, RZ, 0x10, R4 ;  /* 0x00000010ff1c7819 */ /* 0x000fe40000011604 */
[----:B------:R-:W-:Y:S02]  /*8960*/  @!P1 PRMT R178, R97, 0x5410, RZ ;  /* 0x0000541061b29816 */ /* 0x000fe400000000ff */
[----:B-1----:R-:W-:Y:S02]  /*8970*/  SHF.R.U32.HI R7, RZ, 0x10, R2 ;  /* 0x00000010ff077819 */ /* 0x002fe40000011602 */
[----:B--2---:R-:W-:Y:S02]  /*8980*/  F2FP.PACK_AB R17, R90, R46 ;  /* 0x0000002e5a11723e */ /* 0x004fe400000000ff */
[----:B------:R-:W-:Y:S02]  /*8990*/  LOP3.LUT R7, R7, 0xff, RZ, 0xc0, !PT ;  /* 0x000000ff07077812 */ /* 0x000fe400078ec0ff */
[----:B------:R-:W-:-:S02]  /*89a0*/  PRMT R177, R17, 0x7632, R177 ;  /* 0x0000763211b17816 */ /* 0x000fc400000000b1 */
[----:B------:R-:W-:Y:S02]  /*89b0*/  ISETP.GE.U32.AND P4, PT, R118, R7, PT ;  /* 0x000000077600720c */ /* 0x000fe40003f86070 */
[----:B------:R-:W-:Y:S02]  /*89c0*/  LOP3.LUT R7, R2, 0xff, RZ, 0xc0, !PT ;  /* 0x000000ff02077812 */ /* 0x000fe400078ec0ff */
[----:B------:R-:W-:Y:S02]  /*89d0*/  PRMT R176, R17, 0x7610, R176 ;  /* 0x0000761011b07816 */ /* 0x000fe400000000b0 */
[----:B------:R-:W-:Y:S01]  /*89e0*/  ISETP.GE.U32.AND P1, PT, R118, R7, PT ;  /* 0x000000077600720c */ /* 0x000fe20003f26070 */
[----:B------:R-:W-:Y:S01]  /*89f0*/  FFMA.FTZ R7, R99, c[0x0][0x23c], -R3 ;  /* 0x00008f0063077a23 */ /* 0x000fe20000010803 */
[----:B------:R-:W-:Y:S01]  /*8a00*/  @!P5 HADD2 R99, -R177.H0_H0, -RZ.H0_H0 ;  /* 0xa00000ffb163d230 */ /* 0x000fe20000000900 */
[----:B------:R-:W-:Y:S02]  /*8a10*/  PRMT R43, R176, 0x5410, R177 ;  /* 0x00005410b02b7816 */ /* 0x000fe400000000b1 */
[----:B------:R1:W-:Y:S01]  /*8a20*/  MUFU.EX2 R98, R7 ;  /* 0x0000000700627308 */ /* 0x0003e20000000800 */
[----:B------:R-:W-:-:S02]  /*8a30*/  LOP3.LUT R17, R4, 0xff, RZ, 0xc0, !PT ;  /* 0x000000ff04117812 */ /* 0x000fc400078ec0ff */
[----:B------:R-:W-:Y:S02]  /*8a40*/  @!P5 PRMT R177, R99, 0x5410, RZ ;  /* 0x0000541063b1d816 */ /* 0x000fe400000000ff */
[----:B-1----:R-:W-:Y:S02]  /*8a50*/  SHF.R.U32.HI R7, RZ, 0x18, R2 ;  /* 0x00000018ff077819 */ /* 0x002fe40000011602 */
[----:B------:R-:W-:Y:S02]  /*8a60*/  LOP3.LUT R2, R2, 0xffff, RZ, 0xc0, !PT ;  /* 0x0000ffff02027812 */ /* 0x000fe400078ec0ff */
[----:B------:R-:W-:Y:S01]  /*8a70*/  ISETP.GE.U32.AND P5, PT, R118, R7, PT ;  /* 0x000000077600720c */ /* 0x000fe20003fa6070 */
[----:B------:R-:W-:Y:S01]  /*8a80*/  FFMA.FTZ R7, R94, c[0x0][0x23c], -R3 ;  /* 0x00008f005e077a23 */ /* 0x000fe20000010803 */
[----:B------:R-:W-:Y:S01]  /*8a90*/  SHF.R.U32.HI R2, RZ, 0x8, R2 ;  /* 0x00000008ff027819 */ /* 0x000fe20000011602 */
[----:B------:R-:W-:Y:S02]  /*8aa0*/  @!P2 HADD2 R94, -R176.H0_H0, -RZ.H0_H0 ;  /* 0xa00000ffb05ea230 */ /* 0x000fe40000000900 */
[----:B------:R1:W2:Y:S01]  /*8ab0*/  MUFU.EX2 R99, R7 ;  /* 0x0000000700637308 */ /* 0x0002a20000000800 */
[----:B------:R-:W-:-:S02]  /*8ac0*/  LOP3.LUT R2, R2, 0xffff, RZ, 0xc0, !PT ;  /* 0x0000ffff02027812 */ /* 0x000fc400078ec0ff */
[----:B------:R-:W-:Y:S01]  /*8ad0*/  @!P2 PRMT R176, R94, 0x5410, RZ ;  /* 0x000054105eb0a816 */ /* 0x000fe200000000ff */
[----:B------:R-:W-:Y:S01]  /*8ae0*/  IMAD.MOV.U32 R94, RZ, RZ, R72 ;  /* 0x000000ffff5e7224 */ /* 0x000fe200078e0048 */
[----:B------:R-:W-:Y:S01]  /*8af0*/  ISETP.GE.U32.AND P2, PT, R118, R2, PT ;  /* 0x000000027600720c */ /* 0x000fe20003f46070 */
[----:B------:R-:W-:Y:S02]  /*8b00*/  IMAD.MOV.U32 R72, RZ, RZ, R125 ;  /* 0x000000ffff487224 */ /* 0x000fe400078e007d */
[----:B-1----:R-:W-:Y:S01]  /*8b10*/  FFMA.FTZ R7, R96, c[0x0][0x23c], -R0 ;  /* 0x00008f0060077a23 */ /* 0x002fe20000010800 */
[----:B--2---:R-:W-:-:S03]  /*8b20*/  F2FP.PACK_AB R2, R99, R98 ;  /* 0x000000626302723e */ /* 0x004fc600000000ff */
[----:B------:R1:W-:Y:S01]  /*8b30*/  MUFU.EX2 R54, R7 ;  /* 0x0000000700367308 */ /* 0x0003e20000000800 */
[C---:B------:R-:W-:Y:S02]  /*8b40*/  PRMT R175, R2.reuse, 0x7610, R175 ;  /* 0x0000761002af7816 */ /* 0x040fe400000000af */
[----:B------:R-:W-:Y:S02]  /*8b50*/  PRMT R174, R2, 0x7632, R174 ;  /* 0x0000763202ae7816 */ /* 0x000fe400000000ae */
[----:B------:R-:W-:Y:S02]  /*8b60*/  LOP3.LUT R2, R6, 0xffff, RZ, 0xc0, !PT ;  /* 0x0000ffff06027812 */ /* 0x000fe400078ec0ff */
[----:B------:R-:W-:Y:S01]  /*8b70*/  PRMT R41, R175, 0x5410, R174 ;  /* 0x00005410af297816 */ /* 0x000fe200000000ae */
[----:B------:R-:W-:Y:S01]  /*8b80*/  @!P2 HADD2 R96, -R174.H0_H0, -RZ.H0_H0 ;  /* 0xa00000ffae60a230 */ /* 0x000fe20000000900 */
[----:B------:R-:W-:-:S04]  /*8b90*/  SHF.R.U32.HI R2, RZ, 0x8, R2 ;  /* 0x00000008ff027819 */ /* 0x000fc80000011602 */
[----:B------:R-:W-:Y:S02]  /*8ba0*/  LOP3.LUT R2, R2, 0xffff, RZ, 0xc0, !PT ;  /* 0x0000ffff02027812 */ /* 0x000fe400078ec0ff */
[----:B------:R-:W-:Y:S01]  /*8bb0*/  @!P2 PRMT R174, R96, 0x5410, RZ ;  /* 0x0000541060aea816 */ /* 0x000fe200000000ff */
[----:B-1----:R-:W-:Y:S01]  /*8bc0*/  FFMA.FTZ R7, R95, c[0x0][0x23c], -R0 ;  /* 0x00008f005f077a23 */ /* 0x002fe20000010800 */
[----:B------:R-:W-:Y:S01]  /*8bd0*/  @!P1 HADD2 R95, -R175.H0_H0, -RZ.H0_H0 ;  /* 0xa00000ffaf5f9230 */ /* 0x000fe20000000900 */
[----:B------:R-:W-:Y:S02]  /*8be0*/  IMAD.MOV.U32 R96, RZ, RZ, R46 ;  /* 0x000000ffff607224 */ /* 0x000fe400078e002e */
[----:B------:R-:W1:Y:S01]  /*8bf0*/  MUFU.EX2 R97, R7 ;  /* 0x0000000700617308 */ /* 0x000e620000000800 */
[----:B------:R-:W-:Y:S01]  /*8c00*/  IMAD.MOV.U32 R46, RZ, RZ, R224 ;  /* 0x000000ffff2e7224 */ /* 0x000fe200078e00e0 */
[----:B------:R-:W-:Y:S01]  /*8c10*/  @!P1 PRMT R175, R95, 0x5410, RZ ;  /* 0x000054105faf9816 */ /* 0x000fe200000000ff */
[----:B------:R-:W-:Y:S01]  /*8c20*/  IMAD.MOV.U32 R95, RZ, RZ, R73 ;  /* 0x000000ffff5f7224 */ /* 0x000fe200078e0049 */
[----:B------:R-:W-:Y:S01]  /*8c30*/  ISETP.GE.U32.AND P1, PT, R118, R2, PT ;  /* 0x000000027600720c */ /* 0x000fe20003f26070 */
[----:B------:R-:W-:Y:S01]  /*8c40*/  IMAD.MOV.U32 R73, RZ, RZ, R124 ;  /* 0x000000ffff497224 */ /* 0x000fe200078e007c */
[----:B------:R-:W-:-:S04]  /*8c50*/  LOP3.LUT R2, R6, 0xff, RZ, 0xc0, !PT ;  /* 0x000000ff06027812 */ /* 0x000fc800078ec0ff */
[----:B------:R-:W-:Y:S02]  /*8c60*/  ISETP.GE.U32.AND P2, PT, R118, R2, PT ;  /* 0x000000027600720c */ /* 0x000fe40003f46070 */
[----:B------:R-:W-:Y:S02]  /*8c70*/  SHF.R.U32.HI R2, RZ, 0x18, R6 ;  /* 0x00000018ff027819 */ /* 0x000fe40000011606 */
[----:B-1----:R-:W-:-:S03]  /*8c80*/  F2FP.PACK_AB R7, R97, R54 ;  /* 0x000000366107723e */ /* 0x002fc600000000ff */
[----:B------:R-:W-:Y:S01]  /*8c90*/  @!P1 HADD2 R104, -R232.H0_H0, -RZ.H0_H0 ;  /* 0xa00000ffe8689230 */ /* 0x000fe20000000900 */
[C---:B------:R-:W-:Y:S02]  /*8ca0*/  PRMT R173, R7.reuse, 0x7632, R173 ;  /* 0x0000763207ad7816 */ /* 0x040fe400000000ad */
[----:B------:R-:W-:-:S03]  /*8cb0*/  PRMT R172, R7, 0x7610, R172 ;  /* 0x0000761007ac7816 */ /* 0x000fc600000000ac */
[----:B------:R-:W-:Y:S01]  /*8cc0*/  @!P2 HADD2 R102, -R233.H0_H0, -RZ.H0_H0 ;  /* 0xa00000ffe966a230 */ /* 0x000fe20000000900 */
[----:B------:R-:W-:Y:S01]  /*8cd0*/  @!P1 PRMT R232, R104, 0x5410, RZ ;  /* 0x0000541068e89816 */ /* 0x000fe200000000ff */
[----:B------:R-:W-:Y:S01]  /*8ce0*/  @!P5 HADD2 R100, -R173.H0_H0, -RZ.H0_H0 ;  /* 0xa00000ffad64d230 */ /* 0x000fe20000000900 */
[----:B------:R-:W-:Y:S01]  /*8cf0*/  PRMT R40, R172, 0x5410, R173 ;  /* 0x00005410ac287816 */ /* 0x000fe200000000ad */
[----:B------:R-:W-:Y:S01]  /*8d00*/  @!P4 HADD2 R101, -R172.H0_H0, -RZ.H0_H0 ;  /* 0xa00000ffac65c230 */ /* 0x000fe20000000900 */
[----:B------:R-:W-:Y:S01]  /*8d10*/  @!P2 PRMT R233, R102, 0x5410, RZ ;  /* 0x0000541066e9a816 */ /* 0x000fe200000000ff */
[----:B------:R-:W-:Y:S01]  /*8d20*/  IMAD.MOV.U32 R104, RZ, RZ, R123 ;  /* 0x000000ffff687224 */ /* 0x000fe200078e007b */
[----:B------:R-:W-:Y:S01]  /*8d30*/  @!P5 PRMT R173, R100, 0x5410, RZ ;  /* 0x0000541064add816 */ /* 0x000fe200000000ff */
[----:B------:R-:W-:Y:S01]  /*8d40*/  IMAD.MOV.U32 R100, RZ, RZ, R227 ;  /* 0x000000ffff647224 */ /* 0x000fe200078e00e3 */
[----:B------:R-:W-:Y:S01]  /*8d50*/  ISETP.GE.U32.AND P5, PT, R118, R2, PT ;  /* 0x000000027600720c */ /* 0x000fe20003fa6070 */
[----:B------:R-:W-:Y:S01]  /*8d60*/  IMAD.MOV.U32 R102, RZ, RZ, R225 ;  /* 0x000000ffff667224 */ /* 0x000fe200078e00e1 */
[----:B------:R-:W-:-:S02]  /*8d70*/  SHF.R.U32.HI R2, RZ, 0x10, R6 ;  /* 0x00000010ff027819 */ /* 0x000fc40000011606 */
[----:B------:R-:W-:Y:S01]  /*8d80*/  @!P4 PRMT R172, R101, 0x5410, RZ ;  /* 0x0000541065acc816 */ /* 0x000fe200000000ff */
[----:B------:R-:W-:Y:S01]  /*8d90*/  IMAD.MOV.U32 R101, RZ, RZ, R226 ;  /* 0x000000ffff657224 */ /* 0x000fe200078e00e2 */
[----:B------:R-:W-:-:S04]  /*8da0*/  LOP3.LUT R2, R2, 0xff, RZ, 0xc0, !PT ;  /* 0x000000ff02027812 */ /* 0x000fc800078ec0ff */
[----:B------:R-:W-:Y:S02]  /*8db0*/  ISETP.GE.U32.AND P4, PT, R118, R2, PT ;  /* 0x000000027600720c */ /* 0x000fe40003f86070 */
[----:B------:R-:W-:Y:S01]  /*8dc0*/  LOP3.LUT R2, R19, 0xffff, RZ, 0xc0, !PT ;  /* 0x0000ffff13027812 */ /* 0x000fe200078ec0ff */
[----:B------:R-:W-:-:S03]  /*8dd0*/  @!P5 HADD2 R105, -R222.H0_H0, -RZ.H0_H0 ;  /* 0xa00000ffde69d230 */ /* 0x000fc60000000900 */
[----:B------:R-:W-:Y:S02]  /*8de0*/  SHF.R.U32.HI R2, RZ, 0x8, R2 ;  /* 0x00000008ff027819 */ /* 0x000fe40000011602 */
[----:B------:R-:W-:Y:S01]  /*8df0*/  @!P5 PRMT R222, R105, 0x5410, RZ ;  /* 0x0000541069ded816 */ /* 0x000fe200000000ff */
[----:B------:R-:W-:Y:S01]  /*8e00*/  IMAD.MOV.U32 R105, RZ, RZ, R119 ;  /* 0x000000ffff697224 */ /* 0x000fe200078e0077 */
[----:B------:R-:W-:-:S03]  /*8e10*/  LOP3.LUT R2, R2, 0xffff, RZ, 0xc0, !PT ;  /* 0x0000ffff02027812 */ /* 0x000fc600078ec0ff */
[----:B------:R-:W-:Y:S01]  /*8e20*/  @!P4 HADD2 R103, -R223.H0_H0, -RZ.H0_H0 ;  /* 0xa00000ffdf67c230 */ /* 0x000fe20000000900 */
[C---:B------:R-:W-:Y:S02]  /*8e30*/  ISETP.GE.U32.AND P2, PT, R118.reuse, R2, PT ;  /* 0x000000027600720c */ /* 0x040fe40003f46070 */
[----:B------:R-:W-:Y:S02]  /*8e40*/  LOP3.LUT R2, R19, 0xff, RZ, 0xc0, !PT ;  /* 0x000000ff13027812 */ /* 0x000fe400078ec0ff */
[----:B------:R-:W-:Y:S01]  /*8e50*/  @!P4 PRMT R223, R103, 0x5410, RZ ;  /* 0x0000541067dfc816 */ /* 0x000fe200000000ff */
[----:B------:R-:W-:Y:S01]  /*8e60*/  IMAD.MOV.U32 R103, RZ, RZ, R121 ;  /* 0x000000ffff677224 */ /* 0x000fe200078e0079 */
[----:B------:R-:W-:Y:S02]  /*8e70*/  ISETP.GE.U32.AND P1, PT, R118, R2, PT ;  /* 0x000000027600720c */ /* 0x000fe40003f26070 */
[----:B------:R-:W-:-:S04]  /*8e80*/  SHF.R.U32.HI R2, RZ, 0x18, R19 ;  /* 0x00000018ff027819 */ /* 0x000fc80000011613 */
[----:B------:R-:W-:Y:S01]  /*8e90*/  ISETP.GE.U32.AND P4, PT, R118, R2, PT ;  /* 0x000000027600720c */ /* 0x000fe20003f86070 */
[----:B------:R-:W-:Y:S01]  /*8ea0*/  @!P2 HADD2 R106, -R55.H0_H0, -RZ.H0_H0 ;  /* 0xa00000ff376aa230 */ /* 0x000fe20000000900 */
[----:B------:R-:W-:-:S04]  /*8eb0*/  SHF.R.U32.HI R2, RZ, 0x10, R19 ;  /* 0x00000010ff027819 */ /* 0x000fc80000011613 */
[----:B------:R-:W-:Y:S01]  /*8ec0*/  @!P2 PRMT R55, R106, 0x5410, RZ ;  /* 0x000054106a37a816 */ /* 0x000fe200000000ff */
[----:B------:R-:W-:Y:S01]  /*8ed0*/  @!P1 HADD2 R107, -R85.H0_H0, -RZ.H0_H0 ;  /* 0xa00000ff556b9230 */ /* 0x000fe20000000900 */
[----:B------:R-:W1:Y:S01]  /*8ee0*/  LDC.U8 R106, c[0x0][0x2d8] ;  /* 0x0000b600ff6a7b82 */ /* 0x000e620000000000 */
[----:B------:R-:W-:-:S03]  /*8ef0*/  LOP3.LUT R2, R2, 0xff, RZ, 0xc0, !PT ;  /* 0x000000ff02027812 */ /* 0x000fc600078ec0ff */
[----:B------:R-:W-:Y:S01]  /*8f00*/  @!P1 PRMT R85, R107, 0x5410, RZ ;  /* 0x000054106b559816 */ /* 0x000fe200000000ff */
[----:B------:R-:W-:Y:S01]  /*8f10*/  @!P4 HADD2 R109, -R87.H0_H0, -RZ.H0_H0 ;  /* 0xa00000ff576dc230 */ /* 0x000fe20000000900 */
[----:B------:R-:W-:Y:S01]  /*8f20*/  ISETP.GE.U32.AND P5, PT, R118, R2, PT ;  /* 0x000000027600720c */ /* 0x000fe20003fa6070 */
[----:B------:R-:W-:Y:S01]  /*8f30*/  IMAD.MOV.U32 R107, RZ, RZ, R120 ;  /* 0x000000ffff6b7224 */ /* 0x000fe200078e0078 */
[----:B------:R-:W-:Y:S02]  /*8f40*/  LOP3.LUT R2, R29, 0xff, RZ, 0xc0, !PT ;  /* 0x000000ff1d027812 */ /* 0x000fe400078ec0ff */
[----:B------:R-:W-:Y:S02]  /*8f50*/  LOP3.LUT R29, R4, 0xffff, RZ, 0xc0, !PT ;  /* 0x0000ffff041d7812 */ /* 0x000fe400078ec0ff */
[----:B------:R-:W-:Y:S02]  /*8f60*/  ISETP.GE.U32.AND P1, PT, R118, R2, PT ;  /* 0x000000027600720c */ /* 0x000fe40003f26070 */
[----:B------:R-:W-:-:S02]  /*8f70*/  SHF.R.U32.HI R2, RZ, 0x8, R31 ;  /* 0x00000008ff027819 */ /* 0x000fc4000001161f */
[----:B------:R-:W-:Y:S02]  /*8f80*/  @!P4 PRMT R87, R109, 0x5410, RZ ;  /* 0x000054106d57c816 */ /* 0x000fe400000000ff */
[----:B------:R-:W-:Y:S01]  /*8f90*/  PRMT R39, R33, 0x5410, R2 ;  /* 0x0000541021277816 */ /* 0x000fe20000000002 */
[----:B------:R-:W-:Y:S01]  /*8fa0*/  @!P5 HADD2 R108, -R88.H0_H0, -RZ.H0_H0 ;  /* 0xa00000ff586cd230 */ /* 0x000fe20000000900 */
[----:B------:R-:W-:Y:S02]  /*8fb0*/  SHF.R.U32.HI R2, RZ, 0x8, R38 ;  /* 0x00000008ff027819 */ /* 0x000fe40000011626 */
[----:B-1----:R-:W-:-:S03]  /*8fc0*/  ISETP.GE.U32.AND P2, PT, R106, R25, PT ;  /* 0x000000196a00720c */ /* 0x002fc60003f46070 */
[----:B------:R-:W-:Y:S01]  /*8fd0*/  @!P1 HADD2 R112, -R235.H0_H0, -RZ.H0_H0 ;  /* 0xa00000ffeb709230 */ /* 0x000fe20000000900 */
[----:B------:R-:W1:Y:S01]  /*8fe0*/  LDSM.16.MT88.4 R24, [R184+0x14800] ;  /* 0x01480000b818783b */ /* 0x000e620000004200 */
[----:B------:R-:W-:Y:S02]  /*8ff0*/  @!P5 PRMT R88, R108, 0x5410, RZ ;  /* 0x000054106c58d816 */ /* 0x000fe400000000ff */
[----:B------:R-:W-:Y:S02]  /*9000*/  ISETP.GE.U32.AND P5, PT, R106, R18, PT ;  /* 0x000000126a00720c */ /* 0x000fe40003fa6070 */
[----:B------:R-:W-:Y:S02]  /*9010*/  SHF.R.U32.HI R18, RZ, 0x18, R4 ;  /* 0x00000018ff127819 */ /* 0x000fe40000011604 */
[----:B---3--:R-:W-:Y:S01]  /*9020*/  HMMA.16816.F32 R4, R12, R20, RZ ;  /* 0x000000140c04723c */ /* 0x008fe200000018ff */
[----:B------:R-:W-:Y:S02]  /*9030*/  LOP3.LUT R2, R2, 0xffff, RZ, 0xc0, !PT ;  /* 0x0000ffff02027812 */ /* 0x000fe400078ec0ff */
[----:B------:R-:W-:Y:S01]  /*9040*/  @!P1 PRMT R235, R112, 0x5410, RZ ;  /* 0x0000541070eb9816 */ /* 0x000fe200000000ff */
[----:B------:R-:W-:Y:S01]  /*9050*/  @!P2 HADD2 R114, -R221.H0_H0, -RZ.H0_H0 ;  /* 0xa00000ffdd72a230 */ /* 0x000fe20000000900 */
[----:B------:R-:W-:-:S02]  /*9060*/  ISETP.GE.U32.AND P4, PT, R106, R2, PT ;  /* 0x000000026a00720c */ /* 0x000fc40003f86070 */
[----:B------:R-:W-:Y:S02]  /*9070*/  ISETP.GE.U32.AND P1, PT, R106, R18, PT ;  /* 0x000000126a00720c */ /* 0x000fe40003f26070 */
[----:B------:R-:W-:-:S09]  /*9080*/  @!P2 PRMT R221, R114, 0x5410, RZ ;  /* 0x0000541072dda816 */ /* 0x000fd200000000ff */
[----:B------:R-:W-:-:S05]  /*9090*/  @!P4 HADD2 R111, -R244.H0_H0, -RZ.H0_H0 ;  /* 0xa00000fff46fc230 */ /* 0x000fca0000000900 */
[----:B------:R-:W-:Y:S02]  /*90a0*/  @!P4 PRMT R244, R111, 0x5410, RZ ;  /* 0x000054106ff4c816 */ /* 0x000fe400000000ff */
[----:B------:R-:W-:Y:S02]  /*90b0*/  ISETP.GE.U32.AND P4, PT, R106, R17, PT ;  /* 0x000000116a00720c */ /* 0x000fe40003f86070 */
[----:B------:R-:W-:Y:S01]  /*90c0*/  LOP3.LUT R17, R16, 0xff, RZ, 0xc0, !PT ;  /* 0x000000ff10117812 */ /* 0x000fe200078ec0ff */
[----:B-1----:R-:W-:Y:S08]  /*90d0*/  HMMA.16816.F32 R116, R8, R24, R4 ;  /* 0x000000180874723c */ /* 0x002ff00000001804 */
[----:B------:R-:W-:Y:S01]  /*90e0*/  HMMA.16816.F32 R4, R12, R22, RZ ;  /* 0x000000160c04723c */ /* 0x000fe200000018ff */
[----:B------:R-:W-:Y:S11]  /*90f0*/  LDSM.16.MT88.4 R20, [R182+0x16800] ;  /* 0x01680000b614783b */ /* 0x000ff60000004200 */
[----:B------:R-:W-:Y:S11]  /*9100*/  @!UPT UIADD3 URZ, URZ, URZ, URZ ;  /* 0x0000003f3f3ff290 */ /* 0x000ff6000fffe03f */
[----:B------:R-:W-:Y:S01]  /*9110*/  @!UPT UIADD3 URZ, URZ, URZ, URZ ;  /* 0x0000003f3f3ff290 */ /* 0x000fe2000fffe03f */
[----:B------:R-:W-:Y:S07]  /*9120*/  HMMA.16816.F32 R120, R8, R26, R4 ;  /* 0x0000001a0878723c */ /* 0x000fee0000001804 */
[----:B------:R-:W-:Y:S02]  /*9130*/  LOP3.LUT R4, R35, 0xff, RZ, 0xc0, !PT ;  /* 0x000000ff23047812 */ /* 0x000fe400078ec0ff */
[----:B------:R-:W-:Y:S02]  /*9140*/  SHF.R.U32.HI R7, RZ, 0x10, R16 ;  /* 0x00000010ff077819 */ /* 0x000fe40000011610 */
[----:B------:R-:W-:Y:S01]  /*9150*/  PRMT R38, R4, 0x5410, R34 ;  /* 0x0000541004267816 */ /* 0x000fe20000000022 */
[----:B------:R-:W-:Y:S01]  /*9160*/  IMAD.WIDE.U32 R4, R36, -0x2daee0ad, RZ ;  /* 0xd2511f5324047825 */ /* 0x000fe200078e00ff */
[----:B------:R-:W-:-:S04]  /*9170*/  SHF.R.U32.HI R6, RZ, 0x18, R16 ;  /* 0x00000018ff067819 */ /* 0x000fc80000011610 */
[C---:B------:R-:W-:Y:S02]  /*9180*/  LOP3.LUT R24, R4.reuse, 0xffff, RZ, 0xc0, !PT ;  /* 0x0000ffff04187812 */ /* 0x040fe400078ec0ff */
[----:B------:R-:W-:Y:S02]  /*9190*/  LOP3.LUT R27, R4, 0xff, RZ, 0xc0, !PT ;  /* 0x000000ff041b7812 */ /* 0x000fe400078ec0ff */
[--C-:B------:R-:W-:Y:S02]  /*91a0*/  SHF.R.U32.HI R26, RZ, 0x10, R4.reuse ;  /* 0x00000010ff1a7819 */ /* 0x100fe40000011604 */
[----:B------:R-:W-:Y:S02]  /*91b0*/  SHF.R.U32.HI R25, RZ, 0x18, R4 ;  /* 0x00000018ff197819 */ /* 0x000fe40000011604 */
[----:B------:R-:W-:Y:S02]  /*91c0*/  LOP3.LUT R4, R32, 0xff, RZ, 0xc0, !PT ;  /* 0x000000ff20047812 */ /* 0x000fe400078ec0ff */
[----:B------:R-:W-:-:S02]  /*91d0*/  LOP3.LUT R2, R5, UR19, R30, 0x96, !PT ;  /* 0x0000001305027c12 */ /* 0x000fc4000f8e961e */
[----:B------:R-:W-:Y:S02]  /*91e0*/  ISETP.GE.U32.AND P6, PT, R106, R4, PT ;  /* 0x000000046a00720c */ /* 0x000fe40003fc6070 */
[----:B------:R-:W-:-:S04]  /*91f0*/  LOP3.LUT R4, R16, 0xffff, RZ, 0xc0, !PT ;  /* 0x0000ffff10047812 */ /* 0x000fc800078ec0ff */
[----:B------:R-:W-:Y:S02]  /*9200*/  SHF.R.U32.HI R5, RZ, 0x8, R4 ;  /* 0x00000008ff057819 */ /* 0x000fe40000011604 */
[----:B------:R-:W-:Y:S02]  /*9210*/  LOP3.LUT R4, R7, 0xff, RZ, 0xc0, !PT ;  /* 0x000000ff07047812 */ /* 0x000fe400078ec0ff */
[----:B------:R-:W-:Y:S02]  /*9220*/  PRMT R30, R17, 0x5410, R5 ;  /* 0x00005410111e7816 */ /* 0x000fe40000000005 */
[----:B------:R-:W1:Y:S01]  /*9230*/  LDSM.16.MT88.4 R16, [R182+0x16000] ;  /* 0x01600000b610783b */ /* 0x000e620000004200 */
[----:B------:R-:W-:Y:S02]  /*9240*/  PRMT R36, R4, 0x5410, R6 ;  /* 0x0000541004247816 */ /* 0x000fe40000000006 */
[----:B------:R-:W-:-:S04]  /*9250*/  SHF.R.U32.HI R4, RZ, 0x8, R37 ;  /* 0x00000008ff047819 */ /* 0x000fc80000011625 */
[----:B------:R-:W-:-:S04]  /*9260*/  LOP3.LUT R4, R4, 0xffff, RZ, 0xc0, !PT ;  /* 0x0000ffff04047812 */ /* 0x000fc800078ec0ff */
[----:B------:R-:W-:Y:S02]  /*9270*/  ISETP.GE.U32.AND P3, PT, R106, R4, PT ;  /* 0x000000046a00720c */ /* 0x000fe40003f66070 */
[----:B------:R-:W-:-:S04]  /*9280*/  LOP3.LUT R4, R28, 0xff, RZ, 0xc0, !PT ;  /* 0x000000ff1c047812 */ /* 0x000fc800078ec0ff */
[----:B------:R-:W-:-:S07]  /*9290*/  ISETP.GE.U32.AND P2, PT, R106, R4, PT ;  /* 0x000000046a00720c */ /* 0x000fce0003f46070 */
[----:B------:R-:W-:-:S05]  /*92a0*/  @!P3 HADD2 R131, -R215.H0_H0, -RZ.H0_H0 ;  /* 0xa00000ffd783b230 */ /* 0x000fca0000000900 */
[----:B------:R-:W-:Y:S01]  /*92b0*/  @!P3 PRMT R215, R131, 0x5410, RZ ;  /* 0x0000541083d7b816 */ /* 0x000fe200000000ff */
[----:B-1----:R-:W-:Y:S07]  /*92c0*/  HMMA.16816.F32 R4, R12, R16, RZ ;  /* 0x000000100c04723c */ /* 0x002fee00000018ff */
[----:B------:R-:W-:Y:S11]  /*92d0*/  LOP3.LUT R16, R2, 0xff, RZ, 0xc0, !PT ;  /* 0x000000ff02107812 */ /* 0x000ff600078ec0ff */
[----:B------:R-:W-:Y:S06]  /*92e0*/  @!UPT UIADD3 URZ, URZ, URZ, URZ ;  /* 0x0000003f3f3ff290 */ /* 0x000fec000fffe03f */
[----:B------:R-:W-:Y:S08]  /*92f0*/  HMMA.16816.F32 R224, R8, R20, R4 ;  /* 0x0000001408e0723c */ /* 0x000ff00000001804 */
[----:B------:R-:W-:Y:S11]  /*9300*/  HMMA.16816.F32 R4, R12, R18, RZ ;  /* 0x000000120c04723c */ /* 0x000ff600000018ff */
[----:B------:R-:W-:Y:S11]  /*9310*/  @!UPT UIADD3 URZ, URZ, URZ, URZ ;  /* 0x0000003f3f3ff290 */ /* 0x000ff6000fffe03f */
[----:B------:R-:W-:Y:S02]  /*9320*/  @!UPT UIADD3 URZ, URZ, URZ, URZ ;  /* 0x0000003f3f3ff290 */ /* 0x000fe4000fffe03f */
[----:B------:R-:W-:Y:S01]  /*9330*/  HMMA.16816.F32 R124, R8, R22, R4 ;  /* 0x00000016087c723c */ /* 0x000fe20000001804 */
[----:B------:R-:W-:Y:S06]  /*9340*/  LDSM.16.MT88.4 R20, [R183+0x16800] ;  /* 0x01680000b714783b */ /* 0x000fec0000004200 */
[----:B------:R-:W-:Y:S02]  /*9350*/  LOP3.LUT R4, R26, 0xff, RZ, 0xc0, !PT ;  /* 0x000000ff1a047812 */ /* 0x000fe400078ec0ff */
[----:B------:R-:W-:Y:S02]  /*9360*/  SHF.R.U32.HI R5, RZ, 0x8, R24 ;  /* 0x00000008ff057819 */ /* 0x000fe40000011618 */
[----:B------:R-:W-:-:S02]  /*9370*/  PRMT R34, R4, 0x5410, R25 ;  /* 0x0000541004227816 */ /* 0x000fc40000000019 */
[----:B------:R-:W-:Y:S02]  /*9380*/  LOP3.LUT R4, R2, 0xffff, RZ, 0xc0, !PT ;  /* 0x0000ffff02047812 */ /* 0x000fe400078ec0ff */
[----:B------:R-:W-:Y:S02]  /*9390*/  PRMT R35, R27, 0x5410, R5 ;  /* 0x000054101b237816 */ /* 0x000fe40000000005 */
[----:B------:R-:W-:Y:S02]  /*93a0*/  SHF.R.U32.HI R4, RZ, 0x8, R4 ;  /* 0x00000008ff047819 */ /* 0x000fe40000011604 */
[----:B------:R-:W-:Y:S02]  /*93b0*/  SHF.R.U32.HI R5, RZ, 0x8, R29 ;  /* 0x00000008ff057819 */ /* 0x000fe4000001161d */
[----:B------:R-:W-:Y:S02]  /*93c0*/  PRMT R33, R16, 0x5410, R4 ;  /* 0x0000541010217816 */ /* 0x000fe40000000004 */
[----:B------:R-:W1:Y:S01]  /*93d0*/  LDSM.16.MT88.4 R16, [R183+0x16000] ;  /* 0x01600000b710783b */ /* 0x000e620000004200 */
[----:B------:R-:W-:-:S02]  /*93e0*/  LOP3.LUT R5, R5, 0xffff, RZ, 0xc0, !PT ;  /* 0x0000ffff05057812 */ /* 0x000fc400078ec0ff */
[--C-:B------:R-:W-:Y:S02]  /*93f0*/  SHF.R.U32.HI R7, RZ, 0x10, R2.reuse ;  /* 0x00000010ff077819 */ /* 0x100fe40000011602 */
[----:B------:R-:W-:Y:S01]  /*9400*/  ISETP.GE.U32.AND P3, PT, R106, R5, PT ;  /* 0x000000056a00720c */ /* 0x000fe20003f66070 */
[----:B------:R-:W-:Y:S01]  /*9410*/  IMAD.MOV.U32 R106, RZ, RZ, R103 ;  /* 0x000000ffff6a7224 */ /* 0x000fe200078e0067 */
[----:B------:R-:W-:Y:S01]  /*9420*/  SHF.R.U32.HI R6, RZ, 0x18, R2 ;  /* 0x00000018ff067819 */ /* 0x000fe20000011602 */
[----:B------:R-:W-:Y:S01]  /*9430*/  IMAD.MOV.U32 R103, RZ, RZ, R104 ;  /* 0x000000ffff677224 */ /* 0x000fe200078e0068 */
[----:B------:R-:W-:Y:S01]  /*9440*/  LOP3.LUT R2, R7, 0xff, RZ, 0xc0, !PT ;  /* 0x000000ff07027812 */ /* 0x000fe200078ec0ff */
[----:B------:R-:W-:Y:S02]  /*9450*/  FADD.FTZ R4, R107, R106 ;  /* 0x0000006a6b047221 */ /* 0x000fe40000010000 */
[----:B------:R-:W-:Y:S01]  /*9460*/  FADD.FTZ R5, R105, R170 ;  /* 0x000000aa69057221 */ /* 0x000fe20000010000 */
[----:B------:R-:W-:Y:S01]  /*9470*/  PRMT R32, R2, 0x5410, R6 ;  /* 0x0000541002207816 */ /* 0x000fe20000000006 */
[----:B------:R-:W-:-:S02]  /*9480*/  FADD.FTZ R24, R103, R4 ;  /* 0x0000000467187221 */ /* 0x000fc40000010000 */
[----:B------:R-:W-:Y:S02]  /*9490*/  FADD.FTZ R25, R169, R5 ;  /* 0x00000005a9197221 */ /* 0x000fe40000010000 */
[----:B------:R-:W-:Y:S02]  /*94a0*/  IMAD.MOV.U32 R104, RZ, RZ, R102 ;  /* 0x000000ffff687224 */ /* 0x000fe400078e0066 */
[----:B------:R-:W-:Y:S02]  /*94b0*/  IMAD.MOV.U32 R102, RZ, RZ, R101 ;  /* 0x000000ffff667224 */ /* 0x000fe400078e0065 */
[----:B------:R-:W-:Y:S02]  /*94c0*/  IMAD.MOV.U32 R101, RZ, RZ, R100 ;  /* 0x000000ffff657224 */ /* 0x000fe400078e0064 */
[----:B------:R-:W-:Y:S02]  /*94d0*/  IMAD.MOV.U32 R100, RZ, RZ, R95 ;  /* 0x000000ffff647224 */ /* 0x000fe400078e005f */
[----:B------:R-:W-:-:S02]  /*94e0*/  IMAD.MOV.U32 R95, RZ, RZ, R94 ;  /* 0x000000ffff5f7224 */ /* 0x000fc400078e005e */
[----:B------:R-:W-:Y:S02]  /*94f0*/  IMAD.MOV.U32 R94, RZ, RZ, R93 ;  /* 0x000000ffff5e7224 */ /* 0x000fe400078e005d */
[----:B------:R-:W-:Y:S02]  /*9500*/  IMAD.MOV.U32 R93, RZ, RZ, R92 ;  /* 0x000000ffff5d7224 */ /* 0x000fe400078e005c */
[----:B------:R-:W-:Y:S01]  /*9510*/  IMAD.MOV.U32 R92, RZ, RZ, R58 ;  /* 0x000000ffff5c7224 */ /* 0x000fe200078e003a */
[----:B-1----:R-:W-:Y:S01]  /*9520*/  HMMA.16816.F32 R4, R12, R16, RZ ;  /* 0x000000100c04723c */ /* 0x002fe200000018ff */
[----:B------:R-:W-:Y:S02]  /*9530*/  IMAD.MOV.U32 R103, RZ, RZ, R104 ;  /* 0x000000ffff677224 */ /* 0x000fe400078e0068 */
[----:B------:R-:W-:Y:S02]  /*9540*/  IMAD.MOV.U32 R105, RZ, RZ, R102 ;  /* 0x000000ffff697224 */ /* 0x000fe400078e0066 */
[----:B------:R-:W-:-:S02]  /*9550*/  IMAD.MOV.U32 R111, RZ, RZ, R101 ;  /* 0x000000ffff6f7224 */ /* 0x000fc400078e0065 */
[----:B------:R-:W-:Y:S02]  /*9560*/  IMAD.MOV.U32 R112, RZ, RZ, R100 ;  /* 0x000000ffff707224 */ /* 0x000fe400078e0064 */
[----:B------:R-:W-:Y:S02]  /*9570*/  IMAD.MOV.U32 R102, RZ, RZ, R95 ;  /* 0x000000ffff667224 */ /* 0x000fe400078e005f */
[----:B------:R-:W-:Y:S02]  /*9580*/  IMAD.MOV.U32 R101, RZ, RZ, R94 ;  /* 0x000000ffff657224 */ /* 0x000fe400078e005e */
[----:B------:R-:W-:Y:S02]  /*9590*/  IMAD.MOV.U32 R100, RZ, RZ, R93 ;  /* 0x000000ffff647224 */ /* 0x000fe400078e005d */
[----:B------:R-:W-:Y:S02]  /*95a0*/  IMAD.MOV.U32 R104, RZ, RZ, R92 ;  /* 0x000000ffff687224 */ /* 0x000fe400078e005c */
[----:B------:R-:W-:-:S02]  /*95b0*/  IMAD.MOV.U32 R94, RZ, RZ, R83 ;  /* 0x000000ffff5e7224 */ /* 0x000fc400078e0053 */
[----:B------:R-:W-:Y:S02]  /*95c0*/  IMAD.MOV.U32 R95, RZ, RZ, R82 ;  /* 0x000000ffff5f7224 */ /* 0x000fe400078e0052 */
[----:B------:R-:W-:Y:S02]  /*95d0*/  IMAD.MOV.U32 R92, RZ, RZ, R81 ;  /* 0x000000ffff5c7224 */ /* 0x000fe400078e0051 */
[----:B------:R-:W-:Y:S02]  /*95e0*/  IMAD.MOV.U32 R93, RZ, RZ, R80 ;  /* 0x000000ffff5d7224 */ /* 0x000fe400078e0050 */
[----:B------:R-:W-:Y:S01]  /*95f0*/  HMMA.16816.F32 R80, R8, R20, R4 ;  /* 0x000000140850723c */ /* 0x000fe20000001804 */
[----:B------:R-:W-:Y:S02]  /*9600*/  FFMA.FTZ R2, R128, c[0x0][0x23c], -R3 ;  /* 0x00008f0080027a23 */ /* 0x000fe40000010803 */
[----:B------:R-:W-:-:S05]  /*9610*/  IMAD.MOV.U32 R58, RZ, RZ, R59 ;  /* 0x000000ffff3a7224 */ /* 0x000fca00078e003b */
[----:B------:R-:W-:Y:S01]  /*9620*/  HMMA.16816.F32 R4, R12, R18, RZ ;  /* 0x000000120c04723c */ /* 0x000fe200000018ff */
[----:B------:R-:W-:Y:S01]  /*9630*/  FFMA.FTZ R3, R115, c[0x0][0x23c], -R3 ;  /* 0x00008f0073037a23 */ /* 0x000fe20000010803 */
[----:B------:R1:W-:Y:S01]  /*9640*/  MUFU.EX2 R106, R2 ;  /* 0x00000002006a7308 */ /* 0x0003e20000000800 */
[----:B------:R-:W-:Y:S02]  /*9650*/  IMAD.MOV.U32 R59, RZ, RZ, R56 ;  /* 0x000000ffff3b7224 */ /* 0x000fe400078e0038 */
[----:B------:R-:W-:Y:S02]  /*9660*/  IMAD.MOV.U32 R56, RZ, RZ, R57 ;  /* 0x000000ffff387224 */ /* 0x000fe400078e0039 */
[----:B------:R-:W-:-:S03]  /*9670*/  IMAD.MOV.U32 R57, RZ, RZ, R66 ;  /* 0x000000ffff397224 */ /* 0x000fc600078e0042 */
[----:B------:R2:W3:Y:S01]  /*9680*/  MUFU.EX2 R107, R3 ;  /* 0x00000003006b7308 */ /* 0x0004e20000000800 */
[----:B------:R-:W-:Y:S02]  /*9690*/  IMAD.MOV.U32 R37, RZ, RZ, R111 ;  /* 0x000000ffff257224 */ /* 0x000fe400078e006f */
[----:B------:R-:W-:Y:S02]  /*96a0*/  IMAD.MOV.U32 R31, RZ, RZ, R58 ;  /* 0x000000ffff1f7224 */ /* 0x000fe400078e003a */
[----:B------:R-:W-:Y:S02]  /*96b0*/  IMAD.MOV.U32 R109, RZ, RZ, R59 ;  /* 0x000000ffff6d7224 */ /* 0x000fe400078e003b */
[----:B------:R-:W-:Y:S02]  /*96c0*/  IMAD.MOV.U32 R108, RZ, RZ, R56 ;  /* 0x000000ffff6c7224 */ /* 0x000fe400078e0038 */
[----:B------:R-:W-:Y:S02]  /*96d0*/  IMAD.MOV.U32 R110, RZ, RZ, R57 ;  /* 0x000000ffff6e7224 */ /* 0x000fe400078e0039 */
[----:B-1----:R-:W-:Y:S01]  /*96e0*/  FFMA.FTZ R2, R129, c[0x0][0x23c], -R0 ;  /* 0x00008f0081027a23 */ /* 0x002fe20000010800 */
[----:B------:R-:W-:Y:S01]  /*96f0*/  @!P6 HADD2 R115, -R214.H0_H0, -RZ.H0_H0 ;  /* 0xa00000ffd673e230 */ /* 0x000fe20000000900 */
[----:B------:R-:W-:Y:S01]  /*9700*/  IMAD.MOV.U32 R114, RZ, RZ, R101 ;  /* 0x000000ffff727224 */ /* 0x000fe200078e0065 */
[----:B------:R-:W-:Y:S01]  /*9710*/  @!P5 HADD2 R128, -R213.H0_H0, -RZ.H0_H0 ;  /* 0xa00000ffd580d230 */ /* 0x000fe20000000900 */
[----:B------:R-:W-:-:S02]  /*9720*/  IMAD.MOV.U32 R66, RZ, RZ, R67 ;  /* 0x000000ffff427224 */ /* 0x000fc400078e0043 */
[----:B--2---:R-:W-:Y:S02]  /*9730*/  FADD.FTZ R3, R112, R24 ;  /* 0x0000001870037221 */ /* 0x004fe40000010000 */
[----:B------:R-:W-:Y:S02]  /*9740*/  IMAD.MOV.U32 R112, RZ, RZ, R105 ;  /* 0x000000ffff707224 */ /* 0x000fe400078e0069 */
[----:B------:R-:W-:Y:S01]  /*9750*/  IMAD.MOV.U32 R105, RZ, RZ, R84 ;  /* 0x000000ffff697224 */ /* 0x000fe200078e0054 */
[----:B------:R-:W-:Y:S01]  /*9760*/  HMMA.16816.F32 R56, R8, R22, R4 ;  /* 0x000000160838723c */ /* 0x000fe20000001804 */
[----:B------:R-:W-:Y:S01]  /*9770*/  FFMA.FTZ R0, R130, c[0x0][0x23c], -R0 ;  /* 0x00008f0082007a23 */ /* 0x000fe20000010800 */
[----:B------:R-:W1:Y:S01]  /*9780*/  LDSM.16.MT88.4 R20, [R185+0x16000] ;  /* 0x01600000b914783b */ /* 0x000e620000004200 */
[----:B------:R-:W-:Y:S02]  /*9790*/  IMAD.MOV.U32 R111, RZ, RZ, R103 ;  /* 0x000000ffff6f7224 */ /* 0x000fe400078e0067 */
[----:B------:R-:W-:-:S02]  /*97a0*/  IMAD.MOV.U32 R131, RZ, RZ, R108 ;  /* 0x000000ffff837224 */ /* 0x000fc400078e006c */
[----:B------:R-:W-:Y:S02]  /*97b0*/  FADD.FTZ R4, R37, R25 ;  /* 0x0000001925047221 */ /* 0x000fe40000010000 */
[----:B------:R-:W-:Y:S01]  /*97c0*/  IMAD.MOV.U32 R37, RZ, RZ, R112 ;  /* 0x000000ffff257224 */ /* 0x000fe200078e0070 */
[----:B------:R2:W-:Y:S01]  /*97d0*/  MUFU.EX2 R103, R2 ;  /* 0x0000000200677308 */ /* 0x0005e20000000800 */
[----:B------:R-:W-:Y:S01]  /*97e0*/  IMAD.MOV.U32 R112, RZ, RZ, R105 ;  /* 0x000000ffff707224 */ /* 0x000fe200078e0069 */
[----:B------:R-:W-:Y:S01]  /*97f0*/  @!P6 PRMT R214, R115, 0x5410, RZ ;  /* 0x0000541073d6e816 */ /* 0x000fe200000000ff */
[----:B------:R-:W-:Y:S01]  /*9800*/  IMAD.MOV.U32 R101, RZ, RZ, R44 ;  /* 0x000000ffff657224 */ /* 0x000fe200078e002c */
[----:B------:R-:W-:Y:S01]  /*9810*/  @!P5 PRMT R213, R128, 0x5410, RZ ;  /* 0x0000541080d5d816 */ /* 0x000fe200000000ff */
[----:B------:R-:W-:-:S03]  /*9820*/  IMAD.MOV.U32 R67, RZ, RZ, R64 ;  /* 0x000000ffff437224 */ /* 0x000fc600078e0040 */
[----:B------:R3:W4:Y:S01]  /*9830*/  MUFU.EX2 R105, R0 ;  /* 0x0000000000697308 */ /* 0x0007220000000800 */
[----:B------:R-:W-:Y:S02]  /*9840*/  IMAD.MOV.U32 R84, RZ, RZ, R75 ;  /* 0x000000ffff547224 */ /* 0x000fe400078e004b */
[----:B--2---:R-:W-:Y:S02]  /*9850*/  FADD.FTZ R2, R171, R3 ;  /* 0x00000003ab027221 */ /* 0x004fe40000010000 */
[----:B------:R-:W-:Y:S01]  /*9860*/  IMAD.MOV.U32 R113, RZ, RZ, R111 ;  /* 0x000000ffff717224 */ /* 0x000fe200078e006f */
[----:B-1----:R-:W-:Y:S01]  /*9870*/  HMMA.16816.F32 R16, R12, R20, RZ ;  /* 0x000000140c10723c */ /* 0x002fe200000018ff */
[----:B---3--:R-:W-:Y:S01]  /*9880*/  F2FP.PACK_AB R0, R107, R106 ;  /* 0x0000006a6b00723e */ /* 0x008fe200000000ff */
[----:B------:R-:W-:Y:S02]  /*9890*/  IMAD.MOV.U32 R6, RZ, RZ, R110 ;  /* 0x000000ffff067224 */ /* 0x000fe400078e006e */
[----:B------:R-:W-:Y:S01]  /*98a0*/  IMAD.MOV.U32 R7, RZ, RZ, R109 ;  /* 0x000000ffff077224 */ /* 0x000fe200078e006d */
[C---:B------:R-:W-:Y:S01]  /*98b0*/  PRMT R170, R0.reuse, 0x7632, R170 ;  /* 0x0000763200aa7816 */ /* 0x040fe200000000aa */
[----:B------:R-:W-:Y:S01]  /*98c0*/  IMAD.MOV.U32 R108, RZ, RZ, R50 ;  /* 0x000000ffff6c7224 */ /* 0x000fe200078e0032 */
[----:B------:R-:W-:Y:S01]  /*98d0*/  PRMT R171, R0, 0x7610, R171 ;  /* 0x0000761000ab7816 */ /* 0x000fe200000000ab */
[----:B------:R-:W-:Y:S01]  /*98e0*/  IMAD.MOV.U32 R115, RZ, RZ, R100 ;  /* 0x000000ffff737224 */ /* 0x000fe200078e0064 */
[----:B----4-:R-:W-:Y:S01]  /*98f0*/  F2FP.PACK_AB R0, R105, R103 ;  /* 0x000000676900723e */ /* 0x010fe200000000ff */
[----:B------:R-:W-:Y:S01]  /*9900*/  @!P3 HADD2 R130, -R170.H0_H0, -RZ.H0_H0 ;  /* 0xa00000ffaa82b230 */ /* 0x000fe20000000900 */
[----:B------:R-:W-:Y:S01]  /*9910*/  FADD.FTZ R3, R168, R4 ;  /* 0x00000004a8037221 */ /* 0x000fe20000010000 */
[----:B------:R-:W-:Y:S01]  /*9920*/  PRMT R27, R171, 0x5410, R170 ;  /* 0x00005410ab1b7816 */ /* 0x000fe200000000aa */
[----:B------:R-:W-:Y:S01]  /*9930*/  IMAD.MOV.U32 R111, RZ, RZ, R84 ;  /* 0x000000ffff6f7224 */ /* 0x000fe200078e0054 */
[C---:B------:R-:W-:Y:S01]  /*9940*/  PRMT R169, R0.reuse, 0x7610, R169 ;  /* 0x0000761000a97816 */ /* 0x040fe200000000a9 */
[----:B------:R-:W-:Y:S01]  /*9950*/  IMAD.MOV.U32 R64, RZ, RZ, R191 ;  /* 0x000000ffff407224 */ /* 0x000fe200078e00bf */
[----:B------:R-:W-:Y:S01]  /*9960*/  PRMT R168, R0, 0x7632, R168 ;  /* 0x0000763200a87816 */ /* 0x000fe200000000a8 */
[----:B------:R-:W-:Y:S01]  /*9970*/  FADD.FTZ R0, R112, R2 ;  /* 0x0000000270007221 */ /* 0x000fe20000010000 */
[----:B------:R-:W-:Y:S01]  /*9980*/  @!P3 PRMT R170, R130, 0x5410, RZ ;  /* 0x0000541082aab816 */ /* 0x000fe200000000ff */
[----:B------:R-:W-:Y:S01]  /*9990*/  IMAD.MOV.U32 R109, RZ, RZ, R51 ;  /* 0x000000ffff6d7224 */ /* 0x000fe200078e0033 */
[----:B------:R-:W-:Y:S01]  /*99a0*/  LEA R24, P3, R37, c[0x0][0x1f8], 0x1 ;  /* 0x00007e0025187a11 */ /* 0x000fe200078608ff */
[----:B------:R-:W-:Y:S01]  /*99b0*/  FADD.FTZ R2, R111, R0 ;  /* 0x000000006f027221 */ /* 0x000fe20000010000 */
[----:B------:R-:W-:Y:S01]  /*99c0*/  HSET2.LE.AND R0, R30, R252, PT ;  /* 0x000000fc1e007233 */ /* 0x000fe20003803000 */
[----:B------:R-:W-:Y:S01]  /*99d0*/  IMAD.MOV.U32 R110, RZ, RZ, R48 ;  /* 0x000000ffff6e7224 */ /* 0x000fe200078e0030 */
[----:B------:R-:W-:Y:S01]  /*99e0*/  LEA.HI.X R25, R37, c[0x0][0x1fc], R113, 0x1, P3 ;  /* 0x00007f0025197a11 */ /* 0x000fe200018f0c71 */
[----:B------:R-:W-:-:S02]  /*99f0*/  IMAD.MOV.U32 R37, RZ, RZ, R31 ;  /* 0x000000ffff257224 */ /* 0x000fc400078e001f */
[----:B------:R-:W-:Y:S01]  /*9a00*/  IMAD.MOV.U32 R100, RZ, RZ, R47 ;  /* 0x000000ffff647224 */ /* 0x000fe200078e002f */
[----:B------:R-:W1:Y:S01]  /*9a10*/  LDSM.16.MT88.4 R28, [R185+0x16800] ;  /* 0x01680000b91c783b */ /* 0x000e620000004200 */
[----:B------:R-:W-:Y:S01]  /*9a20*/  IMAD.MOV.U32 R111, RZ, RZ, R49 ;  /* 0x000000ffff6f7224 */ /* 0x000fe200078e0031 */
[----:B------:R-:W-:Y:S01]  /*9a30*/  @!P4 HADD2 R129, -R171.H0_H0, -RZ.H0_H0 ;  /* 0xa00000ffab81c230 */ /* 0x000fe20000000900 */
[----:B------:R-:W-:Y:S02]  /*9a40*/  FADD.FTZ R3, R247, R3 ;  /* 0x00000003f7037221 */ /* 0x000fe40000010000 */
[----:B------:R-:W-:Y:S02]  /*9a50*/  IMAD.MOV.U32 R75, RZ, RZ, R190 ;  /* 0x000000ffff4b7224 */ /* 0x000fe400078e00be */
[----:B------:R-:W-:Y:S01]  /*9a60*/  IMAD.MOV.U32 R84, RZ, RZ, R74 ;  /* 0x000000ffff547224 */ /* 0x000fe200078e004a */
[----:B------:R-:W-:Y:S01]  /*9a70*/  @!P2 HADD2 R135, -R169.H0_H0, -RZ.H0_H0 ;  /* 0xa00000ffa987a230 */ /* 0x000fe20000000900 */
[----:B------:R2:W5:Y:S01]  /*9a80*/  LDL.LU R191, [R1+0xf8] ;  /* 0x0000f80001bf7983 */ /* 0x0005620000300800 */
[----:B-1----:R-:W-:Y:S01]  /*9a90*/  HMMA.16816.F32 R48, R8, R28, R16 ;  /* 0x0000001c0830723c */ /* 0x002fe20000001810 */
[----:B------:R-:W-:-:S02]  /*9aa0*/  IMAD.MOV.U32 R112, RZ, RZ, R104 ;  /* 0x000000ffff707224 */ /* 0x000fc400078e0068 */
[----:B------:R-:W-:Y:S01]  /*9ab0*/  IMAD.MOV.U32 R113, RZ, RZ, R102 ;  /* 0x000000ffff717224 */ /* 0x000fe200078e0066 */
[----:B------:R-:W-:Y:S01]  /*9ac0*/  LOP3.LUT R4, R0, R42, RZ, 0xc0, !PT ;  /* 0x0000002a00047212 */ /* 0x000fe200078ec0ff */
[----:B------:R-:W-:Y:S01]  /*9ad0*/  FADD.FTZ R246, R246, R2 ;  /* 0x00000002f6f67221 */ /* 0x000fe20000010000 */
[----:B------:R-:W-:Y:S02]  /*9ae0*/  PRMT R26, R169, 0x5410, R168 ;  /* 0x00005410a91a7816 */ /* 0x000fe400000000a8 */
[----:B------:R-:W-:Y:S01]  /*9af0*/  @!P4 PRMT R171, R129, 0x5410, RZ ;  /* 0x0000541081abc816 */ /* 0x000fe200000000ff */
[----:B------:R-:W-:Y:S01]  /*9b00*/  HMMA.16816.F32 R16, R12, R22, RZ ;  /* 0x000000160c10723c */ /* 0x000fe200000018ff */
[----:B------:R-:W1:Y:S01]  /*9b10*/  LDSM.16.MT88.4 R20, [R184+0x16000] ;  /* 0x01600000b814783b */ /* 0x000e620000004200 */
[----:B------:R-:W-:Y:S02]  /*9b20*/  IMAD.MOV.U32 R104, RZ, RZ, R46 ;  /* 0x000000ffff687224 */ /* 0x000fe400078e002e */
[----:B------:R-:W-:Y:S01]  /*9b30*/  IMAD.MOV.U32 R102, RZ, RZ, R45 ;  /* 0x000000ffff667224 */ /* 0x000fe200078e002d */
[----:B------:R-:W-:Y:S01]  /*9b40*/  STG.E.U16 [R24.64+0x2], R55 ;  /* 0x0000023718007986 */ /* 0x000fe2000c101516 */
[----:B------:R-:W-:-:S02]  /*9b50*/  FADD.FTZ R247, R188, R3 ;  /* 0x00000003bcf77221 */ /* 0x000fc40000010000 */
[----:B------:R-:W-:Y:S01]  /*9b60*/  IMAD.MOV.U32 R74, RZ, RZ, R75 ;  /* 0x000000ffff4a7224 */ /* 0x000fe200078e004b */
[----:B------:R-:W-:Y:S01]  /*9b70*/  @!P1 HADD2 R134, -R168.H0_H0, -RZ.H0_H0 ;  /* 0xa00000ffa8869230 */ /* 0x000fe20000000900 */
[----:B------:R-:W-:Y:S04]  /*9b80*/  STG.E.U16 [R24.64], R85 ;  /* 0x0000005518007986 */ /* 0x000fe8000c101516 */
[----:B------:R2:W5:Y:S10]  /*9b90*/  LDL.LU R190, [R1+0xf4] ;  /* 0x0000f40001be7983 */ /* 0x0005740000300800 */
[----:B------:R-:W-:Y:S01]  /*9ba0*/  HMMA.16816.F32 R44, R8, R30, R16 ;  /* 0x0000001e082c723c */ /* 0x000fe20000001810 */
[----:B------:R-:W-:Y:S01]  /*9bb0*/  HSET2.LE.AND R0, R36, R252, PT ;  /* 0x000000fc24007233 */ /* 0x000fe20003803000 */
[----:B------:R-:W-:-:S06]  /*9bc0*/  IMAD.MOV.U32 R75, RZ, RZ, R189 ;  /* 0x000000ffff4b7224 */ /* 0x000fcc00078e00bd */
[C---:B-1----:R-:W-:Y:S01]  /*9bd0*/  HMMA.16816.F32 R28, R12.reuse, R20, RZ ;  /* 0x000000140c1c723c */ /* 0x042fe200000018ff */
[----:B------:R-:W-:Y:S01]  /*9be0*/  LOP3.LUT R5, R0, R53, RZ, 0xc0, !PT ;  /* 0x0000003500057212 */ /* 0x000fe200078ec0ff */
[--C-:B------:R-:W-:Y:S01]  /*9bf0*/  HSET2.LE.AND R2, R38, R252.reuse, PT ;  /* 0x000000fc26027233 */ /* 0x100fe20003803000 */
[----:B------:R-:W-:Y:S01]  /*9c00*/  IMAD.MOV.U32 R36, RZ, RZ, R6 ;  /* 0x000000ffff247224 */ /* 0x000fe200078e0006 */
[--C-:B------:R-:W-:Y:S02]  /*9c10*/  HSET2.LE.AND R17, R35, R252.reuse, PT ;  /* 0x000000fc23117233 */ /* 0x100fe40003803000 */
[--C-:B------:R-:W-:Y:S01]  /*9c20*/  HSET2.LE.AND R3, R33, R252.reuse, PT ;  /* 0x000000fc21037233 */ /* 0x100fe20003803000 */
[----:B------:R-:W-:Y:S01]  /*9c30*/  @!P1 PRMT R168, R134, 0x5410, RZ ;  /* 0x0000541086a89816 */ /* 0x000fe200000000ff */
[----:B------:R-:W-:Y:S01]  /*9c40*/  HMMA.16816.F32 R20, R12, R22, RZ ;  /* 0x000000160c14723c */ /* 0x000fe200000018ff */
[----:B------:R-:W1:Y:S01]  /*9c50*/  LDSM.16.MT88.4 R12, [R184+0x16800] ;  /* 0x01680000b80c783b */ /* 0x000e620000004200 */
[--C-:B------:R-:W-:Y:S01]  /*9c60*/  HSET2.LE.AND R0, R39, R252.reuse, PT ;  /* 0x000000fc27007233 */ /* 0x100fe20003803000 */
[----:B------:R-:W-:Y:S01]  /*9c70*/  IMAD.MOV.U32 R38, RZ, RZ, R7 ;  /* 0x000000ffff267224 */ /* 0x000fe200078e0007 */
[----:B------:R-:W-:Y:S01]  /*9c80*/  LOP3.LUT R7, R2, R43, RZ, 0xc0, !PT ;  /* 0x0000002b02077212 */ /* 0x000fe200078ec0ff */
[--C-:B------:R-:W-:Y:S01]  /*9c90*/  HSET2.LE.AND R18, R34, R252.reuse, PT ;  /* 0x000000fc22127233 */ /* 0x100fe20003803000 */
[----:B------:R-:W-:Y:S01]  /*9ca0*/  @!P2 PRMT R169, R135, 0x5410, RZ ;  /* 0x0000541087a9a816 */ /* 0x000fe200000000ff */
[----:B------:R-:W-:Y:S01]  /*9cb0*/  HSET2.LE.AND R16, R32, R252, PT ;  /* 0x000000fc20107233 */ /* 0x000fe20003803000 */
[----:B------:R2:W5:Y:S01]  /*9cc0*/  LDL.LU R189, [R1+0xf0] ;  /* 0x0000f00001bd7983 */ /* 0x0005620000300800 */
[----:B------:R-:W-:Y:S01]  /*9cd0*/  LOP3.LUT R130, R17, R27, RZ, 0xc0, !PT ;  /* 0x0000001b11827212 */ /* 0x000fe200078ec0ff */
[----:B------:R-:W-:-:S02]  /*9ce0*/  IMAD.MOV.U32 R33, RZ, RZ, R187 ;  /* 0x000000ffff217224 */ /* 0x000fc400078e00bb */
[----:B------:R-:W-:Y:S01]  /*9cf0*/  IMAD.MOV.U32 R35, RZ, RZ, R181 ;  /* 0x000000ffff237224 */ /* 0x000fe200078e00b5 */
[----:B------:R-:W-:Y:S01]  /*9d00*/  LOP3.LUT R128, R3, R41, RZ, 0xc0, !PT ;  /* 0x0000002903807212 */ /* 0x000fe200078ec0ff */
[----:B------:R-:W-:Y:S02]  /*9d10*/  IMAD.MOV.U32 R134, RZ, RZ, c[0x0][0x228] ;  /* 0x00008a00ff867624 */ /* 0x000fe400078e00ff */
[C---:B-1----:R-:W-:Y:S08]  /*9d20*/  HMMA.16816.F32 R28, R8.reuse, R12, R28 ;  /* 0x0000000c081c723c */ /* 0x042ff0000000181c */
[----:B------:R-:W-:Y:S01]  /*9d30*/  HMMA.16816.F32 R20, R8, R14, R20 ;  /* 0x0000000e0814723c */ /* 0x000fe20000001814 */
[----:B------:R-:W1:Y:S01]  /*9d40*/  LDSM.16.MT88.4 R8, [R182+0x11000] ;  /* 0x01100000b608783b */ /* 0x000e620000004200 */
[----:B------:R-:W-:Y:S01]  /*9d50*/  LOP3.LUT R6, R0, R52, RZ, 0xc0, !PT ;  /* 0x0000003400067212 */ /* 0x000fe200078ec0ff */
[----:B------:R-:W-:Y:S01]  /*9d60*/  IMAD.MOV.U32 R39, RZ, RZ, R131 ;  /* 0x000000ffff277224 */ /* 0x000fe200078e0083 */
[----:B------:R-:W-:Y:S01]  /*9d70*/  LOP3.LUT R129, R16, R40, RZ, 0xc0, !PT ;  /* 0x0000002810817212 */ /* 0x000fe200078ec0ff */
[----:B------:R-:W3:Y:S01]  /*9d80*/  LDSM.16.MT88.4 R12, [R183+0x11000] ;  /* 0x01100000b70c783b */ /* 0x000ee20000004200 */
[----:B------:R-:W-:Y:S01]  /*9d90*/  LOP3.LUT R131, R18, R26, RZ, 0xc0, !PT ;  /* 0x0000001a12837212 */ /* 0x000fe200078ec0ff */
[----:B------:R-:W-:-:S02]  /*9da0*/  IMAD.MOV.U32 R32, RZ, RZ, R104 ;  /* 0x000000ffff207224 */ /* 0x000fc400078e0068 */
[----:B------:R-:W-:Y:S01]  /*9db0*/  IMAD.MOV.U32 R34, RZ, RZ, R186 ;  /* 0x000000ffff227224 */ /* 0x000fe200078e00ba */
[----:B------:R2:W5:Y:S01]  /*9dc0*/  LDL.LU R188, [R1+0xec] ;  /* 0x0000ec0001bc7983 */ /* 0x0005620000300800 */
[----:B------:R-:W-:Y:S01]  /*9dd0*/  IMAD.SHL.U32 R134, R134, 0x8, RZ ;  /* 0x0000000886867824 */ /* 0x000fe200078e00ff */
[C---:B-1----:R-:W-:Y:S08]  /*9de0*/  HMMA.16816.F32 R164, R4.reuse, R8, R164 ;  /* 0x0000000804a4723c */ /* 0x042ff000000018a4 */
[C---:B------:R-:W-:Y:S01]  /*9df0*/  HMMA.16816.F32 R16, R4.reuse, R10, R148 ;  /* 0x0000000a0410723c */ /* 0x040fe20000001894 */
[----:B------:R-:W1:Y:S07]  /*9e00*/  LDSM.16.MT88.4 R8, [R185+0x11000] ;  /* 0x01100000b908783b */ /* 0x000e6e0000004200 */
[C---:B---3--:R-:W-:Y:S01]  /*9e10*/  HMMA.16816.F32 R156, R4.reuse, R12, R156 ;  /* 0x0000000c049c723c */ /* 0x048fe2000000189c */
[----:B------:R-:W-:Y:S01]  /*9e20*/  IMAD.MOV.U32 R104, RZ, RZ, R99 ;  /* 0x000000ffff687224 */ /* 0x000fe200078e0063 */
[----:B------:R2:W5:Y:S06]  /*9e30*/  LDL.LU R187, [R1+0xe8] ;  /* 0x0000e80001bb7983 */ /* 0x00056c0000300800 */
[----:B------:R-:W-:Y:S01]  /*9e40*/  HMMA.16816.F32 R32, R4, R14, R32 ;  /* 0x0000000e0420723c */ /* 0x000fe20000001820 */
[----:B------:R-:W3:Y:S01]  /*9e50*/  LDSM.16.MT88.4 R12, [R184+0x11000] ;  /* 0x01100000b80c783b */ /* 0x000ee20000004200 */
[----:B------:R-:W-:-:S03]  /*9e60*/  IMAD.WIDE R134, R134, 0x2, R24 ;  /* 0x0000000286867825 */ /* 0x000fc600078e0218 */
[----:B------:R2:W5:Y:S03]  /*9e70*/  LDL.LU R186, [R1+0xe4] ;  /* 0x0000e40001ba7983 */ /* 0x0005660000300800 */
[C---:B-1----:R-:W-:Y:S08]  /*9e80*/  HMMA.16816.F32 R148, R4.reuse, R8, R36 ;  /* 0x000000080494723c */ /* 0x042ff00000001824 */
[C---:B---3--:R-:W-:Y:S08]  /*9e90*/  HMMA.16816.F32 R140, R4.reuse, R12, R140 ;  /* 0x0000000c048c723c */ /* 0x048ff0000000188c */
[----:B------:R-:W-:Y:S01]  /*9ea0*/  HMMA.16816.F32 R40, R4, R14, R112 ;  /* 0x0000000e0428723c */ /* 0x000fe20000001870 */
[----:B------:R-:W-:Y:S01]  /*9eb0*/  LDSM.16.MT88.4 R12, [R183+0x13000] ;  /* 0x01300000b70c783b */ /* 0x000fe20000004200 */
[----:B------:R-:W-:-:S02]  /*9ec0*/  IMAD.MOV.U32 R2, RZ, RZ, R84 ;  /* 0x000000ffff027224 */ /* 0x000fc400078e0054 */
[----:B------:R-:W-:Y:S01]  /*9ed0*/  IMAD.MOV.U32 R0, RZ, RZ, R89 ;  /* 0x000000ffff007224 */ /* 0x000fe200078e0059 */
[----:B------:R-:W-:Y:S03]  /*9ee0*/  STG.E.U16 [R134.64], R88 ;  /* 0x0000005886007986 */ /* 0x000fe6000c101516 */
[----:B------:R-:W-:Y:S01]  /*9ef0*/  HMMA.16816.F32 R36, R4, R10, R108 ;  /* 0x0000000a0424723c */ /* 0x000fe2000000186c */
[----:B------:R-:W1:Y:S04]  /*9f00*/  LDSM.16.MT88.4 R8, [R182+0x13000] ;  /* 0x01300000b608783b */ /* 0x000e680000004200 */
[----:B------:R-:W-:Y:S02]  /*9f10*/  STG.E.U16 [R134.64+0x2], R87 ;  /* 0x0000025786007986 */ /* 0x000fe4000c101516 */
[----:B------:R-:W-:-:S02]  /*9f20*/  IMAD.MOV.U32 R109, RZ, RZ, R100 ;  /* 0x000000ffff6d7224 */ /* 0x000fc400078e0064 */
[----:B------:R-:W-:Y:S01]  /*9f30*/  IMAD.MOV.U32 R100, RZ, RZ, R54 ;  /* 0x000000ffff647224 */ /* 0x000fe200078e0036 */
[----:B------:R2:W5:Y:S01]  /*9f40*/  LDL.LU R181, [R1+0xe0] ;  /* 0x0000e00001b57983 */ /* 0x0005620000300800 */
[C---:B-1----:R-:W-:Y:S08]  /*9f50*/  HMMA.16816.F32 R52, R4.reuse, R8, R68 ;  /* 0x000000080434723c */ /* 0x042ff00000001844 */
[C---:B------:R-:W-:Y:S01]  /*9f60*/  HMMA.16816.F32 R60, R4.reuse, R10, R60 ;  /* 0x0000000a043c723c */ /* 0x040fe2000000183c */
[----:B------:R-:W1:Y:S07]  /*9f70*/  LDSM.16.MT88.4 R8, [R185+0x13000] ;  /* 0x01300000b908783b */ /* 0x000e6e0000004200 */
[C---:B------:R-:W-:Y:S08]  /*9f80*/  HMMA.16816.F32 R64, R4.reuse, R12, R64 ;  /* 0x0000000c0440723c */ /* 0x040ff00000001840 */
[C---:B------:R-:W-:Y:S01]  /*9f90*/  HMMA.16816.F32 R68, R4.reuse, R14, R92 ;  /* 0x0000000e0444723c */ /* 0x040fe2000000185c */
[----:B------:R-:W3:Y:S07]  /*9fa0*/  LDSM.16.MT88.4 R12, [R184+0x13000] ;  /* 0x01300000b80c783b */ /* 0x000eee0000004200 */
[C---:B-1----:R-:W-:Y:S08]  /*9fb0*/  HMMA.16816.F32 R72, R4.reuse, R8, R72 ;  /* 0x000000080448723c */ /* 0x042ff00000001848 */
[----:B------:R-:W-:Y:S01]  /*9fc0*/  HMMA.16816.F32 R76, R4, R10, R76 ;  /* 0x0000000a044c723c */ /* 0x000fe2000000184c */
[----:B------:R-:W1:Y:S01]  /*9fd0*/  LDSM.16.MT88.4 R8, [R182+0x15000] ;  /* 0x01500000b608783b */ /* 0x000e620000004200 */
[----:B------:R-:W-:-:S02]  /*9fe0*/  IMAD.MOV.U32 R111, RZ, RZ, R102 ;  /* 0x000000ffff6f7224 */ /* 0x000fc400078e0066 */
[----:B------:R-:W-:Y:S02]  /*9ff0*/  IMAD.MOV.U32 R110, RZ, RZ, R101 ;  /* 0x000000ffff6e7224 */ /* 0x000fe400078e0065 */
[----:B------:R-:W-:Y:S02]  /*a000*/  IMAD.MOV.U32 R108, RZ, RZ, R96 ;  /* 0x000000ffff6c7224 */ /* 0x000fe400078e0060 */
[----:B------:R-:W-:Y:S02]  /*a010*/  IMAD.MOV.U32 R102, RZ, RZ, R97 ;  /* 0x000000ffff667224 */ /* 0x000fe400078e0061 */
[----:B------:R-:W-:Y:S02]  /*a020*/  IMAD.MOV.U32 R101, RZ, RZ, R98 ;  /* 0x000000ffff657224 */ /* 0x000fe400078e0062 */
[----:B------:R-:W-:Y:S02]  /*a030*/  IMAD.MOV.U32 R114, RZ, RZ, R91 ;  /* 0x000000ffff727224 */ /* 0x000fe400078e005b */
[----:B------:R-:W-:-:S02]  /*a040*/  IMAD.MOV.U32 R113, RZ, RZ, R90 ;  /* 0x000000ffff717224 */ /* 0x000fc400078e005a */
[----:B------:R-:W-:Y:S01]  /*a050*/  IMAD.MOV.U32 R112, RZ, RZ, R86 ;  /* 0x000000ffff707224 */ /* 0x000fe200078e0056 */
[C---:B---3--:R-:W-:Y:S08]  /*a060*/  HMMA.16816.F32 R88, R4.reuse, R14, R240 ;  /* 0x0000000e0458723c */ /* 0x048ff000000018f0 */
        /* <DEDUP_REMOVED lines=15> */
[----:B---3--:R-:W-:Y:S01]  /*a160*/  HMMA.16816.F32 R104, R4, R14, R160 ;  /* 0x0000000e0468723c */ /* 0x008fe200000018a0 */
[----:B------:R-:W-:Y:S01]  /*a170*/  IMAD.MOV.U32 R249, RZ, RZ, R101 ;  /* 0x000000fffff97224 */ /* 0x000fe200078e0065 */
[----:B------:R-:W-:Y:S01]  /*a180*/  LDSM.16.MT88.4 R160, [R182+0x11800] ;  /* 0x01180000b6a0783b */ /* 0x000fe20000004200 */
[----:B------:R-:W-:-:S05]  /*a190*/  IMAD.MOV.U32 R248, RZ, RZ, R100 ;  /* 0x000000fffff87224 */ /* 0x000fca00078e0064 */
[C---:B------:R-:W-:Y:S01]  /*a1a0*/  HMMA.16816.F32 R100, R4.reuse, R12, R236 ;  /* 0x0000000c0464723c */ /* 0x040fe200000018ec */
[----:B------:R-:W3:Y:S07]  /*a1b0*/  LDSM.16.MT88.4 R12, [R184+0x15000] ;  /* 0x01500000b80c783b */ /* 0x000eee0000004200 */
[----:B-1----:R-:W-:Y:S07]  /*a1c0*/  HMMA.16816.F32 R108, R4, R8, R144 ;  /* 0x00000008046c723c */ /* 0x002fee0000001890 */
[----:B------:R-:W-:-:S02]  /*a1d0*/  IMAD.MOV.U32 R145, RZ, RZ, R114 ;  /* 0x000000ffff917224 */ /* 0x000fc400078e0072 */
[----:B------:R-:W-:Y:S02]  /*a1e0*/  IMAD.MOV.U32 R146, RZ, RZ, R113 ;  /* 0x000000ffff927224 */ /* 0x000fe400078e0071 */
[----:B------:R-:W-:Y:S02]  /*a1f0*/  IMAD.MOV.U32 R147, RZ, RZ, R112 ;  /* 0x000000ffff937224 */ /* 0x000fe400078e0070 */
[C---:B------:R-:W-:Y:S01]  /*a200*/  HMMA.16816.F32 R112, R4.reuse, R10, R136 ;  /* 0x0000000a0470723c */ /* 0x040fe20000001888 */
[----:B------:R-:W1:Y:S04]  /*a210*/  LDSM.16.MT88.4 R8, [R182+0x17000] ;  /* 0x01700000b608783b */ /* 0x000e680000004200 */
[----:B------:R-:W-:Y:S03]  /*a220*/  LDSM.16.MT88.4 R136, [R184+0x11800] ;  /* 0x01180000b888783b */ /* 0x000fe60000004200 */
[C---:B---3--:R-:W-:Y:S08]  /*a230*/  HMMA.16816.F32 R116, R4.reuse, R12, R116 ;  /* 0x0000000c0474723c */ /* 0x048ff00000001874 */
[C---:B------:R-:W-:Y:S01]  /*a240*/  HMMA.16816.F32 R120, R4.reuse, R14, R120 ;  /* 0x0000000e0478723c */ /* 0x040fe20000001878 */
[----:B------:R-:W3:Y:S07]  /*a250*/  LDSM.16.MT88.4 R12, [R183+0x17000] ;  /* 0x01700000b70c783b */ /* 0x000eee0000004200 */
[C---:B-1----:R-:W-:Y:S08]  /*a260*/  HMMA.16816.F32 R224, R4.reuse, R8, R224 ;  /* 0x0000000804e0723c */ /* 0x042ff000000018e0 */
[C---:B------:R-:W-:Y:S01]  /*a270*/  HMMA.16816.F32 R124, R4.reuse, R10, R124 ;  /* 0x0000000a047c723c */ /* 0x040fe2000000187c */
[----:B------:R-:W1:Y:S07]  /*a280*/  LDSM.16.MT88.4 R8, [R185+0x17000] ;  /* 0x01700000b908783b */ /* 0x000e6e0000004200 */
[C---:B---3--:R-:W-:Y:S01]  /*a290*/  HMMA.16816.F32 R240, R4.reuse, R12, R80 ;  /* 0x0000000c04f0723c */ /* 0x048fe20000001850 */
[----:B------:R-:W-:Y:S07]  /*a2a0*/  LDSM.16.MT88.4 R80, [R183+0x15800] ;  /* 0x01580000b750783b */ /* 0x000fee0000004200 */
[C---:B------:R-:W-:Y:S01]  /*a2b0*/  HMMA.16816.F32 R236, R4.reuse, R14, R56 ;  /* 0x0000000e04ec723c */ /* 0x040fe20000001838 */
[----:B------:R-:W-:Y:S07]  /*a2c0*/  LDSM.16.MT88.4 R56, [R185+0x13800] ;  /* 0x01380000b938783b */ /* 0x000fee0000004200 */
[C---:B-1----:R-:W-:Y:S01]  /*a2d0*/  HMMA.16816.F32 R228, R4.reuse, R8, R48 ;  /* 0x0000000804e4723c */ /* 0x042fe20000001830 */
[----:B------:R-:W-:Y:S07]  /*a2e0*/  LDSM.16.MT88.4 R48, [R183+0x13800] ;  /* 0x01380000b730783b */ /* 0x000fee0000004200 */
[----:B------:R-:W-:Y:S01]  /*a2f0*/  HMMA.16816.F32 R12, R4, R10, R44 ;  /* 0x0000000a040c723c */ /* 0x000fe2000000182c */
[----:B------:R-:W1:Y:S07]  /*a300*/  LDSM.16.MT88.4 R8, [R184+0x17000] ;  /* 0x01700000b808783b */ /* 0x000e6e0000004200 */
        /* <DEDUP_REMOVED lines=9> */
[----:B------:R-:W1:Y:S01]  /*a3a0*/  LDSM.16.MT88.4 R144, [R185+0x11800] ;  /* 0x01180000b990783b */ /* 0x000e620000004200 */
[C---:B------:R-:W-:Y:S03]  /*a3b0*/  HMMA.16816.F32 R44, R128.reuse, R48, R64 ;  /* 0x00000030802c723c */ /* 0x040fe60000001840 */
[----:B------:R-:W3:Y:S05]  /*a3c0*/  LDSM.16.MT88.4 R64, [R184+0x13800] ;  /* 0x01380000b840783b */ /* 0x000eea0000004200 */
[C---:B-1----:R-:W-:Y:S08]  /*a3d0*/  HMMA.16816.F32 R148, R128.reuse, R144, R148 ;  /* 0x000000908094723c */ /* 0x042ff00000001894 */
[C---:B------:R-:W-:Y:S08]  /*a3e0*/  HMMA.16816.F32 R144, R128.reuse, R146, R36 ;  /* 0x000000928090723c */ /* 0x040ff00000001824 */
[C---:B------:R-:W-:Y:S08]  /*a3f0*/  HMMA.16816.F32 R36, R128.reuse, R40, R52 ;  /* 0x000000288024723c */ /* 0x040ff00000001834 */
[C---:B------:R-:W-:Y:S01]  /*a400*/  HMMA.16816.F32 R52, R128.reuse, R56, R72 ;  /* 0x000000388034723c */ /* 0x040fe20000001848 */
[----:B------:R-:W1:Y:S07]  /*a410*/  LDSM.16.MT88.4 R72, [R182+0x15800] ;  /* 0x01580000b648783b */ /* 0x000e6e0000004200 */
[C---:B------:R-:W-:Y:S08]  /*a420*/  HMMA.16816.F32 R40, R128.reuse, R42, R60 ;  /* 0x0000002a8028723c */ /* 0x040ff0000000183c */
[C---:B------:R-:W-:Y:S08]  /*a430*/  HMMA.16816.F32 R48, R128.reuse, R50, R68 ;  /* 0x000000328030723c */ /* 0x040ff00000001844 */
[C---:B---3--:R-:W-:Y:S08]  /*a440*/  HMMA.16816.F32 R60, R128.reuse, R64, R84 ;  /* 0x00000040803c723c */ /* 0x048ff00000001854 */
[C---:B------:R-:W-:Y:S01]  /*a450*/  HMMA.16816.F32 R64, R128.reuse, R66, R88 ;  /* 0x000000428040723c */ /* 0x040fe20000001858 */
[----:B------:R-:W3:Y:S07]  /*a460*/  LDSM.16.MT88.4 R88, [R185+0x15800] ;  /* 0x01580000b958783b */ /* 0x000eee0000004200 */
[C---:B-1----:R-:W-:Y:S08]  /*a470*/  HMMA.16816.F32 R68, R128.reuse, R72, R92 ;  /* 0x000000488044723c */ /* 0x042ff0000000185c */
[----:B------:R-:W-:Y:S01]  /*a480*/  HMMA.16816.F32 R72, R128, R74, R96 ;  /* 0x0000004a8048723c */ /* 0x000fe20000001860 */
[----:B------:R-:W1:Y:S01]  /*a490*/  LDSM.16.MT88.4 R96, [R184+0x15800] ;  /* 0x01580000b860783b */ /* 0x000e620000004200 */
[----:B------:R-:W-:-:S06]  /*a4a0*/  FADD.FTZ R2, R2, R247 ;  /* 0x000000f702027221 */ /* 0x000fcc0000010000 */
[----:B------:R-:W-:Y:S01]  /*a4b0*/  HMMA.16816.F32 R164, R128, R160, R164 ;  /* 0x000000a080a4723c */ /* 0x000fe200000018a4 */
[----:B------:R-:W-:-:S07]  /*a4c0*/  FADD.FTZ R0, R0, R246 ;  /* 0x000000f600007221 */ /* 0x000fce0000010000 */
[----:B------:R-:W-:Y:S07]  /*a4d0*/  HMMA.16816.F32 R160, R128, R162, R16 ;  /* 0x000000a280a0723c */ /* 0x000fee0000001810 */
[----:B------:R-:W-:Y:S02]  /*a4e0*/  IMAD.MOV.U32 R17, RZ, RZ, R155 ;  /* 0x000000ffff117224 */ /* 0x000fe400078e009b */
[----:B------:R-:W-:Y:S02]  /*a4f0*/  IMAD.MOV.U32 R18, RZ, RZ, R154 ;  /* 0x000000ffff127224 */ /* 0x000fe400078e009a */
[----:B------:R-:W-:-:S02]  /*a500*/  IMAD.MOV.U32 R19, RZ, RZ, R153 ;  /* 0x000000ffff137224 */ /* 0x000fc400078e0099 */
[----:B------:R-:W-:Y:S01]  /*a510*/  FADD.FTZ R2, R17, R2 ;  /* 0x0000000211027221 */ /* 0x000fe20000010000 */
[----:B------:R-:W-:Y:S01]  /*a520*/  HMMA.16816.F32 R56, R128, R58, R76 ;  /* 0x0000003a8038723c */ /* 0x000fe2000000184c */
[----:B------:R-:W-:Y:S02]  /*a530*/  IMAD.MOV.U32 R10, RZ, RZ, R152 ;  /* 0x000000ffff0a7224 */ /* 0x000fe400078e0098 */
[----:B------:R-:W-:Y:S01]  /*a540*/  FADD.FTZ R0, R18, R0 ;  /* 0x0000000012007221 */ /* 0x000fe20000010000 */
[----:B------:R-:W-:Y:S01]  /*a550*/  LDSM.16.MT88.4 R152, [R183+0x11800] ;  /* 0x01180000b798783b */ /* 0x000fe20000004200 */
[----:B------:R-:W-:-:S03]  /*a560*/  FADD.FTZ R2, R19, R2 ;  /* 0x0000000213027221 */ /* 0x000fc60000010000 */
[----:B------:R-:W-:Y:S01]  /*a570*/  HMMA.16816.F32 R76, R128, R80, R100 ;  /* 0x00000050804c723c */ /* 0x000fe20000001864 */
[----:B------:R-:W-:Y:S02]  /*a580*/  FADD.FTZ R0, R10, R0 ;  /* 0x000000000a007221 */ /* 0x000fe40000010000 */
[----:B------:R-:W-:-:S05]  /*a590*/  FADD.FTZ R2, R11, R2 ;  /* 0x000000020b027221 */ /* 0x000fca0000010000 */
[----:B------:R-:W-:Y:S01]  /*a5a0*/  HMMA.16816.F32 R80, R128, R82, R104 ;  /* 0x000000528050723c */ /* 0x000fe20000001868 */
[----:B------:R-:W4:Y:S01]  /*a5b0*/  LDSM.16.MT88.4 R104, [R182+0x17800] ;  /* 0x01780000b668783b */ /* 0x000f220000004200 */
[----:B------:R-:W-:-:S06]  /*a5c0*/  FADD.FTZ R0, R8, R0 ;  /* 0x0000000008007221 */ /* 0x000fcc0000010000 */
[----:B---3--:R-:W-:Y:S01]  /*a5d0*/  HMMA.16816.F32 R84, R128, R88, R108 ;  /* 0x000000588054723c */ /* 0x008fe2000000186c */
[----:B------:R-:W-:-:S07]  /*a5e0*/  FADD.FTZ R2, R9, R2 ;  /* 0x0000000209027221 */ /* 0x000fce0000010000 */
[C---:B-1----:R-:W-:Y:S08]  /*a5f0*/  HMMA.16816.F32 R92, R128.reuse, R96, R116 ;  /* 0x00000060805c723c */ /* 0x042ff00000001874 */
[C---:B------:R-:W-:Y:S01]  /*a600*/  HMMA.16816.F32 R88, R128.reuse, R90, R112 ;  /* 0x0000005a8058723c */ /* 0x040fe20000001870 */
[----:B------:R-:W1:Y:S07]  /*a610*/  LDSM.16.MT88.4 R112, [R183+0x17800] ;  /* 0x01780000b770783b */ /* 0x000e6e0000004200 */
[----:B------:R-:W-:Y:S01]  /*a620*/  HMMA.16816.F32 R96, R128, R98, R120 ;  /* 0x000000628060723c */ /* 0x000fe20000001878 */
[----:B------:R-:W3:Y:S01]  /*a630*/  LDSM.16.MT88.4 R120, [R185+0x17800] ;  /* 0x01780000b978783b */ /* 0x000ee20000004200 */
[----:B------:R-:W-:-:S02]  /*a640*/  FADD.FTZ R0, R248, R0 ;  /* 0x00000000f8007221 */ /* 0x000fc40000010000 */
[----:B------:R-:W-:Y:S01]  /*a650*/  FADD.FTZ R2, R249, R2 ;  /* 0x00000002f9027221 */ /* 0x000fe20000010000 */
[----:B------:R-:W-:Y:S01]  /*a660*/  STG.E.U16 [R24.64+0x10], R245 ;  /* 0x000010f518007986 */ /* 0x000fe2000c101516 */
[----:B------:R-:W-:Y:S02]  /*a670*/  FADD.FTZ R0, R250, R0 ;  /* 0x00000000fa007221 */ /* 0x000fe40000010000 */
[----:B------:R-:W-:Y:S01]  /*a680*/  FADD.FTZ R2, R251, R2 ;  /* 0x00000002fb027221 */ /* 0x000fe20000010000 */
[----:B------:R-:W-:Y:S01]  /*a690*/  STG.E.U16 [R24.64+0x12], R244 ;  /* 0x000012f418007986 */ /* 0x000fe2000c101516 */
[----:B------:R-:W-:-:S03]  /*a6a0*/  FADD.FTZ R0, R26, R0 ;  /* 0x000000001a007221 */ /* 0x000fc60000010000 */
        /* <DEDUP_REMOVED lines=27> */
[----:B------:R2:W-:Y:S04]  /*a860*/  STL [R1+0x88], R3 ;  /* 0x0000880301007387 */ /* 0x0005e80000100800 */
[----:B------:R2:W-:Y:S04]  /*a870*/  STG.E.U16 [R134.64+0x70], R169 ;  /* 0x000070a986007986 */ /* 0x0005e8000c101516 */
[----:B------:R2:W-:Y:S04]  /*a880*/  STG.E.U16 [R134.64+0x72], R168 ;  /* 0x000072a886007986 */ /* 0x0005e8000c101516 */
[----:B------:R2:W-:Y:S01]  /*a890*/  STL [R1+0x8c], R0 ;  /* 0x00008c0001007387 */ /* 0x0005e20000100800 */
[----:B----4-:R-:W-:Y:S01]  /*a8a0*/  HMMA.16816.F32 R100, R128, R104, R224 ;  /* 0x000000688064723c */ /* 0x010fe200000018e0 */
[----:B-1----:R-:W-:-:S07]  /*a8b0*/  IADD3 R210, P1, R24, -0x80, RZ ;  /* 0xffffff8018d27810 */ /* 0x002fce0007f3e0ff */
[----:B------:R-:W-:Y:S01]  /*a8c0*/  HMMA.16816.F32 R156, R128, R152, R156 ;  /* 0x00000098809c723c */ /* 0x000fe2000000189c */
[----:B------:R-:W-:-:S07]  /*a8d0*/  IADD3.X R211, R25, -0x1, RZ, P1, !PT ;  /* 0xffffffff19d37810 */ /* 0x000fce0000ffe4ff */
[C---:B------:R-:W-:Y:S08]  /*a8e0*/  HMMA.16816.F32 R104, R128.reuse, R106, R124 ;  /* 0x0000006a8068723c */ /* 0x040ff0000000187c */
[C---:B------:R-:W-:Y:S08]  /*a8f0*/  HMMA.16816.F32 R108, R128.reuse, R112, R240 ;  /* 0x00000070806c723c */ /* 0x040ff000000018f0 */
[C---:B---3--:R-:W-:Y:S08]  /*a900*/  HMMA.16816.F32 R116, R128.reuse, R120, R228 ;  /* 0x000000788074723c */ /* 0x048ff000000018e4 */
[C---:B------:R-:W-:Y:S08]  /*a910*/  HMMA.16816.F32 R152, R128.reuse, R154, R32 ;  /* 0x0000009a8098723c */ /* 0x040ff00000001820 */
[C---:B------:R-:W-:Y:S08]  /*a920*/  HMMA.16816.F32 R112, R128.reuse, R114, R236 ;  /* 0x000000728070723c */ /* 0x040ff000000018ec */
[C---:B------:R-:W-:Y:S08]  /*a930*/  HMMA.16816.F32 R120, R128.reuse, R122, R12 ;  /* 0x0000007a8078723c */ /* 0x040ff0000000180c */
[C---:B------:R-:W-:Y:S08]  /*a940*/  HMMA.16816.F32 R124, R128.reuse, R4, R28 ;  /* 0x00000004807c723c */ /* 0x040ff0000000181c */
[----:B------:R-:W-:Y:S01]  /*a950*/  HMMA.16816.F32 R128, R128, R6, R20 ;  /* 0x000000068080723c */ /* 0x000fe20000001814 */
[----:B------:R-:W-:Y:S07]  /*a960*/  @!P0 BRA `(.L_x_1225) ;  /* 0x000081f000008947 */ /* 0x000fee0003800000 */
[----:B--2---:R-:W2:Y:S04]  /*a970*/  LDL R3, [R1+0xac] ;  /* 0x0000ac0001037983 */ /* 0x004ea80000100800 */
[----:B------:R-:W3:Y:S04]  /*a980*/  LDL.64 R8, [R1+0x98] ;  /* 0x0000980001087983 */ /* 0x000ee80000100a00 */
[----:B------:R-:W4:Y:S04]  /*a990*/  LDL.64 R250, [R1+0xc8] ;  /* 0x0000c80001fa7983 */ /* 0x000f280000100a00 */
[----:B------:R-:W4:Y:S04]  /*a9a0*/  LDL.64 R26, [R1+0xd0] ;  /* 0x0000d000011a7983 */ /* 0x000f280000100a00 */
[----:B------:R-:W4:Y:S01]  /*a9b0*/  LDL R252, [R1+0xb0] ;  /* 0x0000b00001fc7983 */ /* 0x000f220000100800 */
[----:B------:R-:W-:Y:S01]  /*a9c0*/  UIADD3 UR7, UR10, -0x2, URZ ;  /* 0xfffffffe0a077890 */ /* 0x000fe2000fffe03f */
[----:B------:R-:W-:-:S04]  /*a9d0*/  DEPBAR.LE SB0, 0x0 ;  /* 0x000080000000791a */ /* 0x000fc80000000000 */
[----:B--2---:R-:W-:Y:S02]  /*a9e0*/  IMAD.MOV.U32 R249, RZ, RZ, R3 ;  /* 0x000000fffff97224 */ /* 0x004fe400078e0003 */
[----:B------:R-:W2:Y:S01]  /*a9f0*/  LDL R3, [R1+0xa8] ;  /* 0x0000a80001037983 */ /* 0x000ea20000100800 */
[----:B---3--:R-:W-:Y:S01]  /*aa00*/  ISETP.GE.AND P6, PT, R8, c[0x0][0x220], PT ;  /* 0x0000880008007a0c */ /* 0x008fe20003fc6270 */
[----:B------:R-:W-:Y:S02]  /*aa10*/  USHF.R.S32.HI UR5, URZ, 0x1f, UR7 ;  /* 0x0000001f3f057899 */ /* 0x000fe40008011407 */
[----:B------:R-:W-:Y:S01]  /*aa20*/  BAR.SYNC.DEFER_BLOCKING 0x0 ;  /* 0x0000000000007b1d */ /* 0x000fe20000010000 */
[----:B------:R-:W-:Y:S01]  /*aa30*/  UIMAD UR4, UR27, UR7, URZ ;  /* 0x000000071b0472a4 */ /* 0x000fe2000f8e023f */
[----:B------:R-:W-:Y:S01]  /*aa40*/  IMAD.U32 R0, RZ, RZ, UR7 ;  /* 0x00000007ff007e24 */ /* 0x000fe2000f8e00ff */
[----:B------:R-:W-:Y:S01]  /*aa50*/  ISETP.GE.AND P5, PT, R249, c[0x0][0x220], PT ;  /* 0x00008800f9007a0c */ /* 0x000fe20003fa6270 */
[----:B----4-:R-:W-:Y:S01]  /*aa60*/  IMAD.MOV.U32 R2, RZ, RZ, R26 ;  /* 0x000000ffff027224 */ /* 0x010fe200078e001a */
[----:B------:R-:W-:Y:S01]  /*aa70*/  UIMAD UR4, UR5, UR9, UR4 ;  /* 0x00000009050472a4 */ /* 0x000fe2000f8e0204 */
[----:B------:R-:W-:-:S04]  /*aa80*/  ISETP.GE.AND P3, PT, R252, c[0x0][0x220], PT ;  /* 0x00008800fc007a0c */ /* 0x000fc80003f66270 */
[----:B------:R-:W-:Y:S01]  /*aa90*/  @P6 STS.128 [R208+0x10000], RZ ;  /* 0x010000ffd0006388 */ /* 0x000fe20000000c00 */
[----:B--2---:R-:W-:Y:S01]  /*aaa0*/  ISETP.GE.AND P4, PT, R3, c[0x0][0x220], PT ;  /* 0x0000880003007a0c */ /* 0x004fe20003f86270 */
[----:B------:R-:W-:-:S04]  /*aab0*/  IMAD.MOV.U32 R3, RZ, RZ, R251 ;  /* 0x000000ffff037224 */ /* 0x000fc800078e00fb */
[----:B------:R-:W-:-:S05]  /*aac0*/  IMAD.WIDE.U32 R2, R0, UR9, R2 ;  /* 0x0000000900027c25 */ /* 0x000fca000f8e0002 */
[----:B------:R-:W-:Y:S02]  /*aad0*/  IADD3 R0, R3, UR4, RZ ;  /* 0x0000000403007c10 */ /* 0x000fe4000fffe0ff */
[C---:B------:R-:W-:Y:S02]  /*aae0*/  @!P6 LEA R134, P2, R2.reuse, c[0x0][0x170], 0x1 ;  /* 0x00005c000286ea11 */ /* 0x040fe400078408ff */
        /* <DEDUP_REMOVED lines=10> */
[----:B------:R-:W-:Y:S02]  /*ab90*/  @!P3 LEA R28, P1, R2, c[0x0][0x170], 0x1 ;  /* 0x00005c00021cba11 */ /* 0x000fe400078208ff */
[----:B------:R-:W-:Y:S02]  /*aba0*/  IADD3.X R4, R0, UR12, RZ, P2, !PT ;  /* 0x0000000c00047c10 */ /* 0x000fe400097fe4ff */
[C---:B------:R-:W-:Y:S02]  /*abb0*/  @!P6 LEA R34, P0, R3.reuse, c[0x0][0x170], 0x1 ;  /* 0x00005c000322ea11 */ /* 0x040fe400078008ff */
[----:B------:R-:W-:-:S02]  /*abc0*/  @!P5 LEA R26, P2, R3, c[0x0][0x170], 0x1 ;  /* 0x00005c00031ada11 */ /* 0x000fc400078408ff */
[----:B------:R-:W-:Y:S02]  /*abd0*/  @!P3 LEA.HI.X R29, R2, c[0x0][0x174], R0, 0x1, P1 ;  /* 0x00005d00021dba11 */ /* 0x000fe400008f0c00 */
[C-C-:B------:R-:W-:Y:S01]  /*abe0*/  @!P6 LEA.HI.X R35, R3.reuse, c[0x0][0x174], R4.reuse, 0x1, P0 ;  /* 0x00005d000323ea11 */ /* 0x140fe200000f0c04 */
[----:B------:R-:W-:Y:S01]  /*abf0*/  @P5 STS.128 [R208+0x12000], RZ ;  /* 0x012000ffd0005388 */ /* 0x000fe20000000c00 */
[C---:B------:R-:W-:Y:S02]  /*ac00*/  @!P4 LEA R22, P1, R3.reuse, c[0x0][0x170], 0x1 ;  /* 0x00005c000316ca11 */ /* 0x040fe400078208ff */
        /* <DEDUP_REMOVED lines=24> */
[----:B------:R-:W-:-:S03]  /*ad90*/  @!P4 LEA R14, P1, R0, c[0x0][0x170], 0x1 ;  /* 0x00005c00000eca11 */ /* 0x000fc600078208ff */
[----:B------:R-:W-:Y:S01]  /*ada0*/  @!PT LDS RZ, [RZ] ;  /* 0x00000000fffff984 */ /* 0x000fe20000000800 */
[----:B------:R-:W-:Y:S01]  /*adb0*/  @!PT LDS RZ, [RZ] ;  /* 0x00000000fffff984 */ /* 0x000fe20000000800 */
[----:B------:R-:W-:Y:S01]  /*adc0*/  @!PT LDS RZ, [RZ] ;  /* 0x00000000fffff984 */ /* 0x000fe20000000800 */
[----:B------:R2:W-:Y:S01]  /*add0*/  @!P6 LDGSTS.E.BYPASS.LTC128B.128 [R208+0x10800], [R34.64] ;  /* 0x1080000022d0efae */ /* 0x0005e2000b901d56 */
[C---:B------:R-:W-:Y:S02]  /*ade0*/  @!P3 LEA R12, P0, R0.reuse, c[0x0][0x170], 0x1 ;  /* 0x00005c00000cba11 */ /* 0x040fe400078008ff */
[C---:B------:R-:W-:Y:S01]  /*adf0*/  @!P5 LEA.HI.X R17, R0.reuse, c[0x0][0x174], R3, 0x1, P2 ;  /* 0x00005d000011da11 */ /* 0x040fe200010f0c03 */
        /* <DEDUP_REMOVED lines=68> */
[----:B------:R-:W-:Y:S04]  /*b240*/  LDSM.16.M88.4 R16, [R181+0x9000] ;  /* 0x00900000b510783b */ /* 0x000fe80000000200 */
[----:B---3--:R-:W-:Y:S04]  /*b250*/  LDSM.16.M88.4 R28, [R181+0x8000] ;  /* 0x00800000b51c783b */ /* 0x008fe80000000200 */
[----:B------:R-:W-:Y:S04]  /*b260*/  LDSM.16.M88.4 R12, [R181+0x9800] ;  /* 0x00980000b50c783b */ /* 0x000fe80000000200 */
[----:B--2---:R-:W-:Y:S04]  /*b270*/  LDSM.16.M88.4 R8, [R189] ;  /* 0x00000000bd08783b */ /* 0x004fe80000000200 */
[----:B------:R-:W-:Y:S04]  /*b280*/  LDSM.16.M88.4 R232, [R192] ;  /* 0x00000000c0e8783b */ /* 0x000fe80000000200 */
[----:B----4-:R-:W1:Y:S04]  /*b290*/  LDSM.16.M88.4 R4, [R188] ;  /* 0x00000000bc04783b */ /* 0x010e680000000200 */
[----:B------:R-:W2:Y:S04]  /*b2a0*/  LDSM.16.M88.4 R32, [R207] ;  /* 0x00000000cf20783b */ /* 0x000ea80000000200 */
[----:B------:R-:W3:Y:S01]  /*b2b0*/  S2R R252, SR_TID.X ;  /* 0x0000000000fc7919 */ /* 0x000ee20000002100 */
[----:B------:R-:W-:-:S03]  /*b2c0*/  IMAD.U32 R0, RZ, RZ, UR7 ;  /* 0x00000007ff007e24 */ /* 0x000fc6000f8e00ff */
[----:B------:R-:W0:Y:S01]  /*b2d0*/  LDGDEPBAR ;  /* 0x00000000000079af */ /* 0x000e220000000000 */
[C---:B-1----:R-:W-:Y:S08]  /*b2e0*/  HMMA.16816.F32 R224, R4.reuse, R20, RZ ;  /* 0x0000001404e0723c */ /* 0x042ff000000018ff */
[C---:B------:R-:W-:Y:S01]  /*b2f0*/  HMMA.16816.F32 R176, R4.reuse, R22, RZ ;  /* 0x0000001604b0723c */ /* 0x040fe200000018ff */
[----:B------:R-:W1:Y:S07]  /*b300*/  LDSM.16.M88.4 R20, [R206] ;  /* 0x00000000ce14783b */ /* 0x000e6e0000000200 */
[C---:B------:R-:W-:Y:S08]  /*b310*/  HMMA.16816.F32 R172, R4.reuse, R16, RZ ;  /* 0x0000001004ac723c */ /* 0x040ff000000018ff */
[C---:B------:R-:W-:Y:S01]  /*b320*/  HMMA.16816.F32 R168, R4.reuse, R18, RZ ;  /* 0x0000001204a8723c */ /* 0x040fe200000018ff */
[----:B------:R-:W4:Y:S07]  /*b330*/  LDSM.16.M88.4 R16, [R205] ;  /* 0x00000000cd10783b */ /* 0x000f2e0000000200 */
[C---:B------:R-:W-:Y:S08]  /*b340*/  HMMA.16816.F32 R228, R4.reuse, R28, RZ ;  /* 0x0000001c04e4723c */ /* 0x040ff000000018ff */
[C---:B------:R-:W-:Y:S08]  /*b350*/  HMMA.16816.F32 R212, R4.reuse, R30, RZ ;  /* 0x0000001e04d4723c */ /* 0x040ff000000018ff */
[C---:B------:R-:W-:Y:S08]  /*b360*/  HMMA.16816.F32 R28, R4.reuse, R12, RZ ;  /* 0x0000000c041c723c */ /* 0x040ff000000018ff */
[----:B------:R-:W-:Y:S01]  /*b370*/  HMMA.16816.F32 R12, R4, R14, RZ ;  /* 0x0000000e040c723c */ /* 0x000fe200000018ff */
[----:B------:R-:W-:Y:S07]  /*b380*/  LDSM.16.M88.4 R4, [R191] ;  /* 0x00000000bf04783b */ /* 0x000fee0000000200 */
[C---:B------:R-:W-:Y:S08]  /*b390*/  HMMA.16816.F32 R236, R8.reuse, R232, R228 ;  /* 0x000000e808ec723c */ /* 0x040ff000000018e4 */
[C---:B------:R-:W-:Y:S01]  /*b3a0*/  HMMA.16816.F32 R244, R8.reuse, R234, R212 ;  /* 0x000000ea08f4723c */ /* 0x040fe200000018d4 */
[----:B------:R-:W3:Y:S07]  /*b3b0*/  LDSM.16.M88.4 R232, [R187+0x8000] ;  /* 0x00800000bbe8783b */ /* 0x000eee0000000200 */
[C---:B--2---:R-:W-:Y:S08]  /*b3c0*/  HMMA.16816.F32 R240, R8.reuse, R32, R224 ;  /* 0x0000002008f0723c */ /* 0x044ff000000018e0 */
[C---:B------:R-:W-:Y:S01]  /*b3d0*/  HMMA.16816.F32 R228, R8.reuse, R34, R176 ;  /* 0x0000002208e4723c */ /* 0x040fe200000018b0 */
[----:B------:R-:W2:Y:S07]  /*b3e0*/  LDSM.16.M88.4 R32, [R187+0x8800] ;  /* 0x00880000bb20783b */ /* 0x000eae0000000200 */
[C---:B-1----:R-:W-:Y:S08]  /*b3f0*/  HMMA.16816.F32 R212, R8.reuse, R22, R168 ;  /* 0x0000001608d4723c */ /* 0x042ff000000018a8 */
[C---:B----4-:R-:W-:Y:S01]  /*b400*/  HMMA.16816.F32 R168, R8.reuse, R16, R28 ;  /* 0x0000001008a8723c */ /* 0x050fe2000000181c */
[----:B------:R-:W1:Y:S07]  /*b410*/  LDSM.16.M88.4 R28, [R187+0x9000] ;  /* 0x00900000bb1c783b */ /* 0x000e6e0000000200 */
[C---:B------:R-:W-:Y:S01]  /*b420*/  HMMA.16816.F32 R224, R8.reuse, R20, R172 ;  /* 0x0000001408e0723c */ /* 0x040fe200000018ac */
[----:B------:R-:W4:Y:S04]  /*b430*/  LDSM.16.M88.4 R20, [R187+0x9800] ;  /* 0x00980000bb14783b */ /* 0x000f280000000200 */
[----:B------:R-:W-:Y:S03]  /*b440*/  LDSM.16.M88.4 R172, [R186] ;  /* 0x00000000baac783b */ /* 0x000fe60000000200 */
[----:B------:R-:W-:Y:S01]  /*b450*/  HMMA.16816.F32 R16, R8, R18, R12 ;  /* 0x000000120810723c */ /* 0x000fe2000000180c */
[----:B------:R-:W4:Y:S07]  /*b460*/  LDSM.16.M88.4 R8, [R190] ;  /* 0x00000000be08783b */ /* 0x000f2e0000000200 */
[C---:B---3--:R-:W-:Y:S08]  /*b470*/  HMMA.16816.F32 R12, R4.reuse, R232, R236 ;  /* 0x000000e8040c723c */ /* 0x048ff000000018ec */
[C---:B--2---:R-:W-:Y:S08]  /*b480*/  HMMA.16816.F32 R236, R4.reuse, R34, R228 ;  /* 0x0000002204ec723c */ /* 0x044ff000000018e4 */
[C---:B------:R-:W-:Y:S08]  /*b490*/  HMMA.16816.F32 R176, R4.reuse, R234, R244 ;  /* 0x000000ea04b0723c */ /* 0x040ff000000018f4 */
[C---:B-1----:R-:W-:Y:S01]  /*b4a0*/  HMMA.16816.F32 R228, R4.reuse, R30, R212 ;  /* 0x0000001e04e4723c */ /* 0x042fe200000018d4 */
[----:B------:R-:W1:Y:S07]  /*b4b0*/  LDSM.16.M88.4 R212, [R186+0x800] ;  /* 0x00080000bad4783b */ /* 0x000e6e0000000200 */
[C---:B------:R-:W-:Y:S01]  /*b4c0*/  HMMA.16816.F32 R232, R4.reuse, R28, R224 ;  /* 0x0000001c04e8723c */ /* 0x040fe200000018e0 */
[----:B------:R-:W2:Y:S07]  /*b4d0*/  LDSM.16.M88.4 R28, [R186+0x1800] ;  /* 0x00180000ba1c783b */ /* 0x000eae0000000200 */
[C---:B------:R-:W-:Y:S01]  /*b4e0*/  HMMA.16816.F32 R244, R4.reuse, R32, R240 ;  /* 0x0000002004f4723c */ /* 0x040fe200000018f0 */
[----:B------:R-:W3:Y:S04]  /*b4f0*/  LDSM.16.M88.4 R32, [R186+0x1000] ;  /* 0x00100000ba20783b */ /* 0x000ee80000000200 */
[----:B------:R-:W-:Y:S03]  /*b500*/  LDSM.16.M88.4 R240, [R181+0xa800] ;  /* 0x00a80000b5f0783b */ /* 0x000fe60000000200 */
[C---:B----4-:R-:W-:Y:S08]  /*b510*/  HMMA.16816.F32 R224, R4.reuse, R20, R168 ;  /* 0x0000001404e0723c */ /* 0x050ff000000018a8 */
[----:B------:R-:W-:Y:S01]  /*b520*/  HMMA.16816.F32 R168, R4, R22, R16 ;  /* 0x0000001604a8723c */ /* 0x000fe20000001810 */
[----:B------:R-:W-:Y:S04]  /*b530*/  LDSM.16.M88.4 R4, [R188+0x2000] ;  /* 0x00200000bc04783b */ /* 0x000fe80000000200 */
[----:B------:R-:W4:Y:S03]  /*b540*/  LDSM.16.M88.4 R20, [R181+0xa000] ;  /* 0x00a00000b514783b */ /* 0x000f260000000200 */
[C---:B------:R-:W-:Y:S08]  /*b550*/  HMMA.16816.F32 R16, R8.reuse, R172, R12 ;  /* 0x000000ac0810723c */ /* 0x040ff0000000180c */
[C---:B------:R-:W-:Y:S08]  /*b560*/  HMMA.16816.F32 R12, R8.reuse, R174, R176 ;  /* 0x000000ae080c723c */ /* 0x040ff000000018b0 */
[C---:B-1----:R-:W-:Y:S08]  /*b570*/  HMMA.16816.F32 R172, R8.reuse, R212, R244 ;  /* 0x000000d408ac723c */ /* 0x042ff000000018f4 */
        /* <DEDUP_REMOVED lines=8> */
[----:B------:R-:W-:Y:S03]  /*b600*/  LDSM.16.M88.4 R8, [R189+0x2000] ;  /* 0x00200000bd08783b */ /* 0x000fe60000000200 */
[C---:B----4-:R-:W-:Y:S08]  /*b610*/  HMMA.16816.F32 R168, R4.reuse, R20, R16 ;  /* 0x0000001404a8723c */ /* 0x050ff00000001810 */
[C---:B------:R-:W-:Y:S01]  /*b620*/  HMMA.16816.F32 R16, R4.reuse, R22, R12 ;  /* 0x000000160410723c */ /* 0x040fe2000000180c */
[----:B------:R-:W3:Y:S07]  /*b630*/  LDSM.16.M88.4 R20, [R204] ;  /* 0x00000000cc14783b */ /* 0x000eee0000000200 */
[C---:B------:R-:W-:Y:S01]  /*b640*/  HMMA.16816.F32 R12, R4.reuse, R240, R172 ;  /* 0x000000f0040c723c */ /* 0x040fe200000018ac */
[----:B------:R-:W4:Y:S07]  /*b650*/  LDSM.16.M88.4 R172, [R203] ;  /* 0x00000000cbac783b */ /* 0x000f2e0000000200 */
[C---:B------:R-:W-:Y:S08]  /*b660*/  HMMA.16816.F32 R176, R4.reuse, R242, R176 ;  /* 0x000000f204b0723c */ /* 0x040ff000000018b0 */
[C---:B-1----:R-:W-:Y:S01]  /*b670*/  HMMA.16816.F32 R240, R4.reuse, R28, R224 ;  /* 0x0000001c04f0723c */ /* 0x042fe200000018e0 */
[----:B------:R-:W1:Y:S07]  /*b680*/  LDSM.16.M88.4 R224, [R202] ;  /* 0x00000000cae0783b */ /* 0x000e6e0000000200 */
[C---:B--2---:R-:W-:Y:S08]  /*b690*/  HMMA.16816.F32 R248, R4.reuse, R32, R232 ;  /* 0x0000002004f8723c */ /* 0x044ff000000018e8 */
[C---:B------:R-:W-:Y:S01]  /*b6a0*/  HMMA.16816.F32 R244, R4.reuse, R34, R228 ;  /* 0x0000002204f4723c */ /* 0x040fe200000018e4 */
[----:B------:R-:W-:Y:S07]  /*b6b0*/  LDSM.16.M88.4 R32, [R187+0xa000] ;  /* 0x00a00000bb20783b */ /* 0x000fee0000000200 */
[----:B------:R-:W-:Y:S01]  /*b6c0*/  HMMA.16816.F32 R228, R4, R30, R212 ;  /* 0x0000001e04e4723c */ /* 0x000fe200000018d4 */
[----:B------:R-:W2:Y:S04]  /*b6d0*/  LDSM.16.M88.4 R212, [R201] ;  /* 0x00000000c9d4783b */ /* 0x000ea80000000200 */
[----:B------:R-:W2:Y:S04]  /*b6e0*/  LDSM.16.M88.4 R4, [R191+0x2000] ;  /* 0x00200000bf04783b */ /* 0x000ea80000000200 */
[----:B------:R-:W2:Y:S01]  /*b6f0*/  LDSM.16.M88.4 R28, [R187+0xa800] ;  /* 0x00a80000bb1c783b */ /* 0x000ea20000000200 */
[C---:B---3--:R-:W-:Y:S08]  /*b700*/  HMMA.16816.F32 R232, R8.reuse, R20, R168 ;  /* 0x0000001408e8723c */ /* 0x048ff000000018a8 */
[C---:B------:R-:W-:Y:S08]  /*b710*/  HMMA.16816.F32 R168, R8.reuse, R22, R16 ;  /* 0x0000001608a8723c */ /* 0x040ff00000001810 */
[C---:B----4-:R-:W-:Y:S01]  /*b720*/  HMMA.16816.F32 R16, R8.reuse, R174, R176 ;  /* 0x000000ae0810723c */ /* 0x050fe200000018b0 */
[----:B------:R-:W3:Y:S07]  /*b730*/  LDSM.16.M88.4 R176, [R187+0xb800] ;  /* 0x00b80000bbb0783b */ /* 0x000eee0000000200 */
[C---:B------:R-:W-:Y:S08]  /*b740*/  HMMA.16816.F32 R20, R8.reuse, R172, R12 ;  /* 0x000000ac0814723c */ /* 0x040ff0000000180c */
[C---:B-1----:R-:W-:Y:S08]  /*b750*/  HMMA.16816.F32 R12, R8.reuse, R224, R248 ;  /* 0x000000e0080c723c */ /* 0x042ff000000018f8 */
[C---:B------:R-:W-:Y:S08]  /*b760*/  HMMA.16816.F32 R244, R8.reuse, R226, R244 ;  /* 0x000000e208f4723c */ /* 0x040ff000000018f4 */
[C---:B--2---:R-:W-:Y:S08]  /*b770*/  HMMA.16816.F32 R240, R8.reuse, R212, R240 ;  /* 0x000000d408f0723c */ /* 0x044ff000000018f0 */
[----:B------:R-:W-:Y:S01]  /*b780*/  HMMA.16816.F32 R212, R8, R214, R228 ;  /* 0x000000d608d4723c */ /* 0x000fe200000018e4 */
[----:B------:R-:W-:Y:S07]  /*b790*/  LDSM.16.M88.4 R8, [R190+0x2000] ;  /* 0x00200000be08783b */ /* 0x000fee0000000200 */
[C---:B------:R-:W-:Y:S08]  /*b7a0*/  HMMA.16816.F32 R224, R4.reuse, R34, R168 ;  /* 0x0000002204e0723c */ /* 0x040ff000000018a8 */
[C---:B------:R-:W-:Y:S01]  /*b7b0*/  HMMA.16816.F32 R168, R4.reuse, R30, R16 ;  /* 0x0000001e04a8723c */ /* 0x040fe20000001810 */
[----:B------:R-:W1:Y:S07]  /*b7c0*/  LDSM.16.M88.4 R16, [R186+0x2000] ;  /* 0x00200000ba10783b */ /* 0x000e6e0000000200 */
[C---:B------:R-:W-:Y:S08]  /*b7d0*/  HMMA.16816.F32 R228, R4.reuse, R32, R232 ;  /* 0x0000002004e4723c */ /* 0x040ff000000018e8 */
[C---:B------:R-:W-:Y:S01]  /*b7e0*/  HMMA.16816.F32 R172, R4.reuse, R28, R20 ;  /* 0x0000001c04ac723c */ /* 0x040fe20000001814 */
[----:B------:R-:W2:Y:S07]  /*b7f0*/  LDSM.16.M88.4 R20, [R186+0x2800] ;  /* 0x00280000ba14783b */ /* 0x000eae0000000200 */
[C---:B------:R-:W-:Y:S01]  /*b800*/  HMMA.16816.F32 R32, R4.reuse, R236, R12 ;  /* 0x000000ec0420723c */ /* 0x040fe2000000180c */
[----:B------:R-:W4:Y:S07]  /*b810*/  LDSM.16.M88.4 R12, [R186+0x3000] ;  /* 0x00300000ba0c783b */ /* 0x000f2e0000000200 */
[C---:B------:R-:W-:Y:S08]  /*b820*/  HMMA.16816.F32 R28, R4.reuse, R238, R244 ;  /* 0x000000ee041c723c */ /* 0x040ff000000018f4 */
[C---:B---3--:R-:W-:Y:S08]  /*b830*/  HMMA.16816.F32 R232, R4.reuse, R176, R240 ;  /* 0x000000b004e8723c */ /* 0x048ff000000018f0 */
[----:B------:R-:W-:Y:S01]  /*b840*/  HMMA.16816.F32 R212, R4, R178, R212 ;  /* 0x000000b204d4723c */ /* 0x000fe200000018d4 */
[----:B------:R-:W3:Y:S04]  /*b850*/  LDSM.16.M88.4 R176, [R186+0x3800] ;  /* 0x00380000bab0783b */ /* 0x000ee80000000200 */
[----:B------:R-:W-:Y:S03]  /*b860*/  LDSM.16.M88.4 R4, [R188+0x4000] ;  /* 0x00400000bc04783b */ /* 0x000fe60000000200 */
[C---:B-1----:R-:W-:Y:S01]  /*b870*/  HMMA.16816.F32 R244, R8.reuse, R16, R228 ;  /* 0x0000001008f4723c */ /* 0x042fe200000018e4 */
[----:B------:R-:W1:Y:S07]  /*b880*/  LDSM.16.M88.4 R228, [R181+0xc000] ;  /* 0x00c00000b5e4783b */ /* 0x000e6e0000000200 */
[C---:B------:R-:W-:Y:S01]  /*b890*/  HMMA.16816.F32 R236, R8.reuse, R18, R224 ;  /* 0x0000001208ec723c */ /* 0x040fe200000018e0 */
[----:B------:R-:W-:Y:S07]  /*b8a0*/  LDSM.16.M88.4 R16, [R181+0xd800] ;  /* 0x00d80000b510783b */ /* 0x000fee0000000200 */
[C---:B--2---:R-:W-:Y:S08]  /*b8b0*/  HMMA.16816.F32 R224, R8.reuse, R22, R168 ;  /* 0x0000001608e0723c */ /* 0x044ff000000018a8 */
[C---:B----4-:R-:W-:Y:S01]  /*b8c0*/  HMMA.16816.F32 R168, R8.reuse, R14, R28 ;  /* 0x0000000e08a8723c */ /* 0x050fe2000000181c */
[----:B------:R-:W2:Y:S07]  /*b8d0*/  LDSM.16.M88.4 R28, [R181+0xc800] ;  /* 0x00c80000b51c783b */ /* 0x000eae0000000200 */
[C---:B------:R-:W-:Y:S01]  /*b8e0*/  HMMA.16816.F32 R240, R8.reuse, R20, R172 ;  /* 0x0000001408f0723c */ /* 0x040fe200000018ac */
[----:B------:R-:W4:Y:S07]  /*b8f0*/  LDSM.16.M88.4 R20, [R181+0xd000] ;  /* 0x00d00000b514783b */ /* 0x000f2e0000000200 */
[C---:B------:R-:W-:Y:S08]  /*b900*/  HMMA.16816.F32 R172, R8.reuse, R12, R32 ;  /* 0x0000000c08ac723c */ /* 0x040ff00000001820 */
[C---:B---3--:R-:W-:Y:S08]  /*b910*/  HMMA.16816.F32 R32, R8.reuse, R176, R232 ;  /* 0x000000b00820723c */ /* 0x048ff000000018e8 */
[----:B------:R-:W-:Y:S01]  /*b920*/  HMMA.16816.F32 R12, R8, R178, R212 ;  /* 0x000000b2080c723c */ /* 0x000fe200000018d4 */
[----:B------:R-:W-:Y:S07]  /*b930*/  LDSM.16.M88.4 R8, [R189+0x4000] ;  /* 0x00400000bd08783b */ /* 0x000fee0000000200 */
[C---:B-1----:R-:W-:Y:S08]  /*b940*/  HMMA.16816.F32 R176, R4.reuse, R228, R244 ;  /* 0x000000e404b0723c */ /* 0x042ff000000018f4 */
[C---:B------:R-:W-:Y:S01]  /*b950*/  HMMA.16816.F32 R236, R4.reuse, R230, R236 ;  /* 0x000000e604ec723c */ /* 0x040fe200000018ec */
[----:B------:R-:W1:Y:S07]  /*b960*/  LDSM.16.M88.4 R228, [R200] ;  /* 0x00000000c8e4783b */ /* 0x000e6e0000000200 */
[C---:B--2---:R-:W-:Y:S08]  /*b970*/  HMMA.16816.F32 R240, R4.reuse, R28, R240 ;  /* 0x0000001c04f0723c */ /* 0x044ff000000018f0 */
[C---:B------:R-:W-:Y:S01]  /*b980*/  HMMA.16816.F32 R232, R4.reuse, R30, R224 ;  /* 0x0000001e04e8723c */ /* 0x040fe200000018e0 */
[----:B------:R-:W2:Y:S07]  /*b990*/  LDSM.16.M88.4 R28, [R198] ;  /* 0x00000000c61c783b */ /* 0x000eae0000000200 */
[C---:B----4-:R-:W-:Y:S08]  /*b9a0*/  HMMA.16816.F32 R212, R4.reuse, R22, R168 ;  /* 0x0000001604d4723c */ /* 0x050ff000000018a8 */
[C---:B------:R-:W-:Y:S01]  /*b9b0*/  HMMA.16816.F32 R168, R4.reuse, R16, R32 ;  /* 0x0000001004a8723c */ /* 0x040fe20000001820 */
[----:B------:R-:W3:Y:S07]  /*b9c0*/  LDSM.16.M88.4 R32, [R199] ;  /* 0x00000000c720783b */ /* 0x000eee0000000200 */
[C---:B------:R-:W-:Y:S01]  /*b9d0*/  HMMA.16816.F32 R224, R4.reuse, R20, R172 ;  /* 0x0000001404e0723c */ /* 0x040fe200000018ac */
[----:B------:R-:W4:Y:S04]  /*b9e0*/  LDSM.16.M88.4 R20, [R197] ;  /* 0x00000000c514783b */ /* 0x000f280000000200 */
[----:B------:R-:W-:Y:S03]  /*b9f0*/  LDSM.16.M88.4 R172, [R187+0xc000] ;  /* 0x00c00000bbac783b */ /* 0x000fe60000000200 */
[----:B------:R-:W-:Y:S01]  /*ba00*/  HMMA.16816.F32 R16, R4, R18, R12 ;  /* 0x000000120410723c */ /* 0x000fe2000000180c */
[----:B------:R-:W4:Y:S07]  /*ba10*/  LDSM.16.M88.4 R4, [R191+0x4000] ;  /* 0x00400000bf04783b */ /* 0x000f2e0000000200 */
[C---:B-1----:R-:W-:Y:S08]  /*ba20*/  HMMA.16816.F32 R12, R8.reuse, R228, R176 ;  /* 0x000000e4080c723c */ /* 0x042ff000000018b0 */
[C---:B------:R-:W-:Y:S08]  /*ba30*/  HMMA.16816.F32 R176, R8.reuse, R230, R236 ;  /* 0x000000e608b0723c */ /* 0x040ff000000018ec */
[C---:B--2---:R-:W-:Y:S01]  /*ba40*/  HMMA.16816.F32 R228, R8.reuse, R30, R212 ;  /* 0x0000001e08e4723c */ /* 0x044fe200000018d4 */
[----:B------:R-:W1:Y:S07]  /*ba50*/  LDSM.16.M88.4 R212, [R187+0xc800] ;  /* 0x00c80000bbd4783b */ /* 0x000e6e0000000200 */
[C---:B---3--:R-:W-:Y:S08]  /*ba60*/  HMMA.16816.F32 R236, R8.reuse, R34, R232 ;  /* 0x0000002208ec723c */ /* 0x048ff000000018e8 */
[C---:B------:R-:W-:Y:S01]  /*ba70*/  HMMA.16816.F32 R232, R8.reuse, R28, R224 ;  /* 0x0000001c08e8723c */ /* 0x040fe200000018e0 */
[----:B------:R-:W2:Y:S07]  /*ba80*/  LDSM.16.M88.4 R28, [R187+0xd800] ;  /* 0x00d80000bb1c783b */ /* 0x000eae0000000200 */
[C---:B----4-:R-:W-:Y:S08]  /*ba90*/  HMMA.16816.F32 R224, R8.reuse, R20, R168 ;  /* 0x0000001408e0723c */ /* 0x050ff000000018a8 */
[C---:B------:R-:W-:Y:S01]  /*baa0*/  HMMA.16816.F32 R244, R8.reuse, R32, R240 ;  /* 0x0000002008f4723c */ /* 0x040fe200000018f0 */
[----:B------:R-:W-:Y:S04]  /*bab0*/  LDSM.16.M88.4 R32, [R187+0xd000] ;  /* 0x00d00000bb20783b */ /* 0x000fe80000000200 */
[----:B------:R-:W-:Y:S03]  /*bac0*/  LDSM.16.M88.4 R240, [R186+0x4800] ;  /* 0x00480000baf0783b */ /* 0x000fe60000000200 */
[----:B------:R-:W-:Y:S01]  /*bad0*/  HMMA.16816.F32 R168, R8, R22, R16 ;  /* 0x0000001608a8723c */ /* 0x000fe20000001810 */
[----:B------:R-:W-:Y:S04]  /*bae0*/  LDSM.16.M88.4 R8, [R190+0x4000] ;  /* 0x00400000be08783b */ /* 0x000fe80000000200 */
[----:B------:R-:W3:Y:S03]  /*baf0*/  LDSM.16.M88.4 R20, [R186+0x4000] ;  /* 0x00400000ba14783b */ /* 0x000ee60000000200 */
[C---:B------:R-:W-:Y:S08]  /*bb00*/  HMMA.16816.F32 R16, R4.reuse, R172, R12 ;  /* 0x000000ac0410723c */ /* 0x040ff0000000180c */
[C---:B------:R-:W-:Y:S08]  /*bb10*/  HMMA.16816.F32 R12, R4.reuse, R174, R176 ;  /* 0x000000ae040c723c */ /* 0x040ff000000018b0 */
[C---:B-1----:R-:W-:Y:S08]  /*bb20*/  HMMA.16816.F32 R172, R4.reuse, R212, R244 ;  /* 0x000000d404ac723c */ /* 0x042ff000000018f4 */
[C---:B------:R-:W-:Y:S08]  /*bb30*/  HMMA.16816.F32 R176, R4.reuse, R214, R236 ;  /* 0x000000d604b0723c */ /* 0x040ff000000018ec */
[C---:B--2---:R-:W-:Y:S08]  /*bb40*/  HMMA.16816.F32 R224, R4.reuse, R28, R224 ;  /* 0x0000001c04e0723c */ /* 0x044ff000000018e0 */
[----:B------:R-:W-:Y:S01]  /*bb50*/  HMMA.16816.F32 R212, R4, R30, R168 ;  /* 0x0000001e04d4723c */ /* 0x000fe200000018a8 */
[----:B------:R-:W1:Y:S07]  /*bb60*/  LDSM.16.M88.4 R28, [R186+0x5000] ;  /* 0x00500000ba1c783b */ /* 0x000e6e0000000200 */
[C---:B---3--:R-:W-:Y:S01]  /*bb70*/  HMMA.16816.F32 R168, R8.reuse, R20, R16 ;  /* 0x0000001408a8723c */ /* 0x048fe20000001810 */
[----:B------:R-:W-:Y:S07]  /*bb80*/  LDSM.16.M88.4 R16, [R181+0xe000] ;  /* 0x00e00000b510783b */ /* 0x000fee0000000200 */
[----:B------:R-:W-:Y:S01]  /*bb90*/  HMMA.16816.F32 R12, R8, R22, R12 ;  /* 0x00000016080c723c */ /* 0x000fe2000000180c */
[----:B------:R-:W2:Y:S07]  /*bba0*/  LDSM.16.M88.4 R20, [R186+0x5800] ;  /* 0x00580000ba14783b */ /* 0x000eae0000000200 */
[C---:B------:R-:W-:Y:S08]  /*bbb0*/  HMMA.16816.F32 R228, R4.reuse, R34, R228 ;  /* 0x0000002204e4723c */ /* 0x040ff000000018e4 */
[----:B------:R-:W-:Y:S01]  /*bbc0*/  HMMA.16816.F32 R232, R4, R32, R232 ;  /* 0x0000002004e8723c */ /* 0x000fe200000018e8 */
[----:B------:R-:W3:Y:S07]  /*bbd0*/  LDSM.16.M88.4 R4, [R188+0x6000] ;  /* 0x00600000bc04783b */ /* 0x000eee0000000200 */
[C---:B------:R-:W-:Y:S01]  /*bbe0*/  HMMA.16816.F32 R32, R8.reuse, R240, R172 ;  /* 0x000000f00820723c */ /* 0x040fe200000018ac */
[----:B------:R-:W4:Y:S07]  /*bbf0*/  LDSM.16.M88.4 R172, [R181+0xe800] ;  /* 0x00e80000b5ac783b */ /* 0x000f2e0000000200 */
[C---:B------:R-:W-:Y:S08]  /*bc00*/  HMMA.16816.F32 R176, R8.reuse, R242, R176 ;  /* 0x000000f208b0723c */ /* 0x040ff000000018b0 */
[C---:B-1----:R-:W-:Y:S08]  /*bc10*/  HMMA.16816.F32 R240, R8.reuse, R30, R228 ;  /* 0x0000001e08f0723c */ /* 0x042ff000000018e4 */
[C---:B------:R-:W-:Y:S01]  /*bc20*/  HMMA.16816.F32 R244, R8.reuse, R28, R232 ;  /* 0x0000001c08f4723c */ /* 0x040fe200000018e8 */
[----:B------:R-:W-:Y:S04]  /*bc30*/  LDSM.16.M88.4 R28, [R195] ;  /* 0x00000000c31c783b */ /* 0x000fe80000000200 */
[----:B------:R-:W-:Y:S03]  /*bc40*/  LDSM.16.M88.4 R232, [R194] ;  /* 0x00000000c2e8783b */ /* 0x000fe60000000200 */
[C---:B--2---:R-:W-:Y:S01]  /*bc50*/  HMMA.16816.F32 R236, R8.reuse, R20, R224 ;  /* 0x0000001408ec723c */ /* 0x044fe200000018e0 */
[----:B------:R-:W1:Y:S07]  /*bc60*/  LDSM.16.M88.4 R224, [R181+0xf000] ;  /* 0x00f00000b5e0783b */ /* 0x000e6e0000000200 */
[----:B------:R-:W-:Y:S01]  /*bc70*/  HMMA.16816.F32 R228, R8, R22, R212 ;  /* 0x0000001608e4723c */ /* 0x000fe200000018d4 */
[----:B------:R-:W-:Y:S04]  /*bc80*/  LDSM.16.M88.4 R8, [R189+0x6000] ;  /* 0x00600000bd08783b */ /* 0x000fe80000000200 */
[----:B------:R-:W2:Y:S04]  /*bc90*/  LDSM.16.M88.4 R20, [R196] ;  /* 0x00000000c414783b */ /* 0x000ea80000000200 */
[----:B------:R-:W2:Y:S01]  /*bca0*/  LDSM.16.M88.4 R212, [R181+0xf800] ;  /* 0x00f80000b5d4783b */ /* 0x000ea20000000200 */
[C---:B---3--:R-:W-:Y:S08]  /*bcb0*/  HMMA.16816.F32 R168, R4.reuse, R16, R168 ;  /* 0x0000001004a8723c */ /* 0x048ff000000018a8 */
[C---:B------:R-:W-:Y:S08]  /*bcc0*/  HMMA.16816.F32 R16, R4.reuse, R18, R12 ;  /* 0x000000120410723c */ /* 0x040ff0000000180c */
[C---:B----4-:R-:W-:Y:S08]  /*bcd0*/  HMMA.16816.F32 R12, R4.reuse, R172, R32 ;  /* 0x000000ac040c723c */ /* 0x050ff00000001820 */
[C---:B------:R-:W-:Y:S08]  /*bce0*/  HMMA.16816.F32 R32, R4.reuse, R174, R176 ;  /* 0x000000ae0420723c */ /* 0x040ff000000018b0 */
[----:B-1----:R-:W-:Y:S08]  /*bcf0*/  HMMA.16816.F32 R172, R4, R224, R244 ;  /* 0x000000e004ac723c */ /* 0x002ff000000018f4 */
[----:B--2---:R-:W-:Y:S08]  /*bd00*/  HMMA.16816.F32 R176, R8, R20, R168 ;  /* 0x0000001408b0723c */ /* 0x004ff000000018a8 */
[----:B------:R-:W-:Y:S01]  /*bd10*/  HMMA.16816.F32 R240, R4, R226, R240 ;  /* 0x000000e204f0723c */ /* 0x000fe200000018f0 */
[----:B------:R-:W1:Y:S07]  /*bd20*/  LDSM.16.M88.4 R224, [R193] ;  /* 0x00000000c1e0783b */ /* 0x000e6e0000000200 */
[C---:B------:R-:W-:Y:S01]  /*bd30*/  HMMA.16816.F32 R168, R8.reuse, R22, R16 ;  /* 0x0000001608a8723c */ /* 0x040fe20000001810 */
[----:B------:R-:W-:Y:S07]  /*bd40*/  LDSM.16.M88.4 R20, [R187+0xe800] ;  /* 0x00e80000bb14783b */ /* 0x000fee0000000200 */
[----:B------:R-:W-:Y:S08]  /*bd50*/  HMMA.16816.F32 R16, R8, R28, R12 ;  /* 0x0000001c0810723c */ /* 0x000ff0000000180c */
[C---:B------:R-:W-:Y:S08]  /*bd60*/  HMMA.16816.F32 R236, R4.reuse, R212, R236 ;  /* 0x000000d404ec723c */ /* 0x040ff000000018ec */
[----:B------:R-:W-:Y:S01]  /*bd70*/  HMMA.16816.F32 R228, R4, R214, R228 ;  /* 0x000000d604e4723c */ /* 0x000fe200000018e4 */
[----:B------:R-:W-:Y:S04]  /*bd80*/  LDSM.16.M88.4 R4, [R191+0x6000] ;  /* 0x00600000bf04783b */ /* 0x000fe80000000200 */
[----:B------:R-:W-:Y:S03]  /*bd90*/  LDSM.16.M88.4 R212, [R187+0xf000] ;  /* 0x00f00000bbd4783b */ /* 0x000fe60000000200 */
[C---:B------:R-:W-:Y:S01]  /*bda0*/  HMMA.16816.F32 R12, R8.reuse, R30, R32 ;  /* 0x0000001e080c723c */ /* 0x040fe20000001820 */
[----:B------:R-:W2:Y:S04]  /*bdb0*/  LDSM.16.M88.4 R28, [R187+0xe000] ;  /* 0x00e00000bb1c783b */ /* 0x000ea80000000200 */
[----:B------:R-:W3:Y:S03]  /*bdc0*/  LDSM.16.M88.4 R32, [R187+0xf800] ;  /* 0x00f80000bb20783b */ /* 0x000ee60000000200 */
[C---:B-1----:R-:W-:Y:S08]  /*bdd0*/  HMMA.16816.F32 R236, R8.reuse, R224, R236 ;  /* 0x000000e008ec723c */ /* 0x042ff000000018ec */
[C---:B------:R-:W-:Y:S08]  /*bde0*/  HMMA.16816.F32 R224, R8.reuse, R226, R228 ;  /* 0x000000e208e0723c */ /* 0x040ff000000018e4 */
[C---:B------:R-:W-:Y:S08]  /*bdf0*/  HMMA.16816.F32 R172, R8.reuse, R232, R172 ;  /* 0x000000e808ac723c */ /* 0x040ff000000018ac */
[----:B------:R-:W-:Y:S01]  /*be00*/  HMMA.16816.F32 R240, R8, R234, R240 ;  /* 0x000000ea08f0723c */ /* 0x000fe200000018f0 */
[----:B------:R-:W-:Y:S07]  /*be10*/  LDSM.16.M88.4 R8, [R190+0x6000] ;  /* 0x00600000be08783b */ /* 0x000fee0000000200 */
[C---:B--2---:R-:W-:Y:S08]  /*be20*/  HMMA.16816.F32 R228, R4.reuse, R28, R176 ;  /* 0x0000001c04e4723c */ /* 0x044ff000000018b0 */
[C---:B------:R-:W-:Y:S08]  /*be30*/  HMMA.16816.F32 R168, R4.reuse, R30, R168 ;  /* 0x0000001e04a8723c */ /* 0x040ff000000018a8 */
[C---:B------:R-:W-:Y:S01]  /*be40*/  HMMA.16816.F32 R28, R4.reuse, R20, R16 ;  /* 0x00000014041c723c */ /* 0x040fe20000001810 */
[----:B------:R-:W-:Y:S01]  /*be50*/  IMAD.SHL.U32 R252, R252, 0x2, RZ ;  /* 0x00000002fcfc7824 */ /* 0x000fe200078e00ff */
[----:B------:R-:W-:Y:S06]  /*be60*/  LDSM.16.M88.4 R16, [R186+0x6800] ;  /* 0x00680000ba10783b */ /* 0x000fec0000000200 */
[----:B------:R-:W-:Y:S01]  /*be70*/  HMMA.16816.F32 R20, R4, R22, R12 ;  /* 0x000000160414723c */ /* 0x000fe2000000180c */
[----:B------:R-:W1:Y:S01]  /*be80*/  LDSM.16.M88.4 R12, [R186+0x6000] ;  /* 0x00600000ba0c783b */ /* 0x000e620000000200 */
[----:B------:R-:W-:-:S05]  /*be90*/  LOP3.LUT R252, R252, 0x6, RZ, 0xc0, !PT ;  /* 0x00000006fcfc7812 */ /* 0x000fca00078ec0ff */
[----:B------:R-:W-:-:S04]  /*bea0*/  IMAD R0, R0, 0x40, R252 ;  /* 0x0000004000007824 */ /* 0x000fc800078e02fc */
[--C-:B------:R-:W-:Y:S01]  /*beb0*/  IMAD.IADD R2, R209, 0x1, -R0.reuse ;  /* 0x00000001d1027824 */ /* 0x100fe200078e0a00 */
[----:B------:R-:W-:Y:S01]  /*bec0*/  HMMA.16816.F32 R172, R4, R212, R172 ;  /* 0x000000d404ac723c */ /* 0x000fe200000018ac */
[----:B------:R-:W-:-:S03]  /*bed0*/  IMAD.IADD R3, R218, 0x1, -R0 ;  /* 0x00000001da037824 */ /* 0x000fc600078e0a00 */
[----:B------:R-:W-:-:S04]  /*bee0*/  IABS R2, R2 ;  /* 0x0000000200027213 */ /* 0x000fc80000000000 */
[----:B------:R-:W-:Y:S01]  /*bef0*/  HMMA.16816.F32 R176, R4, R214, R240 ;  /* 0x000000d604b0723c */ /* 0x000fe200000018f0 */
[----:B------:R-:W-:-:S07]  /*bf00*/  IABS R3, R3 ;  /* 0x0000000300037213 */ /* 0x000fce0000000000 */
[C---:B---3--:R-:W-:Y:S08]  /*bf10*/  HMMA.16816.F32 R212, R4.reuse, R32, R236 ;  /* 0x0000002004d4723c */ /* 0x048ff000000018ec */
[----:B------:R-:W-:Y:S01]  /*bf20*/  HMMA.16816.F32 R224, R4, R34, R224 ;  /* 0x0000002204e0723c */ /* 0x000fe200000018e0 */
[----:B------:R-:W2:Y:S06]  /*bf30*/  LDSM.16.M88.4 R32, [R186+0x7000] ;  /* 0x00700000ba20783b */ /* 0x000eac0000000200 */
[----:B------:R-:W-:Y:S01]  /*bf40*/  IMAD.MOV.U32 R4, RZ, RZ, R2 ;  /* 0x000000ffff047224 */ /* 0x000fe200078e0002 */
[----:B------:R-:W-:Y:S01]  /*bf50*/  IADD3 R2, R0, 0x1, RZ ;  /* 0x0000000100027810 */ /* 0x000fe20007ffe0ff */
[C---:B-1----:R-:W-:Y:S01]  /*bf60*/  HMMA.16816.F32 R232, R8.reuse, R14, R168 ;  /* 0x0000000e08e8723c */ /* 0x042fe200000018a8 */
[----:B------:R-:W1:Y:S07]  /*bf70*/  LDSM.16.M88.4 R168, [R186+0x7800] ;  /* 0x00780000baa8783b */ /* 0x000e6e0000000200 */
[----:B------:R-:W-:Y:S01]  /*bf80*/  HMMA.16816.F32 R228, R8, R12, R228 ;  /* 0x0000000c08e4723c */ /* 0x000fe200000018e4 */
[--C-:B------:R-:W-:Y:S01]  /*bf90*/  IMAD.IADD R5, R209, 0x1, -R2.reuse ;  /* 0x00000001d1057824 */ /* 0x100fe200078e0a02 */
[----:B------:R3:W4:Y:S01]  /*bfa0*/  I2F R12, R4 ;  /* 0x00000004000c7306 */ /* 0x0007220000201400 */
[----:B------:R-:W-:-:S05]  /*bfb0*/  IMAD.IADD R6, R218, 0x1, -R2 ;  /* 0x00000001da067824 */ /* 0x000fca00078e0a02 */
[----:B------:R-:W-:Y:S01]  /*bfc0*/  HMMA.16816.F32 R28, R8, R16, R28 ;  /* 0x00000010081c723c */ /* 0x000fe2000000181c */
[C---:B------:R-:W-:Y:S01]  /*bfd0*/  ISETP.GE.AND P0, PT, R2.reuse, R220, PT ;  /* 0x000000dc0200720c */ /* 0x040fe20003f06270 */
[----:B------:R-:W-:Y:S01]  /*bfe0*/  UISETP.GT.AND UP0, UPT, UR7, UR11, UPT ;  /* 0x0000000b0700728c */ /* 0x000fe2000bf04270 */
[----:B------:R-:W-:Y:S01]  /*bff0*/  ISETP.GE.AND P2, PT, R2, R219, PT ;  /* 0x000000db0200720c */ /* 0x000fe20003f46270 */
[----:B------:R-:W-:-:S04]  /*c000*/  DEPBAR.LE SB0, 0x0 ;  /* 0x000080000000791a */ /* 0x000fc80000000000 */
[----:B---3--:R-:W-:Y:S01]  /*c010*/  IMAD.MOV.U32 R4, RZ, RZ, R3 ;  /* 0x000000ffff047224 */ /* 0x008fe200078e0003 */
[----:B------:R-:W-:-:S03]  /*c020*/  IABS R3, R5 ;  /* 0x0000000500037213 */ /* 0x000fc60000000000 */
[----:B------:R3:W-:Y:S02]  /*c030*/  I2F R13, R4 ;  /* 0x00000004000d7306 */ /* 0x0007e40000201400 */
[----:B------:R-:W-:Y:S01]  /*c040*/  IMAD.MOV.U32 R5, RZ, RZ, R3 ;  /* 0x000000ffff057224 */ /* 0x000fe200078e0003 */
[----:B------:R-:W-:-:S05]  /*c050*/  IABS R3, R6 ;  /* 0x0000000600037213 */ /* 0x000fca0000000000 */
[----:B------:R1:W1:Y:S01]  /*c060*/  I2F R14, R5 ;  /* 0x00000005000e7306 */ /* 0x0002620000201400 */
[----:B---3--:R-:W-:-:S05]  /*c070*/  IADD3 R4, R0, 0x8, RZ ;  /* 0x0000000800047810 */ /* 0x008fca0007ffe0ff */
[----:B------:R-:W-:Y:S02]  /*c080*/  IMAD.IADD R6, R209, 0x1, -R4 ;  /* 0x00000001d1067824 */ /* 0x000fe400078e0a04 */
[----:B-1----:R-:W-:-:S03]  /*c090*/  IMAD.MOV.U32 R5, RZ, RZ, R3 ;  /* 0x000000ffff057224 */ /* 0x002fc600078e0003 */
[----:B------:R-:W-:Y:S01]  /*c0a0*/  IABS R3, R6 ;  /* 0x0000000600037213 */ /* 0x000fe20000000000 */
[----:B------:R1:W3:Y:S01]  /*c0b0*/  I2F R17, R5 ;  /* 0x0000000500117306 */ /* 0x0002e20000201400 */
[----:B------:R-:W-:Y:S01]  /*c0c0*/  IADD3 R6, R0, 0x9, RZ ;  /* 0x0000000900067810 */ /* 0x000fe20007ffe0ff */
[----:B------:R-:W-:Y:S01]  /*c0d0*/  IMAD.IADD R7, R218, 0x1, -R4 ;  /* 0x00000001da077824 */ /* 0x000fe200078e0a04 */
[C---:B------:R-:W-:Y:S02]  /*c0e0*/  ISETP.LT.OR P0, PT, R2.reuse, R217, P0 ;  /* 0x000000d90200720c */ /* 0x040fe40000701670 */
[----:B------:R-:W-:Y:S01]  /*c0f0*/  ISETP.LT.OR P2, PT, R2, R216, P2 ;  /* 0x000000d80200720c */ /* 0x000fe20001741670 */
[----:B-1----:R-:W-:-:S04]  /*c100*/  IMAD.MOV.U32 R5, RZ, RZ, R3 ;  /* 0x000000ffff057224 */ /* 0x002fc800078e0003 */
[----:B------:R1:W1:Y:S01]  /*c110*/  I2F R16, R5 ;  /* 0x0000000500107306 */ /* 0x0002620000201400 */
[----:B------:R-:W-:Y:S01]  /*c120*/  IABS R3, R7 ;  /* 0x0000000700037213 */ /* 0x000fe20000000000 */
[----:B------:R-:W-:Y:S01]  /*c130*/  HMMA.16816.F32 R20, R8, R18, R20 ;  /* 0x000000120814723c */ /* 0x000fe20000001814 */
[----:B------:R-:W-:Y:S01]  /*c140*/  ISETP.GE.AND P1, PT, R0, R220, PT ;  /* 0x000000dc0000720c */ /* 0x000fe20003f26270 */
[----:B-1----:R-:W-:-:S04]  /*c150*/  IMAD.IADD R5, R209, 0x1, -R6 ;  /* 0x00000001d1057824 */ /* 0x002fc800078e0a06 */
[----:B------:R1:W1:Y:S01]  /*c160*/  I2F R15, R3 ;  /* 0x00000003000f7306 */ /* 0x0002620000201400 */
[----:B------:R-:W-:Y:S01]  /*c170*/  IABS R2, R5 ;  /* 0x0000000500027213 */ /* 0x000fe20000000000 */
[----:B--2---:R-:W-:Y:S04]  /*c180*/  HMMA.16816.F32 R236, R8, R32, R172 ;  /* 0x0000002008ec723c */ /* 0x004fe800000018ac */
[----:B------:R-:W-:-:S04]  /*c190*/  IMAD.MOV.U32 R5, RZ, RZ, R2 ;  /* 0x000000ffff057224 */ /* 0x000fc800078e0002 */
[----:B------:R-:W-:Y:S01]  /*c1a0*/  HMMA.16816.F32 R176, R8, R34, R176 ;  /* 0x0000002208b0723c */ /* 0x000fe200000018b0 */
[----:B-1----:R-:W-:Y:S01]  /*c1b0*/  IADD3 R3, R0, 0x10, RZ ;  /* 0x0000001000037810 */ /* 0x002fe20007ffe0ff */
[----:B------:R-:W-:-:S06]  /*c1c0*/  IMAD.IADD R7, R218, 0x1, -R6 ;  /* 0x00000001da077824 */ /* 0x000fcc00078e0a06 */
[----:B------:R-:W-:Y:S01]  /*c1d0*/  HMMA.16816.F32 R212, R8, R168, R212 ;  /* 0x000000a808d4723c */ /* 0x000fe200000018d4 */
[----:B------:R-:W-:Y:S01]  /*c1e0*/  BAR.SYNC.DEFER_BLOCKING 0x0 ;  /* 0x0000000000007b1d */ /* 0x000fe20000010000 */
[----:B------:R-:W-:-:S06]  /*c1f0*/  ISETP.LT.OR P1, PT, R0, R217, P1 ;  /* 0x000000d90000720c */ /* 0x000fcc0000f21670 */
[----:B------:R-:W-:Y:S07]  /*c200*/  HMMA.16816.F32 R224, R8, R170, R224 ;  /* 0x000000aa08e0723c */ /* 0x000fee00000018e0 */
[----:B----4-:R-:W-:Y:S02]  /*c210*/  FFMA.FTZ R8, R12, -UR17, R228 ;  /* 0x800000110c087c23 */ /* 0x010fe400080100e4 */
[----:B------:R1:W2:Y:S01]  /*c220*/  I2F R12, R5 ;  /* 0x00000005000c7306 */ /* 0x0002a20000201400 */
[----:B------:R-:W-:-:S02]  /*c230*/  IABS R2, R7 ;  /* 0x0000000700027213 */ /* 0x000fc40000000000 */
[----:B------:R-:W-:Y:S02]  /*c240*/  FSEL R172, R8, -INF , !P1 ;  /* 0xff80000008ac7808 */ /* 0x000fe40004800000 */
[----:B------:R-:W-:Y:S01]  /*c250*/  ISETP.GE.AND P1, PT, R0, R219, PT ;  /* 0x000000db0000720c */ /* 0x000fe20003f26270 */
[----:B------:R-:W-:Y:S02]  /*c260*/  FFMA.FTZ R9, R14, -UR17, R229 ;  /* 0x800000110e097c23 */ /* 0x000fe400080100e5 */
[--C-:B-1----:R-:W-:Y:S01]  /*c270*/  IMAD.IADD R5, R209, 0x1, -R3.reuse ;  /* 0x00000001d1057824 */ /* 0x102fe200078e0a03 */
[----:B------:R1:W4:Y:S04]  /*c280*/  I2F R14, R2 ;  /* 0x00000002000e7306 */ /* 0x0003280000201400 */
[----:B------:R-:W-:Y:S01]  /*c290*/  IABS R5, R5 ;  /* 0x0000000500057213 */ /* 0x000fe20000000000 */
[----:B------:R-:W-:Y:S01]  /*c2a0*/  FFMA.FTZ R10, R13, -UR17, R230 ;  /* 0x800000110d0a7c23 */ /* 0x000fe200080100e6 */
[----:B------:R-:W-:Y:S01]  /*c2b0*/  ISETP.LT.OR P1, PT, R0, R216, P1 ;  /* 0x000000d80000720c */ /* 0x000fe20000f21670 */
[----:B------:R-:W-:-:S02]  /*c2c0*/  IMAD.IADD R8, R218, 0x1, -R3 ;  /* 0x00000001da087824 */ /* 0x000fc400078e0a03 */
[----:B------:R-:W-:Y:S01]  /*c2d0*/  IMAD.MOV.U32 R7, RZ, RZ, R5 ;  /* 0x000000ffff077224 */ /* 0x000fe200078e0005 */
[----:B------:R-:W-:Y:S02]  /*c2e0*/  FSEL R173, R10, -INF , !P1 ;  /* 0xff8000000aad7808 */ /* 0x000fe40004800000 */
[----:B------:R-:W-:Y:S02]  /*c2f0*/  FSEL R174, R9, -INF , !P0 ;  /* 0xff80000009ae7808 */ /* 0x000fe40004000000 */
[----:B-1----:R-:W-:Y:S01]  /*c300*/  IADD3 R2, R0, 0x11, RZ ;  /* 0x0000001100027810 */ /* 0x002fe20007ffe0ff */
[----:B------:R1:W1:Y:S01]  /*c310*/  I2F R11, R7 ;  /* 0x00000007000b7306 */ /* 0x0002620000201400 */
[C---:B------:R-:W-:Y:S02]  /*c320*/  ISETP.GE.AND P1, PT, R4.reuse, R220, PT ;  /* 0x000000dc0400720c */ /* 0x040fe40003f26270 */
[C---:B------:R-:W-:Y:S02]  /*c330*/  ISETP.GE.AND P0, PT, R4.reuse, R219, PT ;  /* 0x000000db0400720c */ /* 0x040fe40003f06270 */
[----:B------:R-:W-:Y:S01]  /*c340*/  IABS R5, R8 ;  /* 0x0000000800057213 */ /* 0x000fe20000000000 */
[----:B---3--:R-:W-:Y:S01]  /*c350*/  FFMA.FTZ R10, R17, -UR17, R231 ;  /* 0x80000011110a7c23 */ /* 0x008fe200080100e7 */
[----:B------:R-:W-:-:S02]  /*c360*/  ISETP.LT.OR P1, PT, R4, R217, P1 ;  /* 0x000000d90400720c */ /* 0x000fc40000f21670 */
[----:B------:R-:W-:Y:S01]  /*c370*/  ISETP.LT.OR P0, PT, R4, R216, P0 ;  /* 0x000000d80400720c */ /* 0x000fe20000701670 */
[----:B------:R3:W2:Y:S01]  /*c380*/  I2F R17, R5 ;  /* 0x0000000500117306 */ /* 0x0006a20000201400 */
[--C-:B-1----:R-:W-:Y:S02]  /*c390*/  IMAD.IADD R7, R209, 0x1, -R2.reuse ;  /* 0x00000001d1077824 */ /* 0x102fe400078e0a02 */
[----:B------:R-:W-:-:S03]  /*c3a0*/  IMAD.IADD R8, R218, 0x1, -R2 ;  /* 0x00000001da087824 */ /* 0x000fc600078e0a02 */
[----:B------:R-:W-:Y:S01]  /*c3b0*/  IABS R4, R7 ;  /* 0x0000000700047213 */ /* 0x000fe20000000000 */
[----:B------:R-:W-:Y:S01]  /*c3c0*/  FFMA.FTZ R9, R16, -UR17, R232 ;  /* 0x8000001110097c23 */ /* 0x000fe200080100e8 */
[----:B---3--:R-:W-:-:S03]  /*c3d0*/  IADD3 R5, R0, 0x18, RZ ;  /* 0x0000001800057810 */ /* 0x008fc60007ffe0ff */
[----:B------:R-:W-:Y:S01]  /*c3e0*/  IMAD.MOV.U32 R7, RZ, RZ, R4 ;  /* 0x000000ffff077224 */ /* 0x000fe200078e0004 */
[----:B------:R-:W-:Y:S01]  /*c3f0*/  IABS R4, R8 ;  /* 0x0000000800047213 */ /* 0x000fe20000000000 */
[----:B------:R-:W-:Y:S02]  /*c400*/  IMAD.IADD R8, R209, 0x1, -R5 ;  /* 0x00000001d1087824 */ /* 0x000fe400078e0a05 */
[----:B------:R1:W3:Y:S01]  /*c410*/  I2F R13, R7 ;  /* 0x00000007000d7306 */ /* 0x0002e20000201400 */
[----:B------:R-:W-:Y:S02]  /*c420*/  FSEL R175, R10, -INF , !P2 ;  /* 0xff8000000aaf7808 */ /* 0x000fe40005000000 */
[----:B------:R-:W-:Y:S02]  /*c430*/  FSEL R171, R9, -INF , !P1 ;  /* 0xff80000009ab7808 */ /* 0x000fe40004800000 */
[C---:B------:R-:W-:Y:S02]  /*c440*/  ISETP.GE.AND P2, PT, R6.reuse, R220, PT ;  /* 0x000000dc0600720c */ /* 0x040fe40003f46270 */
[C---:B------:R-:W-:Y:S01]  /*c450*/  ISETP.GE.AND P1, PT, R6.reuse, R219, PT ;  /* 0x000000db0600720c */ /* 0x040fe20003f26270 */
[----:B------:R-:W-:Y:S01]  /*c460*/  FFMA.FTZ R10, R15, -UR17, R234 ;  /* 0x800000110f0a7c23 */ /* 0x000fe200080100ea */
[----:B------:R-:W-:Y:S01]  /*c470*/  ISETP.LT.OR P2, PT, R6, R217, P2 ;  /* 0x000000d90600720c */ /* 0x000fe20001741670 */
[----:B--2---:R-:W-:Y:S01]  /*c480*/  FFMA.FTZ R9, R12, -UR17, R233 ;  /* 0x800000110c097c23 */ /* 0x004fe200080100e9 */
[----:B------:R-:W-:Y:S01]  /*c490*/  ISETP.LT.OR P1, PT, R6, R216, P1 ;  /* 0x000000d80600720c */ /* 0x000fe20000f21670 */
[----:B-1----:R-:W-:Y:S01]  /*c4a0*/  IMAD.MOV.U32 R7, RZ, RZ, R4 ;  /* 0x000000ffff077224 */ /* 0x002fe200078e0004 */
[----:B------:R-:W-:-:S02]  /*c4b0*/  IABS R4, R8 ;  /* 0x0000000800047213 */ /* 0x000fc40000000000 */
[----:B------:R-:W-:Y:S01]  /*c4c0*/  IADD3 R6, R0, 0x19, RZ ;  /* 0x0000001900067810 */ /* 0x000fe20007ffe0ff */
[----:B------:R1:W2:Y:S01]  /*c4d0*/  I2F R15, R7 ;  /* 0x00000007000f7306 */ /* 0x0002a20000201400 */
[----:B------:R-:W-:Y:S01]  /*c4e0*/  FSEL R170, R10, -INF , !P0 ;  /* 0xff8000000aaa7808 */ /* 0x000fe20004000000 */
[----:B------:R-:W-:Y:S01]  /*c4f0*/  IMAD.IADD R8, R218, 0x1, -R5 ;  /* 0x00000001da087824 */ /* 0x000fe200078e0a05 */
[----:B------:R-:W-:Y:S02]  /*c500*/  FSEL R169, R9, -INF , !P2 ;  /* 0xff80000009a97808 */ /* 0x000fe40005000000 */
[C---:B------:R-:W-:Y:S02]  /*c510*/  ISETP.GE.AND P0, PT, R3.reuse, R220, PT ;  /* 0x000000dc0300720c */ /* 0x040fe40003f06270 */
[----:B------:R-:W-:Y:S01]  /*c520*/  ISETP.GE.AND P2, PT, R3, R219, PT ;  /* 0x000000db0300720c */ /* 0x000fe20003f46270 */
[----:B-1----:R-:W-:-:S04]  /*c530*/  IMAD.MOV.U32 R7, RZ, RZ, R4 ;  /* 0x000000ffff077224 */ /* 0x002fc800078e0004 */
[----:B------:R1:W1:Y:S01]  /*c540*/  I2F R12, R7 ;  /* 0x00000007000c7306 */ /* 0x0002620000201400 */
[C---:B------:R-:W-:Y:S02]  /*c550*/  ISETP.LT.OR P0, PT, R3.reuse, R217, P0 ;  /* 0x000000d90300720c */ /* 0x040fe40000701670 */
[----:B------:R-:W-:Y:S02]  /*c560*/  ISETP.LT.OR P2, PT, R3, R216, P2 ;  /* 0x000000d80300720c */ /* 0x000fe40001741670 */
[----:B------:R-:W-:Y:S01]  /*c570*/  IABS R4, R8 ;  /* 0x0000000800047213 */ /* 0x000fe20000000000 */
[----:B----4-:R-:W-:Y:S02]  /*c580*/  FFMA.FTZ R10, R14, -UR17, R235 ;  /* 0x800000110e0a7c23 */ /* 0x010fe400080100eb */
[----:B-1----:R-:W-:Y:S01]  /*c590*/  IMAD.IADD R7, R209, 0x1, -R6 ;  /* 0x00000001d1077824 */ /* 0x002fe200078e0a06 */
[----:B------:R1:W4:Y:S04]  /*c5a0*/  I2F R14, R4 ;  /* 0x00000004000e7306 */ /* 0x0003280000201400 */
[----:B------:R-:W-:Y:S01]  /*c5b0*/  IABS R3, R7 ;  /* 0x0000000700037213 */ /* 0x000fe20000000000 */
[----:B------:R-:W-:-:S04]  /*c5c0*/  FFMA.FTZ R9, R11, -UR17, R28 ;  /* 0x800000110b097c23 */ /* 0x000fc8000801001c */
[----:B------:R-:W-:Y:S01]  /*c5d0*/  IMAD.MOV.U32 R7, RZ, RZ, R3 ;  /* 0x000000ffff077224 */ /* 0x000fe200078e0003 */
[----:B------:R-:W-:Y:S01]  /*c5e0*/  FSEL R168, R10, -INF , !P1 ;  /* 0xff8000000aa87808 */ /* 0x000fe20004800000 */
[----:B------:R-:W-:Y:S01]  /*c5f0*/  IMAD.IADD R8, R218, 0x1, -R6 ;  /* 0x00000001da087824 */ /* 0x000fe200078e0a06 */
[----:B------:R-:W-:Y:S02]  /*c600*/  FSEL R135, R9, -INF , !P0 ;  /* 0xff80000009877808 */ /* 0x000fe40004000000 */
[----:B-1----:R-:W-:Y:S01]  /*c610*/  IADD3 R4, R0, 0x20, RZ ;  /* 0x0000002000047810 */ /* 0x002fe20007ffe0ff */
[----:B------:R1:W1:Y:S01]  /*c620*/  I2F R11, R7 ;  /* 0x00000007000b7306 */ /* 0x0002620000201400 */
[C---:B------:R-:W-:Y:S02]  /*c630*/  ISETP.GE.AND P1, PT, R2.reuse, R220, PT ;  /* 0x000000dc0200720c */ /* 0x040fe40003f26270 */
[C---:B------:R-:W-:Y:S02]  /*c640*/  ISETP.GE.AND P0, PT, R2.reuse, R219, PT ;  /* 0x000000db0200720c */ /* 0x040fe40003f06270 */
[----:B------:R-:W-:-:S02]  /*c650*/  ISETP.LT.OR P1, PT, R2, R217, P1 ;  /* 0x000000d90200720c */ /* 0x000fc40000f21670 */
[----:B------:R-:W-:Y:S02]  /*c660*/  ISETP.LT.OR P0, PT, R2, R216, P0 ;  /* 0x000000d80200720c */ /* 0x000fe40000701670 */
[----:B------:R-:W-:Y:S01]  /*c670*/  IABS R3, R8 ;  /* 0x0000000800037213 */ /* 0x000fe20000000000 */
[----:B-1----:R-:W-:-:S03]  /*c680*/  IMAD.IADD R7, R209, 0x1, -R4 ;  /* 0x00000001d1077824 */ /* 0x002fc600078e0a04 */
[----:B------:R1:W1:Y:S02]  /*c690*/  I2F R16, R3 ;  /* 0x0000000300107306 */ /* 0x0002640000201400 */
[----:B------:R-:W-:Y:S01]  /*c6a0*/  IABS R2, R7 ;  /* 0x0000000700027213 */ /* 0x000fe20000000000 */
[----:B------:R-:W-:Y:S02]  /*c6b0*/  FFMA.FTZ R10, R17, -UR17, R30 ;  /* 0x80000011110a7c23 */ /* 0x000fe4000801001e */
[----:B---3--:R-:W-:Y:S02]  /*c6c0*/  FFMA.FTZ R9, R13, -UR17, R29 ;  /* 0x800000110d097c23 */ /* 0x008fe4000801001d */
[----:B------:R-:W-:Y:S01]  /*c6d0*/  IMAD.MOV.U32 R7, RZ, RZ, R2 ;  /* 0x000000ffff077224 */ /* 0x000fe200078e0002 */
[----:B------:R-:W-:Y:S01]  /*c6e0*/  FSEL R134, R10, -INF , !P2 ;  /* 0xff8000000a867808 */ /* 0x000fe20005000000 */
[----:B------:R-:W-:Y:S01]  /*c6f0*/  IMAD.IADD R8, R218, 0x1, -R4 ;  /* 0x00000001da087824 */ /* 0x000fe200078e0a04 */
[----:B------:R-:W-:-:S02]  /*c700*/  FSEL R35, R9, -INF , !P1 ;  /* 0xff80000009237808 */ /* 0x000fc40004800000 */
[----:B-1----:R-:W-:Y:S01]  /*c710*/  IADD3 R3, R0, 0x21, RZ ;  /* 0x0000002100037810 */ /* 0x002fe20007ffe0ff */
[----:B------:R1:W3:Y:S01]  /*c720*/  I2F R13, R7 ;  /* 0x00000007000d7306 */ /* 0x0002e20000201400 */
[C---:B------:R-:W-:Y:S02]  /*c730*/  ISETP.GE.AND P2, PT, R5.reuse, R220, PT ;  /* 0x000000dc0500720c */ /* 0x040fe40003f46270 */
[C---:B------:R-:W-:Y:S02]  /*c740*/  ISETP.GE.AND P1, PT, R5.reuse, R219, PT ;  /* 0x000000db0500720c */ /* 0x040fe40003f26270 */
[C---:B------:R-:W-:Y:S02]  /*c750*/  ISETP.LT.OR P2, PT, R5.reuse, R217, P2 ;  /* 0x000000d90500720c */ /* 0x040fe40001741670 */
[----:B------:R-:W-:Y:S02]  /*c760*/  ISETP.LT.OR P1, PT, R5, R216, P1 ;  /* 0x000000d80500720c */ /* 0x000fe40000f21670 */
[----:B------:R-:W-:Y:S01]  /*c770*/  IABS R2, R8 ;  /* 0x0000000800027213 */ /* 0x000fe20000000000 */
[----:B-1----:R-:W-:-:S03]  /*c780*/  IMAD.IADD R7, R209, 0x1, -R3 ;  /* 0x00000001d1077824 */ /* 0x002fc600078e0a03 */
[----:B------:R1:W1:Y:S02]  /*c790*/  I2F R17, R2 ;  /* 0x0000000200117306 */ /* 0x0002640000201400 */
[----:B------:R-:W-:Y:S01]  /*c7a0*/  IABS R5, R7 ;  /* 0x0000000700057213 */ /* 0x000fe20000000000 */
[----:B--2---:R-:W-:Y:S02]  /*c7b0*/  FFMA.FTZ R10, R15, -UR17, R31 ;  /* 0x800000110f0a7c23 */ /* 0x004fe4000801001f */
[----:B------:R-:W-:Y:S02]  /*c7c0*/  FFMA.FTZ R9, R12, -UR17, R20 ;  /* 0x800000110c097c23 */ /* 0x000fe40008010014 */
[----:B------:R-:W-:Y:S02]  /*c7d0*/  IMAD.MOV.U32 R7, RZ, RZ, R5 ;  /* 0x000000ffff077224 */ /* 0x000fe400078e0005 */
[----:B------:R-:W-:Y:S01]  /*c7e0*/  IMAD.IADD R8, R218, 0x1, -R3 ;  /* 0x00000001da087824 */ /* 0x000fe200078e0a03 */
[----:B------:R-:W-:-:S02]  /*c7f0*/  FSEL R34, R10, -INF , !P0 ;  /* 0xff8000000a227808 */ /* 0x000fc40004000000 */
[----:B-1----:R-:W-:Y:S01]  /*c800*/  IADD3 R2, R0, 0x28, RZ ;  /* 0x0000002800027810 */ /* 0x002fe20007ffe0ff */
[----:B------:R1:W2:Y:S01]  /*c810*/  I2F R12, R7 ;  /* 0x00000007000c7306 */ /* 0x0002a20000201400 */
[----:B------:R-:W-:Y:S02]  /*c820*/  FSEL R33, R9, -INF , !P2 ;  /* 0xff80000009217808 */ /* 0x000fe40005000000 */
[C---:B------:R-:W-:Y:S02]  /*c830*/  ISETP.GE.AND P0, PT, R6.reuse, R220, PT ;  /* 0x000000dc0600720c */ /* 0x040fe40003f06270 */
[C---:B------:R-:W-:Y:S02]  /*c840*/  ISETP.GE.AND P2, PT, R6.reuse, R219, PT ;  /* 0x000000db0600720c */ /* 0x040fe40003f46270 */
[----:B------:R-:W-:Y:S02]  /*c850*/  IABS R5, R8 ;  /* 0x0000000800057213 */ /* 0x000fe40000000000 */
[----:B------:R-:W-:-:S02]  /*c860*/  ISETP.LT.OR P0, PT, R6, R217, P0 ;  /* 0x000000d90600720c */ /* 0x000fc40000701670 */
[----:B------:R-:W-:Y:S01]  /*c870*/  ISETP.LT.OR P2, PT, R6, R216, P2 ;  /* 0x000000d80600720c */ /* 0x000fe20001741670 */
[--C-:B-1----:R-:W-:Y:S01]  /*c880*/  IMAD.IADD R7, R209, 0x1, -R2.reuse ;  /* 0x00000001d1077824 */ /* 0x102fe200078e0a02 */
[----:B------:R1:W1:Y:S01]  /*c890*/  I2F R15, R5 ;  /* 0x00000005000f7306 */ /* 0x0002620000201400 */
[----:B------:R-:W-:-:S03]  /*c8a0*/  IMAD.IADD R8, R218, 0x1, -R2 ;  /* 0x00000001da087824 */ /* 0x000fc600078e0a02 */
[----:B------:R-:W-:Y:S01]  /*c8b0*/  IABS R6, R7 ;  /* 0x0000000700067213 */ /* 0x000fe20000000000 */
[----:B----4-:R-:W-:Y:S02]  /*c8c0*/  FFMA.FTZ R10, R14, -UR17, R22 ;  /* 0x800000110e0a7c23 */ /* 0x010fe40008010016 */
[----:B------:R-:W-:Y:S02]  /*c8d0*/  FFMA.FTZ R9, R11, -UR17, R21 ;  /* 0x800000110b097c23 */ /* 0x000fe40008010015 */
[----:B------:R-:W-:Y:S01]  /*c8e0*/  IMAD.MOV.U32 R7, RZ, RZ, R6 ;  /* 0x000000ffff077224 */ /* 0x000fe200078e0006 */
[----:B------:R-:W-:Y:S02]  /*c8f0*/  IABS R6, R8 ;  /* 0x0000000800067213 */ /* 0x000fe40000000000 */
[----:B-1----:R-:W-:Y:S02]  /*c900*/  IADD3 R5, R0, 0x29, RZ ;  /* 0x0000002900057810 */ /* 0x002fe40007ffe0ff */
[----:B------:R-:W-:-:S02]  /*c910*/  FSEL R32, R10, -INF , !P1 ;  /* 0xff8000000a207808 */ /* 0x000fc40004800000 */
[----:B------:R-:W-:Y:S01]  /*c920*/  FSEL R31, R9, -INF , !P0 ;  /* 0xff800000091f7808 */ /* 0x000fe20004000000 */
[----:B------:R-:W-:Y:S01]  /*c930*/  IMAD.IADD R8, R209, 0x1, -R5 ;  /* 0x00000001d1087824 */ /* 0x000fe200078e0a05 */
[C---:B------:R-:W-:Y:S01]  /*c940*/  ISETP.GE.AND P1, PT, R4.reuse, R220, PT ;  /* 0x000000dc0400720c */ /* 0x040fe20003f26270 */
[----:B------:R1:W4:Y:S01]  /*c950*/  I2F R11, R7 ;  /* 0x00000007000b7306 */ /* 0x0003220000201400 */
[C---:B------:R-:W-:Y:S02]  /*c960*/  ISETP.GE.AND P0, PT, R4.reuse, R219, PT ;  /* 0x000000db0400720c */ /* 0x040fe40003f06270 */
[C---:B------:R-:W-:Y:S02]  /*c970*/  ISETP.LT.OR P1, PT, R4.reuse, R217, P1 ;  /* 0x000000d90400720c */ /* 0x040fe40000f21670 */
[----:B------:R-:W-:Y:S01]  /*c980*/  ISETP.LT.OR P0, PT, R4, R216, P0 ;  /* 0x000000d80400720c */ /* 0x000fe20000701670 */
[----:B------:R-:W-:Y:S01]  /*c990*/  FFMA.FTZ R10, R16, -UR17, R23 ;  /* 0x80000011100a7c23 */ /* 0x000fe20008010017 */
[----:B------:R-:W-:Y:S01]  /*c9a0*/  IADD3 R4, R0, 0x30, RZ ;  /* 0x0000003000047810 */ /* 0x000fe20007ffe0ff */
[----:B---3--:R-:W-:-:S02]  /*c9b0*/  FFMA.FTZ R9, R13, -UR17, R236 ;  /* 0x800000110d097c23 */ /* 0x008fc400080100ec */
[----:B-1----:R-:W-:Y:S01]  /*c9c0*/  IMAD.MOV.U32 R7, RZ, RZ, R6 ;  /* 0x000000ffff077224 */ /* 0x002fe200078e0006 */
[----:B------:R-:W-:Y:S01]  /*c9d0*/  IABS R6, R8 ;  /* 0x0000000800067213 */ /* 0x000fe20000000000 */
[----:B------:R-:W-:Y:S02]  /*c9e0*/  IMAD.IADD R8, R218, 0x1, -R5 ;  /* 0x00000001da087824 */ /* 0x000fe400078e0a05 */
[----:B------:R1:W3:Y:S01]  /*c9f0*/  I2F R18, R7 ;  /* 0x0000000700127306 */ /* 0x0002e20000201400 */
[----:B------:R-:W-:Y:S02]  /*ca00*/  FSEL R30, R10, -INF , !P2 ;  /* 0xff8000000a1e7808 */ /* 0x000fe40005000000 */
[----:B------:R-:W-:Y:S02]  /*ca10*/  FSEL R29, R9, -INF , !P1 ;  /* 0xff800000091d7808 */ /* 0x000fe40004800000 */
[C---:B------:R-:W-:Y:S02]  /*ca20*/  ISETP.GE.AND P2, PT, R3.reuse, R220, PT ;  /* 0x000000dc0300720c */ /* 0x040fe40003f46270 */
[----:B------:R-:W-:Y:S01]  /*ca30*/  ISETP.GE.AND P1, PT, R3, R219, PT ;  /* 0x000000db0300720c */ /* 0x000fe20003f26270 */
[----:B-1----:R-:W-:Y:S01]  /*ca40*/  IMAD.MOV.U32 R7, RZ, RZ, R6 ;  /* 0x000000ffff077224 */ /* 0x002fe200078e0006 */
[----:B------:R-:W-:Y:S01]  /*ca50*/  IABS R6, R8 ;  /* 0x0000000800067213 */ /* 0x000fe20000000000 */
[----:B------:R-:W-:-:S02]  /*ca60*/  IMAD.IADD R8, R209, 0x1, -R4 ;  /* 0x00000001d1087824 */ /* 0x000fc400078e0a04 */
[----:B------:R1:W-:Y:S01]  /*ca70*/  I2F R16, R7 ;  /* 0x0000000700107306 */ /* 0x0003e20000201400 */
[C---:B------:R-:W-:Y:S02]  /*ca80*/  ISETP.LT.OR P2, PT, R3.reuse, R217, P2 ;  /* 0x000000d90300720c */ /* 0x040fe40001741670 */
[----:B------:R-:W-:Y:S02]  /*ca90*/  ISETP.LT.OR P1, PT, R3, R216, P1 ;  /* 0x000000d80300720c */ /* 0x000fe40000f21670 */
[----:B------:R-:W-:Y:S01]  /*caa0*/  IADD3 R3, R0, 0x31, RZ ;  /* 0x0000003100037810 */ /* 0x000fe20007ffe0ff */
[----:B------:R-:W-:Y:S02]  /*cab0*/  FFMA.FTZ R10, R17, -UR17, R238 ;  /* 0x80000011110a7c23 */ /* 0x000fe400080100ee */
[----:B--2---:R-:W-:Y:S02]  /*cac0*/  FFMA.FTZ R9, R12, -UR17, R237 ;  /* 0x800000110c097c23 */ /* 0x004fe400080100ed */
[----:B-1----:R-:W-:Y:S01]  /*cad0*/  IMAD.MOV.U32 R7, RZ, RZ, R6 ;  /* 0x000000ffff077224 */ /* 0x002fe200078e0006 */
[----:B------:R-:W-:Y:S01]  /*cae0*/  IABS R6, R8 ;  /* 0x0000000800067213 */ /* 0x000fe20000000000 */
[----:B------:R-:W-:-:S02]  /*caf0*/  IMAD.IADD R8, R218, 0x1, -R4 ;  /* 0x00000001da087824 */ /* 0x000fc400078e0a04 */
[----:B------:R1:W2:Y:S01]  /*cb00*/  I2F R14, R7 ;  /* 0x00000007000e7306 */ /* 0x0002a20000201400 */
[----:B------:R-:W-:Y:S02]  /*cb10*/  FSEL R28, R10, -INF , !P0 ;  /* 0xff8000000a1c7808 */ /* 0x000fe40004000000 */
[----:B------:R-:W-:Y:S02]  /*cb20*/  FSEL R27, R9, -INF , !P2 ;  /* 0xff800000091b7808 */ /* 0x000fe40005000000 */
[C---:B------:R-:W-:Y:S02]  /*cb30*/  ISETP.GE.AND P0, PT, R2.reuse, R220, PT ;  /* 0x000000dc0200720c */ /* 0x040fe40003f06270 */
[----:B------:R-:W-:Y:S01]  /*cb40*/  ISETP.GE.AND P2, PT, R2, R219, PT ;  /* 0x000000db0200720c */ /* 0x000fe20003f46270 */
[----:B-1----:R-:W-:Y:S01]  /*cb50*/  IMAD.MOV.U32 R7, RZ, RZ, R6 ;  /* 0x000000ffff077224 */ /* 0x002fe200078e0006 */
[----:B------:R-:W-:Y:S01]  /*cb60*/  IABS R6, R8 ;  /* 0x0000000800067213 */ /* 0x000fe20000000000 */
[----:B------:R-:W-:-:S02]  /*cb70*/  IMAD.IADD R8, R209, 0x1, -R3 ;  /* 0x00000001d1087824 */ /* 0x000fc400078e0a03 */
[----:B------:R1:W1:Y:S01]  /*cb80*/  I2F R12, R7 ;  /* 0x00000007000c7306 */ /* 0x0002620000201400 */
[C---:B------:R-:W-:Y:S01]  /*cb90*/  ISETP.LT.OR P0, PT, R2.reuse, R217, P0 ;  /* 0x000000d90200720c */ /* 0x040fe20000701670 */
[----:B------:R-:W-:Y:S01]  /*cba0*/  FFMA.FTZ R10, R15, -UR17, R239 ;  /* 0x800000110f0a7c23 */ /* 0x000fe200080100ef */
[----:B------:R-:W-:Y:S01]  /*cbb0*/  ISETP.LT.OR P2, PT, R2, R216, P2 ;  /* 0x000000d80200720c */ /* 0x000fe20001741670 */
[----:B----4-:R-:W-:Y:S01]  /*cbc0*/  FFMA.FTZ R9, R11, -UR17, R176 ;  /* 0x800000110b097c23 */ /* 0x010fe200080100b0 */
[----:B------:R-:W-:Y:S01]  /*cbd0*/  IADD3 R2, R0, 0x38, RZ ;  /* 0x0000003800027810 */ /* 0x000fe20007ffe0ff */
[----:B-1----:R-:W-:Y:S01]  /*cbe0*/  IMAD.MOV.U32 R7, RZ, RZ, R6 ;  /* 0x000000ffff077224 */ /* 0x002fe200078e0006 */
[----:B------:R-:W-:-:S03]  /*cbf0*/  IABS R6, R8 ;  /* 0x0000000800067213 */ /* 0x000fc60000000000 */
[----:B------:R1:W-:Y:S01]  /*cc00*/  I2F R17, R7 ;  /* 0x0000000700117306 */ /* 0x0003e20000201400 */
[----:B------:R-:W-:Y:S01]  /*cc10*/  FSEL R26, R10, -INF , !P1 ;  /* 0xff8000000a1a7808 */ /* 0x000fe20004800000 */
[----:B------:R-:W-:Y:S01]  /*cc20*/  IMAD.IADD R8, R218, 0x1, -R3 ;  /* 0x00000001da087824 */ /* 0x000fe200078e0a03 */
[----:B------:R-:W-:Y:S01]  /*cc30*/  FSEL R23, R9, -INF , !P0 ;  /* 0xff80000009177808 */ /* 0x000fe20004000000 */
[----:B---3--:R-:W-:Y:S01]  /*cc40*/  FFMA.FTZ R11, R18, -UR17, R178 ;  /* 0x80000011120b7c23 */ /* 0x008fe200080100b2 */
[C---:B------:R-:W-:Y:S02]  /*cc50*/  ISETP.GE.AND P1, PT, R5.reuse, R220, PT ;  /* 0x000000dc0500720c */ /* 0x040fe40003f26270 */
[----:B------:R-:W-:Y:S01]  /*cc60*/  ISETP.GE.AND P0, PT, R5, R219, PT ;  /* 0x000000db0500720c */ /* 0x000fe20003f06270 */
[----:B-1----:R-:W-:-:S04]  /*cc70*/  IMAD.MOV.U32 R7, RZ, RZ, R6 ;  /* 0x000000ffff077224 */ /* 0x002fc800078e0006 */
[----:B------:R1:W3:Y:S01]  /*cc80*/  I2F R15, R7 ;  /* 0x00000007000f7306 */ /* 0x0002e20000201400 */
[C---:B------:R-:W-:Y:S02]  /*cc90*/  ISETP.LT.OR P1, PT, R5.reuse, R217, P1 ;  /* 0x000000d90500720c */ /* 0x040fe40000f21670 */
[----:B------:R-:W-:Y:S02]  /*cca0*/  ISETP.LT.OR P0, PT, R5, R216, P0 ;  /* 0x000000d80500720c */ /* 0x000fe40000701670 */
[----:B------:R-:W-:Y:S02]  /*ccb0*/  IABS R6, R8 ;  /* 0x0000000800067213 */ /* 0x000fe40000000000 */
[----:B------:R-:W-:Y:S02]  /*ccc0*/  FSEL R22, R11, -INF , !P2 ;  /* 0xff8000000b167808 */ /* 0x000fe40005000000 */
[----:B------:R-:W-:Y:S01]  /*ccd0*/  ISETP.GE.AND P2, PT, R4, R220, PT ;  /* 0x000000dc0400720c */ /* 0x000fe20003f46270 */
[--C-:B-1----:R-:W-:Y:S01]  /*cce0*/  IMAD.IADD R7, R209, 0x1, -R2.reuse ;  /* 0x00000001d1077824 */ /* 0x102fe200078e0a02 */
[----:B------:R1:W-:Y:S04]  /*ccf0*/  I2F R13, R6 ;  /* 0x00000006000d7306 */ /* 0x0003e80000201400 */
[----:B------:R-:W-:Y:S01]  /*cd00*/  IABS R5, R7 ;  /* 0x0000000700057213 */ /* 0x000fe20000000000 */
[----:B------:R-:W-:-:S02]  /*cd10*/  IMAD.IADD R7, R218, 0x1, -R2 ;  /* 0x00000001da077824 */ /* 0x000fc400078e0a02 */
[----:B--2---:R-:W-:Y:S01]  /*cd20*/  FFMA.FTZ R10, R14, -UR17, R179 ;  /* 0x800000110e0a7c23 */ /* 0x004fe200080100b3 */
[----:B------:R-:W-:Y:S01]  /*cd30*/  IADD3 R0, R0, 0x39, RZ ;  /* 0x0000003900007810 */ /* 0x000fe20007ffe0ff */
[----:B------:R-:W-:Y:S01]  /*cd40*/  FFMA.FTZ R8, R12, -UR17, R212 ;  /* 0x800000110c087c23 */ /* 0x000fe200080100d4 */
[----:B------:R-:W-:Y:S01]  /*cd50*/  ISETP.LT.OR P2, PT, R4, R217, P2 ;  /* 0x000000d90400720c */ /* 0x000fe20001741670 */
[----:B------:R-:W-:Y:S01]  /*cd60*/  FFMA.FTZ R9, R16, -UR17, R177 ;  /* 0x8000001110097c23 */ /* 0x000fe200080100b1 */
[----:B------:R-:W-:Y:S01]  /*cd70*/  FSEL R21, R10, -INF , !P0 ;  /* 0xff8000000a157808 */ /* 0x000fe20004000000 */
[----:B-1----:R-:W-:Y:S01]  /*cd80*/  IMAD.MOV.U32 R6, RZ, RZ, R5 ;  /* 0x000000ffff067224 */ /* 0x002fe200078e0005 */
[----:B------:R-:W-:Y:S02]  /*cd90*/  IABS R5, R7 ;  /* 0x0000000700057213 */ /* 0x000fe40000000000 */
[----:B------:R-:W-:Y:S02]  /*cda0*/  FSEL R19, R8, -INF , !P2 ;  /* 0xff80000008137808 */ /* 0x000fe40005000000 */
[----:B------:R1:W2:Y:S01]  /*cdb0*/  I2F R10, R5 ;  /* 0x00000005000a7306 */ /* 0x0002a20000201400 */
[----:B------:R-:W-:-:S02]  /*cdc0*/  ISETP.GE.AND P0, PT, R3, R220, PT ;  /* 0x000000dc0300720c */ /* 0x000fc40003f06270 */
[----:B------:R-:W-:Y:S02]  /*cdd0*/  ISETP.GE.AND P2, PT, R3, R219, PT ;  /* 0x000000db0300720c */ /* 0x000fe40003f46270 */
[----:B------:R-:W-:Y:S02]  /*cde0*/  FSEL R20, R9, -INF , !P1 ;  /* 0xff80000009147808 */ /* 0x000fe40004800000 */
[C---:B------:R-:W-:Y:S02]  /*cdf0*/  ISETP.LT.OR P0, PT, R3.reuse, R217, P0 ;  /* 0x000000d90300720c */ /* 0x040fe40000701670 */
[----:B------:R-:W-:Y:S01]  /*ce00*/  ISETP.LT.OR P2, PT, R3, R216, P2 ;  /* 0x000000d80300720c */ /* 0x000fe20001741670 */
[----:B------:R4:W2:Y:S01]  /*ce10*/  I2F R12, R6 ;  /* 0x00000006000c7306 */ /* 0x0008a20000201400 */
[----:B------:R-:W-:Y:S01]  /*ce20*/  ISETP.GE.AND P1, PT, R4, R219, PT ;  /* 0x000000db0400720c */ /* 0x000fe20003f26270 */
[----:B-1----:R-:W-:-:S03]  /*ce30*/  IMAD.IADD R5, R209, 0x1, -R0 ;  /* 0x00000001d1057824 */ /* 0x002fc600078e0a00 */
[----:B------:R-:W-:Y:S01]  /*ce40*/  ISETP.LT.OR P1, PT, R4, R216, P1 ;  /* 0x000000d80400720c */ /* 0x000fe20000f21670 */
[----:B---3--:R-:W-:Y:S01]  /*ce50*/  FFMA.FTZ R9, R15, -UR17, R213 ;  /* 0x800000110f097c23 */ /* 0x008fe200080100d5 */
[----:B------:R-:W-:Y:S01]  /*ce60*/  IABS R3, R5 ;  /* 0x0000000500037213 */ /* 0x000fe20000000000 */
[----:B------:R-:W-:-:S04]  /*ce70*/  IMAD.IADD R5, R218, 0x1, -R0 ;  /* 0x00000001da057824 */ /* 0x000fc800078e0a00 */
[----:B------:R-:W-:Y:S01]  /*ce80*/  IMAD.MOV.U32 R4, RZ, RZ, R3 ;  /* 0x000000ffff047224 */ /* 0x000fe200078e0003 */
[----:B------:R-:W-:Y:S01]  /*ce90*/  IABS R3, R5 ;  /* 0x0000000500037213 */ /* 0x000fe20000000000 */
[----:B----4-:R-:W-:Y:S01]  /*cea0*/  FFMA.FTZ R6, R17, -UR17, R214 ;  /* 0x8000001111067c23 */ /* 0x010fe200080100d6 */
[----:B------:R-:W-:Y:S02]  /*ceb0*/  FSEL R17, R9, -INF , !P0 ;  /* 0xff80000009117808 */ /* 0x000fe40004000000 */
[----:B------:R-:W-:Y:S01]  /*cec0*/  ISETP.GE.AND P0, PT, R2, R219, PT ;  /* 0x000000db0200720c */ /* 0x000fe20003f06270 */
[----:B------:R-:W1:Y:S01]  /*ced0*/  I2F R4, R4 ;  /* 0x0000000400047306 */ /* 0x000e620000201400 */
[----:B--2---:R-:W-:Y:S01]  /*cee0*/  FFMA.FTZ R5, R10, -UR17, R226 ;  /* 0x800000110a057c23 */ /* 0x004fe200080100e2 */
[----:B------:R-:W-:Y:S02]  /*cef0*/  FSEL R18, R6, -INF , !P1 ;  /* 0xff80000006127808 */ /* 0x000fe40004800000 */
[----:B------:R-:W-:-:S02]  /*cf00*/  ISETP.LT.OR P0, PT, R2, R216, P0 ;  /* 0x000000d80200720c */ /* 0x000fc40000701670 */
[----:B------:R-:W-:Y:S02]  /*cf10*/  ISETP.GE.AND P1, PT, R2, R220, PT ;  /* 0x000000dc0200720c */ /* 0x000fe40003f26270 */
[----:B------:R-:W2:Y:S01]  /*cf20*/  I2F R3, R3 ;  /* 0x0000000300037306 */ /* 0x000ea20000201400 */
[----:B------:R-:W-:Y:S01]  /*cf30*/  FFMA.FTZ R7, R13, -UR17, R215 ;  /* 0x800000110d077c23 */ /* 0x000fe200080100d7 */
[----:B------:R-:W-:Y:S01]  /*cf40*/  FSEL R14, R5, -INF , !P0 ;  /* 0xff800000050e7808 */ /* 0x000fe20004000000 */
[----:B------:R-:W-:Y:S01]  /*cf50*/  FFMA.FTZ R8, R12, -UR17, R224 ;  /* 0x800000110c087c23 */ /* 0x000fe200080100e0 */
[----:B------:R-:W-:Y:S02]  /*cf60*/  ISETP.LT.OR P1, PT, R2, R217, P1 ;  /* 0x000000d90200720c */ /* 0x000fe40000f21670 */
[----:B------:R-:W-:Y:S02]  /*cf70*/  PLOP3.LUT P0, PT, PT, PT, UP0, 0x80, 0x0 ;  /* 0x000000000000781c */ /* 0x000fe40003f0f008 */
[----:B------:R-:W-:-:S02]  /*cf80*/  FSEL R16, R7, -INF , !P2 ;  /* 0xff80000007107808 */ /* 0x000fc40005000000 */
[----:B------:R-:W-:Y:S02]  /*cf90*/  FSEL R15, R8, -INF , !P1 ;  /* 0xff800000080f7808 */ /* 0x000fe40004800000 */
        /* <DEDUP_REMOVED lines=144> */
.L_x_1228:
[----:B------:R-:W-:Y:S05]  /*d8a0*/  BSYNC B0 ;  /* 0x0000000000007941 */ /* 0x000fea0003800000 */
.L_x_1227:
[----:B------:R-:W0:Y:S02]  /*d8b0*/  LDGDEPBAR ;  /* 0x00000000000079af */ /* 0x000e240000000000 */
.L_x_1226:
[----:B------:R-:W2:Y:S04]  /*d8c0*/  LDL.LU R234, [R1+0x8c] ;  /* 0x00008c0001ea7983 */ /* 0x000ea80000300800 */
[----:B------:R-:W3:Y:S04]  /*d8d0*/  LDL.LU R215, [R1+0x88] ;  /* 0x0000880001d77983 */ /* 0x000ee80000300800 */
[----:B------:R-:W4:Y:S04]  /*d8e0*/  LDL R233, [R1+0xc0] ;  /* 0x0000c00001e97983 */ /* 0x000f280000100800 */
[----:B------:R-:W4:Y:S04]  /*d8f0*/  LDL R232, [R1+0xc4] ;  /* 0x0000c40001e87983 */ /* 0x000f280000100800 */
[----:B------:R-:W4:Y:S01]  /*d900*/  LDL R229, [R1+0xd8] ;  /* 0x0000d80001e57983 */ /* 0x000f220000100800 */
[----:B------:R-:W-:Y:S01]  /*d910*/  FMNMX.FTZ R0, R133, R172, !PT ;  /* 0x000000ac85007209 */ /* 0x000fe20007810000 */
[----:B------:R-:W-:-:S02]  /*d920*/  USHF.L.U32 UR10, UR7, 0x1, URZ ;  /* 0x00000001070a7899 */ /* 0x000fc4000800063f */
        /* <DEDUP_REMOVED lines=10> */
[----:B------:R-:W-:Y:S01]  /*d9d0*/  ULOP3.LUT UR10, UR10, UR25, URZ, 0x3c, !UPT ;  /* 0x000000190a0a7292 */ /* 0x000fe2000f8e3c3f */
        /* <DEDUP_REMOVED lines=41> */
[----:B------:R-:W-:Y:S03]  /*dc70*/  STL [R1+0x118], R199 ;  /* 0x000118c701007387 */ /* 0x000fe60000100800 */
[----:B------:R-:W-:Y:S01]  /*dc80*/  FMNMX.FTZ R3, R13, R3, !PT ;  /* 0x000000030d037209 */ /* 0x000fe20007810000 */
[----:B------:R-:W1:Y:S04]  /*dc90*/  SHFL.BFLY PT, R2, R0, 0x2, 0x1f ;  /* 0x0c401f0000027f89 */ /* 0x000e6800000e0000 */
[----:B-1----:R-:W1:Y:S04]  /*dca0*/  SHFL.BFLY PT, R4, R3, 0x2, 0x1f ;  /* 0x0c401f0003047f89 */ /* 0x002e6800000e0000 */
[----:B------:R-:W-:Y:S04]  /*dcb0*/  STL [R1+0x114], R198 ;  /* 0x000114c601007387 */ /* 0x000fe80000100800 */
[----:B------:R-:W-:Y:S04]  /*dcc0*/  STL [R1+0x110], R197 ;  /* 0x000110c501007387 */ /* 0x000fe80000100800 */
[----:B------:R-:W-:Y:S04]  /*dcd0*/  STL [R1+0x10c], R196 ;  /* 0x00010cc401007387 */ /* 0x000fe80000100800 */
[----:B------:R-:W-:Y:S01]  /*dce0*/  STL [R1+0x108], R195 ;  /* 0x000108c301007387 */ /* 0x000fe20000100800 */
[----:B------:R-:W-:-:S03]  /*dcf0*/  FMNMX.FTZ R2, R0, R2, !PT ;  /* 0x0000000200027209 */ /* 0x000fc60007810000 */
[----:B------:R-:W-:Y:S01]  /*dd00*/  STL [R1+0x104], R194 ;  /* 0x000104c201007387 */ /* 0x000fe20000100800 */
[----:B-1----:R-:W-:-:S03]  /*dd10*/  FMNMX.FTZ R0, R3, R4, !PT ;  /* 0x0000000403007209 */ /* 0x002fc60007810000 */
        /* <DEDUP_REMOVED lines=8> */
[C---:B------:R-:W-:Y:S01]  /*dda0*/  FSETP.NEU.FTZ.AND P1, PT, R205.reuse, -INF , PT ;  /* 0xff800000cd00780b */ /* 0x040fe20003f3d000 */
[C---:B------:R-:W-:Y:S01]  /*ddb0*/  FMUL.FTZ R2, R205.reuse, c[0x0][0x23c] ;  /* 0x00008f00cd027a20 */ /* 0x040fe20000410000 */
[----:B------:R-:W-:Y:S01]  /*ddc0*/  FMNMX.FTZ R204, R0, R3, !PT ;  /* 0x0000000300cc7209 */ /* 0x000fe20007810000 */
[----:B------:R-:W-:Y:S01]  /*ddd0*/  STL [R1+0xec], R188 ;  /* 0x0000ecbc01007387 */ /* 0x000fe20000100800 */
[----:B------:R-:W-:Y:S02]  /*dde0*/  FSEL R5, R205, RZ, P1 ;  /* 0x000000ffcd057208 */ /* 0x000fe40000800000 */
[----:B------:R-:W-:Y:S01]  /*ddf0*/  FSEL R2, R2, RZ, P1 ;  /* 0x000000ff02027208 */ /* 0x000fe20000800000 */
[C---:B------:R-:W-:Y:S01]  /*de00*/  FMUL.FTZ R0, R204.reuse, c[0x0][0x23c] ;  /* 0x00008f00cc007a20 */ /* 0x040fe20000410000 */
[----:B------:R-:W-:Y:S01]  /*de10*/  FSETP.NEU.FTZ.AND P0, PT, R204, -INF , PT ;  /* 0xff800000cc00780b */ /* 0x000fe20003f1d000 */
[----:B------:R-:W-:Y:S01]  /*de20*/  FADD.FTZ R5, R133, -R5 ;  /* 0x8000000585057221 */ /* 0x000fe20000010000 */
[----:B------:R-:W-:Y:S01]  /*de30*/  STL [R1+0xe8], R187 ;  /* 0x0000e8bb01007387 */ /* 0x000fe20000100800 */
[--C-:B------:R-:W-:Y:S01]  /*de40*/  FFMA.FTZ R3, R172, c[0x0][0x23c], -R2.reuse ;  /* 0x00008f00ac037a23 */ /* 0x100fe20000010802 */
[----:B------:R-:W-:Y:S01]  /*de50*/  FSEL R4, R204, RZ, P0 ;  /* 0x000000ffcc047208 */ /* 0x000fe20000000000 */
[--C-:B------:R-:W-:Y:S01]  /*de60*/  FFMA.FTZ R6, R171, c[0x0][0x23c], -R2.reuse ;  /* 0x00008f00ab067a23 */ /* 0x100fe20000010802 */
[----:B------:R-:W-:Y:S01]  /*de70*/  FSEL R0, R0, RZ, P0 ;  /* 0x000000ff00007208 */ /* 0x000fe20000000000 */
[----:B------:R1:W-:Y:S01]  /*de80*/  MUFU.EX2 R228, R3 ;  /* 0x0000000300e47308 */ /* 0x0003e20000000800 */
[----:B------:R-:W-:Y:S01]  /*de90*/  FFMA.FTZ R7, R169, c[0x0][0x23c], -R2 ;  /* 0x00008f00a9077a23 */ /* 0x000fe20000010802 */
[----:B------:R4:W-:Y:S01]  /*dea0*/  STL [R1+0xe4], R186 ;  /* 0x0000e4ba01007387 */ /* 0x0009e20000100800 */
[----:B------:R-:W-:-:S02]  /*deb0*/  FADD.FTZ R4, R132, -R4 ;  /* 0x8000000484047221 */ /* 0x000fc40000010000 */
[--C-:B------:R-:W-:Y:S01]  /*dec0*/  FFMA.FTZ R135, R135, c[0x0][0x23c], -R2.reuse ;  /* 0x00008f0087877a23 */ /* 0x100fe20000010802 */
[----:B------:R-:W-:Y:S01]  /*ded0*/  STL [R1+0xe0], R181 ;  /* 0x0000e0b501007387 */ /* 0x000fe20000100800 */
[----:B------:R-:W-:Y:S02]  /*dee0*/  FMUL.FTZ R4, R4, c[0x0][0x23c] ;  /* 0x00008f0004047a20 */ /* 0x000fe40000410000 */
[--C-:B------:R-:W-:Y:S01]  /*def0*/  FFMA.FTZ R132, R35, c[0x0][0x23c], -R2.reuse ;  /* 0x00008f0023847a23 */ /* 0x100fe20000010802 */
[----:B------:R2:W-:Y:S01]  /*df00*/  STL [R1+0x158], R205 ;  /* 0x000158cd01007387 */ /* 0x0005e20000100800 */
[--C-:B------:R-:W-:Y:S01]  /*df10*/  FFMA.FTZ R171, R33, c[0x0][0x23c], -R2.reuse ;  /* 0x00008f0021ab7a23 */ /* 0x100fe20000010802 */
[----:B------:R-:W-:Y:S01]  /*df20*/  MUFU.EX2 R135, R135 ;  /* 0x0000008700877308 */ /* 0x000fe20000000800 */
[--C-:B------:R-:W-:Y:S01]  /*df30*/  FFMA.FTZ R172, R31, c[0x0][0x23c], -R2.reuse ;  /* 0x00008f001fac7a23 */ /* 0x100fe20000010802 */
[----:B------:R2:W-:Y:S01]  /*df40*/  STL [R1+0x15c], R204 ;  /* 0x00015ccc01007387 */ /* 0x0005e20000100800 */
[----:B------:R-:W-:-:S02]  /*df50*/  FFMA.FTZ R176, R29, c[0x0][0x23c], -R2 ;  /* 0x00008f001db07a23 */ /* 0x000fc40000010802 */
[--C-:B-1----:R-:W-:Y:S02]  /*df60*/  FFMA.FTZ R3, R174, c[0x0][0x23c], -R2.reuse ;  /* 0x00008f00ae037a23 */ /* 0x102fe40000010802 */
[--C-:B------:R-:W-:Y:S01]  /*df70*/  FFMA.FTZ R230, R27, c[0x0][0x23c], -R2.reuse ;  /* 0x00008f001be67a23 */ /* 0x100fe20000010802 */
[----:B------:R-:W-:Y:S01]  /*df80*/  MUFU.EX2 R171, R171 ;  /* 0x000000ab00ab7308 */ /* 0x000fe20000000800 */
[--C-:B------:R-:W-:Y:S02]  /*df90*/  FFMA.FTZ R248, R23, c[0x0][0x23c], -R2.reuse ;  /* 0x00008f0017f87a23 */ /* 0x100fe40000010802 */
[--C-:B------:R-:W-:Y:S02]  /*dfa0*/  FFMA.FTZ R249, R20, c[0x0][0x23c], -R2.reuse ;  /* 0x00008f0014f97a23 */ /* 0x100fe40000010802 */
[--C-:B------:R-:W-:Y:S02]  /*dfb0*/  FFMA.FTZ R250, R19, c[0x0][0x23c], -R2.reuse ;  /* 0x00008f0013fa7a23 */ /* 0x100fe40000010802 */
[--C-:B------:R-:W-:Y:S01]  /*dfc0*/  FFMA.FTZ R251, R17, c[0x0][0x23c], -R2.reuse ;  /* 0x00008f0011fb7a23 */ /* 0x100fe20000010802 */
[----:B------:R1:W1:Y:S01]  /*dfd0*/  MUFU.EX2 R11, R3 ;  /* 0x00000003000b7308 */ /* 0x0002620000000800 */
[----:B------:R-:W-:-:S02]  /*dfe0*/  FFMA.FTZ R195, R15, c[0x0][0x23c], -R2 ;  /* 0x00008f000fc37a23 */ /* 0x000fc40000010802 */
[----:B------:R-:W-:Y:S02]  /*dff0*/  FFMA.FTZ R196, R12, c[0x0][0x23c], -R2 ;  /* 0x00008f000cc47a23 */ /* 0x000fe40000010802 */
[--C-:B------:R-:W-:Y:S02]  /*e000*/  FFMA.FTZ R8, R170, c[0x0][0x23c], -R0.reuse ;  /* 0x00008f00aa087a23 */ /* 0x100fe40000010800 */
[--C-:B------:R-:W-:Y:S01]  /*e010*/  FFMA.FTZ R17, R134, c[0x0][0x23c], -R0.reuse ;  /* 0x00008f0086117a23 */ /* 0x100fe20000010800 */
[----:B------:R1:W1:Y:S01]  /*e020*/  MUFU.EX2 R2, R4 ;  /* 0x0000000400027308 */ /* 0x0002620000000800 */
[--C-:B------:R-:W-:Y:S02]  /*e030*/  FFMA.FTZ R9, R168, c[0x0][0x23c], -R0.reuse ;  /* 0x00008f00a8097a23 */ /* 0x100fe40000010800 */
[--C-:B------:R-:W-:Y:S02]  /*e040*/  FFMA.FTZ R20, R34, c[0x0][0x23c], -R0.reuse ;  /* 0x00008f0022147a23 */ /* 0x100fe40000010800 */
[----:B------:R-:W-:-:S02]  /*e050*/  FFMA.FTZ R29, R32, c[0x0][0x23c], -R0 ;  /* 0x00008f00201d7a23 */ /* 0x000fc40000010800 */
[--C-:B------:R-:W-:Y:S02]  /*e060*/  FFMA.FTZ R133, R30, c[0x0][0x23c], -R0.reuse ;  /* 0x00008f001e857a23 */ /* 0x100fe40000010800 */
[--C-:B-1----:R-:W-:Y:S02]  /*e070*/  FFMA.FTZ R3, R173, c[0x0][0x23c], -R0.reuse ;  /* 0x00008f00ad037a23 */ /* 0x102fe40000010800 */
[--C-:B------:R-:W-:Y:S01]  /*e080*/  FFMA.FTZ R173, R28, c[0x0][0x23c], -R0.reuse ;  /* 0x00008f001cad7a23 */ /* 0x100fe20000010800 */
[----:B------:R-:W-:Y:S01]  /*e090*/  MUFU.EX2 R29, R29 ;  /* 0x0000001d001d7308 */ /* 0x000fe20000000800 */
[--C-:B------:R-:W-:Y:S02]  /*e0a0*/  FFMA.FTZ R28, R22, c[0x0][0x23c], -R0.reuse ;  /* 0x00008f00161c7a23 */ /* 0x100fe40000010800 */
[--C-:B------:R-:W-:Y:S02]  /*e0b0*/  FFMA.FTZ R170, R26, c[0x0][0x23c], -R0.reuse ;  /* 0x00008f001aaa7a23 */ /* 0x100fe40000010800 */
[----:B------:R-:W-:-:S02]  /*e0c0*/  FFMA.FTZ R4, R175, c[0x0][0x23c], -R0 ;  /* 0x00008f00af047a23 */ /* 0x000fc40000010800 */
[--C-:B------:R-:W-:Y:S01]  /*e0d0*/  FFMA.FTZ R22, R21, c[0x0][0x23c], -R0.reuse ;  /* 0x00008f0015167a23 */ /* 0x100fe20000010800 */
[----:B------:R1:W-:Y:S01]  /*e0e0*/  MUFU.EX2 R10, R3 ;  /* 0x00000003000a7308 */ /* 0x0003e20000000800 */
[--C-:B------:R-:W-:Y:S01]  /*e0f0*/  FFMA.FTZ R174, R18, c[0x0][0x23c], -R0.reuse ;  /* 0x00008f0012ae7a23 */ /* 0x100fe20000010800 */
[----:B------:R-:W-:Y:S01]  /*e100*/  F2FP.PACK_AB R21, R11, R228 ;  /* 0x000000e40b15723e */ /* 0x000fe200000000ff */
[--C-:B------:R-:W-:Y:S02]  /*e110*/  FFMA.FTZ R134, R16, c[0x0][0x23c], -R0.reuse ;  /* 0x00008f0010867a23 */ /* 0x100fe40000010800 */
[--C-:B------:R-:W-:Y:S02]  /*e120*/  FFMA.FTZ R231, R14, c[0x0][0x23c], -R0.reuse ;  /* 0x00008f000ee77a23 */ /* 0x100fe40000010800 */
[----:B------:R-:W-:Y:S01]  /*e130*/  FFMA.FTZ R194, R13, c[0x0][0x23c], -R0 ;  /* 0x00008f000dc27a23 */ /* 0x000fe20000010800 */
[----:B------:R-:W-:Y:S01]  /*e140*/  MUFU.EX2 R23, R4 ;  /* 0x0000000400177308 */ /* 0x000fe20000000800 */
[----:B------:R-:W-:-:S02]  /*e150*/  FMUL.FTZ R166, R166, R2 ;  /* 0x00000002a6a67220 */ /* 0x000fc40000410000 */
[-C--:B------:R-:W-:Y:S02]  /*e160*/  FMUL.FTZ R167, R167, R2.reuse ;  /* 0x00000002a7a77220 */ /* 0x080fe40000410000 */
[-C--:B------:R-:W-:Y:S02]  /*e170*/  FMUL.FTZ R162, R162, R2.reuse ;  /* 0x00000002a2a27220 */ /* 0x080fe40000410000 */
[-C--:B------:R-:W-:Y:S01]  /*e180*/  FMUL.FTZ R163, R163, R2.reuse ;  /* 0x00000002a3a37220 */ /* 0x080fe20000410000 */
[----:B------:R-:W-:Y:S01]  /*e190*/  MUFU.EX2 R16, R6 ;  /* 0x0000000600107308 */ /* 0x000fe20000000800 */
[----:B-1----:R-:W-:Y:S02]  /*e1a0*/  FMUL.FTZ R3, R5, c[0x0][0x23c] ;  /* 0x00008f0005037a20 */ /* 0x002fe40000410000 */
[-C--:B------:R-:W-:Y:S02]  /*e1b0*/  FMUL.FTZ R158, R158, R2.reuse ;  /* 0x000000029e9e7220 */ /* 0x080fe40000410000 */
[----:B------:R-:W-:-:S02]  /*e1c0*/  FMUL.FTZ R159, R159, R2 ;  /* 0x000000029f9f7220 */ /* 0x000fc40000410000 */
[-C--:B------:R-:W-:Y:S01]  /*e1d0*/  FMUL.FTZ R154, R154, R2.reuse ;  /* 0x000000029a9a7220 */ /* 0x080fe20000410000 */
[----:B------:R-:W1:Y:S01]  /*e1e0*/  MUFU.EX2 R3, R3 ;  /* 0x0000000300037308 */ /* 0x000e620000000800 */
[-C--:B------:R-:W-:Y:S02]  /*e1f0*/  FMUL.FTZ R155, R155, R2.reuse ;  /* 0x000000029b9b7220 */ /* 0x080fe40000410000 */
[-C--:B------:R-:W-:Y:S02]  /*e200*/  FMUL.FTZ R150, R150, R2.reuse ;  /* 0x0000000296967220 */ /* 0x080fe40000410000 */
[-C--:B------:R-:W-:Y:S02]  /*e210*/  FMUL.FTZ R151, R151, R2.reuse ;  /* 0x0000000297977220 */ /* 0x080fe40000410000 */
[-C--:B------:R-:W-:Y:S01]  /*e220*/  FMUL.FTZ R146, R146, R2.reuse ;  /* 0x0000000292927220 */ /* 0x080fe20000410000 */
[----:B------:R-:W-:Y:S01]  /*e230*/  MUFU.EX2 R173, R173 ;  /* 0x000000ad00ad7308 */ /* 0x000fe20000000800 */
[----:B------:R-:W-:-:S02]  /*e240*/  FMUL.FTZ R147, R147, R2 ;  /* 0x0000000293937220 */ /* 0x000fc40000410000 */
[-C--:B------:R-:W-:Y:S02]  /*e250*/  FMUL.FTZ R142, R142, R2.reuse ;  /* 0x000000028e8e7220 */ /* 0x080fe40000410000 */
[-C--:B------:R-:W-:Y:S02]  /*e260*/  FMUL.FTZ R143, R143, R2.reuse ;  /* 0x000000028f8f7220 */ /* 0x080fe40000410000 */
[----:B------:R-:W-:Y:S01]  /*e270*/  FMUL.FTZ R138, R138, R2 ;  /* 0x000000028a8a7220 */ /* 0x000fe20000410000 */
[----:B------:R-:W-:Y:S01]  /*e280*/  MUFU.EX2 R28, R28 ;  /* 0x0000001c001c7308 */ /* 0x000fe20000000800 */
[-C--:B-1----:R-:W-:Y:S02]  /*e290*/  FMUL.FTZ R236, R64, R3.reuse ;  /* 0x0000000340ec7220 */ /* 0x082fe40000410000 */
[-C--:B------:R-:W-:Y:S02]  /*e2a0*/  FMUL.FTZ R245, R73, R3.reuse ;  /* 0x0000000349f57220 */ /* 0x080fe40000410000 */
[----:B------:R-:W-:-:S02]  /*e2b0*/  FMUL.FTZ R237, R65, R3 ;  /* 0x0000000341ed7220 */ /* 0x000fc40000410000 */
[-C--:B------:R-:W-:Y:S01]  /*e2c0*/  FMUL.FTZ R244, R72, R3.reuse ;  /* 0x0000000348f47220 */ /* 0x080fe20000410000 */
[----:B------:R-:W-:Y:S01]  /*e2d0*/  MUFU.EX2 R22, R22 ;  /* 0x0000001600167308 */ /* 0x000fe20000000800 */
        /* <DEDUP_REMOVED lines=8> */
[-C--:B------:R-:W-:Y:S01]  /*e360*/  FMUL.FTZ R153, R153, R3.reuse ;  /* 0x0000000399997220 */ /* 0x080fe20000410000 */
[----:B------:R-:W-:Y:S01]  /*e370*/  MUFU.EX2 R134, R134 ;  /* 0x0000008600867308 */ /* 0x000fe20000000800 */
        /* <DEDUP_REMOVED lines=12> */
[-C--:B--2---:R-:W-:Y:S02]  /*e440*/  FFMA.FTZ R4, R234, R3.reuse, R228 ;  /* 0x00000003ea047223 */ /* 0x084fe400000100e4 */
[----:B------:R-:W-:Y:S02]  /*e450*/  FMUL.FTZ R228, R48, R3 ;  /* 0x0000000330e47220 */ /* 0x000fe40000410000 */
[----:B---3--:R-:W-:-:S02]  /*e460*/  FFMA.FTZ R0, R215, R2, R10 ;  /* 0x00000002d7007223 */ /* 0x008fc4000001000a */
[----:B------:R-:W-:Y:S02]  /*e470*/  FADD.FTZ R215, R11, R4 ;  /* 0x000000040bd77221 */ /* 0x000fe40000010000 */
[----:B----4-:R-:W-:Y:S01]  /*e480*/  IMAD.WIDE.U32 R186, R233, -0x326172a9, RZ ;  /* 0xcd9e8d57e9ba7825 */ /* 0x010fe200078e00ff */
[----:B------:R-:W-:Y:S03]  /*e490*/  MUFU.EX2 R11, R9 ;  /* 0x00000009000b7308 */ /* 0x000fe60000000800 */
[----:B------:R-:W-:Y:S01]  /*e4a0*/  FADD.FTZ R19, R23, R0 ;  /* 0x0000000017137221 */ /* 0x000fe20000010000 */
[----:B------:R-:W-:Y:S01]  /*e4b0*/  LOP3.LUT R0, R187, R232, RZ, 0x3c, !PT ;  /* 0x000000e8bb007212 */ /* 0x000fe200078e3cff */
[----:B------:R-:W-:Y:S01]  /*e4c0*/  FMUL.FTZ R232, R52, R3 ;  /* 0x0000000334e87220 */ /* 0x000fe20000410000 */
[----:B------:R-:W-:Y:S01]  /*e4d0*/  F2FP.PACK_AB R23, R23, R10 ;  /* 0x0000000a1717723e */ /* 0x000fe200000000ff */
[----:B------:R-:W-:Y:S01]  /*e4e0*/  IMAD.WIDE.U32 R4, R229, -0x2daee0ad, RZ ;  /* 0xd2511f53e5047825 */ /* 0x000fe200078e00ff */
[----:B------:R1:W2:Y:S01]  /*e4f0*/  MUFU.EX2 R10, R7 ;  /* 0x00000007000a7308 */ /* 0x0002a20000000800 */
[----:B------:R-:W3:Y:S01]  /*e500*/  LDC.U8 R229, c[0x0][0x2d8] ;  /* 0x0000b600ffe57b82 */ /* 0x000ee20000000000 */
[----:B------:R-:W-:Y:S01]  /*e510*/  PRMT R197, R23, 0x7632, R197 ;  /* 0x0000763217c57816 */ /* 0x000fe200000000c5 */
[----:B------:R-:W-:Y:S01]  /*e520*/  IMAD.WIDE.U32 R168, R0, -0x2daee0ad, RZ ;  /* 0xd2511f5300a87825 */ /* 0x000fe200078e00ff */
[C---:B------:R-:W-:Y:S01]  /*e530*/  LOP3.LUT R0, R5.reuse, UR10, RZ, 0x3c, !PT ;  /* 0x0000000a05007c12 */ /* 0x040fe2000f8e3cff */
[----:B------:R-:W-:Y:S01]  /*e540*/  UIADD3 UR10, UR25, 0x76cf5d0a, URZ ;  /* 0x76cf5d0a190a7890 */ /* 0x000fe2000fffe03f */
[----:B------:R-:W-:Y:S01]  /*e550*/  LOP3.LUT R175, R5, UR5, RZ, 0x3c, !PT ;  /* 0x0000000505af7c12 */ /* 0x000fe2000f8e3cff */
[----:B------:R-:W-:Y:S01]  /*e560*/  UIADD3 UR5, UR24, -0x255992d5, URZ ;  /* 0xdaa66d2b18057890 */ /* 0x000fe2000fffe03f */
[----:B------:R-:W-:Y:S01]  /*e570*/  LOP3.LUT R26, R169, UR4, R4, 0x96, !PT ;  /* 0x00000004a91a7c12 */ /* 0x000fe2000f8e9604 */
[----:B------:R-:W-:Y:S01]  /*e580*/  IMAD.WIDE.U32 R4, R0, -0x326172a9, RZ ;  /* 0xcd9e8d5700047825 */ /* 0x000fe200078e00ff */
[----:B------:R-:W-:Y:S01]  /*e590*/  UIADD3 UR4, UR25, 0x32370b8f, URZ ;  /* 0x32370b8f19047890 */ /* 0x000fe2000fffe03f */
[----:B------:R4:W2:Y:S01]  /*e5a0*/  MUFU.EX2 R0, R8 ;  /* 0x0000000800007308 */ /* 0x0008a20000000800 */
[----:B------:R-:W-:Y:S01]  /*e5b0*/  PRMT R205, R23, 0x5410, R197 ;  /* 0x0000541017cd7816 */ /* 0x000fe200000000c5 */
[----:B------:R-:W-:Y:S01]  /*e5c0*/  IMAD.WIDE.U32 R26, R26, -0x326172a9, RZ ;  /* 0xcd9e8d571a1a7825 */ /* 0x000fe200078e00ff */
[----:B------:R-:W-:-:S03]  /*e5d0*/  LOP3.LUT R5, R5, UR34, R186, 0x96, !PT ;  /* 0x0000002205057c12 */ /* 0x000fc6000f8e96ba */
[----:B------:R-:W-:Y:S01]  /*e5e0*/  IMAD.MOV.U32 R64, RZ, RZ, R205 ;  /* 0x000000ffff407224 */ /* 0x000fe200078e00cd */
[----:B------:R-:W-:Y:S01]  /*e5f0*/  LOP3.LUT R6, R27, UR33, R4, 0x96, !PT ;  /* 0x000000211b067c12 */ /* 0x000fe2000f8e9604 */
[----:B------:R-:W-:-:S04]  /*e600*/  IMAD.WIDE.U32 R4, R5, -0x2daee0ad, RZ ;  /* 0xd2511f5305047825 */ /* 0x000fc800078e00ff */
[----:B-1----:R-:W-:Y:S01]  /*e610*/  IMAD.WIDE.U32 R6, R6, -0x2daee0ad, RZ ;  /* 0xd2511f5306067825 */ /* 0x002fe200078e00ff */
[----:B------:R-:W-:-:S03]  /*e620*/  LOP3.LUT R12, R5, UR10, R168, 0x96, !PT ;  /* 0x0000000a050c7c12 */ /* 0x000fc6000f8e96a8 */
[----:B------:R-:W-:Y:S01]  /*e630*/  FMUL.FTZ R233, R53, R3 ;  /* 0x0000000335e97220 */ /* 0x000fe20000410000 */
[----:B------:R-:W-:Y:S01]  /*e640*/  LOP3.LUT R14, R7, UR4, R4, 0x96, !PT ;  /* 0x00000004070e7c12 */ /* 0x000fe2000f8e9604 */
[----:B------:R-:W-:-:S04]  /*e650*/  IMAD.WIDE.U32 R12, R12, -0x326172a9, RZ ;  /* 0xcd9e8d570c0c7825 */ /* 0x000fc800078e00ff */
[----:B------:R-:W-:Y:S01]  /*e660*/  IMAD.WIDE.U32 R14, R14, -0x326172a9, RZ ;  /* 0xcd9e8d570e0e7825 */ /* 0x000fe200078e00ff */
[----:B------:R-:W-:-:S03]  /*e670*/  LOP3.LUT R4, R13, UR5, R26, 0x96, !PT ;  /* 0x000000050d047c12 */ /* 0x000fc6000f8e961a */
[----:B------:R-:W-:Y:S01]  /*e680*/  FADD.FTZ R7, R16, R215 ;  /* 0x000000d710077221 */ /* 0x000fe20000010000 */
[C-C-:B----4-:R-:W-:Y:S01]  /*e690*/  LOP3.LUT R8, R15.reuse, UR35, R12.reuse, 0x96, !PT ;  /* 0x000000230f087c12 */ /* 0x150fe2000f8e960c */
[----:B------:R-:W-:Y:S01]  /*e6a0*/  IMAD.WIDE.U32 R4, R4, -0x2daee0ad, RZ ;  /* 0xd2511f5304047825 */ /* 0x000fe200078e00ff */
[----:B------:R-:W-:-:S03]  /*e6b0*/  LOP3.LUT R12, R15, UR35, R12, 0x96, !PT ;  /* 0x000000230f0c7c12 */ /* 0x000fc6000f8e960c */
[----:B------:R-:W-:Y:S01]  /*e6c0*/  IMAD.WIDE.U32 R8, R8, -0x2daee0ad, RZ ;  /* 0xd2511f5308087825 */ /* 0x000fe200078e00ff */
[----:B------:R-:W-:-:S03]  /*e6d0*/  LOP3.LUT R18, R5, UR32, R6, 0x96, !PT ;  /* 0x0000002005127c12 */ /* 0x000fc6000f8e9606 */
[----:B--2---:R-:W-:Y:S01]  /*e6e0*/  FADD.FTZ R7, R10, R7 ;  /* 0x000000070a077221 */ /* 0x004fe20000010000 */
[----:B------:R-:W-:Y:S01]  /*e6f0*/  LOP3.LUT R4, R9, UR29, R4, 0x96, !PT ;  /* 0x0000001d09047c12 */ /* 0x000fe2000f8e9604 */
[----:B------:R-:W-:Y:S01]  /*e700*/  FADD.FTZ R9, R0, R19 ;  /* 0x0000001300097221 */ /* 0x000fe20000010000 */
[----:B------:R-:W-:Y:S01]  /*e710*/  F2FP.PACK_AB R10, R10, R16 ;  /* 0x000000100a0a723e */ /* 0x000fe200000000ff */
[----:B------:R-:W-:Y:S01]  /*e720*/  IMAD.WIDE.U32 R18, R18, -0x326172a9, RZ ;  /* 0xcd9e8d5712127825 */ /* 0x000fe200078e00ff */
[----:B------:R-:W1:Y:S02]  /*e730*/  MUFU.EX2 R16, R132 ;  /* 0x0000008400107308 */ /* 0x000e640000000800 */
[----:B------:R-:W-:Y:S01]  /*e740*/  PRMT R189, R10, 0x7610, R189 ;  /* 0x000076100abd7816 */ /* 0x000fe200000000bd */
[----:B------:R-:W-:Y:S01]  /*e750*/  IMAD.WIDE.U32 R4, R4, -0x326172a9, RZ ;  /* 0xcd9e8d5704047825 */ /* 0x000fe200078e00ff */
[----:B------:R-:W-:-:S03]  /*e760*/  PRMT R202, R10, 0x7632, R202 ;  /* 0x000076320aca7816 */ /* 0x000fc600000000ca */
[C---:B------:R-:W-:Y:S01]  /*e770*/  FADD.FTZ R9, R11.reuse, R9 ;  /* 0x000000090b097221 */ /* 0x040fe20000010000 */
[----:B------:R-:W-:Y:S01]  /*e780*/  F2FP.PACK_AB R11, R11, R0 ;  /* 0x000000000b0b723e */ /* 0x000fe200000000ff */
[----:B------:R-:W-:Y:S01]  /*e790*/  FADD.FTZ R7, R135, R7 ;  /* 0x0000000787077221 */ /* 0x000fe20000010000 */
[----:B------:R-:W-:Y:S01]  /*e7a0*/  LOP3.LUT R0, R5, UR20, R18, 0x96, !PT ;  /* 0x0000001405007c12 */ /* 0x000fe2000f8e9612 */
[----:B------:R-:W-:Y:S01]  /*e7b0*/  MUFU.EX2 R132, R170 ;  /* 0x000000aa00847308 */ /* 0x000fe20000000800 */
[----:B------:R-:W-:Y:S01]  /*e7c0*/  LOP3.LUT R5, R4, 0xffff, RZ, 0xc0, !PT ;  /* 0x0000ffff04057812 */ /* 0x000fe200078ec0ff */
[-C--:B------:R-:W-:Y:S01]  /*e7d0*/  FMUL.FTZ R240, R68, R3.reuse ;  /* 0x0000000344f07220 */ /* 0x080fe20000410000 */
[----:B------:R-:W-:Y:S01]  /*e7e0*/  LOP3.LUT R6, R0, 0xff, RZ, 0xc0, !PT ;  /* 0x000000ff00067812 */ /* 0x000fe200078ec0ff */
[-C--:B------:R-:W-:Y:S01]  /*e7f0*/  FMUL.FTZ R241, R69, R3.reuse ;  /* 0x0000000345f17220 */ /* 0x080fe20000410000 */
[----:B------:R-:W-:Y:S01]  /*e800*/  PRMT R206, R11, 0x7610, R206 ;  /* 0x000076100bce7816 */ /* 0x000fe200000000ce */
[----:B-1----:R-:W-:Y:S01]  /*e810*/  FADD.FTZ R7, R16, R7 ;  /* 0x0000000710077221 */ /* 0x002fe20000010000 */
[----:B---3--:R-:W-:Y:S01]  /*e820*/  ISETP.GE.U32.AND P2, PT, R229, R6, PT ;  /* 0x00000006e500720c */ /* 0x008fe20003f46070 */
[-C--:B------:R-:W-:Y:S01]  /*e830*/  FMUL.FTZ R76, R76, R3.reuse ;  /* 0x000000034c4c7220 */ /* 0x080fe20000410000 */
[----:B------:R-:W-:Y:S01]  /*e840*/  LOP3.LUT R6, R0, 0xffff, RZ, 0xc0, !PT ;  /* 0x0000ffff00067812 */ /* 0x000fe200078ec0ff */
[----:B------:R-:W-:Y:S01]  /*e850*/  FMUL.FTZ R77, R77, R3 ;  /* 0x000000034d4d7220 */ /* 0x000fe20000410000 */
[----:B------:R-:W-:Y:S01]  /*e860*/  F2FP.PACK_AB R16, R16, R135 ;  /* 0x000000871010723e */ /* 0x000fe200000000ff */
[-C--:B------:R-:W-:Y:S01]  /*e870*/  FMUL.FTZ R80, R80, R3.reuse ;  /* 0x0000000350507220 */ /* 0x080fe20000410000 */
[----:B------:R-:W-:Y:S01]  /*e880*/  SHF.R.U32.HI R6, RZ, 0x8, R6 ;  /* 0x00000008ff067819 */ /* 0x000fe20000011606 */
[-C--:B------:R-:W-:Y:S01]  /*e890*/  FMUL.FTZ R81, R81, R3.reuse ;  /* 0x0000000351517220 */ /* 0x080fe20000410000 */
[----:B------:R-:W-:Y:S01]  /*e8a0*/  PRMT R135, R189, 0x5410, R202 ;  /* 0x00005410bd877816 */ /* 0x000fe200000000ca */
[-C--:B------:R-:W-:Y:S01]  /*e8b0*/  FMUL.FTZ R88, R88, R3.reuse ;  /* 0x0000000358587220 */ /* 0x080fe20000410000 */
[----:B------:R-:W-:Y:S01]  /*e8c0*/  LOP3.LUT R6, R6, 0xffff, RZ, 0xc0, !PT ;  /* 0x0000ffff06067812 */ /* 0x000fe200078ec0ff */
[-C--:B------:R-:W-:Y:S01]  /*e8d0*/  FMUL.FTZ R89, R89, R3.reuse ;  /* 0x0000000359597220 */ /* 0x080fe20000410000 */
[----:B------:R-:W-:Y:S01]  /*e8e0*/  PRMT R201, R11, 0x7632, R201 ;  /* 0x000076320bc97816 */ /* 0x000fe200000000c9 */
[----:B------:R-:W-:Y:S01]  /*e8f0*/  @!P2 HADD2 R178, -R21.H0_H0, -RZ.H0_H0 ;  /* 0xa00000ff15b2a230 */ /* 0x000fe20000000900 */
[----:B------:R-:W-:Y:S01]  /*e900*/  ISETP.GE.U32.AND P6, PT, R229, R6, PT ;  /* 0x00000006e500720c */ /* 0x000fe20003fc6070 */
[-C--:B------:R-:W-:Y:S01]  /*e910*/  FMUL.FTZ R92, R92, R3.reuse ;  /* 0x000000035c5c7220 */ /* 0x080fe20000410000 */
[--C-:B------:R-:W-:Y:S01]  /*e920*/  SHF.R.U32.HI R6, RZ, 0x10, R0.reuse ;  /* 0x00000010ff067819 */ /* 0x100fe20000011600 */
[-C--:B------:R-:W-:Y:S01]  /*e930*/  FMUL.FTZ R93, R93, R3.reuse ;  /* 0x000000035d5d7220 */ /* 0x080fe20000410000 */
[----:B------:R-:W-:Y:S01]  /*e940*/  SHF.R.U32.HI R0, RZ, 0x18, R0 ;  /* 0x00000018ff007819 */ /* 0x000fe20000011600 */
[-C--:B------:R-:W-:Y:S01]  /*e950*/  FMUL.FTZ R100, R100, R3.reuse ;  /* 0x0000000364647220 */ /* 0x080fe20000410000 */
[----:B------:R-:W-:Y:S01]  /*e960*/  LOP3.LUT R6, R6, 0xff, RZ, 0xc0, !PT ;  /* 0x000000ff06067812 */ /* 0x000fe200078ec0ff */
[-C--:B------:R-:W-:Y:S01]  /*e970*/  FMUL.FTZ R101, R101, R3.reuse ;  /* 0x0000000365657220 */ /* 0x080fe20000410000 */
[C---:B------:R-:W-:Y:S01]  /*e980*/  ISETP.GE.U32.AND P4, PT, R229.reuse, R0, PT ;  /* 0x00000000e500720c */ /* 0x040fe20003f86070 */
[-C--:B------:R-:W-:Y:S01]  /*e990*/  FMUL.FTZ R65, R104, R3.reuse ;  /* 0x0000000368417220 */ /* 0x080fe20000410000 */
[----:B------:R-:W-:Y:S01]  /*e9a0*/  ISETP.GE.U32.AND P5, PT, R229, R6, PT ;  /* 0x00000006e500720c */ /* 0x000fe20003fa6070 */
[-C--:B------:R-:W-:Y:S01]  /*e9b0*/  FMUL.FTZ R72, R105, R3.reuse ;  /* 0x0000000369487220 */ /* 0x080fe20000410000 */
[----:B------:R-:W1:Y:S01]  /*e9c0*/  MUFU.EX2 R6, R17 ;  /* 0x0000001100067308 */ /* 0x000e620000000800 */
[----:B------:R-:W-:Y:S01]  /*e9d0*/  LOP3.LUT R0, R4, 0xff, RZ, 0xc0, !PT ;  /* 0x000000ff04007812 */ /* 0x000fe200078ec0ff */
[-C--:B------:R-:W-:Y:S01]  /*e9e0*/  FMUL.FTZ R205, R109, R3.reuse ;  /* 0x000000036dcd7220 */ /* 0x080fe20000410000 */
[----:B------:R-:W-:Y:S01]  /*e9f0*/  PRMT R188, R16, 0x7610, R188 ;  /* 0x0000761010bc7816 */ /* 0x000fe200000000bc */
[-C--:B------:R-:W-:Y:S01]  /*ea00*/  FMUL.FTZ R112, R112, R3.reuse ;  /* 0x0000000370707220 */ /* 0x080fe20000410000 */
[----:B------:R-:W-:Y:S01]  /*ea10*/  ISETP.GE.U32.AND P3, PT, R229, R0, PT ;  /* 0x00000000e500720c */ /* 0x000fe20003f66070 */
[-C--:B------:R-:W-:Y:S01]  /*ea20*/  FMUL.FTZ R113, R113, R3.reuse ;  /* 0x0000000371717220 */ /* 0x080fe20000410000 */
[--C-:B------:R-:W-:Y:S01]  /*ea30*/  SHF.R.U32.HI R0, RZ, 0x10, R4.reuse ;  /* 0x00000010ff007819 */ /* 0x100fe20000011604 */
[----:B------:R-:W2:Y:S01]  /*ea40*/  MUFU.EX2 R17, R20 ;  /* 0x0000001400117308 */ /* 0x000ea20000000800 */
[----:B------:R-:W-:Y:S01]  /*ea50*/  SHF.R.U32.HI R4, RZ, 0x18, R4 ;  /* 0x00000018ff047819 */ /* 0x000fe20000011604 */
[----:B------:R-:W-:Y:S01]  /*ea60*/  @!P4 HADD2 R179, -R197.H0_H0, -RZ.H0_H0 ;  /* 0xa00000ffc5b3c230 */ /* 0x000fe20000000900 */
[----:B------:R-:W-:Y:S01]  /*ea70*/  LOP3.LUT R0, R0, 0xff, RZ, 0xc0, !PT ;  /* 0x000000ff00007812 */ /* 0x000fe200078ec0ff */
[----:B------:R-:W-:Y:S01]  /*ea80*/  @!P5 HADD2 R180, -R23.H0_H0, -RZ.H0_H0 ;  /* 0xa00000ff17b4d230 */ /* 0x000fe20000000900 */
[C---:B------:R-:W-:Y:S01]  /*ea90*/  ISETP.GE.U32.AND P0, PT, R229.reuse, R4, PT ;  /* 0x00000004e500720c */ /* 0x040fe20003f06070 */
[-C--:B------:R-:W-:Y:S01]  /*eaa0*/  FMUL.FTZ R218, R116, R3.reuse ;  /* 0x0000000374da7220 */ /* 0x080fe20000410000 */
[----:B------:R-:W-:Y:S01]  /*eab0*/  ISETP.GE.U32.AND P1, PT, R229, R0, PT ;  /* 0x00000000e500720c */ /* 0x000fe20003f26070 */
[----:B-1----:R-:W-:Y:S01]  /*eac0*/  FADD.FTZ R0, R6, R9 ;  /* 0x0000000906007221 */ /* 0x002fe20000010000 */
[----:B------:R-:W-:Y:S01]  /*ead0*/  LOP3.LUT R4, R19, UR31, R14, 0x96, !PT ;  /* 0x0000001f13047c12 */ /* 0x000fe2000f8e960e */
[----:B------:R-:W-:Y:S01]  /*eae0*/  @!P3 HADD2 R213, -R189.H0_H0, -RZ.H0_H0 ;  /* 0xa00000ffbdd5b230 */ /* 0x000fe20000000900 */
[----:B------:R-:W-:Y:S01]  /*eaf0*/  @!P5 PRMT R23, R180, 0x5410, RZ ;  /* 0x00005410b417d816 */ /* 0x000fe200000000ff */
[-C--:B------:R-:W-:Y:S01]  /*eb00*/  FMUL.FTZ R217, R117, R3.reuse ;  /* 0x0000000375d97220 */ /* 0x080fe20000410000 */
[----:B------:R-:W-:Y:S01]  /*eb10*/  @!P4 PRMT R197, R179, 0x5410, RZ ;  /* 0x00005410b3c5c816 */ /* 0x000fe200000000ff */
[-C--:B------:R-:W-:Y:S01]  /*eb20*/  FMUL.FTZ R120, R120, R3.reuse ;  /* 0x0000000378787220 */ /* 0x080fe20000410000 */
[----:B------:R-:W-:Y:S01]  /*eb30*/  @!P3 PRMT R189, R213, 0x5410, RZ ;  /* 0x00005410d5bdb816 */ /* 0x000fe200000000ff */
[----:B--2---:R-:W-:Y:S01]  /*eb40*/  FADD.FTZ R9, R17, R0 ;  /* 0x0000000011097221 */ /* 0x004fe20000010000 */
[----:B------:R-:W-:Y:S01]  /*eb50*/  SHF.R.U32.HI R0, RZ, 0x8, R5 ;  /* 0x00000008ff007819 */ /* 0x000fe20000011605 */
[----:B------:R-:W-:Y:S01]  /*eb60*/  IMAD.WIDE.U32 R4, R4, -0x2daee0ad, RZ ;  /* 0xd2511f5304047825 */ /* 0x000fe200078e00ff */
[C---:B------:R-:W-:Y:S01]  /*eb70*/  PRMT R20, R21.reuse, 0x7632, R20 ;  /* 0x0000763215147816 */ /* 0x040fe20000000014 */
[----:B------:R-:W-:Y:S01]  /*eb80*/  @!P1 HADD2 R211, -R206.H0_H0, -RZ.H0_H0 ;  /* 0xa00000ffced39230 */ /* 0x000fe20000000900 */
[----:B------:R-:W-:Y:S01]  /*eb90*/  LOP3.LUT R0, R0, 0xffff, RZ, 0xc0, !PT ;  /* 0x0000ffff00007812 */ /* 0x000fe200078ec0ff */
[----:B------:R-:W-:Y:S01]  /*eba0*/  @!P0 HADD2 R210, -R201.H0_H0, -RZ.H0_H0 ;  /* 0xa00000ffc9d28230 */ /* 0x000fe20000000900 */
[----:B------:R-:W-:Y:S01]  /*ebb0*/  PRMT R204, R21, 0x5410, R20 ;  /* 0x0000541015cc7816 */ /* 0x000fe20000000014 */
[----:B------:R-:W-:Y:S01]  /*ebc0*/  @!P6 HADD2 R177, -R20.H0_H0, -RZ.H0_H0 ;  /* 0xa00000ff14b1e230 */ /* 0x000fe20000000900 */
[----:B------:R-:W-:Y:S01]  /*ebd0*/  @!P2 PRMT R21, R178, 0x5410, RZ ;  /* 0x00005410b215a816 */ /* 0x000fe200000000ff */
[----:B------:R-:W-:Y:S01]  /*ebe0*/  STL [R1+0x160], R197 ;  /* 0x000160c501007387 */ /* 0x000fe20000100800 */
[----:B------:R-:W-:Y:S01]  /*ebf0*/  ISETP.GE.U32.AND P2, PT, R229, R0, PT ;  /* 0x00000000e500720c */ /* 0x000fe20003f46070 */
[----:B------:R-:W-:Y:S01]  /*ec00*/  IMAD.MOV.U32 R73, RZ, RZ, R204 ;  /* 0x000000ffff497224 */ /* 0x000fe200078e00cc */
[----:B------:R-:W-:Y:S01]  /*ec10*/  LOP3.LUT R0, R5, UR19, R8, 0x96, !PT ;  /* 0x0000001305007c12 */ /* 0x000fe2000f8e9608 */
[----:B------:R-:W-:Y:S01]  /*ec20*/  STL [R1+0x164], R189 ;  /* 0x000164bd01007387 */ /* 0x000fe20000100800 */
[----:B------:R-:W1:Y:S01]  /*ec30*/  MUFU.EX2 R8, R172 ;  /* 0x000000ac00087308 */ /* 0x000e620000000800 */
[----:B------:R-:W-:Y:S01]  /*ec40*/  F2FP.PACK_AB R17, R17, R6 ;  /* 0x000000061111723e */ /* 0x000fe200000000ff */
[-C--:B------:R-:W-:Y:S01]  /*ec50*/  FMUL.FTZ R213, R41, R3.reuse ;  /* 0x0000000329d57220 */ /* 0x080fe20000410000 */
[----:B------:R-:W-:Y:S01]  /*ec60*/  SHF.R.U32.HI R6, RZ, 0x10, R0 ;  /* 0x00000010ff067819 */ /* 0x000fe20000011600 */
[-C--:B------:R-:W-:Y:S01]  /*ec70*/  FMUL.FTZ R204, R108, R3.reuse ;  /* 0x000000036ccc7220 */ /* 0x080fe20000410000 */
[----:B------:R-:W-:Y:S01]  /*ec80*/  @!P6 PRMT R20, R177, 0x5410, RZ ;  /* 0x00005410b114e816 */ /* 0x000fe200000000ff */
[-C--:B------:R-:W-:Y:S01]  /*ec90*/  FMUL.FTZ R177, R37, R3.reuse ;  /* 0x0000000325b17220 */ /* 0x080fe20000410000 */
[----:B------:R-:W-:Y:S01]  /*eca0*/  LOP3.LUT R6, R6, 0xff, RZ, 0xc0, !PT ;  /* 0x000000ff06067812 */ /* 0x000fe200078ec0ff */
[-C--:B------:R-:W-:Y:S01]  /*ecb0*/  FMUL.FTZ R121, R121, R3.reuse ;  /* 0x0000000379797220 */ /* 0x080fe20000410000 */
[----:B------:R-:W-:Y:S01]  /*ecc0*/  @!P2 HADD2 R212, -R202.H0_H0, -RZ.H0_H0 ;  /* 0xa00000ffcad4a230 */ /* 0x000fe20000000900 */
[----:B------:R-:W-:Y:S01]  /*ecd0*/  PRMT R191, R16, 0x7632, R191 ;  /* 0x0000763210bf7816 */ /* 0x000fe200000000bf */
[-C--:B------:R-:W-:Y:S01]  /*ece0*/  FMUL.FTZ R48, R125, R3.reuse ;  /* 0x000000037d307220 */ /* 0x080fe20000410000 */
[----:B------:R-:W-:Y:S01]  /*ecf0*/  ISETP.GE.U32.AND P5, PT, R229, R6, PT ;  /* 0x00000006e500720c */ /* 0x000fe20003fa6070 */
[----:B------:R-:W-:Y:S01]  /*ed00*/  FADD.FTZ R6, R171, R7 ;  /* 0x00000007ab067221 */ /* 0x000fe20000010000 */
[----:B------:R-:W-:Y:S01]  /*ed10*/  @!P2 PRMT R202, R212, 0x5410, RZ ;  /* 0x00005410d4caa816 */ /* 0x000fe200000000ff */
[-C--:B------:R-:W-:Y:S01]  /*ed20*/  FMUL.FTZ R212, R40, R3.reuse ;  /* 0x0000000328d47220 */ /* 0x080fe20000410000 */
[----:B------:R-:W-:Y:S01]  /*ed30*/  LOP3.LUT R7, R4, 0xffff, RZ, 0xc0, !PT ;  /* 0x0000ffff04077812 */ /* 0x000fe200078ec0ff */
[----:B-1----:R-:W-:Y:S01]  /*ed40*/  FADD.FTZ R10, R8, R6 ;  /* 0x00000006080a7221 */ /* 0x002fe20000010000 */
[----:B------:R-:W-:Y:S01]  /*ed50*/  LOP3.LUT R6, R4, 0xff, RZ, 0xc0, !PT ;  /* 0x000000ff04067812 */ /* 0x000fe200078ec0ff */
[----:B------:R-:W1:Y:S01]  /*ed60*/  MUFU.EX2 R5, R133 ;  /* 0x0000008500057308 */ /* 0x000e620000000800 */
[----:B------:R-:W-:Y:S01]  /*ed70*/  PRMT R172, R206, 0x5410, R201 ;  /* 0x00005410ceac7816 */ /* 0x000fe200000000c9 */
[----:B------:R2:W-:Y:S01]  /*ed80*/  STL [R1+0x168], R202 ;  /* 0x000168ca01007387 */ /* 0x0005e20000100800 */
[----:B------:R-:W-:Y:S01]  /*ed90*/  ISETP.GE.U32.AND P3, PT, R229, R6, PT ;  /* 0x00000006e500720c */ /* 0x000fe20003f66070 */
[-C--:B------:R-:W-:Y:S01]  /*eda0*/  FMUL.FTZ R208, R128, R3.reuse ;  /* 0x0000000380d07220 */ /* 0x080fe20000410000 */
[----:B------:R-:W-:Y:S01]  /*edb0*/  LOP3.LUT R6, R0, 0xff, RZ, 0xc0, !PT ;  /* 0x000000ff00067812 */ /* 0x000fe200078ec0ff */
[-C--:B------:R-:W-:Y:S01]  /*edc0*/  FMUL.FTZ R207, R129, R3.reuse ;  /* 0x0000000381cf7220 */ /* 0x080fe20000410000 */
[----:B------:R-:W-:Y:S01]  /*edd0*/  @!P1 PRMT R206, R211, 0x5410, RZ ;  /* 0x00005410d3ce9816 */ /* 0x000fe200000000ff */
[----:B------:R-:W-:Y:S01]  /*ede0*/  IMAD.MOV.U32 R11, RZ, RZ, R231 ;  /* 0x000000ffff0b7224 */ /* 0x000fe200078e00e7 */
[----:B------:R-:W-:Y:S01]  /*edf0*/  ISETP.GE.U32.AND P2, PT, R229, R6, PT ;  /* 0x00000006e500720c */ /* 0x000fe20003f46070 */
[-C--:B------:R-:W-:Y:S01]  /*ee00*/  FMUL.FTZ R69, R106, R2.reuse ;  /* 0x000000026a457220 */ /* 0x080fe20000410000 */
[----:B------:R-:W-:Y:S01]  /*ee10*/  SHF.R.U32.HI R6, RZ, 0x18, R0 ;  /* 0x00000018ff067819 */ /* 0x000fe20000011600 */
[----:B------:R3:W-:Y:S01]  /*ee20*/  STL [R1+0x16c], R206 ;  /* 0x00016cce01007387 */ /* 0x0007e20000100800 */
[----:B------:R-:W-:Y:S01]  /*ee30*/  LOP3.LUT R0, R0, 0xffff, RZ, 0xc0, !PT ;  /* 0x0000ffff00007812 */ /* 0x000fe200078ec0ff */
[----:B------:R-:W-:Y:S01]  /*ee40*/  FMUL.FTZ R68, R107, R2 ;  /* 0x000000026b447220 */ /* 0x000fe20000410000 */
[----:B------:R-:W-:Y:S01]  /*ee50*/  ISETP.GE.U32.AND P4, PT, R229, R6, PT ;  /* 0x00000006e500720c */ /* 0x000fe20003f86070 */
[-C--:B------:R-:W-:Y:S01]  /*ee60*/  FMUL.FTZ R139, R139, R2.reuse ;  /* 0x000000028b8b7220 */ /* 0x080fe20000410000 */
[--C-:B------:R-:W-:Y:S01]  /*ee70*/  SHF.R.U32.HI R6, RZ, 0x18, R4.reuse ;  /* 0x00000018ff067819 */ /* 0x100fe20000011604 */
[-C--:B------:R-:W-:Y:S01]  /*ee80*/  FMUL.FTZ R178, R38, R2.reuse ;  /* 0x0000000226b27220 */ /* 0x080fe20000410000 */
[----:B------:R-:W-:Y:S01]  /*ee90*/  SHF.R.U32.HI R4, RZ, 0x10, R4 ;  /* 0x00000010ff047819 */ /* 0x000fe20000011604 */
[-C--:B------:R-:W-:Y:S01]  /*eea0*/  FMUL.FTZ R179, R39, R2.reuse ;  /* 0x0000000227b37220 */ /* 0x080fe20000410000 */
[----:B------:R-:W-:Y:S01]  /*eeb0*/  SHF.R.U32.HI R0, RZ, 0x8, R0 ;  /* 0x00000008ff007819 */ /* 0x000fe20000011600 */
[----:B------:R-:W-:Y:S01]  /*eec0*/  @!P2 HADD2 R222, -R188.H0_H0, -RZ.H0_H0 ;  /* 0xa00000ffbcdea230 */ /* 0x000fe20000000900 */
[----:B------:R-:W-:Y:S01]  /*eed0*/  LOP3.LUT R4, R4, 0xff, RZ, 0xc0, !PT ;  /* 0x000000ff04047812 */ /* 0x000fe200078ec0ff */
[-C--:B------:R-:W-:Y:S01]  /*eee0*/  FMUL.FTZ R215, R43, R2.reuse ;  /* 0x000000022bd77220 */ /* 0x080fe20000410000 */
[----:B------:R-:W-:Y:S01]  /*eef0*/  LOP3.LUT R0, R0, 0xffff, RZ, 0xc0, !PT ;  /* 0x0000ffff00007812 */ /* 0x000fe200078ec0ff */
[----:B------:R-:W-:Y:S01]  /*ef00*/  FMUL.FTZ R231, R51, R2 ;  /* 0x0000000233e77220 */ /* 0x000fe20000410000 */
[----:B------:R-:W-:Y:S01]  /*ef10*/  ISETP.GE.U32.AND P1, PT, R229, R4, PT ;  /* 0x00000004e500720c */ /* 0x000fe20003f26070 */
[----:B------:R-:W-:Y:S01]  /*ef20*/  FADD.FTZ R4, R29, R9 ;  /* 0x000000091d047221 */ /* 0x000fe20000010000 */
[----:B------:R-:W-:Y:S01]  /*ef30*/  @!P0 PRMT R201, R210, 0x5410, RZ ;  /* 0x00005410d2c98816 */ /* 0x000fe200000000ff */
[----:B--2---:R-:W-:Y:S01]  /*ef40*/  FMUL.FTZ R202, R97, R3 ;  /* 0x0000000361ca7220 */ /* 0x004fe20000410000 */
[----:B------:R-:W-:Y:S01]  /*ef50*/  ISETP.GE.U32.AND P0, PT, R229, R6, PT ;  /* 0x00000006e500720c */ /* 0x000fe20003f06070 */
[----:B-1----:R-:W-:Y:S01]  /*ef60*/  FADD.FTZ R4, R5, R4 ;  /* 0x0000000405047221 */ /* 0x002fe20000010000 */
[----:B------:R-:W-:Y:S01]  /*ef70*/  ISETP.GE.U32.AND P6, PT, R229, R0, PT ;  /* 0x00000000e500720c */ /* 0x000fe20003fc6070 */
[----:B------:R1:W-:Y:S01]  /*ef80*/  STL [R1+0x170], R201 ;  /* 0x000170c901007387 */ /* 0x0003e20000100800 */
[----:B------:R-:W-:Y:S01]  /*ef90*/  SHF.R.U32.HI R0, RZ, 0x8, R7 ;  /* 0x00000008ff007819 */ /* 0x000fe20000011607 */
[-C--:B------:R-:W-:Y:S01]  /*efa0*/  FMUL.FTZ R234, R54, R2.reuse ;  /* 0x0000000236ea7220 */ /* 0x080fe20000410000 */
[----:B------:R-:W-:Y:S01]  /*efb0*/  F2FP.PACK_AB R5, R5, R29 ;  /* 0x0000001d0505723e */ /* 0x000fe200000000ff */
[----:B---3--:R-:W-:Y:S01]  /*efc0*/  FMUL.FTZ R206, R96, R3 ;  /* 0x0000000360ce7220 */ /* 0x008fe20000410000 */
[----:B------:R-:W-:Y:S01]  /*efd0*/  LOP3.LUT R0, R0, 0xffff, RZ, 0xc0, !PT ;  /* 0x0000ffff00007812 */ /* 0x000fe200078ec0ff */
[-C--:B------:R-:W-:Y:S01]  /*efe0*/  FMUL.FTZ R235, R55, R2.reuse ;  /* 0x0000000237eb7220 */ /* 0x080fe20000410000 */
[----:B------:R-:W-:Y:S01]  /*eff0*/  PRMT R203, R188, 0x5410, R191 ;  /* 0x00005410bccb7816 */ /* 0x000fe200000000bf */
[-C--:B------:R-:W-:Y:S01]  /*f000*/  FMUL.FTZ R58, R58, R2.reuse ;  /* 0x000000023a3a7220 */ /* 0x080fe20000410000 */
[----:B------:R-:W-:Y:S01]  /*f010*/  PRMT R200, R5, 0x7610, R200 ;  /* 0x0000761005c87816 */ /* 0x000fe200000000c8 */
[----:B------:R-:W-:Y:S01]  /*f020*/  FMUL.FTZ R59, R59, R2 ;  /* 0x000000023b3b7220 */ /* 0x000fe20000410000 */
[----:B------:R-:W-:Y:S01]  /*f030*/  PRMT R252, R5, 0x7632, R252 ;  /* 0x0000763205fc7816 */ /* 0x000fe200000000fc */
[----:B------:R2:W-:Y:S01]  /*f040*/  STL [R1+0x174], R203 ;  /* 0x000174cb01007387 */ /* 0x0005e20000100800 */
[----:B------:R-:W-:Y:S01]  /*f050*/  @!P2 PRMT R188, R222, 0x5410, RZ ;  /* 0x00005410debca816 */ /* 0x000fe200000000ff */
[----:B------:R-:W-:Y:S01]  /*f060*/  @!P1 HADD2 R225, -R200.H0_H0, -RZ.H0_H0 ;  /* 0xa00000ffc8e19230 */ /* 0x000fe20000000900 */
[----:B------:R-:W-:Y:S01]  /*f070*/  ISETP.GE.U32.AND P2, PT, R229, R0, PT ;  /* 0x00000000e500720c */ /* 0x000fe20003f46070 */
[----:B------:R-:W-:Y:S01]  /*f080*/  FADD.FTZ R0, R173, R4 ;  /* 0x00000004ad007221 */ /* 0x000fe20000010000 */
[----:B------:R-:W-:Y:S01]  /*f090*/  @!P0 HADD2 R224, -R252.H0_H0, -RZ.H0_H0 ;  /* 0xa00000fffce08230 */ /* 0x000fe20000000900 */
[----:B------:R-:W-:Y:S01]  /*f0a0*/  F2FP.PACK_AB R8, R8, R171 ;  /* 0x000000ab0808723e */ /* 0x000fe200000000ff */
[----:B------:R3:W-:Y:S01]  /*f0b0*/  MUFU.EX2 R4, R176 ;  /* 0x000000b000047308 */ /* 0x0007e20000000800 */
[C---:B------:R-:W-:Y:S01]  /*f0c0*/  FADD.FTZ R0, R132.reuse, R0 ;  /* 0x0000000084007221 */ /* 0x040fe20000010000 */
[----:B------:R-:W-:Y:S01]  /*f0d0*/  F2FP.PACK_AB R132, R132, R173 ;  /* 0x000000ad8484723e */ /* 0x000fe200000000ff */
[-C--:B------:R-:W-:Y:S01]  /*f0e0*/  FMUL.FTZ R229, R49, R3.reuse ;  /* 0x0000000331e57220 */ /* 0x080fe20000410000 */
[----:B------:R-:W-:Y:S01]  /*f0f0*/  PRMT R173, R200, 0x5410, R252 ;  /* 0x00005410c8ad7816 */ /* 0x000fe200000000fc */
[----:B------:R-:W-:Y:S01]  /*f100*/  FADD.FTZ R0, R28, R0 ;  /* 0x000000001c007221 */ /* 0x000fe20000010000 */
[----:B------:R-:W-:Y:S01]  /*f110*/  @!P1 PRMT R200, R225, 0x5410, RZ ;  /* 0x00005410e1c89816 */ /* 0x000fe200000000ff */
[-C--:B------:R-:W-:Y:S01]  /*f120*/  FMUL.FTZ R225, R45, R3.reuse ;  /* 0x000000032de17220 */ /* 0x080fe20000410000 */
[----:B------:R-:W-:Y:S01]  /*f130*/  @!P0 PRMT R252, R224, 0x5410, RZ ;  /* 0x00005410e0fc8816 */ /* 0x000fe200000000ff */
[-C--:B------:R-:W-:Y:S01]  /*f140*/  FMUL.FTZ R224, R44, R3.reuse ;  /* 0x000000032ce07220 */ /* 0x080fe20000410000 */
[----:B------:R-:W-:Y:S01]  /*f150*/  PRMT R190, R17, 0x7632, R190 ;  /* 0x0000763211be7816 */ /* 0x000fe200000000be */
[-C--:B-1----:R-:W-:Y:S01]  /*f160*/  FMUL.FTZ R201, R85, R3.reuse ;  /* 0x0000000355c97220 */ /* 0x082fe20000410000 */
[----:B------:R-:W-:Y:S01]  /*f170*/  PRMT R6, R8, 0x7610, R6 ;  /* 0x0000761008067816 */ /* 0x000fe20000000006 */
[-C--:B------:R-:W-:Y:S01]  /*f180*/  FMUL.FTZ R49, R124, R3.reuse ;  /* 0x000000037c317220 */ /* 0x080fe20000410000 */
[----:B------:R-:W-:Y:S01]  /*f190*/  PRMT R192, R8, 0x7632, R192 ;  /* 0x0000763208c07816 */ /* 0x000fe200000000c0 */
[----:B------:R-:W-:Y:S01]  /*f1a0*/  FADD.FTZ R0, R22, R0 ;  /* 0x0000000016007221 */ /* 0x000fe20000010000 */
[----:B------:R-:W-:Y:S01]  /*f1b0*/  PRMT R193, R17, 0x7610, R193 ;  /* 0x0000761011c17816 */ /* 0x000fe200000000c1 */
[-C--:B---3--:R-:W-:Y:S01]  /*f1c0*/  FMUL.FTZ R176, R36, R3.reuse ;  /* 0x0000000324b07220 */ /* 0x088fe20000410000 */
[----:B------:R-:W-:Y:S01]  /*f1d0*/  @!P4 HADD2 R214, -R190.H0_H0, -RZ.H0_H0 ;  /* 0xa00000ffbed6c230 */ /* 0x000fe20000000900 */
[----:B--2---:R-:W-:Y:S01]  /*f1e0*/  FMUL.FTZ R203, R84, R3 ;  /* 0x0000000354cb7220 */ /* 0x004fe20000410000 */
[----:B------:R-:W-:Y:S01]  /*f1f0*/  @!P3 HADD2 R227, -R6.H0_H0, -RZ.H0_H0 ;  /* 0xa00000ff06e3b230 */ /* 0x000fe20000000900 */
[----:B------:R-:W1:Y:S01]  /*f200*/  MUFU.EX2 R3, R230 ;  /* 0x000000e600037308 */ /* 0x000e620000000800 */
[----:B------:R-:W-:Y:S01]  /*f210*/  @!P2 HADD2 R226, -R192.H0_H0, -RZ.H0_H0 ;  /* 0xa00000ffc0e2a230 */ /* 0x000fe20000000900 */
[----:B------:R-:W-:Y:S01]  /*f220*/  F2FP.PACK_AB R133, R22, R28 ;  /* 0x0000001c1685723e */ /* 0x000fe200000000ff */
[----:B------:R-:W-:Y:S01]  /*f230*/  FADD.FTZ R0, R174, R0 ;  /* 0x00000000ae007221 */ /* 0x000fe20000010000 */
[----:B------:R-:W-:Y:S01]  /*f240*/  PRMT R199, R193, 0x5410, R190 ;  /* 0x00005410c1c77816 */ /* 0x000fe200000000be */
[----:B------:R-:W-:Y:S01]  /*f250*/  IMAD.WIDE.U32 R28, R175, -0x326172a9, RZ ;  /* 0xcd9e8d57af1c7825 */ /* 0x000fe200078e00ff */
[----:B------:R-:W-:Y:S01]  /*f260*/  PRMT R198, R6, 0x5410, R192 ;  /* 0x0000541006c67816 */ /* 0x000fe200000000c0 */
[----:B------:R-:W2:Y:S01]  /*f270*/  LDC.U8 R84, c[0x0][0x2d8] ;  /* 0x0000b600ff547b82 */ /* 0x000ea20000000000 */
[----:B------:R-:W-:Y:S01]  /*f280*/  @!P4 PRMT R190, R214, 0x5410, RZ ;  /* 0x00005410d6bec816 */ /* 0x000fe200000000ff */
[----:B------:R-:W-:Y:S01]  /*f290*/  IMAD.MOV.U32 R22, RZ, RZ, R135 ;  /* 0x000000ffff167224 */ /* 0x000fe200078e0087 */
[----:B------:R-:W-:Y:S01]  /*f2a0*/  @!P3 PRMT R6, R227, 0x5410, RZ ;  /* 0x00005410e306b816 */ /* 0x000fe200000000ff */
[----:B------:R-:W-:Y:S01]  /*f2b0*/  FADD.FTZ R135, R134, R0 ;  /* 0x0000000086877221 */ /* 0x000fe20000010000 */
[----:B------:R-:W-:Y:S01]  /*f2c0*/  @!P2 PRMT R192, R226, 0x5410, RZ ;  /* 0x00005410e2c0a816 */ /* 0x000fe200000000ff */
[----:B------:R-:W-:Y:S01]  /*f2d0*/  FMUL.FTZ R214, R42, R2 ;  /* 0x000000022ad67220 */ /* 0x000fe20000410000 */
[----:B------:R-:W-:Y:S01]  /*f2e0*/  F2FP.PACK_AB R134, R134, R174 ;  /* 0x000000ae8686723e */ /* 0x000fe200000000ff */
[----:B------:R-:W-:Y:S01]  /*f2f0*/  FMUL.FTZ R226, R46, R2 ;  /* 0x000000022ee27220 */ /* 0x000fe20000410000 */
[----:B-1----:R-:W-:Y:S01]  /*f300*/  F2FP.PACK_AB R17, R3, R4 ;  /* 0x000000040311723e */ /* 0x002fe200000000ff */
[----:B------:R-:W-:Y:S01]  /*f310*/  FMUL.FTZ R227, R47, R2 ;  /* 0x000000022fe37220 */ /* 0x000fe20000410000 */
[----:B------:R-:W-:Y:S01]  /*f320*/  MOV R174, R6 ;  /* 0x0000000600ae7202 */ /* 0x000fe20000000f00 */
[-C--:B------:R-:W-:Y:S01]  /*f330*/  FMUL.FTZ R230, R50, R2.reuse ;  /* 0x0000000232e67220 */ /* 0x080fe20000410000 */
[----:B------:R-:W-:Y:S01]  /*f340*/  @!P6 HADD2 R223, -R191.H0_H0, -RZ.H0_H0 ;  /* 0xa00000ffbfdfe230 */ /* 0x000fe20000000900 */
[-C--:B------:R-:W-:Y:S01]  /*f350*/  FMUL.FTZ R62, R62, R2.reuse ;  /* 0x000000023e3e7220 */ /* 0x080fe20000410000 */
[----:B------:R-:W-:Y:S01]  /*f360*/  @!P5 HADD2 R221, -R193.H0_H0, -RZ.H0_H0 ;  /* 0xa00000ffc1ddd230 */ /* 0x000fe20000000900 */
[-C--:B------:R-:W-:Y:S01]  /*f370*/  FMUL.FTZ R63, R63, R2.reuse ;  /* 0x000000023f3f7220 */ /* 0x080fe20000410000 */
[----:B------:R-:W-:Y:S01]  /*f380*/  PRMT R211, R133, 0x7610, R211 ;  /* 0x0000761085d37816 */ /* 0x000fe200000000d3 */
[-C--:B------:R-:W-:Y:S01]  /*f390*/  FMUL.FTZ R238, R66, R2.reuse ;  /* 0x0000000242ee7220 */ /* 0x080fe20000410000 */
[----:B------:R-:W-:Y:S01]  /*f3a0*/  @!P6 PRMT R191, R223, 0x5410, RZ ;  /* 0x00005410dfbfe816 */ /* 0x000fe200000000ff */
[-C--:B------:R-:W-:Y:S01]  /*f3b0*/  FMUL.FTZ R239, R67, R2.reuse ;  /* 0x0000000243ef7220 */ /* 0x080fe20000410000 */
[----:B------:R-:W-:Y:S01]  /*f3c0*/  @!P5 PRMT R193, R221, 0x5410, RZ ;  /* 0x00005410ddc1d816 */ /* 0x000fe200000000ff */
[-C--:B------:R-:W-:Y:S01]  /*f3d0*/  FMUL.FTZ R242, R70, R2.reuse ;  /* 0x0000000246f27220 */ /* 0x080fe20000410000 */
[----:B------:R-:W-:Y:S01]  /*f3e0*/  PRMT R221, R133, 0x7632, R221 ;  /* 0x0000763285dd7816 */ /* 0x000fe200000000dd */
[-C--:B------:R-:W-:Y:S01]  /*f3f0*/  FMUL.FTZ R243, R71, R2.reuse ;  /* 0x0000000247f37220 */ /* 0x080fe20000410000 */
[----:B------:R-:W-:Y:S01]  /*f400*/  MOV R129, R101 ;  /* 0x0000006500817202 */ /* 0x000fe20000000f00 */
[-C--:B------:R-:W-:Y:S01]  /*f410*/  FMUL.FTZ R246, R74, R2.reuse ;  /* 0x000000024af67220 */ /* 0x080fe20000410000 */
[----:B------:R-:W-:Y:S01]  /*f420*/  PRMT R15, R211, 0x5410, R221 ;  /* 0x00005410d30f7816 */ /* 0x000fe200000000dd */
[----:B------:R-:W-:Y:S01]  /*f430*/  FMUL.FTZ R247, R75, R2 ;  /* 0x000000024bf77220 */ /* 0x000fe20000410000 */
[----:B------:R-:W-:Y:S01]  /*f440*/  MOV R128, R100 ;  /* 0x0000006400807202 */ /* 0x000fe20000000f00 */
[-C--:B------:R-:W-:Y:S01]  /*f450*/  FMUL.FTZ R78, R78, R2.reuse ;  /* 0x000000024e4e7220 */ /* 0x080fe20000410000 */
[----:B------:R-:W-:Y:S01]  /*f460*/  LOP3.LUT R14, R19, UR31, R14, 0x96, !PT ;  /* 0x0000001f130e7c12 */ /* 0x000fe2000f8e960e */
[-C--:B------:R-:W-:Y:S01]  /*f470*/  FMUL.FTZ R79, R79, R2.reuse ;  /* 0x000000024f4f7220 */ /* 0x080fe20000410000 */
[----:B------:R-:W-:Y:S01]  /*f480*/  PRMT R171, R134, 0x7610, R171 ;  /* 0x0000761086ab7816 */ /* 0x000fe200000000ab */
[-C--:B------:R-:W-:Y:S01]  /*f490*/  FMUL.FTZ R82, R82, R2.reuse ;  /* 0x0000000252527220 */ /* 0x080fe20000410000 */
[----:B------:R-:W-:Y:S01]  /*f4a0*/  PRMT R170, R134, 0x7632, R170 ;  /* 0x0000763286aa7816 */ /* 0x000fe200000000aa */
[-C--:B------:R-:W-:Y:S01]  /*f4b0*/  FMUL.FTZ R83, R83, R2.reuse ;  /* 0x0000000253537220 */ /* 0x080fe20000410000 */
[----:B------:R1:W-:Y:S01]  /*f4c0*/  STG.E.U16 [R24.64+-0x80], R21 ;  /* 0xffff801518007986 */ /* 0x0003e2000c101516 */
[-C--:B------:R-:W-:Y:S01]  /*f4d0*/  FMUL.FTZ R125, R86, R2.reuse ;  /* 0x00000002567d7220 */ /* 0x080fe20000410000 */
[----:B------:R-:W-:Y:S01]  /*f4e0*/  PRMT R104, R171, 0x5410, R170 ;  /* 0x00005410ab687816 */ /* 0x000fe200000000aa */
[-C--:B------:R-:W-:Y:S01]  /*f4f0*/  FMUL.FTZ R124, R87, R2.reuse ;  /* 0x00000002577c7220 */ /* 0x080fe20000410000 */
[----:B------:R3:W-:Y:S01]  /*f500*/  STG.E.U16 [R24.64+-0x7e], R20 ;  /* 0xffff821418007986 */ /* 0x0007e2000c101516 */
        /* <DEDUP_REMOVED lines=18> */
[----:B------:R-:W-:Y:S01]  /*f630*/  MOV R127, R90 ;  /* 0x0000005a007f7202 */ /* 0x000fe20000000f00 */
[----:B------:R-:W-:-:S02]  /*f640*/  FMUL.FTZ R107, R130, R2 ;  /* 0x00000002826b7220 */ /* 0x000fc40000410000 */
[----:B------:R-:W-:Y:S01]  /*f650*/  FMUL.FTZ R106, R131, R2 ;  /* 0x00000002836a7220 */ /* 0x000fe20000410000 */
[----:B------:R-:W-:Y:S01]  /*f660*/  LOP3.LUT R2, R29, UR34, R186, 0x96, !PT ;  /* 0x000000221d027c12 */ /* 0x000fe2000f8e96ba */
[----:B------:R-:W-:Y:S02]  /*f670*/  FADD.FTZ R0, R4, R10 ;  /* 0x0000000a04007221 */ /* 0x000fe40000010000 */
[----:B------:R-:W-:Y:S02]  /*f680*/  IMAD.MOV.U32 R85, RZ, RZ, R73 ;  /* 0x000000ffff557224 */ /* 0x000fe400078e0049 */
[----:B------:R-:W-:Y:S02]  /*f690*/  FADD.FTZ R16, R3, R0 ;  /* 0x0000000003107221 */ /* 0x000fe40000010000 */
[----:B------:R-:W-:-:S04]  /*f6a0*/  IMAD.WIDE.U32 R2, R2, -0x2daee0ad, RZ ;  /* 0xd2511f5302027825 */ /* 0x000fc800078e00ff */
[----:B------:R-:W-:Y:S01]  /*f6b0*/  IMAD.MOV.U32 R73, RZ, RZ, R22 ;  /* 0x000000ffff497224 */ /* 0x000fe200078e0016 */
[----:B------:R-:W-:Y:S01]  /*f6c0*/  LOP3.LUT R0, R3, UR10, R168, 0x96, !PT ;  /* 0x0000000a03007c12 */ /* 0x000fe2000f8e96a8 */
[----:B------:R4:W-:Y:S01]  /*f6d0*/  MUFU.EX2 R22, R249 ;  /* 0x000000f900167308 */ /* 0x0009e20000000800 */
[----:B------:R-:W-:Y:S01]  /*f6e0*/  LOP3.LUT R3, R27, UR33, R28, 0x96, !PT ;  /* 0x000000211b037c12 */ /* 0x000fe2000f8e961c */
[----:B------:R-:W-:Y:S02]  /*f6f0*/  IMAD.MOV.U32 R96, RZ, RZ, R196 ;  /* 0x000000ffff607224 */ /* 0x000fe400078e00c4 */
[----:B------:R-:W-:-:S04]  /*f700*/  IMAD.WIDE.U32 R8, R0, -0x326172a9, RZ ;  /* 0xcd9e8d5700087825 */ /* 0x000fc800078e00ff */
[----:B------:R-:W-:Y:S01]  /*f710*/  IMAD.WIDE.U32 R4, R3, -0x2daee0ad, RZ ;  /* 0xd2511f5303047825 */ /* 0x000fe200078e00ff */
[----:B------:R-:W-:-:S03]  /*f720*/  LOP3.LUT R3, R9, UR5, R26, 0x96, !PT ;  /* 0x0000000509037c12 */ /* 0x000fc6000f8e961a */
[----:B------:R-:W-:Y:S01]  /*f730*/  IMAD.MOV.U32 R130, RZ, RZ, R102 ;  /* 0x000000ffff827224 */ /* 0x000fe200078e0066 */
[----:B------:R-:W-:Y:S01]  /*f740*/  LOP3.LUT R0, R5, UR4, R2, 0x96, !PT ;  /* 0x0000000405007c12 */ /* 0x000fe2000f8e9602 */
[----:B------:R-:W-:Y:S01]  /*f750*/  IMAD.WIDE.U32 R2, R3, -0x2daee0ad, RZ ;  /* 0xd2511f5303027825 */ /* 0x000fe200078e00ff */
[----:B----4-:R-:W-:-:S03]  /*f760*/  PRMT R249, R132, 0x7632, R249 ;  /* 0x0000763284f97816 */ /* 0x010fc600000000f9 */
[----:B------:R-:W-:Y:S01]  /*f770*/  IMAD.WIDE.U32 R6, R0, -0x326172a9, RZ ;  /* 0xcd9e8d5700067825 */ /* 0x000fe200078e00ff */
[----:B------:R-:W-:-:S03]  /*f780*/  LOP3.LUT R3, R3, UR32, R4, 0x96, !PT ;  /* 0x0000002003037c12 */ /* 0x000fc6000f8e9604 */
[----:B------:R-:W-:Y:S01]  /*f790*/  IMAD.MOV.U32 R131, RZ, RZ, R103 ;  /* 0x000000ffff837224 */ /* 0x000fe200078e0067 */
[----:B------:R-:W-:Y:S01]  /*f7a0*/  LOP3.LUT R0, R7, UR35, R8, 0x96, !PT ;  /* 0x0000002307007c12 */ /* 0x000fe2000f8e9608 */
[----:B------:R-:W-:-:S04]  /*f7b0*/  IMAD.WIDE.U32 R4, R3, -0x326172a9, RZ ;  /* 0xcd9e8d5703047825 */ /* 0x000fc800078e00ff */
[----:B------:R-:W-:Y:S01]  /*f7c0*/  IMAD.WIDE.U32 R8, R0, -0x2daee0ad, RZ ;  /* 0xd2511f5300087825 */ /* 0x000fe200078e00ff */
[----:B------:R-:W-:Y:S02]  /*f7d0*/  LOP3.LUT R6, R5, UR31, R6, 0x96, !PT ;  /* 0x0000001f05067c12 */ /* 0x000fe4000f8e9606 */
[----:B------:R4:W2:Y:S01]  /*f7e0*/  MUFU.EX2 R5, R248 ;  /* 0x000000f800057308 */ /* 0x0008a20000000800 */
[----:B------:R-:W-:Y:S01]  /*f7f0*/  IMAD.MOV.U32 R133, RZ, RZ, R72 ;  /* 0x000000ffff857224 */ /* 0x000fe200078e0048 */
[----:B------:R-:W-:Y:S01]  /*f800*/  LOP3.LUT R2, R9, UR29, R2, 0x96, !PT ;  /* 0x0000001d09027c12 */ /* 0x000fe2000f8e9602 */
[----:B-1----:R-:W-:Y:S02]  /*f810*/  IMAD.MOV.U32 R21, RZ, RZ, R93 ;  /* 0x000000ffff157224 */ /* 0x002fe400078e005d */
[----:B------:R-:W-:Y:S02]  /*f820*/  IMAD.MOV.U32 R19, RZ, RZ, R95 ;  /* 0x000000ffff137224 */ /* 0x000fe400078e005f */
[----:B------:R-:W-:Y:S01]  /*f830*/  IMAD.WIDE.U32 R2, R2, -0x326172a9, RZ ;  /* 0xcd9e8d5702027825 */ /* 0x000fe200078e00ff */
[----:B------:R1:W1:Y:S03]  /*f840*/  MUFU.EX2 R9, R250 ;  /* 0x000000fa00097308 */ /* 0x0002660000000800 */
[----:B---3--:R-:W-:Y:S01]  /*f850*/  IMAD.MOV.U32 R20, RZ, RZ, R92 ;  /* 0x000000ffff147224 */ /* 0x008fe200078e005c */
[----:B------:R-:W-:Y:S01]  /*f860*/  LOP3.LUT R0, R3, UR20, R4, 0x96, !PT ;  /* 0x0000001403007c12 */ /* 0x000fe2000f8e9604 */
[----:B------:R-:W-:Y:S01]  /*f870*/  IMAD.MOV.U32 R134, RZ, RZ, R69 ;  /* 0x000000ffff867224 */ /* 0x000fe200078e0045 */
[----:B------:R-:W-:Y:S01]  /*f880*/  LOP3.LUT R7, R2, 0xffff, RZ, 0xc0, !PT ;  /* 0x0000ffff02077812 */ /* 0x000fe200078ec0ff */
[----:B------:R-:W-:Y:S01]  /*f890*/  IMAD.MOV.U32 R175, RZ, RZ, R89 ;  /* 0x000000ffffaf7224 */ /* 0x000fe200078e0059 */
[----:B------:R-:W-:Y:S01]  /*f8a0*/  LOP3.LUT R4, R0, 0xff, RZ, 0xc0, !PT ;  /* 0x000000ff00047812 */ /* 0x000fe200078ec0ff */
[----:B------:R-:W-:Y:S01]  /*f8b0*/  IMAD.MOV.U32 R126, RZ, RZ, R91 ;  /* 0x000000ffff7e7224 */ /* 0x000fe200078e005b */
[----:B----4-:R-:W-:Y:S01]  /*f8c0*/  PRMT R248, R132, 0x7610, R248 ;  /* 0x0000761084f87816 */ /* 0x010fe200000000f8 */
[----:B------:R-:W-:Y:S01]  /*f8d0*/  IMAD.MOV.U32 R132, RZ, RZ, R65 ;  /* 0x000000ffff847224 */ /* 0x000fe200078e0041 */
[----:B--2---:R-:W-:-:S02]  /*f8e0*/  ISETP.GE.U32.AND P4, PT, R84, R4, PT ;  /* 0x000000045400720c */ /* 0x004fc40003f86070 */
[----:B------:R-:W-:Y:S02]  /*f8f0*/  LOP3.LUT R4, R0, 0xffff, RZ, 0xc0, !PT ;  /* 0x0000ffff00047812 */ /* 0x000fe400078ec0ff */
[----:B-1----:R-:W-:Y:S02]  /*f900*/  PRMT R250, R17, 0x7632, R250 ;  /* 0x0000763211fa7816 */ /* 0x002fe400000000fa */
[----:B------:R-:W-:-:S04]  /*f910*/  SHF.R.U32.HI R4, RZ, 0x8, R4 ;  /* 0x00000008ff047819 */ /* 0x000fc80000011604 */
[----:B------:R-:W-:-:S04]  /*f920*/  LOP3.LUT R4, R4, 0xffff, RZ, 0xc0, !PT ;  /* 0x0000ffff04047812 */ /* 0x000fc800078ec0ff */
[----:B------:R-:W-:Y:S02]  /*f930*/  ISETP.GE.U32.AND P3, PT, R84, R4, PT ;  /* 0x000000045400720c */ /* 0x000fe40003f66070 */
[--C-:B------:R-:W-:Y:S02]  /*f940*/  SHF.R.U32.HI R4, RZ, 0x10, R0.reuse ;  /* 0x00000010ff047819 */ /* 0x100fe40000011600 */
[----:B------:R-:W-:Y:S02]  /*f950*/  SHF.R.U32.HI R0, RZ, 0x18, R0 ;  /* 0x00000018ff007819 */ /* 0x000fe40000011600 */
[----:B------:R-:W-:Y:S02]  /*f960*/  LOP3.LUT R4, R4, 0xff, RZ, 0xc0, !PT ;  /* 0x000000ff04047812 */ /* 0x000fe400078ec0ff */
[----:B------:R-:W-:Y:S02]  /*f970*/  ISETP.GE.U32.AND P0, PT, R84, R0, PT ;  /* 0x000000005400720c */ /* 0x000fe40003f06070 */
[----:B------:R-:W-:-:S02]  /*f980*/  LOP3.LUT R0, R2, 0xff, RZ, 0xc0, !PT ;  /* 0x000000ff02007812 */ /* 0x000fc400078ec0ff */
[C---:B------:R-:W-:Y:S01]  /*f990*/  ISETP.GE.U32.AND P5, PT, R84.reuse, R4, PT ;  /* 0x000000045400720c */ /* 0x040fe20003fa6070 */
[----:B------:R-:W-:Y:S01]  /*f9a0*/  @!P3 HADD2 R31, -R250.H0_H0, -RZ.H0_H0 ;  /* 0xa00000fffa1fb230 */ /* 0x000fe20000000900 */
[----:B------:R-:W-:Y:S02]  /*f9b0*/  ISETP.GE.U32.AND P2, PT, R84, R0, PT ;  /* 0x000000005400720c */ /* 0x000fe40003f46070 */
[--C-:B------:R-:W-:Y:S02]  /*f9c0*/  SHF.R.U32.HI R0, RZ, 0x10, R2.reuse ;  /* 0x00000010ff007819 */ /* 0x100fe40000011602 */
[----:B------:R-:W-:Y:S02]  /*f9d0*/  SHF.R.U32.HI R2, RZ, 0x18, R2 ;  /* 0x00000018ff027819 */ /* 0x000fe40000011602 */
[----:B------:R-:W-:Y:S01]  /*f9e0*/  LOP3.LUT R0, R0, 0xff, RZ, 0xc0, !PT ;  /* 0x000000ff00007812 */ /* 0x000fe200078ec0ff */
[----:B------:R-:W-:Y:S01]  /*f9f0*/  @!P0 HADD2 R30, -R249.H0_H0, -RZ.H0_H0 ;  /* 0xa00000fff91e8230 */ /* 0x000fe20000000900 */
[----:B------:R-:W-:Y:S01]  /*fa00*/  ISETP.GE.U32.AND P1, PT, R84, R2, PT ;  /* 0x000000025400720c */ /* 0x000fe20003f26070 */
[----:B------:R-:W-:Y:S01]  /*fa10*/  IMAD.WIDE.U32 R2, R6, -0x2daee0ad, RZ ;  /* 0xd2511f5306027825 */ /* 0x000fe200078e00ff */
[----:B------:R-:W-:Y:S01]  /*fa20*/  ISETP.GE.U32.AND P6, PT, R84, R0, PT ;  /* 0x000000005400720c */ /* 0x000fe20003fc6070 */
[----:B------:R-:W-:Y:S01]  /*fa30*/  @!P5 HADD2 R33, -R248.H0_H0, -RZ.H0_H0 ;  /* 0xa00000fff821d230 */ /* 0x000fe20000000900 */
[----:B------:R-:W-:-:S02]  /*fa40*/  MOV R84, R11 ;  /* 0x0000000b00547202 */ /* 0x000fc40000000f00 */
[----:B------:R-:W-:Y:S02]  /*fa50*/  LOP3.LUT R0, R3, UR19, R8, 0x96, !PT ;  /* 0x0000001303007c12 */ /* 0x000fe4000f8e9608 */
[C---:B------:R-:W-:Y:S02]  /*fa60*/  LOP3.LUT R10, R2.reuse, 0xffff, RZ, 0xc0, !PT ;  /* 0x0000ffff020a7812 */ /* 0x040fe400078ec0ff */
[----:B------:R1:W2:Y:S01]  /*fa70*/  MUFU.EX2 R3, R251 ;  /* 0x000000fb00037308 */ /* 0x0002a20000000800 */
[----:B------:R-:W-:Y:S02]  /*fa80*/  LOP3.LUT R6, R2, 0xff, RZ, 0xc0, !PT ;  /* 0x000000ff02067812 */ /* 0x000fe400078ec0ff */
[--C-:B------:R-:W-:Y:S01]  /*fa90*/  SHF.R.U32.HI R8, RZ, 0x10, R2.reuse ;  /* 0x00000010ff087819 */ /* 0x100fe20000011602 */
[----:B------:R-:W-:Y:S01]  /*faa0*/  @!P1 HADD2 R36, -R221.H0_H0, -RZ.H0_H0 ;  /* 0xa00000ffdd249230 */ /* 0x000fe20000000900 */
[----:B------:R-:W-:Y:S01]  /*fab0*/  SHF.R.U32.HI R4, RZ, 0x18, R2 ;  /* 0x00000018ff047819 */ /* 0x000fe20000011602 */
[----:B------:R-:W-:Y:S01]  /*fac0*/  FADD.FTZ R2, R5, R16 ;  /* 0x0000001005027221 */ /* 0x000fe20000010000 */
[----:B------:R-:W-:Y:S01]  /*fad0*/  F2FP.PACK_AB R5, R22, R5 ;  /* 0x000000051605723e */ /* 0x000fe200000000ff */
[----:B------:R-:W-:Y:S01]  /*fae0*/  @!P6 HADD2 R37, -R211.H0_H0, -RZ.H0_H0 ;  /* 0xa00000ffd325e230 */ /* 0x000fe20000000900 */
[----:B------:R-:W-:Y:S01]  /*faf0*/  @!P1 PRMT R221, R36, 0x5410, RZ ;  /* 0x0000541024dd9816 */ /* 0x000fe200000000ff */
[----:B------:R-:W-:Y:S01]  /*fb00*/  FADD.FTZ R2, R22, R2 ;  /* 0x0000000216027221 */ /* 0x000fe20000010000 */
[C---:B------:R-:W-:Y:S01]  /*fb10*/  PRMT R223, R5.reuse, 0x7610, R223 ;  /* 0x0000761005df7816 */ /* 0x040fe200000000df */
[----:B------:R-:W-:Y:S01]  /*fb20*/  IMAD.MOV.U32 R36, RZ, RZ, R76 ;  /* 0x000000ffff247224 */ /* 0x000fe200078e004c */
[----:B------:R-:W-:Y:S01]  /*fb30*/  PRMT R222, R5, 0x7632, R222 ;  /* 0x0000763205de7816 */ /* 0x000fe200000000de */
[----:B------:R-:W-:Y:S01]  /*fb40*/  FADD.FTZ R2, R9, R2 ;  /* 0x0000000209027221 */ /* 0x000fe20000010000 */
[----:B------:R-:W-:Y:S01]  /*fb50*/  @!P6 PRMT R211, R37, 0x5410, RZ ;  /* 0x0000541025d3e816 */ /* 0x000fe200000000ff */
[----:B------:R-:W-:Y:S01]  /*fb60*/  @!P2 HADD2 R35, -R223.H0_H0, -RZ.H0_H0 ;  /* 0xa00000ffdf23a230 */ /* 0x000fe20000000900 */
[----:B-1----:R-:W-:Y:S01]  /*fb70*/  PRMT R251, R17, 0x7610, R251 ;  /* 0x0000761011fb7816 */ /* 0x002fe200000000fb */
[----:B------:R-:W-:Y:S01]  /*fb80*/  IMAD.MOV.U32 R16, RZ, RZ, R88 ;  /* 0x000000ffff107224 */ /* 0x000fe200078e0058 */
[----:B------:R-:W1:Y:S01]  /*fb90*/  LDC.U8 R17, c[0x0][0x2d8] ;  /* 0x0000b600ff117b82 */ /* 0x000e620000000000 */
[C---:B--2---:R-:W-:Y:S01]  /*fba0*/  F2FP.PACK_AB R9, R3.reuse, R9 ;  /* 0x000000090309723e */ /* 0x044fe200000000ff */
[----:B------:R-:W-:Y:S01]  /*fbb0*/  FADD.FTZ R3, R3, R2 ;  /* 0x0000000203037221 */ /* 0x000fe20000010000 */
[----:B------:R-:W-:Y:S01]  /*fbc0*/  PRMT R196, R251, 0x5410, R250 ;  /* 0x00005410fbc47816 */ /* 0x000fe200000000fa */
[----:B------:R-:W-:Y:S01]  /*fbd0*/  @!P4 HADD2 R32, -R251.H0_H0, -RZ.H0_H0 ;  /* 0xa00000fffb20c230 */ /* 0x000fe20000000900 */
[----:B------:R-:W-:-:S02]  /*fbe0*/  SHF.R.U32.HI R2, RZ, 0x8, R7 ;  /* 0x00000008ff027819 */ /* 0x000fc40000011607 */
[----:B------:R-:W-:Y:S02]  /*fbf0*/  @!P3 PRMT R250, R31, 0x5410, RZ ;  /* 0x000054101ffab816 */ /* 0x000fe400000000ff */
[----:B------:R-:W-:Y:S02]  /*fc00*/  LOP3.LUT R2, R2, 0xffff, RZ, 0xc0, !PT ;  /* 0x0000ffff02027812 */ /* 0x000fe400078ec0ff */
[----:B------:R-:W-:Y:S01]  /*fc10*/  @!P4 PRMT R251, R32, 0x5410, RZ ;  /* 0x0000541020fbc816 */ /* 0x000fe200000000ff */
[----:B------:R-:W-:Y:S01]  /*fc20*/  IMAD.MOV.U32 R32, RZ, RZ, c[0x0][0x228] ;  /* 0x00008a00ff207624 */ /* 0x000fe200078e00ff */
[C---:B------:R-:W-:Y:S02]  /*fc30*/  PRMT R210, R9.reuse, 0x7610, R210 ;  /* 0x0000761009d27816 */ /* 0x040fe400000000d2 */
[----:B------:R-:W-:Y:S01]  /*fc40*/  PRMT R180, R9, 0x7632, R180 ;  /* 0x0000763209b47816 */ /* 0x000fe200000000b4 */
[----:B------:R-:W-:Y:S01]  /*fc50*/  IMAD.SHL.U32 R32, R32, 0x8, RZ ;  /* 0x0000000820207824 */ /* 0x000fe200078e00ff */
[----:B------:R-:W-:Y:S01]  /*fc60*/  LOP3.LUT R11, R13, UR5, R26, 0x96, !PT ;  /* 0x000000050d0b7c12 */ /* 0x000fe2000f8e961a */
[----:B------:R-:W-:Y:S01]  /*fc70*/  IMAD.WIDE.U32 R12, R12, -0x2daee0ad, RZ ;  /* 0xd2511f530c0c7825 */ /* 0x000fe200078e00ff */
[----:B------:R-:W-:-:S02]  /*fc80*/  MOV R37, R77 ;  /* 0x0000004d00257202 */ /* 0x000fc40000000f00 */
[----:B------:R-:W-:Y:S02]  /*fc90*/  MOV R22, R94 ;  /* 0x0000005e00167202 */ /* 0x000fe40000000f00 */
[C---:B-1----:R-:W-:Y:S02]  /*fca0*/  ISETP.GE.U32.AND P3, PT, R17.reuse, R6, PT ;  /* 0x000000061100720c */ /* 0x042fe40003f66070 */
[----:B------:R1:W2:Y:S01]  /*fcb0*/  MUFU.EX2 R6, R195 ;  /* 0x000000c300067308 */ /* 0x0002a20000000800 */
[----:B------:R-:W-:Y:S02]  /*fcc0*/  ISETP.GE.U32.AND P4, PT, R17, R2, PT ;  /* 0x000000021100720c */ /* 0x000fe40003f86070 */
[----:B------:R-:W-:-:S04]  /*fcd0*/  SHF.R.U32.HI R2, RZ, 0x10, R0 ;  /* 0x00000010ff027819 */ /* 0x000fc80000011600 */
[----:B------:R-:W-:-:S07]  /*fce0*/  LOP3.LUT R2, R2, 0xff, RZ, 0xc0, !PT ;  /* 0x000000ff02027812 */ /* 0x000fce00078ec0ff */
[----:B------:R-:W-:Y:S01]  /*fcf0*/  @!P4 HADD2 R34, -R222.H0_H0, -RZ.H0_H0 ;  /* 0xa00000ffde22c230 */ /* 0x000fe20000000900 */
[----:B-1----:R-:W-:Y:S02]  /*fd00*/  PRMT R195, R248, 0x5410, R249 ;  /* 0x00005410f8c37816 */ /* 0x002fe400000000f9 */
[----:B------:R-:W-:Y:S02]  /*fd10*/  @!P0 PRMT R249, R30, 0x5410, RZ ;  /* 0x000054101ef98816 */ /* 0x000fe400000000ff */
[----:B------:R-:W-:Y:S02]  /*fd20*/  ISETP.GE.U32.AND P0, PT, R17, R4, PT ;  /* 0x000000041100720c */ /* 0x000fe40003f06070 */
[----:B------:R-:W1:Y:S01]  /*fd30*/  MUFU.EX2 R4, R96 ;  /* 0x0000006000047308 */ /* 0x000e620000000800 */
[----:B------:R-:W-:Y:S01]  /*fd40*/  @!P5 PRMT R248, R33, 0x5410, RZ ;  /* 0x0000541021f8d816 */ /* 0x000fe200000000ff */
[----:B------:R-:W-:Y:S01]  /*fd50*/  IMAD.WIDE R32, R32, 0x2, R24 ;  /* 0x0000000220207825 */ /* 0x000fe200078e0218 */
[----:B------:R-:W-:-:S03]  /*fd60*/  ISETP.GE.U32.AND P5, PT, R17, R2, PT ;  /* 0x000000021100720c */ /* 0x000fc60003fa6070 */
[----:B--2---:R-:W-:Y:S01]  /*fd70*/  FADD.FTZ R2, R6, R3 ;  /* 0x0000000306027221 */ /* 0x004fe20000010000 */
[----:B------:R2:W-:Y:S03]  /*fd80*/  STG.E.U16 [R32.64+-0x80], R23 ;  /* 0xffff801720007986 */ /* 0x0005e6000c101516 */
[C---:B-1----:R-:W-:Y:S01]  /*fd90*/  FADD.FTZ R2, R4.reuse, R2 ;  /* 0x0000000204027221 */ /* 0x042fe20000010000 */
[----:B------:R-:W-:Y:S01]  /*fda0*/  F2FP.PACK_AB R3, R4, R6 ;  /* 0x000000060403723e */ /* 0x000fe200000000ff */
[----:B------:R-:W-:Y:S01]  /*fdb0*/  IMAD.MOV.U32 R96, RZ, RZ, R194 ;  /* 0x000000ffff607224 */ /* 0x000fe200078e00c2 */
[----:B------:R-:W-:Y:S01]  /*fdc0*/  PRMT R194, R223, 0x5410, R222 ;  /* 0x00005410dfc27816 */ /* 0x000fe200000000de */
[----:B------:R1:W3:Y:S01]  /*fdd0*/  MUFU.EX2 R4, R84 ;  /* 0x0000005400047308 */ /* 0x0002e20000000800 */
[----:B------:R4:W-:Y:S01]  /*fde0*/  STL [R1+0x8c], R2 ;  /* 0x00008c0201007387 */ /* 0x0009e20000100800 */
[----:B------:R-:W-:Y:S01]  /*fdf0*/  @!P2 PRMT R223, R35, 0x5410, RZ ;  /* 0x0000541023dfa816 */ /* 0x000fe200000000ff */
[----:B------:R-:W-:Y:S01]  /*fe00*/  @!P5 HADD2 R42, -R171.H0_H0, -RZ.H0_H0 ;  /* 0xa00000ffab2ad230 */ /* 0x000fe20000000900 */
[----:B------:R-:W-:-:S02]  /*fe10*/  @!P4 PRMT R222, R34, 0x5410, RZ ;  /* 0x0000541022dec816 */ /* 0x000fc400000000ff */
[C---:B------:R-:W-:Y:S02]  /*fe20*/  PRMT R169, R3.reuse, 0x7610, R169 ;  /* 0x0000761003a97816 */ /* 0x040fe400000000a9 */
[----:B------:R-:W-:Y:S02]  /*fe30*/  PRMT R35, R3, 0x7632, R35 ;  /* 0x0000763203237816 */ /* 0x000fe40000000023 */
[----:B------:R-:W-:Y:S01]  /*fe40*/  @!P5 PRMT R171, R42, 0x5410, RZ ;  /* 0x000054102aabd816 */ /* 0x000fe200000000ff */
[----:B------:R-:W-:Y:S01]  /*fe50*/  @!P3 HADD2 R45, -R169.H0_H0, -RZ.H0_H0 ;  /* 0xa00000ffa92db230 */ /* 0x000fe20000000900 */
[----:B------:R-:W-:Y:S02]  /*fe60*/  PRMT R105, R169, 0x5410, R35 ;  /* 0x00005410a9697816 */ /* 0x000fe40000000023 */
[----:B--2---:R-:W-:Y:S01]  /*fe70*/  MOV R23, R114 ;  /* 0x0000007200177202 */ /* 0x004fe20000000f00 */
[----:B-1----:R-:W-:Y:S01]  /*fe80*/  IMAD.MOV.U32 R84, RZ, RZ, R64 ;  /* 0x000000ffff547224 */ /* 0x002fe200078e0040 */
[----:B------:R-:W-:-:S02]  /*fe90*/  MOV R64, R190 ;  /* 0x000000be00407202 */ /* 0x000fc40000000f00 */
[----:B------:R-:W-:Y:S02]  /*fea0*/  PRMT R190, R210, 0x5410, R180 ;  /* 0x00005410d2be7816 */ /* 0x000fe400000000b4 */
[----:B------:R-:W-:Y:S01]  /*feb0*/  @!P3 PRMT R169, R45, 0x5410, RZ ;  /* 0x000054102da9b816 */ /* 0x000fe200000000ff */
[----:B------:R-:W-:Y:S01]  /*fec0*/  IMAD.MOV.U32 R31, RZ, RZ, R64 ;  /* 0x000000ffff1f7224 */ /* 0x000fe200078e0040 */
[----:B----4-:R-:W-:-:S04]  /*fed0*/  LOP3.LUT R2, R0, 0xff, RZ, 0xc0, !PT ;  /* 0x000000ff00027812 */ /* 0x010fc800078ec0ff */
[C---:B------:R-:W-:Y:S02]  /*fee0*/  ISETP.GE.U32.AND P2, PT, R17.reuse, R2, PT ;  /* 0x000000021100720c */ /* 0x040fe40003f46070 */
[----:B------:R-:W-:Y:S02]  /*fef0*/  SHF.R.U32.HI R2, RZ, 0x18, R0 ;  /* 0x00000018ff027819 */ /* 0x000fe40000011600 */
[----:B------:R-:W-:Y:S02]  /*ff00*/  LOP3.LUT R0, R0, 0xffff, RZ, 0xc0, !PT ;  /* 0x0000ffff00007812 */ /* 0x000fe400078ec0ff */
[----:B------:R-:W-:Y:S02]  /*ff10*/  ISETP.GE.U32.AND P4, PT, R17, R2, PT ;  /* 0x000000021100720c */ /* 0x000fe40003f86070 */
[----:B------:R-:W-:Y:S02]  /*ff20*/  LOP3.LUT R2, R8, 0xff, RZ, 0xc0, !PT ;  /* 0x000000ff08027812 */ /* 0x000fe400078ec0ff */
[----:B------:R-:W-:-:S02]  /*ff30*/  SHF.R.U32.HI R0, RZ, 0x8, R0 ;  /* 0x00000008ff007819 */ /* 0x000fc40000011600 */
[C---:B------:R-:W-:Y:S01]  /*ff40*/  ISETP.GE.U32.AND P1, PT, R17.reuse, R2, PT ;  /* 0x000000021100720c */ /* 0x040fe20003f26070 */
[----:B------:R-:W-:Y:S01]  /*ff50*/  @!P2 HADD2 R39, -R210.H0_H0, -RZ.H0_H0 ;  /* 0xa00000ffd227a230 */ /* 0x000fe20000000900 */
[----:B------:R-:W-:Y:S01]  /*ff60*/  LOP3.LUT R0, R0, 0xffff, RZ, 0xc0, !PT ;  /* 0x0000ffff00007812 */ /* 0x000fe200078ec0ff */
[----:B------:R-:W1:Y:S01]  /*ff70*/  MUFU.EX2 R2, R96 ;  /* 0x0000006000027308 */ /* 0x000e620000000800 */
[C---:B------:R-:W-:Y:S02]  /*ff80*/  PRMT R8, R17.reuse, 0x7054, R17 ;  /* 0x0000705411087816 */ /* 0x040fe40000000011 */
[----:B------:R-:W-:Y:S01]  /*ff90*/  ISETP.GE.U32.AND P6, PT, R17, R0, PT ;  /* 0x000000001100720c */ /* 0x000fe20003fc6070 */
[----:B------:R-:W-:Y:S01]  /*ffa0*/  @!P4 HADD2 R41, -R170.H0_H0, -RZ.H0_H0 ;  /* 0xa00000ffaa29c230 */ /* 0x000fe20000000900 */
[----:B------:R-:W-:Y:S02]  /*ffb0*/  SHF.R.U32.HI R0, RZ, 0x8, R10 ;  /* 0x00000008ff007819 */ /* 0x000fe4000001160a */
[----:B------:R-:W-:Y:S01]  /*ffc0*/  @!P2 PRMT R210, R39, 0x5410, RZ ;  /* 0x0000541027d2a816 */ /* 0x000fe200000000ff */
[----:B------:R-:W-:Y:S01]  /*ffd0*/  IMAD.MOV.U32 R39, RZ, RZ, R79 ;  /* 0x000000ffff277224 */ /* 0x000fe200078e004f */
[----:B------:R-:W-:-:S02]  /*ffe0*/  LOP3.LUT R0, R0, 0xffff, RZ, 0xc0, !PT ;  /* 0x0000ffff00007812 */ /* 0x000fc400078ec0ff */
[----:B------:R-:W-:Y:S02]  /*fff0*/  @!P4 PRMT R170, R41, 0x5410, RZ ;  /* 0x0000541029aac816 */ /* 0x000fe400000000ff */
[----:B------:R-:W-:Y:S01]  /*10000*/  ISETP.GE.U32.AND P2, PT, R17, R0, PT ;  /* 0x000000001100720c */ /* 0x000fe20003f46070 */
[----:B---3--:R-:W-:Y:S01]  /*10010*/  FADD.FTZ R0, R4, R135 ;  /* 0x0000008704007221 */ /* 0x008fe20000010000 */
[----:B------:R-:W-:Y:S01]  /*10020*/  MOV R135, R68 ;  /* 0x0000004400877202 */ /* 0x000fe20000000f00 */
[----:B------:R-:W-:Y:S01]  /*10030*/  @!P6 HADD2 R44, -R180.H0_H0, -RZ.H0_H0 ;  /* 0xa00000ffb42ce230 */ /* 0x000fe20000000900 */
[C---:B-1----:R-:W-:Y:S01]  /*10040*/  F2FP.PACK_AB R34, R2.reuse, R4 ;  /* 0x000000040222723e */ /* 0x042fe200000000ff */
[----:B------:R-:W-:Y:S02]  /*10050*/  FADD.FTZ R0, R2, R0 ;  /* 0x0000000002007221 */ /* 0x000fe40000010000 */
[----:B------:R-:W-:Y:S01]  /*10060*/  IMAD R2, R11, -0x2daee0ad, RZ ;  /* 0xd2511f530b027824 */ /* 0x000fe200078e02ff */
[----:B------:R-:W-:Y:S01]  /*10070*/  @P0 PRMT R30, R34, 0x7632, R30 ;  /* 0x00007632221e0816 */ /* 0x000fe2000000001e */
[C---:B------:R-:W-:Y:S01]  /*10080*/  @!P0 HADD2 R38, -R34.reuse.H1_H1, -RZ.H0_H0 ;  /* 0xa00000ff22268230 */ /* 0x040fe20000000d00 */
[----:B------:R1:W-:Y:S01]  /*10090*/  STL [R1+0x88], R0 ;  /* 0x0000880001007387 */ /* 0x0003e20000100800 */
[----:B------:R-:W-:Y:S01]  /*100a0*/  @!P6 PRMT R180, R44, 0x5410, RZ ;  /* 0x000054102cb4e816 */ /* 0x000fe200000000ff */
[----:B------:R-:W-:Y:S01]  /*100b0*/  @!P1 HADD2 R40, -R34.H0_H0, -RZ.H0_H0 ;  /* 0xa00000ff22289230 */ /* 0x000fe20000000900 */
[----:B------:R-:W-:Y:S01]  /*100c0*/  LOP3.LUT R2, R13, UR29, R2, 0x96, !PT ;  /* 0x0000001d0d027c12 */ /* 0x000fe2000f8e9602 */
[----:B------:R-:W-:Y:S01]  /*100d0*/  @!P2 HADD2 R43, -R35.H0_H0, -RZ.H0_H0 ;  /* 0xa00000ff232ba230 */ /* 0x000fe20000000900 */
[----:B------:R-:W-:Y:S01]  /*100e0*/  @!P0 PRMT R30, R38, 0x5410, RZ ;  /* 0x00005410261e8816 */ /* 0x000fe200000000ff */
[----:B------:R-:W-:Y:S01]  /*100f0*/  IMAD.MOV.U32 R38, RZ, RZ, R78 ;  /* 0x000000ffff267224 */ /* 0x000fe200078e004e */
[----:B------:R-:W-:Y:S01]  /*10100*/  @P1 PRMT R181, R34, 0x7610, R181 ;  /* 0x0000761022b51816 */ /* 0x000fe200000000b5 */
[----:B------:R-:W-:Y:S01]  /*10110*/  IMAD.WIDE.U32 R2, R2, -0x326172a9, RZ ;  /* 0xcd9e8d5702027825 */ /* 0x000fe200078e00ff */
[----:B------:R-:W-:-:S02]  /*10120*/  @!P1 PRMT R181, R40, 0x5410, RZ ;  /* 0x0000541028b59816 */ /* 0x000fc400000000ff */
[----:B------:R-:W-:Y:S02]  /*10130*/  @!P2 PRMT R35, R43, 0x5410, RZ ;  /* 0x000054102b23a816 */ /* 0x000fe400000000ff */
[----:B------:R-:W-:Y:S02]  /*10140*/  LOP3.LUT R7, R2, 0xff, RZ, 0xc0, !PT ;  /* 0x000000ff02077812 */ /* 0x000fe400078ec0ff */
[----:B-1----:R-:W-:Y:S01]  /*10150*/  LOP3.LUT R0, R3, UR20, R18, 0x96, !PT ;  /* 0x0000001403007c12 */ /* 0x002fe2000f8e9612 */
[----:B------:R-:W-:-:S03]  /*10160*/  IMAD.MOV.U32 R18, RZ, RZ, R115 ;  /* 0x000000ffff127224 */ /* 0x000fc600078e0073 */
[C---:B------:R-:W-:Y:S02]  /*10170*/  LOP3.LUT R4, R0.reuse, 0xffff, RZ, 0xc0, !PT ;  /* 0x0000ffff00047812 */ /* 0x040fe400078ec0ff */
[----:B------:R-:W-:Y:S02]  /*10180*/  SHF.R.U32.HI R6, RZ, 0x10, R0 ;  /* 0x00000010ff067819 */ /* 0x000fe40000011600 */
[----:B------:R-:W-:Y:S02]  /*10190*/  SHF.R.U32.HI R5, RZ, 0x8, R4 ;  /* 0x00000008ff057819 */ /* 0x000fe40000011604 */
[----:B------:R-:W-:-:S04]  /*101a0*/  LOP3.LUT R4, R0, 0xff, RZ, 0xc0, !PT ;  /* 0x000000ff00047812 */ /* 0x000fc800078ec0ff */
[----:B------:R-:W-:Y:S02]  /*101b0*/  PRMT R4, R4, 0x5410, R5 ;  /* 0x0000541004047816 */ /* 0x000fe40000000005 */
[----:B------:R-:W-:Y:S02]  /*101c0*/  SHF.R.U32.HI R5, RZ, 0x18, R0 ;  /* 0x00000018ff057819 */ /* 0x000fe40000011600 */
[----:B------:R-:W-:Y:S01]  /*101d0*/  LOP3.LUT R0, R6, 0xff, RZ, 0xc0, !PT ;  /* 0x000000ff06007812 */ /* 0x000fe200078ec0ff */
[----:B------:R-:W-:Y:S01]  /*101e0*/  HSET2.LE.AND R4, R4, R8, PT ;  /* 0x0000000804047233 */ /* 0x000fe20003803000 */
[----:B------:R-:W-:Y:S02]  /*101f0*/  SHF.R.U32.HI R6, RZ, 0x10, R2 ;  /* 0x00000010ff067819 */ /* 0x000fe40000011602 */
[----:B------:R-:W-:Y:S02]  /*10200*/  PRMT R0, R0, 0x5410, R5 ;  /* 0x0000541000007816 */ /* 0x000fe40000000005 */
[----:B------:R-:W-:-:S03]  /*10210*/  LOP3.LUT R4, R4, R85, RZ, 0xc0, !PT ;  /* 0x0000005504047212 */ /* 0x000fc600078ec0ff */
[----:B------:R-:W-:-:S05]  /*10220*/  HSET2.LE.AND R0, R0, R8, PT ;  /* 0x0000000800007233 */ /* 0x000fca0003803000 */
[----:B------:R-:W-:Y:S02]  /*10230*/  LOP3.LUT R5, R0, R84, RZ, 0xc0, !PT ;  /* 0x0000005400057212 */ /* 0x000fe400078ec0ff */
[----:B------:R-:W-:Y:S02]  /*10240*/  LOP3.LUT R0, R2, 0xffff, RZ, 0xc0, !PT ;  /* 0x0000ffff02007812 */ /* 0x000fe400078ec0ff */
[----:B------:R-:W-:Y:S02]  /*10250*/  SHF.R.U32.HI R3, RZ, 0x18, R2 ;  /* 0x00000018ff037819 */ /* 0x000fe40000011602 */
[----:B------:R-:W-:Y:S02]  /*10260*/  SHF.R.U32.HI R0, RZ, 0x8, R0 ;  /* 0x00000008ff007819 */ /* 0x000fe40000011600 */
[----:B------:R-:W-:Y:S02]  /*10270*/  LOP3.LUT R2, R6, 0xff, RZ, 0xc0, !PT ;  /* 0x000000ff06027812 */ /* 0x000fe400078ec0ff */
[----:B------:R-:W-:-:S02]  /*10280*/  PRMT R0, R7, 0x5410, R0 ;  /* 0x0000541007007816 */ /* 0x000fc40000000000 */
[----:B------:R-:W-:Y:S01]  /*10290*/  PRMT R2, R2, 0x5410, R3 ;  /* 0x0000541002027816 */ /* 0x000fe20000000003 */
[----:B------:R-:W-:Y:S02]  /*102a0*/  IMAD.MOV.U32 R3, RZ, RZ, R113 ;  /* 0x000000ffff037224 */ /* 0x000fe400078e0071 */
[--C-:B------:R-:W-:Y:S02]  /*102b0*/  HSET2.LE.AND R0, R0, R8.reuse, PT ;  /* 0x0000000800007233 */ /* 0x100fe40003803000 */
[----:B------:R-:W-:Y:S02]  /*102c0*/  HSET2.LE.AND R2, R2, R8, PT ;  /* 0x0000000802027233 */ /* 0x000fe40003803000 */
[----:B------:R-:W1:Y:S01]  /*102d0*/  LDSM.16.MT88.4 R8, [R182+0x10000] ;  /* 0x01000000b608783b */ /* 0x000e620000004200 */
[----:B------:R-:W-:Y:S01]  /*102e0*/  LOP3.LUT R6, R0, R73, RZ, 0xc0, !PT ;  /* 0x0000004900067212 */ /* 0x000fe200078ec0ff */
[----:B------:R-:W-:Y:S01]  /*102f0*/  IMAD.MOV.U32 R0, RZ, RZ, R112 ;  /* 0x000000ffff007224 */ /* 0x000fe200078e0070 */
[----:B------:R-:W-:Y:S01]  /*10300*/  LOP3.LUT R7, R2, R172, RZ, 0xc0, !PT ;  /* 0x000000ac02077212 */ /* 0x000fe200078ec0ff */
[----:B------:R-:W-:Y:S01]  /*10310*/  IMAD.MOV.U32 R172, RZ, RZ, R123 ;  /* 0x000000ffffac7224 */ /* 0x000fe200078e007b */
[----:B------:R-:W-:-:S05]  /*10320*/  MOV R2, R122 ;  /* 0x0000007a00027202 */ /* 0x000fca0000000f00 */
        /* <DEDUP_REMOVED lines=9> */
[C---:B-1----:R-:W-:Y:S07]  /*103c0*/  HMMA.16816.F32 R52, R4.reuse, R8, R156 ;  /* 0x000000080434723c */ /* 0x042fee000000189c */
[----:B------:R-:W-:Y:S01]  /*103d0*/  IMAD.MOV.U32 R156, RZ, RZ, R162 ;  /* 0x000000ffff9c7224 */ /* 0x000fe200078e00a2 */
[----:B------:R-:W-:Y:S01]  /*103e0*/  HMMA.16816.F32 R120, R4, R10, R152 ;  /* 0x0000000a0478723c */ /* 0x000fe20000001898 */
[----:B------:R-:W1:Y:S01]  /*103f0*/  LDSM.16.MT88.4 R8, [R185+0x10000] ;  /* 0x01000000b908783b */ /* 0x000e620000004200 */
        /* <DEDUP_REMOVED lines=10> */
[C---:B-1----:R-:W-:Y:S08]  /*104a0*/  HMMA.16816.F32 R96, R4.reuse, R8, R148 ;  /* 0x000000080460723c */ /* 0x042ff00000001894 */
[----:B------:R-:W-:Y:S01]  /*104b0*/  HMMA.16816.F32 R72, R4, R10, R144 ;  /* 0x0000000a0448723c */ /* 0x000fe20000001890 */
[----:B------:R-:W1:Y:S01]  /*104c0*/  LDSM.16.MT88.4 R8, [R184+0x10000] ;  /* 0x01000000b808783b */ /* 0x000e620000004200 */
[----:B------:R-:W-:Y:S01]  /*104d0*/  IMAD.MOV.U32 R163, RZ, RZ, R106 ;  /* 0x000000ffffa37224 */ /* 0x000fe200078e006a */
[----:B------:R-:W-:-:S04]  /*104e0*/  MOV R172, R105 ;  /* 0x0000006900ac7202 */ /* 0x000fc80000000f00 */
[----:B------:R-:W-:Y:S01]  /*104f0*/  MOV R147, R18 ;  /* 0x0000001200937202 */ /* 0x000fe20000000f00 */
[----:B------:R-:W-:Y:S01]  /*10500*/  IMAD.MOV.U32 R146, RZ, RZ, R23 ;  /* 0x000000ffff927224 */ /* 0x000fe200078e0017 */
[----:B------:R-:W-:Y:S01]  /*10510*/  MOV R144, R0 ;  /* 0x0000000000907202 */ /* 0x000fe20000000f00 */
[----:B------:R-:W-:Y:S02]  /*10520*/  IMAD.MOV.U32 R23, RZ, RZ, R19 ;  /* 0x000000ffff177224 */ /* 0x000fe400078e0013 */
[----:B------:R-:W-:Y:S01]  /*10530*/  IMAD.MOV.U32 R145, RZ, RZ, R3 ;  /* 0x000000ffff917224 */ /* 0x000fe200078e0003 */
[C---:B-1----:R-:W-:Y:S08]  /*10540*/  HMMA.16816.F32 R48, R4.reuse, R8, R140 ;  /* 0x000000080430723c */ /* 0x042ff0000000188c */
[----:B------:R-:W-:Y:S01]  /*10550*/  HMMA.16816.F32 R116, R4, R10, R136 ;  /* 0x0000000a0474723c */ /* 0x000fe20000001888 */
[----:B------:R-:W1:Y:S01]  /*10560*/  LDSM.16.MT88.4 R8, [R182+0x12000] ;  /* 0x01200000b608783b */ /* 0x000e620000004200 */
[----:B------:R-:W-:-:S05]  /*10570*/  IMAD.MOV.U32 R140, RZ, RZ, R204 ;  /* 0x000000ffff8c7224 */ /* 0x000fca00078e00cc */
[----:B------:R-:W-:Y:S01]  /*10580*/  IMAD.MOV.U32 R139, RZ, RZ, R126 ;  /* 0x000000ffff8b7224 */ /* 0x000fe200078e007e */
[----:B------:R-:W-:Y:S01]  /*10590*/  MOV R141, R205 ;  /* 0x000000cd008d7202 */ /* 0x000fe20000000f00 */
[----:B------:R-:W-:Y:S01]  /*105a0*/  IMAD.MOV.U32 R138, RZ, RZ, R127 ;  /* 0x000000ffff8a7224 */ /* 0x000fe200078e007f */
[----:B------:R-:W-:Y:S01]  /*105b0*/  MOV R18, R104 ;  /* 0x0000006800127202 */ /* 0x000fe20000000f00 */
[----:B------:R-:W-:Y:S01]  /*105c0*/  IMAD.MOV.U32 R136, RZ, RZ, R16 ;  /* 0x000000ffff887224 */ /* 0x000fe200078e0010 */
[----:B------:R-:W-:Y:S01]  /*105d0*/  MOV R137, R175 ;  /* 0x000000af00897202 */ /* 0x000fe20000000f00 */
[C---:B-1----:R-:W-:Y:S07]  /*105e0*/  HMMA.16816.F32 R92, R4.reuse, R8, R176 ;  /* 0x00000008045c723c */ /* 0x042fee00000018b0 */
[----:B------:R-:W-:Y:S01]  /*105f0*/  MOV R176, R203 ;  /* 0x000000cb00b07202 */ /* 0x000fe20000000f00 */
[C---:B------:R-:W-:Y:S01]  /*10600*/  HMMA.16816.F32 R68, R4.reuse, R10, R212 ;  /* 0x0000000a0444723c */ /* 0x040fe200000018d4 */
[----:B------:R-:W1:Y:S01]  /*10610*/  LDSM.16.MT88.4 R8, [R183+0x12000] ;  /* 0x01200000b708783b */ /* 0x000e620000004200 */
[----:B------:R-:W-:Y:S01]  /*10620*/  IMAD.MOV.U32 R177, RZ, RZ, R201 ;  /* 0x000000ffffb17224 */ /* 0x000fe200078e00c9 */
[----:B------:R-:W-:Y:S01]  /*10630*/  MOV R179, R124 ;  /* 0x0000007c00b37202 */ /* 0x000fe20000000f00 */
[----:B------:R-:W-:Y:S01]  /*10640*/  IMAD.MOV.U32 R178, RZ, RZ, R125 ;  /* 0x000000ffffb27224 */ /* 0x000fe200078e007d */
[----:B------:R-:W2:Y:S03]  /*10650*/  LDL.LU R203, [R1+0x174] ;  /* 0x0001740001cb7983 */ /* 0x000ea60000300800 */
[C---:B-1----:R-:W-:Y:S01]  /*10660*/  HMMA.16816.F32 R44, R4.reuse, R8, R224 ;  /* 0x00000008042c723c */ /* 0x042fe200000018e0 */
[----:B------:R-:W3:Y:S07]  /*10670*/  LDL.LU R201, [R1+0x170] ;  /* 0x0001700001c97983 */ /* 0x000eee0000300800 */
[C---:B------:R-:W-:Y:S01]  /*10680*/  HMMA.16816.F32 R112, R4.reuse, R10, R228 ;  /* 0x0000000a0470723c */ /* 0x040fe200000018e4 */
[----:B------:R-:W1:Y:S07]  /*10690*/  LDSM.16.MT88.4 R8, [R185+0x12000] ;  /* 0x01200000b908783b */ /* 0x000e6e0000004200 */
[C---:B-1----:R-:W-:Y:S08]  /*106a0*/  HMMA.16816.F32 R88, R4.reuse, R8, R232 ;  /* 0x000000080458723c */ /* 0x042ff000000018e8 */
[----:B------:R-:W-:Y:S01]  /*106b0*/  HMMA.16816.F32 R64, R4, R10, R56 ;  /* 0x0000000a0440723c */ /* 0x000fe20000001838 */
[----:B------:R-:W1:Y:S01]  /*106c0*/  LDSM.16.MT88.4 R8, [R184+0x12000] ;  /* 0x01200000b808783b */ /* 0x000e620000004200 */
[----:B------:R-:W-:-:S02]  /*106d0*/  IMAD.MOV.U32 R124, RZ, RZ, R206 ;  /* 0x000000ffff7c7224 */ /* 0x000fc400078e00ce */
[----:B------:R-:W-:Y:S01]  /*106e0*/  IMAD.MOV.U32 R125, RZ, RZ, R202 ;  /* 0x000000ffff7d7224 */ /* 0x000fe200078e00ca */
[----:B------:R-:W4:Y:S01]  /*106f0*/  LDL.LU R206, [R1+0x16c] ;  /* 0x00016c0001ce7983 */ /* 0x000f220000300800 */
[----:B------:R-:W-:-:S03]  /*10700*/  MOV R126, R189 ;  /* 0x000000bd007e7202 */ /* 0x000fc60000000f00 */
[----:B------:R-:W4:Y:S01]  /*10710*/  LDL.LU R202, [R1+0x168] ;  /* 0x0001680001ca7983 */ /* 0x000f220000300800 */
[----:B------:R-:W-:-:S03]  /*10720*/  IMAD.MOV.U32 R127, RZ, RZ, R197 ;  /* 0x000000ffff7f7224 */ /* 0x000fc600078e00c5 */
[----:B------:R-:W4:Y:S04]  /*10730*/  LDL.LU R189, [R1+0x164] ;  /* 0x0001640001bd7983 */ /* 0x000f280000300800 */
[----:B------:R-:W4:Y:S04]  /*10740*/  LDL.LU R197, [R1+0x160] ;  /* 0x0001600001c57983 */ /* 0x000f280000300800 */
[----:B------:R-:W4:Y:S04]  /*10750*/  LDL.LU R204, [R1+0x15c] ;  /* 0x00015c0001cc7983 */ /* 0x000f280000300800 */
[----:B------:R-:W4:Y:S01]  /*10760*/  LDL.LU R205, [R1+0x158] ;  /* 0x0001580001cd7983 */ /* 0x000f220000300800 */
        /* <DEDUP_REMOVED lines=15> */
[----:B------:R-:W-:-:S02]  /*10860*/  IMAD.MOV.U32 R142, RZ, RZ, R220 ;  /* 0x000000ffff8e7224 */ /* 0x000fc400078e00dc */
[----:B------:R-:W-:Y:S01]  /*10870*/  IMAD.MOV.U32 R143, RZ, RZ, R219 ;  /* 0x000000ffff8f7224 */ /* 0x000fe200078e00db */
[----:B------:R-:W-:Y:S01]  /*10880*/  MOV R148, R218 ;  /* 0x000000da00947202 */ /* 0x000fe20000000f00 */
[----:B------:R-:W-:Y:S01]  /*10890*/  IMAD.MOV.U32 R149, RZ, RZ, R217 ;  /* 0x000000ffff957224 */ /* 0x000fe200078e00d9 */
[----:B------:R-:W-:Y:S01]  /*108a0*/  MOV R151, R209 ;  /* 0x000000d100977202 */ /* 0x000fe20000000f00 */
[----:B------:R-:W-:Y:S01]  /*108b0*/  IMAD.MOV.U32 R150, RZ, RZ, R216 ;  /* 0x000000ffff967224 */ /* 0x000fe200078e00d8 */
[----:B------:R1:W5:Y:S01]  /*108c0*/  LDL.LU R220, [R1+0x154] ;  /* 0x0001540001dc7983 */ /* 0x0003620000300800 */
[----:B---3--:R-:W-:Y:S02]  /*108d0*/  IMAD.MOV.U32 R2, RZ, RZ, R201 ;  /* 0x000000ffff027224 */ /* 0x008fe400078e00c9 */
[----:B------:R-:W-:Y:S01]  /*108e0*/  IMAD.MOV.U32 R3, RZ, RZ, R198 ;  /* 0x000000ffff037224 */ /* 0x000fe200078e00c6 */
[----:B------:R3:W5:Y:S01]  /*108f0*/  LDL.LU R219, [R1+0x150] ;  /* 0x0001500001db7983 */ /* 0x0007620000300800 */
[C---:B-1----:R-:W-:Y:S08]  /*10900*/  HMMA.16816.F32 R128, R4.reuse, R8, R128 ;  /* 0x000000080480723c */ /* 0x042ff00000001880 */
[----:B------:R-:W-:Y:S01]  /*10910*/  HMMA.16816.F32 R132, R4, R10, R132 ;  /* 0x0000000a0484723c */ /* 0x000fe20000001884 */
[----:B------:R-:W1:Y:S01]  /*10920*/  LDSM.16.MT88.4 R8, [R183+0x16000] ;  /* 0x01600000b708783b */ /* 0x000e620000004200 */
[----:B------:R-:W-:Y:S01]  /*10930*/  MOV R178, R2 ;  /* 0x0000000200b27202 */ /* 0x000fe20000000f00 */
[----:B------:R-:W-:-:S02]  /*10940*/  IMAD.MOV.U32 R0, RZ, RZ, R199 ;  /* 0x000000ffff007224 */ /* 0x000fc400078e00c7 */
[----:B--2---:R-:W-:Y:S01]  /*10950*/  IMAD.MOV.U32 R16, RZ, RZ, R203 ;  /* 0x000000ffff107224 */ /* 0x004fe200078e00cb */
[----:B------:R3:W5:Y:S02]  /*10960*/  LDL.LU R218, [R1+0x14c] ;  /* 0x00014c0001da7983 */ /* 0x0007640000300800 */
[C---:B-1----:R-:W-:Y:S01]  /*10970*/  HMMA.16816.F32 R136, R4.reuse, R8, R140 ;  /* 0x000000080488723c */ /* 0x042fe2000000188c */
[----:B----4-:R-:W-:Y:S01]  /*10980*/  MOV R167, R202 ;  /* 0x000000ca00a77202 */ /* 0x010fe20000000f00 */
[----:B------:R-:W-:Y:S01]  /*10990*/  IMAD.MOV.U32 R166, RZ, RZ, R204 ;  /* 0x000000ffffa67224 */ /* 0x000fe200078e00cc */
[----:B------:R-:W-:Y:S01]  /*109a0*/  MOV R165, R205 ;  /* 0x000000cd00a57202 */ /* 0x000fe20000000f00 */
[----:B------:R-:W-:Y:S01]  /*109b0*/  IMAD.MOV.U32 R19, RZ, RZ, R197 ;  /* 0x000000ffff137224 */ /* 0x000fe200078e00c5 */
[----:B------:R3:W5:Y:S03]  /*109c0*/  LDL.LU R217, [R1+0x148] ;  /* 0x0001480001d97983 */ /* 0x0007660000300800 */
[----:B------:R-:W-:Y:S01]  /*109d0*/  HMMA.16816.F32 R140, R4, R10, R144 ;  /* 0x0000000a048c723c */ /* 0x000fe20000001890 */
[----:B------:R-:W1:Y:S01]  /*109e0*/  LDSM.16.MT88.4 R8, [R185+0x16000] ;  /* 0x01600000b908783b */ /* 0x000e620000004200 */
[----:B------:R-:W-:-:S02]  /*109f0*/  IMAD.MOV.U32 R179, RZ, RZ, R167 ;  /* 0x000000ffffb37224 */ /* 0x000fc400078e00a7 */
[----:B------:R-:W-:Y:S01]  /*10a00*/  IMAD.MOV.U32 R177, RZ, RZ, R19 ;  /* 0x000000ffffb17224 */ /* 0x000fe200078e0013 */
[----:B------:R3:W5:Y:S03]  /*10a10*/  LDL.LU R216, [R1+0x144] ;  /* 0x0001440001d87983 */ /* 0x0007660000300800 */
[C---:B-1----:R-:W-:Y:S08]  /*10a20*/  HMMA.16816.F32 R144, R4.reuse, R8, R148 ;  /* 0x000000080490723c */ /* 0x042ff00000001894 */
[----:B------:R-:W-:Y:S01]  /*10a30*/  HMMA.16816.F32 R152, R4, R10, R152 ;  /* 0x0000000a0498723c */ /* 0x000fe20000001898 */
[----:B------:R-:W1:Y:S01]  /*10a40*/  LDSM.16.MT88.4 R8, [R184+0x16000] ;  /* 0x01600000b808783b */ /* 0x000e620000004200 */
[----:B------:R-:W-:-:S02]  /*10a50*/  IMAD.MOV.U32 R167, RZ, RZ, R3 ;  /* 0x000000ffffa77224 */ /* 0x000fc400078e0003 */
[----:B------:R-:W-:Y:S01]  /*10a60*/  IMAD.WIDE.U32 R2, R14, -0x2daee0ad, RZ ;  /* 0xd2511f530e027825 */ /* 0x000fe200078e00ff */
[----:B------:R3:W5:Y:S03]  /*10a70*/  LDL.LU R209, [R1+0x140] ;  /* 0x0001400001d17983 */ /* 0x0007660000300800 */
[----:B------:R-:W-:Y:S01]  /*10a80*/  IMAD.MOV.U32 R164, RZ, RZ, R206 ;  /* 0x000000ffffa47224 */ /* 0x000fe200078e00ce */
[----:B------:R3:W5:Y:S01]  /*10a90*/  LDL.LU R208, [R1+0x13c] ;  /* 0x00013c0001d07983 */ /* 0x0007620000300800 */
[----:B------:R-:W-:Y:S02]  /*10aa0*/  IMAD.MOV.U32 R176, RZ, RZ, R178 ;  /* 0x000000ffffb07224 */ /* 0x000fe400078e00b2 */
[----:B------:R-:W-:Y:S01]  /*10ab0*/  IMAD.MOV.U32 R175, RZ, RZ, R200 ;  /* 0x000000ffffaf7224 */ /* 0x000fe200078e00c8 */
[----:B------:R3:W5:Y:S04]  /*10ac0*/  LDL.LU R207, [R1+0x138] ;  /* 0x0001380001cf7983 */ /* 0x0007680000300800 */
[----:B------:R3:W5:Y:S04]  /*10ad0*/  LDL.LU R206, [R1+0x134] ;  /* 0x0001340001ce7983 */ /* 0x0007680000300800 */
[----:B------:R3:W5:Y:S04]  /*10ae0*/  LDL.LU R205, [R1+0x130] ;  /* 0x0001300001cd7983 */ /* 0x0007680000300800 */
[----:B------:R3:W5:Y:S04]  /*10af0*/  LDL.LU R204, [R1+0x12c] ;  /* 0x00012c0001cc7983 */ /* 0x0007680000300800 */
[----:B------:R3:W5:Y:S04]  /*10b00*/  LDL.LU R203, [R1+0x128] ;  /* 0x0001280001cb7983 */ /* 0x0007680000300800 */
[----:B------:R3:W5:Y:S04]  /*10b10*/  LDL.LU R202, [R1+0x124] ;  /* 0x0001240001ca7983 */ /* 0x0007680000300800 */
[----:B------:R3:W5:Y:S01]  /*10b20*/  LDL.LU R201, [R1+0x120] ;  /* 0x0001200001c97983 */ /* 0x0007620000300800 */
[----:B-1----:R-:W-:Y:S03]  /*10b30*/  HMMA.16816.F32 R148, R4, R10, R160 ;  /* 0x0000000a0494723c */ /* 0x002fe600000018a0 */
[----:B------:R3:W5:Y:S04]  /*10b40*/  LDL.LU R200, [R1+0x11c] ;  /* 0x00011c0001c87983 */ /* 0x0007680000300800 */
[----:B------:R3:W5:Y:S01]  /*10b50*/  LDL.LU R199, [R1+0x118] ;  /* 0x0001180001c77983 */ /* 0x0007620000300800 */
[----:B------:R-:W-:-:S02]  /*10b60*/  IMAD.MOV.U32 R160, RZ, RZ, R166 ;  /* 0x000000ffffa07224 */ /* 0x000fc400078e00a6 */
[----:B------:R-:W-:Y:S01]  /*10b70*/  IMAD.MOV.U32 R166, RZ, RZ, R0 ;  /* 0x000000ffffa67224 */ /* 0x000fe200078e0000 */
[----:B------:R-:W-:Y:S01]  /*10b80*/  LOP3.LUT R0, R3, UR19, R12, 0x96, !PT ;  /* 0x0000001303007c12 */ /* 0x000fe2000f8e960c */
[----:B------:R-:W-:Y:S01]  /*10b90*/  HMMA.16816.F32 R156, R4, R8, R156 ;  /* 0x00000008049c723c */ /* 0x000fe2000000189c */
[C---:B------:R-:W-:Y:S01]  /*10ba0*/  LOP3.LUT R3, R2.reuse, 0xffff, RZ, 0xc0, !PT ;  /* 0x0000ffff02037812 */ /* 0x040fe200078ec0ff */
[----:B------:R-:W1:Y:S01]  /*10bb0*/  LDSM.16.MT88.4 R8, [R182+0x10800] ;  /* 0x01080000b608783b */ /* 0x000e620000004200 */
[----:B------:R-:W-:Y:S02]  /*10bc0*/  MOV R161, R165 ;  /* 0x000000a500a17202 */ /* 0x000fe40000000f00 */
[----:B------:R-:W-:Y:S01]  /*10bd0*/  MOV R163, R18 ;  /* 0x0000001200a37202 */ /* 0x000fe20000000f00 */
[----:B------:R-:W-:Y:S01]  /*10be0*/  IMAD.MOV.U32 R162, RZ, RZ, R164 ;  /* 0x000000ffffa27224 */ /* 0x000fe200078e00a4 */
[----:B------:R-:W-:Y:S01]  /*10bf0*/  SHF.R.U32.HI R4, RZ, 0x8, R3 ;  /* 0x00000008ff047819 */ /* 0x000fe20000011603 */
[----:B------:R3:W5:Y:S01]  /*10c00*/  LDL.LU R198, [R1+0x114] ;  /* 0x0001140001c67983 */ /* 0x0007620000300800 */
[----:B------:R-:W-:-:S02]  /*10c10*/  LOP3.LUT R3, R2, 0xff, RZ, 0xc0, !PT ;  /* 0x000000ff02037812 */ /* 0x000fc400078ec0ff */
[--C-:B------:R-:W-:Y:S01]  /*10c20*/  SHF.R.U32.HI R6, RZ, 0x10, R2.reuse ;  /* 0x00000010ff067819 */ /* 0x100fe20000011602 */
[----:B------:R3:W5:Y:S01]  /*10c30*/  LDL.LU R197, [R1+0x110] ;  /* 0x0001100001c57983 */ /* 0x0007620000300800 */
[----:B------:R-:W-:Y:S02]  /*10c40*/  SHF.R.U32.HI R7, RZ, 0x18, R2 ;  /* 0x00000018ff077819 */ /* 0x000fe40000011602 */
[C---:B------:R-:W-:Y:S02]  /*10c50*/  LOP3.LUT R2, R0.reuse, 0xffff, RZ, 0xc0, !PT ;  /* 0x0000ffff00027812 */ /* 0x040fe400078ec0ff */
[----:B------:R-:W-:Y:S02]  /*10c60*/  PRMT R12, R3, 0x5410, R4 ;  /* 0x00005410030c7816 */ /* 0x000fe40000000004 */
[----:B------:R-:W-:Y:S02]  /*10c70*/  SHF.R.U32.HI R3, RZ, 0x8, R2 ;  /* 0x00000008ff037819 */ /* 0x000fe40000011602 */
[----:B------:R-:W-:-:S02]  /*10c80*/  LOP3.LUT R2, R0, 0xff, RZ, 0xc0, !PT ;  /* 0x000000ff00027812 */ /* 0x000fc400078ec0ff */
[----:B------:R-:W-:Y:S02]  /*10c90*/  PRMT R165, R17, 0x7054, R17 ;  /* 0x0000705411a57816 */ /* 0x000fe40000000011 */
[----:B------:R-:W-:Y:S02]  /*10ca0*/  PRMT R3, R2, 0x5410, R3 ;  /* 0x0000541002037816 */ /* 0x000fe40000000003 */
[--C-:B------:R-:W-:Y:S02]  /*10cb0*/  SHF.R.U32.HI R2, RZ, 0x10, R0.reuse ;  /* 0x00000010ff027819 */ /* 0x100fe40000011600 */
[----:B------:R-:W-:Y:S01]  /*10cc0*/  SHF.R.U32.HI R5, RZ, 0x18, R0 ;  /* 0x00000018ff057819 */ /* 0x000fe20000011600 */
[----:B------:R-:W-:Y:S01]  /*10cd0*/  HSET2.LE.AND R0, R3, R165, PT ;  /* 0x000000a503007233 */ /* 0x000fe20003803000 */
[----:B------:R-:W-:-:S04]  /*10ce0*/  LOP3.LUT R4, R6, 0xff, RZ, 0xc0, !PT ;  /* 0x000000ff06047812 */ /* 0x000fc800078ec0ff */
[----:B------:R-:W-:Y:S02]  /*10cf0*/  PRMT R3, R4, 0x5410, R7 ;  /* 0x0000541004037816 */ /* 0x000fe40000000007 */
[----:B------:R-:W-:Y:S02]  /*10d00*/  LOP3.LUT R4, R0, R16, RZ, 0xc0, !PT ;  /* 0x0000001000047212 */ /* 0x000fe400078ec0ff */
[----:B------:R-:W2:Y:S01]  /*10d10*/  LDSM.16.MT88.4 R16, [R183+0x10800] ;  /* 0x01080000b710783b */ /* 0x000ea20000004200 */
[----:B------:R-:W-:-:S04]  /*10d20*/  LOP3.LUT R2, R2, 0xff, RZ, 0xc0, !PT ;  /* 0x000000ff02027812 */ /* 0x000fc800078ec0ff */
[----:B------:R-:W-:Y:S01]  /*10d30*/  PRMT R2, R2, 0x5410, R5 ;  /* 0x0000541002027816 */ /* 0x000fe20000000005 */
[----:B------:R-:W-:-:S04]  /*10d40*/  HSET2.LE.AND R3, R3, R165, PT ;  /* 0x000000a503037233 */ /* 0x000fc80003803000 */
[--C-:B------:R-:W-:Y:S02]  /*10d50*/  HSET2.LE.AND R0, R2, R165.reuse, PT ;  /* 0x000000a502007233 */ /* 0x100fe40003803000 */
[----:B------:R-:W-:Y:S01]  /*10d60*/  HSET2.LE.AND R2, R12, R165, PT ;  /* 0x000000a50c027233 */ /* 0x000fe20003803000 */
[----:B------:R-:W-:Y:S02]  /*10d70*/  LOP3.LUT R7, R3, R173, RZ, 0xc0, !PT ;  /* 0x000000ad03077212 */ /* 0x000fe400078ec0ff */
[----:B------:R-:W-:Y:S02]  /*10d80*/  LOP3.LUT R5, R0, R166, RZ, 0xc0, !PT ;  /* 0x000000a600057212 */ /* 0x000fe400078ec0ff */
[----:B------:R-:W-:-:S07]  /*10d90*/  LOP3.LUT R6, R2, R167, RZ, 0xc0, !PT ;  /* 0x000000a702067212 */ /* 0x000fce00078ec0ff */
[C---:B-1----:R-:W-:Y:S08]  /*10da0*/  HMMA.16816.F32 R164, R4.reuse, R8, R100 ;  /* 0x0000000804a4723c */ /* 0x042ff00000001864 */
[C---:B------:R-:W-:Y:S08]  /*10db0*/  HMMA.16816.F32 R212, R4.reuse, R10, R76 ;  /* 0x0000000a04d4723c */ /* 0x040ff0000000184c */
[----:B--2---:R-:W-:Y:S01]  /*10dc0*/  HMMA.16816.F32 R8, R4, R16, R52 ;  /* 0x000000100408723c */ /* 0x004fe20000001834 */
[----:B------:R-:W-:Y:S01]  /*10dd0*/  MOV R178, R160 ;  /* 0x000000a000b27202 */ /* 0x000fe20000000f00 */
[----:B------:R-:W-:-:S02]  /*10de0*/  IMAD.MOV.U32 R160, RZ, RZ, R162 ;  /* 0x000000ffffa07224 */ /* 0x000fc400078e00a2 */
[----:B------:R-:W-:Y:S11]  /*10df0*/  IMAD.MOV.U32 R162, RZ, RZ, R196 ;  /* 0x000000ffffa27224 */ /* 0x000ff600078e00c4 */
[----:B------:R-:W-:Y:S09]  /*10e00*/  @!UPT UIADD3 URZ, URZ, URZ, URZ ;  /* 0x0000003f3f3ff290 */ /* 0x000ff2000fffe03f */
[----:B------:R-:W-:Y:S01]  /*10e10*/  IMAD.MOV.U32 R240, RZ, RZ, R9 ;  /* 0x000000fffff07224 */ /* 0x000fe200078e0009 */
[----:B------:R-:W-:Y:S01]  /*10e20*/  MOV R173, R10 ;  /* 0x0000000a00ad7202 */ /* 0x000fe20000000f00 */
[----:B------:R-:W-:Y:S02]  /*10e30*/  IMAD.MOV.U32 R79, RZ, RZ, R8 ;  /* 0x000000ffff4f7224 */ /* 0x000fe400078e0008 */
[----:B------:R-:W-:Y:S02]  /*10e40*/  IMAD.MOV.U32 R196, RZ, RZ, R11 ;  /* 0x000000ffffc47224 */ /* 0x000fe400078e000b */
[----:B------:R-:W1:Y:S02]  /*10e50*/  LDSM.16.MT88.4 R8, [R185+0x10800] ;  /* 0x01080000b908783b */ /* 0x000e640000004200 */
[C---:B-1----:R-:W-:Y:S08]  /*10e60*/  HMMA.16816.F32 R228, R4.reuse, R8, R96 ;  /* 0x0000000804e4723c */ /* 0x042ff00000001860 */
[C---:B------:R-:W-:Y:S01]  /*10e70*/  HMMA.16816.F32 R100, R4.reuse, R10, R72 ;  /* 0x0000000a0464723c */ /* 0x040fe20000001848 */
[----:B------:R-:W1:Y:S07]  /*10e80*/  LDSM.16.MT88.4 R8, [R182+0x12800] ;  /* 0x01280000b608783b */ /* 0x000e6e0000004200 */
[C---:B------:R-:W-:Y:S01]  /*10e90*/  HMMA.16816.F32 R236, R4.reuse, R18, R120 ;  /* 0x0000001204ec723c */ /* 0x040fe20000001878 */
[----:B------:R-:W2:Y:S07]  /*10ea0*/  LDSM.16.MT88.4 R16, [R183+0x12800] ;  /* 0x01280000b710783b */ /* 0x000eae0000004200 */
[C---:B-1----:R-:W-:Y:S08]  /*10eb0*/  HMMA.16816.F32 R92, R4.reuse, R8, R92 ;  /* 0x00000008045c723c */ /* 0x042ff0000000185c */
[----:B------:R-:W-:Y:S01]  /*10ec0*/  HMMA.16816.F32 R68, R4, R10, R68 ;  /* 0x0000000a0444723c */ /* 0x000fe20000001844 */
[----:B------:R-:W1:Y:S01]  /*10ed0*/  LDSM.16.MT88.4 R8, [R185+0x12800] ;  /* 0x01280000b908783b */ /* 0x000e620000004200 */
[----:B------:R-:W-:Y:S01]  /*10ee0*/  IMAD.MOV.U32 R76, RZ, RZ, R215 ;  /* 0x000000ffff4c7224 */ /* 0x000fe200078e00d7 */
[----:B------:R-:W-:Y:S01]  /*10ef0*/  MOV R215, R177 ;  /* 0x000000b100d77202 */ /* 0x000fe20000000f00 */
[----:B------:R-:W-:-:S02]  /*10f00*/  IMAD.MOV.U32 R177, RZ, RZ, R179 ;  /* 0x000000ffffb17224 */ /* 0x000fc400078e00b3 */
[----:B------:R-:W-:Y:S01]  /*10f10*/  IMAD.MOV.U32 R179, RZ, RZ, R161 ;  /* 0x000000ffffb37224 */ /* 0x000fe200078e00a1 */
[----:B------:R-:W-:Y:S01]  /*10f20*/  MOV R161, R15 ;  /* 0x0000000f00a17202 */ /* 0x000fe20000000f00 */
[C---:B--2---:R-:W-:Y:S01]  /*10f30*/  HMMA.16816.F32 R232, R4.reuse, R18, R112 ;  /* 0x0000001204e8723c */ /* 0x044fe20000001870 */
[----:B------:R-:W2:Y:S07]  /*10f40*/  LDSM.16.MT88.4 R12, [R184+0x10800] ;  /* 0x01080000b80c783b */ /* 0x000eae0000004200 */
[C---:B-1----:R-:W-:Y:S08]  /*10f50*/  HMMA.16816.F32 R224, R4.reuse, R8, R88 ;  /* 0x0000000804e0723c */ /* 0x042ff00000001858 */
[C---:B------:R-:W-:Y:S01]  /*10f60*/  HMMA.16816.F32 R112, R4.reuse, R10, R64 ;  /* 0x0000000a0470723c */ /* 0x040fe20000001840 */
[----:B------:R-:W1:Y:S07]  /*10f70*/  LDSM.16.MT88.4 R8, [R182+0x14800] ;  /* 0x01480000b608783b */ /* 0x000e6e0000004200 */
[----:B--2---:R-:W-:Y:S01]  /*10f80*/  HMMA.16816.F32 R96, R4, R12, R48 ;  /* 0x0000000c0460723c */ /* 0x004fe20000001830 */
[----:B------:R-:W-:Y:S01]  /*10f90*/  MOV R241, R161 ;  /* 0x000000a100f17202 */ /* 0x000fe20000000f00 */
[----:B------:R-:W-:Y:S01]  /*10fa0*/  IMAD.MOV.U32 R242, RZ, RZ, R160 ;  /* 0x000000fffff27224 */ /* 0x000fe200078e00a0 */
[----:B------:R-:W-:Y:S01]  /*10fb0*/  MOV R161, R172 ;  /* 0x000000ac00a17202 */ /* 0x000fe20000000f00 */
[----:B------:R-:W-:Y:S01]  /*10fc0*/  IMAD.MOV.U32 R75, RZ, RZ, R162 ;  /* 0x000000ffff4b7224 */ /* 0x000fe200078e00a2 */
[----:B------:R-:W-:Y:S01]  /*10fd0*/  MOV R162, R186 ;  /* 0x000000ba00a27202 */ /* 0x000fe20000000f00 */
[----:B------:R-:W-:-:S02]  /*10fe0*/  IMAD.MOV.U32 R160, RZ, RZ, R163 ;  /* 0x000000ffffa07224 */ /* 0x000fc400078e00a3 */
[----:B------:R-:W-:Y:S01]  /*10ff0*/  HMMA.16816.F32 R116, R4, R14, R116 ;  /* 0x0000000e0474723c */ /* 0x000fe20000001874 */
[----:B------:R-:W2:Y:S01]  /*11000*/  LDSM.16.MT88.4 R12, [R184+0x12800] ;  /* 0x01280000b80c783b */ /* 0x000ea20000004200 */
[----:B------:R-:W-:-:S06]  /*11010*/  IMAD.MOV.U32 R172, RZ, RZ, R175 ;  /* 0x000000ffffac7224 */ /* 0x000fcc00078e00af */
[C---:B-1----:R-:W-:Y:S08]  /*11020*/  HMMA.16816.F32 R48, R4.reuse, R8, R84 ;  /* 0x000000080430723c */ /* 0x042ff00000001854 */
[----:B------:R-:W-:Y:S01]  /*11030*/  HMMA.16816.F32 R8, R4, R10, R60 ;  /* 0x0000000a0408723c */ /* 0x000fe2000000183c */
[----:B------:R-:W-:Y:S02]  /*11040*/  IMAD.MOV.U32 R175, RZ, RZ, R188 ;  /* 0x000000ffffaf7224 */ /* 0x000fe400078e00bc */
[----:B------:R-:W-:-:S05]  /*11050*/  IMAD.MOV.U32 R163, RZ, RZ, R187 ;  /* 0x000000ffffa37224 */ /* 0x000fca00078e00bb */
[----:B------:R-:W-:Y:S01]  /*11060*/  HMMA.16816.F32 R244, R4, R16, R44 ;  /* 0x0000001004f4723c */ /* 0x000fe2000000182c */
[----:B------:R-:W1:Y:S11]  /*11070*/  LDSM.16.MT88.4 R16, [R183+0x14800] ;  /* 0x01480000b710783b */ /* 0x000e760000004200 */
[----:B------:R-:W-:Y:S04]  /*11080*/  @!UPT UIADD3 URZ, URZ, URZ, URZ ;  /* 0x0000003f3f3ff290 */ /* 0x000fe8000fffe03f */
[----:B------:R-:W-:Y:S01]  /*11090*/  IMAD.MOV.U32 R188, RZ, RZ, R8 ;  /* 0x000000ffffbc7224 */ /* 0x000fe200078e0008 */
[----:B------:R-:W-:Y:S01]  /*110a0*/  MOV R187, R9 ;  /* 0x0000000900bb7202 */ /* 0x000fe20000000f00 */
[----:B------:R-:W-:Y:S02]  /*110b0*/  IMAD.MOV.U32 R186, RZ, RZ, R10 ;  /* 0x000000ffffba7224 */ /* 0x000fe400078e000a */
[----:B------:R-:W-:Y:S02]  /*110c0*/  IMAD.MOV.U32 R84, RZ, RZ, R11 ;  /* 0x000000ffff547224 */ /* 0x000fe400078e000b */
[----:B------:R-:W4:Y:S01]  /*110d0*/  LDSM.16.MT88.4 R8, [R185+0x14800] ;  /* 0x01480000b908783b */ /* 0x000f220000004200 */
        /* <DEDUP_REMOVED lines=31> */
[----:B-1----:R-:W-:Y:S01]  /*112d0*/  HMMA.16816.F32 R212, R4, R18, R104 ;  /* 0x0000001204d4723c */ /* 0x002fe20000001868 */
[----:B------:R-:W-:Y:S01]  /*112e0*/  IMAD.MOV.U32 R72, RZ, RZ, R77 ;  /* 0x000000ffff487224 */ /* 0x000fe200078e004d */
        /* <DEDUP_REMOVED lines=9> */
[C---:B----4-:R-:W-:Y:S08]  /*11380*/  HMMA.16816.F32 R172, R4.reuse, R8, R80 ;  /* 0x0000000804ac723c */ /* 0x050ff00000001850 */
[----:B------:R-:W-:Y:S01]  /*11390*/  HMMA.16816.F32 R160, R4, R10, R56 ;  /* 0x0000000a04a0723c */ /* 0x000fe20000001838 */
[----:B------:R-:W1:Y:S01]  /*113a0*/  LDSM.16.MT88.4 R8, [R182+0x16800] ;  /* 0x01680000b608783b */ /* 0x000e620000004200 */
        /* <DEDUP_REMOVED lines=17> */
[----:B------:R-:W2:Y:S01]  /*114c0*/  LDSM.16.MT88.4 R16, [R183+0x16800] ;  /* 0x01680000b710783b */ /* 0x000ea20000004200 */
[----:B------:R-:W-:-:S04]  /*114d0*/  IMAD.MOV.U32 R22, RZ, RZ, R47 ;  /* 0x000000ffff167224 */ /* 0x000fc800078e002f */
[----:B------:R-:W-:Y:S01]  /*114e0*/  IMAD.MOV.U32 R37, RZ, RZ, R51 ;  /* 0x000000ffff257224 */ /* 0x000fe200078e0033 */
[C---:B------:R-:W-:Y:S01]  /*114f0*/  HMMA.16816.F32 R44, R4.reuse, R14, R124 ;  /* 0x0000000e042c723c */ /* 0x040fe2000000187c */
[----:B------:R-:W-:Y:S01]  /*11500*/  IMAD.MOV.U32 R51, RZ, RZ, R77 ;  /* 0x000000ffff337224 */ /* 0x000fe200078e004d */
[----:B------:R-:W4:Y:S05]  /*11510*/  LDSM.16.MT88.4 R12, [R185+0x16800] ;  /* 0x01680000b90c783b */ /* 0x000f2a0000004200 */
[----:B------:R-:W-:Y:S02]  /*11520*/  IMAD.MOV.U32 R126, RZ, RZ, R78 ;  /* 0x000000ffff7e7224 */ /* 0x000fe400078e004e */
[----:B------:R-:W-:Y:S01]  /*11530*/  IMAD.MOV.U32 R127, RZ, RZ, R79 ;  /* 0x000000ffff7f7224 */ /* 0x000fe200078e004f */
[C---:B-1----:R-:W-:Y:S08]  /*11540*/  HMMA.16816.F32 R80, R4.reuse, R8, R128 ;  /* 0x000000080450723c */ /* 0x042ff00000001880 */
[----:B------:R-:W-:Y:S01]  /*11550*/  HMMA.16816.F32 R76, R4, R10, R132 ;  /* 0x0000000a044c723c */ /* 0x000fe20000001884 */
[----:B------:R-:W1:Y:S01]  /*11560*/  LDSM.16.MT88.4 R8, [R184+0x16800] ;  /* 0x01680000b808783b */ /* 0x000e620000004200 */
[----:B------:R-:W-:-:S02]  /*11570*/  MOV R105, R2 ;  /* 0x0000000200697202 */ /* 0x000fc40000000f00 */
[----:B------:R-:W-:Y:S02]  /*11580*/  LOP3.LUT R2, R29, UR34, R126, 0x96, !PT ;  /* 0x000000221d027c12 */ /* 0x000fe4000f8e967e */
[----:B------:R-:W-:Y:S02]  /*11590*/  MOV R126, R110 ;  /* 0x0000006e007e7202 */ /* 0x000fe40000000f00 */
[----:B------:R-:W-:Y:S02]  /*115a0*/  MOV R110, R0 ;  /* 0x00000000006e7202 */ /* 0x000fe40000000f00 */
[----:B------:R-:W-:Y:S01]  /*115b0*/  LOP3.LUT R0, R27, UR33, R28, 0x96, !PT ;  /* 0x000000211b007c12 */ /* 0x000fe2000f8e961c */
[----:B------:R-:W1:Y:S01]  /*115c0*/  LDC.U8 R124, c[0x0][0x2d8] ;  /* 0x0000b600ff7c7b82 */ /* 0x000e620000000000 */
        /* <DEDUP_REMOVED lines=12> */
[----:B------:R-:W-:Y:S01]  /*11690*/  IMAD.WIDE.U32 R2, R2, -0x2daee0ad, RZ ;  /* 0xd2511f5302027825 */ /* 0x000fe200078e00ff */
[C---:B------:R-:W-:Y:S08]  /*116a0*/  HMMA.16816.F32 R72, R4.reuse, R16, R136 ;  /* 0x000000100448723c */ /* 0x040ff00000001888 */
[----:B----4-:R-:W-:Y:S01]  /*116b0*/  HMMA.16816.F32 R64, R4, R12, R144 ;  /* 0x0000000c0440723c */ /* 0x010fe20000001890 */
[----:B------:R-:W-:Y:S01]  /*116c0*/  LOP3.LUT R3, R3, UR10, R168, 0x96, !PT ;  /* 0x0000000a03037c12 */ /* 0x000fe2000f8e96a8 */
[----:B------:R-:W-:-:S06]  /*116d0*/  IMAD.MOV.U32 R20, RZ, RZ, R109 ;  /* 0x000000ffff147224 */ /* 0x000fcc00078e006d */
[C---:B------:R-:W-:Y:S08]  /*116e0*/  HMMA.16816.F32 R60, R4.reuse, R14, R152 ;  /* 0x0000000e043c723c */ /* 0x040ff00000001898 */
[C---:B-1----:R-:W-:Y:S08]  /*116f0*/  HMMA.16816.F32 R56, R4.reuse, R8, R156 ;  /* 0x000000080438723c */ /* 0x042ff0000000189c */
[----:B------:R-:W-:Y:S01]  /*11700*/  HMMA.16816.F32 R40, R4, R10, R148 ;  /* 0x0000000a0428723c */ /* 0x000fe20000001894 */
[----:B------:R-:W-:Y:S01]  /*11710*/  MOV R127, R104 ;  /* 0x00000068007f7202 */ /* 0x000fe20000000f00 */
[----:B------:R-:W-:Y:S01]  /*11720*/  IMAD.MOV.U32 R109, RZ, RZ, R30 ;  /* 0x000000ffff6d7224 */ /* 0x000fe200078e001e */
[----:B------:R-:W-:Y:S01]  /*11730*/  PRMT R131, R124, 0x7054, R124 ;  /* 0x000070547c837816 */ /* 0x000fe2000000007c */
[----:B------:R-:W-:Y:S03]  /*11740*/  LDSM.16.MT88.4 R16, [R183+0x11000] ;  /* 0x01100000b710783b */ /* 0x000fe60000004200 */
[----:B------:R-:W-:Y:S01]  /*11750*/  IMAD.WIDE.U32 R4, R0, -0x2daee0ad, RZ ;  /* 0xd2511f5300047825 */ /* 0x000fe200078e00ff */
[----:B------:R-:W-:Y:S01]  /*11760*/  MOV R134, R126 ;  /* 0x0000007e00867202 */ /* 0x000fe20000000f00 */
[----:B------:R-:W-:Y:S03]  /*11770*/  LDSM.16.MT88.4 R12, [R185+0x11000] ;  /* 0x01100000b90c783b */ /* 0x000fe60000004200 */
[----:B------:R-:W-:Y:S01]  /*11780*/  LOP3.LUT R0, R5, UR4, R2, 0x96, !PT ;  /* 0x0000000405007c12 */ /* 0x000fe2000f8e9602 */
[----:B------:R-:W-:-:S02]  /*11790*/  IMAD.MOV.U32 R104, RZ, RZ, R108 ;  /* 0x000000ffff687224 */ /* 0x000fc400078e006c */
[----:B------:R-:W-:Y:S02]  /*117a0*/  IMAD.MOV.U32 R108, RZ, RZ, R31 ;  /* 0x000000ffff6c7224 */ /* 0x000fe400078e001f */
[----:B------:R-:W-:-:S04]  /*117b0*/  IMAD.WIDE.U32 R2, R3, -0x326172a9, RZ ;  /* 0xcd9e8d5703027825 */ /* 0x000fc800078e00ff */
[----:B------:R-:W-:Y:S01]  /*117c0*/  IMAD.WIDE.U32 R30, R0, -0x326172a9, RZ ;  /* 0xcd9e8d57001e7825 */ /* 0x000fe200078e00ff */
[----:B------:R-:W-:-:S04]  /*117d0*/  LOP3.LUT R3, R3, UR5, R26, 0x96, !PT ;  /* 0x0000000503037c12 */ /* 0x000fc8000f8e961a */
[----:B------:R-:W-:Y:S01]  /*117e0*/  LOP3.LUT R0, R31, UR35, R2, 0x96, !PT ;  /* 0x000000231f007c12 */ /* 0x000fe2000f8e9602 */
[----:B------:R-:W-:Y:S01]  /*117f0*/  IMAD.WIDE.U32 R2, R3, -0x2daee0ad, RZ ;  /* 0xd2511f5303027825 */ /* 0x000fe200078e00ff */
[----:B------:R-:W-:-:S03]  /*11800*/  MOV R124, R125 ;  /* 0x0000007d007c7202 */ /* 0x000fc60000000f00 */
[----:B------:R-:W-:-:S04]  /*11810*/  IMAD.WIDE.U32 R28, R0, -0x2daee0ad, RZ ;  /* 0xd2511f53001c7825 */ /* 0x000fc800078e00ff */
[----:B------:R-:W-:Y:S01]  /*11820*/  IMAD.MOV.U32 R125, RZ, RZ, R20 ;  /* 0x000000ffff7d7224 */ /* 0x000fe200078e0014 */
[----:B------:R-:W-:Y:S01]  /*11830*/  LOP3.LUT R2, R29, UR29, R2, 0x96, !PT ;  /* 0x0000001d1d027c12 */ /* 0x000fe2000f8e9602 */
[----:B------:R-:W-:Y:S01]  /*11840*/  IMAD.MOV.U32 R20, RZ, RZ, R21 ;  /* 0x000000ffff147224 */ /* 0x000fe200078e0015 */
[----:B------:R-:W-:Y:S01]  /*11850*/  MOV R21, R22 ;  /* 0x0000001600157202 */ /* 0x000fe20000000f00 */
[----:B------:R-:W-:Y:S01]  /*11860*/  IMAD.MOV.U32 R22, RZ, RZ, R23 ;  /* 0x000000ffff167224 */ /* 0x000fe200078e0017 */
[----:B------:R-:W-:Y:S01]  /*11870*/  LOP3.LUT R0, R3, UR32, R4, 0x96, !PT ;  /* 0x0000002003007c12 */ /* 0x000fe2000f8e9604 */
[----:B------:R-:W-:Y:S02]  /*11880*/  IMAD.MOV.U32 R23, RZ, RZ, R107 ;  /* 0x000000ffff177224 */ /* 0x000fe400078e006b */
[----:B------:R-:W-:Y:S01]  /*11890*/  IMAD.WIDE.U32 R2, R2, -0x326172a9, RZ ;  /* 0xcd9e8d5702027825 */ /* 0x000fe200078e00ff */
[----:B------:R-:W-:-:S03]  /*118a0*/  MOV R129, R22 ;  /* 0x0000001600817202 */ /* 0x000fc60000000f00 */
[----:B------:R-:W-:Y:S02]  /*118b0*/  IMAD.MOV.U32 R135, RZ, RZ, R20 ;  /* 0x000000ffff877224 */ /* 0x000fe400078e0014 */
[----:B------:R-:W-:Y:S02]  /*118c0*/  IMAD.MOV.U32 R128, RZ, RZ, R21 ;  /* 0x000000ffff807224 */ /* 0x000fe400078e0015 */
[----:B------:R-:W-:Y:S02]  /*118d0*/  IMAD.MOV.U32 R130, RZ, RZ, R23 ;  /* 0x000000ffff827224 */ /* 0x000fe400078e0017 */
[----:B------:R-:W-:Y:S01]  /*118e0*/  IMAD.WIDE.U32 R26, R0, -0x326172a9, RZ ;  /* 0xcd9e8d57001a7825 */ /* 0x000fe200078e00ff */
[----:B------:R-:W1:Y:S01]  /*118f0*/  LDSM.16.MT88.4 R20, [R182+0x11000] ;  /* 0x01100000b614783b */ /* 0x000e620000004200 */
[----:B------:R-:W-:-:S03]  /*11900*/  LOP3.LUT R4, R2, 0xffff, RZ, 0xc0, !PT ;  /* 0x0000ffff02047812 */ /* 0x000fc600078ec0ff */
[----:B------:R-:W-:Y:S02]  /*11910*/  LOP3.LUT R0, R3, UR20, R26, 0x96, !PT ;  /* 0x0000001403007c12 */ /* 0x000fe4000f8e961a */
[----:B------:R-:W-:Y:S02]  /*11920*/  SHF.R.U32.HI R5, RZ, 0x8, R4 ;  /* 0x00000008ff057819 */ /* 0x000fe40000011604 */
[----:B------:R-:W-:Y:S02]  /*11930*/  LOP3.LUT R4, R2, 0xff, RZ, 0xc0, !PT ;  /* 0x000000ff02047812 */ /* 0x000fe400078ec0ff */
[--C-:B------:R-:W-:Y:S02]  /*11940*/  SHF.R.U32.HI R3, RZ, 0x10, R2.reuse ;  /* 0x00000010ff037819 */ /* 0x100fe40000011602 */
[----:B------:R-:W-:Y:S02]  /*11950*/  SHF.R.U32.HI R7, RZ, 0x18, R2 ;  /* 0x00000018ff077819 */ /* 0x000fe40000011602 */
[----:B------:R-:W-:-:S02]  /*11960*/  LOP3.LUT R2, R0, 0xffff, RZ, 0xc0, !PT ;  /* 0x0000ffff00027812 */ /* 0x000fc400078ec0ff */
[----:B------:R-:W-:Y:S02]  /*11970*/  PRMT R8, R4, 0x5410, R5 ;  /* 0x0000541004087816 */ /* 0x000fe40000000005 */
[----:B------:R-:W-:Y:S02]  /*11980*/  LOP3.LUT R6, R0, 0xff, RZ, 0xc0, !PT ;  /* 0x000000ff00067812 */ /* 0x000fe400078ec0ff */
[--C-:B------:R-:W-:Y:S02]  /*11990*/  SHF.R.U32.HI R4, RZ, 0x10, R0.reuse ;  /* 0x00000010ff047819 */ /* 0x100fe40000011600 */
[----:B------:R-:W-:Y:S02]  /*119a0*/  SHF.R.U32.HI R5, RZ, 0x18, R0 ;  /* 0x00000018ff057819 */ /* 0x000fe40000011600 */
[----:B------:R-:W-:Y:S02]  /*119b0*/  SHF.R.U32.HI R0, RZ, 0x8, R2 ;  /* 0x00000008ff007819 */ /* 0x000fe40000011602 */
[----:B------:R-:W-:-:S02]  /*119c0*/  LOP3.LUT R3, R3, 0xff, RZ, 0xc0, !PT ;  /* 0x000000ff03037812 */ /* 0x000fc400078ec0ff */
[----:B------:R-:W-:Y:S02]  /*119d0*/  PRMT R0, R6, 0x5410, R0 ;  /* 0x0000541006007816 */ /* 0x000fe40000000000 */
[----:B------:R-:W-:Y:S02]  /*119e0*/  LOP3.LUT R2, R4, 0xff, RZ, 0xc0, !PT ;  /* 0x000000ff04027812 */ /* 0x000fe400078ec0ff */
[----:B------:R-:W-:Y:S01]  /*119f0*/  PRMT R7, R3, 0x5410, R7 ;  /* 0x0000541003077816 */ /* 0x000fe20000000007 */
[--C-:B------:R-:W-:Y:S01]  /*11a00*/  HSET2.LE.AND R0, R0, R131.reuse, PT ;  /* 0x0000008300007233 */ /* 0x100fe20003803000 */
[----:B------:R-:W-:Y:S01]  /*11a10*/  PRMT R2, R2, 0x5410, R5 ;  /* 0x0000541002027816 */ /* 0x000fe20000000005 */
[--C-:B------:R-:W-:Y:S01]  /*11a20*/  HSET2.LE.AND R3, R8, R131.reuse, PT ;  /* 0x0000008308037233 */ /* 0x100fe20003803000 */
[----:B------:R-:W-:Y:S01]  /*11a30*/  MOV R107, R196 ;  /* 0x000000c4006b7202 */ /* 0x000fe20000000f00 */
[----:B------:R-:W-:Y:S01]  /*11a40*/  IMAD.MOV.U32 R136, RZ, RZ, R128 ;  /* 0x000000ffff887224 */ /* 0x000fe200078e0080 */
[----:B------:R-:W-:Y:S01]  /*11a50*/  LOP3.LUT R4, R0, R124, RZ, 0xc0, !PT ;  /* 0x0000007c00047212 */ /* 0x000fe200078ec0ff */
[--C-:B------:R-:W-:Y:S01]  /*11a60*/  HSET2.LE.AND R2, R2, R131.reuse, PT ;  /* 0x0000008302027233 */ /* 0x100fe20003803000 */
[----:B------:R-:W-:Y:S01]  /*11a70*/  LOP3.LUT R6, R3, R194, RZ, 0xc0, !PT ;  /* 0x000000c203067212 */ /* 0x000fe200078ec0ff */
[----:B------:R-:W-:Y:S01]  /*11a80*/  HSET2.LE.AND R0, R7, R131, PT ;  /* 0x0000008307007233 */ /* 0x000fe20003803000 */
[----:B------:R-:W-:Y:S01]  /*11a90*/  IMAD.MOV.U32 R124, RZ, RZ, R107 ;  /* 0x000000ffff7c7224 */ /* 0x000fe200078e006b */
[----:B------:R-:W-:Y:S01]  /*11aa0*/  MOV R138, R130 ;  /* 0x00000082008a7202 */ /* 0x000fe20000000f00 */
[----:B------:R3:W5:Y:S01]  /*11ab0*/  LDL.LU R196, [R1+0x10c] ;  /* 0x00010c0001c47983 */ /* 0x0007620000300800 */
[----:B------:R-:W-:-:S02]  /*11ac0*/  LOP3.LUT R5, R2, R195, RZ, 0xc0, !PT ;  /* 0x000000c302057212 */ /* 0x000fc400078ec0ff */
[----:B------:R-:W-:Y:S01]  /*11ad0*/  LOP3.LUT R7, R0, R135, RZ, 0xc0, !PT ;  /* 0x0000008700077212 */ /* 0x000fe200078ec0ff */
[----:B------:R-:W-:Y:S01]  /*11ae0*/  IMAD.MOV.U32 R137, RZ, RZ, R129 ;  /* 0x000000ffff897224 */ /* 0x000fe200078e0081 */
[----:B------:R3:W5:Y:S01]  /*11af0*/  LDL.LU R195, [R1+0x108] ;  /* 0x0001080001c37983 */ /* 0x0007620000300800 */
[----:B------:R-:W-:Y:S02]  /*11b00*/  IMAD.MOV.U32 R139, RZ, RZ, R124 ;  /* 0x000000ffff8b7224 */ /* 0x000fe400078e007c */
        /* <DEDUP_REMOVED lines=9> */
[----:B------:R-:W2:Y:S01]  /*11ba0*/  LDSM.16.MT88.4 R8, [R184+0x11000] ;  /* 0x01100000b808783b */ /* 0x000ea20000004200 */
[----:B------:R-:W-:Y:S01]  /*11bb0*/  MOV R104, R186 ;  /* 0x000000ba00687202 */ /* 0x000fe20000000f00 */
[C---:B-1----:R-:W-:Y:S01]  /*11bc0*/  HMMA.16816.F32 R164, R4.reuse, R20, R164 ;  /* 0x0000001404a4723c */ /* 0x042fe200000018a4 */
        /* <DEDUP_REMOVED lines=9> */
[----:B------:R-:W1:Y:S01]  /*11c60*/  LDSM.16.MT88.4 R20, [R182+0x13000] ;  /* 0x01300000b614783b */ /* 0x000e620000004200 */
[----:B------:R-:W-:Y:S01]  /*11c70*/  MOV R127, R189 ;  /* 0x000000bd007f7202 */ /* 0x000fe20000000f00 */
[----:B------:R-:W-:Y:S01]  /*11c80*/  IMAD.MOV.U32 R128, RZ, RZ, R48 ;  /* 0x000000ffff807224 */ /* 0x000fe200078e0030 */
[----:B------:R-:W-:Y:S01]  /*11c90*/  MOV R130, R50 ;  /* 0x0000003200827202 */ /* 0x000fe20000000f00 */
[----:B------:R3:W5:Y:S01]  /*11ca0*/  LDL.LU R190, [R1+0xf4] ;  /* 0x0000f40001be7983 */ /* 0x0007620000300800 */
[----:B------:R-:W-:Y:S01]  /*11cb0*/  IMAD.MOV.U32 R129, RZ, RZ, R49 ;  /* 0x000000ffff817224 */ /* 0x000fe200078e0031 */
[----:B------:R-:W-:Y:S01]  /*11cc0*/  HMMA.16816.F32 R156, R4, R16, R136 ;  /* 0x00000010049c723c */ /* 0x000fe20000001888 */
[----:B------:R-:W-:Y:S01]  /*11cd0*/  IMAD.MOV.U32 R147, RZ, RZ, R51 ;  /* 0x000000ffff937224 */ /* 0x000fe200078e0033 */
[----:B------:R3:W5:Y:S01]  /*11ce0*/  LDL.LU R189, [R1+0xf0] ;  /* 0x0000f00001bd7983 */ /* 0x0007620000300800 */
[----:B------:R-:W-:-:S02]  /*11cf0*/  IMAD.MOV.U32 R153, RZ, RZ, R134 ;  /* 0x000000ffff997224 */ /* 0x000fc400078e0086 */
[----:B------:R-:W-:Y:S01]  /*11d00*/  IMAD.MOV.U32 R134, RZ, RZ, R104 ;  /* 0x000000ffff867224 */ /* 0x000fe200078e0068 */
[----:B------:R3:W5:Y:S02]  /*11d10*/  LDL.LU R188, [R1+0xec] ;  /* 0x0000ec0001bc7983 */ /* 0x0007640000300800 */
[----:B------:R-:W-:Y:S02]  /*11d20*/  HMMA.16816.F32 R48, R4, R18, R236 ;  /* 0x000000120430723c */ /* 0x000fe400000018ec */
[----:B------:R-:W4:Y:S01]  /*11d30*/  LDSM.16.MT88.4 R16, [R183+0x13000] ;  /* 0x01300000b710783b */ /* 0x000f220000004200 */
[----:B------:R-:W-:-:S03]  /*11d40*/  IMAD.MOV.U32 R104, RZ, RZ, R181 ;  /* 0x000000ffff687224 */ /* 0x000fc600078e00b5 */
[----:B------:R3:W5:Y:S04]  /*11d50*/  LDL.LU R187, [R1+0xe8] ;  /* 0x0000e80001bb7983 */ /* 0x0007680000300800 */
[----:B------:R3:W5:Y:S04]  /*11d60*/  LDL.LU R186, [R1+0xe4] ;  /* 0x0000e40001ba7983 */ /* 0x0007680000300800 */
[----:B------:R3:W5:Y:S01]  /*11d70*/  LDL.LU R181, [R1+0xe0] ;  /* 0x0000e00001b57983 */ /* 0x0007620000300800 */
[----:B------:R-:W-:Y:S01]  /*11d80*/  MOV R154, R135 ;  /* 0x00000087009a7202 */ /* 0x000fe20000000f00 */
[----:B--2---:R-:W-:Y:S01]  /*11d90*/  HMMA.16816.F32 R140, R4, R8, R96 ;  /* 0x00000008048c723c */ /* 0x004fe20000001860 */
[----:B------:R-:W-:Y:S01]  /*11da0*/  IMAD.MOV.U32 R135, RZ, RZ, R84 ;  /* 0x000000ffff877224 */ /* 0x000fe200078e0054 */
[----:B------:R-:W-:Y:S01]  /*11db0*/  MOV R139, R85 ;  /* 0x00000055008b7202 */ /* 0x000fe20000000f00 */
[----:B------:R-:W-:-:S02]  /*11dc0*/  IMAD.MOV.U32 R144, RZ, RZ, R86 ;  /* 0x000000ffff907224 */ /* 0x000fc400078e0056 */
        /* <DEDUP_REMOVED lines=8> */
[----:B------:R-:W-:-:S03]  /*11e50*/  IMAD.MOV.U32 R2, RZ, RZ, R107 ;  /* 0x000000ffff027224 */ /* 0x000fc600078e006b */
[C---:B-1----:R-:W-:Y:S07]  /*11e60*/  HMMA.16816.F32 R96, R4.reuse, R22, R152 ;  /* 0x000000160460723c */ /* 0x042fee0000001898 */
[----:B------:R-:W-:Y:S01]  /*11e70*/  MOV R155, R147 ;  /* 0x00000093009b7202 */ /* 0x000fe20000000f00 */
[----:B------:R-:W-:Y:S01]  /*11e80*/  HMMA.16816.F32 R84, R4, R14, R100 ;  /* 0x0000000e0454723c */ /* 0x000fe20000001864 */
[----:B------:R-:W1:Y:S01]  /*11e90*/  LDSM.16.MT88.4 R12, [R185+0x13000] ;  /* 0x01300000b90c783b */ /* 0x000e620000004200 */
[----:B------:R-:W-:-:S06]  /*11ea0*/  IMAD.MOV.U32 R147, RZ, RZ, R104 ;  /* 0x000000ffff937224 */ /* 0x000fcc00078e0068 */
[C---:B------:R-:W-:Y:S01]  /*11eb0*/  HMMA.16816.F32 R92, R4.reuse, R20, R92 ;  /* 0x00000014045c723c */ /* 0x040fe2000000185c */
[----:B------:R-:W2:Y:S07]  /*11ec0*/  LDSM.16.MT88.4 R20, [R182+0x15000] ;  /* 0x01500000b614783b */ /* 0x000eae0000004200 */
[C---:B------:R-:W-:Y:S01]  /*11ed0*/  HMMA.16816.F32 R88, R4.reuse, R10, R116 ;  /* 0x0000000a0458723c */ /* 0x040fe20000001874 */
[----:B------:R-:W2:Y:S07]  /*11ee0*/  LDSM.16.MT88.4 R8, [R184+0x13000] ;  /* 0x01300000b808783b */ /* 0x000eae0000004200 */
[C---:B----4-:R-:W-:Y:S08]  /*11ef0*/  HMMA.16816.F32 R100, R4.reuse, R16, R244 ;  /* 0x000000100464723c */ /* 0x050ff000000018f4 */
        /* <DEDUP_REMOVED lines=8> */
[----:B-1----:R-:W-:Y:S01]  /*11f80*/  HMMA.16816.F32 R112, R4, R14, R112 ;  /* 0x0000000e0470723c */ /* 0x002fe20000001870 */
[----:B------:R-:W-:-:S07]  /*11f90*/  IMAD.MOV.U32 R154, RZ, RZ, R111 ;  /* 0x000000ffff9a7224 */ /* 0x000fce00078e006f */
[C---:B------:R-:W-:Y:S01]  /*11fa0*/  HMMA.16816.F32 R108, R4.reuse, R12, R224 ;  /* 0x0000000c046c723c */ /* 0x040fe200000018e0 */
[----:B------:R-:W1:Y:S07]  /*11fb0*/  LDSM.16.MT88.4 R12, [R185+0x15000] ;  /* 0x01500000b90c783b */ /* 0x000e6e0000004200 */
[C---:B--2---:R-:W-:Y:S08]  /*11fc0*/  HMMA.16816.F32 R124, R4.reuse, R20, R124 ;  /* 0x00000014047c723c */ /* 0x044ff0000000187c */
[C---:B------:R-:W-:Y:S08]  /*11fd0*/  HMMA.16816.F32 R132, R4.reuse, R22, R132 ;  /* 0x000000160484723c */ /* 0x040ff00000001884 */
[C---:B------:R-:W-:Y:S08]  /*11fe0*/  HMMA.16816.F32 R116, R4.reuse, R8, R176 ;  /* 0x000000080474723c */ /* 0x040ff000000018b0 */
[C---:B------:R-:W-:Y:S01]  /*11ff0*/  HMMA.16816.F32 R120, R4.reuse, R10, R120 ;  /* 0x0000000a0478723c */ /* 0x040fe20000001878 */
[----:B------:R-:W2:Y:S07]  /*12000*/  LDSM.16.MT88.4 R8, [R184+0x15000] ;  /* 0x01500000b808783b */ /* 0x000eae0000004200 */
[C---:B----4-:R-:W-:Y:S08]  /*12010*/  HMMA.16816.F32 R20, R4.reuse, R16, R240 ;  /* 0x000000100414723c */ /* 0x050ff000000018f0 */
[----:B------:R-:W-:Y:S01]  /*12020*/  HMMA.16816.F32 R16, R4, R18, R212 ;  /* 0x000000120410723c */ /* 0x000fe200000018d4 */
[----:B------:R-:W-:Y:S01]  /*12030*/  MOV R227, R0 ;  /* 0x0000000000e37202 */ /* 0x000fe20000000f00 */
[----:B------:R-:W-:Y:S01]  /*12040*/  IMAD.MOV.U32 R228, RZ, RZ, R144 ;  /* 0x000000ffffe47224 */ /* 0x000fe200078e0090 */
[----:B------:R-:W-:Y:S01]  /*12050*/  MOV R231, R168 ;  /* 0x000000a800e77202 */ /* 0x000fe20000000f00 */
[----:B------:R-:W-:Y:S01]  /*12060*/  IMAD.MOV.U32 R229, RZ, RZ, R136 ;  /* 0x000000ffffe57224 */ /* 0x000fe200078e0088 */
[----:B------:R-:W-:Y:S01]  /*12070*/  MOV R168, R137 ;  /* 0x0000008900a87202 */ /* 0x000fe20000000f00 */
[----:B------:R-:W-:-:S02]  /*12080*/  IMAD.MOV.U32 R230, RZ, RZ, R138 ;  /* 0x000000ffffe67224 */ /* 0x000fc400078e008a */
[C---:B-1----:R-:W-:Y:S11]  /*12090*/  HMMA.16816.F32 R244, R4.reuse, R12, R172 ;  /* 0x0000000c04f4723c */ /* 0x042ff600000018ac */
[----:B------:R-:W-:Y:S05]  /*120a0*/  @!UPT UIADD3 URZ, URZ, URZ, URZ ;  /* 0x0000003f3f3ff290 */ /* 0x000fea000fffe03f */
[----:B------:R-:W-:Y:S01]  /*120b0*/  IMAD.MOV.U32 R178, RZ, RZ, R17 ;  /* 0x000000ffffb27224 */ /* 0x000fe200078e0011 */
[----:B------:R-:W-:Y:S01]  /*120c0*/  MOV R176, R19 ;  /* 0x0000001300b07202 */ /* 0x000fe20000000f00 */
[----:B------:R-:W-:Y:S02]  /*120d0*/  IMAD.MOV.U32 R177, RZ, RZ, R18 ;  /* 0x000000ffffb17224 */ /* 0x000fe400078e0012 */
[----:B------:R-:W-:Y:S02]  /*120e0*/  IMAD.MOV.U32 R0, RZ, RZ, R16 ;  /* 0x000000ffff007224 */ /* 0x000fe400078e0010 */
[----:B------:R-:W1:Y:S01]  /*120f0*/  LDSM.16.MT88.4 R16, [R182+0x17000] ;  /* 0x01700000b610783b */ /* 0x000e620000004200 */
[----:B------:R-:W-:Y:S01]  /*12100*/  HMMA.16816.F32 R240, R4, R14, R160 ;  /* 0x0000000e04f0723c */ /* 0x000fe200000018a0 */
[----:B------:R-:W-:Y:S01]  /*12110*/  IMAD.MOV.U32 R144, RZ, RZ, R20 ;  /* 0x000000ffff907224 */ /* 0x000fe200078e0014 */
[----:B------:R-:W-:Y:S01]  /*12120*/  MOV R138, R21 ;  /* 0x00000015008a7202 */ /* 0x000fe20000000f00 */
[----:B------:R-:W-:Y:S01]  /*12130*/  IMAD.MOV.U32 R137, RZ, RZ, R22 ;  /* 0x000000ffff897224 */ /* 0x000fe200078e0016 */
[----:B------:R-:W4:Y:S01]  /*12140*/  LDSM.16.MT88.4 R12, [R183+0x17000] ;  /* 0x01700000b70c783b */ /* 0x000f220000004200 */
[----:B------:R-:W-:-:S03]  /*12150*/  IMAD.MOV.U32 R136, RZ, RZ, R23 ;  /* 0x000000ffff887224 */ /* 0x000fc600078e0017 */
[----:B--2---:R-:W-:Y:S01]  /*12160*/  HMMA.16816.F32 R236, R4, R8, R52 ;  /* 0x0000000804ec723c */ /* 0x004fe20000001834 */
[----:B------:R-:W-:Y:S01]  /*12170*/  LDSM.16.MT88.4 R20, [R184+0x17000] ;  /* 0x01700000b814783b */ /* 0x000fe20000004200 */
[----:B------:R-:W-:-:S03]  /*12180*/  IMAD.MOV.U32 R31, RZ, RZ, R147 ;  /* 0x000000ffff1f7224 */ /* 0x000fc600078e0093 */
[----:B------:R-:W-:Y:S03]  /*12190*/  LDSM.16.MT88.4 R160, [R182+0x11800] ;  /* 0x01180000b6a0783b */ /* 0x000fe60000004200 */
[----:B------:R-:W-:Y:S01]  /*121a0*/  HMMA.16816.F32 R232, R4, R10, R44 ;  /* 0x0000000a04e8723c */ /* 0x000fe2000000182c */
[----:B------:R-:W2:Y:S06]  /*121b0*/  LDSM.16.MT88.4 R8, [R185+0x17000] ;  /* 0x01700000b908783b */ /* 0x000eac0000004200 */
[----:B------:R-:W-:Y:S01]  /*121c0*/  IMAD.MOV.U32 R47, RZ, RZ, R228 ;  /* 0x000000ffff2f7224 */ /* 0x000fe200078e00e4 */
[----:B------:R-:W-:Y:S01]  /*121d0*/  MOV R46, R229 ;  /* 0x000000e5002e7202 */ /* 0x000fe20000000f00 */
[----:B------:R-:W-:-:S02]  /*121e0*/  IMAD.MOV.U32 R45, RZ, RZ, R230 ;  /* 0x000000ffff2d7224 */ /* 0x000fc400078e00e6 */
[----:B------:R-:W-:Y:S02]  /*121f0*/  IMAD.MOV.U32 R44, RZ, RZ, R231 ;  /* 0x000000ffff2c7224 */ /* 0x000fe400078e00e7 */
[C---:B-1----:R-:W-:Y:S07]  /*12200*/  HMMA.16816.F32 R228, R4.reuse, R16, R80 ;  /* 0x0000001004e4723c */ /* 0x042fee0000001850 */
[----:B------:R-:W-:Y:S02]  /*12210*/  MOV R81, R2 ;  /* 0x0000000200517202 */ /* 0x000fe40000000f00 */
[----:B------:R-:W-:Y:S01]  /*12220*/  LOP3.LUT R2, R27, UR31, R30, 0x96, !PT ;  /* 0x0000001f1b027c12 */ /* 0x000fe2000f8e961e */
[----:B------:R-:W-:Y:S01]  /*12230*/  IMAD.MOV.U32 R82, RZ, RZ, R3 ;  /* 0x000000ffff527224 */ /* 0x000fe200078e0003 */
[----:B------:R-:W-:Y:S01]  /*12240*/  MOV R83, R227 ;  /* 0x000000e300537202 */ /* 0x000fe20000000f00 */
[----:B------:R-:W-:Y:S01]  /*12250*/  IMAD.MOV.U32 R80, RZ, RZ, R152 ;  /* 0x000000ffff507224 */ /* 0x000fe200078e0098 */
[----:B------:R-:W-:Y:S01]  /*12260*/  HMMA.16816.F32 R224, R4, R18, R76 ;  /* 0x0000001204e0723c */ /* 0x000fe2000000184c */
[----:B------:R-:W-:-:S06]  /*12270*/  IMAD.WIDE.U32 R2, R2, -0x2daee0ad, RZ ;  /* 0xd2511f5302027825 */ /* 0x000fcc00078e00ff */
[----:B------:R-:W-:Y:S01]  /*12280*/  IMAD.MOV.U32 R79, RZ, RZ, R153 ;  /* 0x000000ffff4f7224 */ /* 0x000fe200078e0099 */
[----:B------:R-:W-:Y:S01]  /*12290*/  MOV R78, R154 ;  /* 0x0000009a004e7202 */ /* 0x000fe20000000f00 */
[----:B------:R-:W-:Y:S02]  /*122a0*/  IMAD.MOV.U32 R77, RZ, RZ, R155 ;  /* 0x000000ffff4d7224 */ /* 0x000fe400078e009b */
[----:B------:R-:W1:Y:S01]  /*122b0*/  LDSM.16.MT88.4 R152, [R183+0x11800] ;  /* 0x01180000b798783b */ /* 0x000e620000004200 */
[----:B------:R-:W-:Y:S01]  /*122c0*/  IMAD.MOV.U32 R52, RZ, RZ, R0 ;  /* 0x000000ffff347224 */ /* 0x000fe200078e0000 */
[----:B------:R-:W-:Y:S01]  /*122d0*/  LOP3.LUT R0, R3, UR19, R28, 0x96, !PT ;  /* 0x0000001303007c12 */ /* 0x000fe2000f8e961c */
[----:B------:R-:W-:Y:S01]  /*122e0*/  IMAD.MOV.U32 R53, RZ, RZ, R178 ;  /* 0x000000ffff357224 */ /* 0x000fe200078e00b2 */
[----:B------:R-:W-:Y:S01]  /*122f0*/  MOV R55, R176 ;  /* 0x000000b000377202 */ /* 0x000fe20000000f00 */
[----:B------:R-:W-:Y:S01]  /*12300*/  IMAD.MOV.U32 R54, RZ, RZ, R177 ;  /* 0x000000ffff367224 */ /* 0x000fe200078e00b1 */
[----:B------:R-:W-:Y:S01]  /*12310*/  LOP3.LUT R3, R2, 0xffff, RZ, 0xc0, !PT ;  /* 0x0000ffff02037812 */ /* 0x000fe200078ec0ff */
[C---:B----4-:R-:W-:Y:S08]  /*12320*/  HMMA.16816.F32 R212, R4.reuse, R12, R72 ;  /* 0x0000000c04d4723c */ /* 0x050ff00000001848 */
[C---:B--2---:R-:W-:Y:S08]  /*12330*/  HMMA.16816.F32 R172, R4.reuse, R8, R64 ;  /* 0x0000000804ac723c */ /* 0x044ff00000001840 */
[C---:B------:R-:W-:Y:S01]  /*12340*/  HMMA.16816.F32 R16, R4.reuse, R10, R60 ;  /* 0x0000000a0410723c */ /* 0x040fe2000000183c */
[----:B------:R-:W-:Y:S01]  /*12350*/  SHF.R.U32.HI R8, RZ, 0x18, R2 ;  /* 0x00000018ff087819 */ /* 0x000fe20000011602 */
[----:B------:R-:W-:Y:S01]  /*12360*/  IMAD.MOV.U32 R76, RZ, RZ, R144 ;  /* 0x000000ffff4c7224 */ /* 0x000fe200078e0090 */
[----:B------:R-:W-:Y:S01]  /*12370*/  MOV R30, R77 ;  /* 0x0000004d001e7202 */ /* 0x000fe20000000f00 */
[----:B------:R-:W-:Y:S01]  /*12380*/  IMAD.MOV.U32 R27, RZ, RZ, R78 ;  /* 0x000000ffff1b7224 */ /* 0x000fe200078e004e */
[----:B------:R-:W-:Y:S03]  /*12390*/  LDSM.16.MT88.4 R64, [R184+0x13800] ;  /* 0x01380000b840783b */ /* 0x000fe60000004200 */
[C---:B------:R-:W-:Y:S01]  /*123a0*/  HMMA.16816.F32 R176, R4.reuse, R14, R68 ;  /* 0x0000000e04b0723c */ /* 0x040fe20000001844 */
[----:B------:R-:W-:Y:S01]  /*123b0*/  IMAD.MOV.U32 R26, RZ, RZ, R79 ;  /* 0x000000ffff1a7224 */ /* 0x000fe200078e004f */
[----:B------:R-:W-:Y:S06]  /*123c0*/  LDSM.16.MT88.4 R72, [R182+0x15800] ;  /* 0x01580000b648783b */ /* 0x000fec0000004200 */
[C---:B------:R-:W-:Y:S01]  /*123d0*/  HMMA.16816.F32 R12, R4.reuse, R20, R56 ;  /* 0x00000014040c723c */ /* 0x040fe20000001838 */
[----:B------:R-:W-:Y:S01]  /*123e0*/  MOV R10, R146 ;  /* 0x00000092000a7202 */ /* 0x000fe20000000f00 */
[----:B------:R-:W-:Y:S01]  /*123f0*/  IMAD.MOV.U32 R78, RZ, RZ, R137 ;  /* 0x000000ffff4e7224 */ /* 0x000fe200078e0089 */
[----:B------:R-:W-:Y:S01]  /*12400*/  MOV R77, R138 ;  /* 0x0000008a004d7202 */ /* 0x000fe20000000f00 */
[----:B------:R-:W-:Y:S01]  /*12410*/  IMAD.MOV.U32 R79, RZ, RZ, R136 ;  /* 0x000000ffff4f7224 */ /* 0x000fe200078e0088 */
[----:B------:R-:W-:Y:S03]  /*12420*/  LDSM.16.MT88.4 R56, [R185+0x13800] ;  /* 0x01380000b938783b */ /* 0x000fe60000004200 */
[----:B------:R-:W-:Y:S01]  /*12430*/  HMMA.16816.F32 R20, R4, R22, R40 ;  /* 0x000000160414723c */ /* 0x000fe20000001828 */
[----:B------:R-:W2:Y:S06]  /*12440*/  LDSM.16.MT88.4 R40, [R182+0x13800] ;  /* 0x01380000b628783b */ /* 0x000eac0000004200 */
[----:B------:R-:W-:-:S02]  /*12450*/  SHF.R.U32.HI R4, RZ, 0x8, R3 ;  /* 0x00000008ff047819 */ /* 0x000fc40000011603 */
[----:B------:R-:W-:Y:S02]  /*12460*/  LOP3.LUT R3, R2, 0xff, RZ, 0xc0, !PT ;  /* 0x000000ff02037812 */ /* 0x000fe400078ec0ff */
[----:B------:R-:W-:Y:S02]  /*12470*/  SHF.R.U32.HI R5, RZ, 0x10, R2 ;  /* 0x00000010ff057819 */ /* 0x000fe40000011602 */
[----:B------:R-:W-:Y:S02]  /*12480*/  PRMT R9, R3, 0x5410, R4 ;  /* 0x0000541003097816 */ /* 0x000fe40000000004 */
[C---:B------:R-:W-:Y:S02]  /*12490*/  LOP3.LUT R2, R0.reuse, 0xffff, RZ, 0xc0, !PT ;  /* 0x0000ffff00027812 */ /* 0x040fe400078ec0ff */
[----:B------:R-:W-:Y:S02]  /*124a0*/  SHF.R.U32.HI R3, RZ, 0x10, R0 ;  /* 0x00000010ff037819 */ /* 0x000fe40000011600 */
[----:B------:R-:W-:-:S02]  /*124b0*/  LOP3.LUT R7, R0, 0xff, RZ, 0xc0, !PT ;  /* 0x000000ff00077812 */ /* 0x000fc400078ec0ff */
[----:B------:R-:W-:Y:S02]  /*124c0*/  SHF.R.U32.HI R6, RZ, 0x18, R0 ;  /* 0x00000018ff067819 */ /* 0x000fe40000011600 */
[----:B------:R-:W-:Y:S02]  /*124d0*/  SHF.R.U32.HI R4, RZ, 0x8, R2 ;  /* 0x00000008ff047819 */ /* 0x000fe40000011602 */
[----:B------:R-:W-:Y:S02]  /*124e0*/  LOP3.LUT R0, R5, 0xff, RZ, 0xc0, !PT ;  /* 0x000000ff05007812 */ /* 0x000fe400078ec0ff */
[----:B------:R-:W-:Y:S02]  /*124f0*/  LOP3.LUT R2, R3, 0xff, RZ, 0xc0, !PT ;  /* 0x000000ff03027812 */ /* 0x000fe400078ec0ff */
[----:B------:R-:W-:Y:S02]  /*12500*/  PRMT R4, R7, 0x5410, R4 ;  /* 0x0000541007047816 */ /* 0x000fe40000000004 */
[----:B------:R-:W-:-:S02]  /*12510*/  PRMT R0, R0, 0x5410, R8 ;  /* 0x0000541000007816 */ /* 0x000fc40000000008 */
[----:B------:R-:W-:Y:S01]  /*12520*/  PRMT R3, R2, 0x5410, R6 ;  /* 0x0000541002037816 */ /* 0x000fe20000000006 */
[--C-:B------:R-:W-:Y:S01]  /*12530*/  HSET2.LE.AND R2, R4, R131.reuse, PT ;  /* 0x0000008304027233 */ /* 0x100fe20003803000 */
[----:B------:R-:W-:Y:S01]  /*12540*/  IMAD.MOV.U32 R5, RZ, RZ, R34 ;  /* 0x000000ffff057224 */ /* 0x000fe200078e0022 */
[--C-:B------:R-:W-:Y:S02]  /*12550*/  HSET2.LE.AND R0, R0, R131.reuse, PT ;  /* 0x0000008300007233 */ /* 0x100fe40003803000 */
[--C-:B------:R-:W-:Y:S02]  /*12560*/  HSET2.LE.AND R3, R3, R131.reuse, PT ;  /* 0x0000008303037233 */ /* 0x100fe40003803000 */
[----:B------:R-:W-:Y:S01]  /*12570*/  HSET2.LE.AND R4, R9, R131, PT ;  /* 0x0000008309047233 */ /* 0x000fe20003803000 */
[----:B------:R-:W-:Y:S02]  /*12580*/  LOP3.LUT R131, R0, R5, RZ, 0xc0, !PT ;  /* 0x0000000500837212 */ /* 0x000fe400078ec0ff */
[----:B------:R-:W-:-:S02]  /*12590*/  LOP3.LUT R128, R2, R128, RZ, 0xc0, !PT ;  /* 0x0000008002807212 */ /* 0x000fc400078ec0ff */
[----:B------:R-:W-:Y:S02]  /*125a0*/  LOP3.LUT R129, R3, R129, RZ, 0xc0, !PT ;  /* 0x0000008103817212 */ /* 0x000fe400078ec0ff */
[----:B------:R-:W-:Y:S01]  /*125b0*/  LOP3.LUT R130, R4, R130, RZ, 0xc0, !PT ;  /* 0x0000008204827212 */ /* 0x000fe200078ec0ff */
[----:B------:R-:W-:Y:S02]  /*125c0*/  IMAD.MOV.U32 R3, RZ, RZ, R145 ;  /* 0x000000ffff037224 */ /* 0x000fe400078e0091 */
[----:B------:R-:W4:Y:S01]  /*125d0*/  LDSM.16.MT88.4 R144, [R185+0x11800] ;  /* 0x01180000b990783b */ /* 0x000f220000004200 */
[----:B------:R-:W-:-:S03]  /*125e0*/  MOV R7, R139 ;  /* 0x0000008b00077202 */ /* 0x000fc60000000f00 */
[C---:B-1----:R-:W-:Y:S01]  /*125f0*/  HMMA.16816.F32 R156, R128.reuse, R152, R156 ;  /* 0x00000098809c723c */ /* 0x042fe2000000189c */
[----:B------:R-:W1:Y:S07]  /*12600*/  LDSM.16.MT88.4 R136, [R184+0x11800] ;  /* 0x01180000b888783b */ /* 0x000e6e0000004200 */
        /* <DEDUP_REMOVED lines=8> */
[----:B------:R-:W-:Y:S01]  /*12690*/  HMMA.16816.F32 R164, R128, R160, R164 ;  /* 0x000000a080a4723c */ /* 0x000fe200000018a4 */
[----:B------:R-:W-:Y:S01]  /*126a0*/  IMAD.MOV.U32 R0, RZ, RZ, R45 ;  /* 0x000000ffff007224 */ /* 0x000fe200078e002d */
[----:B------:R-:W1:Y:S01]  /*126b0*/  LDSM.16.MT88.4 R80, [R183+0x15800] ;  /* 0x01580000b750783b */ /* 0x000e620000004200 */
[----:B------:R-:W-:-:S05]  /*126c0*/  IMAD.MOV.U32 R2, RZ, RZ, R47 ;  /* 0x000000ffff027224 */ /* 0x000fca00078e002f */
[C---:B------:R-:W-:Y:S08]  /*126d0*/  HMMA.16816.F32 R160, R128.reuse, R162, R36 ;  /* 0x000000a280a0723c */ /* 0x040ff00000001824 */
[C---:B--2---:R-:W-:Y:S08]  /*126e0*/  HMMA.16816.F32 R36, R128.reuse, R40, R92 ;  /* 0x000000288024723c */ /* 0x044ff0000000185c */
[C---:B----4-:R-:W-:Y:S08]  /*126f0*/  HMMA.16816.F32 R148, R128.reuse, R144, R148 ;  /* 0x000000908094723c */ /* 0x050ff00000001894 */
[C---:B------:R-:W-:Y:S07]  /*12700*/  HMMA.16816.F32 R144, R128.reuse, R146, R84 ;  /* 0x000000928090723c */ /* 0x040fee0000001854 */
[----:B------:R-:W-:Y:S01]  /*12710*/  IMAD.MOV.U32 R84, RZ, RZ, R52 ;  /* 0x000000ffff547224 */ /* 0x000fe200078e0034 */
[----:B------:R-:W-:Y:S01]  /*12720*/  MOV R86, R54 ;  /* 0x0000003600567202 */ /* 0x000fe20000000f00 */
[----:B------:R-:W-:Y:S01]  /*12730*/  IMAD.MOV.U32 R85, RZ, RZ, R53 ;  /* 0x000000ffff557224 */ /* 0x000fe200078e0035 */
[----:B-1----:R-:W-:Y:S01]  /*12740*/  HMMA.16816.F32 R140, R128, R136, R140 ;  /* 0x00000088808c723c */ /* 0x002fe2000000188c */
[----:B------:R-:W-:-:S07]  /*12750*/  IMAD.MOV.U32 R87, RZ, RZ, R55 ;  /* 0x000000ffff577224 */ /* 0x000fce00078e0037 */
[C---:B------:R-:W-:Y:S08]  /*12760*/  HMMA.16816.F32 R44, R128.reuse, R48, R100 ;  /* 0x00000030802c723c */ /* 0x040ff00000001864 */
[C---:B------:R-:W-:Y:S08]  /*12770*/  HMMA.16816.F32 R52, R128.reuse, R56, R108 ;  /* 0x000000388034723c */ /* 0x040ff0000000186c */
[C---:B------:R-:W-:Y:S08]  /*12780*/  HMMA.16816.F32 R60, R128.reuse, R64, R116 ;  /* 0x00000040803c723c */ /* 0x040ff00000001874 */
[C---:B------:R-:W-:Y:S08]  /*12790*/  HMMA.16816.F32 R68, R128.reuse, R72, R124 ;  /* 0x000000488044723c */ /* 0x040ff0000000187c */
[C---:B------:R-:W-:Y:S01]  /*127a0*/  HMMA.16816.F32 R136, R128.reuse, R138, R88 ;  /* 0x0000008a8088723c */ /* 0x040fe20000001858 */
[----:B------:R-:W1:Y:S07]  /*127b0*/  LDSM.16.MT88.4 R88, [R185+0x15800] ;  /* 0x01580000b958783b */ /* 0x000e6e0000004200 */
[C---:B------:R-:W-:Y:S01]  /*127c0*/  HMMA.16816.F32 R40, R128.reuse, R42, R96 ;  /* 0x0000002a8028723c */ /* 0x040fe20000001860 */
[----:B------:R-:W2:Y:S07]  /*127d0*/  LDSM.16.MT88.4 R96, [R184+0x15800] ;  /* 0x01580000b860783b */ /* 0x000eae0000004200 */
[C---:B------:R-:W-:Y:S01]  /*127e0*/  HMMA.16816.F32 R48, R128.reuse, R50, R104 ;  /* 0x000000328030723c */ /* 0x040fe20000001868 */
[----:B------:R-:W4:Y:S07]  /*127f0*/  LDSM.16.MT88.4 R104, [R182+0x17800] ;  /* 0x01780000b668783b */ /* 0x000f2e0000004200 */
[C---:B------:R-:W-:Y:S01]  /*12800*/  HMMA.16816.F32 R56, R128.reuse, R58, R112 ;  /* 0x0000003a8038723c */ /* 0x040fe20000001870 */
[----:B------:R-:W1:Y:S07]  /*12810*/  LDSM.16.MT88.4 R112, [R183+0x17800] ;  /* 0x01780000b770783b */ /* 0x000e6e0000004200 */
[C---:B------:R-:W-:Y:S01]  /*12820*/  HMMA.16816.F32 R64, R128.reuse, R66, R120 ;  /* 0x000000428040723c */ /* 0x040fe20000001878 */
[----:B------:R-:W1:Y:S07]  /*12830*/  LDSM.16.MT88.4 R120, [R185+0x17800] ;  /* 0x01780000b978783b */ /* 0x000e6e0000004200 */
[----:B------:R-:W-:Y:S07]  /*12840*/  HMMA.16816.F32 R72, R128, R74, R132 ;  /* 0x0000004a8048723c */ /* 0x000fee0000001884 */
[----:B------:R-:W-:-:S02]  /*12850*/  IMAD.MOV.U32 R135, RZ, RZ, R7 ;  /* 0x000000ffff877224 */ /* 0x000fc400078e0007 */
[----:B------:R-:W1:Y:S04]  /*12860*/  LDSM.16.MT88.4 R4, [R184+0x17800] ;  /* 0x01780000b804783b */ /* 0x000e680000004200 */
        /* <DEDUP_REMOVED lines=16> */
[----:B------:R-:W-:Y:S01]  /*12970*/  STG.E.U16 [R32.64+-0x3e], R249 ;  /* 0xffffc2f920007986 */ /* 0x000fe2000c101516 */
[C---:B------:R-:W-:Y:S03]  /*12980*/  HMMA.16816.F32 R76, R128.reuse, R80, R76 ;  /* 0x00000050804c723c */ /* 0x040fe6000000184c */
[----:B------:R-:W-:Y:S04]  /*12990*/  STG.E.U16 [R24.64+-0x30], R223 ;  /* 0xffffd0df18007986 */ /* 0x000fe8000c101516 */
[----:B------:R-:W-:Y:S01]  /*129a0*/  STG.E.U16 [R24.64+-0x2e], R222 ;  /* 0xffffd2de18007986 */ /* 0x000fe2000c101516 */
[C---:B------:R-:W-:Y:S03]  /*129b0*/  HMMA.16816.F32 R80, R128.reuse, R82, R84 ;  /* 0x000000528050723c */ /* 0x040fe60000001854 */
[----:B------:R-:W-:Y:S04]  /*129c0*/  STG.E.U16 [R32.64+-0x30], R211 ;  /* 0xffffd0d320007986 */ /* 0x000fe8000c101516 */
[----:B------:R-:W-:Y:S01]  /*129d0*/  STG.E.U16 [R32.64+-0x2e], R221 ;  /* 0xffffd2dd20007986 */ /* 0x000fe2000c101516 */
[C---:B-1----:R-:W-:Y:S03]  /*129e0*/  HMMA.16816.F32 R84, R128.reuse, R88, R244 ;  /* 0x000000588054723c */ /* 0x042fe600000018f4 */
[----:B------:R1:W-:Y:S04]  /*129f0*/  STG.E.U16 [R24.64+-0x20], R210 ;  /* 0xffffe0d218007986 */ /* 0x0003e8000c101516 */
[----:B------:R3:W-:Y:S01]  /*12a00*/  STG.E.U16 [R24.64+-0x1e], R180 ;  /* 0xffffe2b418007986 */ /* 0x0007e2000c101516 */
[C---:B--2---:R-:W-:Y:S03]  /*12a10*/  HMMA.16816.F32 R92, R128.reuse, R96, R236 ;  /* 0x00000060805c723c */ /* 0x044fe600000018ec */
[----:B------:R3:W-:Y:S04]  /*12a20*/  STG.E.U16 [R32.64+-0x20], R171 ;  /* 0xffffe0ab20007986 */ /* 0x0007e8000c101516 */
[----:B------:R3:W-:Y:S01]  /*12a30*/  STG.E.U16 [R32.64+-0x1e], R170 ;  /* 0xffffe2aa20007986 */ /* 0x0007e2000c101516 */
[C---:B----4-:R-:W-:Y:S03]  /*12a40*/  HMMA.16816.F32 R100, R128.reuse, R104, R228 ;  /* 0x000000688064723c */ /* 0x050fe600000018e4 */
[----:B------:R3:W-:Y:S04]  /*12a50*/  STG.E.U16 [R24.64+-0x10], R169 ;  /* 0xfffff0a918007986 */ /* 0x0007e8000c101516 */
[----:B------:R3:W-:Y:S01]  /*12a60*/  STG.E.U16 [R24.64+-0xe], R35 ;  /* 0xfffff22318007986 */ /* 0x0007e2000c101516 */
[C---:B------:R-:W-:Y:S03]  /*12a70*/  HMMA.16816.F32 R108, R128.reuse, R112, R212 ;  /* 0x00000070806c723c */ /* 0x040fe600000018d4 */
[----:B------:R3:W-:Y:S04]  /*12a80*/  STG.E.U16 [R32.64+-0x10], R31 ;  /* 0xfffff01f20007986 */ /* 0x0007e8000c101516 */
[----:B------:R3:W-:Y:S01]  /*12a90*/  STG.E.U16 [R32.64+-0xe], R10 ;  /* 0xfffff20a20007986 */ /* 0x0007e2000c101516 */
        /* <DEDUP_REMOVED lines=8> */
[----:B-1----:R-:W-:Y:S01]  /*12b20*/  IADD3 R210, P0, R24, -0x100, RZ ;  /* 0xffffff0018d27810 */ /* 0x002fe20007f1e0ff */
[----:B------:R-:W-:Y:S01]  /*12b30*/  IMAD.MOV.U32 R133, RZ, RZ, R168 ;  /* 0x000000ffff857224 */ /* 0x000fe200078e00a8 */
[----:B------:R-:W-:-:S02]  /*12b40*/  MOV R132, R11 ;  /* 0x0000000b00847202 */ /* 0x000fc40000000f00 */
[----:B------:R-:W-:-:S03]  /*12b50*/  IADD3.X R211, R25, -0x1, RZ, P0, !PT ;  /* 0xffffffff19d37810 */ /* 0x000fc600007fe4ff */
.L_x_1225:
[----:B--23--:R-:W-:-:S06]  /*12b60*/  UISETP.GT.AND UP0, UPT, UR7, UR11, UPT ;  /* 0x0000000b0700728c */ /* 0x00cfcc000bf04270 */
        /* <DEDUP_REMOVED lines=14> */
[----:B------:R-:W3:Y:S01]  /*12c50*/  LDL.LU.64 R8, [R1+0xd0] ;  /* 0x0000d00001087983 */ /* 0x000ee20000300a00 */
[----:B------:R-:W-:Y:S02]  /*12c60*/  UIADD3 UR10, UR7, -0x1, URZ ;  /* 0xffffffff070a7890 */ /* 0x000fe4000fffe03f */
[----:B------:R-:W-:Y:S01]  /*12c70*/  UIMAD UR4, UR8, UR5, UR4 ;  /* 0x00000005080472a4 */ /* 0x000fe2000f8e0204 */
[----:B------:R-:W3:Y:S04]  /*12c80*/  LDL.LU R18, [R1+0xc0] ;  /* 0x0000c00001127983 */ /* 0x000ee80000300800 */
[----:B------:R-:W3:Y:S04]  /*12c90*/  LDL R7, [R1+0xa8] ;  /* 0x0000a80001077983 */ /* 0x000ee80000100800 */
[----:B------:R-:W3:Y:S04]  /*12ca0*/  LDL R15, [R1+0xac] ;  /* 0x0000ac00010f7983 */ /* 0x000ee80000100800 */
[----:B------:R-:W3:Y:S04]  /*12cb0*/  LDL R14, [R1+0xb0] ;  /* 0x0000b000010e7983 */ /* 0x000ee80000100800 */
        /* <DEDUP_REMOVED lines=13> */
[----:B------:R-:W-:Y:S02]  /*12d90*/  ULDC UR14, c[0x0][0x228] ;  /* 0x00008a00000e7ab9 */ /* 0x000fe40000000800 */
[----:B------:R-:W-:Y:S01]  /*12da0*/  IMAD.U32 R0, RZ, RZ, UR29 ;  /* 0x0000001dff007e24 */ /* 0x000fe2000f8e00ff */
[----:B------:R-:W-:Y:S01]  /*12db0*/  IADD3 R244, P0, R2, UR30, RZ ;  /* 0x0000001e02f47c10 */ /* 0x000fe2000ff1e0ff */
[----:B------:R-:W-:Y:S01]  /*12dc0*/  USHF.L.U32 UR14, UR14, 0x3, URZ ;  /* 0x000000030e0e7899 */ /* 0x000fe2000800063f */
[----:B------:R-:W-:Y:S01]  /*12dd0*/  ISETP.GE.AND P5, PT, R16, c[0x0][0x220], PT ;  /* 0x0000880010007a0c */ /* 0x000fe20003fa6270 */
[----:B----4-:R-:W-:Y:S01]  /*12de0*/  IMAD.WIDE.U32 R250, R12, -0x2daee0ad, RZ ;  /* 0xd2511f530cfa7825 */ /* 0x010fe200078e00ff */
[----:B------:R-:W-:Y:S01]  /*12df0*/  IADD3.X R4, R0, UR13, R5, P1, !PT ;  /* 0x0000000d00047c10 */ /* 0x000fe20008ffe405 */
[----:B------:R-:W-:Y:S01]  /*12e00*/  USHF.R.S32.HI UR4, URZ, 0x1f, UR14 ;  /* 0x0000001f3f047899 */ /* 0x000fe2000801140e */
[----:B------:R-:W-:Y:S01]  /*12e10*/  LEA R247, P1, R246, c[0x0][0x168], 0x1 ;  /* 0x00005a00f6f77a11 */ /* 0x000fe200078208ff */
[----:B------:R-:W-:Y:S01]  /*12e20*/  UIADD3 UR13, UR7, -0x2, URZ ;  /* 0xfffffffe070d7890 */ /* 0x000fe2000fffe03f */
[----:B------:R-:W-:Y:S01]  /*12e30*/  IADD3.X R2, R6, UR28, R3, P0, !PT ;  /* 0x0000001c06027c10 */ /* 0x000fe200087fe403 */
[----:B------:R-:W-:Y:S01]  /*12e40*/  IMAD.MOV.U32 R3, RZ, RZ, R132 ;  /* 0x000000ffff037224 */ /* 0x000fe200078e0084 */
[----:B------:R-:W-:Y:S01]  /*12e50*/  LEA.HI.X R246, R246, c[0x0][0x16c], R4, 0x1, P1 ;  /* 0x00005b00f6f67a11 */ /* 0x000fe200008f0c04 */
[----:B---3--:R-:W-:Y:S01]  /*12e60*/  IMAD.WIDE.U32 R4, R18, -0x326172a9, RZ ;  /* 0xcd9e8d5712047825 */ /* 0x008fe200078e00ff */
[----:B------:R-:W-:Y:S01]  /*12e70*/  ISETP.GE.AND P3, PT, R7, c[0x0][0x220], PT ;  /* 0x0000880007007a0c */ /* 0x000fe20003f66270 */
[----:B------:R-:W-:Y:S01]  /*12e80*/  USHF.L.U32 UR28, UR14, 0x1, URZ ;  /* 0x000000010e1c7899 */ /* 0x000fe2000800063f */
[----:B------:R-:W1:Y:S01]  /*12e90*/  LDC.U8 R7, c[0x0][0x2d8] ;  /* 0x0000b600ff077b82 */ /* 0x000e620000000000 */
[C---:B------:R-:W-:Y:S01]  /*12ea0*/  LEA R245, P0, R244.reuse, c[0x0][0x170], 0x1 ;  /* 0x00005c00f4f57a11 */ /* 0x040fe200078008ff */
[----:B------:R2:W-:Y:S01]  /*12eb0*/  STL.64 [R1+0x80], R4 ;  /* 0x0000800401007387 */ /* 0x0005e20000100a00 */
[----:B------:R-:W-:Y:S01]  /*12ec0*/  LOP3.LUT R248, R5, R13, RZ, 0x3c, !PT ;  /* 0x0000000d05f87212 */ /* 0x000fe200078e3cff */
[----:B------:R-:W-:Y:S01]  /*12ed0*/  USHF.L.U64.HI UR14, UR14, 0x1, UR4 ;  /* 0x000000010e0e7899 */ /* 0x000fe20008010204 */
[----:B------:R-:W-:Y:S01]  /*12ee0*/  LEA.HI.X R244, R244, c[0x0][0x174], R2, 0x1, P0 ;  /* 0x00005d00f4f47a11 */ /* 0x000fe200000f0c02 */
[----:B------:R-:W-:Y:S01]  /*12ef0*/  IMAD.MOV.U32 R2, RZ, RZ, R133 ;  /* 0x000000ffff027224 */ /* 0x000fe200078e0085 */
[C---:B------:R-:W-:Y:S01]  /*12f00*/  IADD3 R240, P1, R236.reuse, 0x20, RZ ;  /* 0x00000020ecf07810 */ /* 0x040fe20007f3e0ff */
[----:B------:R-:W-:Y:S01]  /*12f10*/  UMOV UR29, URZ ;  /* 0x0000003f001d7c82 */ /* 0x000fe20008000000 */
[----:B------:R-:W-:Y:S01]  /*12f20*/  IADD3 R238, P0, R236, 0x30, RZ ;  /* 0x00000030ecee7810 */ /* 0x000fe20007f1e0ff */
[----:B--2---:R-:W-:-:S02]  /*12f30*/  IMAD.MOV.U32 R4, RZ, RZ, R8 ;  /* 0x000000ffff047224 */ /* 0x004fc400078e0008 */
[----:B------:R-:W-:Y:S01]  /*12f40*/  IMAD.MOV.U32 R5, RZ, RZ, R11 ;  /* 0x000000ffff057224 */ /* 0x000fe200078e000b */
[----:B------:R-:W-:Y:S01]  /*12f50*/  ISETP.GE.AND P4, PT, R15, c[0x0][0x220], PT ;  /* 0x000088000f007a0c */ /* 0x000fe20003f86270 */
[--C-:B------:R-:W-:Y:S01]  /*12f60*/  IMAD.X R241, RZ, RZ, R237.reuse, P1 ;  /* 0x000000fffff17224 */ /* 0x100fe200008e06ed */
[----:B------:R-:W-:Y:S01]  /*12f70*/  ISETP.GE.AND P2, PT, R14, c[0x0][0x220], PT ;  /* 0x000088000e007a0c */ /* 0x000fe20003f46270 */
[----:B------:R-:W-:Y:S01]  /*12f80*/  IMAD.X R239, RZ, RZ, R237, P0 ;  /* 0x000000ffffef7224 */ /* 0x000fe200000e06ed */
[----:B------:R2:W-:Y:S01]  /*12f90*/  STL.64 [R1+0x90], R4 ;  /* 0x0000900401007387 */ /* 0x0005e20000100a00 */
[----:B-1----:R-:W-:Y:S01]  /*12fa0*/  PRMT R0, R7, 0x7054, R7 ;  /* 0x0000705407007816 */ /* 0x002fe20000000007 */
[----:B------:R-:W-:Y:S01]  /*12fb0*/  IMAD.WIDE.U32 R248, R248, -0x2daee0ad, RZ ;  /* 0xd2511f53f8f87825 */ /* 0x000fe200078e00ff */
[----:B------:R-:W-:Y:S05]  /*12fc0*/  BRA `(.L_x_1230) ;  /* 0x000006e000007947 */ /* 0x000fea0003800000 */
.L_x_1232:
        /* <DEDUP_REMOVED lines=110> */
.L_x_1230:
        /* <DEDUP_REMOVED lines=387> */
.L_x_1231:
[----:B-1----:R-:W1:Y:S01]  /*14ee0*/  S2R R132, SR_TID.X ;  /* 0x0000000000847919 */ /* 0x002e620000002100 */
[----:B------:R-:W-:Y:S01]  /*14ef0*/  IMAD.U32 R0, RZ, RZ, UR8 ;  /* 0x00000008ff007e24 */ /* 0x000fe2000f8e00ff */
[----:B------:R-:W-:Y:S01]  /*14f00*/  USHF.L.U32 UR36, UR8, 0x1, URZ ;  /* 0x0000000108247899 */ /* 0x000fe2000800063f */
[----:B------:R-:W-:Y:S01]  /*14f10*/  P2R R234, PR, RZ, 0x8 ;  /* 0x00000008ffea7803 */ /* 0x000fe20000000000 */
[----:B------:R-:W-:Y:S01]  /*14f20*/  UIADD3 UR4, UR25, -0x4498517b, URZ ;  /* 0xbb67ae8519047890 */ /* 0x000fe2000fffe03f */
[----:B------:R-:W-:Y:S01]  /*14f30*/  P2R R235, PR, RZ, 0x4 ;  /* 0x00000004ffeb7803 */ /* 0x000fe20000000000 */
[----:B------:R-:W-:Y:S02]  /*14f40*/  ULOP3.LUT UR5, UR36, UR25, URZ, 0x3c, !UPT ;  /* 0x0000001924057292 */ /* 0x000fe4000f8e3c3f */
[----:B------:R-:W2:Y:S01]  /*14f50*/  LDL.LU R174, [R1+0x8c] ;  /* 0x00008c0001ae7983 */ /* 0x000ea20000300800 */
[----:B------:R-:W-:Y:S02]  /*14f60*/  UIADD3 UR33, UR24, -0x61c88647, URZ ;  /* 0x9e3779b918217890 */ /* 0x000fe4000fffe03f */
[----:B------:R-:W-:Y:S02]  /*14f70*/  UIADD3 UR30, UR24, 0x3c6ef372, URZ ;  /* 0x3c6ef372181e7890 */ /* 0x000fe4000fffe03f */
[----:B------:R-:W-:Y:S02]  /*14f80*/  UIADD3 UR35, UR25, 0x76cf5d0a, URZ ;  /* 0x76cf5d0a19237890 */ /* 0x000fe4000fffe03f */
[----:B------:R-:W-:Y:S02]  /*14f90*/  UIADD3 UR34, UR25, 0x32370b8f, URZ ;  /* 0x32370b8f19227890 */ /* 0x000fe4000fffe03f */
[----:B------:R-:W-:Y:S02]  /*14fa0*/  UIADD3 UR32, UR24, -0x255992d5, URZ ;  /* 0xdaa66d2b18207890 */ /* 0x000fe4000fffe03f */
[----:B------:R-:W-:Y:S02]  /*14fb0*/  UIADD3 UR7, UR25, -0x126145ec, URZ ;  /* 0xed9eba1419077890 */ /* 0x000fe4000fffe03f */
[----:B------:R-:W-:Y:S02]  /*14fc0*/  UIADD3 UR31, UR24, 0x78dde6e4, URZ ;  /* 0x78dde6e4181f7890 */ /* 0x000fe4000fffe03f */
[----:B------:R-:W-:Y:S02]  /*14fd0*/  UIADD3 UR36, UR36, 0x1, URZ ;  /* 0x0000000124247890 */ /* 0x000fe4000fffe03f */
[----:B------:R-:W-:Y:S02]  /*14fe0*/  UISETP.GT.AND UP0, UPT, UR8, UR11, UPT ;  /* 0x0000000b0800728c */ /* 0x000fe4000bf04270 */
[----:B------:R-:W-:Y:S02]  /*14ff0*/  ULOP3.LUT UR36, UR36, UR25, URZ, 0x3c, !UPT ;  /* 0x0000001924247292 */ /* 0x000fe4000f8e3c3f */
[----:B------:R-:W-:Y:S01]  /*15000*/  UIADD3 UR29, UR29, 0x1, URZ ;  /* 0x000000011d1d7890 */ /* 0x000fe2000fffe03f */
[----:B-1----:R-:W-:Y:S05]  /*15010*/  IMAD.SHL.U32 R132, R132, 0x2, RZ ;  /* 0x0000000284847824 */ /* 0x002fea00078e00ff */
[----:B------:R-:W-:Y:S05]  /*15020*/  LOP3.LUT R132, R132, 0x6, RZ, 0xc0, !PT ;  /* 0x0000000684847812 */ /* 0x000fea00078ec0ff */
[----:B------:R-:W-:Y:S04]  /*15030*/  IMAD R0, R0, 0x40, R132 ;  /* 0x0000004000007824 */ /* 0x000fe800078e0284 */
[--C-:B------:R-:W-:Y:S01]  /*15040*/  IMAD.IADD R132, R209, 0x1, -R0.reuse ;  /* 0x00000001d1847824 */ /* 0x100fe200078e0a00 */
[CC--:B------:R-:W-:Y:S04]  /*15050*/  ISETP.GE.AND P1, PT, R0.reuse, R217.reuse, PT ;  /* 0x000000d90000720c */ /* 0x0c0fe80003f26270 */
[----:B------:R-:W-:Y:S02]  /*15060*/  IABS R132, R132 ;  /* 0x0000008400847213 */ /* 0x000fe40000000000 */
[----:B------:R-:W-:Y:S02]  /*15070*/  ISETP.GE.OR P1, PT, R0, R220, !P1 ;  /* 0x000000dc0000720c */ /* 0x000fe40004f26670 */
[----:B------:R1:W3:Y:S02]  /*15080*/  I2F R135, R132 ;  /* 0x0000008400877306 */ /* 0x0002e40000201400 */
[----:B-1----:R-:W-:Y:S02]  /*15090*/  IMAD.IADD R132, R218, 0x1, -R0 ;  /* 0x00000001da847824 */ /* 0x002fe400078e0a00 */
[----:B---3--:R-:W-:Y:S03]  /*150a0*/  FFMA.FTZ R4, R135, -UR17, R4 ;  /* 0x8000001187047c23 */ /* 0x008fe60008010004 */
[----:B------:R-:W-:Y:S02]  /*150b0*/  IABS R133, R132 ;  /* 0x0000008400857213 */ /* 0x000fe40000000000 */
[----:B------:R-:W-:Y:S03]  /*150c0*/  IADD3 R132, R0, 0x1, RZ ;  /* 0x0000000100847810 */ /* 0x000fe60007ffe0ff */
[----:B------:R-:W-:Y:S01]  /*150d0*/  IMAD.MOV.U32 R134, RZ, RZ, R133 ;  /* 0x000000ffff867224 */ /* 0x000fe200078e0085 */
[C---:B------:R-:W-:Y:S01]  /*150e0*/  ISETP.GE.AND P0, PT, R132.reuse, R216, PT ;  /* 0x000000d88400720c */ /* 0x040fe20003f06270 */
[----:B------:R-:W-:Y:S01]  /*150f0*/  IMAD.IADD R133, R209, 0x1, -R132 ;  /* 0x00000001d1857824 */ /* 0x000fe200078e0a84 */
[C---:B------:R-:W-:Y:S01]  /*15100*/  ISETP.GE.AND P6, PT, R132.reuse, R217, PT ;  /* 0x000000d98400720c */ /* 0x040fe20003fc6270 */
[----:B------:R-:W1:Y:S01]  /*15110*/  I2F R135, R134 ;  /* 0x0000008600877306 */ /* 0x000e620000201400 */
[C---:B------:R-:W-:Y:S02]  /*15120*/  ISETP.GE.OR P0, PT, R132.reuse, R219, !P0 ;  /* 0x000000db8400720c */ /* 0x040fe40004706670 */
[----:B------:R-:W-:Y:S02]  /*15130*/  IABS R133, R133 ;  /* 0x0000008500857213 */ /* 0x000fe40000000000 */
[----:B------:R-:W-:Y:S05]  /*15140*/  ISETP.GE.OR P6, PT, R132, R220, !P6 ;  /* 0x000000dc8400720c */ /* 0x000fea00077c6670 */
[----:B------:R3:W4:Y:S01]  /*15150*/  I2F R134, R133 ;  /* 0x0000008500867306 */ /* 0x0007220000201400 */
[----:B-1----:R-:W-:Y:S02]  /*15160*/  FFMA.FTZ R6, R135, -UR17, R6 ;  /* 0x8000001187067c23 */ /* 0x002fe40008010006 */
[----:B------:R-:W-:Y:S01]  /*15170*/  IMAD.IADD R135, R218, 0x1, -R132 ;  /* 0x00000001da877824 */ /* 0x000fe200078e0a84 */
[----:B---3--:R-:W-:Y:S01]  /*15180*/  IADD3 R133, R0, 0x8, RZ ;  /* 0x0000000800857810 */ /* 0x008fe20007ffe0ff */
[----:B----4-:R-:W-:Y:S04]  /*15190*/  FFMA.FTZ R5, R134, -UR17, R5 ;  /* 0x8000001186057c23 */ /* 0x010fe80008010005 */
[----:B------:R-:W-:Y:S01]  /*151a0*/  IMAD.IADD R134, R209, 0x1, -R133 ;  /* 0x00000001d1867824 */ /* 0x000fe200078e0a85 */
[----:B------:R-:W-:Y:S02]  /*151b0*/  FSEL R169, R5, -INF , !P6 ;  /* 0xff80000005a97808 */ /* 0x000fe40007000000 */
[C---:B------:R-:W-:Y:S02]  /*151c0*/  ISETP.GE.AND P6, PT, R133.reuse, R216, PT ;  /* 0x000000d88500720c */ /* 0x040fe40003fc6270 */
[----:B------:R-:W-:Y:S02]  /*151d0*/  IABS R134, R134 ;  /* 0x0000008600867213 */ /* 0x000fe40000000000 */
[----:B------:R-:W-:Y:S02]  /*151e0*/  ISETP.GE.OR P6, PT, R133, R219, !P6 ;  /* 0x000000db8500720c */ /* 0x000fe400077c6670 */
[----:B------:R1:W3:Y:S02]  /*151f0*/  I2F R132, R134 ;  /* 0x0000008600847306 */ /* 0x0002e40000201400 */
[----:B-1----:R-:W-:Y:S01]  /*15200*/  IABS R134, R135 ;  /* 0x0000008700867213 */ /* 0x002fe20000000000 */
[----:B---3--:R-:W-:Y:S01]  /*15210*/  FFMA.FTZ R8, R132, -UR17, R8 ;  /* 0x8000001184087c23 */ /* 0x008fe20008010008 */
[----:B------:R-:W-:Y:S02]  /*15220*/  FSEL R135, R4, -INF , !P1 ;  /* 0xff80000004877808 */ /* 0x000fe40004800000 */
[C---:B------:R-:W-:Y:S04]  /*15230*/  ISETP.GE.AND P1, PT, R0.reuse, R216, PT ;  /* 0x000000d80000720c */ /* 0x040fe80003f26270 */
[----:B------:R-:W1:Y:S01]  /*15240*/  I2F R134, R134 ;  /* 0x0000008600867306 */ /* 0x000e620000201400 */
[C---:B------:R-:W-:Y:S02]  /*15250*/  IADD3 R132, R0.reuse, 0x9, RZ ;  /* 0x0000000900847810 */ /* 0x040fe40007ffe0ff */
[----:B------:R-:W-:Y:S03]  /*15260*/  ISETP.GE.OR P1, PT, R0, R219, !P1 ;  /* 0x000000db0000720c */ /* 0x000fe60004f26670 */
[----:B------:R-:W-:Y:S05]  /*15270*/  IMAD.IADD R4, R209, 0x1, -R132 ;  /* 0x00000001d1047824 */ /* 0x000fea00078e0a84 */
[----:B------:R-:W-:Y:S06]  /*15280*/  IABS R4, R4 ;  /* 0x0000000400047213 */ /* 0x000fec0000000000 */
[----:B------:R-:W3:Y:S01]  /*15290*/  I2F R4, R4 ;  /* 0x0000000400047306 */ /* 0x000ee20000201400 */
[----:B-1----:R-:W-:Y:S01]  /*152a0*/  FFMA.FTZ R7, R134, -UR17, R7 ;  /* 0x8000001186077c23 */ /* 0x002fe20008010007 */
[----:B------:R-:W-:Y:S02]  /*152b0*/  FSEL R134, R6, -INF , !P1 ;  /* 0xff80000006867808 */ /* 0x000fe40004800000 */
[C---:B------:R-:W-:Y:S04]  /*152c0*/  ISETP.GE.AND P1, PT, R133.reuse, R217, PT ;  /* 0x000000d98500720c */ /* 0x040fe80003f26270 */
[----:B------:R-:W-:Y:S01]  /*152d0*/  ISETP.GE.OR P1, PT, R133, R220, !P1 ;  /* 0x000000dc8500720c */ /* 0x000fe20004f26670 */
[----:B------:R-:W-:Y:S03]  /*152e0*/  IMAD.IADD R133, R218, 0x1, -R133 ;  /* 0x00000001da857824 */ /* 0x000fe600078e0a85 */
[----:B------:R-:W-:Y:S02]  /*152f0*/  FSEL R168, R8, -INF , !P1 ;  /* 0xff80000008a87808 */ /* 0x000fe40004800000 */
[----:B------:R-:W-:Y:S02]  /*15300*/  IABS R5, R133 ;  /* 0x0000008500057213 */ /* 0x000fe40000000000 */
[----:B------:R-:W-:Y:S01]  /*15310*/  FSEL R8, R7, -INF , !P0 ;  /* 0xff80000007087808 */ /* 0x000fe20004000000 */
[----:B---3--:R-:W-:Y:S01]  /*15320*/  FFMA.FTZ R9, R4, -UR17, R9 ;  /* 0x8000001104097c23 */ /* 0x008fe20008010009 */
[----:B------:R-:W-:Y:S02]  /*15330*/  IADD3 R4, R0, 0x10, RZ ;  /* 0x0000001000047810 */ /* 0x000fe40007ffe0ff */
[----:B------:R-:W1:Y:S01]  /*15340*/  I2F R5, R5 ;  /* 0x0000000500057306 */ /* 0x000e620000201400 */
[C---:B------:R-:W-:Y:S02]  /*15350*/  ISETP.GE.AND P1, PT, R132.reuse, R217, PT ;  /* 0x000000d98400720c */ /* 0x040fe40003f26270 */
[----:B------:R-:W-:Y:S01]  /*15360*/  ISETP.GE.AND P0, PT, R132, R216, PT ;  /* 0x000000d88400720c */ /* 0x000fe20003f06270 */
[----:B------:R-:W-:Y:S01]  /*15370*/  IMAD.IADD R7, R218, 0x1, -R4 ;  /* 0x00000001da077824 */ /* 0x000fe200078e0a04 */
[C---:B------:R-:W-:Y:S02]  /*15380*/  ISETP.GE.OR P1, PT, R132.reuse, R220, !P1 ;  /* 0x000000dc8400720c */ /* 0x040fe40004f26670 */
[----:B------:R-:W-:Y:S01]  /*15390*/  ISETP.GE.OR P0, PT, R132, R219, !P0 ;  /* 0x000000db8400720c */ /* 0x000fe20004706670 */
[----:B------:R-:W-:Y:S01]  /*153a0*/  IMAD.IADD R132, R218, 0x1, -R132 ;  /* 0x00000001da847824 */ /* 0x000fe200078e0a84 */
[----:B------:R-:W-:Y:S02]  /*153b0*/  FSEL R9, R9, -INF , !P1 ;  /* 0xff80000009097808 */ /* 0x000fe40004800000 */
[C---:B------:R-:W-:Y:S02]  /*153c0*/  ISETP.GE.AND P1, PT, R4.reuse, R217, PT ;  /* 0x000000d90400720c */ /* 0x040fe40003f26270 */
[----:B------:R-:W-:Y:S02]  /*153d0*/  IABS R6, R132 ;  /* 0x0000008400067213 */ /* 0x000fe40000000000 */
[----:B------:R-:W-:Y:S04]  /*153e0*/  ISETP.GE.OR P1, PT, R4, R220, !P1 ;  /* 0x000000dc0400720c */ /* 0x000fe80004f26670 */
[----:B------:R-:W3:Y:S01]  /*153f0*/  I2F R6, R6 ;  /* 0x0000000600067306 */ /* 0x000ee20000201400 */
[----:B-1----:R-:W-:Y:S02]  /*15400*/  FFMA.FTZ R10, R5, -UR17, R10 ;  /* 0x80000011050a7c23 */ /* 0x002fe4000801000a */
[----:B------:R-:W-:Y:S03]  /*15410*/  IMAD.IADD R5, R209, 0x1, -R4 ;  /* 0x00000001d1057824 */ /* 0x000fe600078e0a04 */
[----:B------:R-:W-:Y:S02]  /*15420*/  FSEL R10, R10, -INF , !P6 ;  /* 0xff8000000a0a7808 */ /* 0x000fe40007000000 */
[----:B------:R-:W-:Y:S02]  /*15430*/  IABS R5, R5 ;  /* 0x0000000500057213 */ /* 0x000fe40000000000 */
[CC--:B------:R-:W-:Y:S04]  /*15440*/  ISETP.GE.AND P6, PT, R4.reuse, R216.reuse, PT ;  /* 0x000000d80400720c */ /* 0x0c0fe80003fc6270 */
[----:B------:R-:W1:Y:S01]  /*15450*/  I2F R5, R5 ;  /* 0x0000000500057306 */ /* 0x000e620000201400 */
[----:B------:R-:W-:Y:S01]  /*15460*/  ISETP.GE.OR P6, PT, R4, R219, !P6 ;  /* 0x000000db0400720c */ /* 0x000fe200077c6670 */
[----:B---3--:R-:W-:Y:S05]  /*15470*/  FFMA.FTZ R11, R6, -UR17, R11 ;  /* 0x80000011060b7c23 */ /* 0x008fea000801000b */
[----:B------:R-:W-:Y:S01]  /*15480*/  FSEL R11, R11, -INF , !P0 ;  /* 0xff8000000b0b7808 */ /* 0x000fe20004000000 */
[----:B-1----:R-:W-:Y:S01]  /*15490*/  FFMA.FTZ R12, R5, -UR17, R12 ;  /* 0x80000011050c7c23 */ /* 0x002fe2000801000c */
[----:B------:R-:W-:Y:S04]  /*154a0*/  IADD3 R5, R0, 0x11, RZ ;  /* 0x0000001100057810 */ /* 0x000fe80007ffe0ff */
[----:B------:R-:W-:Y:S01]  /*154b0*/  FSEL R12, R12, -INF , !P1 ;  /* 0xff8000000c0c7808 */ /* 0x000fe20004800000 */
[----:B------:R-:W-:Y:S01]  /*154c0*/  IMAD.IADD R6, R209, 0x1, -R5 ;  /* 0x00000001d1067824 */ /* 0x000fe200078e0a05 */
[C---:B------:R-:W-:Y:S02]  /*154d0*/  ISETP.GE.AND P1, PT, R5.reuse, R217, PT ;  /* 0x000000d90500720c */ /* 0x040fe40003f26270 */
[C---:B------:R-:W-:Y:S02]  /*154e0*/  ISETP.GE.AND P0, PT, R5.reuse, R216, PT ;  /* 0x000000d80500720c */ /* 0x040fe40003f06270 */
[----:B------:R-:W-:Y:S02]  /*154f0*/  IABS R6, R6 ;  /* 0x0000000600067213 */ /* 0x000fe40000000000 */
[CC--:B------:R-:W-:Y:S02]  /*15500*/  ISETP.GE.OR P1, PT, R5.reuse, R220.reuse, !P1 ;  /* 0x000000dc0500720c */ /* 0x0c0fe40004f26670 */
[----:B------:R1:W3:Y:S01]  /*15510*/  I2F R4, R6 ;  /* 0x0000000600047306 */ /* 0x0002e20000201400 */
[----:B------:R-:W-:Y:S02]  /*15520*/  ISETP.GE.OR P0, PT, R5, R219, !P0 ;  /* 0x000000db0500720c */ /* 0x000fe40004706670 */
[----:B-1----:R-:W-:Y:S01]  /*15530*/  IABS R6, R7 ;  /* 0x0000000700067213 */ /* 0x002fe20000000000 */
[----:B---3--:R-:W-:Y:S01]  /*15540*/  FFMA.FTZ R13, R4, -UR17, R13 ;  /* 0x80000011040d7c23 */ /* 0x008fe2000801000d */
[----:B------:R-:W-:Y:S01]  /*15550*/  IADD3 R4, R0, 0x18, RZ ;  /* 0x0000001800047810 */ /* 0x000fe20007ffe0ff */
[----:B------:R-:W-:Y:S04]  /*15560*/  IMAD.IADD R7, R218, 0x1, -R5 ;  /* 0x00000001da077824 */ /* 0x000fe800078e0a05 */
[----:B------:R-:W1:Y:S01]  /*15570*/  I2F R6, R6 ;  /* 0x0000000600067306 */ /* 0x000e620000201400 */
[----:B------:R-:W-:Y:S02]  /*15580*/  FSEL R13, R13, -INF , !P1 ;  /* 0xff8000000d0d7808 */ /* 0x000fe40004800000 */
[C---:B------:R-:W-:Y:S04]  /*15590*/  ISETP.GE.AND P1, PT, R4.reuse, R217, PT ;  /* 0x000000d90400720c */ /* 0x040fe80003f26270 */
[----:B------:R-:W-:Y:S01]  /*155a0*/  ISETP.GE.OR P1, PT, R4, R220, !P1 ;  /* 0x000000dc0400720c */ /* 0x000fe20004f26670 */
[----:B-1----:R-:W-:Y:S02]  /*155b0*/  FFMA.FTZ R14, R6, -UR17, R14 ;  /* 0x80000011060e7c23 */ /* 0x002fe4000801000e */
[----:B------:R-:W-:Y:S03]  /*155c0*/  IMAD.IADD R6, R209, 0x1, -R4 ;  /* 0x00000001d1067824 */ /* 0x000fe600078e0a04 */
[----:B------:R-:W-:Y:S02]  /*155d0*/  FSEL R14, R14, -INF , !P6 ;  /* 0xff8000000e0e7808 */ /* 0x000fe40007000000 */
[----:B------:R-:W-:Y:S02]  /*155e0*/  IABS R6, R6 ;  /* 0x0000000600067213 */ /* 0x000fe40000000000 */
[C---:B------:R-:W-:Y:S02]  /*155f0*/  ISETP.GE.AND P6, PT, R4.reuse, R216, PT ;  /* 0x000000d80400720c */ /* 0x040fe40003fc6270 */
[----:B------:R1:W3:Y:S02]  /*15600*/  I2F R5, R6 ;  /* 0x0000000600057306 */ /* 0x0002e40000201400 */
[----:B------:R-:W-:Y:S02]  /*15610*/  ISETP.GE.OR P6, PT, R4, R219, !P6 ;  /* 0x000000db0400720c */ /* 0x000fe400077c6670 */
[----:B-1----:R-:W-:Y:S01]  /*15620*/  IABS R6, R7 ;  /* 0x0000000700067213 */ /* 0x002fe20000000000 */
[----:B---3--:R-:W-:Y:S01]  /*15630*/  FFMA.FTZ R16, R5, -UR17, R16 ;  /* 0x8000001105107c23 */ /* 0x008fe20008010010 */
[----:B------:R-:W-:Y:S01]  /*15640*/  IADD3 R5, R0, 0x19, RZ ;  /* 0x0000001900057810 */ /* 0x000fe20007ffe0ff */
[----:B------:R-:W-:Y:S03]  /*15650*/  IMAD.IADD R7, R218, 0x1, -R4 ;  /* 0x00000001da077824 */ /* 0x000fe600078e0a04 */
        /* <DEDUP_REMOVED lines=95> */
[--C-:B------:R-:W-:Y:S03]  /*15c50*/  IMAD.IADD R6, R209, 0x1, -R5.reuse ;  /* 0x00000001d1067824 */ /* 0x100fe600078e0a05 */
[----:B------:R-:W-:Y:S02]  /*15c60*/  FSEL R27, R27, -INF , !P0 ;  /* 0xff8000001b1b7808 */ /* 0x000fe40004000000 */
[----:B------:R-:W-:Y:S02]  /*15c70*/  IABS R6, R6 ;  /* 0x0000000600067213 */ /* 0x000fe40000000000 */
[C---:B------:R-:W-:Y:S02]  /*15c80*/  ISETP.GE.AND P0, PT, R5.reuse, R216, PT ;  /* 0x000000d80500720c */ /* 0x040fe40003f06270 */
[----:B------:R1:W3:Y:S02]  /*15c90*/  I2F R4, R6 ;  /* 0x0000000600047306 */ /* 0x0002e40000201400 */
[----:B------:R-:W-:Y:S01]  /*15ca0*/  ISETP.GE.OR P0, PT, R5, R219, !P0 ;  /* 0x000000db0500720c */ /* 0x000fe20004706670 */
[----:B------:R-:W-:Y:S05]  /*15cb0*/  IMAD.IADD R5, R218, 0x1, -R5 ;  /* 0x00000001da057824 */ /* 0x000fea00078e0a05 */
[----:B------:R-:W-:Y:S02]  /*15cc0*/  IABS R5, R5 ;  /* 0x0000000500057213 */ /* 0x000fe40000000000 */
[----:B-1----:R-:W-:Y:S01]  /*15cd0*/  IABS R6, R7 ;  /* 0x0000000700067213 */ /* 0x002fe20000000000 */
[----:B---3--:R-:W-:Y:S01]  /*15ce0*/  FFMA.FTZ R29, R4, -UR17, R29 ;  /* 0x80000011041d7c23 */ /* 0x008fe2000801001d */
[C---:B------:R-:W-:Y:S02]  /*15cf0*/  IADD3 R4, R0.reuse, 0x38, RZ ;  /* 0x0000003800047810 */ /* 0x040fe40007ffe0ff */
[----:B------:R-:W-:Y:S02]  /*15d00*/  IADD3 R0, R0, 0x39, RZ ;  /* 0x0000003900007810 */ /* 0x000fe40007ffe0ff */
[----:B------:R-:W1:Y:S01]  /*15d10*/  I2F R6, R6 ;  /* 0x0000000600067306 */ /* 0x000e620000201400 */
[----:B------:R-:W-:Y:S01]  /*15d20*/  FSEL R29, R29, -INF , !P1 ;  /* 0xff8000001d1d7808 */ /* 0x000fe20004800000 */
[----:B------:R-:W-:Y:S01]  /*15d30*/  IMAD.IADD R7, R218, 0x1, -R4 ;  /* 0x00000001da077824 */ /* 0x000fe200078e0a04 */
[C---:B------:R-:W-:Y:S04]  /*15d40*/  ISETP.GE.AND P1, PT, R4.reuse, R217, PT ;  /* 0x000000d90400720c */ /* 0x040fe80003f26270 */
[----:B------:R-:W-:Y:S02]  /*15d50*/  ISETP.GE.OR P1, PT, R4, R220, !P1 ;  /* 0x000000dc0400720c */ /* 0x000fe40004f26670 */
[----:B------:R-:W-:Y:S06]  /*15d60*/  IABS R7, R7 ;  /* 0x0000000700077213 */ /* 0x000fec0000000000 */
[----:B------:R-:W3:Y:S01]  /*15d70*/  I2F R7, R7 ;  /* 0x0000000700077306 */ /* 0x000ee20000201400 */
[----:B-1----:R-:W-:Y:S02]  /*15d80*/  FFMA.FTZ R30, R6, -UR17, R30 ;  /* 0x80000011061e7c23 */ /* 0x002fe4000801001e */
[----:B------:R-:W-:Y:S03]  /*15d90*/  IMAD.IADD R6, R209, 0x1, -R4 ;  /* 0x00000001d1067824 */ /* 0x000fe600078e0a04 */
[----:B------:R-:W-:Y:S02]  /*15da0*/  FSEL R30, R30, -INF , !P6 ;  /* 0xff8000001e1e7808 */ /* 0x000fe40007000000 */
[----:B------:R-:W-:Y:S02]  /*15db0*/  IABS R6, R6 ;  /* 0x0000000600067213 */ /* 0x000fe40000000000 */
[C---:B------:R-:W-:Y:S04]  /*15dc0*/  ISETP.GE.AND P6, PT, R4.reuse, R216, PT ;  /* 0x000000d80400720c */ /* 0x040fe80003fc6270 */
[----:B------:R-:W1:Y:S01]  /*15dd0*/  I2F R6, R6 ;  /* 0x0000000600067306 */ /* 0x000e620000201400 */
[----:B------:R-:W-:Y:S01]  /*15de0*/  ISETP.GE.OR P6, PT, R4, R219, !P6 ;  /* 0x000000db0400720c */ /* 0x000fe200077c6670 */
[----:B---3--:R-:W-:Y:S02]  /*15df0*/  FFMA.FTZ R34, R7, -UR17, R34 ;  /* 0x8000001107227c23 */ /* 0x008fe40008010022 */
[----:B------:R-:W3:Y:S03]  /*15e00*/  LDL.LU R7, [R1+0x88] ;  /* 0x0000880001077983 */ /* 0x000ee60000300800 */
[----:B------:R-:W-:Y:S01]  /*15e10*/  FSEL R34, R34, -INF , !P6 ;  /* 0xff80000022227808 */ /* 0x000fe20007000000 */
[----:B-1----:R-:W-:Y:S02]  /*15e20*/  FFMA.FTZ R32, R6, -UR17, R32 ;  /* 0x8000001106207c23 */ /* 0x002fe40008010020 */
[----:B------:R-:W-:Y:S02]  /*15e30*/  IMAD.MOV.U32 R6, RZ, RZ, R5 ;  /* 0x000000ffff067224 */ /* 0x000fe400078e0005 */
[--C-:B------:R-:W-:Y:S01]  /*15e40*/  IMAD.IADD R5, R209, 0x1, -R0.reuse ;  /* 0x00000001d1057824 */ /* 0x100fe200078e0a00 */
[----:B------:R-:W-:Y:S02]  /*15e50*/  FSEL R32, R32, -INF , !P1 ;  /* 0xff80000020207808 */ /* 0x000fe40004800000 */
[C---:B------:R-:W-:Y:S01]  /*15e60*/  ISETP.GE.AND P1, PT, R0.reuse, R217, PT ;  /* 0x000000d90000720c */ /* 0x040fe20003f26270 */
[----:B------:R-:W1:Y:S01]  /*15e70*/  I2F R6, R6 ;  /* 0x0000000600067306 */ /* 0x000e620000201400 */
[----:B------:R-:W-:Y:S02]  /*15e80*/  IABS R5, R5 ;  /* 0x0000000500057213 */ /* 0x000fe40000000000 */
[----:B------:R-:W-:Y:S07]  /*15e90*/  ISETP.GE.OR P1, PT, R0, R220, !P1 ;  /* 0x000000dc0000720c */ /* 0x000fee0004f26670 */
[----:B------:R-:W4:Y:S01]  /*15ea0*/  I2F R5, R5 ;  /* 0x0000000500057306 */ /* 0x000f220000201400 */
[----:B-1----:R-:W-:Y:S05]  /*15eb0*/  FFMA.FTZ R31, R6, -UR17, R31 ;  /* 0x80000011061f7c23 */ /* 0x002fea000801001f */
[----:B------:R-:W-:Y:S02]  /*15ec0*/  FSEL R31, R31, -INF , !P0 ;  /* 0xff8000001f1f7808 */ /* 0x000fe40004000000 */
[C---:B------:R-:W-:Y:S01]  /*15ed0*/  ISETP.GE.AND P0, PT, R0.reuse, R216, PT ;  /* 0x000000d80000720c */ /* 0x040fe20003f06270 */
[----:B----4-:R-:W-:Y:S01]  /*15ee0*/  FFMA.FTZ R33, R5, -UR17, R33 ;  /* 0x8000001105217c23 */ /* 0x010fe20008010021 */
[----:B------:R-:W-:Y:S02]  /*15ef0*/  FMNMX.FTZ R5, R135, R2, !PT ;  /* 0x0000000287057209 */ /* 0x000fe40007810000 */
[----:B------:R-:W-:Y:S02]  /*15f00*/  ISETP.GE.OR P0, PT, R0, R219, !P0 ;  /* 0x000000db0000720c */ /* 0x000fe40004706670 */
[----:B------:R-:W-:Y:S02]  /*15f10*/  FMNMX.FTZ R4, R169, R5, !PT ;  /* 0x00000005a9047209 */ /* 0x000fe40007810000 */
[----:B------:R-:W-:Y:S02]  /*15f20*/  FMNMX.FTZ R5, R134, R3, !PT ;  /* 0x0000000386057209 */ /* 0x000fe40007810000 */
[----:B------:R-:W-:Y:S02]  /*15f30*/  FMNMX.FTZ R6, R168, R4, !PT ;  /* 0x00000004a8067209 */ /* 0x000fe40007810000 */
[----:B------:R-:W-:Y:S02]  /*15f40*/  FMNMX.FTZ R4, R8, R5, !PT ;  /* 0x0000000508047209 */ /* 0x000fe40007810000 */
[----:B------:R-:W-:Y:S01]  /*15f50*/  FMNMX.FTZ R5, R9, R6, !PT ;  /* 0x0000000609057209 */ /* 0x000fe20007810000 */
[----:B------:R-:W-:Y:S01]  /*15f60*/  IMAD.IADD R6, R218, 0x1, -R0 ;  /* 0x00000001da067824 */ /* 0x000fe200078e0a00 */
[----:B------:R-:W-:Y:S02]  /*15f70*/  FMNMX.FTZ R4, R10, R4, !PT ;  /* 0x000000040a047209 */ /* 0x000fe40007810000 */
[----:B------:R-:W-:Y:S02]  /*15f80*/  FMNMX.FTZ R5, R12, R5, !PT ;  /* 0x000000050c057209 */ /* 0x000fe40007810000 */
[----:B------:R-:W-:Y:S02]  /*15f90*/  FMNMX.FTZ R4, R11, R4, !PT ;  /* 0x000000040b047209 */ /* 0x000fe40007810000 */
[----:B------:R-:W-:Y:S02]  /*15fa0*/  FMNMX.FTZ R5, R13, R5, !PT ;  /* 0x000000050d057209 */ /* 0x000fe40007810000 */
[----:B------:R-:W-:Y:S02]  /*15fb0*/  FMNMX.FTZ R0, R14, R4, !PT ;  /* 0x000000040e007209 */ /* 0x000fe40007810000 */
[----:B------:R-:W-:Y:S02]  /*15fc0*/  FMNMX.FTZ R4, R16, R5, !PT ;  /* 0x0000000510047209 */ /* 0x000fe40007810000 */
[----:B------:R-:W-:Y:S02]  /*15fd0*/  FMNMX.FTZ R0, R15, R0, !PT ;  /* 0x000000000f007209 */ /* 0x000fe40007810000 */
[----:B------:R-:W-:Y:S02]  /*15fe0*/  IABS R5, R6 ;  /* 0x0000000600057213 */ /* 0x000fe40000000000 */
[----:B------:R-:W-:Y:S02]  /*15ff0*/  FMNMX.FTZ R4, R17, R4, !PT ;  /* 0x0000000411047209 */ /* 0x000fe40007810000 */
[----:B------:R-:W-:Y:S02]  /*16000*/  FMNMX.FTZ R0, R18, R0, !PT ;  /* 0x0000000012007209 */ /* 0x000fe40007810000 */
[----:B------:R-:W-:Y:S01]  /*16010*/  FMNMX.FTZ R4, R20, R4, !PT ;  /* 0x0000000414047209 */ /* 0x000fe20007810000 */
        /* <DEDUP_REMOVED lines=12> */
[----:B------:R-:W-:Y:S01]  /*160e0*/  FSEL R33, R33, -INF , !P1 ;  /* 0xff80000021217808 */ /* 0x000fe20004800000 */
[----:B-1----:R-:W-:Y:S01]  /*160f0*/  FFMA.FTZ R35, R5, -UR17, R35 ;  /* 0x8000001105237c23 */ /* 0x002fe20008010023 */
[----:B------:R-:W-:Y:S02]  /*16100*/  FMNMX.FTZ R133, R32, R4, !PT ;  /* 0x0000000420857209 */ /* 0x000fe40007810000 */
[----:B------:R-:W-:Y:S02]  /*16110*/  FMNMX.FTZ R0, R31, R0, !PT ;  /* 0x000000001f007209 */ /* 0x000fe40007810000 */
[----:B------:R-:W-:Y:S02]  /*16120*/  FMNMX.FTZ R133, R33, R133, !PT ;  /* 0x0000008521857209 */ /* 0x000fe40007810000 */
[----:B------:R-:W-:Y:S02]  /*16130*/  FSEL R35, R35, -INF , !P0 ;  /* 0xff80000023237808 */ /* 0x000fe40004000000 */
[----:B------:R-:W-:Y:S01]  /*16140*/  FMNMX.FTZ R132, R34, R0, !PT ;  /* 0x0000000022847209 */ /* 0x000fe20007810000 */
[----:B------:R-:W1:Y:S03]  /*16150*/  SHFL.BFLY PT, R4, R133, 0x2, 0x1f ;  /* 0x0c401f0085047f89 */ /* 0x000e6600000e0000 */
[----:B------:R-:W-:Y:S05]  /*16160*/  FMNMX.FTZ R132, R35, R132, !PT ;  /* 0x0000008423847209 */ /* 0x000fea0007810000 */
[----:B------:R-:W4:Y:S01]  /*16170*/  SHFL.BFLY PT, R0, R132, 0x2, 0x1f ;  /* 0x0c401f0084007f89 */ /* 0x000f2200000e0000 */
[----:B-1----:R-:W-:Y:S07]  /*16180*/  FMNMX.FTZ R133, R133, R4, !PT ;  /* 0x0000000485857209 */ /* 0x002fee0007810000 */
[----:B------:R-:W1:Y:S01]  /*16190*/  SHFL.BFLY PT, R4, R133, 0x1, 0x1f ;  /* 0x0c201f0085047f89 */ /* 0x000e6200000e0000 */
[----:B----4-:R-:W-:Y:S07]  /*161a0*/  FMNMX.FTZ R132, R132, R0, !PT ;  /* 0x0000000084847209 */ /* 0x010fee0007810000 */
[----:B------:R-:W4:Y:S01]  /*161b0*/  SHFL.BFLY PT, R0, R132, 0x1, 0x1f ;  /* 0x0c201f0084007f89 */ /* 0x000f2200000e0000 */
[----:B-1----:R-:W-:Y:S04]  /*161c0*/  FMNMX.FTZ R133, R133, R4, !PT ;  /* 0x0000000485857209 */ /* 0x002fe80007810000 */
[C---:B------:R-:W-:Y:S01]  /*161d0*/  FSETP.NEU.FTZ.AND P1, PT, R133.reuse, -INF , PT ;  /* 0xff8000008500780b */ /* 0x040fe20003f3d000 */
[C---:B------:R-:W-:Y:S01]  /*161e0*/  FMUL.FTZ R5, R133.reuse, c[0x0][0x23c] ;  /* 0x00008f0085057a20 */ /* 0x040fe20000410000 */
[----:B----4-:R-:W-:Y:S02]  /*161f0*/  FMNMX.FTZ R132, R132, R0, !PT ;  /* 0x0000000084847209 */ /* 0x010fe40007810000 */
[----:B------:R-:W-:Y:S02]  /*16200*/  FSEL R0, R133, RZ, P1 ;  /* 0x000000ff85007208 */ /* 0x000fe40000800000 */
[C---:B------:R-:W-:Y:S01]  /*16210*/  FSETP.NEU.FTZ.AND P0, PT, R132.reuse, -INF , PT ;  /* 0xff8000008400780b */ /* 0x040fe20003f1d000 */
[----:B------:R-:W-:Y:S01]  /*16220*/  FMUL.FTZ R4, R132, c[0x0][0x23c] ;  /* 0x00008f0084047a20 */ /* 0x000fe20000410000 */
[----:B------:R-:W-:Y:S01]  /*16230*/  FSEL R5, R5, RZ, P1 ;  /* 0x000000ff05057208 */ /* 0x000fe20000800000 */
[----:B------:R-:W-:Y:S01]  /*16240*/  FADD.FTZ R2, -R0, R2 ;  /* 0x0000000200027221 */ /* 0x000fe20000010100 */
[----:B------:R-:W-:Y:S02]  /*16250*/  FSEL R0, R132, RZ, P0 ;  /* 0x000000ff84007208 */ /* 0x000fe40000000000 */
[----:B------:R-:W-:Y:S01]  /*16260*/  FSEL R4, R4, RZ, P0 ;  /* 0x000000ff04047208 */ /* 0x000fe20000000000 */
[----:B------:R-:W-:Y:S02]  /*16270*/  FFMA.FTZ R6, R169, c[0x0][0x23c], -R5 ;  /* 0x00008f00a9067a23 */ /* 0x000fe40000010805 */
[----:B------:R-:W-:Y:S02]  /*16280*/  FADD.FTZ R3, -R0, R3 ;  /* 0x0000000300037221 */ /* 0x000fe40000010100 */
[--C-:B------:R-:W-:Y:S02]  /*16290*/  FFMA.FTZ R0, R135, c[0x0][0x23c], -R5.reuse ;  /* 0x00008f0087007a23 */ /* 0x100fe40000010805 */
[--C-:B------:R-:W-:Y:S02]  /*162a0*/  FFMA.FTZ R176, R13, c[0x0][0x23c], -R5.reuse ;  /* 0x00008f000db07a23 */ /* 0x100fe40000010805 */
[----:B------:R1:W-:Y:S01]  /*162b0*/  MUFU.EX2 R135, R0 ;  /* 0x0000000000877308 */ /* 0x0003e20000000800 */
[--C-:B------:R-:W-:Y:S02]  /*162c0*/  FFMA.FTZ R179, R16, c[0x0][0x23c], -R5.reuse ;  /* 0x00008f0010b37a23 */ /* 0x100fe40000010805 */
        /* <DEDUP_REMOVED lines=11> */
[--C-:B-1----:R-:W-:Y:S02]  /*16380*/  FFMA.FTZ R0, R134, c[0x0][0x23c], -R4.reuse ;  /* 0x00008f0086007a23 */ /* 0x102fe40000010804 */
        /* <DEDUP_REMOVED lines=11> */
[--C-:B------:R-:W-:Y:S02]  /*16440*/  FFMA.FTZ R232, R35, c[0x0][0x23c], -R4.reuse ;  /* 0x00008f0023e87a23 */ /* 0x100fe40000010804 */
[--C-:B-1----:R-:W-:Y:S02]  /*16450*/  FFMA.FTZ R6, R12, c[0x0][0x23c], -R5.reuse ;  /* 0x00008f000c067a23 */ /* 0x102fe40000010805 */
[--C-:B----4-:R-:W-:Y:S04]  /*16460*/  FFMA.FTZ R0, R8, c[0x0][0x23c], -R4.reuse ;  /* 0x00008f0008007a23 */ /* 0x110fe80000010804 */
[----:B------:R1:W-:Y:S02]  /*16470*/  MUFU.EX2 R170, R0 ;  /* 0x0000000000aa7308 */ /* 0x0003e40000000800 */
[--C-:B-1----:R-:W-:Y:S08]  /*16480*/  FFMA.FTZ R0, R168, c[0x0][0x23c], -R5.reuse ;  /* 0x00008f00a8007a23 */ /* 0x102ff00000010805 */
[----:B------:R1:W-:Y:S02]  /*16490*/  MUFU.EX2 R173, R0 ;  /* 0x0000000000ad7308 */ /* 0x0003e40000000800 */
[----:B-1----:R-:W-:Y:S08]  /*164a0*/  FFMA.FTZ R0, R9, c[0x0][0x23c], -R5 ;  /* 0x00008f0009007a23 */ /* 0x002ff00000010805 */
[----:B------:R1:W-:Y:S02]  /*164b0*/  MUFU.EX2 R172, R0 ;  /* 0x0000000000ac7308 */ /* 0x0003e40000000800 */
[----:B-1----:R-:W-:Y:S02]  /*164c0*/  FMUL.FTZ R0, R2, c[0x0][0x23c] ;  /* 0x00008f0002007a20 */ /* 0x002fe40000410000 */
[--C-:B------:R-:W-:Y:S06]  /*164d0*/  FFMA.FTZ R2, R10, c[0x0][0x23c], -R4.reuse ;  /* 0x00008f000a027a23 */ /* 0x100fec0000010804 */
[----:B------:R1:W-:Y:S10]  /*164e0*/  MUFU.EX2 R169, R2 ;  /* 0x0000000200a97308 */ /* 0x0003f40000000800 */
[----:B------:R-:W4:Y:S01]  /*164f0*/  MUFU.EX2 R0, R0 ;  /* 0x0000000000007308 */ /* 0x000f220000000800 */
[----:B-1----:R-:W-:Y:S09]  /*16500*/  FFMA.FTZ R2, R11, c[0x0][0x23c], -R4 ;  /* 0x00008f000b027a23 */ /* 0x002ff20000010804 */
[----:B------:R1:W-:Y:S01]  /*16510*/  MUFU.EX2 R168, R2 ;  /* 0x0000000200a87308 */ /* 0x0003e20000000800 */
[C---:B----4-:R-:W-:Y:S02]  /*16520*/  FMUL.FTZ R8, R0.reuse, R160 ;  /* 0x000000a000087220 */ /* 0x050fe40000410000 */
[C---:B------:R-:W-:Y:S01]  /*16530*/  FMUL.FTZ R21, R0.reuse, R149 ;  /* 0x0000009500157220 */ /* 0x040fe20000410000 */
[----:B------:R4:W5:Y:S01]  /*16540*/  LDL.S16 R160, [R1+0x74] ;  /* 0x0000740001a07983 */ /* 0x0009620000100600 */
[C---:B--2---:R-:W-:Y:S02]  /*16550*/  FFMA.FTZ R174, R0.reuse, R174, R135 ;  /* 0x000000ae00ae7223 */ /* 0x044fe40000010087 */
[C---:B------:R-:W-:Y:S01]  /*16560*/  FMUL.FTZ R4, R0.reuse, R164 ;  /* 0x000000a400047220 */ /* 0x040fe20000410000 */
[----:B------:R4:W2:Y:S01]  /*16570*/  LDL.S16 R149, [R1+0x70] ;  /* 0x0000700001957983 */ /* 0x0008a20000100600 */
[C---:B------:R-:W-:Y:S02]  /*16580*/  FMUL.FTZ R5, R0.reuse, R165 ;  /* 0x000000a500057220 */ /* 0x040fe40000410000 */
[C---:B------:R-:W-:Y:S02]  /*16590*/  FMUL.FTZ R9, R0.reuse, R161 ;  /* 0x000000a100097220 */ /* 0x040fe40000410000 */
[C---:B------:R-:W-:Y:S02]  /*165a0*/  FMUL.FTZ R12, R0.reuse, R156 ;  /* 0x0000009c000c7220 */ /* 0x040fe40000410000 */
[C---:B------:R-:W-:Y:S02]  /*165b0*/  FMUL.FTZ R13, R0.reuse, R157 ;  /* 0x0000009d000d7220 */ /* 0x040fe40000410000 */
[C---:B------:R-:W-:Y:S02]  /*165c0*/  FMUL.FTZ R16, R0.reuse, R152 ;  /* 0x0000009800107220 */ /* 0x040fe40000410000 */
[----:B-1----:R-:W-:Y:S01]  /*165d0*/  FMUL.FTZ R2, R3, c[0x0][0x23c] ;  /* 0x00008f0003027a20 */ /* 0x002fe20000410000 */
[----:B------:R-:W-:Y:S01]  /*165e0*/  LOP3.LUT R3, R249, UR4, R250, 0x96, !PT ;  /* 0x00000004f9037c12 */ /* 0x000fe2000f8e96fa */
[C---:B------:R-:W-:Y:S01]  /*165f0*/  FMUL.FTZ R17, R0.reuse, R153 ;  /* 0x0000009900117220 */ /* 0x040fe20000410000 */
[----:B------:R-:W-:Y:S01]  /*16600*/  UIADD3 UR4, UR25, -0x56f99767, URZ ;  /* 0xa906689919047890 */ /* 0x000fe2000fffe03f */
[C---:B------:R-:W-:Y:S02]  /*16610*/  FMUL.FTZ R20, R0.reuse, R148 ;  /* 0x0000009400147220 */ /* 0x040fe40000410000 */
[C---:B------:R-:W-:Y:S01]  /*16620*/  FMUL.FTZ R24, R0.reuse, R144 ;  /* 0x0000009000187220 */ /* 0x040fe20000410000 */
[----:B------:R-:W-:Y:S01]  /*16630*/  MUFU.EX2 R2, R2 ;  /* 0x0000000200027308 */ /* 0x000fe20000000800 */
[C---:B------:R-:W-:Y:S02]  /*16640*/  FMUL.FTZ R25, R0.reuse, R145 ;  /* 0x0000009100197220 */ /* 0x040fe40000410000 */
[C---:B------:R-:W-:Y:S02]  /*16650*/  FMUL.FTZ R28, R0.reuse, R140 ;  /* 0x0000008c001c7220 */ /* 0x040fe40000410000 */
[C---:B------:R-:W-:Y:S02]  /*16660*/  FMUL.FTZ R29, R0.reuse, R141 ;  /* 0x0000008d001d7220 */ /* 0x040fe40000410000 */
[C---:B------:R-:W-:Y:S01]  /*16670*/  FMUL.FTZ R32, R0.reuse, R136 ;  /* 0x0000008800207220 */ /* 0x040fe20000410000 */
[----:B------:R-:W-:Y:S01]  /*16680*/  LOP3.LUT R136, R251, UR5, RZ, 0x3c, !PT ;  /* 0x00000005fb887c12 */ /* 0x000fe2000f8e3cff */
[C---:B------:R-:W-:Y:S01]  /*16690*/  FMUL.FTZ R33, R0.reuse, R137 ;  /* 0x0000008900217220 */ /* 0x040fe20000410000 */
[----:B------:R-:W-:Y:S01]  /*166a0*/  MUFU.EX2 R145, R175 ;  /* 0x000000af00917308 */ /* 0x000fe20000000800 */
[C---:B------:R-:W-:Y:S01]  /*166b0*/  FMUL.FTZ R36, R0.reuse, R36 ;  /* 0x0000002400247220 */ /* 0x040fe20000410000 */
[----:B------:R-:W-:Y:S01]  /*166c0*/  UIADD3 UR5, UR24, 0x1715609d, URZ ;  /* 0x1715609d18057890 */ /* 0x000fe2000fffe03f */
[C---:B------:R-:W-:Y:S02]  /*166d0*/  FMUL.FTZ R37, R0.reuse, R37 ;  /* 0x0000002500257220 */ /* 0x040fe40000410000 */
[C---:B------:R-:W-:Y:S02]  /*166e0*/  FMUL.FTZ R40, R0.reuse, R40 ;  /* 0x0000002800287220 */ /* 0x040fe40000410000 */
[C---:B------:R-:W-:Y:S02]  /*166f0*/  FMUL.FTZ R41, R0.reuse, R41 ;  /* 0x0000002900297220 */ /* 0x040fe40000410000 */
[C---:B------:R-:W-:Y:S01]  /*16700*/  FMUL.FTZ R44, R0.reuse, R44 ;  /* 0x0000002c002c7220 */ /* 0x040fe20000410000 */
[----:B------:R-:W1:Y:S01]  /*16710*/  MUFU.EX2 R144, R177 ;  /* 0x000000b100907308 */ /* 0x000e620000000800 */
        /* <DEDUP_REMOVED lines=11> */
[----:B------:R-:W-:Y:S01]  /*167d0*/  FMUL.FTZ R68, R0, R68 ;  /* 0x0000004400447220 */ /* 0x000fe20000410000 */
        /* <DEDUP_REMOVED lines=32> */
[----:B------:R1:W1:Y:S01]  /*169e0*/  MUFU.EX2 R0, R6 ;  /* 0x0000000600007308 */ /* 0x0002620000000800 */
[C---:B---3--:R-:W-:Y:S02]  /*169f0*/  FFMA.FTZ R141, R2.reuse, R7, R171 ;  /* 0x00000007028d7223 */ /* 0x048fe400000100ab */
        /* <DEDUP_REMOVED lines=11> */
[C---:B-1----:R-:W-:Y:S02]  /*16ab0*/  FMUL.FTZ R6, R2.reuse, R166 ;  /* 0x000000a602067220 */ /* 0x042fe40000410000 */
[----:B------:R-:W3:Y:S01]  /*16ac0*/  LDL.64 R166, [R1+0x80] ;  /* 0x0000800001a67983 */ /* 0x000ee20000100a00 */
        /* <DEDUP_REMOVED lines=52> */
[----:B------:R-:W-:Y:S01]  /*16e10*/  F2FP.PACK_AB R2, R134, R135 ;  /* 0x000000878602723e */ /* 0x000fe200000000ff */
[----:B------:R-:W-:Y:S01]  /*16e20*/  IMAD.WIDE.U32 R138, R136, -0x326172a9, RZ ;  /* 0xcd9e8d57888a7825 */ /* 0x000fe200078e00ff */
[----:B------:R1:W1:Y:S03]  /*16e30*/  MUFU.EX2 R135, R176 ;  /* 0x000000b000877308 */ /* 0x0002660000000800 */
[----:B------:R-:W-:Y:S04]  /*16e40*/  IMAD.WIDE.U32 R156, R3, -0x326172a9, RZ ;  /* 0xcd9e8d57039c7825 */ /* 0x000fe800078e00ff */
[----:B------:R-:W-:Y:S01]  /*16e50*/  FADD.FTZ R3, R134, R174 ;  /* 0x000000ae86037221 */ /* 0x000fe20000010000 */
[----:B------:R-:W-:Y:S01]  /*16e60*/  LOP3.LUT R138, R157, UR30, R138, 0x96, !PT ;  /* 0x0000001e9d8a7c12 */ /* 0x000fe2000f8e968a */
[C---:B------:R-:W-:Y:S01]  /*16e70*/  FADD.FTZ R141, R170.reuse, R141 ;  /* 0x0000008daa8d7221 */ /* 0x040fe20000010000 */
[----:B------:R-:W2:Y:S01]  /*16e80*/  LDC.U8 R174, c[0x0][0x2d8] ;  /* 0x0000b600ffae7b82 */ /* 0x000ea20000000000 */
[----:B------:R-:W-:Y:S01]  /*16e90*/  FADD.FTZ R140, R173, R3 ;  /* 0x00000003ad8c7221 */ /* 0x000fe20000010000 */
[----:B------:R-:W-:Y:S02]  /*16ea0*/  F2FP.PACK_AB R134, R170, R171 ;  /* 0x000000abaa86723e */ /* 0x000fe400000000ff */
[C---:B------:R-:W-:Y:S01]  /*16eb0*/  F2FP.PACK_AB R3, R172.reuse, R173 ;  /* 0x000000adac03723e */ /* 0x040fe200000000ff */
[----:B------:R-:W-:Y:S01]  /*16ec0*/  FADD.FTZ R140, R172, R140 ;  /* 0x0000008cac8c7221 */ /* 0x000fe20000010000 */
[----:B-1----:R4:W4:Y:S01]  /*16ed0*/  LDL.S16 R176, [R1+0x78] ;  /* 0x0000780001b07983 */ /* 0x0029220000100600 */
[----:B---3--:R-:W-:Y:S01]  /*16ee0*/  LOP3.LUT R136, R139, UR33, R166, 0x96, !PT ;  /* 0x000000218b887c12 */ /* 0x008fe2000f8e96a6 */
[----:B------:R-:W-:Y:S04]  /*16ef0*/  IMAD.WIDE.U32 R138, R138, -0x2daee0ad, RZ ;  /* 0xd2511f538a8a7825 */ /* 0x000fe800078e00ff */
[----:B------:R-:W-:Y:S05]  /*16f00*/  IMAD.WIDE.U32 R136, R136, -0x2daee0ad, RZ ;  /* 0xd2511f5388887825 */ /* 0x000fea00078e00ff */
[----:B------:R-:W-:Y:S02]  /*16f10*/  LOP3.LUT R137, R137, UR35, R248, 0x96, !PT ;  /* 0x0000002389897c12 */ /* 0x000fe4000f8e96f8 */
[----:B------:R-:W-:Y:S01]  /*16f20*/  LOP3.LUT R142, R139, UR34, R136, 0x96, !PT ;  /* 0x000000228b8e7c12 */ /* 0x000fe2000f8e9688 */
[----:B------:R-:W-:Y:S01]  /*16f30*/  FADD.FTZ R139, R169, R141 ;  /* 0x0000008da98b7221 */ /* 0x000fe20000010000 */
[C---:B------:R-:W-:Y:S01]  /*16f40*/  F2FP.PACK_AB R169, R168.reuse, R169 ;  /* 0x000000a9a8a9723e */ /* 0x040fe200000000ff */
[----:B------:R-:W-:Y:S04]  /*16f50*/  IMAD.WIDE.U32 R136, R137, -0x326172a9, RZ ;  /* 0xcd9e8d5789887825 */ /* 0x000fe800078e00ff */
[----:B------:R-:W-:Y:S02]  /*16f60*/  FADD.FTZ R143, R168, R139 ;  /* 0x0000008ba88f7221 */ /* 0x000fe40000010000 */
[----:B------:R-:W-:Y:S01]  /*16f70*/  FADD.FTZ R139, R0, R140 ;  /* 0x0000008c008b7221 */ /* 0x000fe20000010000 */
[----:B------:R-:W-:Y:S02]  /*16f80*/  LOP3.LUT R140, R137, UR32, R156, 0x96, !PT ;  /* 0x00000020898c7c12 */ /* 0x000fe4000f8e969c */
[----:B------:R-:W1:Y:S01]  /*16f90*/  MUFU.EX2 R137, R179 ;  /* 0x000000b300897308 */ /* 0x000e620000000800 */
[C---:B------:R-:W-:Y:S01]  /*16fa0*/  FADD.FTZ R146, R135.reuse, R139 ;  /* 0x0000008b87927221 */ /* 0x040fe20000010000 */
[----:B------:R-:W-:Y:S01]  /*16fb0*/  F2FP.PACK_AB R0, R135, R0 ;  /* 0x000000008700723e */ /* 0x000fe200000000ff */
[----:B------:R-:W-:Y:S05]  /*16fc0*/  IMAD.WIDE.U32 R140, R140, -0x2daee0ad, RZ ;  /* 0xd2511f538c8c7825 */ /* 0x000fea00078e00ff */
[----:B------:R-:W-:Y:S01]  /*16fd0*/  LOP3.LUT R150, R141, UR7, R138, 0x96, !PT ;  /* 0x000000078d967c12 */ /* 0x000fe2000f8e968a */
[----:B------:R-:W-:Y:S01]  /*16fe0*/  IMAD.WIDE.U32 R138, R142, -0x326172a9, RZ ;  /* 0xcd9e8d578e8a7825 */ /* 0x000fe200078e00ff */
[----:B------:R-:W3:Y:S03]  /*16ff0*/  MUFU.EX2 R135, R180 ;  /* 0x000000b400877308 */ /* 0x000ee60000000800 */
[----:B------:R-:W-:Y:S01]  /*17000*/  IMAD.WIDE.U32 R150, R150, -0x326172a9, RZ ;  /* 0xcd9e8d5796967825 */ /* 0x000fe200078e00ff */
[----:B------:R-:W-:Y:S03]  /*17010*/  LOP3.LUT R154, R139, UR31, R136, 0x96, !PT ;  /* 0x0000001f8b9a7c12 */ /* 0x000fe6000f8e9688 */
[----:B------:R-:W-:Y:S01]  /*17020*/  FADD.FTZ R136, R145, R143 ;  /* 0x0000008f91887221 */ /* 0x000fe20000010000 */
[----:B------:R-:W-:Y:S01]  /*17030*/  LOP3.LUT R148, R151, UR5, R138, 0x96, !PT ;  /* 0x0000000597947c12 */ /* 0x000fe2000f8e968a */
[----:B------:R-:W-:Y:S01]  /*17040*/  IMAD.WIDE.U32 R154, R154, -0x2daee0ad, RZ ;  /* 0xd2511f539a9a7825 */ /* 0x000fe200078e00ff */
[----:B------:R-:W5:Y:S03]  /*17050*/  MUFU.EX2 R139, R178 ;  /* 0x000000b2008b7308 */ /* 0x000f660000000800 */
[----:B------:R-:W-:Y:S01]  /*17060*/  FADD.FTZ R144, R144, R136 ;  /* 0x0000008890907221 */ /* 0x000fe20000010000 */
[----:B------:R-:W-:Y:S01]  /*17070*/  LOP3.LUT R142, R155, UR4, R140, 0x96, !PT ;  /* 0x000000049b8e7c12 */ /* 0x000fe2000f8e968c */
[----:B-1----:R-:W-:Y:S04]  /*17080*/  FADD.FTZ R140, R137, R146 ;  /* 0x00000092898c7221 */ /* 0x002fe80000010000 */
[----:B------:R-:W-:Y:S01]  /*17090*/  IMAD.WIDE.U32 R142, R142, -0x326172a9, RZ ;  /* 0xcd9e8d578e8e7825 */ /* 0x000fe200078e00ff */
[----:B------:R-:W1:Y:S04]  /*170a0*/  MUFU.EX2 R138, R212 ;  /* 0x000000d4008a7308 */ /* 0x000e680000000800 */
[----:B------:R-:W-:Y:S01]  /*170b0*/  LOP3.LUT R136, R143, UR20, R150, 0x96, !PT ;  /* 0x000000148f887c12 */ /* 0x000fe2000f8e9696 */
[C---:B---3--:R-:W-:Y:S01]  /*170c0*/  FADD.FTZ R141, R135.reuse, R140 ;  /* 0x0000008c878d7221 */ /* 0x048fe20000010000 */
[----:B------:R-:W-:Y:S02]  /*170d0*/  F2FP.PACK_AB R137, R135, R137 ;  /* 0x000000898789723e */ /* 0x000fe400000000ff */
[----:B------:R-:W-:Y:S02]  /*170e0*/  LOP3.LUT R135, R136, 0xff, RZ, 0xc0, !PT ;  /* 0x000000ff88877812 */ /* 0x000fe400078ec0ff */
[----:B------:R-:W-:Y:S02]  /*170f0*/  MUFU.EX2 R180, R227 ;  /* 0x000000e300b47308 */ /* 0x000fe40000000800 */
[----:B--2---:R-:W-:Y:S02]  /*17100*/  ISETP.GE.U32.AND P0, PT, R174, R135, PT ;  /* 0x00000087ae00720c */ /* 0x004fe40003f06070 */
[----:B------:R-:W-:Y:S01]  /*17110*/  PRMT R135, R2, 0x7632, R135 ;  /* 0x0000763202877816 */ /* 0x000fe20000000087 */
[----:B-----5:R-:W-:Y:S01]  /*17120*/  FADD.FTZ R140, R139, R144 ;  /* 0x000000908b8c7221 */ /* 0x020fe20000010000 */
[C---:B-1----:R-:W-:Y:S09]  /*17130*/  F2FP.PACK_AB R153, R138.reuse, R139 ;  /* 0x0000008b8a99723e */ /* 0x042ff200000000ff */
[----:B------:R-:W-:Y:S01]  /*17140*/  @!P0 HADD2 R160, -R2.H0_H0, -RZ.H0_H0 ;  /* 0xa00000ff02a08230 */ /* 0x000fe20000000900 */
[----:B------:R-:W-:Y:S01]  /*17150*/  FADD.FTZ R147, R138, R140 ;  /* 0x0000008c8a937221 */ /* 0x000fe20000010000 */
[----:B------:R-:W-:Y:S02]  /*17160*/  PRMT R138, R2, 0x5410, R135 ;  /* 0x00005410028a7816 */ /* 0x000fe40000000087 */
[----:B------:R-:W-:Y:S01]  /*17170*/  SHF.R.U32.HI R140, RZ, 0x10, R136 ;  /* 0x00000010ff8c7819 */ /* 0x000fe20000011688 */
[----:B------:R1:W-:Y:S01]  /*17180*/  @!P0 STL.S16 [R1+0x74], R160 ;  /* 0x000074a001008387 */ /* 0x0003e20000100600 */
[----:B------:R-:W-:Y:S02]  /*17190*/  PRMT R146, R160, 0x7610, R146 ;  /* 0x00007610a0927816 */ /* 0x000fe40000000092 */
[----:B------:R-:W-:Y:S01]  /*171a0*/  LOP3.LUT R140, R140, 0xff, RZ, 0xc0, !PT ;  /* 0x000000ff8c8c7812 */ /* 0x000fe200078ec0ff */
[----:B------:R2:W3:Y:S01]  /*171b0*/  LDL.S16 R162, [R1+0x6c] ;  /* 0x00006c0001a27983 */ /* 0x0004e20000100600 */
[----:B------:R-:W-:Y:S02]  /*171c0*/  @!P0 PRMT R2, R146, 0x5410, RZ ;  /* 0x0000541092028816 */ /* 0x000fe400000000ff */
[----:B------:R-:W-:Y:S03]  /*171d0*/  ISETP.GE.U32.AND P6, PT, R174, R140, PT ;  /* 0x0000008cae00720c */ /* 0x000fe60003fc6070 */
[----:B------:R5:W-:Y:S04]  /*171e0*/  STG.E.U16 [R210.64], R2 ;  /* 0x00000002d2007986 */ /* 0x000be8000c101516 */
[----:B-1----:R2:W2:Y:S01]  /*171f0*/  LDL.S16 R160, [R1+0x68] ;  /* 0x0000680001a07983 */ /* 0x0024a20000100600 */
[----:B-----5:R-:W-:Y:S02]  /*17200*/  LOP3.LUT R2, R136, 0xffff, RZ, 0xc0, !PT ;  /* 0x0000ffff88027812 */ /* 0x020fe400078ec0ff */
[----:B------:R-:W-:Y:S02]  /*17210*/  SHF.R.U32.HI R136, RZ, 0x18, R136 ;  /* 0x00000018ff887819 */ /* 0x000fe40000011688 */
[----:B------:R-:W-:Y:S02]  /*17220*/  SHF.R.U32.HI R139, RZ, 0x8, R2 ;  /* 0x00000008ff8b7819 */ /* 0x000fe40000011602 */
[----:B------:R-:W1:Y:S01]  /*17230*/  MUFU.EX2 R2, R213 ;  /* 0x000000d500027308 */ /* 0x000e620000000800 */
[C---:B------:R-:W-:Y:S02]  /*17240*/  ISETP.GE.U32.AND P1, PT, R174.reuse, R136, PT ;  /* 0x00000088ae00720c */ /* 0x040fe40003f26070 */
[----:B------:R-:W-:Y:S01]  /*17250*/  LOP3.LUT R139, R139, 0xffff, RZ, 0xc0, !PT ;  /* 0x0000ffff8b8b7812 */ /* 0x000fe200078ec0ff */
[----:B----4-:R-:W-:Y:S03]  /*17260*/  @!P6 HADD2 R176, -R134.H0_H0, -RZ.H0_H0 ;  /* 0xa00000ff86b0e230 */ /* 0x010fe60000000900 */
[----:B------:R-:W-:Y:S02]  /*17270*/  ISETP.GE.U32.AND P0, PT, R174, R139, PT ;  /* 0x0000008bae00720c */ /* 0x000fe40003f06070 */
[----:B------:R-:W-:Y:S01]  /*17280*/  PRMT R145, R176, 0x7610, R145 ;  /* 0x00007610b0917816 */ /* 0x000fe20000000091 */
[----:B------:R-:W4:Y:S10]  /*17290*/  MUFU.EX2 R139, R214 ;  /* 0x000000d6008b7308 */ /* 0x000f340000000800 */
[----:B------:R-:W-:Y:S01]  /*172a0*/  @!P0 HADD2 R149, -R135.H0_H0, -RZ.H0_H0 ;  /* 0xa00000ff87958230 */ /* 0x000fe20000000900 */
[----:B-1----:R-:W-:Y:S04]  /*172b0*/  FADD.FTZ R136, R2, R141 ;  /* 0x0000008d02887221 */ /* 0x002fe80000010000 */
[----:B------:R1:W-:Y:S01]  /*172c0*/  @!P0 STL.S16 [R1+0x70], R149 ;  /* 0x0000709501008387 */ /* 0x0003e20000100600 */
[----:B------:R-:W-:Y:S03]  /*172d0*/  PRMT R140, R149, 0x7610, R140 ;  /* 0x00007610958c7816 */ /* 0x000fe6000000008c */
[----:B------:R2:W5:Y:S01]  /*172e0*/  LDL.S16 R151, [R1+0x64] ;  /* 0x0000640001977983 */ /* 0x0005620000100600 */
[----:B------:R-:W-:Y:S02]  /*172f0*/  @!P0 PRMT R135, R140, 0x5410, RZ ;  /* 0x000054108c878816 */ /* 0x000fe400000000ff */
[----:B------:R-:W-:Y:S02]  /*17300*/  IADD3 R212, P0, R210, UR28, RZ ;  /* 0x0000001cd2d47c10 */ /* 0x000fe4000ff1e0ff */
[----:B----4-:R-:W-:Y:S01]  /*17310*/  F2FP.PACK_AB R2, R139, R2 ;  /* 0x000000028b02723e */ /* 0x010fe200000000ff */
[----:B------:R4:W-:Y:S01]  /*17320*/  STG.E.U16 [R210.64+0x2], R135 ;  /* 0x00000287d2007986 */ /* 0x0009e2000c101516 */
[----:B------:R-:W-:Y:S01]  /*17330*/  IADD3.X R213, R211, UR14, RZ, P0, !PT ;  /* 0x0000000ed3d57c10 */ /* 0x000fe200087fe4ff */
[--C-:B------:R-:W-:Y:S01]  /*17340*/  FADD.FTZ R146, R139, R136.reuse ;  /* 0x000000888b927221 */ /* 0x100fe20000010000 */
[----:B------:R-:W-:Y:S01]  /*17350*/  PRMT R136, R3, 0x7632, R136 ;  /* 0x0000763203887816 */ /* 0x000fe20000000088 */
[----:B-1----:R1:W5:Y:S04]  /*17360*/  LDL.S16 R149, [R1+0x60] ;  /* 0x0000600001957983 */ /* 0x0023680000100600 */
[----:B------:R-:W-:Y:S04]  /*17370*/  @!P6 STL.S16 [R1+0x78], R176 ;  /* 0x000078b00100e387 */ /* 0x000fe80000100600 */
[----:B------:R-:W-:Y:S01]  /*17380*/  LDSM.16.MT88.4 R176, [R182+0x13800] ;  /* 0x01380000b6b0783b */ /* 0x000fe20000004200 */
[C---:B----4-:R-:W-:Y:S04]  /*17390*/  PRMT R135, R134.reuse, 0x7632, R135 ;  /* 0x0000763286877816 */ /* 0x050fe80000000087 */
[----:B------:R-:W-:Y:S02]  /*173a0*/  PRMT R140, R134, 0x5410, R135 ;  /* 0x00005410868c7816 */ /* 0x000fe40000000087 */
[----:B------:R-:W-:Y:S02]  /*173b0*/  @!P6 PRMT R134, R145, 0x5410, RZ ;  /* 0x000054109186e816 */ /* 0x000fe400000000ff */
[----:B------:R1:W4:Y:S04]  /*173c0*/  LDL.S16 R145, [R1+0x44] ;  /* 0x0000440001917983 */ /* 0x0003280000100600 */
[----:B------:R1:W-:Y:S02]  /*173d0*/  STG.E.U16 [R212.64], R134 ;  /* 0x00000086d4007986 */ /* 0x0003e4000c101516 */
[----:B-1----:R-:W-:Y:S04]  /*173e0*/  LOP3.LUT R134, R142, 0xff, RZ, 0xc0, !PT ;  /* 0x000000ff8e867812 */ /* 0x002fe800078ec0ff */
[----:B------:R-:W-:Y:S02]  /*173f0*/  ISETP.GE.U32.AND P0, PT, R174, R134, PT ;  /* 0x00000086ae00720c */ /* 0x000fe40003f06070 */
[----:B------:R-:W-:Y:S01]  /*17400*/  PRMT R134, R169, 0x7610, R134 ;  /* 0x00007610a9867816 */ /* 0x000fe20000000086 */
[----:B---3--:R-:W-:Y:S05]  /*17410*/  @!P1 HADD2 R162, -R135.H0_H0, -RZ.H0_H0 ;  /* 0xa00000ff87a29230 */ /* 0x008fea0000000900 */
[----:B------:R-:W-:Y:S01]  /*17420*/  PRMT R139, R162, 0x7610, R139 ;  /* 0x00007610a28b7816 */ /* 0x000fe2000000008b */
[----:B------:R1:W-:Y:S03]  /*17430*/  @!P1 STL.S16 [R1+0x6c], R162 ;  /* 0x00006ca201009387 */ /* 0x0003e60000100600 */
[----:B------:R-:W-:Y:S02]  /*17440*/  @!P1 PRMT R135, R139, 0x5410, RZ ;  /* 0x000054108b879816 */ /* 0x000fe400000000ff */
[----:B------:R-:W-:Y:S03]  /*17450*/  PRMT R139, R3, 0x5410, R136 ;  /* 0x00005410038b7816 */ /* 0x000fe60000000088 */
[----:B------:R-:W-:Y:S01]  /*17460*/  STG.E.U16 [R212.64+0x2], R135 ;  /* 0x00000287d4007986 */ /* 0x000fe2000c101516 */
[----:B--2---:R-:W-:Y:S05]  /*17470*/  @!P0 HADD2 R160, -R3.H0_H0, -RZ.H0_H0 ;  /* 0xa00000ff03a08230 */ /* 0x004fea0000000900 */
[----:B------:R-:W-:Y:S01]  /*17480*/  PRMT R141, R160, 0x7610, R141 ;  /* 0x00007610a08d7816 */ /* 0x000fe2000000008d */
[----:B------:R-:W-:Y:S03]  /*17490*/  @!P0 STL.S16 [R1+0x68], R160 ;  /* 0x000068a001008387 */ /* 0x000fe60000100600 */
[----:B------:R-:W-:Y:S01]  /*174a0*/  @!P0 PRMT R3, R141, 0x5410, RZ ;  /* 0x000054108d038816 */ /* 0x000fe200000000ff */
[----:B-1----:R1:W2:Y:S01]  /*174b0*/  LDL.S16 R162, [R1+0x5c] ;  /* 0x00005c0001a27983 */ /* 0x0022a20000100600 */
[----:B------:R-:W-:Y:S03]  /*174c0*/  MUFU.EX2 R141, R215 ;  /* 0x000000d7008d7308 */ /* 0x000fe60000000800 */
[----:B------:R3:W-:Y:S02]  /*174d0*/  STG.E.U16 [R210.64+0x10], R3 ;  /* 0x00001003d2007986 */ /* 0x0007e4000c101516 */
[----:B---3--:R-:W-:Y:S04]  /*174e0*/  LOP3.LUT R3, R142, 0xffff, RZ, 0xc0, !PT ;  /* 0x0000ffff8e037812 */ /* 0x008fe800078ec0ff */
[----:B------:R-:W-:Y:S04]  /*174f0*/  SHF.R.U32.HI R3, RZ, 0x8, R3 ;  /* 0x00000008ff037819 */ /* 0x000fe80000011603 */
[----:B------:R-:W-:Y:S04]  /*17500*/  LOP3.LUT R3, R3, 0xffff, RZ, 0xc0, !PT ;  /* 0x0000ffff03037812 */ /* 0x000fe800078ec0ff */
[C---:B------:R-:W-:Y:S02]  /*17510*/  ISETP.GE.U32.AND P1, PT, R174.reuse, R3, PT ;  /* 0x00000003ae00720c */ /* 0x040fe40003f26070 */
[----:B------:R-:W-:Y:S04]  /*17520*/  SHF.R.U32.HI R3, RZ, 0x10, R142 ;  /* 0x00000010ff037819 */ /* 0x000fe8000001168e */
[----:B------:R-:W-:Y:S04]  /*17530*/  LOP3.LUT R3, R3, 0xff, RZ, 0xc0, !PT ;  /* 0x000000ff03037812 */ /* 0x000fe800078ec0ff */
[----:B------:R-:W-:Y:S02]  /*17540*/  ISETP.GE.U32.AND P0, PT, R174, R3, PT ;  /* 0x00000003ae00720c */ /* 0x000fe40003f06070 */
[----:B------:R-:W-:Y:S01]  /*17550*/  PRMT R3, R169, 0x7632, R3 ;  /* 0x00007632a9037816 */ /* 0x000fe20000000003 */
[----:B-----5:R-:W-:Y:S05]  /*17560*/  @!P1 HADD2 R151, -R136.H0_H0, -RZ.H0_H0 ;  /* 0xa00000ff88979230 */ /* 0x020fea0000000900 */
[----:B------:R-:W-:Y:S01]  /*17570*/  PRMT R144, R151, 0x7610, R144 ;  /* 0x0000761097907816 */ /* 0x000fe20000000090 */
[----:B------:R-:W-:Y:S03]  /*17580*/  @!P1 STL.S16 [R1+0x64], R151 ;  /* 0x0000649701009387 */ /* 0x000fe60000100600 */
[----:B------:R-:W-:Y:S01]  /*17590*/  @!P1 PRMT R136, R144, 0x5410, RZ ;  /* 0x0000541090889816 */ /* 0x000fe200000000ff */
[----:B------:R-:W-:Y:S01]  /*175a0*/  @!P0 HADD2 R149, -R134.H0_H0, -RZ.H0_H0 ;  /* 0xa00000ff86958230 */ /* 0x000fe20000000900 */
[----:B------:R-:W-:Y:S03]  /*175b0*/  PRMT R144, R134, 0x5410, R3 ;  /* 0x0000541086907816 */ /* 0x000fe60000000003 */
[----:B------:R3:W-:Y:S01]  /*175c0*/  STG.E.U16 [R210.64+0x12], R136 ;  /* 0x00001288d2007986 */ /* 0x0007e2000c101516 */
[----:B------:R-:W-:Y:S03]  /*175d0*/  PRMT R135, R149, 0x7610, R135 ;  /* 0x0000761095877816 */ /* 0x000fe60000000087 */
[----:B------:R5:W-:Y:S01]  /*175e0*/  @!P0 STL.S16 [R1+0x60], R149 ;  /* 0x0000609501008387 */ /* 0x000be20000100600 */
[----:B------:R-:W-:Y:S02]  /*175f0*/  @!P0 PRMT R134, R135, 0x5410, RZ ;  /* 0x0000541087868816 */ /* 0x000fe400000000ff */
[----:B------:R-:W1:Y:S03]  /*17600*/  MUFU.EX2 R135, R221 ;  /* 0x000000dd00877308 */ /* 0x000e660000000800 */
[----:B------:R4:W-:Y:S07]  /*17610*/  STG.E.U16 [R212.64+0x10], R134 ;  /* 0x00001086d4007986 */ /* 0x0009ee000c101516 */
[----:B---3--:R3:W-:Y:S01]  /*17620*/  MUFU.EX2 R136, R224 ;  /* 0x000000e000887308 */ /* 0x0087e20000000800 */
[----:B-----5:R-:W-:Y:S01]  /*17630*/  IMAD.WIDE.U32 R148, R148, -0x2daee0ad, RZ ;  /* 0xd2511f5394947825 */ /* 0x020fe200078e00ff */
[----:B-1----:R-:W-:Y:S02]  /*17640*/  F2FP.PACK_AB R164, R135, R141 ;  /* 0x0000008d87a4723e */ /* 0x002fe400000000ff */
[----:B----4-:R-:W-:Y:S04]  /*17650*/  SHF.R.U32.HI R134, RZ, 0x18, R142 ;  /* 0x00000018ff867819 */ /* 0x010fe8000001168e */
[----:B------:R-:W-:Y:S01]  /*17660*/  ISETP.GE.U32.AND P0, PT, R174, R134, PT ;  /* 0x00000086ae00720c */ /* 0x000fe20003f06070 */
[----:B---3--:R-:W1:Y:S11]  /*17670*/  LDC.U8 R224, c[0x0][0x2d8] ;  /* 0x0000b600ffe07b82 */ /* 0x008e760000000000 */
[----:B------:R-:W-:Y:S01]  /*17680*/  @!UPT UIADD3 URZ, URZ, URZ, URZ ;  /* 0x0000003f3f3ff290 */ /* 0x000fe2000fffe03f */
[----:B------:R-:W-:Y:S05]  /*17690*/  @!P0 HADD2 R145, -R3.H0_H0, -RZ.H0_H0 ;  /* 0xa00000ff03918230 */ /* 0x000fea0000000900 */
[----:B------:R3:W-:Y:S01]  /*176a0*/  @!P0 STL.S16 [R1+0x44], R145 ;  /* 0x0000449101008387 */ /* 0x0007e20000100600 */
[----:B------:R-:W-:Y:S03]  /*176b0*/  PRMT R134, R145, 0x7610, R134 ;  /* 0x0000761091867816 */ /* 0x000fe60000000086 */
[----:B------:R4:W5:Y:S01]  /*176c0*/  LDL.S16 R160, [R1+0x58] ;  /* 0x0000580001a07983 */ /* 0x0009620000100600 */
[----:B------:R-:W-:Y:S02]  /*176d0*/  @!P0 PRMT R3, R134, 0x5410, RZ ;  /* 0x0000541086038816 */ /* 0x000fe400000000ff */
[C-C-:B------:R-:W-:Y:S01]  /*176e0*/  LOP3.LUT R134, R149.reuse, UR19, R154.reuse, 0x96, !PT ;  /* 0x0000001395867c12 */ /* 0x140fe2000f8e969a */
[----:B------:R4:W4:Y:S01]  /*176f0*/  LDL.S16 R170, [R1+0x54] ;  /* 0x0000540001aa7983 */ /* 0x0009220000100600 */
[----:B------:R-:W-:Y:S03]  /*17700*/  LOP3.LUT R154, R149, UR19, R154, 0x96, !PT ;  /* 0x00000013959a7c12 */ /* 0x000fe6000f8e969a */
[----:B------:R1:W-:Y:S01]  /*17710*/  STG.E.U16 [R212.64+0x12], R3 ;  /* 0x00001203d4007986 */ /* 0x0003e2000c101516 */
[----:B---3--:R-:W3:Y:S01]  /*17720*/  MUFU.EX2 R145, R222 ;  /* 0x000000de00917308 */ /* 0x008ee20000000800 */
[----:B-1----:R-:W-:Y:S04]  /*17730*/  FADD.FTZ R3, R141, R147 ;  /* 0x000000938d037221 */ /* 0x002fe80000010000 */
[----:B------:R-:W-:Y:S01]  /*17740*/  FADD.FTZ R151, R135, R3 ;  /* 0x0000000387977221 */ /* 0x000fe20000010000 */
[----:B------:R-:W-:Y:S02]  /*17750*/  LOP3.LUT R3, R134, 0xff, RZ, 0xc0, !PT ;  /* 0x000000ff86037812 */ /* 0x000fe400078ec0ff */
[----:B------:R-:W-:Y:S02]  /*17760*/  PRMT R135, R0, 0x7632, R135 ;  /* 0x0000763200877816 */ /* 0x000fe40000000087 */
[----:B------:R-:W-:Y:S01]  /*17770*/  ISETP.GE.U32.AND P0, PT, R224, R3, PT ;  /* 0x00000003e000720c */ /* 0x000fe20003f06070 */
[----:B---3--:R-:W-:Y:S01]  /*17780*/  FADD.FTZ R141, R145, R146 ;  /* 0x00000092918d7221 */ /* 0x008fe20000010000 */
[----:B------:R-:W-:Y:S02]  /*17790*/  PRMT R147, R0, 0x5410, R135 ;  /* 0x0000541000937816 */ /* 0x000fe40000000087 */
[C---:B------:R-:W-:Y:S01]  /*177a0*/  F2FP.PACK_AB R3, R136.reuse, R145 ;  /* 0x000000918803723e */ /* 0x040fe200000000ff */
[----:B------:R-:W-:Y:S02]  /*177b0*/  FADD.FTZ R155, R136, R141 ;  /* 0x0000008d889b7221 */ /* 0x000fe40000010000 */
[----:B------:R-:W1:Y:S10]  /*177c0*/  MUFU.EX2 R141, R223 ;  /* 0x000000df008d7308 */ /* 0x000e740000000800 */
[----:B------:R-:W3:Y:S01]  /*177d0*/  MUFU.EX2 R136, R225 ;  /* 0x000000e100887308 */ /* 0x000ee20000000800 */
[----:B--2---:R-:W-:Y:S05]  /*177e0*/  @!P0 HADD2 R162, -R0.H0_H0, -RZ.H0_H0 ;  /* 0xa00000ff00a28230 */ /* 0x004fea0000000900 */
[----:B------:R-:W-:Y:S01]  /*177f0*/  PRMT R161, R162, 0x7610, R161 ;  /* 0x00007610a2a17816 */ /* 0x000fe200000000a1 */
[----:B------:R-:W-:Y:S03]  /*17800*/  @!P0 STL.S16 [R1+0x5c], R162 ;  /* 0x00005ca201008387 */ /* 0x000fe60000100600 */
[----:B------:R-:W-:Y:S01]  /*17810*/  @!P0 PRMT R0, R161, 0x5410, RZ ;  /* 0x00005410a1008816 */ /* 0x000fe200000000ff */
[----:B------:R2:W2:Y:S04]  /*17820*/  LDL.S16 R169, [R1+0x50] ;  /* 0x0000500001a97983 */ /* 0x0004a80000100600 */
[----:B------:R1:W-:Y:S04]  /*17830*/  STG.E.U16 [R210.64+0x20], R0 ;  /* 0x00002000d2007986 */ /* 0x0003e8000c101516 */
[----:B------:R1:W2:Y:S02]  /*17840*/  LDL.S16 R168, [R1+0x4c] ;  /* 0x00004c0001a87983 */ /* 0x0002a40000100600 */
        /* <DEDUP_REMOVED lines=11> */
[----:B-----5:R-:W-:Y:S08]  /*17900*/  @!P0 HADD2 R160, -R135.H0_H0, -RZ.H0_H0 ;  /* 0xa00000ff87a08230 */ /* 0x020ff00000000900 */
[----:B----4-:R-:W-:Y:S01]  /*17910*/  @!P6 HADD2 R170, -R134.H0_H0, -RZ.H0_H0 ;  /* 0xa00000ff86aae230 */ /* 0x010fe20000000900 */
[----:B------:R1:W-:Y:S01]  /*17920*/  @!P0 STL.S16 [R1+0x58], R160 ;  /* 0x000058a001008387 */ /* 0x0003e20000100600 */
[----:B------:R-:W-:Y:S03]  /*17930*/  PRMT R145, R160, 0x7610, R145 ;  /* 0x00007610a0917816 */ /* 0x000fe60000000091 */
[----:B------:R4:W5:Y:S01]  /*17940*/  LDL.S16 R162, [R1+0x38] ;  /* 0x0000380001a27983 */ /* 0x0009620000100600 */
[----:B------:R-:W-:Y:S02]  /*17950*/  @!P0 PRMT R135, R145, 0x5410, RZ ;  /* 0x0000541091878816 */ /* 0x000fe400000000ff */
[----:B------:R-:W-:Y:S01]  /*17960*/  LOP3.LUT R145, R148, 0xffff, RZ, 0xc0, !PT ;  /* 0x0000ffff94917812 */ /* 0x000fe200078ec0ff */
[----:B------:R4:W4:Y:S01]  /*17970*/  LDL.S16 R161, [R1+0x34] ;  /* 0x0000340001a17983 */ /* 0x0009220000100600 */
[----:B------:R-:W-:Y:S02]  /*17980*/  ISETP.GE.U32.AND P0, PT, R224, R0, PT ;  /* 0x00000000e000720c */ /* 0x000fe40003f06070 */
[----:B------:R-:W-:Y:S01]  /*17990*/  PRMT R163, R170, 0x7610, R163 ;  /* 0x00007610aaa37816 */ /* 0x000fe200000000a3 */
[----:B------:R3:W-:Y:S01]  /*179a0*/  STG.E.U16 [R210.64+0x22], R135 ;  /* 0x00002287d2007986 */ /* 0x0007e2000c101516 */
[----:B------:R-:W-:Y:S02]  /*179b0*/  PRMT R0, R152, 0x7632, R0 ;  /* 0x0000763298007816 */ /* 0x000fe40000000000 */
[----:B------:R-:W-:Y:S02]  /*179c0*/  SHF.R.U32.HI R145, RZ, 0x8, R145 ;  /* 0x00000008ff917819 */ /* 0x000fe40000011691 */
[----:B------:R-:W-:Y:S02]  /*179d0*/  PRMT R146, R134, 0x5410, R0 ;  /* 0x0000541086927816 */ /* 0x000fe40000000000 */
[----:B------:R-:W-:Y:S05]  /*179e0*/  @!P6 PRMT R134, R163, 0x5410, RZ ;  /* 0x00005410a386e816 */ /* 0x000fea00000000ff */
[----:B------:R3:W-:Y:S04]  /*179f0*/  STG.E.U16 [R212.64+0x20], R134 ;  /* 0x00002086d4007986 */ /* 0x0007e8000c101516 */
[----:B-1----:R1:W4:Y:S04]  /*17a00*/  LDL.S16 R160, [R1+0x30] ;  /* 0x0000300001a07983 */ /* 0x0023280000100600 */
[----:B------:R-:W-:Y:S01]  /*17a10*/  @!P6 STL.S16 [R1+0x54], R170 ;  /* 0x000054aa0100e387 */ /* 0x000fe20000100600 */
[----:B---3--:R-:W-:Y:S01]  /*17a20*/  LOP3.LUT R135, R145, 0xffff, RZ, 0xc0, !PT ;  /* 0x0000ffff91877812 */ /* 0x008fe200078ec0ff */
[----:B------:R-:W-:Y:S03]  /*17a30*/  FADD.FTZ R145, R141, R151 ;  /* 0x000000978d917221 */ /* 0x000fe60000010000 */
[----:B------:R-:W-:Y:S01]  /*17a40*/  ISETP.GE.U32.AND P6, PT, R224, R135, PT ;  /* 0x00000087e000720c */ /* 0x000fe20003fc6070 */
[C-C-:B------:R-:W-:Y:S01]  /*17a50*/  FADD.FTZ R163, R136.reuse, R145.reuse ;  /* 0x0000009188a37221 */ /* 0x140fe20000010000 */
[----:B------:R-:W-:Y:S02]  /*17a60*/  F2FP.PACK_AB R135, R136, R141 ;  /* 0x0000008d8887723e */ /* 0x000fe400000000ff */
[----:B------:R-:W-:Y:S04]  /*17a70*/  SHF.R.U32.HI R136, RZ, 0x10, R148 ;  /* 0x00000010ff887819 */ /* 0x000fe80000011694 */
[----:B------:R-:W-:Y:S02]  /*17a80*/  LOP3.LUT R141, R136, 0xff, RZ, 0xc0, !PT ;  /* 0x000000ff888d7812 */ /* 0x000fe400078ec0ff */
[C---:B------:R-:W-:Y:S02]  /*17a90*/  PRMT R136, R137.reuse, 0x7632, R136 ;  /* 0x0000763289887816 */ /* 0x040fe40000000088 */
[----:B------:R-:W-:Y:S02]  /*17aa0*/  SHF.R.U32.HI R134, RZ, 0x18, R148 ;  /* 0x00000018ff867819 */ /* 0x000fe40000011694 */
[----:B------:R-:W-:Y:S01]  /*17ab0*/  PRMT R152, R137, 0x5410, R136 ;  /* 0x0000541089987816 */ /* 0x000fe20000000088 */
[----:B--2---:R-:W-:Y:S05]  /*17ac0*/  @!P1 HADD2 R169, -R0.H0_H0, -RZ.H0_H0 ;  /* 0xa00000ff00a99230 */ /* 0x004fea0000000900 */
[----:B------:R-:W-:Y:S01]  /*17ad0*/  PRMT R145, R169, 0x7610, R145 ;  /* 0x00007610a9917816 */ /* 0x000fe20000000091 */
[----:B------:R-:W-:Y:S01]  /*17ae0*/  @!P1 STL.S16 [R1+0x50], R169 ;  /* 0x000050a901009387 */ /* 0x000fe20000100600 */
[----:B------:R-:W-:Y:S02]  /*17af0*/  @!P0 HADD2 R168, -R137.H0_H0, -RZ.H0_H0 ;  /* 0xa00000ff89a88230 */ /* 0x000fe40000000900 */
[----:B------:R-:W-:Y:S02]  /*17b00*/  @!P1 PRMT R0, R145, 0x5410, RZ ;  /* 0x0000541091009816 */ /* 0x000fe400000000ff */
[----:B------:R-:W-:Y:S01]  /*17b10*/  ISETP.GE.U32.AND P1, PT, R224, R141, PT ;  /* 0x0000008de000720c */ /* 0x000fe20003f26070 */
[----:B------:R-:W2:Y:S01]  /*17b20*/  MUFU.EX2 R145, R226 ;  /* 0x000000e200917308 */ /* 0x000ea20000000800 */
[----:B------:R-:W-:Y:S01]  /*17b30*/  PRMT R151, R168, 0x7610, R151 ;  /* 0x00007610a8977816 */ /* 0x000fe20000000097 */
[----:B------:R3:W-:Y:S03]  /*17b40*/  STG.E.U16 [R212.64+0x22], R0 ;  /* 0x00002200d4007986 */ /* 0x0007e6000c101516 */
[----:B------:R-:W-:Y:S01]  /*17b50*/  @!P0 PRMT R137, R151, 0x5410, RZ ;  /* 0x0000541097898816 */ /* 0x000fe200000000ff */
[----:B------:R-:W-:Y:S01]  /*17b60*/  @!P0 STL.S16 [R1+0x4c], R168 ;  /* 0x00004ca801008387 */ /* 0x000fe20000100600 */
[----:B------:R-:W-:Y:S02]  /*17b70*/  ISETP.GE.U32.AND P0, PT, R224, R134, PT ;  /* 0x00000086e000720c */ /* 0x000fe40003f06070 */
[----:B------:R-:W-:Y:S01]  /*17b80*/  PRMT R134, R153, 0x7610, R134 ;  /* 0x0000761099867816 */ /* 0x000fe20000000086 */
[----:B------:R-:W-:Y:S01]  /*17b90*/  STG.E.U16 [R210.64+0x30], R137 ;  /* 0x00003089d2007986 */ /* 0x000fe2000c101516 */
[----:B------:R-:W-:Y:S01]  /*17ba0*/  LOP3.LUT R151, R251, UR36, RZ, 0x3c, !PT ;  /* 0x00000024fb977c12 */ /* 0x000fe2000f8e3cff */
[----:B------:R-:W1:Y:S01]  /*17bb0*/  MUFU.EX2 R141, R228 ;  /* 0x000000e4008d7308 */ /* 0x000e620000000800 */
[----:B---3--:R-:W-:Y:S01]  /*17bc0*/  PRMT R0, R153, 0x7632, R0 ;  /* 0x0000763299007816 */ /* 0x008fe20000000000 */
[----:B-----5:R-:W-:Y:S02]  /*17bd0*/  @!P6 HADD2 R162, -R136.H0_H0, -RZ.H0_H0 ;  /* 0xa00000ff88a2e230 */ /* 0x020fe40000000900 */
[----:B----4-:R-:W-:Y:S03]  /*17be0*/  @!P1 HADD2 R161, -R134.H0_H0, -RZ.H0_H0 ;  /* 0xa00000ff86a19230 */ /* 0x010fe60000000900 */
[----:B------:R-:W-:Y:S01]  /*17bf0*/  @!P6 STL.S16 [R1+0x38], R162 ;  /* 0x000038a20100e387 */ /* 0x000fe20000100600 */
[----:B------:R-:W-:Y:S03]  /*17c00*/  PRMT R153, R162, 0x7610, R153 ;  /* 0x00007610a2997816 */ /* 0x000fe60000000099 */
[----:B------:R-:W-:Y:S01]  /*17c10*/  @!P1 STL.S16 [R1+0x34], R161 ;  /* 0x000034a101009387 */ /* 0x000fe20000100600 */
[----:B------:R-:W-:Y:S02]  /*17c20*/  @!P6 PRMT R136, R153, 0x5410, RZ ;  /* 0x000054109988e816 */ /* 0x000fe400000000ff */
[----:B------:R-:W-:Y:S02]  /*17c30*/  PRMT R159, R161, 0x7610, R159 ;  /* 0x00007610a19f7816 */ /* 0x000fe4000000009f */
[----:B------:R-:W-:Y:S01]  /*17c40*/  PRMT R153, R134, 0x5410, R0 ;  /* 0x0000541086997816 */ /* 0x000fe20000000000 */
[----:B------:R-:W-:Y:S01]  /*17c50*/  STG.E.U16 [R210.64+0x32], R136 ;  /* 0x00003288d2007986 */ /* 0x000fe2000c101516 */
[----:B------:R-:W-:Y:S05]  /*17c60*/  @!P1 PRMT R134, R159, 0x5410, RZ ;  /* 0x000054109f869816 */ /* 0x000fea00000000ff */
[----:B------:R2:W-:Y:S01]  /*17c70*/  STG.E.U16 [R212.64+0x30], R134 ;  /* 0x00003086d4007986 */ /* 0x0005e2000c101516 */
[----:B------:R-:W-:Y:S05]  /*17c80*/  @!P0 HADD2 R160, -R0.H0_H0, -RZ.H0_H0 ;  /* 0xa00000ff00a08230 */ /* 0x000fea0000000900 */
[----:B------:R3:W-:Y:S01]  /*17c90*/  @!P0 STL.S16 [R1+0x30], R160 ;  /* 0x000030a001008387 */ /* 0x0007e20000100600 */
[----:B------:R-:W-:Y:S03]  /*17ca0*/  PRMT R158, R160, 0x7610, R158 ;  /* 0x00007610a09e7816 */ /* 0x000fe6000000009e */
[----:B------:R4:W5:Y:S01]  /*17cb0*/  LDL.S16 R170, [R1+0x48] ;  /* 0x0000480001aa7983 */ /* 0x0009620000100600 */
[----:B------:R-:W-:Y:S03]  /*17cc0*/  @!P0 PRMT R0, R158, 0x5410, RZ ;  /* 0x000054109e008816 */ /* 0x000fe600000000ff */
[----:B------:R4:W4:Y:S04]  /*17cd0*/  LDL.S16 R175, [R1+0x40] ;  /* 0x0000400001af7983 */ /* 0x0009280000100600 */
[----:B------:R3:W-:Y:S01]  /*17ce0*/  STG.E.U16 [R212.64+0x32], R0 ;  /* 0x00003200d4007986 */ /* 0x0007e2000c101516 */
[----:B--2---:R-:W-:Y:S04]  /*17cf0*/  FADD.FTZ R134, R145, R155 ;  /* 0x0000009b91867221 */ /* 0x004fe80000010000 */
[----:B-1----:R-:W-:Y:S02]  /*17d00*/  FADD.FTZ R162, R141, R134 ;  /* 0x000000868da27221 */ /* 0x002fe40000010000 */
[----:B---3--:R-:W-:Y:S01]  /*17d10*/  IMAD.WIDE.U32 R160, R151, -0x326172a9, RZ ;  /* 0xcd9e8d5797a07825 */ /* 0x008fe200078e00ff */
[----:B------:R-:W-:Y:S04]  /*17d20*/  MUFU.EX2 R134, R233 ;  /* 0x000000e900867308 */ /* 0x000fe80000000800 */
[----:B------:R-:W-:Y:S02]  /*17d30*/  LOP3.LUT R136, R161, UR33, R166, 0x96, !PT ;  /* 0x00000021a1887c12 */ /* 0x000fe4000f8e96a6 */
[----:B------:R-:W-:Y:S03]  /*17d40*/  LOP3.LUT R160, R157, UR30, R160, 0x96, !PT ;  /* 0x0000001e9da07c12 */ /* 0x000fe6000f8e96a0 */
[----:B------:R-:W-:Y:S01]  /*17d50*/  IMAD.WIDE.U32 R136, R136, -0x2daee0ad, RZ ;  /* 0xd2511f5388887825 */ /* 0x000fe200078e00ff */
[----:B------:R-:W1:Y:S03]  /*17d60*/  MUFU.EX2 R151, R231 ;  /* 0x000000e700977308 */ /* 0x000e660000000800 */
[----:B------:R-:W-:Y:S01]  /*17d70*/  IMAD.WIDE.U32 R160, R160, -0x2daee0ad, RZ ;  /* 0xd2511f53a0a07825 */ /* 0x000fe200078e00ff */
[----:B------:R-:W-:Y:S02]  /*17d80*/  LOP3.LUT R158, R137, UR35, R248, 0x96, !PT ;  /* 0x00000023899e7c12 */ /* 0x000fe4000f8e96f8 */
[----:B------:R-:W-:Y:S02]  /*17d90*/  F2FP.PACK_AB R0, R141, R145 ;  /* 0x000000918d00723e */ /* 0x000fe400000000ff */
[----:B------:R-:W-:Y:S01]  /*17da0*/  LOP3.LUT R136, R161, UR34, R136, 0x96, !PT ;  /* 0x00000022a1887c12 */ /* 0x000fe2000f8e9688 */
[----:B------:R-:W-:Y:S01]  /*17db0*/  IMAD.WIDE.U32 R158, R158, -0x326172a9, RZ ;  /* 0xcd9e8d579e9e7825 */ /* 0x000fe200078e00ff */
[----:B------:R-:W2:Y:S03]  /*17dc0*/  MUFU.EX2 R145, R229 ;  /* 0x000000e500917308 */ /* 0x000ea60000000800 */
[----:B------:R-:W-:Y:S01]  /*17dd0*/  IMAD.WIDE.U32 R136, R136, -0x326172a9, RZ ;  /* 0xcd9e8d5788887825 */ /* 0x000fe200078e00ff */
[----:B------:R-:W-:Y:S04]  /*17de0*/  LOP3.LUT R156, R159, UR32, R156, 0x96, !PT ;  /* 0x000000209f9c7c12 */ /* 0x000fe8000f8e969c */
[----:B------:R-:W-:Y:S01]  /*17df0*/  LOP3.LUT R158, R137, UR31, R158, 0x96, !PT ;  /* 0x0000001f899e7c12 */ /* 0x000fe2000f8e969e */
[----:B------:R-:W-:Y:S01]  /*17e00*/  IMAD.WIDE.U32 R156, R156, -0x2daee0ad, RZ ;  /* 0xd2511f539c9c7825 */ /* 0x000fe200078e00ff */
[----:B------:R-:W-:Y:S03]  /*17e10*/  MUFU.EX2 R141, R230 ;  /* 0x000000e6008d7308 */ /* 0x000fe60000000800 */
[----:B------:R-:W-:Y:S01]  /*17e20*/  IMAD.WIDE.U32 R168, R158, -0x2daee0ad, RZ ;  /* 0xd2511f539ea87825 */ /* 0x000fe200078e00ff */
[----:B------:R-:W-:Y:S01]  /*17e30*/  LOP3.LUT R161, R157, UR7, R160, 0x96, !PT ;  /* 0x000000079da17c12 */ /* 0x000fe2000f8e96a0 */
[----:B------:R-:W-:Y:S01]  /*17e40*/  UMOV UR7, UR8 ;  /* 0x0000000800077c82 */ /* 0x000fe20008000000 */
[----:B------:R4:W4:Y:S01]  /*17e50*/  LDL.S16 R157, [R1+0x3c] ;  /* 0x00003c00019d7983 */ /* 0x0009220000100600 */
[----:B-1----:R-:W-:Y:S02]  /*17e60*/  F2FP.PACK_AB R172, R134, R151 ;  /* 0x0000009786ac723e */ /* 0x002fe400000000ff */
[----:B------:R-:W-:Y:S01]  /*17e70*/  LOP3.LUT R160, R169, UR4, R156, 0x96, !PT ;  /* 0x00000004a9a07c12 */ /* 0x000fe2000f8e969c */
[----:B------:R-:W-:Y:S01]  /*17e80*/  IMAD.WIDE.U32 R166, R161, -0x326172a9, RZ ;  /* 0xcd9e8d57a1a67825 */ /* 0x000fe200078e00ff */
[----:B------:R-:W1:Y:S03]  /*17e90*/  MUFU.EX2 R137, R232 ;  /* 0x000000e800897308 */ /* 0x000e660000000800 */
[----:B------:R-:W-:Y:S01]  /*17ea0*/  IMAD.WIDE.U32 R160, R160, -0x326172a9, RZ ;  /* 0xcd9e8d57a0a07825 */ /* 0x000fe200078e00ff */
[----:B------:R-:W-:Y:S03]  /*17eb0*/  LOP3.LUT R214, R167, UR5, R136, 0x96, !PT ;  /* 0x00000005a7d67c12 */ /* 0x000fe6000f8e9688 */
[----:B------:R-:W-:Y:S01]  /*17ec0*/  FADD.FTZ R136, R180, R163 ;  /* 0x000000a3b4887221 */ /* 0x000fe20000010000 */
[C---:B--2---:R-:W-:Y:S01]  /*17ed0*/  F2FP.PACK_AB R180, R145.reuse, R180 ;  /* 0x000000b491b4723e */ /* 0x044fe200000000ff */
[----:B------:R-:W-:Y:S04]  /*17ee0*/  IMAD.WIDE.U32 R214, R214, -0x2daee0ad, RZ ;  /* 0xd2511f53d6d67825 */ /* 0x000fe800078e00ff */
[----:B------:R-:W-:Y:S01]  /*17ef0*/  FADD.FTZ R155, R145, R136 ;  /* 0x00000088919b7221 */ /* 0x000fe20000010000 */
[----:B------:R-:W-:Y:S01]  /*17f00*/  LOP3.LUT R136, R161, UR20, R166, 0x96, !PT ;  /* 0x00000014a1887c12 */ /* 0x000fe2000f8e96a6 */
[----:B------:R-:W-:Y:S04]  /*17f10*/  FADD.FTZ R145, R151, R162 ;  /* 0x000000a297917221 */ /* 0x000fe80000010000 */
[----:B------:R-:W-:Y:S01]  /*17f20*/  FADD.FTZ R145, R134, R145 ;  /* 0x0000009186917221 */ /* 0x000fe20000010000 */
[----:B------:R-:W-:Y:S04]  /*17f30*/  LOP3.LUT R134, R136, 0xff, RZ, 0xc0, !PT ;  /* 0x000000ff88867812 */ /* 0x000fe800078ec0ff */
[----:B------:R-:W-:Y:S01]  /*17f40*/  ISETP.GE.U32.AND P0, PT, R224, R134, PT ;  /* 0x00000086e000720c */ /* 0x000fe20003f06070 */
[----:B------:R2:W-:Y:S01]  /*17f50*/  STL [R1+0x8c], R145 ;  /* 0x00008c9101007387 */ /* 0x0005e20000100800 */
[C---:B------:R-:W-:Y:S02]  /*17f60*/  PRMT R134, R2.reuse, 0x7632, R134 ;  /* 0x0000763202867816 */ /* 0x040fe40000000086 */
[----:B-1----:R-:W-:Y:S02]  /*17f70*/  F2FP.PACK_AB R167, R137, R141 ;  /* 0x0000008d89a7723e */ /* 0x002fe400000000ff */
[----:B------:R-:W-:Y:S01]  /*17f80*/  PRMT R158, R2, 0x5410, R134 ;  /* 0x00005410029e7816 */ /* 0x000fe20000000086 */
[----:B--2---:R-:W-:Y:S04]  /*17f90*/  FADD.FTZ R145, R141, R155 ;  /* 0x0000009b8d917221 */ /* 0x004fe80000010000 */
[----:B------:R-:W-:Y:S02]  /*17fa0*/  FADD.FTZ R137, R137, R145 ;  /* 0x0000009189897221 */ /* 0x000fe40000010000 */
[----:B-----5:R-:W-:Y:S05]  /*17fb0*/  @!P0 HADD2 R170, -R2.H0_H0, -RZ.H0_H0 ;  /* 0xa00000ff02aa8230 */ /* 0x020fea0000000900 */
[----:B------:R-:W-:Y:S01]  /*17fc0*/  PRMT R165, R170, 0x7610, R165 ;  /* 0x00007610aaa57816 */ /* 0x000fe200000000a5 */
[----:B------:R1:W-:Y:S03]  /*17fd0*/  @!P0 STL.S16 [R1+0x48], R170 ;  /* 0x000048aa01008387 */ /* 0x0003e60000100600 */
[----:B------:R-:W-:Y:S01]  /*17fe0*/  @!P0 PRMT R2, R165, 0x5410, RZ ;  /* 0x00005410a5028816 */ /* 0x000fe200000000ff */
[----:B------:R2:W-:Y:S04]  /*17ff0*/  STL [R1+0x88], R137 ;  /* 0x0000888901007387 */ /* 0x0005e80000100800 */
[----:B------:R5:W-:Y:S04]  /*18000*/  STG.E.U16 [R210.64+0x40], R2 ;  /* 0x00004002d2007986 */ /* 0x000be8000c101516 */
[----:B------:R4:W3:Y:S04]  /*18010*/  LDL.S16 R173, [R1+0x28] ;  /* 0x0000280001ad7983 */ /* 0x0008e80000100600 */
[----:B------:R3:W3:Y:S04]  /*18020*/  LDL.S16 R171, [R1+0x24] ;  /* 0x0000240001ab7983 */ /* 0x0006e80000100600 */
[----:B------:R3:W3:Y:S04]  /*18030*/  LDL.S16 R165, [R1+0x1c] ;  /* 0x00001c0001a57983 */ /* 0x0006e80000100600 */
[----:B-1----:R1:W3:Y:S01]  /*18040*/  LDL.S16 R170, [R1+0x20] ;  /* 0x0000200001aa7983 */ /* 0x0022e20000100600 */
[----:B--2---:R-:W-:Y:S04]  /*18050*/  LOP3.LUT R137, R160, 0xff, RZ, 0xc0, !PT ;  /* 0x000000ffa0897812 */ /* 0x004fe800078ec0ff */
[----:B------:R-:W-:Y:S02]  /*18060*/  ISETP.GE.U32.AND P2, PT, R224, R137, PT ;  /* 0x00000089e000720c */ /* 0x000fe40003f46070 */
[----:B-----5:R-:W-:Y:S04]  /*18070*/  LOP3.LUT R2, R136, 0xffff, RZ, 0xc0, !PT ;  /* 0x0000ffff88027812 */ /* 0x020fe800078ec0ff */
        /* <DEDUP_REMOVED lines=9> */
[----:B----4-:R-:W-:Y:S01]  /*18110*/  @!P1 HADD2 R175, -R134.H0_H0, -RZ.H0_H0 ;  /* 0xa00000ff86af9230 */ /* 0x010fe20000000900 */
[----:B------:R-:W-:Y:S04]  /*18120*/  LOP3.LUT R136, R160, 0xffff, RZ, 0xc0, !PT ;  /* 0x0000ffffa0887812 */ /* 0x000fe800078ec0ff */
[----:B------:R-:W-:Y:S01]  /*18130*/  PRMT R163, R175, 0x7610, R163 ;  /* 0x00007610afa37816 */ /* 0x000fe200000000a3 */
[----:B------:R-:W-:Y:S01]  /*18140*/  @!P1 STL.S16 [R1+0x40], R175 ;  /* 0x000040af01009387 */ /* 0x000fe20000100600 */
[--C-:B------:R-:W-:Y:S02]  /*18150*/  SHF.R.U32.HI R137, RZ, 0x8, R136.reuse ;  /* 0x00000008ff897819 */ /* 0x100fe40000011688 */
[----:B------:R-:W-:Y:S01]  /*18160*/  @!P1 PRMT R134, R163, 0x5410, RZ ;  /* 0x00005410a3869816 */ /* 0x000fe200000000ff */
[----:B------:R-:W-:Y:S01]  /*18170*/  @!P0 HADD2 R157, -R2.H0_H0, -RZ.H0_H0 ;  /* 0xa00000ff029d8230 */ /* 0x000fe20000000900 */
[----:B------:R1:W2:Y:S01]  /*18180*/  LDL.S16 R163, [R1+0x2c] ;  /* 0x00002c0001a37983 */ /* 0x0002a20000100600 */
[----:B------:R-:W-:Y:S02]  /*18190*/  PRMT R136, R164, 0x7632, R136 ;  /* 0x00007632a4887816 */ /* 0x000fe40000000088 */
[----:B------:R-:W-:Y:S01]  /*181a0*/  LOP3.LUT R137, R137, 0xffff, RZ, 0xc0, !PT ;  /* 0x0000ffff89897812 */ /* 0x000fe200078ec0ff */
[----:B------:R4:W-:Y:S01]  /*181b0*/  @!P0 STL.S16 [R1+0x3c], R157 ;  /* 0x00003c9d01008387 */ /* 0x0009e20000100600 */
[----:B------:R-:W-:Y:S02]  /*181c0*/  PRMT R141, R157, 0x7610, R141 ;  /* 0x000076109d8d7816 */ /* 0x000fe4000000008d */
[----:B------:R-:W-:Y:S01]  /*181d0*/  ISETP.GE.U32.AND P6, PT, R224, R137, PT ;  /* 0x00000089e000720c */ /* 0x000fe20003fc6070 */
[----:B------:R5:W-:Y:S01]  /*181e0*/  STG.E.U16 [R210.64+0x42], R134 ;  /* 0x00004286d2007986 */ /* 0x000be2000c101516 */
[----:B------:R-:W-:Y:S02]  /*181f0*/  SHF.R.U32.HI R137, RZ, 0x18, R160 ;  /* 0x00000018ff897819 */ /* 0x000fe400000116a0 */
[----:B----4-:R-:W-:Y:S02]  /*18200*/  PRMT R157, R2, 0x5410, R136 ;  /* 0x00005410029d7816 */ /* 0x010fe40000000088 */
[----:B------:R-:W-:Y:S02]  /*18210*/  @!P0 PRMT R2, R141, 0x5410, RZ ;  /* 0x000054108d028816 */ /* 0x000fe400000000ff */
[----:B------:R1:W4:Y:S01]  /*18220*/  LDL.S16 R141, [R1+0x18] ;  /* 0x00001800018d7983 */ /* 0x0003220000100600 */
[----:B------:R-:W-:Y:S02]  /*18230*/  ISETP.GE.U32.AND P0, PT, R224, R137, PT ;  /* 0x00000089e000720c */ /* 0x000fe40003f06070 */
[----:B-----5:R-:W-:Y:S01]  /*18240*/  SHF.R.U32.HI R134, RZ, 0x10, R160 ;  /* 0x00000010ff867819 */ /* 0x020fe200000116a0 */
[----:B------:R5:W-:Y:S03]  /*18250*/  STG.E.U16 [R212.64+0x40], R2 ;  /* 0x00004002d4007986 */ /* 0x000be6000c101516 */
[----:B------:R-:W-:Y:S04]  /*18260*/  LOP3.LUT R134, R134, 0xff, RZ, 0xc0, !PT ;  /* 0x000000ff86867812 */ /* 0x000fe800078ec0ff */
[----:B------:R-:W-:Y:S02]  /*18270*/  ISETP.GE.U32.AND P1, PT, R224, R134, PT ;  /* 0x00000086e000720c */ /* 0x000fe40003f26070 */
[----:B------:R-:W-:Y:S02]  /*18280*/  PRMT R134, R135, 0x7632, R134 ;  /* 0x0000763287867816 */ /* 0x000fe40000000086 */
[----:B-----5:R-:W-:Y:S01]  /*18290*/  PRMT R2, R3, 0x7632, R2 ;  /* 0x0000763203027816 */ /* 0x020fe20000000002 */
[----:B---3--:R-:W-:Y:S04]  /*182a0*/  @!P2 HADD2 R173, -R3.H0_H0, -RZ.H0_H0 ;  /* 0xa00000ff03ada230 */ /* 0x008fe80000000900 */
[----:B------:R-:W-:Y:S01]  /*182b0*/  @!P6 HADD2 R171, -R2.H0_H0, -RZ.H0_H0 ;  /* 0xa00000ff02abe230 */ /* 0x000fe20000000900 */
[----:B------:R-:W-:Y:S01]  /*182c0*/  PRMT R162, R173, 0x7610, R162 ;  /* 0x00007610ada27816 */ /* 0x000fe200000000a2 */
[----:B------:R3:W-:Y:S01]  /*182d0*/  @!P2 STL.S16 [R1+0x28], R173 ;  /* 0x000028ad0100a387 */ /* 0x0007e20000100600 */
[----:B------:R-:W-:Y:S02]  /*182e0*/  @!P0 HADD2 R165, -R134.H0_H0, -RZ.H0_H0 ;  /* 0xa00000ff86a58230 */ /* 0x000fe40000000900 */
[----:B------:R-:W-:Y:S01]  /*182f0*/  PRMT R159, R171, 0x7610, R159 ;  /* 0x00007610ab9f7816 */ /* 0x000fe2000000009f */
[----:B------:R-:W-:Y:S01]  /*18300*/  @!P6 STL.S16 [R1+0x24], R171 ;  /* 0x000024ab0100e387 */ /* 0x000fe20000100600 */
[----:B------:R-:W-:Y:S01]  /*18310*/  @!P1 HADD2 R170, -R135.H0_H0, -RZ.H0_H0 ;  /* 0xa00000ff87aa9230 */ /* 0x000fe20000000900 */
[----:B------:R-:W-:Y:S04]  /*18320*/  PRMT R137, R165, 0x7610, R137 ;  /* 0x00007610a5897816 */ /* 0x000fe80000000089 */
[----:B------:R-:W-:Y:S01]  /*18330*/  @!P1 STL.S16 [R1+0x20], R170 ;  /* 0x000020aa01009387 */ /* 0x000fe20000100600 */
[----:B------:R-:W-:Y:S03]  /*18340*/  PRMT R145, R170, 0x7610, R145 ;  /* 0x00007610aa917816 */ /* 0x000fe60000000091 */
[----:B------:R5:W-:Y:S01]  /*18350*/  @!P0 STL.S16 [R1+0x1c], R165 ;  /* 0x00001ca501008387 */ /* 0x000be20000100600 */
[----:B---3--:R-:W-:Y:S02]  /*18360*/  PRMT R173, R174, 0x7054, R174 ;  /* 0x00007054aead7816 */ /* 0x008fe400000000ae */
[----:B-----5:R-:W-:Y:S01]  /*18370*/  LOP3.LUT R165, R215, UR19, R168, 0x96, !PT ;  /* 0x00000013d7a57c12 */ /* 0x020fe2000f8e96a8 */
[----:B--2---:R-:W-:Y:S05]  /*18380*/  @!P3 HADD2 R163, -R136.H0_H0, -RZ.H0_H0 ;  /* 0xa00000ff88a3b230 */ /* 0x004fea0000000900 */
[----:B------:R-:W-:Y:S01]  /*18390*/  PRMT R156, R163, 0x7610, R156 ;  /* 0x00007610a39c7816 */ /* 0x000fe2000000009c */
[----:B------:R-:W-:Y:S03]  /*183a0*/  @!P3 STL.S16 [R1+0x2c], R163 ;  /* 0x00002ca30100b387 */ /* 0x000fe60000100600 */
[----:B------:R-:W-:Y:S02]  /*183b0*/  @!P3 PRMT R136, R156, 0x5410, RZ ;  /* 0x000054109c88b816 */ /* 0x000fe400000000ff */
[----:B------:R-:W-:Y:S02]  /*183c0*/  PRMT R156, R3, 0x5410, R2 ;  /* 0x00005410039c7816 */ /* 0x000fe40000000002 */
[----:B------:R-:W-:Y:S01]  /*183d0*/  @!P2 PRMT R3, R162, 0x5410, RZ ;  /* 0x00005410a203a816 */ /* 0x000fe200000000ff */
[----:B------:R-:W-:Y:S01]  /*183e0*/  STG.E.U16 [R212.64+0x42], R136 ;  /* 0x00004288d4007986 */ /* 0x000fe2000c101516 */
[----:B------:R-:W-:Y:S02]  /*183f0*/  @!P6 PRMT R2, R159, 0x5410, RZ ;  /* 0x000054109f02e816 */ /* 0x000fe400000000ff */
[----:B------:R-:W-:Y:S01]  /*18400*/  ISETP.NE.AND P3, PT, R234, RZ, PT ;  /* 0x000000ffea00720c */ /* 0x000fe20003f65270 */
[----:B------:R2:W-:Y:S01]  /*18410*/  STG.E.U16 [R210.64+0x50], R3 ;  /* 0x00005003d2007986 */ /* 0x0005e2000c101516 */
[----:B------:R-:W-:Y:S03]  /*18420*/  ISETP.NE.AND P2, PT, R235, RZ, PT ;  /* 0x000000ffeb00720c */ /* 0x000fe60003f45270 */
[----:B------:R3:W-:Y:S01]  /*18430*/  STG.E.U16 [R210.64+0x52], R2 ;  /* 0x00005202d2007986 */ /* 0x0007e2000c101516 */
[----:B--2---:R-:W-:Y:S02]  /*18440*/  PRMT R3, R135, 0x5410, R134 ;  /* 0x0000541087037816 */ /* 0x004fe40000000086 */
[----:B------:R-:W-:Y:S02]  /*18450*/  @!P0 PRMT R134, R137, 0x5410, RZ ;  /* 0x0000541089868816 */ /* 0x000fe400000000ff */
[----:B---3--:R-:W-:Y:S02]  /*18460*/  LOP3.LUT R2, R165, 0xff, RZ, 0xc0, !PT ;  /* 0x000000ffa5027812 */ /* 0x008fe400078ec0ff */
[----:B------:R-:W-:Y:S01]  /*18470*/  @!P1 PRMT R135, R145, 0x5410, RZ ;  /* 0x0000541091879816 */ /* 0x000fe200000000ff */
[----:B------:R2:W-:Y:S01]  /*18480*/  STG.E.U16 [R212.64+0x52], R134 ;  /* 0x00005286d4007986 */ /* 0x0005e2000c101516 */
[----:B------:R-:W-:Y:S02]  /*18490*/  ISETP.GE.U32.AND P0, PT, R224, R2, PT ;  /* 0x00000002e000720c */ /* 0x000fe40003f06070 */
[C---:B------:R-:W-:Y:S01]  /*184a0*/  PRMT R2, R0.reuse, 0x7632, R2 ;  /* 0x0000763200027816 */ /* 0x040fe20000000002 */
[----:B------:R-:W-:Y:S03]  /*184b0*/  STG.E.U16 [R212.64+0x50], R135 ;  /* 0x00005087d4007986 */ /* 0x000fe6000c101516 */
[----:B------:R-:W-:Y:S07]  /*184c0*/  PRMT R164, R0, 0x5410, R2 ;  /* 0x0000541000a47816 */ /* 0x000fee0000000002 */
[----:B----4-:R-:W-:Y:S05]  /*184d0*/  @!P0 HADD2 R141, -R0.H0_H0, -RZ.H0_H0 ;  /* 0xa00000ff008d8230 */ /* 0x010fea0000000900 */
[----:B------:R-:W-:Y:S04]  /*184e0*/  @!P0 STL.S16 [R1+0x18], R141 ;  /* 0x0000188d01008387 */ /* 0x000fe80000100600 */
[----:B------:R1:W3:Y:S01]  /*184f0*/  LDL.S16 R162, [R1+0x8] ;  /* 0x0000080001a27983 */ /* 0x0002e20000100600 */
[----:B--2---:R-:W-:Y:S04]  /*18500*/  PRMT R134, R141, 0x7610, R134 ;  /* 0x000076108d867816 */ /* 0x004fe80000000086 */
[----:B------:R-:W-:Y:S05]  /*18510*/  @!P0 PRMT R0, R134, 0x5410, RZ ;  /* 0x0000541086008816 */ /* 0x000fea00000000ff */
[----:B------:R2:W-:Y:S02]  /*18520*/  STG.E.U16 [R210.64+0x60], R0 ;  /* 0x00006000d2007986 */ /* 0x0005e4000c101516 */
[----:B--2---:R-:W-:Y:S04]  /*18530*/  LOP3.LUT R0, R165, 0xffff, RZ, 0xc0, !PT ;  /* 0x0000ffffa5007812 */ /* 0x004fe800078ec0ff */
[----:B------:R-:W-:Y:S02]  /*18540*/  SHF.R.U32.HI R135, RZ, 0x8, R0 ;  /* 0x00000008ff877819 */ /* 0x000fe40000011600 */
[----:B------:R-:W-:Y:S02]  /*18550*/  LOP3.LUT R0, R143, UR20, R150, 0x96, !PT ;  /* 0x000000148f007c12 */ /* 0x000fe4000f8e9696 */
[----:B------:R-:W-:Y:S02]  /*18560*/  LOP3.LUT R135, R135, 0xffff, RZ, 0xc0, !PT ;  /* 0x0000ffff87877812 */ /* 0x000fe400078ec0ff */
[----:B------:R-:W-:Y:S02]  /*18570*/  LOP3.LUT R134, R0, 0xffff, RZ, 0xc0, !PT ;  /* 0x0000ffff00867812 */ /* 0x000fe400078ec0ff */
[----:B------:R-:W-:Y:S02]  /*18580*/  ISETP.GE.U32.AND P0, PT, R224, R135, PT ;  /* 0x00000087e000720c */ /* 0x000fe40003f06070 */
[----:B------:R-:W-:Y:S02]  /*18590*/  LOP3.LUT R135, R0, 0xff, RZ, 0xc0, !PT ;  /* 0x000000ff00877812 */ /* 0x000fe400078ec0ff */
[----:B------:R-:W-:Y:S04]  /*185a0*/  SHF.R.U32.HI R134, RZ, 0x8, R134 ;  /* 0x00000008ff867819 */ /* 0x000fe80000011686 */
[----:B------:R-:W-:Y:S02]  /*185b0*/  PRMT R136, R135, 0x5410, R134 ;  /* 0x0000541087887816 */ /* 0x000fe40000000086 */
[--C-:B------:R-:W-:Y:S02]  /*185c0*/  SHF.R.U32.HI R135, RZ, 0x10, R0.reuse ;  /* 0x00000010ff877819 */ /* 0x100fe40000011600 */
[----:B------:R-:W-:Y:S01]  /*185d0*/  SHF.R.U32.HI R134, RZ, 0x18, R0 ;  /* 0x00000018ff867819 */ /* 0x000fe20000011600 */
[--C-:B------:R-:W-:Y:S01]  /*185e0*/  HSET2.LE.AND R136, R136, R173.reuse, PT ;  /* 0x000000ad88887233 */ /* 0x100fe20003803000 */
[----:B------:R-:W-:Y:S02]  /*185f0*/  LOP3.LUT R0, R135, 0xff, RZ, 0xc0, !PT ;  /* 0x000000ff87007812 */ /* 0x000fe400078ec0ff */
[----:B------:R-:W-:Y:S02]  /*18600*/  SHF.R.U32.HI R135, RZ, 0x10, R148 ;  /* 0x00000010ff877819 */ /* 0x000fe40000011694 */
[----:B------:R-:W-:Y:S02]  /*18610*/  PRMT R137, R0, 0x5410, R134 ;  /* 0x0000541000897816 */ /* 0x000fe40000000086 */
[C---:B------:R-:W-:Y:S02]  /*18620*/  LOP3.LUT R0, R142.reuse, 0xffff, RZ, 0xc0, !PT ;  /* 0x0000ffff8e007812 */ /* 0x040fe400078ec0ff */
[----:B------:R-:W-:Y:S01]  /*18630*/  LOP3.LUT R134, R142, 0xff, RZ, 0xc0, !PT ;  /* 0x000000ff8e867812 */ /* 0x000fe200078ec0ff */
[--C-:B------:R-:W-:Y:S01]  /*18640*/  HSET2.LE.AND R137, R137, R173.reuse, PT ;  /* 0x000000ad89897233 */ /* 0x100fe20003803000 */
[----:B------:R-:W-:Y:S02]  /*18650*/  SHF.R.U32.HI R0, RZ, 0x8, R0 ;  /* 0x00000008ff007819 */ /* 0x000fe40000011600 */
[----:B------:R-:W-:Y:S02]  /*18660*/  LOP3.LUT R136, R136, R138, RZ, 0xc0, !PT ;  /* 0x0000008a88887212 */ /* 0x000fe400078ec0ff */
[----:B------:R-:W-:Y:S02]  /*18670*/  PRMT R134, R134, 0x5410, R0 ;  /* 0x0000541086867816 */ /* 0x000fe40000000000 */
[--C-:B------:R-:W-:Y:S02]  /*18680*/  SHF.R.U32.HI R0, RZ, 0x10, R142.reuse ;  /* 0x00000010ff007819 */ /* 0x100fe4000001168e */
[----:B------:R-:W-:Y:S01]  /*18690*/  SHF.R.U32.HI R142, RZ, 0x18, R142 ;  /* 0x00000018ff8e7819 */ /* 0x000fe2000001168e */
[--C-:B------:R-:W-:Y:S01]  /*186a0*/  HSET2.LE.AND R138, R134, R173.reuse, PT ;  /* 0x000000ad868a7233 */ /* 0x100fe20003803000 */
[----:B------:R-:W-:Y:S02]  /*186b0*/  LOP3.LUT R0, R0, 0xff, RZ, 0xc0, !PT ;  /* 0x000000ff00007812 */ /* 0x000fe400078ec0ff */
[----:B------:R-:W-:Y:S02]  /*186c0*/  LOP3.LUT R137, R137, R140, RZ, 0xc0, !PT ;  /* 0x0000008c89897212 */ /* 0x000fe400078ec0ff */
[----:B------:R-:W-:Y:S02]  /*186d0*/  PRMT R0, R0, 0x5410, R142 ;  /* 0x0000541000007816 */ /* 0x000fe4000000008e */
[----:B------:R-:W2:Y:S01]  /*186e0*/  LDSM.16.MT88.4 R140, [R182+0x10000] ;  /* 0x01000000b68c783b */ /* 0x000ea20000004200 */
[----:B------:R-:W-:Y:S02]  /*186f0*/  LOP3.LUT R138, R138, R139, RZ, 0xc0, !PT ;  /* 0x0000008b8a8a7212 */ /* 0x000fe400078ec0ff */
[--C-:B------:R-:W-:Y:S01]  /*18700*/  HSET2.LE.AND R139, R0, R173.reuse, PT ;  /* 0x000000ad008b7233 */ /* 0x100fe20003803000 */
[C---:B------:R-:W-:Y:S02]  /*18710*/  LOP3.LUT R134, R148.reuse, 0xffff, RZ, 0xc0, !PT ;  /* 0x0000ffff94867812 */ /* 0x040fe400078ec0ff */
[----:B------:R-:W-:Y:S02]  /*18720*/  LOP3.LUT R0, R148, 0xff, RZ, 0xc0, !PT ;  /* 0x000000ff94007812 */ /* 0x000fe400078ec0ff */
[----:B------:R-:W-:Y:S02]  /*18730*/  LOP3.LUT R139, R139, R144, RZ, 0xc0, !PT ;  /* 0x000000908b8b7212 */ /* 0x000fe400078ec0ff */
[----:B------:R-:W-:Y:S02]  /*18740*/  SHF.R.U32.HI R148, RZ, 0x18, R148 ;  /* 0x00000018ff947819 */ /* 0x000fe40000011694 */
[----:B------:R-:W-:Y:S04]  /*18750*/  SHF.R.U32.HI R134, RZ, 0x8, R134 ;  /* 0x00000008ff867819 */ /* 0x000fe80000011686 */
[----:B------:R-:W-:Y:S02]  /*18760*/  PRMT R159, R0, 0x5410, R134 ;  /* 0x00005410009f7816 */ /* 0x000fe40000000086 */
[----:B------:R-:W-:Y:S02]  /*18770*/  LOP3.LUT R0, R135, 0xff, RZ, 0xc0, !PT ;  /* 0x000000ff87007812 */ /* 0x000fe400078ec0ff */
[----:B------:R-:W-:Y:S02]  /*18780*/  SHF.R.U32.HI R135, RZ, 0x10, R154 ;  /* 0x00000010ff877819 */ /* 0x000fe4000001169a */
[----:B------:R-:W-:Y:S02]  /*18790*/  PRMT R155, R0, 0x5410, R148 ;  /* 0x00005410009b7816 */ /* 0x000fe40000000094 */
[----:B------:R-:W-:Y:S01]  /*187a0*/  LDSM.16.MT88.4 R148, [R182+0x10800] ;  /* 0x01080000b694783b */ /* 0x000fe20000004200 */
[C---:B------:R-:W-:Y:S04]  /*187b0*/  LOP3.LUT R0, R154.reuse, 0xffff, RZ, 0xc0, !PT ;  /* 0x0000ffff9a007812 */ /* 0x040fe800078ec0ff */
[----:B------:R-:W-:Y:S02]  /*187c0*/  SHF.R.U32.HI R134, RZ, 0x8, R0 ;  /* 0x00000008ff867819 */ /* 0x000fe40000011600 */
[----:B------:R-:W-:Y:S02]  /*187d0*/  LOP3.LUT R0, R135, 0xff, RZ, 0xc0, !PT ;  /* 0x000000ff87007812 */ /* 0x000fe400078ec0ff */
[----:B------:R-:W-:Y:S01]  /*187e0*/  SHF.R.U32.HI R135, RZ, 0x10, R160 ;  /* 0x00000010ff877819 */ /* 0x000fe200000116a0 */
        /* <DEDUP_REMOVED lines=11> */
[----:B------:R-:W2:Y:S03]  /*188a0*/  LDSM.16.MT88.4 R140, [R182+0x12000] ;  /* 0x01200000b68c783b */ /* 0x000ea60000004200 */
[----:B---3--:R-:W-:Y:S05]  /*188b0*/  @!P0 HADD2 R162, -R2.H0_H0, -RZ.H0_H0 ;  /* 0xa00000ff02a28230 */ /* 0x008fea0000000900 */
[----:B------:R-:W-:Y:S04]  /*188c0*/  @!P0 STL.S16 [R1+0x8], R162 ;  /* 0x000008a201008387 */ /* 0x000fe80000100600 */
[----:B------:R1:W3:Y:S04]  /*188d0*/  LDL.S16 R226, [R1+0x14] ;  /* 0x0000140001e27983 */ /* 0x0002e80000100600 */
[----:B------:R1:W4:Y:S04]  /*188e0*/  LDL.S16 R225, [R1+0x10] ;  /* 0x0000100001e17983 */ /* 0x0003280000100600 */
[----:B------:R1:W5:Y:S04]  /*188f0*/  LDL.S16 R223, [R1+0xc] ;  /* 0x00000c0001df7983 */ /* 0x0003680000100600 */
[----:B------:R1:W3:Y:S04]  /*18900*/  LDL.S16 R222, [R1+0x4] ;  /* 0x0000040001de7983 */ /* 0x0002e80000100600 */
[----:B------:R1:W3:Y:S01]  /*18910*/  LDL.S16 R221, [R1] ;  /* 0x0000000001dd7983 */ /* 0x0002e20000100600 */
        /* <DEDUP_REMOVED lines=34> */
[----:B------:R-:W-:Y:S02]  /*18b40*/  PRMT R134, R140, 0x5410, R134 ;  /* 0x000054108c867816 */ /* 0x000fe40000000086 */
[----:B------:R-:W2:Y:S01]  /*18b50*/  LDSM.16.MT88.4 R140, [R184+0x16000] ;  /* 0x01600000b88c783b */ /* 0x000ea20000004200 */
[----:B------:R-:W-:Y:S02]  /*18b60*/  PRMT R0, R0, 0x5410, R154 ;  /* 0x0000541000007816 */ /* 0x000fe4000000009a */
[--C-:B------:R-:W-:Y:S03]  /*18b70*/  HSET2.LE.AND R144, R134, R173.reuse, PT ;  /* 0x000000ad86907233 */ /* 0x100fe60003803000 */
[--C-:B------:R-:W-:Y:S01]  /*18b80*/  HSET2.LE.AND R145, R0, R173.reuse, PT ;  /* 0x000000ad00917233 */ /* 0x100fe20003803000 */
[----:B------:R-:W-:Y:S02]  /*18b90*/  LOP3.LUT R0, R161, UR20, R166, 0x96, !PT ;  /* 0x00000014a1007c12 */ /* 0x000fe4000f8e96a6 */
[----:B------:R-:W-:Y:S01]  /*18ba0*/  LOP3.LUT R144, R144, R147, RZ, 0xc0, !PT ;  /* 0x0000009390907212 */ /* 0x000fe200078ec0ff */
[--C-:B------:R-:W-:Y:S01]  /*18bb0*/  HSET2.LE.AND R147, R155, R173.reuse, PT ;  /* 0x000000ad9b937233 */ /* 0x100fe20003803000 */
[----:B------:R-:W-:Y:S01]  /*18bc0*/  LOP3.LUT R145, R145, R146, RZ, 0xc0, !PT ;  /* 0x0000009291917212 */ /* 0x000fe200078ec0ff */
[--C-:B------:R-:W-:Y:S01]  /*18bd0*/  HSET2.LE.AND R146, R159, R173.reuse, PT ;  /* 0x000000ad9f927233 */ /* 0x100fe20003803000 */
[----:B------:R-:W-:Y:S02]  /*18be0*/  LOP3.LUT R134, R160, 0xffff, RZ, 0xc0, !PT ;  /* 0x0000ffffa0867812 */ /* 0x000fe400078ec0ff */
[----:B------:R-:W-:Y:S02]  /*18bf0*/  LOP3.LUT R147, R147, R153, RZ, 0xc0, !PT ;  /* 0x0000009993937212 */ /* 0x000fe400078ec0ff */
[----:B------:R-:W-:Y:S02]  /*18c00*/  LOP3.LUT R146, R146, R152, RZ, 0xc0, !PT ;  /* 0x0000009892927212 */ /* 0x000fe400078ec0ff */
[----:B------:R-:W-:Y:S02]  /*18c10*/  LOP3.LUT R152, R160, 0xff, RZ, 0xc0, !PT ;  /* 0x000000ffa0987812 */ /* 0x000fe400078ec0ff */
[----:B------:R-:W-:Y:S01]  /*18c20*/  SHF.R.U32.HI R160, RZ, 0x18, R160 ;  /* 0x00000018ffa07819 */ /* 0x000fe200000116a0 */
[C---:B--2---:R-:W-:Y:S08]  /*18c30*/  HMMA.16816.F32 R124, R136.reuse, R140, R124 ;  /* 0x0000008c887c723c */ /* 0x044ff0000000187c */
[----:B------:R-:W-:Y:S01]  /*18c40*/  HMMA.16816.F32 R128, R136, R142, R128 ;  /* 0x0000008e8880723c */ /* 0x000fe20000001880 */
[----:B------:R-:W2:Y:S07]  /*18c50*/  LDSM.16.MT88.4 R136, [R183+0x10800] ;  /* 0x01080000b788783b */ /* 0x000eae0000004200 */
[C---:B------:R-:W-:Y:S01]  /*18c60*/  HMMA.16816.F32 R4, R144.reuse, R148, R4 ;  /* 0x000000949004723c */ /* 0x040fe20000001804 */
[----:B------:R-:W1:Y:S07]  /*18c70*/  LDSM.16.MT88.4 R140, [R185+0x10800] ;  /* 0x01080000b98c783b */ /* 0x000e6e0000004200 */
        /* <DEDUP_REMOVED lines=38> */
[C---:B--2---:R-:W-:Y:S07]  /*18ee0*/  HMMA.16816.F32 R108, R144.reuse, R136, R108 ;  /* 0x00000088906c723c */ /* 0x044fee000000186c */
[--C-:B------:R-:W-:Y:S01]  /*18ef0*/  SHF.R.U32.HI R136, RZ, 0x10, R0.reuse ;  /* 0x00000010ff887819 */ /* 0x100fe20000011600 */
[C---:B------:R-:W-:Y:S01]  /*18f00*/  HMMA.16816.F32 R112, R144.reuse, R138, R112 ;  /* 0x0000008a9070723c */ /* 0x040fe20000001870 */
[----:B------:R-:W-:Y:S03]  /*18f10*/  LOP3.LUT R137, R135, 0xff, RZ, 0xc0, !PT ;  /* 0x000000ff87897812 */ /* 0x000fe600078ec0ff */
[----:B------:R-:W-:Y:S03]  /*18f20*/  SHF.R.U32.HI R135, RZ, 0x18, R0 ;  /* 0x00000018ff877819 */ /* 0x000fe60000011600 */
[----:B------:R-:W-:Y:S01]  /*18f30*/  SHF.R.U32.HI R139, RZ, 0x8, R134 ;  /* 0x00000008ff8b7819 */ /* 0x000fe20000011686 */
[C---:B-1----:R-:W-:Y:S01]  /*18f40*/  HMMA.16816.F32 R116, R144.reuse, R140, R116 ;  /* 0x0000008c9074723c */ /* 0x042fe20000001874 */
[----:B------:R-:W-:Y:S03]  /*18f50*/  LOP3.LUT R138, R0, 0xff, RZ, 0xc0, !PT ;  /* 0x000000ff008a7812 */ /* 0x000fe600078ec0ff */
[----:B------:R-:W-:Y:S02]  /*18f60*/  PRMT R159, R152, 0x5410, R139 ;  /* 0x00005410989f7816 */ /* 0x000fe4000000008b */
[----:B------:R-:W-:Y:S01]  /*18f70*/  LDSM.16.MT88.4 R152, [R184+0x11000] ;  /* 0x01100000b898783b */ /* 0x000fe20000004200 */
[----:B------:R-:W-:Y:S01]  /*18f80*/  PRMT R139, R137, 0x5410, R160 ;  /* 0x00005410898b7816 */ /* 0x000fe200000000a0 */
[C---:B------:R-:W-:Y:S01]  /*18f90*/  HMMA.16816.F32 R120, R144.reuse, R142, R120 ;  /* 0x0000008e9078723c */ /* 0x040fe20000001878 */
[----:B------:R-:W-:Y:S03]  /*18fa0*/  LOP3.LUT R134, R0, 0xffff, RZ, 0xc0, !PT ;  /* 0x0000ffff00867812 */ /* 0x000fe600078ec0ff */
[--C-:B------:R-:W-:Y:S01]  /*18fb0*/  HSET2.LE.AND R139, R139, R173.reuse, PT ;  /* 0x000000ad8b8b7233 */ /* 0x100fe20003803000 */
[----:B------:R-:W-:Y:S01]  /*18fc0*/  LOP3.LUT R0, R136, 0xff, RZ, 0xc0, !PT ;  /* 0x000000ff88007812 */ /* 0x000fe200078ec0ff */
[----:B------:R-:W1:Y:S01]  /*18fd0*/  LDSM.16.MT88.4 R140, [R182+0x11000] ;  /* 0x01100000b68c783b */ /* 0x000e620000004200 */
[----:B------:R-:W-:Y:S01]  /*18fe0*/  SHF.R.U32.HI R134, RZ, 0x8, R134 ;  /* 0x00000008ff867819 */ /* 0x000fe20000011686 */
[C---:B---3--:R-:W-:Y:S01]  /*18ff0*/  HMMA.16816.F32 R124, R144.reuse, R148, R124 ;  /* 0x00000094907c723c */ /* 0x048fe2000000187c */
[----:B------:R-:W-:Y:S03]  /*19000*/  PRMT R0, R0, 0x5410, R135 ;  /* 0x0000541000007816 */ /* 0x000fe60000000087 */
[----:B------:R-:W-:Y:S01]  /*19010*/  PRMT R134, R138, 0x5410, R134 ;  /* 0x000054108a867816 */ /* 0x000fe20000000086 */
[--C-:B------:R-:W-:Y:S01]  /*19020*/  HSET2.LE.AND R138, R159, R173.reuse, PT ;  /* 0x000000ad9f8a7233 */ /* 0x100fe20003803000 */
[----:B------:R-:W-:Y:S01]  /*19030*/  LOP3.LUT R139, R139, R3, RZ, 0xc0, !PT ;  /* 0x000000038b8b7212 */ /* 0x000fe200078ec0ff */
[--C-:B------:R-:W-:Y:S01]  /*19040*/  HSET2.LE.AND R137, R0, R173.reuse, PT ;  /* 0x000000ad00897233 */ /* 0x100fe20003803000 */
[----:B------:R-:W-:Y:S01]  /*19050*/  HMMA.16816.F32 R128, R144, R150, R128 ;  /* 0x000000969080723c */ /* 0x000fe20000001880 */
[----:B------:R-:W2:Y:S03]  /*19060*/  LDSM.16.MT88.4 R144, [R183+0x11000] ;  /* 0x01100000b790783b */ /* 0x000ea60000004200 */
[--C-:B------:R-:W-:Y:S01]  /*19070*/  HSET2.LE.AND R136, R134, R173.reuse, PT ;  /* 0x000000ad86887233 */ /* 0x100fe20003803000 */
[----:B------:R-:W-:Y:S02]  /*19080*/  LOP3.LUT R137, R137, R157, RZ, 0xc0, !PT ;  /* 0x0000009d89897212 */ /* 0x000fe400078ec0ff */
[----:B------:R-:W-:Y:S02]  /*19090*/  LOP3.LUT R138, R138, R156, RZ, 0xc0, !PT ;  /* 0x0000009c8a8a7212 */ /* 0x000fe400078ec0ff */
[----:B------:R-:W3:Y:S03]  /*190a0*/  LDSM.16.MT88.4 R148, [R185+0x11000] ;  /* 0x01100000b994783b */ /* 0x000ee60000004200 */
[----:B------:R-:W-:Y:S02]  /*190b0*/  LOP3.LUT R136, R136, R158, RZ, 0xc0, !PT ;  /* 0x0000009e88887212 */ /* 0x000fe400078ec0ff */
[----:B------:R-:W-:Y:S02]  /*190c0*/  LOP3.LUT R0, R214, 0xffff, RZ, 0xc0, !PT ;  /* 0x0000ffffd6007812 */ /* 0x000fe400078ec0ff */
[----:B------:R-:W-:Y:S01]  /*190d0*/  SHF.R.U32.HI R135, RZ, 0x18, R214 ;  /* 0x00000018ff877819 */ /* 0x000fe200000116d6 */
[----:B------:R-:W-:Y:S01]  /*190e0*/  LDSM.16.MT88.4 R156, [R185+0x13000] ;  /* 0x01300000b99c783b */ /* 0x000fe20000004200 */
[----:B------:R-:W-:Y:S02]  /*190f0*/  SHF.R.U32.HI R134, RZ, 0x8, R0 ;  /* 0x00000008ff867819 */ /* 0x000fe40000011600 */
[----:B------:R-:W-:Y:S02]  /*19100*/  LOP3.LUT R0, R215, UR19, R168, 0x96, !PT ;  /* 0x00000013d7007c12 */ /* 0x000fe4000f8e96a8 */
[----:B------:R-:W-:Y:S04]  /*19110*/  SHF.R.U32.HI R3, RZ, 0x10, R214 ;  /* 0x00000010ff037819 */ /* 0x000fe800000116d6 */
[----:B------:R-:W-:Y:S01]  /*19120*/  LOP3.LUT R3, R3, 0xff, RZ, 0xc0, !PT ;  /* 0x000000ff03037812 */ /* 0x000fe200078ec0ff */
[C---:B-1----:R-:W-:Y:S03]  /*19130*/  HMMA.16816.F32 R4, R136.reuse, R140, R4 ;  /* 0x0000008c8804723c */ /* 0x042fe60000001804 */
[----:B------:R-:W-:Y:S02]  /*19140*/  PRMT R171, R3, 0x5410, R135 ;  /* 0x0000541003ab7816 */ /* 0x000fe40000000087 */
[--C-:B------:R-:W-:Y:S02]  /*19150*/  SHF.R.U32.HI R3, RZ, 0x10, R0.reuse ;  /* 0x00000010ff037819 */ /* 0x100fe40000011600 */
[----:B------:R-:W-:Y:S01]  /*19160*/  SHF.R.U32.HI R135, RZ, 0x18, R0 ;  /* 0x00000018ff877819 */ /* 0x000fe20000011600 */
[--C-:B------:R-:W-:Y:S01]  /*19170*/  HSET2.LE.AND R171, R171, R173.reuse, PT ;  /* 0x000000adabab7233 */ /* 0x100fe20003803000 */
[----:B------:R-:W-:Y:S01]  /*19180*/  LOP3.LUT R3, R3, 0xff, RZ, 0xc0, !PT ;  /* 0x000000ff03037812 */ /* 0x000fe200078ec0ff */
[C---:B------:R-:W-:Y:S01]  /*19190*/  HMMA.16816.F32 R8, R136.reuse, R142, R8 ;  /* 0x0000008e8808723c */ /* 0x040fe20000001808 */
[----:B------:R-:W1:Y:S02]  /*191a0*/  LDSM.16.MT88.4 R140, [R182+0x13000] ;  /* 0x01300000b68c783b */ /* 0x000e640000004200 */
[--C-:B------:R-:W-:Y:S02]  /*191b0*/  PRMT R169, R3, 0x5410, R135.reuse ;  /* 0x0000541003a97816 */ /* 0x100fe40000000087 */
[----:B------:R-:W-:Y:S03]  /*191c0*/  PRMT R135, R180, 0x7632, R135 ;  /* 0x00007632b4877816 */ /* 0x000fe60000000087 */
[C---:B--2---:R-:W-:Y:S01]  /*191d0*/  HMMA.16816.F32 R12, R136.reuse, R144, R12 ;  /* 0x00000090880c723c */ /* 0x044fe2000000180c */
[--C-:B------:R-:W-:Y:S03]  /*191e0*/  HSET2.LE.AND R169, R169, R173.reuse, PT ;  /* 0x000000ada9a97233 */ /* 0x100fe60003803000 */
[----:B------:R-:W-:Y:S04]  /*191f0*/  PRMT R3, R167, 0x7632, R3 ;  /* 0x00007632a7037816 */ /* 0x000fe80000000003 */
        /* <DEDUP_REMOVED lines=29> */
[C---:B---3--:R-:W-:Y:S07]  /*193d0*/  HMMA.16816.F32 R92, R136.reuse, R148, R92 ;  /* 0x00000094885c723c */ /* 0x048fee000000185c */
[----:B------:R-:W-:Y:S01]  /*193e0*/  PRMT R149, R162, 0x7610, R149 ;  /* 0x00007610a2957816 */ /* 0x000fe20000000095 */
[C---:B------:R-:W-:Y:S01]  /*193f0*/  HMMA.16816.F32 R96, R136.reuse, R150, R96 ;  /* 0x000000968860723c */ /* 0x040fe20000001860 */
[----:B------:R-:W3:Y:S03]  /*19400*/  LDSM.16.MT88.4 R160, [R182+0x11800] ;  /* 0x01180000b6a0783b */ /* 0x000ee60000004200 */
[----:B------:R-:W-:Y:S02]  /*19410*/  @!P0 PRMT R2, R149, 0x5410, RZ ;  /* 0x0000541095028816 */ /* 0x000fe400000000ff */
[--C-:B------:R-:W-:Y:S02]  /*19420*/  SHF.R.U32.HI R149, RZ, 0x18, R165.reuse ;  /* 0x00000018ff957819 */ /* 0x100fe400000116a5 */
[C---:B------:R-:W-:Y:S01]  /*19430*/  HMMA.16816.F32 R100, R136.reuse, R156, R100 ;  /* 0x0000009c8864723c */ /* 0x040fe20000001864 */
[----:B------:R1:W-:Y:S01]  /*19440*/  STG.E.U16 [R210.64+0x62], R2 ;  /* 0x00006202d2007986 */ /* 0x0003e2000c101516 */
[----:B------:R-:W-:Y:S02]  /*19450*/  ISETP.GE.U32.AND P6, PT, R224, R149, PT ;  /* 0x00000095e000720c */ /* 0x000fe40003fc6070 */
[----:B------:R-:W-:Y:S04]  /*19460*/  LOP3.LUT R148, R214, 0xff, RZ, 0xc0, !PT ;  /* 0x000000ffd6947812 */ /* 0x000fe800078ec0ff */
[C---:B------:R-:W-:Y:S01]  /*19470*/  HMMA.16816.F32 R104, R136.reuse, R158, R104 ;  /* 0x0000009e8868723c */ /* 0x040fe20000001868 */
[----:B------:R-:W-:Y:S03]  /*19480*/  PRMT R170, R148, 0x5410, R134 ;  /* 0x0000541094aa7816 */ /* 0x000fe60000000086 */
[C---:B------:R-:W-:Y:S02]  /*19490*/  LOP3.LUT R148, R0.reuse, 0xff, RZ, 0xc0, !PT ;  /* 0x000000ff00947812 */ /* 0x040fe400078ec0ff */
[--C-:B------:R-:W-:Y:S01]  /*194a0*/  HSET2.LE.AND R170, R170, R173.reuse, PT ;  /* 0x000000adaaaa7233 */ /* 0x100fe20003803000 */
[----:B------:R-:W-:Y:S01]  /*194b0*/  SHF.R.U32.HI R134, RZ, 0x10, R165 ;  /* 0x00000010ff867819 */ /* 0x000fe200000116a5 */
[C---:B----4-:R-:W-:Y:S01]  /*194c0*/  HMMA.16816.F32 R108, R136.reuse, R152, R108 ;  /* 0x00000098886c723c */ /* 0x050fe2000000186c */
[----:B------:R-:W-:Y:S07]  /*194d0*/  @!P6 HADD2 R225, -R135.H0_H0, -RZ.H0_H0 ;  /* 0xa00000ff87e1e230 */ /* 0x000fee0000000900 */
[C---:B------:R-:W-:Y:S01]  /*194e0*/  HMMA.16816.F32 R112, R136.reuse, R154, R112 ;  /* 0x0000009a8870723c */ /* 0x040fe20000001870 */
[----:B------:R-:W4:Y:S03]  /*194f0*/  LDSM.16.MT88.4 R152, [R183+0x11800] ;  /* 0x01180000b798783b */ /* 0x000f260000004200 */
[----:B-1----:R-:W-:Y:S02]  /*19500*/  LOP3.LUT R2, R0, 0xffff, RZ, 0xc0, !PT ;  /* 0x0000ffff00027812 */ /* 0x002fe400078ec0ff */
[----:B------:R-:W-:Y:S02]  /*19510*/  LOP3.LUT R0, R134, 0xff, RZ, 0xc0, !PT ;  /* 0x000000ff86007812 */ /* 0x000fe400078ec0ff */
[C---:B------:R-:W-:Y:S01]  /*19520*/  HMMA.16816.F32 R116, R136.reuse, R140, R116 ;  /* 0x0000008c8874723c */ /* 0x040fe20000001874 */
[----:B------:R-:W-:Y:S02]  /*19530*/  PRMT R134, R167, 0x7610, R134 ;  /* 0x00007610a7867816 */ /* 0x000fe40000000086 */
[----:B------:R-:W-:Y:S02]  /*19540*/  ISETP.GE.U32.AND P1, PT, R224, R0, PT ;  /* 0x00000000e000720c */ /* 0x000fe40003f26070 */
[----:B------:R-:W-:Y:S02]  /*19550*/  PRMT R0, R172, 0x7632, R0 ;  /* 0x00007632ac007816 */ /* 0x000fe40000000000 */
[----:B------:R-:W-:Y:S01]  /*19560*/  PRMT R140, R180, 0x5410, R135 ;  /* 0x00005410b48c7816 */ /* 0x000fe20000000087 */
[C---:B------:R-:W-:Y:S01]  /*19570*/  HMMA.16816.F32 R120, R136.reuse, R142, R120 ;  /* 0x0000008e8878723c */ /* 0x040fe20000001878 */
[----:B------:R-:W-:Y:S03]  /*19580*/  SHF.R.U32.HI R2, RZ, 0x8, R2 ;  /* 0x00000008ff027819 */ /* 0x000fe60000011602 */
[----:B------:R-:W-:Y:S02]  /*19590*/  LOP3.LUT R169, R169, R140, RZ, 0xc0, !PT ;  /* 0x0000008ca9a97212 */ /* 0x000fe400078ec0ff */
[----:B------:R-:W-:Y:S02]  /*195a0*/  PRMT R2, R148, 0x5410, R2 ;  /* 0x0000541094027816 */ /* 0x000fe40000000002 */
[C---:B--2---:R-:W-:Y:S01]  /*195b0*/  HMMA.16816.F32 R124, R136.reuse, R144, R124 ;  /* 0x00000090887c723c */ /* 0x044fe2000000187c */
[----:B------:R-:W-:Y:S03]  /*195c0*/  @!P1 HADD2 R226, -R180.H0_H0, -RZ.H0_H0 ;  /* 0xa00000ffb4e29230 */ /* 0x000fe60000000900 */
[----:B------:R-:W-:Y:S01]  /*195d0*/  HSET2.LE.AND R168, R2, R173, PT ;  /* 0x000000ad02a87233 */ /* 0x000fe20003803000 */
[----:B------:R-:W-:Y:S01]  /*195e0*/  PRMT R2, R172, 0x7610, R2 ;  /* 0x00007610ac027816 */ /* 0x000fe20000000002 */
[----:B------:R-:W-:Y:S02]  /*195f0*/  @!P1 STL.S16 [R1+0x14], R226 ;  /* 0x000014e201009387 */ /* 0x000fe40000100600 */
[----:B------:R-:W-:Y:S01]  /*19600*/  HMMA.16816.F32 R128, R136, R146, R128 ;  /* 0x000000928880723c */ /* 0x000fe20000001880 */
[----:B------:R-:W-:Y:S01]  /*19610*/  PRMT R140, R2, 0x5410, R0 ;  /* 0x00005410028c7816 */ /* 0x000fe20000000000 */
[----:B------:R-:W-:Y:S02]  /*19620*/  LDSM.16.MT88.4 R172, [R184+0x11800] ;  /* 0x01180000b8ac783b */ /* 0x000fe40000004200 */
[----:B------:R-:W-:Y:S02]  /*19630*/  LOP3.LUT R168, R168, R164, RZ, 0xc0, !PT ;  /* 0x000000a4a8a87212 */ /* 0x000fe400078ec0ff */
[----:B------:R-:W-:Y:S02]  /*19640*/  LOP3.LUT R170, R170, R140, RZ, 0xc0, !PT ;  /* 0x0000008caaaa7212 */ /* 0x000fe400078ec0ff */
[----:B------:R-:W-:Y:S02]  /*19650*/  PRMT R136, R134, 0x5410, R3 ;  /* 0x0000541086887816 */ /* 0x000fe40000000003 */
[----:B------:R-:W1:Y:S02]  /*19660*/  LDSM.16.MT88.4 R140, [R185+0x11800] ;  /* 0x01180000b98c783b */ /* 0x000e640000004200 */
[----:B------:R-:W-:Y:S06]  /*19670*/  LOP3.LUT R171, R171, R136, RZ, 0xc0, !PT ;  /* 0x00000088abab7212 */ /* 0x000fec00078ec0ff */
[----:B------:R-:W-:Y:S01]  /*19680*/  @!P6 STL.S16 [R1+0x10], R225 ;  /* 0x000010e10100e387 */ /* 0x000fe20000100600 */
[C---:B---3--:R-:W-:Y:S03]  /*19690*/  HMMA.16816.F32 R164, R168.reuse, R160, R4 ;  /* 0x000000a0a8a4723c */ /* 0x048fe60000001804 */
[----:B------:R-:W2:Y:S05]  /*196a0*/  LDSM.16.MT88.4 R4, [R183+0x13800] ;  /* 0x01380000b704783b */ /* 0x000eaa0000004200 */
[C---:B------:R-:W-:Y:S03]  /*196b0*/  HMMA.16816.F32 R160, R168.reuse, R162, R8 ;  /* 0x000000a2a8a0723c */ /* 0x040fe60000001808 */
[----:B------:R-:W3:Y:S05]  /*196c0*/  LDSM.16.MT88.4 R8, [R185+0x13800] ;  /* 0x01380000b908783b */ /* 0x000eea0000004200 */
[C---:B----4-:R-:W-:Y:S03]  /*196d0*/  HMMA.16816.F32 R156, R168.reuse, R152, R12 ;  /* 0x00000098a89c723c */ /* 0x050fe6000000180c */
[----:B------:R-:W4:Y:S05]  /*196e0*/  LDSM.16.MT88.4 R12, [R184+0x13800] ;  /* 0x01380000b80c783b */ /* 0x000f2a0000004200 */
[C---:B------:R-:W-:Y:S03]  /*196f0*/  HMMA.16816.F32 R152, R168.reuse, R154, R16 ;  /* 0x0000009aa898723c */ /* 0x040fe60000001810 */
[----:B------:R-:W2:Y:S05]  /*19700*/  LDSM.16.MT88.4 R16, [R182+0x15800] ;  /* 0x01580000b610783b */ /* 0x000eaa0000004200 */
[C---:B-1----:R-:W-:Y:S03]  /*19710*/  HMMA.16816.F32 R148, R168.reuse, R140, R20 ;  /* 0x0000008ca894723c */ /* 0x042fe60000001814 */
[----:B------:R-:W1:Y:S05]  /*19720*/  LDSM.16.MT88.4 R20, [R183+0x15800] ;  /* 0x01580000b714783b */ /* 0x000e6a0000004200 */
[C---:B------:R-:W-:Y:S03]  /*19730*/  HMMA.16816.F32 R144, R168.reuse, R142, R24 ;  /* 0x0000008ea890723c */ /* 0x040fe60000001818 */
[----:B------:R-:W-:Y:S05]  /*19740*/  LDSM.16.MT88.4 R24, [R184+0x15800] ;  /* 0x01580000b818783b */ /* 0x000fea0000004200 */
[C---:B------:R-:W-:Y:S08]  /*19750*/  HMMA.16816.F32 R140, R168.reuse, R172, R28 ;  /* 0x000000aca88c723c */ /* 0x040ff0000000181c */
[C---:B------:R-:W-:Y:S08]  /*19760*/  HMMA.16816.F32 R136, R168.reuse, R174, R32 ;  /* 0x000000aea888723c */ /* 0x040ff00000001820 */
        /* <DEDUP_REMOVED lines=11> */
[C---:B------:R-:W-:Y:S08]  /*19820*/  HMMA.16816.F32 R68, R168.reuse, R16, R68 ;  /* 0x00000010a844723c */ /* 0x040ff00000001844 */
[C---:B------:R-:W-:Y:S01]  /*19830*/  HMMA.16816.F32 R72, R168.reuse, R18, R72 ;  /* 0x00000012a848723c */ /* 0x040fe20000001848 */
[----:B------:R-:W-:Y:S07]  /*19840*/  LDSM.16.MT88.4 R16, [R184+0x17800] ;  /* 0x01780000b810783b */ /* 0x000fee0000004200 */
[C---:B-1----:R-:W-:Y:S07]  /*19850*/  HMMA.16816.F32 R76, R168.reuse, R20, R76 ;  /* 0x00000014a84c723c */ /* 0x042fee000000184c */
[----:B------:R-:W-:Y:S01]  /*19860*/  LOP3.LUT R20, R214, 0xff, RZ, 0xc0, !PT ;  /* 0x000000ffd6147812 */ /* 0x000fe200078ec0ff */
[C---:B------:R-:W-:Y:S01]  /*19870*/  HMMA.16816.F32 R80, R168.reuse, R22, R80 ;  /* 0x00000016a850723c */ /* 0x040fe20000001850 */
[----:B------:R-:W-:Y:S02]  /*19880*/  SHF.R.U32.HI R21, RZ, 0x10, R214 ;  /* 0x00000010ff157819 */ /* 0x000fe400000116d6 */
[----:B------:R-:W-:Y:S02]  /*19890*/  ISETP.GE.U32.AND P0, PT, R224, R20, PT ;  /* 0x00000014e000720c */ /* 0x000fe40003f06070 */
[----:B------:R-:W-:Y:S02]  /*198a0*/  LOP3.LUT R20, R214, 0xffff, RZ, 0xc0, !PT ;  /* 0x0000ffffd6147812 */ /* 0x000fe400078ec0ff */
[----:B------:R-:W-:Y:S01]  /*198b0*/  PRMT R22, R225, 0x7610, R22 ;  /* 0x00007610e1167816 */ /* 0x000fe20000000016 */
[C---:B--2---:R-:W-:Y:S01]  /*198c0*/  HMMA.16816.F32 R84, R168.reuse, R4, R84 ;  /* 0x00000004a854723c */ /* 0x044fe20000001854 */
[----:B------:R-:W-:Y:S03]  /*198d0*/  PRMT R23, R226, 0x7610, R23 ;  /* 0x00007610e2177816 */ /* 0x000fe60000000017 */
[----:B------:R-:W-:Y:S02]  /*198e0*/  @!P6 PRMT R135, R22, 0x5410, RZ ;  /* 0x000054101687e816 */ /* 0x000fe400000000ff */
[----:B------:R-:W-:Y:S02]  /*198f0*/  @!P1 PRMT R180, R23, 0x5410, RZ ;  /* 0x0000541017b49816 */ /* 0x000fe400000000ff */
[C---:B------:R-:W-:Y:S01]  /*19900*/  HMMA.16816.F32 R88, R168.reuse, R6, R88 ;  /* 0x00000006a858723c */ /* 0x040fe20000001858 */
[----:B------:R-:W1:Y:S03]  /*19910*/  LDSM.16.MT88.4 R4, [R183+0x17800] ;  /* 0x01780000b704783b */ /* 0x000e660000004200 */
[----:B-----5:R-:W-:Y:S01]  /*19920*/  @!P0 HADD2 R223, -R2.H0_H0, -RZ.H0_H0 ;  /* 0xa00000ff02df8230 */ /* 0x020fe20000000900 */
[----:B------:R-:W-:Y:S02]  /*19930*/  SHF.R.U32.HI R20, RZ, 0x8, R20 ;  /* 0x00000008ff147819 */ /* 0x000fe40000011614 */
[----:B------:R-:W-:Y:S01]  /*19940*/  SHF.R.U32.HI R214, RZ, 0x18, R214 ;  /* 0x00000018ffd67819 */ /* 0x000fe200000116d6 */
[C---:B------:R-:W-:Y:S01]  /*19950*/  HMMA.16816.F32 R92, R168.reuse, R24, R92 ;  /* 0x00000018a85c723c */ /* 0x040fe2000000185c */
[----:B------:R-:W-:Y:S04]  /*19960*/  @!P0 STL.S16 [R1+0xc], R223 ;  /* 0x00000cdf01008387 */ /* 0x000fe80000100600 */
[----:B------:R-:W-:Y:S03]  /*19970*/  STG.E.U16 [R212.64+0x60], R180 ;  /* 0x000060b4d4007986 */ /* 0x000fe6000c101516 */
[C---:B------:R-:W-:Y:S01]  /*19980*/  HMMA.16816.F32 R96, R168.reuse, R26, R96 ;  /* 0x0000001aa860723c */ /* 0x040fe20000001860 */
[----:B------:R-:W-:Y:S07]  /*19990*/  STG.E.U16 [R212.64+0x62], R135 ;  /* 0x00006287d4007986 */ /* 0x000fee000c101516 */
[C---:B---3--:R-:W-:Y:S07]  /*199a0*/  HMMA.16816.F32 R100, R168.reuse, R8, R100 ;  /* 0x00000008a864723c */ /* 0x048fee0000001864 */
[----:B------:R-:W-:Y:S01]  /*199b0*/  LOP3.LUT R8, R20, 0xffff, RZ, 0xc0, !PT ;  /* 0x0000ffff14087812 */ /* 0x000fe200078ec0ff */
[C---:B------:R-:W-:Y:S01]  /*199c0*/  HMMA.16816.F32 R104, R168.reuse, R10, R104 ;  /* 0x0000000aa868723c */ /* 0x040fe20000001868 */
[----:B------:R-:W-:Y:S02]  /*199d0*/  LOP3.LUT R9, R21, 0xff, RZ, 0xc0, !PT ;  /* 0x000000ff15097812 */ /* 0x000fe400078ec0ff */
[C---:B------:R-:W-:Y:S02]  /*199e0*/  ISETP.GE.U32.AND P6, PT, R224.reuse, R8, PT ;  /* 0x00000008e000720c */ /* 0x040fe40003fc6070 */
[C---:B------:R-:W-:Y:S02]  /*199f0*/  ISETP.GE.U32.AND P1, PT, R224.reuse, R9, PT ;  /* 0x00000009e000720c */ /* 0x040fe40003f26070 */
[----:B------:R-:W-:Y:S01]  /*19a00*/  PRMT R21, R223, 0x7610, R21 ;  /* 0x00007610df157816 */ /* 0x000fe20000000015 */
[C---:B-1----:R-:W-:Y:S04]  /*19a10*/  HMMA.16816.F32 R108, R168.reuse, R4, R108 ;  /* 0x00000004a86c723c */ /* 0x042fe8000000186c */
[----:B------:R-:W-:Y:S02]  /*19a20*/  @!P0 PRMT R2, R21, 0x5410, RZ ;  /* 0x0000541015028816 */ /* 0x000fe400000000ff */
[----:B------:R-:W-:Y:S02]  /*19a30*/  ISETP.GE.U32.AND P0, PT, R224, R214, PT ;  /* 0x000000d6e000720c */ /* 0x000fe40003f06070 */
[----:B------:R-:W-:Y:S01]  /*19a40*/  @!P6 HADD2 R222, -R0.H0_H0, -RZ.H0_H0 ;  /* 0xa00000ff00dee230 */ /* 0x000fe20000000900 */
[C---:B------:R-:W-:Y:S01]  /*19a50*/  HMMA.16816.F32 R112, R168.reuse, R6, R112 ;  /* 0x00000006a870723c */ /* 0x040fe20000001870 */
[----:B------:R1:W-:Y:S02]  /*19a60*/  STG.E.U16 [R210.64+0x70], R2 ;  /* 0x00007002d2007986 */ /* 0x0003e4000c101516 */
[----:B------:R-:W-:Y:S02]  /*19a70*/  @!P1 HADD2 R221, -R134.H0_H0, -RZ.H0_H0 ;  /* 0xa00000ff86dd9230 */ /* 0x000fe40000000900 */
[----:B------:R-:W-:Y:S01]  /*19a80*/  @!P6 STL.S16 [R1+0x4], R222 ;  /* 0x000004de0100e387 */ /* 0x000fe20000100600 */
[----:B------:R-:W-:Y:S02]  /*19a90*/  PRMT R5, R222, 0x7610, R5 ;  /* 0x00007610de057816 */ /* 0x000fe40000000005 */
[C---:B------:R-:W-:Y:S01]  /*19aa0*/  HMMA.16816.F32 R116, R168.reuse, R12, R116 ;  /* 0x0000000ca874723c */ /* 0x040fe20000001874 */
[----:B------:R-:W-:Y:S03]  /*19ab0*/  @!P1 STL.S16 [R1], R221 ;  /* 0x000000dd01009387 */ /* 0x000fe60000100600 */
[----:B------:R-:W-:Y:S01]  /*19ac0*/  @!P0 HADD2 R252, -R3.H0_H0, -RZ.H0_H0 ;  /* 0xa00000ff03fc8230 */ /* 0x000fe20000000900 */
[----:B------:R-:W-:Y:S02]  /*19ad0*/  @!P6 PRMT R0, R5, 0x5410, RZ ;  /* 0x000054100500e816 */ /* 0x000fe400000000ff */
[----:B------:R-:W-:Y:S01]  /*19ae0*/  PRMT R4, R221, 0x7610, R4 ;  /* 0x00007610dd047816 */ /* 0x000fe20000000004 */
[C---:B------:R-:W-:Y:S01]  /*19af0*/  HMMA.16816.F32 R120, R168.reuse, R14, R120 ;  /* 0x0000000ea878723c */ /* 0x040fe20000001878 */
[----:B------:R-:W-:Y:S01]  /*19b00*/  @!P0 PRMT R3, R252, 0x5410, RZ ;  /* 0x00005410fc038816 */ /* 0x000fe200000000ff */
[----:B------:R2:W-:Y:S01]  /*19b10*/  STG.E.U16 [R210.64+0x72], R0 ;  /* 0x00007200d2007986 */ /* 0x0005e2000c101516 */
[----:B------:R-:W-:Y:S02]  /*19b20*/  PLOP3.LUT P0, PT, PT, PT, UP0, 0x80, 0x0 ;  /* 0x000000000000781c */ /* 0x000fe40003f0f008 */
[----:B------:R-:W-:Y:S01]  /*19b30*/  @!P1 PRMT R134, R4, 0x5410, RZ ;  /* 0x0000541004869816 */ /* 0x000fe200000000ff */
[----:B------:R3:W-:Y:S02]  /*19b40*/  STG.E.U16 [R212.64+0x72], R3 ;  /* 0x00007203d4007986 */ /* 0x0007e4000c101516 */
[C---:B------:R-:W-:Y:S02]  /*19b50*/  HMMA.16816.F32 R124, R168.reuse, R16, R124 ;  /* 0x00000010a87c723c */ /* 0x040fe4000000187c */
[----:B------:R4:W-:Y:S02]  /*19b60*/  STG.E.U16 [R212.64+0x70], R134 ;  /* 0x00007086d4007986 */ /* 0x0009e4000c101516 */
[----:B-1----:R-:W-:Y:S04]  /*19b70*/  IMAD.MOV.U32 R2, RZ, RZ, R133 ;  /* 0x000000ffff027224 */ /* 0x002fe800078e0085 */
[----:B------:R-:W-:Y:S01]  /*19b80*/  HMMA.16816.F32 R128, R168, R18, R128 ;  /* 0x00000012a880723c */ /* 0x000fe20000001880 */
[----:B--2---:R-:W-:Y:S04]  /*19b90*/  IADD3 R210, P1, R210, -0x80, RZ ;  /* 0xffffff80d2d27810 */ /* 0x004fe80007f3e0ff */
[----:B------:R-:W-:Y:S01]  /*19ba0*/  IADD3.X R211, R211, -0x1, RZ, P1, !PT ;  /* 0xffffffffd3d37810 */ /* 0x000fe20000ffe4ff */
[----:B---3--:R-:W-:Y:S01]  /*19bb0*/  IMAD.MOV.U32 R3, RZ, RZ, R132 ;  /* 0x000000ffff037224 */ /* 0x008fe200078e0084 */
[----:B----4-:R-:W-:-:S05]  /*19bc0*/  @P0 BRA `(.L_x_1230) ;  /* 0xffff9ae000000947 */ /* 0x010fca000383ffff */
.L_x_1229:
        /* <DEDUP_REMOVED lines=197> */
[C---:B------:R-:W-:Y:S01]  /*1a820*/  FMUL.FTZ R51, R0.reuse, R59 ;  /* 0x0000003b00337220 */ /* 0x040fe20000410000 */
[----:B------:R-:W-:Y:S01]  /*1a830*/  F2FP.PACK_AB R59, R5, R42 ;  /* 0x0000002a053b723e */ /* 0x000fe200000000ff */
[----:B------:R-:W-:Y:S01]  /*1a840*/  FMUL.FTZ R15, R0, R62 ;  /* 0x0000003e000f7220 */ /* 0x000fe20000410000 */
[----:B------:R-:W-:Y:S01]  /*1a850*/  ISETP.NE.U32.AND P0, PT, R2, 0x1, PT ;  /* 0x000000010200780c */ /* 0x000fe20003f05070 */
[C---:B------:R-:W-:Y:S01]  /*1a860*/  FMUL.FTZ R49, R0.reuse, R63 ;  /* 0x0000003f00317220 */ /* 0x040fe20000410000 */
[----:B------:R-:W-:Y:S01]  /*1a870*/  MOV R5, 0x20 ;  /* 0x0000002000057802 */ /* 0x000fe20000000f00 */
[C---:B------:R-:W-:Y:S01]  /*1a880*/  FMUL.FTZ R9, R0.reuse, R66 ;  /* 0x0000004200097220 */ /* 0x040fe20000410000 */
[----:B------:R-:W-:Y:S01]  /*1a890*/  F2FP.PACK_AB R66, R141, R165 ;  /* 0x000000a58d42723e */ /* 0x000fe200000000ff */
[C---:B------:R-:W-:Y:S01]  /*1a8a0*/  FMUL.FTZ R47, R0.reuse, R67 ;  /* 0x00000043002f7220 */ /* 0x040fe20000410000 */
        /* <DEDUP_REMOVED lines=137> */
[----:B------:R3:W-:Y:S01]  /*1b140*/  STS [R3+0x6400], R23 ;  /* 0x0064001703007388 */ /* 0x0007e20000000800 */
[----:B-1----:R-:W-:-:S03]  /*1b150*/  LOP3.LUT R0, R175, 0xffffffe0, RZ, 0xc0, !PT ;  /* 0xffffffe0af007812 */ /* 0x002fc600078ec0ff */
[----:B------:R-:W-:Y:S01]  /*1b160*/  STS [R7+0x6000], R22 ;  /* 0x0060001607007388 */ /* 0x000fe20000000800 */
[----:B------:R-:W-:-:S03]  /*1b170*/  IADD3 R0, R176, -R0, RZ ;  /* 0x80000000b0007210 */ /* 0x000fc60007ffe0ff */
[----:B------:R1:W-:Y:S01]  /*1b180*/  STS [R7+0x6400], R21 ;  /* 0x0064001507007388 */ /* 0x0003e20000000800 */
[----:B--2---:R-:W2:Y:S01]  /*1b190*/  @P4 MUFU.LG2 R2, R135 ;  /* 0x0000008700024308 */ /* 0x004ea20000000c00 */
[----:B------:R-:W-:Y:S02]  /*1b1a0*/  LOP3.LUT P0, RZ, R0, 0x3, RZ, 0xc0, !PT ;  /* 0x0000000300ff7812 */ /* 0x000fe4000780c0ff */
[----:B------:R-:W-:Y:S04]  /*1b1b0*/  STS [R8+0x6000], R20 ;  /* 0x0060001408007388 */ /* 0x000fe80000000800 */
[----:B------:R4:W-:Y:S04]  /*1b1c0*/  STS [R8+0x6400], R19 ;  /* 0x0064001308007388 */ /* 0x0009e80000000800 */
[----:B------:R4:W-:Y:S04]  /*1b1d0*/  STS [R6+0x6000], R18 ;  /* 0x0060001206007388 */ /* 0x0009e80000000800 */
[----:B------:R4:W-:Y:S01]  /*1b1e0*/  STS [R6+0x6400], R17 ;  /* 0x0064001106007388 */ /* 0x0009e20000000800 */
[----:B---3--:R-:W3:Y:S01]  /*1b1f0*/  @P3 MUFU.LG2 R3, R134 ;  /* 0x0000008600033308 */ /* 0x008ee20000000c00 */
[----:B--2---:R-:W-:-:S02]  /*1b200*/  @P4 FMUL.FTZ R2, R2, 0.69314718246459960938 ;  /* 0x3f31721802024820 */ /* 0x004fc40000410000 */
[----:B------:R2:W-:Y:S04]  /*1b210*/  STS [R5+0x6000], R16 ;  /* 0x0060001005007388 */ /* 0x0005e80000000800 */
[----:B------:R2:W-:Y:S01]  /*1b220*/  STS [R5+0x6400], R15 ;  /* 0x0064000f05007388 */ /* 0x0005e20000000800 */
[----:B-1----:R-:W-:Y:S01]  /*1b230*/  MOV R7, 0x7f800000 ;  /* 0x7f80000000077802 */ /* 0x002fe20000000f00 */
[----:B------:R-:W-:Y:S02]  /*1b240*/  @P4 FFMA.FTZ R7, R133, c[0x0][0x238], R2 ;  /* 0x00008e0085074a23 */ /* 0x000fe40000010002 */
[----:B------:R-:W-:Y:S01]  /*1b250*/  BAR.SYNC.DEFER_BLOCKING 0x0 ;  /* 0x0000000000007b1d */ /* 0x000fe20000010000 */
[----:B---3--:R-:W-:Y:S01]  /*1b260*/  @P3 FMUL.FTZ R0, R3, 0.69314718246459960938 ;  /* 0x3f31721803003820 */ /* 0x008fe20000410000 */
[----:B----4-:R-:W-:-:S03]  /*1b270*/  MOV R8, 0x7f800000 ;  /* 0x7f80000000087802 */ /* 0x010fc60000000f00 */
[----:B------:R-:W-:Y:S01]  /*1b280*/  @P3 FFMA.FTZ R8, R132, c[0x0][0x238], R0 ;  /* 0x00008e0084083a23 */ /* 0x000fe20000010000 */
[----:B-----5:R2:W1:Y:S04]  /*1b290*/  LDS.128 R28, [R208] ;  /* 0x00000000d01c7984 */ /* 0x0204680000000c00 */
        /* <DEDUP_REMOVED lines=16> */
[----:B---34-:R-:W3:Y:S01]  /*1b3a0*/  LDL.LU R178, [R1+0xdc] ;  /* 0x0000dc0001b27983 */ /* 0x018ee20000300800 */
[----:B------:R-:W-:Y:S01]  /*1b3b0*/  UIMAD UR6, UR9, -0x40, UR21 ;  /* 0xffffffc0090678a4 */ /* 0x000fe2000f8e0215 */
[----:B---3--:R-:W-:-:S05]  /*1b3c0*/  IADD3 R0, R178, 0x8, RZ ;  /* 0x00000008b2007810 */ /* 0x008fca0007ffe0ff */
[----:B------:R-:W-:Y:S02]  /*1b3d0*/  ISETP.GE.AND P3, PT, R178, UR6, PT ;  /* 0x00000006b2007c0c */ /* 0x000fe4000bf66270 */
[----:B------:R-:W-:-:S11]  /*1b3e0*/  ISETP.GE.AND P2, PT, R0, UR6, PT ;  /* 0x0000000600007c0c */ /* 0x000fd6000bf46270 */
[----:B------:R-:W-:Y:S02]  /*1b3f0*/  @!P3 IMAD R2, R178, UR14, RZ ;  /* 0x0000000eb202bc24 */ /* 0x000fe4000f8e02ff */
[----:B------:R-:W-:-:S03]  /*1b400*/  @!P2 IMAD R0, R0, UR14, RZ ;  /* 0x0000000e0000ac24 */ /* 0x000fc6000f8e02ff */
[----:B------:R-:W-:Y:S02]  /*1b410*/  @!P3 IADD3 R3, P1, R2, UR4, RZ ;  /* 0x000000040203bc10 */ /* 0x000fe4000ff3e0ff */
[----:B------:R-:W-:Y:S02]  /*1b420*/  @!P2 IADD3 R6, P0, R0, UR4, RZ ;  /* 0x000000040006ac10 */ /* 0x000fe4000ff1e0ff */
[----:B--2---:R-:W-:Y:S02]  /*1b430*/  @!P3 LEA.HI.X.SX32 R5, R2, UR5, 0x1, P1 ;  /* 0x000000050205bc11 */ /* 0x004fe400088f0eff */
[----:B------:R-:W-:Y:S02]  /*1b440*/  @!P2 LEA.HI.X.SX32 R0, R0, UR5, 0x1, P0 ;  /* 0x000000050000ac11 */ /* 0x000fe400080f0eff */
[----:B------:R-:W-:Y:S02]  /*1b450*/  @!P3 LEA R4, P1, R3, c[0x0][0x200], 0x2 ;  /* 0x000080000304ba11 */ /* 0x000fe400078210ff */
[----:B------:R-:W-:-:S02]  /*1b460*/  @!P2 LEA R2, P0, R6, c[0x0][0x200], 0x2 ;  /* 0x000080000602aa11 */ /* 0x000fc400078010ff */
[----:B------:R-:W-:Y:S02]  /*1b470*/  @!P3 LEA.HI.X R5, R3, c[0x0][0x204], R5, 0x2, P1 ;  /* 0x000081000305ba11 */ /* 0x000fe400008f1405 */
[----:B------:R-:W-:-:S03]  /*1b480*/  @!P2 LEA.HI.X R3, R6, c[0x0][0x204], R0, 0x2, P0 ;  /* 0x000081000603aa11 */ /* 0x000fc600000f1400 */
[----:B------:R2:W-:Y:S04]  /*1b490*/  @!P3 STG.E [R4.64], R7 ;  /* 0x000000070400b986 */ /* 0x0005e8000c101916 */
[----:B------:R2:W-:Y:S02]  /*1b4a0*/  @!P2 STG.E [R2.64], R8 ;  /* 0x000000080200a986 */ /* 0x0005e4000c101916 */
.L_x_1234:
[----:B---34-:R-:W-:Y:S05]  /*1b4b0*/  BSYNC B0 ;  /* 0x0000000000007941 */ /* 0x018fea0003800000 */
.L_x_1233:
[----:B------:R-:W3:Y:S04]  /*1b4c0*/  LDL.64 R82, [R1+0x98] ;  /* 0x0000980001527983 */ /* 0x000ee80000100a00 */
[----:B------:R4:W5:Y:S04]  /*1b4d0*/  LDL R80, [R1+0xac] ;  /* 0x0000ac0001507983 */ /* 0x0009680000100800 */
[----:B--2---:R4:W5:Y:S04]  /*1b4e0*/  LDL R15, [R1+0xa8] ;  /* 0x0000a800010f7983 */ /* 0x0049680000100800 */
[----:B------:R4:W5:Y:S01]  /*1b4f0*/  LDL R14, [R1+0xb0] ;  /* 0x0000b000010e7983 */ /* 0x0009620000100800 */
[----:B------:R-:W-:Y:S01]  /*1b500*/  LEA.HI R13, R177, R176, RZ, 0x3 ;  /* 0x000000b0b10d7211 */ /* 0x000fe200078f18ff */
[----:B------:R-:W-:Y:S01]  /*1b510*/  UIMAD UR9, UR9, -0x40, UR21 ;  /* 0xffffffc0090978a4 */ /* 0x000fe2000f8e0215 */
[----:B------:R-:W-:Y:S01]  /*1b520*/  BSSY B0, `(.L_x_1235) ;  /* 0x0000024000007945 */ /* 0x000fe20003800000 */
[----:B------:R-:W2:Y:S01]  /*1b530*/  S2R R0, SR_TID.X ;  /* 0x0000000000007919 */ /* 0x000ea20000002100 */
[----:B------:R-:W-:Y:S01]  /*1b540*/  SHF.R.S32.HI R3, RZ, 0x3, R13 ;  /* 0x00000003ff037819 */ /* 0x000fe2000001140d */
[----:B------:R-:W-:-:S02]  /*1b550*/  USHF.R.S32.HI UR6, URZ, 0x1f, UR10 ;  /* 0x0000001f3f067899 */ /* 0x000fc4000801140a */
[----:B------:R-:W1:Y:S01]  /*1b560*/  S2R R10, SR_CTAID.Z ;  /* 0x00000000000a7919 */ /* 0x000e620000002700 */
[----:B------:R-:W-:Y:S02]  /*1b570*/  ULDC.64 UR4, c[0x0][0x1f0] ;  /* 0x00007c0000047ab9 */ /* 0x000fe40000000a00 */
[----:B------:R-:W-:-:S04]  /*1b580*/  UIMAD UR4, UR6, UR4, URZ ;  /* 0x00000004060472a4 */ /* 0x000fc8000f8e023f */
[----:B------:R-:W-:Y:S01]  /*1b590*/  UIMAD UR4, UR10, UR5, UR4 ;  /* 0x000000050a0472a4 */ /* 0x000fe2000f8e0204 */
[----:B--2---:R-:W-:-:S04]  /*1b5a0*/  SHF.R.S32.HI R2, RZ, 0x1f, R0 ;  /* 0x0000001fff027819 */ /* 0x004fc80000011400 */
[----:B------:R-:W-:-:S04]  /*1b5b0*/  LEA.HI R2, R2, R0, RZ, 0x3 ;  /* 0x0000000002027211 */ /* 0x000fc800078f18ff */
[----:B------:R-:W-:Y:S02]  /*1b5c0*/  SHF.R.S32.HI R2, RZ, 0x3, R2 ;  /* 0x00000003ff027819 */ /* 0x000fe40000011402 */
[----:B---3--:R-:W-:Y:S02]  /*1b5d0*/  SHF.R.S32.HI R0, RZ, 0x1f, R82 ;  /* 0x0000001fff007819 */ /* 0x008fe40000011452 */
        /* <DEDUP_REMOVED lines=24> */
.L_x_1236:
[----:B----4-:R-:W-:Y:S05]  /*1b760*/  BSYNC B0 ;  /* 0x0000000000007941 */ /* 0x010fea0003800000 */
.L_x_1235:
        /* <DEDUP_REMOVED lines=22> */
.L_x_1238:
[----:B------:R-:W-:Y:S05]  /*1b8d0*/  BSYNC B0 ;  /* 0x0000000000007941 */ /* 0x000fea0003800000 */
.L_x_1237:
        /* <DEDUP_REMOVED lines=22> */
.L_x_1240:
[----:B------:R-:W-:Y:S05]  /*1ba40*/  BSYNC B0 ;  /* 0x0000000000007941 */ /* 0x000fea0003800000 */
.L_x_1239:
        /* <DEDUP_REMOVED lines=23> */
.L_x_1241:
        /* <DEDUP_REMOVED lines=12> */
.L_x_2048:


//--------------------- .text._ZN5flash16flash_fwd_kernelI23Flash_fwd_kernel_traitsILi256ELi64ELi64ELi4ELb0ELb0EN7cutlass6half_tE19Flash_kernel_traitsILi256ELi64ELi64ELi4ES3_EELb0ELb0ELb1ELb1ELb0ELb0ELb1ELb0EEEvNS_16Flash_fwd_paramsE --------------------------
	.section	.text._ZN5flash16flash_fwd_kernelI23Flash_fwd_kernel_traitsILi256ELi64ELi64ELi4ELb0ELb0EN7cutlass6half_tE19Flash_kernel_traitsILi256ELi64ELi64ELi4ES3_EELb0ELb0ELb1ELb1ELb0ELb0ELb1ELb0EEEvNS_16Flash_fwd_paramsE,"ax",@progbits
	.sectioninfo	@"SHI_REGISTERS=255"
	.align	128
        .global         _ZN5flash16flash_fwd_kernelI23Flash_fwd_kernel_traitsILi256ELi64ELi64ELi4ELb0ELb0EN7cutlass6half_tE19Flash_kernel_traitsILi256ELi64ELi64ELi4ES3_EELb0ELb0ELb1ELb1ELb0ELb0ELb1ELb0EEEvNS_16Flash_fwd_paramsE
        .type           _ZN5flash16flash_fwd_kernelI23Flash_fwd_kernel_traitsILi256ELi64ELi64ELi4ELb0ELb0EN7cutlass6half_tE19Flash_kernel_traitsILi256ELi64ELi64ELi4ES3_EELb0ELb0ELb1ELb1ELb0ELb0ELb1ELb0EEEvNS_16Flash_fwd_paramsE,@function
        .size           _ZN5flash16flash_fwd_kernelI23Flash_fwd_kernel_traitsILi256ELi64ELi64ELi4ELb0ELb0EN7cutlass6half_tE19Flash_kernel_traitsILi256ELi64ELi64ELi4ES3_EELb0ELb0ELb1ELb1ELb0ELb0ELb1ELb0EEEvNS_16Flash_fwd_paramsE,(.L_x_2049 - _ZN5flash16flash_fwd_kernelI23Flash_fwd_kernel_traitsILi256ELi64ELi64ELi4ELb0ELb0EN7cutlass6half_tE19Flash_kernel_traitsILi256ELi64ELi64ELi4ES3_EELb0ELb0ELb1ELb1ELb0ELb0ELb1ELb0EEEvNS_16Flash_fwd_paramsE)
        .other          _ZN5flash16flash_fwd_kernelI23Flash_fwd_kernel_traitsILi256ELi64ELi64ELi4ELb0ELb0EN7cutlass6half_tE19Flash_kernel_traitsILi256ELi64ELi64ELi4ES3_EELb0ELb0ELb1ELb1ELb0ELb0ELb1ELb0EEEvNS_16Flash_fwd_paramsE,@"STO_CUDA_ENTRY STV_DEFAULT"
_ZN5flash16flash_fwd_kernelI23Flash_fwd_kernel_traitsILi256ELi64ELi64ELi4ELb0ELb0EN7cutlass6half_tE19Flash_kernel_traitsILi256ELi64ELi64ELi4ES3_EELb0ELb0ELb1ELb1ELb0ELb0ELb1ELb0EEEvNS_16Flash_fwd_paramsE:
.text._ZN5flash16flash_fwd_kernelI23Flash_fwd_kernel_traitsILi256ELi64ELi64ELi4ELb0ELb0EN7cutlass6half_tE19Flash_kernel_traitsILi256ELi64ELi64ELi4ES3_EELb0ELb0ELb1ELb1ELb0ELb0ELb1ELb0EEEvNS_16Flash_fwd_paramsE:
        /* <DEDUP_REMOVED lines=30> */
[----:B------:R-:W4:Y:S01]  /*01e0*/  @P0 LDG.E R4, [R8.64] ;  /* 0x0000001608040981 */ /* 0x000f22000c1e1900 */
[----:B------:R-:W-:-:S06]  /*01f0*/  UIMAD.WIDE UR6, UR16, UR12, UR6 ;  /* 0x0000000c100672a5 */ /* 0x000fcc000f8e0206 */
[----:B------:R-:W-:Y:S02]  /*0200*/  IMAD.U32 R2, RZ, RZ, UR6 ;  /* 0x00000006ff027e24 */ /* 0x000fe4000f8e00ff */
        /* <DEDUP_REMOVED lines=24> */
.L_x_1242:
[----:B-1----:R-:W-:Y:S02]  /*0390*/  ULDC UR6, c[0x0][0x218] ;  /* 0x0000860000067ab9 */ /* 0x002fe40000000800 */
.L_x_1243:
        /* <DEDUP_REMOVED lines=124> */
.L_x_1246:
[----:B------:R-:W-:Y:S05]  /*0b60*/  BSYNC B0 ;  /* 0x0000000000007941 */ /* 0x000fea0003800000 */
.L_x_1245:
        /* <DEDUP_REMOVED lines=22> */
.L_x_1248:
[----:B------:R-:W-:Y:S05]  /*0cd0*/  BSYNC B0 ;  /* 0x0000000000007941 */ /* 0x000fea0003800000 */
.L_x_1247:
        /* <DEDUP_REMOVED lines=22> */
.L_x_1250:
[----:B------:R-:W-:Y:S05]  /*0e40*/  BSYNC B0 ;  /* 0x0000000000007941 */ /* 0x000fea0003800000 */
.L_x_1249:
        /* <DEDUP_REMOVED lines=21> */
.L_x_1252:
[----:B------:R-:W-:Y:S05]  /*0fa0*/  BSYNC B0 ;  /* 0x0000000000007941 */ /* 0x000fea0003800000 */
.L_x_1251:
        /* <DEDUP_REMOVED lines=35> */
.L_x_1244:
        /* <DEDUP_REMOVED lines=34> */
.L_x_1253:
        /* <DEDUP_REMOVED lines=48> */
.L_x_1254:
        /* <DEDUP_REMOVED lines=121> */
.L_x_1256:
[----:B------:R-:W-:Y:S05]  /*1e90*/  BSYNC B0 ;  /* 0x0000000000007941 */ /* 0x000fea0003800000 */
.L_x_1255:
        /* <DEDUP_REMOVED lines=45> */
.L_x_1258:
[----:B------:R-:W-:Y:S05]  /*2170*/  BSYNC B0 ;  /* 0x0000000000007941 */ /* 0x000fea0003800000 */
.L_x_1257:
        /* <DEDUP_REMOVED lines=45> */
.L_x_1260:
[----:B------:R-:W-:Y:S05]  /*2450*/  BSYNC B0 ;  /* 0x0000000000007941 */ /* 0x000fea0003800000 */
.L_x_1259:
        /* <DEDUP_REMOVED lines=48> */
.L_x_1262:
[----:B------:R-:W-:Y:S05]  /*2760*/  BSYNC B0 ;  /* 0x0000000000007941 */ /* 0x000fea0003800000 */
.L_x_1261:
        /* <DEDUP_REMOVED lines=45> */
.L_x_1264:
[----:B------:R-:W-:Y:S05]  /*2a40*/  BSYNC B0 ;  /* 0x0000000000007941 */ /* 0x000fea0003800000 */
.L_x_1263:
        /* <DEDUP_REMOVED lines=41> */
.L_x_1266:
[----:B------:R-:W-:Y:S05]  /*2ce0*/  BSYNC B0 ;  /* 0x0000000000007941 */ /* 0x000fea0003800000 */
.L_x_1265:
        /* <DEDUP_REMOVED lines=40> */
.L_x_1268:
[----:B------:R-:W-:Y:S05]  /*2f70*/  BSYNC B0 ;  /* 0x0000000000007941 */ /* 0x000fea0003800000 */
.L_x_1267:
        /* <DEDUP_REMOVED lines=42> */
.L_x_1270:
[----:B------:R-:W-:Y:S05]  /*3220*/  BSYNC B0 ;  /* 0x0000000000007941 */ /* 0x000fea0003800000 */
.L_x_1269:
        /* <DEDUP_REMOVED lines=81> */
.L_x_1272:
[----:B--2---:R-:W-:Y:S05]  /*3740*/  BSYNC B0 ;  /* 0x0000000000007941 */ /* 0x004fea0003800000 */
.L_x_1271:
        /* <DEDUP_REMOVED lines=45> */
.L_x_1274:
[----:B------:R-:W-:Y:S05]  /*3a20*/  BSYNC B0 ;  /* 0x0000000000007941 */ /* 0x000fea0003800000 */
.L_x_1273:
        /* <DEDUP_REMOVED lines=44> */
.L_x_1276:
[----:B------:R-:W-:Y:S05]  /*3cf0*/  BSYNC B0 ;  /* 0x0000000000007941 */ /* 0x000fea0003800000 */
.L_x_1275:
        /* <DEDUP_REMOVED lines=46> */
.L_x_1278:
[----:B------:R-:W-:Y:S05]  /*3fe0*/  BSYNC B0 ;  /* 0x0000000000007941 */ /* 0x000fea0003800000 */
.L_x_1277:
        /* <DEDUP_REMOVED lines=17> */
[----:B-1----:R-:W-:Y:S01]  /*4100*/  LDSM.16.M88.4 R16, [R220] ;  /* 0x00000000dc10783b */ /* 0x002fe20000000200 */
[----:B------:R-:W-:Y:S01]  /*4110*/  IMAD.IADD R4, R4, 0x1, R77 ;  /* 0x0000000104047824 */ /* 0x000fe200078e024d */
[----:B------:R-:W-:Y:S01]  /*4120*/  LOP3.LUT R237, R237, 0x6, RZ, 0xc0, !PT ;  /* 0x00000006eded7812 */ /* 0x000fe200078ec0ff */
[----:B------:R-:W-:Y:S01]  /*4130*/  IMAD R221, R221, 0x200, R8 ;  /* 0x00000200dddd7824 */ /* 0x000fe200078e0208 */
[----:B---3--:R-:W-:Y:S01]  /*4140*/  LDSM.16.M88.4 R20, [R218] ;  /* 0x00000000da14783b */ /* 0x008fe20000000200 */
[----:B------:R-:W-:Y:S01]  /*4150*/  UISETP.GT.AND UP0, UPT, UR29, UR11, UPT ;  /* 0x0000000b1d00728c */ /* 0x000fe2000bf04270 */
[C---:B------:R-:W-:Y:S01]  /*4160*/  IADD3 R236, R4.reuse, UR4, RZ ;  /* 0x0000000404ec7c10 */ /* 0x040fe2000fffe0ff */
[----:B------:R-:W-:Y:S01]  /*4170*/  IMAD.SHL.U32 R221, R221, 0x2, RZ ;  /* 0x00000002dddd7824 */ /* 0x000fe200078e00ff */
[----:B------:R-:W-:Y:S01]  /*4180*/  IADD3 R6, R4, 0x8, RZ ;  /* 0x0000000804067810 */ /* 0x000fe20007ffe0ff */
[----:B------:R-:W0:Y:S01]  /*4190*/  LDGDEPBAR ;  /* 0x00000000000079af */ /* 0x000e220000000000 */
[----:B------:R-:W-:-:S02]  /*41a0*/  IADD3 R235, R236, -c[0x0][0x2e4], RZ ;  /* 0x8000b900eceb7a10 */ /* 0x000fc40007ffe0ff */
[C---:B------:R-:W-:Y:S01]  /*41b0*/  IADD3 R2, R221.reuse, 0x8000, RZ ;  /* 0x00008000dd027810 */ /* 0x040fe20007ffe0ff */
[----:B------:R-:W1:Y:S01]  /*41c0*/  LDSM.16.M88.4 R8, [R221+0x8000] ;  /* 0x00800000dd08783b */ /* 0x000e620000000200 */
[----:B------:R-:W-:Y:S02]  /*41d0*/  IADD3 R219, R221, 0x8020, RZ ;  /* 0x00008020dddb7810 */ /* 0x000fe40007ffe0ff */
[----:B------:R-:W-:Y:S01]  /*41e0*/  @P1 IADD3 R219, R2, -0x20, RZ ;  /* 0xffffffe002db1810 */ /* 0x000fe20007ffe0ff */
[----:B------:R-:W3:Y:S01]  /*41f0*/  LDSM.16.M88.4 R52, [R221+0x8800] ;  /* 0x00880000dd34783b */ /* 0x000ee20000000200 */
[----:B------:R-:W-:Y:S01]  /*4200*/  IMAD.MOV.U32 R2, RZ, RZ, 0x40 ;  /* 0x00000040ff027424 */ /* 0x000fe200078e00ff */
[----:B------:R-:W-:Y:S01]  /*4210*/  IADD3 R233, R6, UR4, RZ ;  /* 0x0000000406e97c10 */ /* 0x000fe2000fffe0ff */
[----:B------:R-:W-:Y:S01]  /*4220*/  ULDC UR4, c[0x0][0x2e8] ;  /* 0x0000ba0000047ab9 */ /* 0x000fe20000000800 */
[----:B------:R-:W5:Y:S01]  /*4230*/  LDSM.16.M88.4 R44, [R221+0x9000] ;  /* 0x00900000dd2c783b */ /* 0x000f620000000200 */
[----:B------:R-:W-:Y:S01]  /*4240*/  UIADD3 UR4, UR5, UR4, URZ ;  /* 0x0000000405047290 */ /* 0x000fe2000fffe03f */
[----:B------:R-:W-:-:S02]  /*4250*/  SEL R2, R2, 0xffffffc0, !P2 ;  /* 0xffffffc002027807 */ /* 0x000fc40005000000 */
[----:B------:R-:W2:Y:S01]  /*4260*/  LDSM.16.M88.4 R24, [R221+0x9800] ;  /* 0x00980000dd18783b */ /* 0x000ea20000000200 */
[----:B------:R-:W-:Y:S02]  /*4270*/  IADD3 R232, R233, -c[0x0][0x2e4], RZ ;  /* 0x8000b900e9e87a10 */ /* 0x000fe40007ffe0ff */
[----:B------:R-:W-:Y:S01]  /*4280*/  IMAD.IADD R215, R221, 0x1, R2 ;  /* 0x00000001ddd77824 */ /* 0x000fe200078e0202 */
[----:B------:R-:W4:Y:S01]  /*4290*/  LDSM.16.M88.4 R72, [R219] ;  /* 0x00000000db48783b */ /* 0x000f220000000200 */
[----:B------:R-:W-:Y:S01]  /*42a0*/  IMAD.IADD R208, R2, 0x1, R219 ;  /* 0x0000000102d07824 */ /* 0x000fe200078e02db */
[----:B------:R-:W-:Y:S01]  /*42b0*/  IADD3 R227, R6, UR4, RZ ;  /* 0x0000000406e37c10 */ /* 0x000fe2000fffe0ff */
[----:B------:R-:W-:Y:S01]  /*42c0*/  IMAD.U32 R2, RZ, RZ, UR29 ;  /* 0x0000001dff027e24 */ /* 0x000fe2000f8e00ff */
[----:B------:R-:W2:Y:S01]  /*42d0*/  LDSM.16.M88.4 R68, [R219+0x800] ;  /* 0x00080000db44783b */ /* 0x000ea20000000200 */
[----:B------:R-:W-:Y:S02]  /*42e0*/  IADD3 R234, R4, UR4, RZ ;  /* 0x0000000404ea7c10 */ /* 0x000fe4000fffe0ff */
[----:B------:R-:W-:Y:S01]  /*42f0*/  IMAD R2, R2, 0x40, R237 ;  /* 0x0000004002027824 */ /* 0x000fe200078e02ed */
[----:B------:R-:W2:Y:S01]  /*4300*/  LDSM.16.M88.4 R64, [R219+0x1000] ;  /* 0x00100000db40783b */ /* 0x000ea20000000200 */
[----:B------:R-:W-:-:S02]  /*4310*/  IMNMX R227, R227, UR20, PT ;  /* 0x00000014e3e37c17 */ /* 0x000fc4000b800200 */
[----:B------:R-:W-:Y:S01]  /*4320*/  IMNMX R232, RZ, R232, !PT ;  /* 0x000000e8ffe87217 */ /* 0x000fe20007800200 */
[----:B------:R-:W2:Y:S01]  /*4330*/  LDSM.16.M88.4 R28, [R219+0x1800] ;  /* 0x00180000db1c783b */ /* 0x000ea20000000200 */
[C---:B------:R-:W-:Y:S02]  /*4340*/  IADD3 R76, R2.reuse, 0x1, RZ ;  /* 0x00000001024c7810 */ /* 0x040fe40007ffe0ff */
[C---:B------:R-:W-:Y:S01]  /*4350*/  IADD3 R79, R2.reuse, 0x8, RZ ;  /* 0x00000008024f7810 */ /* 0x040fe20007ffe0ff */
[----:B------:R-:W2:Y:S01]  /*4360*/  LDSM.16.M88.4 R60, [R215+0x8000] ;  /* 0x00800000d73c783b */ /* 0x000ea20000000200 */
[C---:B------:R-:W-:Y:S02]  /*4370*/  IADD3 R82, R2.reuse, 0x9, RZ ;  /* 0x0000000902527810 */ /* 0x040fe40007ffe0ff */
[C---:B------:R-:W-:Y:S01]  /*4380*/  IADD3 R85, R2.reuse, 0x10, RZ ;  /* 0x0000001002557810 */ /* 0x040fe20007ffe0ff */
[----:B------:R-:W2:Y:S01]  /*4390*/  LDSM.16.M88.4 R32, [R215+0x8800] ;  /* 0x00880000d720783b */ /* 0x000ea20000000200 */
[----:B------:R-:W-:-:S02]  /*43a0*/  IADD3 R88, R2, 0x11, RZ ;  /* 0x0000001102587810 */ /* 0x000fc40007ffe0ff */
[C---:B------:R-:W-:Y:S01]  /*43b0*/  IADD3 R94, R2.reuse, 0x19, RZ ;  /* 0x00000019025e7810 */ /* 0x040fe20007ffe0ff */
[C---:B-1----:R-:W-:Y:S01]  /*43c0*/  HMMA.16816.F32 R12, R36.reuse, R8, RZ ;  /* 0x00000008240c723c */ /* 0x042fe200000018ff */
[C---:B------:R-:W-:Y:S02]  /*43d0*/  IADD3 R91, R2.reuse, 0x18, RZ ;  /* 0x00000018025b7810 */ /* 0x040fe40007ffe0ff */
[C---:B------:R-:W-:Y:S02]  /*43e0*/  IADD3 R97, R2.reuse, 0x20, RZ ;  /* 0x0000002002617810 */ /* 0x040fe40007ffe0ff */
[C---:B------:R-:W-:Y:S02]  /*43f0*/  IADD3 R100, R2.reuse, 0x21, RZ ;  /* 0x0000002102647810 */ /* 0x040fe40007ffe0ff */
[C---:B------:R-:W-:Y:S01]  /*4400*/  IADD3 R106, R2.reuse, 0x29, RZ ;  /* 0x00000029026a7810 */ /* 0x040fe20007ffe0ff */
[----:B------:R-:W-:Y:S01]  /*4410*/  HMMA.16816.F32 R8, R36, R10, RZ ;  /* 0x0000000a2408723c */ /* 0x000fe200000018ff */
[----:B------:R-:W-:-:S02]  /*4420*/  IADD3 R109, R2, 0x30, RZ ;  /* 0x00000030026d7810 */ /* 0x000fc40007ffe0ff */
[----:B------:R-:W-:Y:S01]  /*4430*/  IADD3 R103, R2, 0x28, RZ ;  /* 0x0000002802677810 */ /* 0x000fe20007ffe0ff */
[----:B------:R-:W-:Y:S01]  /*4440*/  IMAD.IADD R110, R236, 0x1, -R106 ;  /* 0x00000001ec6e7824 */ /* 0x000fe200078e0a6a */
[C---:B------:R-:W-:Y:S02]  /*4450*/  IADD3 R112, R2.reuse, 0x31, RZ ;  /* 0x0000003102707810 */ /* 0x040fe40007ffe0ff */
[----:B------:R-:W-:Y:S01]  /*4460*/  IADD3 R116, R2, 0x39, RZ ;  /* 0x0000003902747810 */ /* 0x000fe20007ffe0ff */
[----:B---3--:R-:W-:Y:S01]  /*4470*/  HMMA.16816.F32 R56, R36, R52, RZ ;  /* 0x000000342438723c */ /* 0x008fe200000018ff */
[----:B------:R-:W-:Y:S01]  /*4480*/  ISETP.GE.AND P0, PT, R79, R227, PT ;  /* 0x000000e34f00720c */ /* 0x000fe20003f06270 */
[----:B------:R-:W-:Y:S01]  /*4490*/  IMAD.IADD R108, R233, 0x1, -R103 ;  /* 0x00000001e96c7824 */ /* 0x000fe200078e0a67 */
[----:B------:R-:W-:Y:S02]  /*44a0*/  IMNMX R234, R234, UR20, PT ;  /* 0x00000014eaea7c17 */ /* 0x000fe4000b800200 */
[----:B------:R-:W-:-:S02]  /*44b0*/  ISETP.LT.OR P0, PT, R79, R232, P0 ;  /* 0x000000e84f00720c */ /* 0x000fc40000701670 */
[-C--:B------:R-:W-:Y:S01]  /*44c0*/  ISETP.GE.AND P5, PT, R2, R227.reuse, PT ;  /* 0x000000e30200720c */ /* 0x080fe20003fa6270 */
[C---:B-----5:R-:W-:Y:S01]  /*44d0*/  HMMA.16816.F32 R48, R36.reuse, R44, RZ ;  /* 0x0000002c2430723c */ /* 0x060fe200000018ff */
[----:B------:R-:W-:Y:S02]  /*44e0*/  ISETP.GE.AND P2, PT, R76, R227, PT ;  /* 0x000000e34c00720c */ /* 0x000fe40003f46270 */
[----:B------:R-:W-:Y:S02]  /*44f0*/  IMNMX R235, RZ, R235, !PT ;  /* 0x000000ebffeb7217 */ /* 0x000fe40007800200 */
[CC--:B------:R-:W-:Y:S02]  /*4500*/  ISETP.GE.AND P4, PT, R2.reuse, R234.reuse, PT ;  /* 0x000000ea0200720c */ /* 0x0c0fe40003f86270 */
[----:B------:R-:W-:Y:S01]  /*4510*/  ISETP.GE.AND P1, PT, R79, R234, PT ;  /* 0x000000ea4f00720c */ /* 0x000fe20003f26270 */
[----:B------:R-:W-:Y:S01]  /*4520*/  HMMA.16816.F32 R52, R36, R54, RZ ;  /* 0x000000362434723c */ /* 0x000fe200000018ff */
[----:B------:R-:W-:-:S02]  /*4530*/  ISETP.LT.OR P5, PT, R2, R232, P5 ;  /* 0x000000e80200720c */ /* 0x000fc40002fa1670 */
[----:B------:R-:W-:Y:S02]  /*4540*/  ISETP.LT.OR P2, PT, R76, R232, P2 ;  /* 0x000000e84c00720c */ /* 0x000fe40001741670 */
[-C--:B------:R-:W-:Y:S02]  /*4550*/  ISETP.LT.OR P4, PT, R2, R235.reuse, P4 ;  /* 0x000000eb0200720c */ /* 0x080fe40002781670 */
[----:B------:R-:W-:Y:S01]  /*4560*/  ISETP.LT.OR P1, PT, R79, R235, P1 ;  /* 0x000000eb4f00720c */ /* 0x000fe20000f21670 */
[----:B------:R-:W-:Y:S01]  /*4570*/  HMMA.16816.F32 R44, R36, R46, RZ ;  /* 0x0000002e242c723c */ /* 0x000fe200000018ff */
[----:B------:R-:W-:Y:S02]  /*4580*/  IABS R108, R108 ;  /* 0x0000006c006c7213 */ /* 0x000fe40000000000 */
[----:B------:R-:W-:Y:S02]  /*4590*/  IABS R110, R110 ;  /* 0x0000006e006e7213 */ /* 0x000fe40000000000 */
[----:B------:R-:W-:-:S02]  /*45a0*/  ISETP.GE.AND P6, PT, R76, R234, PT ;  /* 0x000000ea4c00720c */ /* 0x000fc40003fc6270 */
[----:B------:R-:W-:Y:S01]  /*45b0*/  ISETP.GE.AND P3, PT, R82, R234, PT ;  /* 0x000000ea5200720c */ /* 0x000fe20003f66270 */
[C---:B--2---:R-:W-:Y:S01]  /*45c0*/  HMMA.16816.F32 R40, R36.reuse, R24, RZ ;  /* 0x000000182428723c */ /* 0x044fe200000018ff */
[----:B------:R-:W-:Y:S01]  /*45d0*/  I2F R108, R108 ;  /* 0x0000006c006c7306 */ /* 0x000fe20000201400 */
[-C--:B------:R-:W-:Y:S02]  /*45e0*/  ISETP.LT.OR P6, PT, R76, R235.reuse, P6 ;  /* 0x000000eb4c00720c */ /* 0x080fe400037c1670 */
[----:B------:R-:W-:Y:S02]  /*45f0*/  ISETP.LT.OR P3, PT, R82, R235, P3 ;  /* 0x000000eb5200720c */ /* 0x000fe40001f61670 */
[C---:B------:R-:W-:Y:S02]  /*4600*/  IADD3 R211, R219.reuse, 0x800, RZ ;  /* 0x00000800dbd37810 */ /* 0x040fe40007ffe0ff */
[----:B------:R-:W-:Y:S01]  /*4610*/  HMMA.16816.F32 R36, R36, R26, RZ ;  /* 0x0000001a2424723c */ /* 0x000fe200000018ff */
[----:B------:R-:W1:Y:S01]  /*4620*/  LDSM.16.M88.4 R24, [R215+0x9000] ;  /* 0x00900000d718783b */ /* 0x000e620000000200 */
[----:B------:R-:W-:Y:S01]  /*4630*/  I2F R110, R110 ;  /* 0x0000006e006e7306 */ /* 0x000fe20000201400 */
[----:B------:R-:W-:-:S02]  /*4640*/  IADD3 R210, R219, 0x1000, RZ ;  /* 0x00001000dbd27810 */ /* 0x000fc40007ffe0ff */
[C---:B------:R-:W-:Y:S02]  /*4650*/  IADD3 R209, R219.reuse, 0x1800, RZ ;  /* 0x00001800dbd17810 */ /* 0x040fe40007ffe0ff */
[C---:B------:R-:W-:Y:S01]  /*4660*/  IADD3 R207, R219.reuse, 0x2000, RZ ;  /* 0x00002000dbcf7810 */ /* 0x040fe20007ffe0ff */
[C---:B----4-:R-:W-:Y:S01]  /*4670*/  HMMA.16816.F32 R12, R16.reuse, R72, R12 ;  /* 0x00000048100c723c */ /* 0x050fe2000000180c */
[C---:B------:R-:W-:Y:S02]  /*4680*/  IADD3 R206, R219.reuse, 0x2800, RZ ;  /* 0x00002800dbce7810 */ /* 0x040fe40007ffe0ff */
[C---:B------:R-:W-:Y:S02]  /*4690*/  IADD3 R205, R219.reuse, 0x3000, RZ ;  /* 0x00003000dbcd7810 */ /* 0x040fe40007ffe0ff */
[C---:B------:R-:W-:Y:S02]  /*46a0*/  IADD3 R204, R219.reuse, 0x3800, RZ ;  /* 0x00003800dbcc7810 */ /* 0x040fe40007ffe0ff */
[C---:B------:R-:W-:Y:S01]  /*46b0*/  IADD3 R203, R219.reuse, 0x4000, RZ ;  /* 0x00004000dbcb7810 */ /* 0x040fe20007ffe0ff */
[----:B------:R-:W-:Y:S01]  /*46c0*/  HMMA.16816.F32 R8, R16, R74, R8 ;  /* 0x0000004a1008723c */ /* 0x000fe20000001808 */
[----:B------:R-:W2:Y:S01]  /*46d0*/  LDSM.16.M88.4 R72, [R215+0x9800] ;  /* 0x00980000d748783b */ /* 0x000ea20000000200 */
[----:B------:R-:W-:-:S02]  /*46e0*/  IADD3 R202, R219, 0x4800, RZ ;  /* 0x00004800dbca7810 */ /* 0x000fc40007ffe0ff */
[C---:B------:R-:W-:Y:S02]  /*46f0*/  IADD3 R201, R219.reuse, 0x5000, RZ ;  /* 0x00005000dbc97810 */ /* 0x040fe40007ffe0ff */
[C---:B------:R-:W-:Y:S02]  /*4700*/  IADD3 R200, R219.reuse, 0x5800, RZ ;  /* 0x00005800dbc87810 */ /* 0x040fe40007ffe0ff */
[C---:B------:R-:W-:Y:S01]  /*4710*/  HMMA.16816.F32 R56, R16.reuse, R68, R56 ;  /* 0x000000441038723c */ /* 0x040fe20000001838 */
[C---:B------:R-:W-:Y:S02]  /*4720*/  IADD3 R199, R219.reuse, 0x6000, RZ ;  /* 0x00006000dbc77810 */ /* 0x040fe40007ffe0ff */
[C---:B------:R-:W-:Y:S02]  /*4730*/  IADD3 R198, R219.reuse, 0x6800, RZ ;  /* 0x00006800dbc67810 */ /* 0x040fe40007ffe0ff */
[C---:B------:R-:W-:Y:S02]  /*4740*/  IADD3 R197, R219.reuse, 0x7000, RZ ;  /* 0x00007000dbc57810 */ /* 0x040fe40007ffe0ff */
[----:B------:R-:W-:Y:S01]  /*4750*/  IADD3 R196, R219, 0x7800, RZ ;  /* 0x00007800dbc47810 */ /* 0x000fe20007ffe0ff */
[C---:B------:R-:W-:Y:S01]  /*4760*/  HMMA.16816.F32 R52, R16.reuse, R70, R52 ;  /* 0x000000461034723c */ /* 0x040fe20000001834 */
[----:B------:R-:W-:Y:S07]  /*4770*/  LDSM.16.M88.4 R68, [R208+0x800] ;  /* 0x00080000d044783b */ /* 0x000fee0000000200 */
[C---:B------:R-:W-:Y:S08]  /*4780*/  HMMA.16816.F32 R48, R16.reuse, R64, R48 ;  /* 0x000000401030723c */ /* 0x040ff00000001830 */
[C---:B------:R-:W-:Y:S01]  /*4790*/  HMMA.16816.F32 R44, R16.reuse, R66, R44 ;  /* 0x00000042102c723c */ /* 0x040fe2000000182c */
[----:B------:R-:W-:Y:S07]  /*47a0*/  LDSM.16.M88.4 R64, [R208+0x1800] ;  /* 0x00180000d040783b */ /* 0x000fee0000000200 */
[C---:B------:R-:W-:Y:S08]  /*47b0*/  HMMA.16816.F32 R40, R16.reuse, R28, R40 ;  /* 0x0000001c1028723c */ /* 0x040ff00000001828 */
[----:B------:R-:W-:Y:S01]  /*47c0*/  HMMA.16816.F32 R36, R16, R30, R36 ;  /* 0x0000001e1024723c */ /* 0x000fe20000001824 */
[----:B------:R-:W-:Y:S04]  /*47d0*/  LDSM.16.M88.4 R28, [R217] ;  /* 0x00000000d91c783b */ /* 0x000fe80000000200 */
[----:B------:R-:W3:Y:S03]  /*47e0*/  LDSM.16.M88.4 R16, [R208] ;  /* 0x00000000d010783b */ /* 0x000ee60000000200 */
[C---:B------:R-:W-:Y:S08]  /*47f0*/  HMMA.16816.F32 R12, R20.reuse, R60, R12 ;  /* 0x0000003c140c723c */ /* 0x040ff0000000180c */
        /* <DEDUP_REMOVED lines=19> */
[C---:B------:R-:W-:Y:S01]  /*4930*/  HMMA.16816.F32 R44, R28.reuse, R62, R44 ;  /* 0x0000003e1c2c723c */ /* 0x040fe2000000182c */
[----:B------:R-:W4:Y:S07]  /*4940*/  LDSM.16.M88.4 R60, [R220+0x2000] ;  /* 0x00200000dc3c783b */ /* 0x000f2e0000000200 */
[C---:B------:R-:W-:Y:S08]  /*4950*/  HMMA.16816.F32 R40, R28.reuse, R64, R40 ;  /* 0x000000401c28723c */ /* 0x040ff00000001828 */
[----:B------:R-:W-:Y:S01]  /*4960*/  HMMA.16816.F32 R36, R28, R66, R36 ;  /* 0x000000421c24723c */ /* 0x000fe20000001824 */
[----:B------:R-:W5:Y:S04]  /*4970*/  LDSM.16.M88.4 R28, [R219+0x2800] ;  /* 0x00280000db1c783b */ /* 0x000f680000000200 */
[----:B------:R-:W-:Y:S03]  /*4980*/  LDSM.16.M88.4 R64, [R219+0x3800] ;  /* 0x00380000db40783b */ /* 0x000fe60000000200 */
        /* <DEDUP_REMOVED lines=8> */
[----:B------:R-:W2:Y:S07]  /*4a10*/  LDSM.16.M88.4 R16, [R215+0xa000] ;  /* 0x00a00000d710783b */ /* 0x000eae0000000200 */
[----:B------:R-:W-:Y:S08]  /*4a20*/  HMMA.16816.F32 R40, R32, R72, R40 ;  /* 0x000000482028723c */ /* 0x000ff00000001828 */
[C---:B----4-:R-:W-:Y:S08]  /*4a30*/  HMMA.16816.F32 R12, R60.reuse, R68, R12 ;  /* 0x000000443c0c723c */ /* 0x050ff0000000180c */
[----:B------:R-:W-:Y:S01]  /*4a40*/  HMMA.16816.F32 R8, R60, R70, R8 ;  /* 0x000000463c08723c */ /* 0x000fe20000001808 */
[----:B------:R-:W-:Y:S07]  /*4a50*/  LDSM.16.M88.4 R68, [R208+0x2800] ;  /* 0x00280000d044783b */ /* 0x000fee0000000200 */
[----:B------:R-:W-:Y:S01]  /*4a60*/  HMMA.16816.F32 R36, R32, R74, R36 ;  /* 0x0000004a2024723c */ /* 0x000fe20000001824 */
[----:B------:R-:W3:Y:S04]  /*4a70*/  LDSM.16.M88.4 R32, [R215+0xa800] ;  /* 0x00a80000d720783b */ /* 0x000ee80000000200 */
[----:B------:R-:W-:Y:S03]  /*4a80*/  LDSM.16.M88.4 R72, [R217+0x2000] ;  /* 0x00200000d948783b */ /* 0x000fe60000000200 */
[C---:B-----5:R-:W-:Y:S08]  /*4a90*/  HMMA.16816.F32 R56, R60.reuse, R28, R56 ;  /* 0x0000001c3c38723c */ /* 0x060ff00000001838 */
[C---:B------:R-:W-:Y:S01]  /*4aa0*/  HMMA.16816.F32 R52, R60.reuse, R30, R52 ;  /* 0x0000001e3c34723c */ /* 0x040fe20000001834 */
[----:B------:R-:W4:Y:S07]  /*4ab0*/  LDSM.16.M88.4 R28, [R215+0xb000] ;  /* 0x00b00000d71c783b */ /* 0x000f2e0000000200 */
[C---:B-1----:R-:W-:Y:S08]  /*4ac0*/  HMMA.16816.F32 R48, R60.reuse, R24, R48 ;  /* 0x000000183c30723c */ /* 0x042ff00000001830 */
[C---:B------:R-:W-:Y:S01]  /*4ad0*/  HMMA.16816.F32 R44, R60.reuse, R26, R44 ;  /* 0x0000001a3c2c723c */ /* 0x040fe2000000182c */
[----:B------:R-:W1:Y:S07]  /*4ae0*/  LDSM.16.M88.4 R24, [R215+0xb800] ;  /* 0x00b80000d718783b */ /* 0x000e6e0000000200 */
[----:B------:R-:W-:Y:S08]  /*4af0*/  HMMA.16816.F32 R40, R60, R64, R40 ;  /* 0x000000403c28723c */ /* 0x000ff00000001828 */
[C---:B--2---:R-:W-:Y:S08]  /*4b00*/  HMMA.16816.F32 R12, R20.reuse, R16, R12 ;  /* 0x00000010140c723c */ /* 0x044ff0000000180c */
[----:B------:R-:W-:Y:S01]  /*4b10*/  HMMA.16816.F32 R8, R20, R18, R8 ;  /* 0x000000121408723c */ /* 0x000fe20000001808 */
[----:B------:R-:W2:Y:S07]  /*4b20*/  LDSM.16.M88.4 R16, [R208+0x2000] ;  /* 0x00200000d010783b */ /* 0x000eae0000000200 */
[----:B------:R-:W-:Y:S01]  /*4b30*/  HMMA.16816.F32 R36, R60, R66, R36 ;  /* 0x000000423c24723c */ /* 0x000fe20000001824 */
[----:B------:R-:W5:Y:S04]  /*4b40*/  LDSM.16.M88.4 R64, [R208+0x3000] ;  /* 0x00300000d040783b */ /* 0x000f680000000200 */
[----:B------:R-:W2:Y:S03]  /*4b50*/  LDSM.16.M88.4 R60, [R208+0x3800] ;  /* 0x00380000d03c783b */ /* 0x000ea60000000200 */
        /* <DEDUP_REMOVED lines=12> */
[----:B------:R-:W2:Y:S07]  /*4c20*/  LDSM.16.M88.4 R16, [R221+0xd800] ;  /* 0x00d80000dd10783b */ /* 0x000eae0000000200 */
[C---:B------:R-:W-:Y:S08]  /*4c30*/  HMMA.16816.F32 R56, R72.reuse, R68, R56 ;  /* 0x000000444838723c */ /* 0x040ff00000001838 */
[C---:B------:R-:W-:Y:S08]  /*4c40*/  HMMA.16816.F32 R52, R72.reuse, R70, R52 ;  /* 0x000000464834723c */ /* 0x040ff00000001834 */
[C---:B-----5:R-:W-:Y:S08]  /*4c50*/  HMMA.16816.F32 R48, R72.reuse, R64, R48 ;  /* 0x000000404830723c */ /* 0x060ff00000001830 */
[C---:B------:R-:W-:Y:S01]  /*4c60*/  HMMA.16816.F32 R44, R72.reuse, R66, R44 ;  /* 0x00000042482c723c */ /* 0x040fe2000000182c */
[----:B------:R-:W-:Y:S07]  /*4c70*/  LDSM.16.M88.4 R64, [R220+0x4000] ;  /* 0x00400000dc40783b */ /* 0x000fee0000000200 */
[C---:B------:R-:W-:Y:S01]  /*4c80*/  HMMA.16816.F32 R68, R72.reuse, R60, R40 ;  /* 0x0000003c4844723c */ /* 0x040fe20000001828 */
[----:B------:R-:W5:Y:S07]  /*4c90*/  LDSM.16.M88.4 R40, [R219+0x4000] ;  /* 0x00400000db28783b */ /* 0x000f6e0000000200 */
[----:B------:R-:W-:Y:S01]  /*4ca0*/  HMMA.16816.F32 R60, R72, R62, R36 ;  /* 0x0000003e483c723c */ /* 0x000fe20000001824 */
[----:B------:R-:W2:Y:S04]  /*4cb0*/  LDSM.16.M88.4 R36, [R219+0x4800] ;  /* 0x00480000db24783b */ /* 0x000ea80000000200 */
[----:B------:R-:W-:Y:S03]  /*4cc0*/  LDSM.16.M88.4 R72, [R219+0x5800] ;  /* 0x00580000db48783b */ /* 0x000fe60000000200 */
[C---:B---3--:R-:W-:Y:S08]  /*4cd0*/  HMMA.16816.F32 R12, R32.reuse, R28, R12 ;  /* 0x0000001c200c723c */ /* 0x048ff0000000180c */
[C---:B-1----:R-:W-:Y:S08]  /*4ce0*/  HMMA.16816.F32 R56, R32.reuse, R24, R56 ;  /* 0x000000182038723c */ /* 0x042ff00000001838 */
[C---:B------:R-:W-:Y:S01]  /*4cf0*/  HMMA.16816.F32 R52, R32.reuse, R26, R52 ;  /* 0x0000001a2034723c */ /* 0x040fe20000001834 */
[----:B------:R-:W-:Y:S07]  /*4d00*/  LDSM.16.M88.4 R24, [R215+0xc000] ;  /* 0x00c00000d718783b */ /* 0x000fee0000000200 */
[C---:B----4-:R-:W-:Y:S08]  /*4d10*/  HMMA.16816.F32 R48, R32.reuse, R20, R48 ;  /* 0x000000142030723c */ /* 0x050ff00000001830 */
[C---:B------:R-:W-:Y:S01]  /*4d20*/  HMMA.16816.F32 R44, R32.reuse, R22, R44 ;  /* 0x00000016202c723c */ /* 0x040fe2000000182c */
[----:B------:R-:W1:Y:S07]  /*4d30*/  LDSM.16.M88.4 R20, [R218+0x4000] ;  /* 0x00400000da14783b */ /* 0x000e6e0000000200 */
[C---:B------:R-:W-:Y:S01]  /*4d40*/  HMMA.16816.F32 R8, R32.reuse, R30, R8 ;  /* 0x0000001e2008723c */ /* 0x040fe20000001808 */
[----:B------:R-:W3:Y:S07]  /*4d50*/  LDSM.16.M88.4 R28, [R219+0x5000] ;  /* 0x00500000db1c783b */ /* 0x000eee0000000200 */
[C---:B--2---:R-:W-:Y:S08]  /*4d60*/  HMMA.16816.F32 R68, R32.reuse, R16, R68 ;  /* 0x000000102044723c */ /* 0x044ff00000001844 */
[----:B------:R-:W-:Y:S01]  /*4d70*/  HMMA.16816.F32 R60, R32, R18, R60 ;  /* 0x00000012203c723c */ /* 0x000fe2000000183c */
[----:B------:R-:W2:Y:S04]  /*4d80*/  LDSM.16.M88.4 R16, [R215+0xc800] ;  /* 0x00c80000d710783b */ /* 0x000ea80000000200 */
[----:B------:R-:W-:Y:S03]  /*4d90*/  LDSM.16.M88.4 R32, [R215+0xd800] ;  /* 0x00d80000d720783b */ /* 0x000fe60000000200 */
[C---:B-----5:R-:W-:Y:S07]  /*4da0*/  HMMA.16816.F32 R12, R64.reuse, R40, R12 ;  /* 0x00000028400c723c */ /* 0x060fee000000180c */
[----:B------:R-:W-:Y:S01]  /*4db0*/  IMAD.IADD R40, R233, 0x1, -R94 ;  /* 0x00000001e9287824 */ /* 0x000fe200078e0a5e */
[----:B------:R-:W-:Y:S04]  /*4dc0*/  HMMA.16816.F32 R56, R64, R36, R56 ;  /* 0x000000244038723c */ /* 0x000fe80000001838 */
[----:B------:R-:W-:-:S04]  /*4dd0*/  IABS R40, R40 ;  /* 0x0000002800287213 */ /* 0x000fc80000000000 */
[----:B------:R-:W-:Y:S01]  /*4de0*/  HMMA.16816.F32 R8, R64, R42, R8 ;  /* 0x0000002a4008723c */ /* 0x000fe20000001808 */
[----:B------:R4:W-:Y:S07]  /*4df0*/  I2F R99, R40 ;  /* 0x0000002800637306 */ /* 0x0009ee0000201400 */
[----:B-1----:R-:W-:Y:S07]  /*4e00*/  HMMA.16816.F32 R12, R20, R24, R12 ;  /* 0x00000018140c723c */ /* 0x002fee000000180c */
[--C-:B------:R-:W-:Y:S01]  /*4e10*/  IMAD.IADD R24, R236, 0x1, -R2.reuse ;  /* 0x00000001ec187824 */ /* 0x100fe200078e0a02 */
[----:B---3--:R-:W-:Y:S01]  /*4e20*/  HMMA.16816.F32 R48, R64, R28, R48 ;  /* 0x0000001c4030723c */ /* 0x008fe20000001830 */
[----:B------:R-:W-:-:S02]  /*4e30*/  IMAD.IADD R25, R233, 0x1, -R2 ;  /* 0x00000001e9197824 */ /* 0x000fc400078e0a02 */
[----:B----4-:R-:W-:Y:S01]  /*4e40*/  IMAD.IADD R40, R233, 0x1, -R100 ;  /* 0x00000001e9287824 */ /* 0x010fe200078e0a64 */
[----:B------:R-:W-:-:S04]  /*4e50*/  IABS R24, R24 ;  /* 0x0000001800187213 */ /* 0x000fc80000000000 */
[----:B------:R-:W-:Y:S01]  /*4e60*/  HMMA.16816.F32 R44, R64, R30, R44 ;  /* 0x0000001e402c723c */ /* 0x000fe2000000182c */
[----:B------:R-:W1:Y:S01]  /*4e70*/  LDSM.16.M88.4 R28, [R215+0xd000] ;  /* 0x00d00000d71c783b */ /* 0x000e620000000200 */
[----:B------:R-:W-:Y:S01]  /*4e80*/  IMAD.MOV.U32 R77, RZ, RZ, R24 ;  /* 0x000000ffff4d7224 */ /* 0x000fe200078e0018 */
[----:B------:R-:W-:Y:S02]  /*4e90*/  IABS R24, R25 ;  /* 0x0000001900187213 */ /* 0x000fe40000000000 */
[----:B------:R-:W-:-:S03]  /*4ea0*/  IABS R40, R40 ;  /* 0x0000002800287213 */ /* 0x000fc60000000000 */
[----:B------:R-:W-:Y:S01]  /*4eb0*/  HMMA.16816.F32 R52, R64, R38, R52 ;  /* 0x000000264034723c */ /* 0x000fe20000001834 */
[----:B------:R-:W-:Y:S01]  /*4ec0*/  IMAD.MOV.U32 R78, RZ, RZ, R24 ;  /* 0x000000ffff4e7224 */ /* 0x000fe200078e0018 */
[----:B------:R-:W-:Y:S01]  /*4ed0*/  LDSM.16.M88.4 R36, [R217+0x4000] ;  /* 0x00400000d924783b */ /* 0x000fe20000000200 */
[----:B------:R-:W-:Y:S01]  /*4ee0*/  IMAD.MOV.U32 R105, RZ, RZ, R40 ;  /* 0x000000ffff697224 */ /* 0x000fe200078e0028 */
[----:B------:R-:W-:Y:S02]  /*4ef0*/  I2F R77, R77 ;  /* 0x0000004d004d7306 */ /* 0x000fe40000201400 */
[----:B------:R-:W-:Y:S02]  /*4f00*/  LDSM.16.M88.4 R40, [R221+0xf800] ;  /* 0x00f80000dd28783b */ /* 0x000fe40000000200 */
[C---:B--2---:R-:W-:Y:S04]  /*4f10*/  HMMA.16816.F32 R56, R20.reuse, R16, R56 ;  /* 0x000000101438723c */ /* 0x044fe80000001838 */
[----:B------:R-:W-:Y:S03]  /*4f20*/  I2F R78, R78 ;  /* 0x0000004e004e7306 */ /* 0x000fe60000201400 */
[--C-:B------:R-:W-:Y:S01]  /*4f30*/  IMAD.IADD R16, R236, 0x1, -R76.reuse ;  /* 0x00000001ec107824 */ /* 0x100fe200078e0a4c */
[----:B------:R-:W-:Y:S01]  /*4f40*/  HMMA.16816.F32 R8, R20, R26, R8 ;  /* 0x0000001a1408723c */ /* 0x000fe20000001808 */
[----:B------:R-:W2:Y:S01]  /*4f50*/  LDSM.16.M88.4 R24, [R208+0x4000] ;  /* 0x00400000d018783b */ /* 0x000ea20000000200 */
[----:B------:R-:W-:-:S02]  /*4f60*/  IMAD.IADD R17, R233, 0x1, -R76 ;  /* 0x00000001e9117824 */ /* 0x000fc400078e0a4c */
[----:B------:R-:W-:Y:S01]  /*4f70*/  IABS R16, R16 ;  /* 0x0000001000107213 */ /* 0x000fe20000000000 */
[----:B------:R-:W-:Y:S03]  /*4f80*/  I2F R105, R105 ;  /* 0x0000006900697306 */ /* 0x000fe60000201400 */
[----:B------:R-:W-:Y:S01]  /*4f90*/  HMMA.16816.F32 R68, R64, R72, R68 ;  /* 0x000000484044723c */ /* 0x000fe20000001844 */
[----:B------:R-:W-:Y:S01]  /*4fa0*/  IMAD.MOV.U32 R80, RZ, RZ, R16 ;  /* 0x000000ffff507224 */ /* 0x000fe200078e0010 */
[----:B------:R-:W-:-:S05]  /*4fb0*/  IABS R16, R17 ;  /* 0x0000001100107213 */ /* 0x000fca0000000000 */
[----:B------:R-:W-:Y:S01]  /*4fc0*/  IMAD.MOV.U32 R81, RZ, RZ, R16 ;  /* 0x000000ffff517224 */ /* 0x000fe200078e0010 */
[----:B------:R-:W-:Y:S01]  /*4fd0*/  HMMA.16816.F32 R60, R64, R74, R60 ;  /* 0x0000004a403c723c */ /* 0x000fe2000000183c */
[----:B------:R-:W-:Y:S01]  /*4fe0*/  LDSM.16.M88.4 R64, [R219+0x6800] ;  /* 0x00680000db40783b */ /* 0x000fe20000000200 */
[----:B------:R-:W-:Y:S06]  /*4ff0*/  I2F R80, R80 ;  /* 0x0000005000507306 */ /* 0x000fec0000201400 */
[C---:B------:R-:W-:Y:S01]  /*5000*/  HMMA.16816.F32 R52, R20.reuse, R18, R52 ;  /* 0x000000121434723c */ /* 0x040fe20000001834 */
[----:B------:R-:W3:Y:S01]  /*5010*/  LDSM.16.M88.4 R16, [R208+0x4800] ;  /* 0x00480000d010783b */ /* 0x000ee20000000200 */
[----:B------:R-:W-:Y:S06]  /*5020*/  I2F R81, R81 ;  /* 0x0000005100517306 */ /* 0x000fec0000201400 */
[C---:B-1----:R-:W-:Y:S07]  /*5030*/  HMMA.16816.F32 R48, R20.reuse, R28, R48 ;  /* 0x0000001c1430723c */ /* 0x042fee0000001830 */
[--C-:B------:R-:W-:Y:S01]  /*5040*/  IMAD.IADD R28, R236, 0x1, -R79.reuse ;  /* 0x00000001ec1c7824 */ /* 0x100fe200078e0a4f */
[----:B------:R-:W-:Y:S01]  /*5050*/  HMMA.16816.F32 R44, R20, R30, R44 ;  /* 0x0000001e142c723c */ /* 0x000fe2000000182c */
[----:B------:R-:W-:-:S03]  /*5060*/  IMAD.IADD R29, R233, 0x1, -R79 ;  /* 0x00000001e91d7824 */ /* 0x000fc600078e0a4f */
[----:B------:R-:W-:-:S04]  /*5070*/  IABS R28, R28 ;  /* 0x0000001c001c7213 */ /* 0x000fc80000000000 */
[----:B------:R-:W-:Y:S01]  /*5080*/  HMMA.16816.F32 R68, R20, R32, R68 ;  /* 0x000000201444723c */ /* 0x000fe20000001844 */
[----:B------:R-:W-:Y:S01]  /*5090*/  IMAD.MOV.U32 R83, RZ, RZ, R28 ;  /* 0x000000ffff537224 */ /* 0x000fe200078e001c */
[----:B------:R-:W-:-:S05]  /*50a0*/  IABS R28, R29 ;  /* 0x0000001d001c7213 */ /* 0x000fca0000000000 */
[----:B------:R-:W-:Y:S01]  /*50b0*/  IMAD.MOV.U32 R84, RZ, RZ, R28 ;  /* 0x000000ffff547224 */ /* 0x000fe200078e001c */
[----:B------:R-:W-:Y:S01]  /*50c0*/  HMMA.16816.F32 R60, R20, R34, R60 ;  /* 0x00000022143c723c */ /* 0x000fe2000000183c */
[----:B------:R-:W1:Y:S01]  /*50d0*/  LDSM.16.M88.4 R28, [R208+0x5000] ;  /* 0x00500000d01c783b */ /* 0x000e620000000200 */
[--C-:B------:R-:W-:Y:S01]  /*50e0*/  IMAD.IADD R32, R236, 0x1, -R82.reuse ;  /* 0x00000001ec207824 */ /* 0x100fe200078e0a52 */
[----:B------:R-:W-:Y:S04]  /*50f0*/  I2F R83, R83 ;  /* 0x0000005300537306 */ /* 0x000fe80000201400 */
[----:B------:R-:W-:Y:S01]  /*5100*/  IMAD.IADD R20, R233, 0x1, -R82 ;  /* 0x00000001e9147824 */ /* 0x000fe200078e0a52 */
[----:B--2---:R-:W-:Y:S01]  /*5110*/  HMMA.16816.F32 R12, R36, R24, R12 ;  /* 0x00000018240c723c */ /* 0x004fe2000000180c */
[----:B------:R-:W-:-:S02]  /*5120*/  IABS R32, R32 ;  /* 0x0000002000207213 */ /* 0x000fc40000000000 */
[----:B------:R-:W-:Y:S01]  /*5130*/  I2F R84, R84 ;  /* 0x0000005400547306 */ /* 0x000fe20000201400 */
[----:B------:R-:W-:-:S03]  /*5140*/  IABS R20, R20 ;  /* 0x0000001400147213 */ /* 0x000fc60000000000 */
[C-C-:B------:R-:W-:Y:S01]  /*5150*/  IMAD.IADD R24, R236.reuse, 0x1, -R85.reuse ;  /* 0x00000001ec187824 */ /* 0x140fe200078e0a55 */
[C---:B---3--:R-:W-:Y:S01]  /*5160*/  HMMA.16816.F32 R56, R36.reuse, R16, R56 ;  /* 0x000000102438723c */ /* 0x048fe20000001838 */
[----:B------:R-:W-:Y:S02]  /*5170*/  IMAD.MOV.U32 R87, RZ, RZ, R20 ;  /* 0x000000ffff577224 */ /* 0x000fe400078e0014 */
[----:B------:R-:W2:Y:S01]  /*5180*/  LDSM.16.M88.4 R20, [R208+0x5800] ;  /* 0x00580000d014783b */ /* 0x000ea20000000200 */
[----:B------:R-:W-:Y:S01]  /*5190*/  IABS R24, R24 ;  /* 0x0000001800187213 */ /* 0x000fe20000000000 */
[C---:B------:R-:W-:Y:S01]  /*51a0*/  IMAD.IADD R25, R233.reuse, 0x1, -R85 ;  /* 0x00000001e9197824 */ /* 0x040fe200078e0a55 */
[----:B------:R3:W-:Y:S01]  /*51b0*/  I2F R86, R32 ;  /* 0x0000002000567306 */ /* 0x0007e20000201400 */
[----:B------:R-:W-:Y:S01]  /*51c0*/  IMAD.IADD R16, R236, 0x1, -R88 ;  /* 0x00000001ec107824 */ /* 0x000fe200078e0a58 */
[----:B------:R-:W-:Y:S01]  /*51d0*/  HMMA.16816.F32 R8, R36, R26, R8 ;  /* 0x0000001a2408723c */ /* 0x000fe20000001808 */
[----:B------:R-:W-:Y:S01]  /*51e0*/  IMAD.MOV.U32 R89, RZ, RZ, R24 ;  /* 0x000000ffff597224 */ /* 0x000fe200078e0018 */
[----:B------:R-:W-:Y:S01]  /*51f0*/  IABS R24, R25 ;  /* 0x0000001900187213 */ /* 0x000fe20000000000 */
[----:B------:R-:W-:Y:S01]  /*5200*/  IMAD.IADD R17, R233, 0x1, -R88 ;  /* 0x00000001e9117824 */ /* 0x000fe200078e0a58 */
[----:B------:R-:W-:-:S02]  /*5210*/  IABS R16, R16 ;  /* 0x0000001000107213 */ /* 0x000fc40000000000 */
[----:B------:R-:W-:Y:S01]  /*5220*/  I2F R87, R87 ;  /* 0x0000005700577306 */ /* 0x000fe20000201400 */
[----:B------:R-:W-:Y:S01]  /*5230*/  IMAD.MOV.U32 R90, RZ, RZ, R24 ;  /* 0x000000ffff5a7224 */ /* 0x000fe200078e0018 */
[C---:B------:R-:W-:Y:S01]  /*5240*/  HMMA.16816.F32 R52, R36.reuse, R18, R52 ;  /* 0x000000122434723c */ /* 0x040fe20000001834 */
[----:B------:R-:W-:Y:S01]  /*5250*/  LDSM.16.M88.4 R24, [R221+0xe000] ;  /* 0x00e00000dd18783b */ /* 0x000fe20000000200 */
[----:B------:R-:W-:Y:S01]  /*5260*/  IMAD.MOV.U32 R92, RZ, RZ, R16 ;  /* 0x000000ffff5c7224 */ /* 0x000fe200078e0010 */
[----:B------:R-:W-:Y:S02]  /*5270*/  IABS R16, R17 ;  /* 0x0000001100107213 */ /* 0x000fe40000000000 */
[----:B---3--:R-:W3:Y:S01]  /*5280*/  LDSM.16.M88.4 R32, [R222+0x6000] ;  /* 0x00600000de20783b */ /* 0x008ee20000000200 */
[----:B------:R-:W-:Y:S02]  /*5290*/  I2F R89, R89 ;  /* 0x0000005900597306 */ /* 0x000fe40000201400 */
[----:B------:R-:W-:Y:S01]  /*52a0*/  IMAD.MOV.U32 R93, RZ, RZ, R16 ;  /* 0x000000ffff5d7224 */ /* 0x000fe200078e0010 */
[C---:B-1----:R-:W-:Y:S01]  /*52b0*/  HMMA.16816.F32 R48, R36.reuse, R28, R48 ;  /* 0x0000001c2430723c */ /* 0x042fe20000001830 */
[----:B------:R-:W1:Y:S04]  /*52c0*/  LDSM.16.M88.4 R16, [R221+0xe800] ;  /* 0x00e80000dd10783b */ /* 0x000e680000000200 */
[----:B------:R-:W-:Y:S02]  /*52d0*/  I2F R90, R90 ;  /* 0x0000005a005a7306 */ /* 0x000fe40000201400 */
[--C-:B------:R-:W-:Y:S01]  /*52e0*/  IMAD.IADD R28, R236, 0x1, -R91.reuse ;  /* 0x00000001ec1c7824 */ /* 0x100fe200078e0a5b */
[----:B------:R-:W-:Y:S01]  /*52f0*/  HMMA.16816.F32 R44, R36, R30, R44 ;  /* 0x0000001e242c723c */ /* 0x000fe2000000182c */
[----:B------:R-:W-:-:S03]  /*5300*/  IMAD.IADD R29, R233, 0x1, -R91 ;  /* 0x00000001e91d7824 */ /* 0x000fc600078e0a5b */
[----:B------:R-:W-:Y:S01]  /*5310*/  IABS R28, R28 ;  /* 0x0000001c001c7213 */ /* 0x000fe20000000000 */
[----:B------:R-:W-:Y:S04]  /*5320*/  I2F R93, R93 ;  /* 0x0000005d005d7306 */ /* 0x000fe80000201400 */
[----:B------:R-:W-:Y:S01]  /*5330*/  IMAD.MOV.U32 R95, RZ, RZ, R28 ;  /* 0x000000ffff5f7224 */ /* 0x000fe200078e001c */
[----:B--2---:R-:W-:Y:S01]  /*5340*/  HMMA.16816.F32 R68, R36, R20, R68 ;  /* 0x000000142444723c */ /* 0x004fe20000001844 */
[----:B------:R-:W-:Y:S02]  /*5350*/  IABS R28, R29 ;  /* 0x0000001d001c7213 */ /* 0x000fe40000000000 */
[----:B------:R-:W-:Y:S03]  /*5360*/  I2F R92, R92 ;  /* 0x0000005c005c7306 */ /* 0x000fe60000201400 */
[----:B------:R-:W-:-:S02]  /*5370*/  IMAD.MOV.U32 R96, RZ, RZ, R28 ;  /* 0x000000ffff607224 */ /* 0x000fc400078e001c */
[C---:B------:R-:W-:Y:S01]  /*5380*/  IMAD.IADD R20, R236.reuse, 0x1, -R94 ;  /* 0x00000001ec147824 */ /* 0x040fe200078e0a5e */
[----:B------:R-:W-:Y:S01]  /*5390*/  HMMA.16816.F32 R60, R36, R22, R60 ;  /* 0x00000016243c723c */ /* 0x000fe2000000183c */
[----:B------:R-:W2:Y:S01]  /*53a0*/  LDSM.16.M88.4 R36, [R220+0x6000] ;  /* 0x00600000dc24783b */ /* 0x000ea20000000200 */
[----:B------:R-:W-:Y:S02]  /*53b0*/  I2F R95, R95 ;  /* 0x0000005f005f7306 */ /* 0x000fe40000201400 */
[----:B------:R-:W-:Y:S01]  /*53c0*/  IABS R20, R20 ;  /* 0x0000001400147213 */ /* 0x000fe20000000000 */
[----:B------:R-:W-:Y:S04]  /*53d0*/  LDSM.16.M88.4 R28, [R221+0xf000] ;  /* 0x00f00000dd1c783b */ /* 0x000fe80000000200 */
[----:B------:R-:W-:Y:S01]  /*53e0*/  IMAD.MOV.U32 R98, RZ, RZ, R20 ;  /* 0x000000ffff627224 */ /* 0x000fe200078e0014 */
[C---:B---3--:R-:W-:Y:S01]  /*53f0*/  HMMA.16816.F32 R12, R32.reuse, R24, R12 ;  /* 0x00000018200c723c */ /* 0x048fe2000000180c */
[----:B------:R-:W3:Y:S01]  /*5400*/  LDSM.16.M88.4 R20, [R219+0x6000] ;  /* 0x00600000db14783b */ /* 0x000ee20000000200 */
[----:B------:R-:W-:Y:S05]  /*5410*/  I2F R96, R96 ;  /* 0x0000006000607306 */ /* 0x000fea0000201400 */
[--C-:B------:R-:W-:Y:S01]  /*5420*/  IMAD.IADD R24, R236, 0x1, -R97.reuse ;  /* 0x00000001ec187824 */ /* 0x100fe200078e0a61 */
[----:B-1----:R-:W-:Y:S01]  /*5430*/  HMMA.16816.F32 R56, R32, R16, R56 ;  /* 0x000000102038723c */ /* 0x002fe20000001838 */
[----:B------:R-:W-:Y:S01]  /*5440*/  IMAD.IADD R25, R233, 0x1, -R97 ;  /* 0x00000001e9197824 */ /* 0x000fe200078e0a61 */
[----:B------:R-:W-:Y:S02]  /*5450*/  I2F R98, R98 ;  /* 0x0000006200627306 */ /* 0x000fe40000201400 */
[----:B------:R-:W-:-:S03]  /*5460*/  IABS R24, R24 ;  /* 0x0000001800187213 */ /* 0x000fc60000000000 */
[----:B------:R-:W-:Y:S01]  /*5470*/  IMAD.IADD R16, R236, 0x1, -R100 ;  /* 0x00000001ec107824 */ /* 0x000fe200078e0a64 */
[----:B------:R-:W-:Y:S01]  /*5480*/  HMMA.16816.F32 R8, R32, R26, R8 ;  /* 0x0000001a2008723c */ /* 0x000fe20000001808 */
[----:B------:R-:W-:Y:S01]  /*5490*/  IMAD.MOV.U32 R101, RZ, RZ, R24 ;  /* 0x000000ffff657224 */ /* 0x000fe200078e0018 */
[----:B------:R-:W-:-:S05]  /*54a0*/  IABS R24, R25 ;  /* 0x0000001900187213 */ /* 0x000fca0000000000 */
[----:B------:R-:W-:Y:S01]  /*54b0*/  IMAD.MOV.U32 R102, RZ, RZ, R24 ;  /* 0x000000ffff667224 */ /* 0x000fe200078e0018 */
[----:B------:R-:W-:Y:S01]  /*54c0*/  IABS R24, R16 ;  /* 0x0000001000187213 */ /* 0x000fe20000000000 */
[----:B------:R-:W-:Y:S01]  /*54d0*/  HMMA.16816.F32 R52, R32, R18, R52 ;  /* 0x000000122034723c */ /* 0x000fe20000001834 */
[----:B------:R-:W-:Y:S01]  /*54e0*/  LDSM.16.M88.4 R16, [R218+0x6000] ;  /* 0x00600000da10783b */ /* 0x000fe20000000200 */
[----:B------:R-:W-:Y:S02]  /*54f0*/  I2F R101, R101 ;  /* 0x0000006500657306 */ /* 0x000fe40000201400 */
[----:B------:R-:W-:Y:S02]  /*5500*/  IMAD.MOV.U32 R104, RZ, RZ, R24 ;  /* 0x000000ffff687224 */ /* 0x000fe400078e0018 */
[----:B------:R-:W1:Y:S02]  /*5510*/  LDSM.16.M88.4 R24, [R215+0xe000] ;  /* 0x00e00000d718783b */ /* 0x000e640000000200 */
[C---:B--2---:R-:W-:Y:S02]  /*5520*/  HMMA.16816.F32 R56, R36.reuse, R64, R56 ;  /* 0x000000402438723c */ /* 0x044fe40000001838 */
[----:B------:R-:W-:Y:S05]  /*5530*/  I2F R102, R102 ;  /* 0x0000006600667306 */ /* 0x000fea0000201400 */
[----:B------:R-:W-:Y:S01]  /*5540*/  IADD3 R64, R2, 0x38, RZ ;  /* 0x0000003802407810 */ /* 0x000fe20007ffe0ff */
[----:B---3--:R-:W-:Y:S02]  /*5550*/  HMMA.16816.F32 R12, R36, R20, R12 ;  /* 0x00000014240c723c */ /* 0x008fe4000000180c */
[----:B------:R-:W-:Y:S02]  /*5560*/  I2F R104, R104 ;  /* 0x0000006800687306 */ /* 0x000fe40000201400 */
[----:B------:R-:W-:-:S03]  /*5570*/  IMAD.IADD R118, R233, 0x1, -R64 ;  /* 0x00000001e9767824 */ /* 0x000fc600078e0a40 */
[----:B------:R-:W-:Y:S01]  /*5580*/  IMAD.IADD R20, R233, 0x1, -R106 ;  /* 0x00000001e9147824 */ /* 0x000fe200078e0a6a */
[----:B------:R-:W-:Y:S01]  /*5590*/  HMMA.16816.F32 R48, R32, R28, R48 ;  /* 0x0000001c2030723c */ /* 0x000fe20000001830 */
[----:B------:R-:W-:Y:S01]  /*55a0*/  IMAD.IADD R21, R236, 0x1, -R109 ;  /* 0x00000001ec157824 */ /* 0x000fe200078e0a6d */
[----:B------:R-:W-:Y:S02]  /*55b0*/  IABS R118, R118 ;  /* 0x0000007600767213 */ /* 0x000fe40000000000 */
[----:B------:R-:W-:-:S03]  /*55c0*/  IABS R20, R20 ;  /* 0x0000001400147213 */ /* 0x000fc60000000000 */
[----:B------:R-:W-:Y:S01]  /*55d0*/  IMAD.IADD R28, R236, 0x1, -R103 ;  /* 0x00000001ec1c7824 */ /* 0x000fe200078e0a67 */
[----:B------:R-:W-:Y:S01]  /*55e0*/  HMMA.16816.F32 R8, R36, R22, R8 ;  /* 0x000000162408723c */ /* 0x000fe20000001808 */
[----:B------:R-:W-:Y:S01]  /*55f0*/  IMAD.MOV.U32 R111, RZ, RZ, R20 ;  /* 0x000000ffff6f7224 */ /* 0x000fe200078e0014 */
[----:B------:R-:W-:Y:S01]  /*5600*/  IABS R20, R21 ;  /* 0x0000001500147213 */ /* 0x000fe20000000000 */
[----:B------:R-:W-:Y:S01]  /*5610*/  IMAD.IADD R21, R233, 0x1, -R109 ;  /* 0x00000001e9157824 */ /* 0x000fe200078e0a6d */
[----:B------:R-:W-:Y:S01]  /*5620*/  IABS R28, R28 ;  /* 0x0000001c001c7213 */ /* 0x000fe20000000000 */
[----:B------:R-:W-:Y:S02]  /*5630*/  I2F R118, R118 ;  /* 0x0000007600767306 */ /* 0x000fe40000201400 */
[----:B------:R-:W-:Y:S01]  /*5640*/  IMAD.MOV.U32 R113, RZ, RZ, R20 ;  /* 0x000000ffff717224 */ /* 0x000fe200078e0014 */
[----:B------:R-:W-:Y:S01]  /*5650*/  IABS R20, R21 ;  /* 0x0000001500147213 */ /* 0x000fe20000000000 */
[----:B------:R-:W-:Y:S01]  /*5660*/  HMMA.16816.F32 R72, R32, R30, R44 ;  /* 0x0000001e2048723c */ /* 0x000fe2000000182c */
[----:B------:R-:W-:Y:S03]  /*5670*/  LDSM.16.M88.4 R44, [R208+0x6000] ;  /* 0x00600000d02c783b */ /* 0x000fe60000000200 */
[----:B------:R2:W-:Y:S01]  /*5680*/  I2F R107, R28 ;  /* 0x0000001c006b7306 */ /* 0x0005e20000201400 */
[----:B------:R-:W-:-:S02]  /*5690*/  IMAD.MOV.U32 R114, RZ, RZ, R20 ;  /* 0x000000ffff727224 */ /* 0x000fc400078e0014 */
[----:B------:R-:W3:Y:S01]  /*56a0*/  LDSM.16.M88.4 R20, [R215+0xe800] ;  /* 0x00e80000d714783b */ /* 0x000ee20000000200 */
[C---:B-1----:R-:W-:Y:S04]  /*56b0*/  HMMA.16816.F32 R12, R16.reuse, R24, R12 ;  /* 0x00000018100c723c */ /* 0x042fe8000000180c */
[----:B------:R-:W-:Y:S03]  /*56c0*/  I2F R114, R114 ;  /* 0x0000007200727306 */ /* 0x000fe60000201400 */
[--C-:B------:R-:W-:Y:S01]  /*56d0*/  IMAD.IADD R24, R236, 0x1, -R112.reuse ;  /* 0x00000001ec187824 */ /* 0x100fe200078e0a70 */
[----:B------:R-:W-:Y:S01]  /*56e0*/  HMMA.16816.F32 R8, R16, R26, R8 ;  /* 0x0000001a1008723c */ /* 0x000fe20000001808 */
[----:B------:R-:W-:Y:S01]  /*56f0*/  IMAD.IADD R25, R233, 0x1, -R112 ;  /* 0x00000001e9197824 */ /* 0x000fe200078e0a70 */
[----:B--2---:R-:W1:Y:S02]  /*5700*/  LDSM.16.M88.4 R28, [R217+0x6000] ;  /* 0x00600000d91c783b */ /* 0x004e640000000200 */
[----:B------:R-:W-:Y:S01]  /*5710*/  IABS R24, R24 ;  /* 0x0000001800187213 */ /* 0x000fe20000000000 */
[----:B------:R-:W-:Y:S03]  /*5720*/  I2F R111, R111 ;  /* 0x0000006f006f7306 */ /* 0x000fe60000201400 */
[----:B------:R-:W-:Y:S01]  /*5730*/  HMMA.16816.F32 R68, R32, R40, R68 ;  /* 0x000000282044723c */ /* 0x000fe20000001844 */
[----:B------:R-:W-:Y:S01]  /*5740*/  IMAD.MOV.U32 R65, RZ, RZ, R24 ;  /* 0x000000ffff417224 */ /* 0x000fe200078e0018 */
[----:B------:R-:W-:-:S03]  /*5750*/  IABS R24, R25 ;  /* 0x0000001900187213 */ /* 0x000fc60000000000 */
[----:B------:R-:W-:Y:S02]  /*5760*/  I2F R113, R113 ;  /* 0x0000007100717306 */ /* 0x000fe40000201400 */
[----:B------:R-:W-:Y:S01]  /*5770*/  IMAD.IADD R40, R236, 0x1, -R64 ;  /* 0x00000001ec287824 */ /* 0x000fe200078e0a40 */
[----:B------:R-:W-:Y:S01]  /*5780*/  HMMA.16816.F32 R60, R32, R42, R60 ;  /* 0x0000002a203c723c */ /* 0x000fe2000000183c */
[----:B------:R-:W2:Y:S01]  /*5790*/  LDSM.16.M88.4 R32, [R208+0x6800] ;  /* 0x00680000d020783b */ /* 0x000ea20000000200 */
[----:B------:R-:W-:Y:S02]  /*57a0*/  IMAD.IADD R41, R233, 0x1, -R116 ;  /* 0x00000001e9297824 */ /* 0x000fe400078e0a74 */
[----:B------:R-:W-:Y:S01]  /*57b0*/  IABS R40, R40 ;  /* 0x0000002800287213 */ /* 0x000fe20000000000 */
[----:B------:R4:W-:Y:S03]  /*57c0*/  I2F R115, R24 ;  /* 0x0000001800737306 */ /* 0x0009e60000201400 */
[----:B------:R-:W-:Y:S01]  /*57d0*/  HMMA.16816.F32 R52, R36, R66, R52 ;  /* 0x000000422434723c */ /* 0x000fe20000001834 */
[----:B------:R-:W-:-:S02]  /*57e0*/  IMAD.MOV.U32 R117, RZ, RZ, R40 ;  /* 0x000000ffff757224 */ /* 0x000fc400078e0028 */
[----:B------:R-:W-:Y:S02]  /*57f0*/  IMAD.IADD R40, R236, 0x1, -R116 ;  /* 0x00000001ec287824 */ /* 0x000fe400078e0a74 */
[----:B------:R-:W-:Y:S03]  /*5800*/  I2F R65, R65 ;  /* 0x0000004100417306 */ /* 0x000fe60000201400 */
[----:B------:R-:W-:Y:S01]  /*5810*/  IABS R40, R40 ;  /* 0x0000002800287213 */ /* 0x000fe20000000000 */
[----:B---3--:R-:W-:Y:S04]  /*5820*/  HMMA.16816.F32 R56, R16, R20, R56 ;  /* 0x000000141038723c */ /* 0x008fe80000001838 */
[----:B------:R-:W-:Y:S01]  /*5830*/  IMAD.MOV.U32 R119, RZ, RZ, R40 ;  /* 0x000000ffff777224 */ /* 0x000fe200078e0028 */
[----:B----4-:R-:W3:Y:S01]  /*5840*/  LDSM.16.M88.4 R24, [R219+0x7000] ;  /* 0x00700000db18783b */ /* 0x010ee20000000200 */
[----:B------:R-:W-:Y:S01]  /*5850*/  IABS R40, R41 ;  /* 0x0000002900287213 */ /* 0x000fe20000000000 */
[----:B------:R-:W-:Y:S01]  /*5860*/  I2F R117, R117 ;  /* 0x0000007500757306 */ /* 0x000fe20000201400 */
[C---:B-1----:R-:W-:Y:S07]  /*5870*/  HMMA.16816.F32 R8, R28.reuse, R46, R8 ;  /* 0x0000002e1c08723c */ /* 0x042fee0000001808 */
[----:B------:R1:W-:Y:S01]  /*5880*/  I2F R120, R40 ;  /* 0x0000002800787306 */ /* 0x0003e20000201400 */
[C---:B------:R-:W-:Y:S01]  /*5890*/  HMMA.16816.F32 R12, R28.reuse, R44, R12 ;  /* 0x0000002c1c0c723c */ /* 0x040fe2000000180c */
[----:B------:R-:W4:Y:S06]  /*58a0*/  LDSM.16.M88.4 R44, [R215+0xf000] ;  /* 0x00f00000d72c783b */ /* 0x000f2c0000000200 */
[----:B------:R-:W-:Y:S01]  /*58b0*/  I2F R119, R119 ;  /* 0x0000007700777306 */ /* 0x000fe20000201400 */
[----:B--2---:R-:W-:Y:S01]  /*58c0*/  HMMA.16816.F32 R56, R28, R32, R56 ;  /* 0x000000201c38723c */ /* 0x004fe20000001838 */
[----:B-1----:R-:W1:Y:S07]  /*58d0*/  LDSM.16.M88.4 R40, [R219+0x7800] ;  /* 0x00780000db28783b */ /* 0x002e6e0000000200 */
[----:B------:R-:W-:Y:S01]  /*58e0*/  FMUL.FTZ R8, R8, c[0x0][0x2ec] ;  /* 0x0000bb0008087a20 */ /* 0x000fe20000410000 */
[----:B------:R-:W-:Y:S01]  /*58f0*/  HMMA.16816.F32 R52, R16, R22, R52 ;  /* 0x000000161034723c */ /* 0x000fe20000001834 */
[----:B------:R-:W-:Y:S01]  /*5900*/  FMUL.FTZ R9, R9, c[0x0][0x2ec] ;  /* 0x0000bb0009097a20 */ /* 0x000fe20000410000 */
[----:B------:R-:W-:Y:S01]  /*5910*/  LDSM.16.M88.4 R20, [R208+0x7800] ;  /* 0x00780000d014783b */ /* 0x000fe20000000200 */
[----:B------:R-:W-:-:S02]  /*5920*/  FMUL.FTZ R10, R10, c[0x0][0x2ec] ;  /* 0x0000bb000a0a7a20 */ /* 0x000fc40000410000 */
[----:B------:R-:W-:Y:S02]  /*5930*/  FMUL.FTZ R32, R11, c[0x0][0x2ec] ;  /* 0x0000bb000b207a20 */ /* 0x000fe40000410000 */
[----:B------:R-:W2:Y:S01]  /*5940*/  MUFU.TANH R33, R10 ;  /* 0x0000000a00217308 */ /* 0x000ea20000002400 */
[----:B------:R-:W-:Y:S01]  /*5950*/  FMUL.FTZ R12, R12, c[0x0][0x2ec] ;  /* 0x0000bb000c0c7a20 */ /* 0x000fe20000410000 */
[----:B---3--:R-:W-:Y:S01]  /*5960*/  HMMA.16816.F32 R72, R36, R26, R72 ;  /* 0x0000001a2448723c */ /* 0x008fe20000001848 */
[----:B------:R-:W-:Y:S02]  /*5970*/  FMUL.FTZ R13, R13, c[0x0][0x2ec] ;  /* 0x0000bb000d0d7a20 */ /* 0x000fe40000410000 */
[----:B------:R-:W-:-:S03]  /*5980*/  FMUL.FTZ R14, R14, c[0x0][0x2ec] ;  /* 0x0000bb000e0e7a20 */ /* 0x000fc60000410000 */
[----:B------:R-:W3:Y:S02]  /*5990*/  MUFU.TANH R26, R8 ;  /* 0x00000008001a7308 */ /* 0x000ee40000002400 */
[----:B------:R-:W-:Y:S06]  /*59a0*/  HMMA.16816.F32 R48, R36, R24, R48 ;  /* 0x000000182430723c */ /* 0x000fec0000001830 */
[----:B------:R5:W-:Y:S01]  /*59b0*/  MUFU.TANH R27, R9 ;  /* 0x00000009001b7308 */ /* 0x000be20000002400 */
[----:B------:R-:W-:Y:S01]  /*59c0*/  FMUL.FTZ R24, R15, c[0x0][0x2ec] ;  /* 0x0000bb000f187a20 */ /* 0x000fe20000410000 */
[----:B------:R-:W-:Y:S01]  /*59d0*/  HMMA.16816.F32 R52, R28, R34, R52 ;  /* 0x000000221c34723c */ /* 0x000fe20000001834 */
[----:B--2---:R-:W-:-:S05]  /*59e0*/  FFMA.FTZ R33, R84, -UR18, R33 ;  /* 0x8000001254217c23 */ /* 0x004fca0008010021 */
[----:B------:R-:W-:Y:S01]  /*59f0*/  MUFU.TANH R122, R12 ;  /* 0x0000000c007a7308 */ /* 0x000fe20000002400 */
[----:B------:R-:W-:Y:S01]  /*5a00*/  FMUL.FTZ R34, R59, c[0x0][0x2ec] ;  /* 0x0000bb003b227a20 */ /* 0x000fe20000410000 */
[----:B----4-:R-:W-:Y:S01]  /*5a10*/  HMMA.16816.F32 R72, R16, R46, R72 ;  /* 0x0000002e1048723c */ /* 0x010fe20000001848 */
[----:B------:R-:W-:Y:S02]  /*5a20*/  FMUL.FTZ R35, R57, c[0x0][0x2ec] ;  /* 0x0000bb0039237a20 */ /* 0x000fe40000410000 */
[----:B---3--:R-:W-:Y:S01]  /*5a30*/  FFMA.FTZ R83, R83, -UR18, R26 ;  /* 0x8000001253537c23 */ /* 0x008fe2000801001a */
[----:B-----5:R-:W2:Y:S02]  /*5a40*/  LDSM.16.M88.4 R8, [R215+0xf800] ;  /* 0x00f80000d708783b */ /* 0x020ea40000000200 */
[----:B------:R-:W3:Y:S02]  /*5a50*/  MUFU.TANH R67, R13 ;  /* 0x0000000d00437308 */ /* 0x000ee40000002400 */
[----:B-1----:R-:W-:Y:S06]  /*5a60*/  HMMA.16816.F32 R68, R36, R40, R68 ;  /* 0x000000282444723c */ /* 0x002fec0000001844 */
[----:B------:R1:W-:Y:S02]  /*5a70*/  MUFU.TANH R25, R14 ;  /* 0x0000000e00197308 */ /* 0x0003e40000002400 */
[----:B------:R-:W-:Y:S01]  /*5a80*/  HMMA.16816.F32 R48, R16, R44, R48 ;  /* 0x0000002c1030723c */ /* 0x000fe20000001830 */
[----:B------:R-:W-:-:S02]  /*5a90*/  FMUL.FTZ R40, R56, c[0x0][0x2ec] ;  /* 0x0000bb0038287a20 */ /* 0x000fc40000410000 */
[----:B------:R-:W-:Y:S02]  /*5aa0*/  FMUL.FTZ R41, R54, c[0x0][0x2ec] ;  /* 0x0000bb0036297a20 */ /* 0x000fe40000410000 */
[----:B------:R-:W-:Y:S01]  /*5ab0*/  FMUL.FTZ R55, R55, c[0x0][0x2ec] ;  /* 0x0000bb0037377a20 */ /* 0x000fe20000410000 */
[----:B------:R-:W4:Y:S02]  /*5ac0*/  MUFU.TANH R24, R24 ;  /* 0x0000001800187308 */ /* 0x000f240000002400 */
[----:B------:R-:W-:Y:S01]  /*5ad0*/  HMMA.16816.F32 R60, R36, R42, R60 ;  /* 0x0000002a243c723c */ /* 0x000fe2000000183c */
[----:B---3--:R-:W-:-:S05]  /*5ae0*/  FFMA.FTZ R67, R80, -UR18, R67 ;  /* 0x8000001250437c23 */ /* 0x008fca0008010043 */
[----:B------:R-:W-:Y:S01]  /*5af0*/  FSEL R26, R67, -INF , !P6 ;  /* 0xff800000431a7808 */ /* 0x000fe20007000000 */
[----:B-1----:R-:W1:Y:S01]  /*5b00*/  LDSM.16.M88.4 R12, [R208+0x7000] ;  /* 0x00700000d00c783b */ /* 0x002e620000000200 */
[----:B------:R-:W-:Y:S01]  /*5b10*/  FMUL.FTZ R36, R52, c[0x0][0x2ec] ;  /* 0x0000bb0034247a20 */ /* 0x000fe20000410000 */
[----:B------:R-:W3:Y:S01]  /*5b20*/  MUFU.TANH R40, R40 ;  /* 0x0000002800287308 */ /* 0x000ee20000002400 */
[----:B------:R-:W-:Y:S01]  /*5b30*/  FMUL.FTZ R37, R58, c[0x0][0x2ec] ;  /* 0x0000bb003a257a20 */ /* 0x000fe20000410000 */
[----:B------:R-:W-:Y:S01]  /*5b40*/  ISETP.GE.AND P6, PT, R88, R234, PT ;  /* 0x000000ea5800720c */ /* 0x000fe20003fc6270 */
[----:B------:R-:W-:Y:S01]  /*5b50*/  FMUL.FTZ R39, R53, c[0x0][0x2ec] ;  /* 0x0000bb0035277a20 */ /* 0x000fe20000410000 */
[----:B------:R-:W-:-:S04]  /*5b60*/  DEPBAR.LE SB0, 0x0 ;  /* 0x000080000000791a */ /* 0x000fc80000000000 */
[----:B------:R-:W5:Y:S01]  /*5b70*/  MUFU.TANH R36, R36 ;  /* 0x0000002400247308 */ /* 0x000f620000002400 */
[----:B----4-:R-:W-:Y:S01]  /*5b80*/  FFMA.FTZ R24, R81, -UR18, R24 ;  /* 0x8000001251187c23 */ /* 0x010fe20008010018 */
[----:B------:R-:W-:Y:S01]  /*5b90*/  ISETP.LT.OR P6, PT, R88, R235, P6 ;  /* 0x000000eb5800720c */ /* 0x000fe200037c1670 */
[C---:B--2---:R-:W-:Y:S05]  /*5ba0*/  HMMA.16816.F32 R68, R16.reuse, R8, R68 ;  /* 0x000000081044723c */ /* 0x044fea0000001844 */
[----:B------:R-:W-:Y:S01]  /*5bb0*/  MUFU.TANH R32, R32 ;  /* 0x0000002000207308 */ /* 0x000fe20000002400 */
[----:B---3--:R-:W-:Y:S02]  /*5bc0*/  FFMA.FTZ R4, R89, -UR18, R40 ;  /* 0x8000001259047c23 */ /* 0x008fe40008010028 */
[----:B------:R-:W-:Y:S05]  /*5bd0*/  HMMA.16816.F32 R60, R16, R10, R60 ;  /* 0x0000000a103c723c */ /* 0x000fea000000183c */
[----:B------:R-:W2:Y:S01]  /*5be0*/  MUFU.TANH R37, R37 ;  /* 0x0000002500257308 */ /* 0x000ea20000002400 */
[----:B-----5:R-:W-:-:S07]  /*5bf0*/  FFMA.FTZ R2, R95, -UR18, R36 ;  /* 0x800000125f027c23 */ /* 0x020fce0008010024 */
[----:B------:R-:W3:Y:S03]  /*5c00*/  MUFU.TANH R34, R34 ;  /* 0x0000002200227308 */ /* 0x000ee60000002400 */
[C---:B------:R-:W-:Y:S05]  /*5c10*/  HMMA.16816.F32 R68, R28.reuse, R20, R68 ;  /* 0x000000141c44723c */ /* 0x040fea0000001844 */
[----:B------:R-:W4:Y:S01]  /*5c20*/  MUFU.TANH R8, R55 ;  /* 0x0000003700087308 */ /* 0x000f220000002400 */
[----:B--2---:R-:W-:Y:S02]  /*5c30*/  FFMA.FTZ R9, R90, -UR18, R37 ;  /* 0x800000125a097c23 */ /* 0x004fe40008010025 */
[----:B------:R-:W-:Y:S01]  /*5c40*/  FFMA.FTZ R20, R86, -UR18, R27 ;  /* 0x8000001256147c23 */ /* 0x000fe2000801001b */
[----:B-1----:R-:W-:Y:S01]  /*5c50*/  HMMA.16816.F32 R48, R28, R12, R48 ;  /* 0x0000000c1c30723c */ /* 0x002fe20000001830 */
[----:B------:R-:W-:Y:S01]  /*5c60*/  FSEL R27, R33, -INF , !P0 ;  /* 0xff800000211b7808 */ /* 0x000fe20004000000 */
[----:B------:R-:W-:Y:S01]  /*5c70*/  FFMA.FTZ R21, R87, -UR18, R32 ;  /* 0x8000001257157c23 */ /* 0x000fe20008010020 */
[----:B------:R-:W-:Y:S01]  /*5c80*/  ISETP.GE.AND P0, PT, R91, R234, PT ;  /* 0x000000ea5b00720c */ /* 0x000fe20003f06270 */
[----:B------:R-:W-:Y:S01]  /*5c90*/  MUFU.TANH R35, R35 ;  /* 0x0000002300237308 */ /* 0x000fe20000002400 */
[----:B------:R-:W-:-:S02]  /*5ca0*/  FSEL R20, R20, -INF , !P3 ;  /* 0xff80000014147808 */ /* 0x000fc40005800000 */
[----:B------:R-:W-:Y:S01]  /*5cb0*/  FFMA.FTZ R12, R77, -UR18, R122 ;  /* 0x800000124d0c7c23 */ /* 0x000fe2000801007a */
[C---:B------:R-:W-:Y:S01]  /*5cc0*/  HMMA.16816.F32 R72, R28.reuse, R14, R72 ;  /* 0x0000000e1c48723c */ /* 0x040fe20000001848 */
[----:B------:R-:W-:Y:S01]  /*5cd0*/  ISETP.LT.OR P0, PT, R91, R235, P0 ;  /* 0x000000eb5b00720c */ /* 0x000fe20000701670 */
[----:B---3--:R-:W-:Y:S01]  /*5ce0*/  FFMA.FTZ R13, R93, -UR18, R34 ;  /* 0x800000125d0d7c23 */ /* 0x008fe20008010022 */
[-C--:B------:R-:W-:Y:S01]  /*5cf0*/  ISETP.GE.AND P3, PT, R91, R227.reuse, PT ;  /* 0x000000e35b00720c */ /* 0x080fe20003f66270 */
[----:B------:R-:W-:Y:S01]  /*5d00*/  MUFU.TANH R39, R39 ;  /* 0x0000002700277308 */ /* 0x000fe20000002400 */
[----:B------:R-:W-:Y:S02]  /*5d10*/  FSEL R12, R12, -INF , !P4 ;  /* 0xff8000000c0c7808 */ /* 0x000fe40006000000 */
[----:B------:R-:W-:Y:S01]  /*5d20*/  FFMA.FTZ R14, R78, -UR18, R25 ;  /* 0x800000124e0e7c23 */ /* 0x000fe20008010019 */
[----:B------:R-:W-:Y:S01]  /*5d30*/  HMMA.16816.F32 R60, R28, R22, R60 ;  /* 0x000000161c3c723c */ /* 0x000fe2000000183c */
[----:B------:R-:W-:Y:S01]  /*5d40*/  FMUL.FTZ R19, R70, c[0x0][0x2ec] ;  /* 0x0000bb0046137a20 */ /* 0x000fe20000410000 */
[----:B------:R-:W-:Y:S01]  /*5d50*/  FSEL R25, R24, -INF , !P2 ;  /* 0xff80000018197808 */ /* 0x000fe20005000000 */
[----:B------:R-:W-:Y:S01]  /*5d60*/  FMUL.FTZ R16, R68, c[0x0][0x2ec] ;  /* 0x0000bb0044107a20 */ /* 0x000fe20000410000 */
[----:B------:R-:W-:Y:S01]  /*5d70*/  MUFU.TANH R41, R41 ;  /* 0x0000002900297308 */ /* 0x000fe20000002400 */
[----:B------:R-:W-:Y:S01]  /*5d80*/  FSEL R14, R14, -INF , !P5 ;  /* 0xff8000000e0e7808 */ /* 0x000fe20006800000 */
[----:B------:R-:W-:Y:S01]  /*5d90*/  FMUL.FTZ R18, R69, c[0x0][0x2ec] ;  /* 0x0000bb0045127a20 */ /* 0x000fe20000410000 */
[----:B------:R-:W-:Y:S01]  /*5da0*/  ISETP.GE.AND P5, PT, R85, R234, PT ;  /* 0x000000ea5500720c */ /* 0x000fe20003fa6270 */
[----:B------:R-:W-:Y:S01]  /*5db0*/  FMUL.FTZ R42, R51, c[0x0][0x2ec] ;  /* 0x0000bb00332a7a20 */ /* 0x000fe20000410000 */
[----:B------:R-:W-:Y:S01]  /*5dc0*/  FSEL R24, R83, -INF , !P1 ;  /* 0xff80000053187808 */ /* 0x000fe20004800000 */
[----:B------:R-:W-:Y:S01]  /*5dd0*/  FMUL.FTZ R38, R48, c[0x0][0x2ec] ;  /* 0x0000bb0030267a20 */ /* 0x000fe20000410000 */
[-C--:B------:R-:W-:Y:S01]  /*5de0*/  ISETP.GE.AND P4, PT, R82, R227.reuse, PT ;  /* 0x000000e35200720c */ /* 0x080fe20003f86270 */
[----:B------:R-:W-:Y:S01]  /*5df0*/  FMUL.FTZ R45, R50, c[0x0][0x2ec] ;  /* 0x0000bb00322d7a20 */ /* 0x000fe20000410000 */
[----:B------:R-:W-:Y:S01]  /*5e00*/  MUFU.TANH R19, R19 ;  /* 0x0000001300137308 */ /* 0x000fe20000002400 */
[----:B------:R-:W-:Y:S01]  /*5e10*/  FMUL.FTZ R43, R49, c[0x0][0x2ec] ;  /* 0x0000bb00312b7a20 */ /* 0x000fe20000410000 */
[-C--:B------:R-:W-:Y:S01]  /*5e20*/  ISETP.GE.AND P2, PT, R85, R227.reuse, PT ;  /* 0x000000e35500720c */ /* 0x080fe20003f46270 */
[----:B------:R-:W-:Y:S01]  /*5e30*/  FMUL.FTZ R11, R74, c[0x0][0x2ec] ;  /* 0x0000bb004a0b7a20 */ /* 0x000fe20000410000 */
[-C--:B------:R-:W-:Y:S01]  /*5e40*/  ISETP.GE.AND P1, PT, R88, R227.reuse, PT ;  /* 0x000000e35800720c */ /* 0x080fe20003f26270 */
[----:B------:R-:W-:Y:S01]  /*5e50*/  FMUL.FTZ R33, R73, c[0x0][0x2ec] ;  /* 0x0000bb0049217a20 */ /* 0x000fe20000410000 */
[----:B------:R-:W-:Y:S01]  /*5e60*/  FSEL R2, R2, -INF , !P0 ;  /* 0xff80000002027808 */ /* 0x000fe20004000000 */
[----:B------:R-:W-:Y:S01]  /*5e70*/  FMUL.FTZ R10, R75, c[0x0][0x2ec] ;  /* 0x0000bb004b0a7a20 */ /* 0x000fe20000410000 */
[----:B------:R-:W1:Y:S01]  /*5e80*/  MUFU.TANH R42, R42 ;  /* 0x0000002a002a7308 */ /* 0x000e620000002400 */
[----:B------:R-:W-:Y:S01]  /*5e90*/  FMUL.FTZ R72, R72, c[0x0][0x2ec] ;  /* 0x0000bb0048487a20 */ /* 0x000fe20000410000 */
[----:B------:R-:W-:Y:S01]  /*5ea0*/  ISETP.GE.AND P0, PT, R100, R227, PT ;  /* 0x000000e36400720c */ /* 0x000fe20003f06270 */
[----:B------:R-:W-:Y:S01]  /*5eb0*/  FMUL.FTZ R28, R60, c[0x0][0x2ec] ;  /* 0x0000bb003c1c7a20 */ /* 0x000fe20000410000 */
[----:B------:R-:W-:Y:S01]  /*5ec0*/  ISETP.LT.OR P5, PT, R85, R235, P5 ;  /* 0x000000eb5500720c */ /* 0x000fe20002fa1670 */
[----:B------:R-:W-:Y:S01]  /*5ed0*/  FMUL.FTZ R30, R61, c[0x0][0x2ec] ;  /* 0x0000bb003d1e7a20 */ /* 0x000fe20000410000 */
[-C--:B------:R-:W-:Y:S01]  /*5ee0*/  ISETP.LT.OR P4, PT, R82, R232.reuse, P4 ;  /* 0x000000e85200720c */ /* 0x080fe20002781670 */
[----:B------:R-:W-:Y:S01]  /*5ef0*/  FMUL.FTZ R29, R62, c[0x0][0x2ec] ;  /* 0x0000bb003e1d7a20 */ /* 0x000fe20000410000 */
[----:B------:R-:W2:Y:S01]  /*5f00*/  MUFU.TANH R38, R38 ;  /* 0x0000002600267308 */ /* 0x000ea20000002400 */
[-C--:B------:R-:W-:Y:S01]  /*5f10*/  ISETP.LT.OR P2, PT, R85, R232.reuse, P2 ;  /* 0x000000e85500720c */ /* 0x080fe20001741670 */
[----:B------:R-:W-:Y:S01]  /*5f20*/  FMUL.FTZ R63, R63, c[0x0][0x2ec] ;  /* 0x0000bb003f3f7a20 */ /* 0x000fe20000410000 */
[-C--:B------:R-:W-:Y:S01]  /*5f30*/  ISETP.LT.OR P1, PT, R88, R232.reuse, P1 ;  /* 0x000000e85800720c */ /* 0x080fe20000f21670 */
[----:B------:R-:W-:Y:S01]  /*5f40*/  FMUL.FTZ R71, R71, c[0x0][0x2ec] ;  /* 0x0000bb0047477a20 */ /* 0x000fe20000410000 */
[----:B------:R-:W-:Y:S01]  /*5f50*/  ISETP.LT.OR P0, PT, R100, R232, P0 ;  /* 0x000000e86400720c */ /* 0x000fe20000701670 */
[----:B----4-:R-:W-:Y:S01]  /*5f60*/  FFMA.FTZ R15, R99, -UR18, R8 ;  /* 0x80000012630f7c23 */ /* 0x010fe20008010008 */
[----:B------:R-:W-:Y:S01]  /*5f70*/  FSEL R4, R4, -INF , !P5 ;  /* 0xff80000004047808 */ /* 0x000fe20006800000 */
[----:B------:R-:W3:Y:S01]  /*5f80*/  MUFU.TANH R45, R45 ;  /* 0x0000002d002d7308 */ /* 0x000ee20000002400 */
[----:B-1----:R-:W-:Y:S01]  /*5f90*/  FFMA.FTZ R42, R105, -UR18, R42 ;  /* 0x80000012692a7c23 */ /* 0x002fe2000801002a */
[----:B------:R-:W-:Y:S01]  /*5fa0*/  FSEL R21, R21, -INF , !P4 ;  /* 0xff80000015157808 */ /* 0x000fe20006000000 */
[----:B------:R-:W-:Y:S01]  /*5fb0*/  FFMA.FTZ R6, R92, -UR18, R35 ;  /* 0x800000125c067c23 */ /* 0x000fe20008010023 */
[----:B------:R-:W-:Y:S01]  /*5fc0*/  ISETP.GE.AND P5, PT, R94, R227, PT ;  /* 0x000000e35e00720c */ /* 0x000fe20003fa6270 */
[----:B------:R-:W-:Y:S01]  /*5fd0*/  FFMA.FTZ R17, R96, -UR18, R41 ;  /* 0x8000001260117c23 */ /* 0x000fe20008010029 */
[----:B------:R-:W-:Y:S01]  /*5fe0*/  FSEL R9, R9, -INF , !P2 ;  /* 0xff80000009097808 */ /* 0x000fe20005000000 */
[----:B------:R-:W-:Y:S01]  /*5ff0*/  FFMA.FTZ R39, R98, -UR18, R39 ;  /* 0x8000001262277c23 */ /* 0x000fe20008010027 */
[----:B------:R-:W1:Y:S01]  /*6000*/  MUFU.TANH R11, R11 ;  /* 0x0000000b000b7308 */ /* 0x000e620000002400 */
[----:B------:R-:W-:Y:S01]  /*6010*/  FSEL R13, R13, -INF , !P1 ;  /* 0xff8000000d0d7808 */ /* 0x000fe20004800000 */
[----:B--2---:R-:W-:Y:S01]  /*6020*/  FFMA.FTZ R38, R101, -UR18, R38 ;  /* 0x8000001265267c23 */ /* 0x004fe20008010026 */
[-C--:B------:R-:W-:Y:S01]  /*6030*/  ISETP.GE.AND P4, PT, R94, R234.reuse, PT ;  /* 0x000000ea5e00720c */ /* 0x080fe20003f86270 */
[----:B------:R-:W-:Y:S01]  /*6040*/  FFMA.FTZ R19, R114, -UR18, R19 ;  /* 0x8000001272137c23 */ /* 0x000fe20008010013 */
[----:B------:R-:W-:-:S02]  /*6050*/  ISETP.GE.AND P2, PT, R97, R234, PT ;  /* 0x000000ea6100720c */ /* 0x000fc40003f46270 */
[-C--:B------:R-:W-:Y:S01]  /*6060*/  ISETP.GE.AND P1, PT, R97, R227.reuse, PT ;  /* 0x000000e36100720c */ /* 0x080fe20003f26270 */
[----:B------:R-:W2:Y:S01]  /*6070*/  MUFU.TANH R43, R43 ;  /* 0x0000002b002b7308 */ /* 0x000ea20000002400 */
[----:B------:R-:W-:Y:S01]  /*6080*/  FSEL R183, R42, -INF , !P0 ;  /* 0xff8000002ab77808 */ /* 0x000fe20004000000 */
[----:B---3--:R-:W-:Y:S01]  /*6090*/  FFMA.FTZ R45, R102, -UR18, R45 ;  /* 0x80000012662d7c23 */ /* 0x008fe2000801002d */
[----:B------:R-:W-:Y:S02]  /*60a0*/  ISETP.GE.AND P0, PT, R109, R227, PT ;  /* 0x000000e36d00720c */ /* 0x000fe40003f06270 */
[CC--:B------:R-:W-:Y:S02]  /*60b0*/  ISETP.LT.OR P5, PT, R94.reuse, R232.reuse, P5 ;  /* 0x000000e85e00720c */ /* 0x0c0fe40002fa1670 */
[----:B------:R-:W-:Y:S01]  /*60c0*/  ISETP.LT.OR P3, PT, R91, R232, P3 ;  /* 0x000000e85b00720c */ /* 0x000fe20001f61670 */
[----:B------:R-:W3:Y:S01]  /*60d0*/  MUFU.TANH R32, R72 ;  /* 0x0000004800207308 */ /* 0x000ee20000002400 */
[-C--:B------:R-:W-:Y:S01]  /*60e0*/  ISETP.LT.OR P4, PT, R94, R235.reuse, P4 ;  /* 0x000000eb5e00720c */ /* 0x080fe20002781670 */
[----:B-1----:R-:W-:Y:S01]  /*60f0*/  FFMA.FTZ R11, R108, -UR18, R11 ;  /* 0x800000126c0b7c23 */ /* 0x002fe2000801000b */
[----:B------:R-:W-:-:S02]  /*6100*/  ISETP.LT.OR P2, PT, R97, R235, P2 ;  /* 0x000000eb6100720c */ /* 0x000fc40001741670 */
[-C--:B------:R-:W-:Y:S02]  /*6110*/  ISETP.LT.OR P1, PT, R97, R232.reuse, P1 ;  /* 0x000000e86100720c */ /* 0x080fe40000f21670 */
[----:B------:R-:W-:Y:S01]  /*6120*/  ISETP.LT.OR P0, PT, R109, R232, P0 ;  /* 0x000000e86d00720c */ /* 0x000fe20000701670 */
[----:B------:R-:W1:Y:S01]  /*6130*/  MUFU.TANH R33, R33 ;  /* 0x0000002100217308 */ /* 0x000e620000002400 */
[----:B------:R-:W-:Y:S01]  /*6140*/  FSEL R15, R15, -INF , !P5 ;  /* 0xff8000000f0f7808 */ /* 0x000fe20006800000 */
[----:B--2---:R-:W-:Y:S01]  /*6150*/  FFMA.FTZ R43, R104, -UR18, R43 ;  /* 0x80000012682b7c23 */ /* 0x004fe2000801002b */
[----:B------:R-:W-:Y:S02]  /*6160*/  FSEL R6, R6, -INF , !P6 ;  /* 0xff80000006067808 */ /* 0x000fe40007000000 */
[----:B------:R-:W-:Y:S02]  /*6170*/  FSEL R17, R17, -INF , !P3 ;  /* 0xff80000011117808 */ /* 0x000fe40005800000 */
[----:B------:R-:W-:Y:S01]  /*6180*/  FSEL R8, R39, -INF , !P4 ;  /* 0xff80000027087808 */ /* 0x000fe20006000000 */
[----:B------:R-:W2:Y:S01]  /*6190*/  MUFU.TANH R10, R10 ;  /* 0x0000000a000a7308 */ /* 0x000ea20000002400 */
[----:B------:R-:W-:Y:S01]  /*61a0*/  ISETP.GE.AND P5, PT, R103, R227, PT ;  /* 0x000000e36700720c */ /* 0x000fe20003fa6270 */
[----:B---3--:R-:W-:Y:S01]  /*61b0*/  FFMA.FTZ R32, R107, -UR18, R32 ;  /* 0x800000126b207c23 */ /* 0x008fe20008010020 */
[----:B------:R-:W-:-:S02]  /*61c0*/  FSEL R176, R38, -INF , !P2 ;  /* 0xff80000026b07808 */ /* 0x000fc40005000000 */
[----:B------:R-:W-:Y:S02]  /*61d0*/  FSEL R195, R45, -INF , !P1 ;  /* 0xff8000002dc37808 */ /* 0x000fe40004800000 */
[-C--:B------:R-:W-:Y:S01]  /*61e0*/  ISETP.GE.AND P6, PT, R100, R234.reuse, PT ;  /* 0x000000ea6400720c */ /* 0x080fe20003fc6270 */
[----:B------:R-:W3:Y:S01]  /*61f0*/  MUFU.TANH R16, R16 ;  /* 0x0000001000107308 */ /* 0x000ee20000002400 */
[-C--:B------:R-:W-:Y:S01]  /*6200*/  ISETP.GE.AND P3, PT, R103, R234.reuse, PT ;  /* 0x000000ea6700720c */ /* 0x080fe20003f66270 */
[----:B-1----:R-:W-:Y:S01]  /*6210*/  FFMA.FTZ R33, R110, -UR18, R33 ;  /* 0x800000126e217c23 */ /* 0x002fe20008010021 */
[CC--:B------:R-:W-:Y:S02]  /*6220*/  ISETP.GE.AND P4, PT, R106.reuse, R234.reuse, PT ;  /* 0x000000ea6a00720c */ /* 0x0c0fe40003f86270 */
[----:B------:R-:W-:Y:S02]  /*6230*/  ISETP.GE.AND P2, PT, R106, R227, PT ;  /* 0x000000e36a00720c */ /* 0x000fe40003f46270 */
[----:B------:R-:W-:Y:S01]  /*6240*/  ISETP.GE.AND P1, PT, R109, R234, PT ;  /* 0x000000ea6d00720c */ /* 0x000fe20003f26270 */
[----:B------:R-:W1:Y:S01]  /*6250*/  MUFU.TANH R28, R28 ;  /* 0x0000001c001c7308 */ /* 0x000e620000002400 */
[----:B------:R-:W-:Y:S01]  /*6260*/  FSEL R187, R19, -INF , !P0 ;  /* 0xff80000013bb7808 */ /* 0x000fe20004000000 */
[----:B--2---:R-:W-:Y:S01]  /*6270*/  FFMA.FTZ R10, R111, -UR18, R10 ;  /* 0x800000126f0a7c23 */ /* 0x004fe2000801000a */
[----:B------:R-:W-:-:S02]  /*6280*/  PLOP3.LUT P0, PT, PT, PT, UP0, 0x80, 0x0 ;  /* 0x000000000000781c */ /* 0x000fc40003f0f008 */
[-C--:B------:R-:W-:Y:S02]  /*6290*/  ISETP.LT.OR P5, PT, R103, R232.reuse, P5 ;  /* 0x000000e86700720c */ /* 0x080fe40002fa1670 */
[-C--:B------:R-:W-:Y:S01]  /*62a0*/  ISETP.LT.OR P6, PT, R100, R235.reuse, P6 ;  /* 0x000000eb6400720c */ /* 0x080fe200037c1670 */
[----:B------:R-:W2:Y:S01]  /*62b0*/  MUFU.TANH R18, R18 ;  /* 0x0000001200127308 */ /* 0x000ea20000002400 */
[----:B---3--:R-:W-:Y:S01]  /*62c0*/  FFMA.FTZ R16, R113, -UR18, R16 ;  /* 0x8000001271107c23 */ /* 0x008fe20008010010 */
[-C--:B------:R-:W-:Y:S02]  /*62d0*/  ISETP.LT.OR P3, PT, R103, R235.reuse, P3 ;  /* 0x000000eb6700720c */ /* 0x080fe40001f61670 */
[CC--:B------:R-:W-:Y:S02]  /*62e0*/  ISETP.LT.OR P4, PT, R106.reuse, R235.reuse, P4 ;  /* 0x000000eb6a00720c */ /* 0x0c0fe40002781670 */
[----:B------:R-:W-:Y:S02]  /*62f0*/  ISETP.LT.OR P2, PT, R106, R232, P2 ;  /* 0x000000e86a00720c */ /* 0x000fe40001741670 */
[----:B------:R-:W3:Y:S01]  /*6300*/  MUFU.TANH R22, R71 ;  /* 0x0000004700167308 */ /* 0x000ee20000002400 */
[----:B------:R-:W-:Y:S01]  /*6310*/  ISETP.LT.OR P1, PT, R109, R235, P1 ;  /* 0x000000eb6d00720c */ /* 0x000fe20000f21670 */
[----:B-1----:R-:W-:Y:S01]  /*6320*/  FFMA.FTZ R28, R117, -UR18, R28 ;  /* 0x80000012751c7c23 */ /* 0x002fe2000801001c */
[----:B------:R-:W-:-:S02]  /*6330*/  FSEL R191, R11, -INF , !P5 ;  /* 0xff8000000bbf7808 */ /* 0x000fc40006800000 */
[----:B------:R-:W-:Y:S02]  /*6340*/  FSEL R182, R43, -INF , !P6 ;  /* 0xff8000002bb67808 */ /* 0x000fe40007000000 */
[----:B------:R-:W-:Y:S01]  /*6350*/  FSEL R178, R32, -INF , !P3 ;  /* 0xff80000020b27808 */ /* 0x000fe20005800000 */
[----:B------:R-:W1:Y:S01]  /*6360*/  MUFU.TANH R30, R30 ;  /* 0x0000001e001e7308 */ /* 0x000e620000002400 */
[-C--:B------:R-:W-:Y:S01]  /*6370*/  ISETP.GE.AND P5, PT, R64, R234.reuse, PT ;  /* 0x000000ea4000720c */ /* 0x080fe20003fa6270 */
[----:B--2---:R-:W-:Y:S01]  /*6380*/  FFMA.FTZ R18, R65, -UR18, R18 ;  /* 0x8000001241127c23 */ /* 0x004fe20008010012 */
[----:B------:R-:W-:Y:S02]  /*6390*/  FSEL R180, R33, -INF , !P4 ;  /* 0xff80000021b47808 */ /* 0x000fe40006000000 */
[----:B------:R-:W-:Y:S02]  /*63a0*/  FSEL R185, R10, -INF , !P2 ;  /* 0xff8000000ab97808 */ /* 0x000fe40005000000 */
[----:B------:R-:W-:Y:S01]  /*63b0*/  FSEL R190, R16, -INF , !P1 ;  /* 0xff80000010be7808 */ /* 0x000fe20004800000 */
[----:B------:R-:W2:Y:S01]  /*63c0*/  MUFU.TANH R29, R29 ;  /* 0x0000001d001d7308 */ /* 0x000ea20000002400 */
[C---:B------:R-:W-:Y:S01]  /*63d0*/  ISETP.GE.AND P6, PT, R112.reuse, R234, PT ;  /* 0x000000ea7000720c */ /* 0x040fe20003fc6270 */
[----:B---3--:R-:W-:Y:S01]  /*63e0*/  FFMA.FTZ R22, R115, -UR18, R22 ;  /* 0x8000001273167c23 */ /* 0x008fe20008010016 */
[----:B------:R-:W-:-:S02]  /*63f0*/  ISETP.GE.AND P3, PT, R112, R227, PT ;  /* 0x000000e37000720c */ /* 0x000fc40003f66270 */
[----:B------:R-:W-:Y:S02]  /*6400*/  ISETP.GE.AND P4, PT, R116, R234, PT ;  /* 0x000000ea7400720c */ /* 0x000fe40003f86270 */
[-C--:B------:R-:W-:Y:S01]  /*6410*/  ISETP.GE.AND P2, PT, R64, R227.reuse, PT ;  /* 0x000000e34000720c */ /* 0x080fe20003f46270 */
[----:B------:R-:W3:Y:S01]  /*6420*/  MUFU.TANH R63, R63 ;  /* 0x0000003f003f7308 */ /* 0x000ee20000002400 */
[----:B------:R-:W-:Y:S01]  /*6430*/  ISETP.GE.AND P1, PT, R116, R227, PT ;  /* 0x000000e37400720c */ /* 0x000fe20003f26270 */
[----:B-1----:R-:W-:Y:S01]  /*6440*/  FFMA.FTZ R30, R119, -UR18, R30 ;  /* 0x80000012771e7c23 */ /* 0x002fe2000801001e */
[-C--:B------:R-:W-:Y:S02]  /*6450*/  ISETP.LT.OR P5, PT, R64, R235.reuse, P5 ;  /* 0x000000eb4000720c */ /* 0x080fe40002fa1670 */
[C---:B------:R-:W-:Y:S02]  /*6460*/  ISETP.LT.OR P6, PT, R112.reuse, R235, P6 ;  /* 0x000000eb7000720c */ /* 0x040fe400037c1670 */
[-C--:B------:R-:W-:Y:S01]  /*6470*/  ISETP.LT.OR P3, PT, R112, R232.reuse, P3 ;  /* 0x000000e87000720c */ /* 0x080fe20001f61670 */
[----:B--2---:R-:W-:Y:S01]  /*6480*/  FFMA.FTZ R29, R118, -UR18, R29 ;  /* 0x80000012761d7c23 */ /* 0x004fe2000801001d */
[----:B------:R-:W-:Y:S01]  /*6490*/  BAR.SYNC.DEFER_BLOCKING 0x0 ;  /* 0x0000000000007b1d */ /* 0x000fe20000010000 */
[----:B------:R-:W-:-:S02]  /*64a0*/  ISETP.LT.OR P2, PT, R64, R232, P2 ;  /* 0x000000e84000720c */ /* 0x000fc40001741670 */
[C---:B------:R-:W-:Y:S02]  /*64b0*/  ISETP.LT.OR P4, PT, R116.reuse, R235, P4 ;  /* 0x000000eb7400720c */ /* 0x040fe40002781670 */
[----:B------:R-:W-:Y:S01]  /*64c0*/  ISETP.LT.OR P1, PT, R116, R232, P1 ;  /* 0x000000e87400720c */ /* 0x000fe20000f21670 */
[----:B---3--:R-:W-:Y:S01]  /*64d0*/  FFMA.FTZ R120, R120, -UR18, R63 ;  /* 0x8000001278787c23 */ /* 0x008fe2000801003f */
        /* <DEDUP_REMOVED lines=137> */
.L_x_1281:
[----:B------:R-:W-:Y:S05]  /*6d70*/  BSYNC B0 ;  /* 0x0000000000007941 */ /* 0x000fea0003800000 */
.L_x_1280:
[----:B------:R-:W0:Y:S02]  /*6d80*/  LDGDEPBAR ;  /* 0x00000000000079af */ /* 0x000e240000000000 */
.L_x_1279:
        /* <DEDUP_REMOVED lines=55> */
[----:B------:R-:W-:Y:S01]  /*7100*/  FMUL.FTZ R30, R3, c[0x0][0x23c] ;  /* 0x00008f00031e7a20 */ /* 0x000fe20000410000 */
        /* <DEDUP_REMOVED lines=20> */
[----:B------:R-:W-:Y:S01]  /*7250*/  LDSM.16.MT88.4 R20, [R214+0x12800] ;  /* 0x01280000d614783b */ /* 0x000fe20000004200 */
        /* <DEDUP_REMOVED lines=24> */
[--C-:B------:R-:W-:Y:S02]  /*73e0*/  FFMA.FTZ R249, R184, c[0x0][0x23c], -R189.reuse ;  /* 0x00008f00b8f97a23 */ /* 0x100fe400000108bd */
[----:B------:R-:W-:Y:S02]  /*73f0*/  FFMA.FTZ R191, R188, c[0x0][0x23c], -R189 ;  /* 0x00008f00bcbf7a23 */ /* 0x000fe400000108bd */
        /* <DEDUP_REMOVED lines=9> */
[----:B------:R-:W-:Y:S01]  /*7490*/  FADD.FTZ R173, R173, R172 ;  /* 0x000000acadad7221 */ /* 0x000fe20000010000 */
[----:B------:R-:W-:Y:S01]  /*74a0*/  LDSM.16.MT88.4 R28, [R212+0x11800] ;  /* 0x01180000d41c783b */ /* 0x000fe20000004200 */
        /* <DEDUP_REMOVED lines=28> */
[C---:B-1----:R-:W-:Y:S02]  /*7670*/  HMMA.16816.F32 R76, R128.reuse, R80, RZ ;  /* 0x00000050804c723c */ /* 0x042fe400000018ff */
[----:B------:R-:W-:Y:S06]  /*7680*/  MUFU.EX2 R180, R180 ;  /* 0x000000b400b47308 */ /* 0x000fec0000000800 */
[C---:B------:R-:W-:Y:S02]  /*7690*/  HMMA.16816.F32 R84, R128.reuse, R88, RZ ;  /* 0x000000588054723c */ /* 0x040fe400000018ff */
        /* <DEDUP_REMOVED lines=52> */
[C---:B------:R-:W-:Y:S08]  /*79e0*/  HMMA.16816.F32 R44, R4.reuse, R20, R44 ;  /* 0x00000014042c723c */ /* 0x040ff0000000182c */
[C---:B---3--:R-:W-:Y:S08]  /*79f0*/  HMMA.16816.F32 R36, R4.reuse, R8, R36 ;  /* 0x000000080424723c */ /* 0x048ff00000001824 */
[C---:B------:R-:W-:Y:S01]  /*7a00*/  HMMA.16816.F32 R40, R4.reuse, R10, R40 ;  /* 0x0000000a0428723c */ /* 0x040fe20000001828 */
[----:B------:R-:W3:Y:S07]  /*7a10*/  LDSM.16.MT88.4 R8, [R216+0x14800] ;  /* 0x01480000d808783b */ /* 0x000eee0000004200 */
[C---:B------:R-:W-:Y:S01]  /*7a20*/  HMMA.16816.F32 R48, R4.reuse, R22, R48 ;  /* 0x000000160430723c */ /* 0x040fe20000001830 */
[----:B------:R-:W-:Y:S07]  /*7a30*/  LDSM.16.MT88.4 R20, [R212+0x14800] ;  /* 0x01480000d414783b */ /* 0x000fee0000004200 */
        /* <DEDUP_REMOVED lines=21> */
[C---:B------:R-:W-:Y:S08]  /*7b90*/  HMMA.16816.F32 R76, R4.reuse, R24, R76 ;  /* 0x00000018044c723c */ /* 0x040ff0000000184c */
[C---:B------:R-:W-:Y:S01]  /*7ba0*/  HMMA.16816.F32 R80, R4.reuse, R26, R80 ;  /* 0x0000001a0450723c */ /* 0x040fe20000001850 */
[----:B------:R-:W-:Y:S07]  /*7bb0*/  LDSM.16.MT88.4 R24, [R212+0x11000] ;  /* 0x01100000d418783b */ /* 0x000fee0000004200 */
[C---:B----4-:R-:W-:Y:S08]  /*7bc0*/  HMMA.16816.F32 R108, R4.reuse, R16, R108 ;  /* 0x00000010046c723c */ /* 0x050ff0000000186c */
[C---:B------:R-:W-:Y:S01]  /*7bd0*/  HMMA.16816.F32 R112, R4.reuse, R18, R112 ;  /* 0x000000120470723c */ /* 0x040fe20000001870 */
[----:B------:R-:W-:Y:S07]  /*7be0*/  LDSM.16.MT88.4 R16, [R214+0x11000] ;  /* 0x01100000d610783b */ /* 0x000fee0000004200 */
[C---:B--2---:R-:W-:Y:S08]  /*7bf0*/  HMMA.16816.F32 R116, R4.reuse, R12, R116 ;  /* 0x0000000c0474723c */ /* 0x044ff00000001874 */
[C---:B------:R-:W-:Y:S01]  /*7c00*/  HMMA.16816.F32 R120, R4.reuse, R14, R120 ;  /* 0x0000000e0478723c */ /* 0x040fe20000001878 */
[----:B------:R-:W2:Y:S07]  /*7c10*/  LDSM.16.MT88.4 R12, [R213+0x11000] ;  /* 0x01100000d50c783b */ /* 0x000eae0000004200 */
[C---:B-1----:R-:W-:Y:S08]  /*7c20*/  HMMA.16816.F32 R124, R4.reuse, R20, R124 ;  /* 0x00000014047c723c */ /* 0x042ff0000000187c */
        /* <DEDUP_REMOVED lines=12> */
[----:B---3--:R-:W-:Y:S01]  /*7cf0*/  HMMA.16816.F32 R160, R4, R8, R160 ;  /* 0x0000000804a0723c */ /* 0x008fe200000018a0 */
        /* <DEDUP_REMOVED lines=209> */
[----:B------:R1:W-:Y:S01]  /*8a10*/  @!P4 LDGSTS.E.BYPASS.LTC128B.128 [R226+0x13000], [R26.64+0x80] ;  /* 0x130000801ae2cfae */ /* 0x0003e2000b901d56 */
[----:B------:R-:W-:-:S02]  /*8a20*/  IADD3 R248, R0, 0x20, RZ ;  /* 0x0000002000f87810 */ /* 0x000fc40007ffe0ff */
[----:B------:R-:W-:Y:S01]  /*8a30*/  IABS R2, R2 ;  /* 0x0000000200027213 */ /* 0x000fe20000000000 */
[----:B------:R-:W-:Y:S01]  /*8a40*/  @P3 STS.128 [R226+0x15000], RZ ;  /* 0x015000ffe2003388 */ /* 0x000fe20000000c00 */
[C---:B------:R-:W-:Y:S02]  /*8a50*/  ISETP.LT.OR P1, PT, R0.reuse, R235, P1 ;  /* 0x000000eb0000720c */ /* 0x040fe40000f21670 */
[C---:B------:R-:W-:Y:S01]  /*8a60*/  IADD3 R247, R0.reuse, 0x21, RZ ;  /* 0x0000002100f77810 */ /* 0x040fe20007ffe0ff */
[----:B------:R-:W-:Y:S01]  /*8a70*/  @!PT LDS RZ, [RZ] ;  /* 0x00000000fffff984 */ /* 0x000fe20000000800 */
[----:B------:R-:W-:Y:S01]  /*8a80*/  @!PT LDS RZ, [RZ] ;  /* 0x00000000fffff984 */ /* 0x000fe20000000800 */
[----:B------:R-:W-:Y:S01]  /*8a90*/  @!PT LDS RZ, [RZ] ;  /* 0x00000000fffff984 */ /* 0x000fe20000000800 */
[----:B------:R4:W-:Y:S01]  /*8aa0*/  @!P3 LDGSTS.E.BYPASS.LTC128B.128 [R226+0x15000], [R22.64+0x100] ;  /* 0x1500010016e2bfae */ /* 0x0009e2000b901d56 */
[----:B------:R-:W-:Y:S01]  /*8ab0*/  IMAD.MOV.U32 R165, RZ, RZ, R2 ;  /* 0x000000ffffa57224 */ /* 0x000fe200078e0002 */
[C---:B------:R-:W-:Y:S02]  /*8ac0*/  IADD3 R2, R0.reuse, 0x1, RZ ;  /* 0x0000000100027810 */ /* 0x040fe40007ffe0ff */
[----:B------:R-:W-:Y:S01]  /*8ad0*/  @P2 STS.128 [R226+0x17000], RZ ;  /* 0x017000ffe2002388 */ /* 0x000fe20000000c00 */
[C---:B------:R-:W-:Y:S01]  /*8ae0*/  IADD3 R246, R0.reuse, 0x28, RZ ;  /* 0x0000002800f67810 */ /* 0x040fe20007ffe0ff */
[----:B------:R-:W-:Y:S01]  /*8af0*/  IMAD.IADD R250, R233, 0x1, -R247 ;  /* 0x00000001e9fa7824 */ /* 0x000fe200078e0af7 */
[----:B------:R-:W-:Y:S01]  /*8b00*/  I2F R165, R165 ;  /* 0x000000a500a57306 */ /* 0x000fe20000201400 */
[----:B------:R-:W-:Y:S01]  /*8b10*/  @!PT LDS RZ, [RZ] ;  /* 0x00000000fffff984 */ /* 0x000fe20000000800 */
[----:B------:R-:W-:Y:S01]  /*8b20*/  @!PT LDS RZ, [RZ] ;  /* 0x00000000fffff984 */ /* 0x000fe20000000800 */
[----:B------:R-:W-:Y:S01]  /*8b30*/  @!PT LDS RZ, [RZ] ;  /* 0x00000000fffff984 */ /* 0x000fe20000000800 */
[----:B------:R1:W-:Y:S01]  /*8b40*/  @!P2 LDGSTS.E.BYPASS.LTC128B.128 [R226+0x17000], [R24.64+0x180] ;  /* 0x1700018018e2afae */ /* 0x0003e2000b901d56 */
[----:B------:R-:W-:Y:S01]  /*8b50*/  IADD3 R244, R0, 0x29, RZ ;  /* 0x0000002900f47810 */ /* 0x000fe20007ffe0ff */
[----:B------:R-:W-:Y:S01]  /*8b60*/  IMAD.IADD R252, R236, 0x1, -R246 ;  /* 0x00000001ecfc7824 */ /* 0x000fe200078e0af6 */
[----:B------:R-:W-:Y:S01]  /*8b70*/  IADD3 R195, R0, 0x31, RZ ;  /* 0x0000003100c37810 */ /* 0x000fe20007ffe0ff */
[----:B------:R-:W-:Y:S01]  /*8b80*/  @P5 STS.128 [R226+0x11800], RZ ;  /* 0x011800ffe2005388 */ /* 0x000fe20000000c00 */
[----:B------:R-:W-:-:S02]  /*8b90*/  ISETP.GE.AND P0, PT, R2, R234, PT ;  /* 0x000000ea0200720c */ /* 0x000fc40003f06270 */
[C---:B------:R-:W-:Y:S01]  /*8ba0*/  ISETP.GE.AND P6, PT, R2.reuse, R227, PT ;  /* 0x000000e30200720c */ /* 0x040fe20003fc6270 */
[----:B------:R-:W-:Y:S01]  /*8bb0*/  @!PT LDS RZ, [RZ] ;  /* 0x00000000fffff984 */ /* 0x000fe20000000800 */
[----:B------:R-:W-:Y:S01]  /*8bc0*/  @!PT LDS RZ, [RZ] ;  /* 0x00000000fffff984 */ /* 0x000fe20000000800 */
[----:B------:R-:W-:Y:S01]  /*8bd0*/  @!PT LDS RZ, [RZ] ;  /* 0x00000000fffff984 */ /* 0x000fe20000000800 */
[----:B------:R1:W-:Y:S01]  /*8be0*/  @!P5 LDGSTS.E.BYPASS.LTC128B.128 [R226+0x11800], [R174.64] ;  /* 0x11800000aee2dfae */ /* 0x0003e2000b901d56 */
[C---:B------:R-:W-:Y:S02]  /*8bf0*/  ISETP.LT.OR P0, PT, R2.reuse, R235, P0 ;  /* 0x000000eb0200720c */ /* 0x040fe40000701670 */
[----:B------:R-:W-:Y:S01]  /*8c00*/  ISETP.LT.OR P6, PT, R2, R232, P6 ;  /* 0x000000e80200720c */ /* 0x000fe200037c1670 */
[----:B------:R-:W-:Y:S01]  /*8c10*/  @P4 STS.128 [R226+0x13800], RZ ;  /* 0x013800ffe2004388 */ /* 0x000fe20000000c00 */
[----:B------:R-:W-:Y:S02]  /*8c20*/  IABS R252, R252 ;  /* 0x000000fc00fc7213 */ /* 0x000fe40000000000 */
[----:B------:R-:W-:Y:S01]  /*8c30*/  IABS R250, R250 ;  /* 0x000000fa00fa7213 */ /* 0x000fe20000000000 */
[----:B------:R-:W-:Y:S01]  /*8c40*/  @!PT LDS RZ, [RZ] ;  /* 0x00000000fffff984 */ /* 0x000fe20000000800 */
[----:B------:R-:W-:Y:S01]  /*8c50*/  @!PT LDS RZ, [RZ] ;  /* 0x00000000fffff984 */ /* 0x000fe20000000800 */
[----:B------:R-:W-:Y:S01]  /*8c60*/  @!PT LDS RZ, [RZ] ;  /* 0x00000000fffff984 */ /* 0x000fe20000000800 */
[----:B------:R1:W-:Y:S03]  /*8c70*/  @!P4 LDGSTS.E.BYPASS.LTC128B.128 [R226+0x13800], [R172.64+0x80] ;  /* 0x13800080ace2cfae */ /* 0x0003e6000b901d56 */
[----:B------:R-:W-:Y:S01]  /*8c80*/  I2F R252, R252 ;  /* 0x000000fc00fc7306 */ /* 0x000fe20000201400 */
[----:B------:R-:W-:Y:S04]  /*8c90*/  @P3 STS.128 [R226+0x15800], RZ ;  /* 0x015800ffe2003388 */ /* 0x000fe80000000c00 */
        /* <DEDUP_REMOVED lines=9> */
[----:B------:R3:W-:Y:S04]  /*8d30*/  @!P2 LDGSTS.E.BYPASS.LTC128B.128 [R226+0x17800], [R32.64+0x180] ;  /* 0x1780018020e2afae */ /* 0x0007e8000b901d56 */
[----:B----4-:R-:W-:Y:S04]  /*8d40*/  LDSM.16.M88.4 R20, [R222] ;  /* 0x00000000de14783b */ /* 0x010fe80000000200 */
[----:B------:R-:W4:Y:S04]  /*8d50*/  LDSM.16.M88.4 R168, [R221+0x8800] ;  /* 0x00880000dda8783b */ /* 0x000f280000000200 */
[----:B-----5:R-:W3:Y:S04]  /*8d60*/  LDSM.16.M88.4 R4, [R221+0x8000] ;  /* 0x00800000dd04783b */ /* 0x020ee80000000200 */
[----:B-1----:R-:W1:Y:S04]  /*8d70*/  LDSM.16.M88.4 R28, [R221+0x9000] ;  /* 0x00900000dd1c783b */ /* 0x002e680000000200 */
[----:B------:R-:W5:Y:S04]  /*8d80*/  LDSM.16.M88.4 R16, [R221+0x9800] ;  /* 0x00980000dd10783b */ /* 0x000f680000000200 */
[----:B--2---:R-:W-:Y:S04]  /*8d90*/  LDSM.16.M88.4 R12, [R220] ;  /* 0x00000000dc0c783b */ /* 0x004fe80000000200 */
[----:B------:R-:W2:Y:S04]  /*8da0*/  LDSM.16.M88.4 R184, [R211] ;  /* 0x00000000d3b8783b */ /* 0x000ea80000000200 */
[----:B------:R-:W1:Y:S04]  /*8db0*/  LDSM.16.M88.4 R180, [R210] ;  /* 0x00000000d2b4783b */ /* 0x000e680000000200 */
[----:B------:R-:W2:Y:S04]  /*8dc0*/  LDSM.16.M88.4 R176, [R209] ;  /* 0x00000000d1b0783b */ /* 0x000ea80000000200 */
[----:B------:R-:W2:Y:S04]  /*8dd0*/  LDSM.16.M88.4 R188, [R219] ;  /* 0x00000000dbbc783b */ /* 0x000ea80000000200 */
[----:B------:R-:W-:Y:S01]  /*8de0*/  LDSM.16.M88.4 R240, [R215+0x8000] ;  /* 0x00800000d7f0783b */ /* 0x000fe20000000200 */
[C---:B----4-:R-:W-:Y:S03]  /*8df0*/  HMMA.16816.F32 R172, R20.reuse, R168, RZ ;  /* 0x000000a814ac723c */ /* 0x050fe600000018ff */
[----:B------:R-:W0:Y:S05]  /*8e00*/  LDGDEPBAR ;  /* 0x00000000000079af */ /* 0x000e2a0000000000 */
[C---:B------:R-:W-:Y:S08]  /*8e10*/  HMMA.16816.F32 R168, R20.reuse, R170, RZ ;  /* 0x000000aa14a8723c */ /* 0x040ff000000018ff */
[C---:B---3--:R-:W-:Y:S08]  /*8e20*/  HMMA.16816.F32 R8, R20.reuse, R4, RZ ;  /* 0x000000041408723c */ /* 0x048ff000000018ff */
[C---:B-1----:R-:W-:Y:S08]  /*8e30*/  HMMA.16816.F32 R32, R20.reuse, R28, RZ ;  /* 0x0000001c1420723c */ /* 0x042ff000000018ff */
[C---:B------:R-:W-:Y:S08]  /*8e40*/  HMMA.16816.F32 R4, R20.reuse, R6, RZ ;  /* 0x000000061404723c */ /* 0x040ff000000018ff */
[C---:B------:R-:W-:Y:S08]  /*8e50*/  HMMA.16816.F32 R28, R20.reuse, R30, RZ ;  /* 0x0000001e141c723c */ /* 0x040ff000000018ff */
[C---:B-----5:R-:W-:Y:S08]  /*8e60*/  HMMA.16816.F32 R24, R20.reuse, R16, RZ ;  /* 0x000000101418723c */ /* 0x060ff000000018ff */
[----:B------:R-:W-:Y:S01]  /*8e70*/  HMMA.16816.F32 R20, R20, R18, RZ ;  /* 0x000000121414723c */ /* 0x000fe200000018ff */
[----:B------:R-:W-:Y:S07]  /*8e80*/  LDSM.16.M88.4 R16, [R218] ;  /* 0x00000000da10783b */ /* 0x000fee0000000200 */
[C---:B--2---:R-:W-:Y:S08]  /*8e90*/  HMMA.16816.F32 R172, R12.reuse, R184, R172 ;  /* 0x000000b80cac723c */ /* 0x044ff000000018ac */
        /* <DEDUP_REMOVED lines=88> */
[----:B------:R-:W-:Y:S04]  /*9420*/  LDSM.16.M88.4 R16, [R220+0x4000] ;  /* 0x00400000dc10783b */ /* 0x000fe80000000200 */
[----:B------:R-:W3:Y:S03]  /*9430*/  LDSM.16.M88.4 R12, [R203] ;  /* 0x00000000cb0c783b */ /* 0x000ee60000000200 */
[C---:B----4-:R-:W-:Y:S07]  /*9440*/  HMMA.16816.F32 R8, R176.reuse, R240, R8 ;  /* 0x000000f0b008723c */ /* 0x050fee0000001808 */
[----:B------:R-:W-:Y:S01]  /*9450*/  IADD3 R240, R0, 0x30, RZ ;  /* 0x0000003000f07810 */ /* 0x000fe20007ffe0ff */
[C---:B------:R-:W-:Y:S07]  /*9460*/  HMMA.16816.F32 R4, R176.reuse, R242, R4 ;  /* 0x000000f2b004723c */ /* 0x040fee0000001804 */
[C---:B------:R-:W-:Y:S01]  /*9470*/  IMAD.IADD R243, R236.reuse, 0x1, -R244 ;  /* 0x00000001ecf37824 */ /* 0x040fe200078e0af4 */
[----:B-1----:R-:W-:Y:S01]  /*9480*/  HMMA.16816.F32 R172, R176, R184, R172 ;  /* 0x000000b8b0ac723c */ /* 0x002fe200000018ac */
[----:B------:R-:W-:-:S03]  /*9490*/  IMAD.IADD R242, R236, 0x1, -R240 ;  /* 0x00000001ecf27824 */ /* 0x000fc600078e0af0 */
[----:B------:R-:W-:Y:S02]  /*94a0*/  IABS R243, R243 ;  /* 0x000000f300f37213 */ /* 0x000fe40000000000 */
[----:B------:R-:W-:Y:S02]  /*94b0*/  IABS R242, R242 ;  /* 0x000000f200f27213 */ /* 0x000fe40000000000 */
[C---:B------:R-:W-:Y:S01]  /*94c0*/  HMMA.16816.F32 R168, R176.reuse, R186, R168 ;  /* 0x000000bab0a8723c */ /* 0x040fe200000018a8 */
[----:B------:R-:W1:Y:S01]  /*94d0*/  LDSM.16.M88.4 R184, [R202] ;  /* 0x00000000cab8783b */ /* 0x000e620000000200 */
[----:B------:R-:W-:Y:S06]  /*94e0*/  I2F R243, R243 ;  /* 0x000000f300f37306 */ /* 0x000fec0000201400 */
[C---:B--2---:R-:W-:Y:S02]  /*94f0*/  HMMA.16816.F32 R32, R176.reuse, R180, R32 ;  /* 0x000000b4b020723c */ /* 0x044fe40000001820 */
[----:B------:R-:W-:Y:S06]  /*9500*/  I2F R242, R242 ;  /* 0x000000f200f27306 */ /* 0x000fec0000201400 */
[C---:B------:R-:W-:Y:S01]  /*9510*/  HMMA.16816.F32 R28, R176.reuse, R182, R28 ;  /* 0x000000b6b01c723c */ /* 0x040fe2000000181c */
[----:B------:R-:W2:Y:S07]  /*9520*/  LDSM.16.M88.4 R180, [R201] ;  /* 0x00000000c9b4783b */ /* 0x000eae0000000200 */
[C---:B------:R-:W-:Y:S08]  /*9530*/  HMMA.16816.F32 R24, R176.reuse, R188, R24 ;  /* 0x000000bcb018723c */ /* 0x040ff00000001818 */
[----:B------:R-:W-:Y:S01]  /*9540*/  HMMA.16816.F32 R20, R176, R190, R20 ;  /* 0x000000beb014723c */ /* 0x000fe20000001814 */
[----:B------:R-:W4:Y:S04]  /*9550*/  LDSM.16.M88.4 R188, [R200] ;  /* 0x00000000c8bc783b */ /* 0x000f280000000200 */
[----:B------:R-:W-:Y:S03]  /*9560*/  LDSM.16.M88.4 R176, [R218+0x4000] ;  /* 0x00400000dab0783b */ /* 0x000fe60000000200 */
        /* <DEDUP_REMOVED lines=8> */
[----:B------:R-:W2:Y:S07]  /*95f0*/  LDSM.16.M88.4 R180, [R215+0xd000] ;  /* 0x00d00000d7b4783b */ /* 0x000eae0000000200 */
[C---:B----4-:R-:W-:Y:S08]  /*9600*/  HMMA.16816.F32 R24, R16.reuse, R188, R24 ;  /* 0x000000bc1018723c */ /* 0x050ff00000001818 */
[----:B------:R-:W-:Y:S01]  /*9610*/  HMMA.16816.F32 R20, R16, R190, R20 ;  /* 0x000000be1014723c */ /* 0x000fe20000001814 */
[----:B------:R-:W4:Y:S04]  /*9620*/  LDSM.16.M88.4 R188, [R215+0xd800] ;  /* 0x00d80000d7bc783b */ /* 0x000f280000000200 */
        /* <DEDUP_REMOVED lines=29> */
[----:B------:R-:W3:Y:S07]  /*9800*/  LDSM.16.M88.4 R12, [R199] ;  /* 0x00000000c70c783b */ /* 0x000eee0000000200 */
[C---:B-1----:R-:W-:Y:S08]  /*9810*/  HMMA.16816.F32 R172, R176.reuse, R184, R172 ;  /* 0x000000b8b0ac723c */ /* 0x042ff000000018ac */
[C---:B------:R-:W-:Y:S01]  /*9820*/  HMMA.16816.F32 R168, R176.reuse, R186, R168 ;  /* 0x000000bab0a8723c */ /* 0x040fe200000018a8 */
[----:B------:R-:W1:Y:S07]  /*9830*/  LDSM.16.M88.4 R184, [R198] ;  /* 0x00000000c6b8783b */ /* 0x000e6e0000000200 */
[C---:B--2---:R-:W-:Y:S08]  /*9840*/  HMMA.16816.F32 R32, R176.reuse, R180, R32 ;  /* 0x000000b4b020723c */ /* 0x044ff00000001820 */
[C---:B------:R-:W-:Y:S01]  /*9850*/  HMMA.16816.F32 R28, R176.reuse, R182, R28 ;  /* 0x000000b6b01c723c */ /* 0x040fe2000000181c */
[----:B------:R-:W2:Y:S07]  /*9860*/  LDSM.16.M88.4 R180, [R197] ;  /* 0x00000000c5b4783b */ /* 0x000eae0000000200 */
[C---:B----4-:R-:W-:Y:S08]  /*9870*/  HMMA.16816.F32 R24, R176.reuse, R188, R24 ;  /* 0x000000bcb018723c */ /* 0x050ff00000001818 */
        /* <DEDUP_REMOVED lines=22> */
[C---:B--2---:R-:W-:Y:S07]  /*99e0*/  HMMA.16816.F32 R28, R188.reuse, R182, R28 ;  /* 0x000000b6bc1c723c */ /* 0x044fee000000181c */
[----:B------:R-:W-:Y:S01]  /*99f0*/  IMAD.IADD R183, R233, 0x1, -R2 ;  /* 0x00000001e9b77824 */ /* 0x000fe200078e0a02 */
[----:B----4-:R-:W-:Y:S04]  /*9a00*/  HMMA.16816.F32 R24, R188, R176, R24 ;  /* 0x000000b0bc18723c */ /* 0x010fe80000001818 */
[----:B------:R-:W-:-:S04]  /*9a10*/  IABS R183, R183 ;  /* 0x000000b700b77213 */ /* 0x000fc80000000000 */
[----:B------:R-:W-:Y:S01]  /*9a20*/  HMMA.16816.F32 R20, R188, R178, R20 ;  /* 0x000000b2bc14723c */ /* 0x000fe20000001814 */
[----:B------:R-:W2:Y:S01]  /*9a30*/  LDSM.16.M88.4 R176, [R208+0x7000] ;  /* 0x00700000d0b0783b */ /* 0x000ea20000000200 */
[----:B------:R-:W-:Y:S06]  /*9a40*/  I2F R183, R183 ;  /* 0x000000b700b77306 */ /* 0x000fec0000201400 */
[C---:B---3--:R-:W-:Y:S07]  /*9a50*/  HMMA.16816.F32 R8, R16.reuse, R12, R8 ;  /* 0x0000000c1008723c */ /* 0x048fee0000001808 */
[----:B------:R-:W-:Y:S01]  /*9a60*/  IMAD.IADD R12, R236, 0x1, -R2 ;  /* 0x00000001ec0c7824 */ /* 0x000fe200078e0a02 */
[----:B------:R-:W-:Y:S04]  /*9a70*/  HMMA.16816.F32 R4, R16, R14, R4 ;  /* 0x0000000e1004723c */ /* 0x000fe80000001804 */
[----:B------:R-:W-:-:S04]  /*9a80*/  IABS R12, R12 ;  /* 0x0000000c000c7213 */ /* 0x000fc80000000000 */
[----:B------:R-:W-:Y:S01]  /*9a90*/  HMMA.16816.F32 R32, R188, R180, R32 ;  /* 0x000000b4bc20723c */ /* 0x000fe20000001820 */
[----:B------:R-:W-:Y:S02]  /*9aa0*/  IMAD.MOV.U32 R182, RZ, RZ, R12 ;  /* 0x000000ffffb67224 */ /* 0x000fe400078e000c */
[----:B------:R-:W3:Y:S01]  /*9ab0*/  LDSM.16.M88.4 R12, [R208+0x7800] ;  /* 0x00780000d00c783b */ /* 0x000ee20000000200 */
[----:B------:R-:W-:-:S04]  /*9ac0*/  DEPBAR.LE SB0, 0x0 ;  /* 0x000080000000791a */ /* 0x000fc80000000000 */
[----:B------:R-:W-:Y:S01]  /*9ad0*/  IADD3 R181, R0, 0x8, RZ ;  /* 0x0000000800b57810 */ /* 0x000fe20007ffe0ff */
[C---:B-1----:R-:W-:Y:S01]  /*9ae0*/  HMMA.16816.F32 R172, R16.reuse, R184, R172 ;  /* 0x000000b810ac723c */ /* 0x042fe200000018ac */
[----:B------:R-:W-:Y:S01]  /*9af0*/  FMUL.FTZ R8, R8, c[0x0][0x2ec] ;  /* 0x0000bb0008087a20 */ /* 0x000fe20000410000 */
[----:B------:R-:W-:Y:S01]  /*9b00*/  I2F R182, R182 ;  /* 0x000000b600b67306 */ /* 0x000fe20000201400 */
[----:B------:R-:W-:Y:S01]  /*9b10*/  IMAD.IADD R180, R233, 0x1, -R0 ;  /* 0x00000001e9b47824 */ /* 0x000fe200078e0a00 */
[----:B------:R-:W-:Y:S01]  /*9b20*/  IADD3 R189, R0, 0x18, RZ ;  /* 0x0000001800bd7810 */ /* 0x000fe20007ffe0ff */
[----:B------:R-:W-:Y:S02]  /*9b30*/  FMUL.FTZ R10, R10, c[0x0][0x2ec] ;  /* 0x0000bb000a0a7a20 */ /* 0x000fe40000410000 */
[----:B------:R-:W-:Y:S01]  /*9b40*/  IMAD.IADD R184, R236, 0x1, -R181 ;  /* 0x00000001ecb87824 */ /* 0x000fe200078e0ab5 */
[----:B------:R-:W-:Y:S01]  /*9b50*/  HMMA.16816.F32 R168, R16, R186, R168 ;  /* 0x000000ba10a8723c */ /* 0x000fe200000018a8 */
[----:B------:R-:W-:Y:S01]  /*9b60*/  IADD3 R185, R0, 0x9, RZ ;  /* 0x0000000900b97810 */ /* 0x000fe20007ffe0ff */
[----:B------:R-:W-:Y:S01]  /*9b70*/  MUFU.TANH R8, R8 ;  /* 0x0000000800087308 */ /* 0x000fe20000002400 */
[----:B------:R-:W-:Y:S01]  /*9b80*/  IABS R180, R180 ;  /* 0x000000b400b47213 */ /* 0x000fe20000000000 */
[----:B------:R-:W-:Y:S01]  /*9b90*/  FMUL.FTZ R5, R5, c[0x0][0x2ec] ;  /* 0x0000bb0005057a20 */ /* 0x000fe20000410000 */
[----:B------:R-:W-:Y:S01]  /*9ba0*/  IABS R184, R184 ;  /* 0x000000b800b87213 */ /* 0x000fe20000000000 */
[----:B------:R-:W-:-:S02]  /*9bb0*/  IMAD.IADD R188, R233, 0x1, -R185 ;  /* 0x00000001e9bc7824 */ /* 0x000fc400078e0ab9 */
[----:B------:R-:W-:Y:S01]  /*9bc0*/  IMAD.IADD R187, R233, 0x1, -R181 ;  /* 0x00000001e9bb7824 */ /* 0x000fe200078e0ab5 */
[C---:B--2---:R-:W-:Y:S01]  /*9bd0*/  HMMA.16816.F32 R32, R16.reuse, R176, R32 ;  /* 0x000000b01020723c */ /* 0x044fe20000001820 */
[----:B------:R-:W-:Y:S01]  /*9be0*/  IMAD.MOV.U32 R186, RZ, RZ, R184 ;  /* 0x000000ffffba7224 */ /* 0x000fe200078e00b8 */
[----:B------:R-:W-:Y:S01]  /*9bf0*/  I2F R180, R180 ;  /* 0x000000b400b47306 */ /* 0x000fe20000201400 */
[----:B------:R-:W-:Y:S01]  /*9c00*/  FMUL.FTZ R7, R7, c[0x0][0x2ec] ;  /* 0x0000bb0007077a20 */ /* 0x000fe20000410000 */
[----:B------:R-:W-:Y:S01]  /*9c10*/  IABS R184, R187 ;  /* 0x000000bb00b87213 */ /* 0x000fe20000000000 */
[----:B------:R-:W-:Y:S02]  /*9c20*/  IMAD.IADD R187, R236, 0x1, -R185 ;  /* 0x00000001ecbb7824 */ /* 0x000fe400078e0ab9 */
[----:B------:R-:W-:Y:S01]  /*9c30*/  IADD3 R176, R0, 0x10, RZ ;  /* 0x0000001000b07810 */ /* 0x000fe20007ffe0ff */
[----:B------:R-:W-:Y:S01]  /*9c40*/  HMMA.16816.F32 R28, R16, R178, R28 ;  /* 0x000000b2101c723c */ /* 0x000fe2000000181c */
[----:B------:R-:W-:Y:S01]  /*9c50*/  FMUL.FTZ R173, R173, c[0x0][0x2ec] ;  /* 0x0000bb00adad7a20 */ /* 0x000fe20000410000 */
[----:B------:R-:W-:Y:S01]  /*9c60*/  IABS R187, R187 ;  /* 0x000000bb00bb7213 */ /* 0x000fe20000000000 */
[----:B------:R-:W1:Y:S01]  /*9c70*/  MUFU.TANH R191, R10 ;  /* 0x0000000a00bf7308 */ /* 0x000e620000002400 */
[----:B------:R-:W-:-:S03]  /*9c80*/  FMUL.FTZ R174, R174, c[0x0][0x2ec] ;  /* 0x0000bb00aeae7a20 */ /* 0x000fc60000410000 */
[----:B------:R-:W-:Y:S01]  /*9c90*/  IMAD.MOV.U32 R177, RZ, RZ, R187 ;  /* 0x000000ffffb17224 */ /* 0x000fe200078e00bb */
[----:B------:R-:W-:Y:S01]  /*9ca0*/  IABS R187, R188 ;  /* 0x000000bc00bb7213 */ /* 0x000fe20000000000 */
[--C-:B------:R-:W-:Y:S01]  /*9cb0*/  IMAD.IADD R179, R236, 0x1, -R176.reuse ;  /* 0x00000001ecb37824 */ /* 0x100fe200078e0ab0 */
[C---:B---3--:R-:W-:Y:S01]  /*9cc0*/  HMMA.16816.F32 R24, R16.reuse, R12, R24 ;  /* 0x0000000c1018723c */ /* 0x048fe20000001818 */
[----:B------:R-:W-:Y:S01]  /*9cd0*/  I2F R186, R186 ;  /* 0x000000ba00ba7306 */ /* 0x000fe20000201400 */
[----:B------:R-:W-:Y:S02]  /*9ce0*/  FMUL.FTZ R168, R168, c[0x0][0x2ec] ;  /* 0x0000bb00a8a87a20 */ /* 0x000fe40000410000 */
[----:B------:R-:W-:Y:S01]  /*9cf0*/  IMAD.MOV.U32 R178, RZ, RZ, R187 ;  /* 0x000000ffffb27224 */ /* 0x000fe200078e00bb */
[----:B------:R-:W-:Y:S01]  /*9d00*/  IABS R187, R179 ;  /* 0x000000b300bb7213 */ /* 0x000fe20000000000 */
[----:B------:R-:W-:Y:S01]  /*9d10*/  IMAD.IADD R179, R233, 0x1, -R176 ;  /* 0x00000001e9b37824 */ /* 0x000fe200078e0ab0 */
[----:B------:R-:W-:Y:S01]  /*9d20*/  IADD3 R12, R0, 0x11, RZ ;  /* 0x00000011000c7810 */ /* 0x000fe20007ffe0ff */
[----:B------:R-:W-:Y:S01]  /*9d30*/  HMMA.16816.F32 R20, R16, R14, R20 ;  /* 0x0000000e1014723c */ /* 0x000fe20000001814 */
[----:B------:R-:W-:Y:S01]  /*9d40*/  I2F R177, R177 ;  /* 0x000000b100b17306 */ /* 0x000fe20000201400 */
[----:B------:R-:W-:Y:S01]  /*9d50*/  IMAD.MOV.U32 R188, RZ, RZ, R187 ;  /* 0x000000ffffbc7224 */ /* 0x000fe200078e00bb */
[----:B------:R-:W-:Y:S01]  /*9d60*/  IABS R13, R179 ;  /* 0x000000b3000d7213 */ /* 0x000fe20000000000 */
[----:B------:R-:W-:-:S02]  /*9d70*/  IMAD.IADD R187, R236, 0x1, -R12 ;  /* 0x00000001ecbb7824 */ /* 0x000fc400078e0a0c */
[----:B-1----:R-:W-:Y:S01]  /*9d80*/  FFMA.FTZ R2, R180, -UR18, R191 ;  /* 0x80000012b4027c23 */ /* 0x002fe200080100bf */
[C---:B------:R-:W-:Y:S01]  /*9d90*/  IADD3 R17, R0.reuse, 0x19, RZ ;  /* 0x0000001900117810 */ /* 0x040fe20007ffe0ff */
[----:B------:R-:W-:Y:S01]  /*9da0*/  FMUL.FTZ R19, R9, c[0x0][0x2ec] ;  /* 0x0000bb0009137a20 */ /* 0x000fe20000410000 */
[----:B------:R-:W-:Y:S01]  /*9db0*/  IABS R187, R187 ;  /* 0x000000bb00bb7213 */ /* 0x000fe20000000000 */
[----:B------:R-:W-:Y:S01]  /*9dc0*/  FFMA.FTZ R9, R165, -UR18, R8 ;  /* 0x80000012a5097c23 */ /* 0x000fe20008010008 */
[----:B------:R-:W-:Y:S01]  /*9dd0*/  I2F R184, R184 ;  /* 0x000000b800b87306 */ /* 0x000fe20000201400 */
[----:B------:R-:W-:Y:S02]  /*9de0*/  FMUL.FTZ R8, R11, c[0x0][0x2ec] ;  /* 0x0000bb000b087a20 */ /* 0x000fe40000410000 */
[----:B------:R-:W-:Y:S01]  /*9df0*/  IMAD.IADD R14, R233, 0x1, -R12 ;  /* 0x00000001e90e7824 */ /* 0x000fe200078e0a0c */
[----:B------:R-:W-:Y:S01]  /*9e00*/  FSEL R9, R9, -INF , !P1 ;  /* 0xff80000009097808 */ /* 0x000fe20004800000 */
[----:B------:R-:W-:Y:S01]  /*9e10*/  IMAD.MOV.U32 R194, RZ, RZ, R187 ;  /* 0x000000ffffc27224 */ /* 0x000fe200078e00bb */
[----:B------:R-:W-:Y:S01]  /*9e20*/  ISETP.GE.AND P1, PT, R0, R227, PT ;  /* 0x000000e30000720c */ /* 0x000fe20003f26270 */
[----:B------:R-:W-:Y:S01]  /*9e30*/  FMUL.FTZ R165, R4, c[0x0][0x2ec] ;  /* 0x0000bb0004a57a20 */ /* 0x000fe20000410000 */
[----:B------:R-:W1:Y:S01]  /*9e40*/  MUFU.TANH R8, R8 ;  /* 0x0000000800087308 */ /* 0x000e620000002400 */
[----:B------:R-:W-:Y:S01]  /*9e50*/  IABS R187, R14 ;  /* 0x0000000e00bb7213 */ /* 0x000fe20000000000 */
[----:B------:R-:W-:Y:S01]  /*9e60*/  IMAD.IADD R14, R236, 0x1, -R17 ;  /* 0x00000001ec0e7824 */ /* 0x000fe200078e0a11 */
[----:B------:R-:W-:Y:S01]  /*9e70*/  ISETP.LT.OR P1, PT, R0, R232, P1 ;  /* 0x000000e80000720c */ /* 0x000fe20000f21670 */
[----:B------:R-:W-:-:S02]  /*9e80*/  IMAD.IADD R4, R236, 0x1, -R248 ;  /* 0x00000001ec047824 */ /* 0x000fc400078e0af8 */
[C---:B------:R-:W-:Y:S01]  /*9e90*/  IMAD.IADD R15, R233.reuse, 0x1, -R189 ;  /* 0x00000001e90f7824 */ /* 0x040fe200078e0abd */
[----:B------:R-:W-:Y:S01]  /*9ea0*/  IABS R14, R14 ;  /* 0x0000000e000e7213 */ /* 0x000fe20000000000 */
[----:B------:R-:W2:Y:S01]  /*9eb0*/  MUFU.TANH R19, R19 ;  /* 0x0000001300137308 */ /* 0x000ea20000002400 */
[----:B------:R-:W-:Y:S01]  /*9ec0*/  FSEL R2, R2, -INF , !P1 ;  /* 0xff80000002027808 */ /* 0x000fe20004800000 */
[----:B------:R-:W-:Y:S01]  /*9ed0*/  IMAD.IADD R190, R233, 0x1, -R17 ;  /* 0x00000001e9be7824 */ /* 0x000fe200078e0a11 */
[----:B------:R-:W-:Y:S01]  /*9ee0*/  ISETP.GE.AND P1, PT, R181, R234, PT ;  /* 0x000000eab500720c */ /* 0x000fe20003f26270 */
[----:B------:R-:W-:Y:S01]  /*9ef0*/  FMUL.FTZ R171, R171, c[0x0][0x2ec] ;  /* 0x0000bb00abab7a20 */ /* 0x000fe20000410000 */
[----:B------:R-:W-:Y:S01]  /*9f00*/  IABS R15, R15 ;  /* 0x0000000f000f7213 */ /* 0x000fe20000000000 */
[----:B------:R-:W-:Y:S01]  /*9f10*/  FMUL.FTZ R169, R169, c[0x0][0x2ec] ;  /* 0x0000bb00a9a97a20 */ /* 0x000fe20000410000 */
[----:B------:R-:W-:Y:S01]  /*9f20*/  ISETP.LT.OR P1, PT, R181, R235, P1 ;  /* 0x000000ebb500720c */ /* 0x000fe20000f21670 */
[----:B------:R3:W-:Y:S01]  /*9f30*/  I2F R16, R14 ;  /* 0x0000000e00107306 */ /* 0x0007e20000201400 */
[----:B-1----:R-:W-:Y:S01]  /*9f40*/  FFMA.FTZ R183, R183, -UR18, R8 ;  /* 0x80000012b7b77c23 */ /* 0x002fe20008010008 */
[----:B------:R-:W-:Y:S01]  /*9f50*/  IADD3 R8, R0, 0x38, RZ ;  /* 0x0000003800087810 */ /* 0x000fe20007ffe0ff */
[----:B------:R-:W-:Y:S01]  /*9f60*/  FMUL.FTZ R32, R32, c[0x0][0x2ec] ;  /* 0x0000bb0020207a20 */ /* 0x000fe20000410000 */
[----:B------:R-:W-:Y:S01]  /*9f70*/  IABS R190, R190 ;  /* 0x000000be00be7213 */ /* 0x000fe20000000000 */
[----:B------:R-:W-:-:S02]  /*9f80*/  FMUL.FTZ R34, R34, c[0x0][0x2ec] ;  /* 0x0000bb0022227a20 */ /* 0x000fc40000410000 */
[----:B------:R-:W-:Y:S01]  /*9f90*/  FMUL.FTZ R33, R33, c[0x0][0x2ec] ;  /* 0x0000bb0021217a20 */ /* 0x000fe20000410000 */
[----:B------:R-:W1:Y:S01]  /*9fa0*/  MUFU.TANH R165, R165 ;  /* 0x000000a500a57308 */ /* 0x000e620000002400 */
[----:B--2---:R-:W-:Y:S02]  /*9fb0*/  FFMA.FTZ R11, R182, -UR18, R19 ;  /* 0x80000012b60b7c23 */ /* 0x004fe40008010013 */
[----:B------:R-:W-:Y:S01]  /*9fc0*/  FMUL.FTZ R19, R6, c[0x0][0x2ec] ;  /* 0x0000bb0006137a20 */ /* 0x000fe20000410000 */
[----:B------:R-:W-:Y:S01]  /*9fd0*/  IABS R6, R4 ;  /* 0x0000000400067213 */ /* 0x000fe20000000000 */
[----:B------:R-:W-:Y:S01]  /*9fe0*/  FMUL.FTZ R182, R172, c[0x0][0x2ec] ;  /* 0x0000bb00acb67a20 */ /* 0x000fe20000410000 */
[----:B------:R-:W-:Y:S01]  /*9ff0*/  FSEL R11, R11, -INF , !P0 ;  /* 0xff8000000b0b7808 */ /* 0x000fe20004000000 */
[----:B------:R-:W-:Y:S01]  /*a000*/  IMAD.IADD R4, R233, 0x1, -R248 ;  /* 0x00000001e9047824 */ /* 0x000fe200078e0af8 */
[----:B---3--:R-:W-:Y:S01]  /*a010*/  IADD3 R14, R0, 0x39, RZ ;  /* 0x00000039000e7810 */ /* 0x008fe20007ffe0ff */
[----:B------:R-:W-:Y:S01]  /*a020*/  MUFU.TANH R19, R19 ;  /* 0x0000001300137308 */ /* 0x000fe20000002400 */
[----:B------:R-:W-:Y:S01]  /*a030*/  ISETP.GE.AND P0, PT, R181, R227, PT ;  /* 0x000000e3b500720c */ /* 0x000fe20003f06270 */
[----:B------:R-:W-:Y:S01]  /*a040*/  FMUL.FTZ R172, R175, c[0x0][0x2ec] ;  /* 0x0000bb00afac7a20 */ /* 0x000fe20000410000 */
[----:B------:R-:W-:Y:S01]  /*a050*/  IABS R4, R4 ;  /* 0x0000000400047213 */ /* 0x000fe20000000000 */
[----:B------:R-:W-:Y:S01]  /*a060*/  IMAD.IADD R0, R236, 0x1, -R14 ;  /* 0x00000001ec007824 */ /* 0x000fe200078e0a0e */
[----:B------:R-:W-:Y:S01]  /*a070*/  ISETP.LT.OR P0, PT, R181, R232, P0 ;  /* 0x000000e8b500720c */ /* 0x000fe20000701670 */
[----:B------:R-:W-:-:S02]  /*a080*/  IMAD.MOV.U32 R181, RZ, RZ, R6 ;  /* 0x000000ffffb57224 */ /* 0x000fc400078e0006 */
[----:B------:R-:W-:Y:S01]  /*a090*/  MUFU.TANH R180, R7 ;  /* 0x0000000700b47308 */ /* 0x000fe20000002400 */
[----:B------:R-:W-:Y:S01]  /*a0a0*/  IABS R0, R0 ;  /* 0x0000000000007213 */ /* 0x000fe20000000000 */
[----:B-1----:R-:W-:Y:S02]  /*a0b0*/  FFMA.FTZ R6, R186, -UR18, R165 ;  /* 0x80000012ba067c23 */ /* 0x002fe400080100a5 */
[C---:B------:R-:W-:Y:S02]  /*a0c0*/  IMAD.IADD R175, R236.reuse, 0x1, -R247 ;  /* 0x00000001ecaf7824 */ /* 0x040fe400078e0af7 */
[C---:B------:R-:W-:Y:S02]  /*a0d0*/  IMAD.IADD R186, R233.reuse, 0x1, -R246 ;  /* 0x00000001e9ba7824 */ /* 0x040fe400078e0af6 */
[----:B------:R-:W-:Y:S01]  /*a0e0*/  I2F R10, R0 ;  /* 0x00000000000a7306 */ /* 0x000fe20000201400 */
[----:B------:R-:W-:Y:S01]  /*a0f0*/  IABS R175, R175 ;  /* 0x000000af00af7213 */ /* 0x000fe20000000000 */
[----:B------:R-:W-:Y:S01]  /*a100*/  IMAD.IADD R191, R236, 0x1, -R195 ;  /* 0x00000001ecbf7824 */ /* 0x000fe200078e0ac3 */
[----:B------:R-:W-:Y:S01]  /*a110*/  IABS R186, R186 ;  /* 0x000000ba00ba7213 */ /* 0x000fe20000000000 */
[----:B------:R-:W-:-:S02]  /*a120*/  IMAD.IADD R165, R233, 0x1, -R240 ;  /* 0x00000001e9a57824 */ /* 0x000fc400078e0af0 */
[--C-:B------:R-:W-:Y:S01]  /*a130*/  IMAD.IADD R18, R233, 0x1, -R8.reuse ;  /* 0x00000001e9127824 */ /* 0x100fe200078e0a08 */
[----:B------:R-:W-:Y:S01]  /*a140*/  IABS R191, R191 ;  /* 0x000000bf00bf7213 */ /* 0x000fe20000000000 */
[----:B------:R-:W1:Y:S01]  /*a150*/  MUFU.TANH R0, R5 ;  /* 0x0000000500007308 */ /* 0x000e620000002400 */
[----:B------:R-:W-:Y:S01]  /*a160*/  IABS R165, R165 ;  /* 0x000000a500a57213 */ /* 0x000fe20000000000 */
[----:B------:R-:W-:Y:S01]  /*a170*/  FMUL.FTZ R26, R26, c[0x0][0x2ec] ;  /* 0x0000bb001a1a7a20 */ /* 0x000fe20000410000 */
[----:B------:R-:W-:Y:S01]  /*a180*/  IABS R18, R18 ;  /* 0x0000001200127213 */ /* 0x000fe20000000000 */
[----:B------:R-:W-:Y:S02]  /*a190*/  IMAD.IADD R241, R236, 0x1, -R8 ;  /* 0x00000001ecf17824 */ /* 0x000fe400078e0a08 */
[----:B------:R-:W-:Y:S02]  /*a1a0*/  FMUL.FTZ R20, R20, c[0x0][0x2ec] ;  /* 0x0000bb0014147a20 */ /* 0x000fe40000410000 */
[----:B------:R-:W2:Y:S01]  /*a1b0*/  MUFU.TANH R7, R173 ;  /* 0x000000ad00077308 */ /* 0x000ea20000002400 */
[----:B------:R-:W-:Y:S01]  /*a1c0*/  IABS R241, R241 ;  /* 0x000000f100f17213 */ /* 0x000fe20000000000 */
[----:B------:R-:W-:-:S02]  /*a1d0*/  FMUL.FTZ R21, R21, c[0x0][0x2ec] ;  /* 0x0000bb0015157a20 */ /* 0x000fc40000410000 */
[----:B------:R-:W-:-:S04]  /*a1e0*/  FMUL.FTZ R23, R23, c[0x0][0x2ec] ;  /* 0x0000bb0017177a20 */ /* 0x000fc80000410000 */
[----:B------:R3:W-:Y:S01]  /*a1f0*/  I2F R179, R188 ;  /* 0x000000bc00b37306 */ /* 0x0007e20000201400 */
[----:B-1----:R-:W-:Y:S01]  /*a200*/  FFMA.FTZ R5, R177, -UR18, R0 ;  /* 0x80000012b1057c23 */ /* 0x002fe20008010000 */
[----:B------:R-:W-:Y:S02]  /*a210*/  FSEL R0, R183, -INF , !P6 ;  /* 0xff800000b7007808 */ /* 0x000fe40007000000 */
[----:B------:R-:W-:-:S04]  /*a220*/  ISETP.GE.AND P6, PT, R185, R234, PT ;  /* 0x000000eab900720c */ /* 0x000fc80003fc6270 */
[----:B------:R-:W1:Y:S01]  /*a230*/  I2F R178, R178 ;  /* 0x000000b200b27306 */ /* 0x000e620000201400 */
[C---:B------:R-:W-:Y:S01]  /*a240*/  ISETP.LT.OR P6, PT, R185.reuse, R235, P6 ;  /* 0x000000ebb900720c */ /* 0x040fe200037c1670 */
[----:B--2---:R-:W-:Y:S01]  /*a250*/  IMAD.MOV.U32 R177, RZ, RZ, R7 ;  /* 0x000000ffffb17224 */ /* 0x004fe200078e0007 */
[----:B------:R-:W-:Y:S02]  /*a260*/  FSEL R7, R6, -INF , !P1 ;  /* 0xff80000006077808 */ /* 0x000fe40004800000 */
[-C--:B------:R-:W-:Y:S02]  /*a270*/  ISETP.GE.AND P1, PT, R185, R227.reuse, PT ;  /* 0x000000e3b900720c */ /* 0x080fe40003f26270 */
[----:B------:R-:W-:Y:S01]  /*a280*/  FSEL R5, R5, -INF , !P6 ;  /* 0xff80000005057808 */ /* 0x000fe20007000000 */
[----:B---3--:R-:W-:Y:S01]  /*a290*/  IMAD.IADD R188, R236, 0x1, -R189 ;  /* 0x00000001ecbc7824 */ /* 0x008fe200078e0abd */
[----:B------:R-:W-:Y:S01]  /*a2a0*/  I2F R13, R13 ;  /* 0x0000000d000d7306 */ /* 0x000fe20000201400 */
[----:B------:R-:W-:-:S02]  /*a2b0*/  ISETP.GE.AND P6, PT, R176, R227, PT ;  /* 0x000000e3b000720c */ /* 0x000fc40003fc6270 */
[----:B------:R-:W-:Y:S02]  /*a2c0*/  ISETP.LT.OR P1, PT, R185, R232, P1 ;  /* 0x000000e8b900720c */ /* 0x000fe40000f21670 */
[----:B------:R-:W-:Y:S01]  /*a2d0*/  IABS R188, R188 ;  /* 0x000000bc00bc7213 */ /* 0x000fe20000000000 */
[----:B-1----:R-:W-:Y:S02]  /*a2e0*/  FFMA.FTZ R6, R178, -UR18, R180 ;  /* 0x80000012b2067c23 */ /* 0x002fe400080100b4 */
[----:B------:R-:W1:Y:S01]  /*a2f0*/  MUFU.TANH R182, R182 ;  /* 0x000000b600b67308 */ /* 0x000e620000002400 */
[----:B------:R-:W-:Y:S02]  /*a300*/  ISETP.LT.OR P6, PT, R176, R232, P6 ;  /* 0x000000e8b000720c */ /* 0x000fe400037c1670 */
[----:B------:R-:W-:Y:S02]  /*a310*/  FSEL R6, R6, -INF , !P1 ;  /* 0xff80000006067808 */ /* 0x000fe40004800000 */
[----:B------:R-:W-:-:S03]  /*a320*/  ISETP.GE.AND P1, PT, R12, R234, PT ;  /* 0x000000ea0c00720c */ /* 0x000fc60003f26270 */
[----:B------:R-:W2:Y:S01]  /*a330*/  MUFU.TANH R174, R174 ;  /* 0x000000ae00ae7308 */ /* 0x000ea20000002400 */
[----:B------:R-:W-:-:S07]  /*a340*/  ISETP.LT.OR P1, PT, R12, R235, P1 ;  /* 0x000000eb0c00720c */ /* 0x000fce0000f21670 */
[----:B------:R3:W-:Y:S01]  /*a350*/  I2F R251, R4 ;  /* 0x0000000400fb7306 */ /* 0x0007e20000201400 */
[----:B-1----:R-:W-:-:S07]  /*a360*/  FFMA.FTZ R179, R179, -UR18, R182 ;  /* 0x80000012b3b37c23 */ /* 0x002fce00080100b6 */
[----:B------:R-:W1:Y:S01]  /*a370*/  I2F R194, R194 ;  /* 0x000000c200c27306 */ /* 0x000e620000201400 */
[----:B--2---:R-:W-:-:S05]  /*a380*/  FFMA.FTZ R13, R13, -UR18, R174 ;  /* 0x800000120d0d7c23 */ /* 0x004fca00080100ae */
[----:B------:R-:W-:Y:S01]  /*a390*/  FSEL R180, R13, -INF , !P6 ;  /* 0xff8000000db47808 */ /* 0x000fe20007000000 */
[----:B------:R-:W-:Y:S01]  /*a3a0*/  FMUL.FTZ R13, R35, c[0x0][0x2ec] ;  /* 0x0000bb00230d7a20 */ /* 0x000fe20000410000 */
[----:B------:R2:W-:Y:S01]  /*a3b0*/  MUFU.TANH R173, R168 ;  /* 0x000000a800ad7308 */ /* 0x0005e20000002400 */
[----:B---3--:R-:W-:Y:S01]  /*a3c0*/  FFMA.FTZ R4, R184, -UR18, R19 ;  /* 0x80000012b8047c23 */ /* 0x008fe20008010013 */
[-C--:B------:R-:W-:Y:S01]  /*a3d0*/  ISETP.GE.AND P6, PT, R189, R234.reuse, PT ;  /* 0x000000eabd00720c */ /* 0x080fe20003fc6270 */
[C---:B------:R-:W-:Y:S02]  /*a3e0*/  IMAD.IADD R184, R233.reuse, 0x1, -R244 ;  /* 0x00000001e9b87824 */ /* 0x040fe400078e0af4 */
[----:B------:R-:W-:Y:S01]  /*a3f0*/  IMAD.IADD R19, R233, 0x1, -R195 ;  /* 0x00000001e9137824 */ /* 0x000fe200078e0ac3 */
[----:B------:R-:W-:Y:S02]  /*a400*/  FSEL R4, R4, -INF , !P0 ;  /* 0xff80000004047808 */ /* 0x000fe40004000000 */
[----:B------:R-:W-:Y:S01]  /*a410*/  I2F R187, R187 ;  /* 0x000000bb00bb7306 */ /* 0x000fe20000201400 */
[----:B------:R-:W-:Y:S01]  /*a420*/  ISETP.GE.AND P0, PT, R176, R234, PT ;  /* 0x000000eab000720c */ /* 0x000fe20003f06270 */
[----:B-1----:R-:W-:Y:S01]  /*a430*/  FFMA.FTZ R194, R194, -UR18, R177 ;  /* 0x80000012c2c27c23 */ /* 0x002fe200080100b1 */
[----:B------:R-:W-:-:S02]  /*a440*/  ISETP.LT.OR P6, PT, R189, R235, P6 ;  /* 0x000000ebbd00720c */ /* 0x000fc400037c1670 */
[----:B------:R-:W-:Y:S02]  /*a450*/  ISETP.LT.OR P0, PT, R176, R235, P0 ;  /* 0x000000ebb000720c */ /* 0x000fe40000701670 */
[----:B------:R-:W-:Y:S01]  /*a460*/  IABS R184, R184 ;  /* 0x000000b800b87213 */ /* 0x000fe20000000000 */
[----:B------:R-:W1:Y:S01]  /*a470*/  I2F R188, R188 ;  /* 0x000000bc00bc7306 */ /* 0x000e620000201400 */
[----:B--2---:R-:W-:Y:S01]  /*a480*/  FMUL.FTZ R168, R170, c[0x0][0x2ec] ;  /* 0x0000bb00aaa87a20 */ /* 0x004fe20000410000 */
[----:B------:R-:W-:Y:S02]  /*a490*/  FSEL R185, R179, -INF , !P0 ;  /* 0xff800000b3b97808 */ /* 0x000fe40004000000 */
[----:B------:R-:W-:Y:S02]  /*a4a0*/  ISETP.GE.AND P0, PT, R12, R227, PT ;  /* 0x000000e30c00720c */ /* 0x000fe40003f06270 */
[----:B------:R-:W-:Y:S02]  /*a4b0*/  FSEL R179, R194, -INF , !P1 ;  /* 0xff800000c2b37808 */ /* 0x000fe40004800000 */
[----:B------:R-:W2:Y:S01]  /*a4c0*/  MUFU.TANH R172, R172 ;  /* 0x000000ac00ac7308 */ /* 0x000ea20000002400 */
[----:B------:R-:W-:-:S02]  /*a4d0*/  ISETP.LT.OR P0, PT, R12, R232, P0 ;  /* 0x000000e80c00720c */ /* 0x000fc40000701670 */
[C---:B------:R-:W-:Y:S02]  /*a4e0*/  ISETP.GE.AND P1, PT, R189.reuse, R227, PT ;  /* 0x000000e3bd00720c */ /* 0x040fe40003f26270 */
[----:B------:R-:W-:Y:S02]  /*a4f0*/  IABS R19, R19 ;  /* 0x0000001300137213 */ /* 0x000fe40000000000 */
[----:B------:R-:W-:Y:S01]  /*a500*/  ISETP.LT.OR P1, PT, R189, R232, P1 ;  /* 0x000000e8bd00720c */ /* 0x000fe20000f21670 */
[----:B------:R-:W-:Y:S01]  /*a510*/  I2F R15, R15 ;  /* 0x0000000f000f7306 */ /* 0x000fe20000201400 */
[----:B-1----:R-:W-:-:S05]  /*a520*/  FFMA.FTZ R173, R188, -UR18, R173 ;  /* 0x80000012bcad7c23 */ /* 0x002fca00080100ad */
[----:B------:R-:W-:Y:S02]  /*a530*/  FSEL R183, R173, -INF , !P6 ;  /* 0xff800000adb77808 */ /* 0x000fe40007000000 */
[----:B------:R-:W1:Y:S01]  /*a540*/  MUFU.TANH R168, R168 ;  /* 0x000000a800a87308 */ /* 0x000e620000002400 */
[----:B--2---:R-:W-:Y:S01]  /*a550*/  FFMA.FTZ R172, R187, -UR18, R172 ;  /* 0x80000012bbac7c23 */ /* 0x004fe200080100ac */
[----:B------:R-:W-:-:S04]  /*a560*/  ISETP.GE.AND P6, PT, R17, R227, PT ;  /* 0x000000e31100720c */ /* 0x000fc80003fc6270 */
[----:B------:R-:W-:Y:S02]  /*a570*/  FSEL R194, R172, -INF , !P0 ;  /* 0xff800000acc27808 */ /* 0x000fe40004000000 */
[----:B------:R-:W-:Y:S01]  /*a580*/  I2F R190, R190 ;  /* 0x000000be00be7306 */ /* 0x000fe20000201400 */
[C---:B------:R-:W-:Y:S02]  /*a590*/  ISETP.GE.AND P0, PT, R17.reuse, R234, PT ;  /* 0x000000ea1100720c */ /* 0x040fe40003f06270 */
[C---:B------:R-:W-:Y:S02]  /*a5a0*/  ISETP.LT.OR P6, PT, R17.reuse, R232, P6 ;  /* 0x000000e81100720c */ /* 0x040fe400037c1670 */
[----:B------:R-:W-:Y:S01]  /*a5b0*/  ISETP.LT.OR P0, PT, R17, R235, P0 ;  /* 0x000000eb1100720c */ /* 0x000fe20000701670 */
[----:B------:R-:W-:Y:S02]  /*a5c0*/  FMUL.FTZ R17, R31, c[0x0][0x2ec] ;  /* 0x0000bb001f117a20 */ /* 0x000fe40000410000 */
[----:B------:R-:W2:Y:S01]  /*a5d0*/  MUFU.TANH R171, R171 ;  /* 0x000000ab00ab7308 */ /* 0x000ea20000002400 */
[----:B-1----:R-:W-:-:S02]  /*a5e0*/  FFMA.FTZ R168, R15, -UR18, R168 ;  /* 0x800000120fa87c23 */ /* 0x002fc400080100a8 */
[----:B------:R-:W-:-:S03]  /*a5f0*/  FMUL.FTZ R15, R30, c[0x0][0x2ec] ;  /* 0x0000bb001e0f7a20 */ /* 0x000fc60000410000 */
[----:B------:R-:W-:Y:S02]  /*a600*/  FSEL R182, R168, -INF , !P1 ;  /* 0xff800000a8b67808 */ /* 0x000fe40004800000 */
[----:B------:R-:W1:Y:S01]  /*a610*/  MUFU.TANH R169, R169 ;  /* 0x000000a900a97308 */ /* 0x000e620000002400 */
[----:B------:R-:W-:-:S04]  /*a620*/  ISETP.GE.AND P1, PT, R248, R234, PT ;  /* 0x000000eaf800720c */ /* 0x000fc80003f26270 */
[----:B------:R-:W-:-:S03]  /*a630*/  ISETP.LT.OR P1, PT, R248, R235, P1 ;  /* 0x000000ebf800720c */ /* 0x000fc60000f21670 */
[----:B------:R-:W-:Y:S01]  /*a640*/  I2F R181, R181 ;  /* 0x000000b500b57306 */ /* 0x000fe20000201400 */
[----:B--2---:R-:W-:-:S05]  /*a650*/  FFMA.FTZ R190, R190, -UR18, R171 ;  /* 0x80000012bebe7c23 */ /* 0x004fca00080100ab */
[----:B------:R-:W-:Y:S02]  /*a660*/  FSEL R190, R190, -INF , !P6 ;  /* 0xff800000bebe7808 */ /* 0x000fe40007000000 */
[----:B------:R-:W2:Y:S01]  /*a670*/  MUFU.TANH R32, R32 ;  /* 0x0000002000207308 */ /* 0x000ea20000002400 */
[----:B-1----:R-:W-:Y:S01]  /*a680*/  FFMA.FTZ R16, R16, -UR18, R169 ;  /* 0x8000001210107c23 */ /* 0x002fe200080100a9 */
[----:B------:R-:W-:-:S04]  /*a690*/  ISETP.GE.AND P6, PT, R247, R234, PT ;  /* 0x000000eaf700720c */ /* 0x000fc80003fc6270 */
[----:B------:R-:W-:Y:S02]  /*a6a0*/  ISETP.LT.OR P6, PT, R247, R235, P6 ;  /* 0x000000ebf700720c */ /* 0x000fe400037c1670 */
[----:B------:R-:W-:Y:S08]  /*a6b0*/  I2F R175, R175 ;  /* 0x000000af00af7306 */ /* 0x000ff00000201400 */
[----:B------:R1:W3:Y:S01]  /*a6c0*/  MUFU.TANH R12, R33 ;  /* 0x00000021000c7308 */ /* 0x0002e20000002400 */
[----:B--2---:R-:W-:Y:S01]  /*a6d0*/  FFMA.FTZ R32, R181, -UR18, R32 ;  /* 0x80000012b5207c23 */ /* 0x004fe20008010020 */
[----:B------:R-:W-:Y:S01]  /*a6e0*/  FSEL R181, R16, -INF , !P0 ;  /* 0xff80000010b57808 */ /* 0x000fe20004000000 */
[----:B------:R-:W-:Y:S01]  /*a6f0*/  FMUL.FTZ R16, R25, c[0x0][0x2ec] ;  /* 0x0000bb0019107a20 */ /* 0x000fe20000410000 */
[----:B------:R-:W-:Y:S01]  /*a700*/  ISETP.GE.AND P0, PT, R248, R227, PT ;  /* 0x000000e3f800720c */ /* 0x000fe20003f06270 */
[----:B------:R-:W-:Y:S01]  /*a710*/  FMUL.FTZ R25, R27, c[0x0][0x2ec] ;  /* 0x0000bb001b197a20 */ /* 0x000fe20000410000 */
[----:B------:R-:W-:-:S02]  /*a720*/  FSEL R189, R32, -INF , !P1 ;  /* 0xff80000020bd7808 */ /* 0x000fc40004800000 */
[----:B------:R-:W2:Y:S01]  /*a730*/  MUFU.TANH R34, R34 ;  /* 0x0000002200227308 */ /* 0x000ea20000002400 */
[----:B------:R-:W-:Y:S02]  /*a740*/  ISETP.LT.OR P0, PT, R248, R232, P0 ;  /* 0x000000e8f800720c */ /* 0x000fe40000701670 */
[----:B------:R-:W-:-:S04]  /*a750*/  ISETP.GE.AND P1, PT, R247, R227, PT ;  /* 0x000000e3f700720c */ /* 0x000fc80003f26270 */
[----:B------:R-:W-:Y:S01]  /*a760*/  ISETP.LT.OR P1, PT, R247, R232, P1 ;  /* 0x000000e8f700720c */ /* 0x000fe20000f21670 */
[----:B-1----:R-:W-:Y:S01]  /*a770*/  FMUL.FTZ R33, R28, c[0x0][0x2ec] ;  /* 0x0000bb001c217a20 */ /* 0x002fe20000410000 */
[----:B------:R-:W-:Y:S01]  /*a780*/  I2F R186, R186 ;  /* 0x000000ba00ba7306 */ /* 0x000fe20000201400 */
[----:B------:R-:W-:Y:S02]  /*a790*/  FMUL.FTZ R28, R29, c[0x0][0x2ec] ;  /* 0x0000bb001d1c7a20 */ /* 0x000fe40000410000 */
[----:B------:R-:W-:Y:S02]  /*a7a0*/  FMUL.FTZ R29, R24, c[0x0][0x2ec] ;  /* 0x0000bb00181d7a20 */ /* 0x000fe40000410000 */
[----:B---3--:R-:W-:Y:S02]  /*a7b0*/  FFMA.FTZ R12, R175, -UR18, R12 ;  /* 0x80000012af0c7c23 */ /* 0x008fe4000801000c */
[----:B--2---:R-:W-:Y:S01]  /*a7c0*/  FFMA.FTZ R24, R251, -UR18, R34 ;  /* 0x80000012fb187c23 */ /* 0x004fe20008010022 */
[----:B------:R-:W1:Y:S02]  /*a7d0*/  MUFU.TANH R15, R15 ;  /* 0x0000000f000f7308 */ /* 0x000e640000002400 */
[----:B------:R-:W-:-:S02]  /*a7e0*/  FSEL R187, R12, -INF , !P6 ;  /* 0xff8000000cbb7808 */ /* 0x000fc40007000000 */
[----:B------:R-:W-:Y:S02]  /*a7f0*/  FSEL R24, R24, -INF , !P0 ;  /* 0xff80000018187808 */ /* 0x000fe40004000000 */
[C---:B------:R-:W-:Y:S02]  /*a800*/  ISETP.GE.AND P6, PT, R246.reuse, R227, PT ;  /* 0x000000e3f600720c */ /* 0x040fe40003fc6270 */
[----:B------:R-:W2:Y:S01]  /*a810*/  MUFU.TANH R33, R33 ;  /* 0x0000002100217308 */ /* 0x000ea20000002400 */
[C---:B------:R-:W-:Y:S02]  /*a820*/  ISETP.GE.AND P0, PT, R246.reuse, R234, PT ;  /* 0x000000eaf600720c */ /* 0x040fe40003f06270 */
[C---:B------:R-:W-:Y:S02]  /*a830*/  ISETP.LT.OR P6, PT, R246.reuse, R232, P6 ;  /* 0x000000e8f600720c */ /* 0x040fe400037c1670 */
[----:B------:R-:W-:-:S03]  /*a840*/  ISETP.LT.OR P0, PT, R246, R235, P0 ;  /* 0x000000ebf600720c */ /* 0x000fc60000701670 */
[----:B------:R-:W-:Y:S01]  /*a850*/  I2F R184, R184 ;  /* 0x000000b800b87306 */ /* 0x000fe20000201400 */
[----:B-1----:R-:W-:-:S07]  /*a860*/  FFMA.FTZ R15, R186, -UR18, R15 ;  /* 0x80000012ba0f7c23 */ /* 0x002fce000801000f */
[----:B------:R-:W1:Y:S01]  /*a870*/  MUFU.TANH R17, R17 ;  /* 0x0000001100117308 */ /* 0x000e620000002400 */
[----:B--2---:R-:W-:-:S05]  /*a880*/  FFMA.FTZ R27, R252, -UR18, R33 ;  /* 0x80000012fc1b7c23 */ /* 0x004fca0008010021 */
[----:B------:R-:W-:Y:S02]  /*a890*/  FSEL R27, R27, -INF , !P0 ;  /* 0xff8000001b1b7808 */ /* 0x000fe40004000000 */
[----:B------:R-:W2:Y:S01]  /*a8a0*/  MUFU.TANH R13, R13 ;  /* 0x0000000d000d7308 */ /* 0x000ea20000002400 */
[----:B------:R-:W-:-:S04]  /*a8b0*/  ISETP.GE.AND P0, PT, R244, R227, PT ;  /* 0x000000e3f400720c */ /* 0x000fc80003f06270 */
[----:B------:R-:W-:-:S03]  /*a8c0*/  ISETP.LT.OR P0, PT, R244, R232, P0 ;  /* 0x000000e8f400720c */ /* 0x000fc60000701670 */
[----:B------:R-:W3:Y:S01]  /*a8d0*/  MUFU.TANH R28, R28 ;  /* 0x0000001c001c7308 */ /* 0x000ee20000002400 */
[----:B-1----:R-:W-:Y:S01]  /*a8e0*/  FFMA.FTZ R17, R184, -UR18, R17 ;  /* 0x80000012b8117c23 */ /* 0x002fe20008010011 */
[----:B------:R-:W-:Y:S01]  /*a8f0*/  FSEL R184, R15, -INF , !P6 ;  /* 0xff8000000fb87808 */ /* 0x000fe20007000000 */
[----:B------:R-:W-:Y:S01]  /*a900*/  FMUL.FTZ R15, R22, c[0x0][0x2ec] ;  /* 0x0000bb00160f7a20 */ /* 0x000fe20000410000 */
[-C--:B------:R-:W-:Y:S02]  /*a910*/  ISETP.GE.AND P6, PT, R240, R234.reuse, PT ;  /* 0x000000eaf000720c */ /* 0x080fe40003fc6270 */
[----:B------:R-:W-:Y:S02]  /*a920*/  FSEL R186, R17, -INF , !P0 ;  /* 0xff80000011ba7808 */ /* 0x000fe40004000000 */
[----:B------:R-:W-:Y:S01]  /*a930*/  I2F R191, R191 ;  /* 0x000000bf00bf7306 */ /* 0x000fe20000201400 */
[----:B--2---:R-:W-:Y:S01]  /*a940*/  FFMA.FTZ R13, R250, -UR18, R13 ;  /* 0x80000012fa0d7c23 */ /* 0x004fe2000801000d */
[----:B------:R-:W-:-:S02]  /*a950*/  ISETP.GE.AND P0, PT, R195, R234, PT ;  /* 0x000000eac300720c */ /* 0x000fc40003f06270 */
[-C--:B------:R-:W-:Y:S02]  /*a960*/  ISETP.LT.OR P6, PT, R240, R235.reuse, P6 ;  /* 0x000000ebf000720c */ /* 0x080fe400037c1670 */
[----:B------:R-:W-:Y:S01]  /*a970*/  FSEL R188, R13, -INF , !P1 ;  /* 0xff8000000dbc7808 */ /* 0x000fe20004800000 */
[----:B------:R-:W-:Y:S01]  /*a980*/  IMAD.IADD R13, R233, 0x1, -R14 ;  /* 0x00000001e90d7824 */ /* 0x000fe200078e0a0e */
[----:B------:R-:W1:Y:S01]  /*a990*/  MUFU.TANH R16, R16 ;  /* 0x0000001000107308 */ /* 0x000e620000002400 */
[C---:B------:R-:W-:Y:S01]  /*a9a0*/  ISETP.GE.AND P1, PT, R244.reuse, R234, PT ;  /* 0x000000eaf400720c */ /* 0x040fe20003f26270 */
[----:B---3--:R-:W-:Y:S01]  /*a9b0*/  FFMA.FTZ R28, R243, -UR18, R28 ;  /* 0x80000012f31c7c23 */ /* 0x008fe2000801001c */
[-C--:B------:R-:W-:Y:S02]  /*a9c0*/  ISETP.LT.OR P0, PT, R195, R235.reuse, P0 ;  /* 0x000000ebc300720c */ /* 0x080fe40000701670 */
[----:B------:R-:W-:Y:S02]  /*a9d0*/  ISETP.LT.OR P1, PT, R244, R235, P1 ;  /* 0x000000ebf400720c */ /* 0x000fe40000f21670 */
[----:B------:R-:W-:Y:S01]  /*a9e0*/  IABS R13, R13 ;  /* 0x0000000d000d7213 */ /* 0x000fe20000000000 */
[----:B------:R-:W-:Y:S08]  /*a9f0*/  I2F R165, R165 ;  /* 0x000000a500a57306 */ /* 0x000ff00000201400 */
[----:B------:R-:W2:Y:S01]  /*aa00*/  MUFU.TANH R29, R29 ;  /* 0x0000001d001d7308 */ /* 0x000ea20000002400 */
[----:B-1----:R-:W-:-:S05]  /*aa10*/  FFMA.FTZ R16, R191, -UR18, R16 ;  /* 0x80000012bf107c23 */ /* 0x002fca0008010010 */
        /* <DEDUP_REMOVED lines=12> */
[----:B------:R-:W-:Y:S01]  /*aae0*/  I2F R241, R241 ;  /* 0x000000f100f17306 */ /* 0x000fe20000201400 */
[----:B--2---:R-:W-:-:S05]  /*aaf0*/  FFMA.FTZ R15, R18, -UR18, R15 ;  /* 0x80000012120f7c23 */ /* 0x004fca000801000f */
[----:B------:R-:W-:Y:S02]  /*ab00*/  FSEL R168, R15, -INF , !P0 ;  /* 0xff8000000fa87808 */ /* 0x000fe40004000000 */
[----:B------:R1:W2:Y:S01]  /*ab10*/  MUFU.TANH R12, R25 ;  /* 0x00000019000c7308 */ /* 0x0002a20000002400 */
[----:B------:R-:W-:Y:S01]  /*ab20*/  BAR.SYNC.DEFER_BLOCKING 0x0 ;  /* 0x0000000000007b1d */ /* 0x000fe20000010000 */
[----:B------:R-:W-:-:S06]  /*ab30*/  PLOP3.LUT P0, PT, PT, PT, UP0, 0x80, 0x0 ;  /* 0x000000000000781c */ /* 0x000fcc0003f0f008 */
[----:B------:R-:W3:Y:S01]  /*ab40*/  MUFU.TANH R20, R20 ;  /* 0x0000001400147308 */ /* 0x000ee20000002400 */
[----:B-1----:R-:W-:-:S07]  /*ab50*/  FSEL R25, R28, -INF , !P1 ;  /* 0xff8000001c197808 */ /* 0x002fce0004800000 */
[----:B------:R-:W-:Y:S01]  /*ab60*/  I2F R13, R13 ;  /* 0x0000000d000d7306 */ /* 0x000fe20000201400 */
[----:B------:R-:W-:Y:S01]  /*ab70*/  ISETP.GE.AND P1, PT, R240, R227, PT ;  /* 0x000000e3f000720c */ /* 0x000fe20003f26270 */
[----:B--2---:R-:W-:-:S03]  /*ab80*/  FFMA.FTZ R12, R19, -UR18, R12 ;  /* 0x80000012130c7c23 */ /* 0x004fc6000801000c */
[----:B------:R-:W-:Y:S01]  /*ab90*/  ISETP.LT.OR P1, PT, R240, R232, P1 ;  /* 0x000000e8f000720c */ /* 0x000fe20000f21670 */
[----:B---3--:R-:W-:Y:S02]  /*aba0*/  FFMA.FTZ R20, R241, -UR18, R20 ;  /* 0x80000012f1147c23 */ /* 0x008fe40008010014 */
[----:B------:R-:W1:Y:S01]  /*abb0*/  MUFU.TANH R21, R21 ;  /* 0x0000001500157308 */ /* 0x000e620000002400 */
[----:B------:R-:W-:Y:S02]  /*abc0*/  FSEL R172, R26, -INF , !P1 ;  /* 0xff8000001aac7808 */ /* 0x000fe40004800000 */
[-C--:B------:R-:W-:Y:S02]  /*abd0*/  ISETP.GE.AND P1, PT, R8, R234.reuse, PT ;  /* 0x000000ea0800720c */ /* 0x080fe40003f26270 */
[----:B------:R-:W-:Y:S02]  /*abe0*/  FSEL R170, R12, -INF , !P6 ;  /* 0xff8000000caa7808 */ /* 0x000fe40007000000 */
[----:B------:R-:W-:Y:S01]  /*abf0*/  ISETP.LT.OR P1, PT, R8, R235, P1 ;  /* 0x000000eb0800720c */ /* 0x000fe20000f21670 */
[----:B------:R-:W2:Y:S01]  /*ac00*/  MUFU.TANH R16, R23 ;  /* 0x0000001700107308 */ /* 0x000ea20000002400 */
[----:B------:R-:W-:-:S02]  /*ac10*/  ISETP.GE.AND P6, PT, R14, R234, PT ;  /* 0x000000ea0e00720c */ /* 0x000fc40003fc6270 */
[----:B------:R-:W-:Y:S02]  /*ac20*/  FSEL R173, R20, -INF , !P1 ;  /* 0xff80000014ad7808 */ /* 0x000fe40004800000 */
[C---:B------:R-:W-:Y:S02]  /*ac30*/  ISETP.GE.AND P1, PT, R14.reuse, R227, PT ;  /* 0x000000e30e00720c */ /* 0x040fe40003f26270 */
[----:B------:R-:W-:Y:S01]  /*ac40*/  ISETP.LT.OR P6, PT, R14, R235, P6 ;  /* 0x000000eb0e00720c */ /* 0x000fe200037c1670 */
[----:B-1----:R-:W-:Y:S01]  /*ac50*/  FFMA.FTZ R10, R10, -UR18, R21 ;  /* 0x800000120a0a7c23 */ /* 0x002fe20008010015 */
[----:B------:R-:W-:-:S04]  /*ac60*/  ISETP.LT.OR P1, PT, R14, R232, P1 ;  /* 0x000000e80e00720c */ /* 0x000fc80000f21670 */
[----:B------:R-:W-:Y:S01]  /*ac70*/  FSEL R171, R10, -INF , !P6 ;  /* 0xff8000000aab7808 */ /* 0x000fe20007000000 */
[----:B--2---:R-:W-:-:S05]  /*ac80*/  FFMA.FTZ R13, R13, -UR18, R16 ;  /* 0x800000120d0d7c23 */ /* 0x004fca0008010010 */
        /* <DEDUP_REMOVED lines=134> */
.L_x_1285:
[----:B------:R-:W-:Y:S05]  /*b4f0*/  BSYNC B0 ;  /* 0x0000000000007941 */ /* 0x000fea0003800000 */
.L_x_1284:
[----:B------:R-:W0:Y:S02]  /*b500*/  LDGDEPBAR ;  /* 0x00000000000079af */ /* 0x000e240000000000 */
.L_x_1283:
[----:B------:R-:W-:Y:S01]  /*b510*/  FMNMX.FTZ R10, R164, R9, !PT ;  /* 0x00000009a40a7209 */ /* 0x000fe20007810000 */
[----:B-1----:R-:W-:Y:S01]  /*b520*/  LDSM.16.MT88.4 R16, [R216+0x10000] ;  /* 0x01000000d810783b */ /* 0x002fe20000004200 */
        /* <DEDUP_REMOVED lines=32> */
[----:B--2---:R-:W1:Y:S04]  /*b730*/  SHFL.BFLY PT, R13, R10, 0x2, 0x1f ;  /* 0x0c401f000a0d7f89 */ /* 0x004e6800000e0000 */
[----:B------:R-:W2:Y:S01]  /*b740*/  SHFL.BFLY PT, R8, R15, 0x2, 0x1f ;  /* 0x0c401f000f087f89 */ /* 0x000ea200000e0000 */
[----:B-1----:R-:W-:Y:S02]  /*b750*/  FMNMX.FTZ R13, R10, R13, !PT ;  /* 0x0000000d0a0d7209 */ /* 0x002fe40007810000 */
[----:B--2---:R-:W-:-:S03]  /*b760*/  FMNMX.FTZ R8, R15, R8, !PT ;  /* 0x000000080f087209 */ /* 0x004fc60007810000 */
[----:B------:R-:W1:Y:S04]  /*b770*/  SHFL.BFLY PT, R34, R13, 0x1, 0x1f ;  /* 0x0c201f000d227f89 */ /* 0x000e6800000e0000 */
[----:B------:R-:W2:Y:S01]  /*b780*/  SHFL.BFLY PT, R33, R8, 0x1, 0x1f ;  /* 0x0c201f0008217f89 */ /* 0x000ea200000e0000 */
[----:B-1----:R-:W-:-:S03]  /*b790*/  FMNMX.FTZ R34, R13, R34, !PT ;  /* 0x000000220d227209 */ /* 0x002fc60007810000 */
[----:B------:R-:W1:Y:S01]  /*b7a0*/  LDSM.16.MT88.4 R12, [R214+0x10000] ;  /* 0x01000000d60c783b */ /* 0x000e620000004200 */
[----:B--2---:R-:W-:Y:S01]  /*b7b0*/  FMNMX.FTZ R33, R8, R33, !PT ;  /* 0x0000002108217209 */ /* 0x004fe20007810000 */
[C---:B------:R-:W-:Y:S01]  /*b7c0*/  FMUL.FTZ R174, R34.reuse, c[0x0][0x23c] ;  /* 0x00008f0022ae7a20 */ /* 0x040fe20000410000 */
[----:B------:R-:W-:Y:S02]  /*b7d0*/  FSETP.NEU.FTZ.AND P1, PT, R34, -INF , PT ;  /* 0xff8000002200780b */ /* 0x000fe40003f3d000 */
[C---:B------:R-:W-:Y:S01]  /*b7e0*/  FSETP.NEU.FTZ.AND P0, PT, R33.reuse, -INF , PT ;  /* 0xff8000002100780b */ /* 0x040fe20003f1d000 */
[----:B------:R-:W-:Y:S01]  /*b7f0*/  FMUL.FTZ R169, R33, c[0x0][0x23c] ;  /* 0x00008f0021a97a20 */ /* 0x000fe20000410000 */
[----:B------:R-:W-:-:S04]  /*b800*/  FSEL R174, R174, RZ, P1 ;  /* 0x000000ffaeae7208 */ /* 0x000fc80000800000 */
[----:B------:R-:W-:Y:S01]  /*b810*/  FSEL R169, R169, RZ, P0 ;  /* 0x000000ffa9a97208 */ /* 0x000fe20000000000 */
[--C-:B------:R-:W-:Y:S02]  /*b820*/  FFMA.FTZ R32, R9, c[0x0][0x23c], -R174.reuse ;  /* 0x00008f0009207a23 */ /* 0x100fe400000108ae */
[--C-:B------:R-:W-:Y:S02]  /*b830*/  FFMA.FTZ R31, R11, c[0x0][0x23c], -R174.reuse ;  /* 0x00008f000b1f7a23 */ /* 0x100fe400000108ae */
[----:B------:R-:W2:Y:S01]  /*b840*/  LDSM.16.MT88.4 R8, [R213+0x10000] ;  /* 0x01000000d508783b */ /* 0x000ea20000004200 */
[----:B------:R-:W-:Y:S01]  /*b850*/  FFMA.FTZ R29, R5, c[0x0][0x23c], -R174 ;  /* 0x00008f00051d7a23 */ /* 0x000fe200000108ae */
[----:B------:R-:W-:Y:S01]  /*b860*/  FSEL R5, R34, RZ, P1 ;  /* 0x000000ff22057208 */ /* 0x000fe20000800000 */
[--C-:B------:R-:W-:Y:S01]  /*b870*/  FFMA.FTZ R35, R6, c[0x0][0x23c], -R169.reuse ;  /* 0x00008f0006237a23 */ /* 0x100fe200000108a9 */
[----:B------:R-:W-:Y:S01]  /*b880*/  FSEL R6, R33, RZ, P0 ;  /* 0x000000ff21067208 */ /* 0x000fe20000000000 */
[--C-:B------:R-:W-:Y:S01]  /*b890*/  FFMA.FTZ R28, R2, c[0x0][0x23c], -R169.reuse ;  /* 0x00008f00021c7a23 */ /* 0x100fe200000108a9 */
[----:B------:R-:W-:Y:S01]  /*b8a0*/  MUFU.EX2 R32, R32 ;  /* 0x0000002000207308 */ /* 0x000fe20000000800 */
[----:B------:R-:W-:-:S02]  /*b8b0*/  FFMA.FTZ R2, R0, c[0x0][0x23c], -R169 ;  /* 0x00008f0000027a23 */ /* 0x000fc400000108a9 */
[----:B------:R-:W-:Y:S02]  /*b8c0*/  FFMA.FTZ R0, R4, c[0x0][0x23c], -R169 ;  /* 0x00008f0004007a23 */ /* 0x000fe400000108a9 */
[----:B------:R-:W-:Y:S02]  /*b8d0*/  FADD.FTZ R4, R164, -R5 ;  /* 0x80000005a4047221 */ /* 0x000fe40000010000 */
[----:B------:R-:W-:Y:S01]  /*b8e0*/  FADD.FTZ R6, R3, -R6 ;  /* 0x8000000603067221 */ /* 0x000fe20000010000 */
[----:B------:R-:W3:Y:S01]  /*b8f0*/  MUFU.EX2 R31, R31 ;  /* 0x0000001f001f7308 */ /* 0x000ee20000000800 */
[----:B------:R-:W-:Y:S02]  /*b900*/  FFMA.FTZ R30, R7, c[0x0][0x23c], -R174 ;  /* 0x00008f00071e7a23 */ /* 0x000fe400000108ae */
[----:B------:R-:W-:Y:S02]  /*b910*/  FMUL.FTZ R164, R4, c[0x0][0x23c] ;  /* 0x00008f0004a47a20 */ /* 0x000fe40000410000 */
[----:B------:R-:W-:-:S02]  /*b920*/  FMUL.FTZ R3, R6, c[0x0][0x23c] ;  /* 0x00008f0006037a20 */ /* 0x000fc40000410000 */
[--C-:B------:R-:W-:Y:S01]  /*b930*/  FFMA.FTZ R176, R185, c[0x0][0x23c], -R174.reuse ;  /* 0x00008f00b9b07a23 */ /* 0x100fe200000108ae */
[----:B------:R-:W-:Y:S01]  /*b940*/  MUFU.EX2 R30, R30 ;  /* 0x0000001e001e7308 */ /* 0x000fe20000000800 */
[--C-:B------:R-:W-:Y:S02]  /*b950*/  FFMA.FTZ R178, R183, c[0x0][0x23c], -R174.reuse ;  /* 0x00008f00b7b27a23 */ /* 0x100fe400000108ae */
[--C-:B------:R-:W-:Y:S02]  /*b960*/  FFMA.FTZ R179, R179, c[0x0][0x23c], -R174.reuse ;  /* 0x00008f00b3b37a23 */ /* 0x100fe400000108ae */
[----:B------:R-:W-:Y:S02]  /*b970*/  FFMA.FTZ R181, R181, c[0x0][0x23c], -R174 ;  /* 0x00008f00b5b57a23 */ /* 0x000fe400000108ae */
[--C-:B------:R-:W-:Y:S01]  /*b980*/  FFMA.FTZ R180, R180, c[0x0][0x23c], -R169.reuse ;  /* 0x00008f00b4b47a23 */ /* 0x100fe200000108a9 */
[----:B------:R-:W4:Y:S01]  /*b990*/  MUFU.EX2 R29, R29 ;  /* 0x0000001d001d7308 */ /* 0x000f220000000800 */
[----:B---3--:R-:W-:Y:S01]  /*b9a0*/  F2FP.PACK_AB R4, R31, R32 ;  /* 0x000000201f04723e */ /* 0x008fe200000000ff */
[----:B------:R-:W-:-:S02]  /*b9b0*/  FFMA.FTZ R183, R194, c[0x0][0x23c], -R169 ;  /* 0x00008f00c2b77a23 */ /* 0x000fc400000108a9 */
[--C-:B------:R-:W-:Y:S02]  /*b9c0*/  FFMA.FTZ R182, R182, c[0x0][0x23c], -R169.reuse ;  /* 0x00008f00b6b67a23 */ /* 0x100fe400000108a9 */
[--C-:B------:R-:W-:Y:S02]  /*b9d0*/  FFMA.FTZ R185, R190, c[0x0][0x23c], -R169.reuse ;  /* 0x00008f00beb97a23 */ /* 0x100fe400000108a9 */
[----:B------:R-:W-:Y:S01]  /*b9e0*/  MUFU.EX2 R28, R28 ;  /* 0x0000001c001c7308 */ /* 0x000fe20000000800 */
[--C-:B------:R-:W-:Y:S02]  /*b9f0*/  FFMA.FTZ R190, R187, c[0x0][0x23c], -R174.reuse ;  /* 0x00008f00bbbe7a23 */ /* 0x100fe400000108ae */
[--C-:B------:R-:W-:Y:S02]  /*ba00*/  FFMA.FTZ R187, R27, c[0x0][0x23c], -R174.reuse ;  /* 0x00008f001bbb7a23 */ /* 0x100fe400000108ae */
[--C-:B------:R-:W-:Y:S02]  /*ba10*/  FFMA.FTZ R194, R25, c[0x0][0x23c], -R174.reuse ;  /* 0x00008f0019c27a23 */ /* 0x100fe400000108ae */
[----:B------:R-:W-:Y:S01]  /*ba20*/  FFMA.FTZ R191, R24, c[0x0][0x23c], -R169 ;  /* 0x00008f0018bf7a23 */ /* 0x000fe200000108a9 */
[----:B------:R-:W3:Y:S01]  /*ba30*/  MUFU.EX2 R2, R2 ;  /* 0x0000000200027308 */ /* 0x000ee20000000800 */
[----:B----4-:R-:W-:Y:S01]  /*ba40*/  F2FP.PACK_AB R6, R29, R30 ;  /* 0x0000001e1d06723e */ /* 0x010fe200000000ff */
[----:B------:R-:W-:Y:S01]  /*ba50*/  LDSM.16.MT88.4 R24, [R216+0x11000] ;  /* 0x01100000d818783b */ /* 0x000fe20000004200 */
[----:B------:R-:W-:-:S02]  /*ba60*/  FFMA.FTZ R189, R189, c[0x0][0x23c], -R174 ;  /* 0x00008f00bdbd7a23 */ /* 0x000fc400000108ae */
[--C-:B------:R-:W-:Y:S02]  /*ba70*/  FFMA.FTZ R188, R188, c[0x0][0x23c], -R169.reuse ;  /* 0x00008f00bcbc7a23 */ /* 0x100fe400000108a9 */
[--C-:B------:R-:W-:Y:S01]  /*ba80*/  FFMA.FTZ R184, R184, c[0x0][0x23c], -R169.reuse ;  /* 0x00008f00b8b87a23 */ /* 0x100fe200000108a9 */
        /* <DEDUP_REMOVED lines=9> */
[--C-:B------:R-:W-:Y:S02]  /*bb20*/  FFMA.FTZ R170, R170, c[0x0][0x23c], -R169.reuse ;  /* 0x00008f00aaaa7a23 */ /* 0x100fe400000108a9 */
[----:B------:R-:W3:Y:S01]  /*bb30*/  MUFU.EX2 R164, R164 ;  /* 0x000000a400a47308 */ /* 0x000ee20000000800 */
[--C-:B------:R-:W-:Y:S02]  /*bb40*/  FFMA.FTZ R168, R168, c[0x0][0x23c], -R169.reuse ;  /* 0x00008f00a8a87a23 */ /* 0x100fe400000108a9 */
[----:B------:R-:W-:-:S05]  /*bb50*/  FFMA.FTZ R165, R165, c[0x0][0x23c], -R169 ;  /* 0x00008f00a5a57a23 */ /* 0x000fca00000108a9 */
        /* <DEDUP_REMOVED lines=26> */
[C---:B--2---:R-:W-:Y:S01]  /*bd00*/  HMMA.16816.F32 R144, R4.reuse, R8, R144 ;  /* 0x000000080490723c */ /* 0x044fe20000001890 */
        /* <DEDUP_REMOVED lines=9> */
[----:B------:R-:W4:Y:S01]  /*bda0*/  MUFU.EX2 R183, R183 ;  /* 0x000000b700b77308 */ /* 0x000f220000000800 */
[-C--:B------:R-:W-:Y:S02]  /*bdb0*/  FMUL.FTZ R159, R159, R3.reuse ;  /* 0x000000039f9f7220 */ /* 0x080fe40000410000 */
[C---:B------:R-:W-:Y:S01]  /*bdc0*/  HMMA.16816.F32 R160, R4.reuse, R16, R160 ;  /* 0x0000001004a0723c */ /* 0x040fe200000018a0 */
[-C--:B------:R-:W-:Y:S02]  /*bdd0*/  FMUL.FTZ R36, R36, R164.reuse ;  /* 0x000000a424247220 */ /* 0x080fe40000410000 */
[-C--:B------:R-:W-:Y:S02]  /*bde0*/  FMUL.FTZ R37, R37, R164.reuse ;  /* 0x000000a425257220 */ /* 0x080fe40000410000 */
[-C--:B------:R-:W-:Y:S01]  /*bdf0*/  FMUL.FTZ R38, R38, R3.reuse ;  /* 0x0000000326267220 */ /* 0x080fe20000410000 */
[----:B------:R-:W-:Y:S01]  /*be00*/  MUFU.EX2 R182, R182 ;  /* 0x000000b600b67308 */ /* 0x000fe20000000800 */
[----:B------:R-:W-:Y:S01]  /*be10*/  FMUL.FTZ R39, R39, R3 ;  /* 0x0000000327277220 */ /* 0x000fe20000410000 */
[----:B------:R-:W-:Y:S01]  /*be20*/  HMMA.16816.F32 R156, R4, R18, R156 ;  /* 0x00000012049c723c */ /* 0x000fe2000000189c */
[----:B------:R-:W5:Y:S01]  /*be30*/  LDSM.16.MT88.4 R16, [R212+0x10000] ;  /* 0x01000000d410783b */ /* 0x000f620000004200 */
        /* <DEDUP_REMOVED lines=16> */
[----:B------:R-:W-:Y:S01]  /*bf40*/  MUFU.EX2 R190, R190 ;  /* 0x000000be00be7308 */ /* 0x000fe20000000800 */
[----:B------:R-:W-:Y:S02]  /*bf50*/  FMUL.FTZ R51, R51, R3 ;  /* 0x0000000333337220 */ /* 0x000fe40000410000 */
[-C--:B------:R-:W-:Y:S01]  /*bf60*/  FMUL.FTZ R136, R136, R164.reuse ;  /* 0x000000a488887220 */ /* 0x080fe20000410000 */
        /* <DEDUP_REMOVED lines=8> */
[----:B------:R-:W-:Y:S02]  /*bff0*/  FMUL.FTZ R133, R133, R164 ;  /* 0x000000a485857220 */ /* 0x000fe40000410000 */
[-C--:B------:R-:W-:Y:S01]  /*c000*/  FMUL.FTZ R134, R134, R3.reuse ;  /* 0x0000000386867220 */ /* 0x080fe20000410000 */
[----:B------:R-:W-:Y:S01]  /*c010*/  MUFU.EX2 R194, R194 ;  /* 0x000000c200c27308 */ /* 0x000fe20000000800 */
[----:B------:R-:W-:-:S02]  /*c020*/  FMUL.FTZ R135, R135, R3 ;  /* 0x0000000387877220 */ /* 0x000fc40000410000 */
[C---:B-----5:R-:W-:Y:S01]  /*c030*/  HMMA.16816.F32 R136, R4.reuse, R16, R136 ;  /* 0x000000100488723c */ /* 0x060fe20000001888 */
[-C--:B------:R-:W-:Y:S02]  /*c040*/  FMUL.FTZ R60, R60, R164.reuse ;  /* 0x000000a43c3c7220 */ /* 0x080fe40000410000 */
[-C--:B------:R-:W-:Y:S02]  /*c050*/  FMUL.FTZ R61, R61, R164.reuse ;  /* 0x000000a43d3d7220 */ /* 0x080fe40000410000 */
[-C--:B------:R-:W-:Y:S01]  /*c060*/  FMUL.FTZ R62, R62, R3.reuse ;  /* 0x000000033e3e7220 */ /* 0x080fe20000410000 */
[----:B------:R-:W5:Y:S01]  /*c070*/  MUFU.EX2 R191, R191 ;  /* 0x000000bf00bf7308 */ /* 0x000f620000000800 */
[----:B------:R-:W-:Y:S01]  /*c080*/  FMUL.FTZ R63, R63, R3 ;  /* 0x000000033f3f7220 */ /* 0x000fe20000410000 */
[----:B------:R-:W-:Y:S01]  /*c090*/  HMMA.16816.F32 R132, R4, R18, R132 ;  /* 0x000000120484723c */ /* 0x000fe20000001884 */
[----:B------:R-:W3:Y:S01]  /*c0a0*/  LDSM.16.MT88.4 R16, [R213+0x12000] ;  /* 0x01200000d510783b */ /* 0x000ee20000004200 */
        /* <DEDUP_REMOVED lines=29> */
[----:B------:R-:W1:Y:S01]  /*c280*/  MUFU.EX2 R186, R186 ;  /* 0x000000ba00ba7308 */ /* 0x000e620000000800 */
[----:B------:R-:W-:-:S02]  /*c290*/  FMUL.FTZ R59, R59, R3 ;  /* 0x000000033b3b7220 */ /* 0x000fc40000410000 */
[C---:B---3--:R-:W-:Y:S01]  /*c2a0*/  HMMA.16816.F32 R52, R4.reuse, R16, R52 ;  /* 0x000000100434723c */ /* 0x048fe20000001834 */
[-C--:B------:R-:W-:Y:S02]  /*c2b0*/  FMUL.FTZ R84, R84, R164.reuse ;  /* 0x000000a454547220 */ /* 0x080fe40000410000 */
[-C--:B------:R-:W-:Y:S02]  /*c2c0*/  FMUL.FTZ R85, R85, R164.reuse ;  /* 0x000000a455557220 */ /* 0x080fe40000410000 */
[-C--:B------:R-:W-:Y:S01]  /*c2d0*/  FMUL.FTZ R86, R86, R3.reuse ;  /* 0x0000000356567220 */ /* 0x080fe20000410000 */
[----:B------:R-:W-:Y:S01]  /*c2e0*/  MUFU.EX2 R173, R173 ;  /* 0x000000ad00ad7308 */ /* 0x000fe20000000800 */
[----:B------:R-:W-:Y:S01]  /*c2f0*/  FMUL.FTZ R87, R87, R3 ;  /* 0x0000000357577220 */ /* 0x000fe20000410000 */
[----:B------:R-:W-:Y:S01]  /*c300*/  HMMA.16816.F32 R56, R4, R18, R56 ;  /* 0x000000120438723c */ /* 0x000fe20000001838 */
[----:B------:R-:W3:Y:S01]  /*c310*/  LDSM.16.MT88.4 R16, [R214+0x14000] ;  /* 0x01400000d610783b */ /* 0x000ee20000004200 */
        /* <DEDUP_REMOVED lines=54> */
[----:B--2---:R-:W-:Y:S01]  /*c680*/  HMMA.16816.F32 R116, R4, R8, R116 ;  /* 0x000000080474723c */ /* 0x004fe20000001874 */
[----:B------:R-:W-:-:S02]  /*c690*/  FMUL.FTZ R101, R101, R164 ;  /* 0x000000a465657220 */ /* 0x000fc40000410000 */
[-C--:B------:R-:W-:Y:S02]  /*c6a0*/  FMUL.FTZ R102, R102, R3.reuse ;  /* 0x0000000366667220 */ /* 0x080fe40000410000 */
[-C--:B------:R-:W-:Y:S02]  /*c6b0*/  FMUL.FTZ R103, R103, R3.reuse ;  /* 0x0000000367677220 */ /* 0x080fe40000410000 */
[-C--:B------:R-:W-:Y:S01]  /*c6c0*/  FMUL.FTZ R104, R104, R164.reuse ;  /* 0x000000a468687220 */ /* 0x080fe20000410000 */
[----:B------:R-:W-:Y:S01]  /*c6d0*/  HMMA.16816.F32 R120, R4, R10, R120 ;  /* 0x0000000a0478723c */ /* 0x000fe20000001878 */
[----:B------:R-:W2:Y:S01]  /*c6e0*/  LDSM.16.MT88.4 R8, [R213+0x10800] ;  /* 0x01080000d508783b */ /* 0x000ea20000004200 */
[----:B------:R-:W-:Y:S02]  /*c6f0*/  FMUL.FTZ R105, R105, R164 ;  /* 0x000000a469697220 */ /* 0x000fe40000410000 */
[-C--:B------:R-:W-:Y:S02]  /*c700*/  FMUL.FTZ R106, R106, R3.reuse ;  /* 0x000000036a6a7220 */ /* 0x080fe40000410000 */
[----:B------:R-:W-:-:S02]  /*c710*/  FMUL.FTZ R107, R107, R3 ;  /* 0x000000036b6b7220 */ /* 0x000fc40000410000 */
[-C--:B------:R-:W-:Y:S01]  /*c720*/  FMUL.FTZ R124, R124, R164.reuse ;  /* 0x000000a47c7c7220 */ /* 0x080fe20000410000 */
[C---:B---3--:R-:W-:Y:S01]  /*c730*/  HMMA.16816.F32 R100, R4.reuse, R16, R100 ;  /* 0x000000100464723c */ /* 0x048fe20000001864 */
[-C--:B------:R-:W-:Y:S02]  /*c740*/  FMUL.FTZ R125, R125, R164.reuse ;  /* 0x000000a47d7d7220 */ /* 0x080fe40000410000 */
[-C--:B------:R-:W-:Y:S02]  /*c750*/  FMUL.FTZ R126, R126, R3.reuse ;  /* 0x000000037e7e7220 */ /* 0x080fe40000410000 */
[-C--:B------:R-:W-:Y:S02]  /*c760*/  FMUL.FTZ R127, R127, R3.reuse ;  /* 0x000000037f7f7220 */ /* 0x080fe40000410000 */
[-C--:B------:R-:W-:Y:S01]  /*c770*/  FMUL.FTZ R128, R128, R164.reuse ;  /* 0x000000a480807220 */ /* 0x080fe20000410000 */
[----:B------:R-:W-:Y:S01]  /*c780*/  HMMA.16816.F32 R104, R4, R18, R104 ;  /* 0x000000120468723c */ /* 0x000fe20000001868 */
[----:B------:R-:W-:Y:S01]  /*c790*/  FMUL.FTZ R129, R129, R164 ;  /* 0x000000a481817220 */ /* 0x000fe20000410000 */
[----:B------:R-:W3:Y:S01]  /*c7a0*/  LDSM.16.MT88.4 R16, [R214+0x10800] ;  /* 0x01080000d610783b */ /* 0x000ee20000004200 */
        /* <DEDUP_REMOVED lines=10> */
[----:B------:R-:W3:Y:S01]  /*c850*/  LDSM.16.MT88.4 R20, [R212+0x10800] ;  /* 0x01080000d414783b */ /* 0x000ee20000004200 */
        /* <DEDUP_REMOVED lines=15> */
[----:B------:R-:W-:-:S04]  /*c950*/  FADD.FTZ R2, R185, R2 ;  /* 0x00000002b9027221 */ /* 0x000fc80000010000 */
[----:B-----5:R-:W-:Y:S01]  /*c960*/  FADD.FTZ R3, R191, R2 ;  /* 0x00000002bf037221 */ /* 0x020fe20000010000 */
[----:B------:R-:W-:Y:S01]  /*c970*/  HMMA.16816.F32 R156, R4, R14, R156 ;  /* 0x0000000e049c723c */ /* 0x000fe2000000189c */
[----:B------:R-:W1:Y:S02]  /*c980*/  LDSM.16.MT88.4 R12, [R216+0x12800] ;  /* 0x01280000d80c783b */ /* 0x000e640000004200 */
[----:B------:R-:W-:-:S05]  /*c990*/  FADD.FTZ R3, R188, R3 ;  /* 0x00000003bc037221 */ /* 0x000fca0000010000 */
        /* <DEDUP_REMOVED lines=51> */
[C---:B------:R-:W-:Y:S01]  /*ccd0*/  F2FP.PACK_AB R7, R195.reuse, R184 ;  /* 0x000000b8c307723e */ /* 0x040fe200000000ff */
[----:B------:R-:W-:Y:S01]  /*cce0*/  FADD.FTZ R0, R195, R0 ;  /* 0x00000000c3007221 */ /* 0x000fe20000010000 */
[----:B------:R-:W-:Y:S01]  /*ccf0*/  MOV R3, R33 ;  /* 0x0000002100037202 */ /* 0x000fe20000000f00 */
[----:B------:R-:W-:-:S04]  /*cd00*/  FADD.FTZ R187, R187, R190 ;  /* 0x000000bebbbb7221 */ /* 0x000fc80000010000 */
[----:B------:R-:W-:Y:S01]  /*cd10*/  HMMA.16816.F32 R160, R4, R24, R160 ;  /* 0x0000001804a0723c */ /* 0x000fe200000018a0 */
[----:B------:R-:W-:-:S07]  /*cd20*/  FADD.FTZ R194, R194, R187 ;  /* 0x000000bbc2c27221 */ /* 0x000fce0000010000 */
        /* <DEDUP_REMOVED lines=9> */
[C---:B----4-:R-:W-:Y:S08]  /*cdc0*/  HMMA.16816.F32 R36, R4.reuse, R24, R36 ;  /* 0x000000180424723c */ /* 0x050ff00000001824 */
        /* <DEDUP_REMOVED lines=35> */
[----:B------:R-:W-:Y:S01]  /*d000*/  HMMA.16816.F32 R128, R4, R10, R128 ;  /* 0x0000000a0480723c */ /* 0x000fe20000001880 */
[----:B------:R-:W2:Y:S06]  /*d010*/  LDSM.16.MT88.4 R8, [R216+0x13800] ;  /* 0x01380000d808783b */ /* 0x000eac0000004200 */
        /* <DEDUP_REMOVED lines=12> */
[----:B------:R-:W-:-:S05]  /*d0e0*/  FADD.FTZ R245, R165, R168 ;  /* 0x000000a8a5f57221 */ /* 0x000fca0000010000 */
        /* <DEDUP_REMOVED lines=33> */
[C---:B------:R-:W-:Y:S08]  /*d300*/  HMMA.16816.F32 R88, R4.reuse, R22, R88 ;  /* 0x000000160458723c */ /* 0x040ff00000001858 */
[C---:B---3--:R-:W-:Y:S08]  /*d310*/  HMMA.16816.F32 R92, R4.reuse, R24, R92 ;  /* 0x00000018045c723c */ /* 0x048ff0000000185c */
[C---:B------:R-:W-:Y:S08]  /*d320*/  HMMA.16816.F32 R96, R4.reuse, R26, R96 ;  /* 0x0000001a0460723c */ /* 0x040ff00000001860 */
[C---:B-1----:R-:W-:Y:S08]  /*d330*/  HMMA.16816.F32 R108, R4.reuse, R12, R108 ;  /* 0x0000000c046c723c */ /* 0x042ff0000000186c */
[C---:B------:R-:W-:Y:S08]  /*d340*/  HMMA.16816.F32 R112, R4.reuse, R14, R112 ;  /* 0x0000000e0470723c */ /* 0x040ff00000001870 */
[C---:B--2---:R-:W-:Y:S08]  /*d350*/  HMMA.16816.F32 R116, R4.reuse, R8, R116 ;  /* 0x000000080474723c */ /* 0x044ff00000001874 */
[C---:B------:R-:W-:Y:S08]  /*d360*/  HMMA.16816.F32 R120, R4.reuse, R10, R120 ;  /* 0x0000000a0478723c */ /* 0x040ff00000001878 */
[C---:B----4-:R-:W-:Y:S08]  /*d370*/  HMMA.16816.F32 R124, R4.reuse, R16, R124 ;  /* 0x00000010047c723c */ /* 0x050ff0000000187c */
[----:B------:R-:W-:Y:S08]  /*d380*/  HMMA.16816.F32 R128, R4, R18, R128 ;  /* 0x000000120480723c */ /* 0x000ff00000001880 */
.L_x_1282:
        /* <DEDUP_REMOVED lines=23> */
[----:B------:R-:W-:Y:S01]  /*d500*/  IMAD.MOV.U32 R247, RZ, RZ, R193 ;  /* 0x000000fffff77224 */ /* 0x000fe200078e00c1 */
[----:B-1----:R-:W-:Y:S01]  /*d510*/  SHF.R.S32.HI R250, RZ, 0x1f, R9 ;  /* 0x0000001ffffa7819 */ /* 0x002fe20000011409 */
[----:B------:R-:W-:Y:S01]  /*d520*/  UIADD3 UR7, UR29, -0x1, URZ ;  /* 0xffffffff1d077890 */ /* 0x000fe2000fffe03f */
[----:B------:R-:W-:-:S02]  /*d530*/  LEA R243, P1, R7, c[0x0][0x168], 0x1 ;  /* 0x00005a0007f37a11 */ /* 0x000fc400078208ff */
[----:B------:R-:W-:Y:S02]  /*d540*/  LEA.HI R250, R250, R9, RZ, 0x3 ;  /* 0x00000009fafa7211 */ /* 0x000fe400078f18ff */
[----:B------:R-:W-:Y:S02]  /*d550*/  LEA.HI.X R240, R5, c[0x0][0x174], R240, 0x1, P0 ;  /* 0x00005d0005f07a11 */ /* 0x000fe400000f0cf0 */
[----:B------:R-:W-:Y:S02]  /*d560*/  SHF.R.S32.HI R250, RZ, 0x3, R250 ;  /* 0x00000003fffa7819 */ /* 0x000fe400000114fa */
[----:B------:R-:W-:Y:S02]  /*d570*/  LEA.HI.X R242, R7, c[0x0][0x16c], R242, 0x1, P1 ;  /* 0x00005b0007f27a11 */ /* 0x000fe400008f0cf2 */
[----:B------:R-:W-:Y:S02]  /*d580*/  SHF.R.S32.HI R251, RZ, 0x1f, R250 ;  /* 0x0000001ffffb7819 */ /* 0x000fe400000114fa */
[----:B------:R-:W-:-:S02]  /*d590*/  IADD3 R18, P2, R250, 0x10, RZ ;  /* 0x00000010fa127810 */ /* 0x000fc40007f5e0ff */
[C---:B------:R-:W-:Y:S02]  /*d5a0*/  IADD3 R14, P0, R250.reuse, 0x30, RZ ;  /* 0x00000030fa0e7810 */ /* 0x040fe40007f1e0ff */
[----:B------:R-:W-:Y:S01]  /*d5b0*/  IADD3 R16, P1, R250, 0x20, RZ ;  /* 0x00000020fa107810 */ /* 0x000fe20007f3e0ff */
[--C-:B------:R-:W-:Y:S01]  /*d5c0*/  IMAD.X R19, RZ, RZ, R251.reuse, P2 ;  /* 0x000000ffff137224 */ /* 0x100fe200010e06fb */
[----:B------:R-:W-:Y:S01]  /*d5d0*/  ISETP.GE.AND P2, PT, R223, c[0x0][0x220], PT ;  /* 0x00008800df007a0c */ /* 0x000fe20003f46270 */
[--C-:B------:R-:W-:Y:S02]  /*d5e0*/  IMAD.X R15, RZ, RZ, R251.reuse, P0 ;  /* 0x000000ffff0f7224 */ /* 0x100fe400000e06fb */
[----:B------:R-:W-:Y:S01]  /*d5f0*/  IMAD.X R17, RZ, RZ, R251, P1 ;  /* 0x000000ffff117224 */ /* 0x000fe200008e06fb */
[----:B------:R1:W-:Y:S04]  /*d600*/  STL.64 [R1+0x10], R18 ;  /* 0x0000101201007387 */ /* 0x0003e80000100a00 */
[----:B------:R1:W-:Y:S04]  /*d610*/  STL.64 [R1], R14 ;  /* 0x0000000e01007387 */ /* 0x0003e80000100a00 */
[----:B------:R1:W-:Y:S01]  /*d620*/  STL.64 [R1+0x8], R16 ;  /* 0x0000081001007387 */ /* 0x0003e20000100a00 */
[----:B------:R-:W-:Y:S05]  /*d630*/  BRA `(.L_x_1287) ;  /* 0x000006c000007947 */ /* 0x000fea0003800000 */
.L_x_1289:
        /* <DEDUP_REMOVED lines=108> */
.L_x_1287:
[----:B------:R-:W2:Y:S01]  /*dd00*/  LDL.64 R20, [R1+0x10] ;  /* 0x0000100001147983 */ /* 0x000ea20000100a00 */
        /* <DEDUP_REMOVED lines=9> */
[----:B-1----:R-:W-:Y:S01]  /*dda0*/  IMAD.WIDE.U32 R18, R244, UR9, R246 ;  /* 0x00000009f4127c25 */ /* 0x002fe2000f8e00f6 */
[----:B------:R-:W-:Y:S02]  /*ddb0*/  UISETP.GT.AND UP0, UPT, UR6, UR11, UPT ;  /* 0x0000000b0600728c */ /* 0x000fe4000bf04270 */
[----:B------:R-:W-:Y:S01]  /*ddc0*/  UIMAD UR4, UR5, UR9, UR4 ;  /* 0x00000009050472a4 */ /* 0x000fe2000f8e0204 */
[C---:B------:R-:W-:Y:S02]  /*ddd0*/  LEA R22, P0, R3.reuse, R250, 0x6 ;  /* 0x000000fa03167211 */ /* 0x040fe400078030ff */
[----:B------:R-:W-:Y:S02]  /*dde0*/  IADD3 R252, P1, R18, UR16, RZ ;  /* 0x0000001012fc7c10 */ /* 0x000fe4000ff3e0ff */
[----:B------:R-:W-:Y:S01]  /*ddf0*/  LEA.HI.X.SX32 R23, R3, R251, 0x6, P0 ;  /* 0x000000fb03177211 */ /* 0x000fe200000f36ff */
[----:B------:R-:W-:Y:S01]  /*de00*/  IMAD.WIDE.U32 R178, R22, c[0x0][0x1a0], RZ ;  /* 0x0000680016b27a25 */ /* 0x000fe200078e00ff */
[----:B------:R-:W-:Y:S01]  /*de10*/  IADD3 R17, R19, UR4, RZ ;  /* 0x0000000413117c10 */ /* 0x000fe2000fffe0ff */
[----:B------:R-:W-:Y:S01]  /*de20*/  UIADD3 UR4, UR8, -UR10, URZ ;  /* 0x8000000a08047290 */ /* 0x000fe2000fffe03f */
[----:B------:R-:W-:Y:S02]  /*de30*/  @!P5 LEA R34, P6, R18, c[0x0][0x170], 0x1 ;  /* 0x00005c001222da11 */ /* 0x000fe400078c08ff */
[----:B------:R-:W-:Y:S02]  /*de40*/  IADD3.X R244, R17, UR12, RZ, P1, !PT ;  /* 0x0000000c11f47c10 */ /* 0x000fe40008ffe4ff */
[C---:B------:R-:W-:Y:S02]  /*de50*/  @!P5 LEA R30, P1, R252.reuse, c[0x0][0x170], 0x1 ;  /* 0x00005c00fc1eda11 */ /* 0x040fe400078208ff */
[C---:B------:R-:W-:Y:S02]  /*de60*/  IADD3 R248, P0, R252.reuse, UR16, RZ ;  /* 0x00000010fcf87c10 */ /* 0x040fe4000ff1e0ff */
[----:B------:R-:W-:Y:S01]  /*de70*/  @!P5 LEA.HI.X R31, R252, c[0x0][0x174], R244, 0x1, P1 ;  /* 0x00005d00fc1fda11 */ /* 0x000fe200008f0cf4 */
[----:B---3--:R-:W3:Y:S01]  /*de80*/  LDL.64 R38, [R1+0x8] ;  /* 0x0000080001267983 */ /* 0x008ee20000100a00 */
[----:B------:R-:W-:Y:S01]  /*de90*/  IMAD R252, R23, c[0x0][0x1a0], RZ ;  /* 0x0000680017fc7a24 */ /* 0x000fe200078e02ff */
[----:B------:R-:W-:Y:S02]  /*dea0*/  @!P5 LEA.HI.X R35, R18, c[0x0][0x174], R17, 0x1, P6 ;  /* 0x00005d001223da11 */ /* 0x000fe400030f0c11 */
[----:B------:R-:W-:Y:S01]  /*deb0*/  IADD3.X R244, R244, UR12, RZ, P0, !PT ;  /* 0x0000000cf4f47c10 */ /* 0x000fe200087fe4ff */
[----:B------:R1:W-:Y:S01]  /*dec0*/  STL.64 [R1+0x18], R36 ;  /* 0x0000182401007387 */ /* 0x0003e20000100a00 */
[----:B------:R-:W-:Y:S01]  /*ded0*/  IMAD R252, R22, c[0x0][0x1a4], R252 ;  /* 0x0000690016fc7a24 */ /* 0x000fe200078e02fc */
[C---:B------:R-:W-:Y:S02]  /*dee0*/  @!P5 LEA R26, P0, R248.reuse, c[0x0][0x170], 0x1 ;  /* 0x00005c00f81ada11 */ /* 0x040fe400078008ff */
[C---:B------:R-:W-:Y:S01]  /*def0*/  @!P5 IADD3 R18, P1, R248.reuse, UR16, RZ ;  /* 0x00000010f812dc10 */ /* 0x040fe2000ff3e0ff */
[----:B------:R-:W-:Y:S01]  /*df00*/  @P5 STS.128 [R226+0x10000], RZ ;  /* 0x010000ffe2005388 */ /* 0x000fe20000000c00 */
[----:B------:R-:W-:Y:S02]  /*df10*/  @!P5 LEA.HI.X R27, R248, c[0x0][0x174], R244, 0x1, P0 ;  /* 0x00005d00f81bda11 */ /* 0x000fe400000f0cf4 */
[----:B------:R-:W-:Y:S02]  /*df20*/  LEA R194, P0, R178, R241, 0x1 ;  /* 0x000000f1b2c27211 */ /* 0x000fe400078008ff */
[----:B------:R-:W-:Y:S01]  /*df30*/  @!PT LDS RZ, [RZ] ;  /* 0x00000000fffff984 */ /* 0x000fe20000000800 */
[----:B------:R-:W-:Y:S01]  /*df40*/  @!PT LDS RZ, [RZ] ;  /* 0x00000000fffff984 */ /* 0x000fe20000000800 */
[----:B------:R-:W-:Y:S01]  /*df50*/  @!PT LDS RZ, [RZ] ;  /* 0x00000000fffff984 */ /* 0x000fe20000000800 */
[----:B------:R4:W-:Y:S01]  /*df60*/  @!P5 LDGSTS.E.BYPASS.LTC128B.128 [R226+0x10000], [R34.64] ;  /* 0x1000000022e2dfae */ /* 0x0009e2000b901d56 */
[----:B------:R-:W-:Y:S02]  /*df70*/  IADD3 R252, R179, R252, RZ ;  /* 0x000000fcb3fc7210 */ /* 0x000fe40007ffe0ff */
[----:B------:R-:W-:Y:S02]  /*df80*/  @!P5 IADD3.X R17, R244, UR12, RZ, P1, !PT ;  /* 0x0000000cf411dc10 */ /* 0x000fe40008ffe4ff */
[----:B------:R-:W-:Y:S01]  /*df90*/  @P4 STS.128 [R226+0x12000], RZ ;  /* 0x012000ffe2004388 */ /* 0x000fe20000000c00 */
        /* <DEDUP_REMOVED lines=8> */
[----:B-1----:R-:W2:Y:S05]  /*e020*/  LDL.64 R36, [R1] ;  /* 0x0000000001247983 */ /* 0x002eaa0000100a00 */
        /* <DEDUP_REMOVED lines=14> */
[----:B------:R-:W-:Y:S01]  /*e110*/  @P4 STS.128 [R226+0x12800], RZ ;  /* 0x012800ffe2004388 */ /* 0x000fe20000000c00 */
[C---:B--2---:R-:W-:Y:S02]  /*e120*/  LEA R190, P0, R3.reuse, R36, 0x6 ;  /* 0x0000002403be7211 */ /* 0x044fe400078030ff */
[C---:B------:R-:W-:Y:S02]  /*e130*/  LEA R18, P6, R3.reuse, R20, 0x6 ;  /* 0x0000001403127211 */ /* 0x040fe400078c30ff */
[C---:B---3--:R-:W-:Y:S02]  /*e140*/  LEA R174, P1, R3.reuse, R38, 0x6 ;  /* 0x0000002603ae7211 */ /* 0x048fe400078230ff */
[C---:B------:R-:W-:Y:S02]  /*e150*/  LEA.HI.X.SX32 R19, R3.reuse, R21, 0x6, P6 ;  /* 0x0000001503137211 */ /* 0x040fe400030f36ff */
[C---:B------:R-:W-:Y:S02]  /*e160*/  LEA.HI.X.SX32 R175, R3.reuse, R39, 0x6, P1 ;  /* 0x0000002703af7211 */ /* 0x040fe400008f36ff */
[----:B------:R-:W-:Y:S01]  /*e170*/  LEA.HI.X.SX32 R191, R3, R37, 0x6, P0 ;  /* 0x0000002503bf7211 */ /* 0x000fe200000f36ff */
[----:B------:R-:W-:Y:S02]  /*e180*/  IMAD R248, R19, c[0x0][0x1a0], RZ ;  /* 0x0000680013f87a24 */ /* 0x000fe400078e02ff */
[----:B------:R-:W-:Y:S02]  /*e190*/  IMAD R244, R175, c[0x0][0x1a0], RZ ;  /* 0x00006800aff47a24 */ /* 0x000fe400078e02ff */
[C---:B------:R-:W-:Y:S02]  /*e1a0*/  IMAD R248, R18.reuse, c[0x0][0x1a4], R248 ;  /* 0x0000690012f87a24 */ /* 0x040fe400078e02f8 */
[----:B------:R-:W-:Y:S04]  /*e1b0*/  IMAD.WIDE.U32 R18, R18, c[0x0][0x1a0], RZ ;  /* 0x0000680012127a25 */ /* 0x000fe800078e00ff */
[----:B------:R-:W-:Y:S01]  /*e1c0*/  IMAD.IADD R248, R19, 0x1, R248 ;  /* 0x0000000113f87824 */ /* 0x000fe200078e02f8 */
[-C--:B------:R-:W-:Y:S01]  /*e1d0*/  LEA R182, P6, R18, R241.reuse, 0x1 ;  /* 0x000000f112b67211 */ /* 0x080fe200078c08ff */
[C---:B------:R-:W-:Y:S02]  /*e1e0*/  IMAD R244, R174.reuse, c[0x0][0x1a4], R244 ;  /* 0x00006900aef47a24 */ /* 0x040fe400078e02f4 */
[----:B------:R-:W-:Y:S01]  /*e1f0*/  IMAD.WIDE.U32 R174, R174, c[0x0][0x1a0], RZ ;  /* 0x00006800aeae7a25 */ /* 0x000fe200078e00ff */
[----:B------:R-:W-:Y:S03]  /*e200*/  LEA.HI.X R183, R18, R240, R248, 0x1, P6 ;  /* 0x000000f012b77211 */ /* 0x000fe600030f0cf8 */
[----:B------:R-:W-:Y:S01]  /*e210*/  IMAD R3, R191, c[0x0][0x1a0], RZ ;  /* 0x00006800bf037a24 */ /* 0x000fe200078e02ff */
[----:B------:R-:W-:Y:S01]  /*e220*/  IADD3 R244, R175, R244, RZ ;  /* 0x000000f4aff47210 */ /* 0x000fe20007ffe0ff */
[----:B------:R-:W-:Y:S01]  /*e230*/  @!PT LDS RZ, [RZ] ;  /* 0x00000000fffff984 */ /* 0x000fe20000000800 */
[----:B------:R-:W-:Y:S01]  /*e240*/  @!PT LDS RZ, [RZ] ;  /* 0x00000000fffff984 */ /* 0x000fe20000000800 */
[----:B------:R-:W-:Y:S01]  /*e250*/  @!PT LDS RZ, [RZ] ;  /* 0x00000000fffff984 */ /* 0x000fe20000000800 */
[----:B------:R2:W-:Y:S01]  /*e260*/  @!P4 LDGSTS.E.BYPASS.LTC128B.128 [R226+0x12800], [R182.64+0x80] ;  /* 0x12800080b6e2cfae */ /* 0x0005e2000b901d56 */
[----:B------:R-:W-:Y:S01]  /*e270*/  LEA R178, P1, R174, R241, 0x1 ;  /* 0x000000f1aeb27211 */ /* 0x000fe200078208ff */
[C---:B------:R-:W-:Y:S02]  /*e280*/  IMAD R3, R190.reuse, c[0x0][0x1a4], R3 ;  /* 0x00006900be037a24 */ /* 0x040fe400078e0203 */
[----:B------:R-:W-:Y:S01]  /*e290*/  IMAD.WIDE.U32 R190, R190, c[0x0][0x1a0], RZ ;  /* 0x00006800bebe7a25 */ /* 0x000fe200078e00ff */
[----:B------:R-:W-:Y:S01]  /*e2a0*/  @P3 STS.128 [R226+0x14800], RZ ;  /* 0x014800ffe2003388 */ /* 0x000fe20000000c00 */
[-C--:B------:R-:W-:Y:S03]  /*e2b0*/  LEA.HI.X R179, R174, R240.reuse, R244, 0x1, P1 ;  /* 0x000000f0aeb37211 */ /* 0x080fe600008f0cf4 */
[----:B------:R-:W-:Y:S01]  /*e2c0*/  IADD3 R3, R191, R3, RZ ;  /* 0x00000003bf037210 */ /* 0x000fe20007ffe0ff */
[----:B------:R-:W-:Y:S01]  /*e2d0*/  @!PT LDS RZ, [RZ] ;  /* 0x00000000fffff984 */ /* 0x000fe20000000800 */
[----:B------:R-:W-:Y:S01]  /*e2e0*/  @!PT LDS RZ, [RZ] ;  /* 0x00000000fffff984 */ /* 0x000fe20000000800 */
[----:B------:R-:W-:Y:S01]  /*e2f0*/  @!PT LDS RZ, [RZ] ;  /* 0x00000000fffff984 */ /* 0x000fe20000000800 */
[----:B------:R2:W-:Y:S01]  /*e300*/  @!P3 LDGSTS.E.BYPASS.LTC128B.128 [R226+0x14800], [R182.64+0x100] ;  /* 0x14800100b6e2bfae */ /* 0x0005e2000b901d56 */
[C---:B------:R-:W-:Y:S04]  /*e310*/  LEA R16, P0, R190.reuse, R241, 0x1 ;  /* 0x000000f1be107211 */ /* 0x040fe800078008ff */
[----:B------:R-:W-:Y:S01]  /*e320*/  @P2 STS.128 [R226+0x16800], RZ ;  /* 0x016800ffe2002388 */ /* 0x000fe20000000c00 */
[----:B------:R-:W-:Y:S04]  /*e330*/  LEA.HI.X R17, R190, R240, R3, 0x1, P0 ;  /* 0x000000f0be117211 */ /* 0x000fe800000f0c03 */
        /* <DEDUP_REMOVED lines=45> */
[----:B------:R-:W3:Y:S05]  /*e610*/  LDSM.16.M88.4 R168, [R221+0x8000] ;  /* 0x00800000dda8783b */ /* 0x000eea0000000200 */
[----:B------:R-:W4:Y:S05]  /*e620*/  LDSM.16.M88.4 R172, [R221+0x8800] ;  /* 0x00880000ddac783b */ /* 0x000f2a0000000200 */
[----:B-1----:R-:W1:Y:S05]  /*e630*/  LDSM.16.M88.4 R176, [R221+0x9000] ;  /* 0x00900000ddb0783b */ /* 0x002e6a0000000200 */
[----:B------:R-:W0:Y:S05]  /*e640*/  LDGDEPBAR ;  /* 0x00000000000079af */ /* 0x000e2a0000000000 */
[----:B--2---:R-:W2:Y:S05]  /*e650*/  LDSM.16.M88.4 R180, [R221+0x9800] ;  /* 0x00980000ddb4783b */ /* 0x004eaa0000000200 */
[----:B------:R-:W-:Y:S05]  /*e660*/  LDSM.16.M88.4 R184, [R220] ;  /* 0x00000000dcb8783b */ /* 0x000fea0000000200 */
[----:B------:R-:W1:Y:S05]  /*e670*/  LDSM.16.M88.4 R188, [R219] ;  /* 0x00000000dbbc783b */ /* 0x000e6a0000000200 */
[----:B------:R-:W2:Y:S01]  /*e680*/  LDSM.16.M88.4 R192, [R211] ;  /* 0x00000000d3c0783b */ /* 0x000ea20000000200 */
[C---:B---3--:R-:W-:Y:S08]  /*e690*/  HMMA.16816.F32 R4, R164.reuse, R168, RZ ;  /* 0x000000a8a404723c */ /* 0x048ff000000018ff */
[C---:B------:R-:W-:Y:S01]  /*e6a0*/  HMMA.16816.F32 R8, R164.reuse, R170, RZ ;  /* 0x000000aaa408723c */ /* 0x040fe200000018ff */
[----:B------:R-:W3:Y:S07]  /*e6b0*/  LDSM.16.M88.4 R168, [R210] ;  /* 0x00000000d2a8783b */ /* 0x000eee0000000200 */
[C---:B----4-:R-:W-:Y:S07]  /*e6c0*/  HMMA.16816.F32 R12, R164.reuse, R172, RZ ;  /* 0x000000aca40c723c */ /* 0x050fee00000018ff */
[----:B------:R-:W-:Y:S01]  /*e6d0*/  MOV R173, R21 ;  /* 0x0000001500ad7202 */ /* 0x000fe20000000f00 */
[C---:B------:R-:W-:Y:S01]  /*e6e0*/  HMMA.16816.F32 R16, R164.reuse, R174, RZ ;  /* 0x000000aea410723c */ /* 0x040fe200000018ff */
[----:B------:R-:W-:Y:S07]  /*e6f0*/  IMAD.MOV.U32 R172, RZ, RZ, R20 ;  /* 0x000000ffffac7224 */ /* 0x000fee00078e0014 */
[C---:B-1----:R-:W-:Y:S08]  /*e700*/  HMMA.16816.F32 R20, R164.reuse, R176, RZ ;  /* 0x000000b0a414723c */ /* 0x042ff000000018ff */
[C---:B------:R-:W-:Y:S01]  /*e710*/  HMMA.16816.F32 R24, R164.reuse, R178, RZ ;  /* 0x000000b2a418723c */ /* 0x040fe200000018ff */
[----:B------:R-:W-:Y:S07]  /*e720*/  LDSM.16.M88.4 R176, [R215+0x8000] ;  /* 0x00800000d7b0783b */ /* 0x000fee0000000200 */
[C---:B--2---:R-:W-:Y:S08]  /*e730*/  HMMA.16816.F32 R28, R164.reuse, R180, RZ ;  /* 0x000000b4a41c723c */ /* 0x044ff000000018ff */
[----:B------:R-:W-:Y:S01]  /*e740*/  HMMA.16816.F32 R32, R164, R182, RZ ;  /* 0x000000b6a420723c */ /* 0x000fe200000018ff */
[----:B------:R-:W1:Y:S05]  /*e750*/  LDSM.16.M88.4 R164, [R209] ;  /* 0x00000000d1a4783b */ /* 0x000e6a0000000200 */
[----:B------:R-:W-:Y:S02]  /*e760*/  LDSM.16.M88.4 R180, [R215+0x8800] ;  /* 0x00880000d7b4783b */ /* 0x000fe40000000200 */
[C---:B------:R-:W-:Y:S08]  /*e770*/  HMMA.16816.F32 R4, R184.reuse, R188, R4 ;  /* 0x000000bcb804723c */ /* 0x040ff00000001804 */
[C---:B------:R-:W-:Y:S01]  /*e780*/  HMMA.16816.F32 R8, R184.reuse, R190, R8 ;  /* 0x000000beb808723c */ /* 0x040fe20000001808 */
[----:B------:R-:W-:Y:S07]  /*e790*/  LDSM.16.M88.4 R188, [R215+0x9000] ;  /* 0x00900000d7bc783b */ /* 0x000fee0000000200 */
[C---:B------:R-:W-:Y:S07]  /*e7a0*/  HMMA.16816.F32 R12, R184.reuse, R192, R12 ;  /* 0x000000c0b80c723c */ /* 0x040fee000000180c */
[----:B------:R-:W-:Y:S01]  /*e7b0*/  MOV R192, R172 ;  /* 0x000000ac00c07202 */ /* 0x000fe20000000f00 */
[C---:B------:R-:W-:Y:S04]  /*e7c0*/  HMMA.16816.F32 R16, R184.reuse, R194, R16 ;  /* 0x000000c2b810723c */ /* 0x040fe80000001810 */
[----:B------:R-:W-:Y:S02]  /*e7d0*/  IMAD.MOV.U32 R193, RZ, RZ, R173 ;  /* 0x000000ffffc17224 */ /* 0x000fe400078e00ad */
[----:B------:R-:W2:Y:S02]  /*e7e0*/  LDSM.16.M88.4 R172, [R218] ;  /* 0x00000000daac783b */ /* 0x000ea40000000200 */
[C---:B---3--:R-:W-:Y:S08]  /*e7f0*/  HMMA.16816.F32 R20, R184.reuse, R168, R20 ;  /* 0x000000a8b814723c */ /* 0x048ff00000001814 */
[C---:B------:R-:W-:Y:S01]  /*e800*/  HMMA.16816.F32 R24, R184.reuse, R170, R24 ;  /* 0x000000aab818723c */ /* 0x040fe20000001818 */
[----:B------:R-:W3:Y:S07]  /*e810*/  LDSM.16.M88.4 R168, [R215+0x9800] ;  /* 0x00980000d7a8783b */ /* 0x000eee0000000200 */
[C---:B-1----:R-:W-:Y:S08]  /*e820*/  HMMA.16816.F32 R28, R184.reuse, R164, R28 ;  /* 0x000000a4b81c723c */ /* 0x042ff0000000181c */
[----:B------:R-:W-:Y:S01]  /*e830*/  HMMA.16816.F32 R32, R184, R166, R32 ;  /* 0x000000a6b820723c */ /* 0x000fe20000001820 */
[----:B------:R-:W-:Y:S05]  /*e840*/  LDSM.16.M88.4 R164, [R217] ;  /* 0x00000000d9a4783b */ /* 0x000fea0000000200 */
[----:B------:R-:W-:Y:S02]  /*e850*/  LDSM.16.M88.4 R184, [R208+0x1000] ;  /* 0x00100000d0b8783b */ /* 0x000fe40000000200 */
[C---:B--2---:R-:W-:Y:S08]  /*e860*/  HMMA.16816.F32 R4, R172.reuse, R176, R4 ;  /* 0x000000b0ac04723c */ /* 0x044ff00000001804 */
[C---:B------:R-:W-:Y:S01]  /*e870*/  HMMA.16816.F32 R8, R172.reuse, R178, R8 ;  /* 0x000000b2ac08723c */ /* 0x040fe20000001808 */
[----:B------:R-:W1:Y:S07]  /*e880*/  LDSM.16.M88.4 R176, [R208] ;  /* 0x00000000d0b0783b */ /* 0x000e6e0000000200 */
[C---:B------:R-:W-:Y:S08]  /*e890*/  HMMA.16816.F32 R12, R172.reuse, R180, R12 ;  /* 0x000000b4ac0c723c */ /* 0x040ff0000000180c */
[C---:B------:R-:W-:Y:S01]  /*e8a0*/  HMMA.16816.F32 R16, R172.reuse, R182, R16 ;  /* 0x000000b6ac10723c */ /* 0x040fe20000001810 */
[----:B------:R-:W2:Y:S07]  /*e8b0*/  LDSM.16.M88.4 R180, [R208+0x800] ;  /* 0x00080000d0b4783b */ /* 0x000eae0000000200 */
[C---:B------:R-:W-:Y:S08]  /*e8c0*/  HMMA.16816.F32 R20, R172.reuse, R188, R20 ;  /* 0x000000bcac14723c */ /* 0x040ff00000001814 */
[C---:B------:R-:W-:Y:S01]  /*e8d0*/  HMMA.16816.F32 R24, R172.reuse, R190, R24 ;  /* 0x000000beac18723c */ /* 0x040fe20000001818 */
[----:B------:R-:W4:Y:S07]  /*e8e0*/  LDSM.16.M88.4 R188, [R208+0x1800] ;  /* 0x00180000d0bc783b */ /* 0x000f2e0000000200 */
[C---:B---3--:R-:W-:Y:S08]  /*e8f0*/  HMMA.16816.F32 R28, R172.reuse, R168, R28 ;  /* 0x000000a8ac1c723c */ /* 0x048ff0000000181c */
[----:B------:R-:W-:Y:S01]  /*e900*/  HMMA.16816.F32 R32, R172, R170, R32 ;  /* 0x000000aaac20723c */ /* 0x000fe20000001820 */
[----:B------:R-:W-:Y:S05]  /*e910*/  LDSM.16.M88.4 R168, [R222+0x2000] ;  /* 0x00200000dea8783b */ /* 0x000fea0000000200 */
[----:B------:R-:W3:Y:S02]  /*e920*/  LDSM.16.M88.4 R172, [R221+0xa000] ;  /* 0x00a00000ddac783b */ /* 0x000ee40000000200 */
[C---:B-1----:R-:W-:Y:S08]  /*e930*/  HMMA.16816.F32 R4, R164.reuse, R176, R4 ;  /* 0x000000b0a404723c */ /* 0x042ff00000001804 */
        /* <DEDUP_REMOVED lines=8> */
[C---:B----4-:R-:W-:Y:S08]  /*e9c0*/  HMMA.16816.F32 R28, R164.reuse, R188, R28 ;  /* 0x000000bca41c723c */ /* 0x050ff0000000181c */
[----:B------:R-:W-:Y:S01]  /*e9d0*/  HMMA.16816.F32 R32, R164, R190, R32 ;  /* 0x000000bea420723c */ /* 0x000fe20000001820 */
[----:B------:R-:W4:Y:S05]  /*e9e0*/  LDSM.16.M88.4 R164, [R221+0xb800] ;  /* 0x00b80000dda4783b */ /* 0x000f2a0000000200 */
[----:B------:R-:W4:Y:S02]  /*e9f0*/  LDSM.16.M88.4 R188, [R207] ;  /* 0x00000000cfbc783b */ /* 0x000f240000000200 */
[C---:B---3--:R-:W-:Y:S08]  /*ea00*/  HMMA.16816.F32 R4, R168.reuse, R172, R4 ;  /* 0x000000aca804723c */ /* 0x048ff00000001804 */
[C---:B------:R-:W-:Y:S01]  /*ea10*/  HMMA.16816.F32 R8, R168.reuse, R174, R8 ;  /* 0x000000aea808723c */ /* 0x040fe20000001808 */
[----:B------:R-:W3:Y:S07]  /*ea20*/  LDSM.16.M88.4 R172, [R206] ;  /* 0x00000000ceac783b */ /* 0x000eee0000000200 */
[C---:B-1----:R-:W-:Y:S08]  /*ea30*/  HMMA.16816.F32 R12, R168.reuse, R176, R12 ;  /* 0x000000b0a80c723c */ /* 0x042ff0000000180c */
[C---:B------:R-:W-:Y:S01]  /*ea40*/  HMMA.16816.F32 R16, R168.reuse, R178, R16 ;  /* 0x000000b2a810723c */ /* 0x040fe20000001810 */
[----:B------:R-:W-:Y:S07]  /*ea50*/  LDSM.16.M88.4 R176, [R218+0x2000] ;  /* 0x00200000dab0783b */ /* 0x000fee0000000200 */
[C---:B--2---:R-:W-:Y:S08]  /*ea60*/  HMMA.16816.F32 R20, R168.reuse, R180, R20 ;  /* 0x000000b4a814723c */ /* 0x044ff00000001814 */
[C---:B------:R-:W-:Y:S01]  /*ea70*/  HMMA.16816.F32 R24, R168.reuse, R182, R24 ;  /* 0x000000b6a818723c */ /* 0x040fe20000001818 */
[----:B------:R-:W-:Y:S07]  /*ea80*/  LDSM.16.M88.4 R180, [R215+0xa000] ;  /* 0x00a00000d7b4783b */ /* 0x000fee0000000200 */
[C---:B----4-:R-:W-:Y:S08]  /*ea90*/  HMMA.16816.F32 R28, R168.reuse, R164, R28 ;  /* 0x000000a4a81c723c */ /* 0x050ff0000000181c */
[----:B------:R-:W-:Y:S01]  /*eaa0*/  HMMA.16816.F32 R32, R168, R166, R32 ;  /* 0x000000a6a820723c */ /* 0x000fe20000001820 */
[----:B------:R-:W1:Y:S05]  /*eab0*/  LDSM.16.M88.4 R164, [R205] ;  /* 0x00000000cda4783b */ /* 0x000e6a0000000200 */
[----:B------:R-:W2:Y:S02]  /*eac0*/  LDSM.16.M88.4 R168, [R204] ;  /* 0x00000000cca8783b */ /* 0x000ea40000000200 */
[C---:B------:R-:W-:Y:S08]  /*ead0*/  HMMA.16816.F32 R4, R184.reuse, R188, R4 ;  /* 0x000000bcb804723c */ /* 0x040ff00000001804 */
        /* <DEDUP_REMOVED lines=10> */
[----:B------:R-:W-:Y:S05]  /*eb80*/  LDSM.16.M88.4 R168, [R217+0x2000] ;  /* 0x00200000d9a8783b */ /* 0x000fea0000000200 */
[----:B------:R-:W-:Y:S02]  /*eb90*/  LDSM.16.M88.4 R184, [R208+0x2800] ;  /* 0x00280000d0b8783b */ /* 0x000fe40000000200 */
[C---:B------:R-:W-:Y:S08]  /*eba0*/  HMMA.16816.F32 R4, R176.reuse, R180, R4 ;  /* 0x000000b4b004723c */ /* 0x040ff00000001804 */
[C---:B------:R-:W-:Y:S01]  /*ebb0*/  HMMA.16816.F32 R8, R176.reuse, R182, R8 ;  /* 0x000000b6b008723c */ /* 0x040fe20000001808 */
[----:B------:R-:W2:Y:S07]  /*ebc0*/  LDSM.16.M88.4 R180, [R208+0x2000] ;  /* 0x00200000d0b4783b */ /* 0x000eae0000000200 */
[C---:B----4-:R-:W-:Y:S08]  /*ebd0*/  HMMA.16816.F32 R12, R176.reuse, R188, R12 ;  /* 0x000000bcb00c723c */ /* 0x050ff0000000180c */
[C---:B------:R-:W-:Y:S01]  /*ebe0*/  HMMA.16816.F32 R16, R176.reuse, R190, R16 ;  /* 0x000000beb010723c */ /* 0x040fe20000001810 */
[----:B------:R-:W4:Y:S07]  /*ebf0*/  LDSM.16.M88.4 R188, [R208+0x3000] ;  /* 0x00300000d0bc783b */ /* 0x000f2e0000000200 */
[C---:B---3--:R-:W-:Y:S08]  /*ec00*/  HMMA.16816.F32 R20, R176.reuse, R172, R20 ;  /* 0x000000acb014723c */ /* 0x048ff00000001814 */
[C---:B------:R-:W-:Y:S01]  /*ec10*/  HMMA.16816.F32 R24, R176.reuse, R174, R24 ;  /* 0x000000aeb018723c */ /* 0x040fe20000001818 */
[----:B------:R-:W3:Y:S07]  /*ec20*/  LDSM.16.M88.4 R172, [R208+0x3800] ;  /* 0x00380000d0ac783b */ /* 0x000eee0000000200 */
[C---:B-1----:R-:W-:Y:S08]  /*ec30*/  HMMA.16816.F32 R28, R176.reuse, R164, R28 ;  /* 0x000000a4b01c723c */ /* 0x042ff0000000181c */
[----:B------:R-:W-:Y:S01]  /*ec40*/  HMMA.16816.F32 R32, R176, R166, R32 ;  /* 0x000000a6b020723c */ /* 0x000fe20000001820 */
[----:B------:R-:W-:Y:S05]  /*ec50*/  LDSM.16.M88.4 R164, [R222+0x4000] ;  /* 0x00400000dea4783b */ /* 0x000fea0000000200 */
[----:B------:R-:W1:Y:S02]  /*ec60*/  LDSM.16.M88.4 R176, [R221+0xc000] ;  /* 0x00c00000ddb0783b */ /* 0x000e640000000200 */
[C---:B--2---:R-:W-:Y:S08]  /*ec70*/  HMMA.16816.F32 R4, R168.reuse, R180, R4 ;  /* 0x000000b4a804723c */ /* 0x044ff00000001804 */
[C---:B------:R-:W-:Y:S01]  /*ec80*/  HMMA.16816.F32 R8, R168.reuse, R182, R8 ;  /* 0x000000b6a808723c */ /* 0x040fe20000001808 */
[----:B------:R-:W2:Y:S07]  /*ec90*/  LDSM.16.M88.4 R180, [R221+0xc800] ;  /* 0x00c80000ddb4783b */ /* 0x000eae0000000200 */
[C---:B------:R-:W-:Y:S08]  /*eca0*/  HMMA.16816.F32 R12, R168.reuse, R184, R12 ;  /* 0x000000b8a80c723c */ /* 0x040ff0000000180c */
[C---:B------:R-:W-:Y:S01]  /*ecb0*/  HMMA.16816.F32 R16, R168.reuse, R186, R16 ;  /* 0x000000baa810723c */ /* 0x040fe20000001810 */
[----:B------:R-:W2:Y:S07]  /*ecc0*/  LDSM.16.M88.4 R184, [R221+0xd000] ;  /* 0x00d00000ddb8783b */ /* 0x000eae0000000200 */
[C---:B----4-:R-:W-:Y:S08]  /*ecd0*/  HMMA.16816.F32 R20, R168.reuse, R188, R20 ;  /* 0x000000bca814723c */ /* 0x050ff00000001814 */
[C---:B------:R-:W-:Y:S01]  /*ece0*/  HMMA.16816.F32 R24, R168.reuse, R190, R24 ;  /* 0x000000bea818723c */ /* 0x040fe20000001818 */
[----:B------:R-:W4:Y:S07]  /*ecf0*/  LDSM.16.M88.4 R188, [R221+0xd800] ;  /* 0x00d80000ddbc783b */ /* 0x000f2e0000000200 */
[C---:B---3--:R-:W-:Y:S08]  /*ed00*/  HMMA.16816.F32 R28, R168.reuse, R172, R28 ;  /* 0x000000aca81c723c */ /* 0x048ff0000000181c */
[----:B------:R-:W-:Y:S01]  /*ed10*/  HMMA.16816.F32 R32, R168, R174, R32 ;  /* 0x000000aea820723c */ /* 0x000fe20000001820 */
[----:B------:R-:W-:Y:S05]  /*ed20*/  LDSM.16.M88.4 R168, [R220+0x4000] ;  /* 0x00400000dca8783b */ /* 0x000fea0000000200 */
[----:B------:R-:W3:Y:S02]  /*ed30*/  LDSM.16.M88.4 R172, [R203] ;  /* 0x00000000cbac783b */ /* 0x000ee40000000200 */
        /* <DEDUP_REMOVED lines=9> */
[C---:B----4-:R-:W-:Y:S08]  /*edd0*/  HMMA.16816.F32 R28, R164.reuse, R188, R28 ;  /* 0x000000bca41c723c */ /* 0x050ff0000000181c */
[----:B------:R-:W-:Y:S01]  /*ede0*/  HMMA.16816.F32 R32, R164, R190, R32 ;  /* 0x000000bea420723c */ /* 0x000fe20000001820 */
[----:B------:R-:W4:Y:S05]  /*edf0*/  LDSM.16.M88.4 R164, [R200] ;  /* 0x00000000c8a4783b */ /* 0x000f2a0000000200 */
[----:B------:R-:W4:Y:S02]  /*ee00*/  LDSM.16.M88.4 R188, [R215+0xc000] ;  /* 0x00c00000d7bc783b */ /* 0x000f240000000200 */
[C---:B---3--:R-:W-:Y:S08]  /*ee10*/  HMMA.16816.F32 R4, R168.reuse, R172, R4 ;  /* 0x000000aca804723c */ /* 0x048ff00000001804 */
[C---:B------:R-:W-:Y:S01]  /*ee20*/  HMMA.16816.F32 R8, R168.reuse, R174, R8 ;  /* 0x000000aea808723c */ /* 0x040fe20000001808 */
[----:B------:R-:W3:Y:S07]  /*ee30*/  LDSM.16.M88.4 R172, [R215+0xc800] ;  /* 0x00c80000d7ac783b */ /* 0x000eee0000000200 */
        /* <DEDUP_REMOVED lines=8> */
[----:B------:R-:W1:Y:S05]  /*eec0*/  LDSM.16.M88.4 R164, [R215+0xd000] ;  /* 0x00d00000d7a4783b */ /* 0x000e6a0000000200 */
[----:B------:R-:W2:Y:S02]  /*eed0*/  LDSM.16.M88.4 R168, [R215+0xd800] ;  /* 0x00d80000d7a8783b */ /* 0x000ea40000000200 */
        /* <DEDUP_REMOVED lines=25> */
[----:B------:R-:W1:Y:S02]  /*f070*/  LDSM.16.M88.4 R176, [R199] ;  /* 0x00000000c7b0783b */ /* 0x000e640000000200 */
[C---:B--2---:R-:W-:Y:S08]  /*f080*/  HMMA.16816.F32 R4, R168.reuse, R180, R4 ;  /* 0x000000b4a804723c */ /* 0x044ff00000001804 */
[C---:B------:R-:W-:Y:S01]  /*f090*/  HMMA.16816.F32 R8, R168.reuse, R182, R8 ;  /* 0x000000b6a808723c */ /* 0x040fe20000001808 */
[----:B------:R-:W2:Y:S07]  /*f0a0*/  LDSM.16.M88.4 R180, [R198] ;  /* 0x00000000c6b4783b */ /* 0x000eae0000000200 */
        /* <DEDUP_REMOVED lines=22> */
[----:B------:R-:W4:Y:S02]  /*f210*/  LDSM.16.M88.4 R188, [R208+0x6000] ;  /* 0x00600000d0bc783b */ /* 0x000f240000000200 */
[C---:B---3--:R-:W-:Y:S08]  /*f220*/  HMMA.16816.F32 R4, R168.reuse, R172, R4 ;  /* 0x000000aca804723c */ /* 0x048ff00000001804 */
[C---:B------:R-:W-:Y:S08]  /*f230*/  HMMA.16816.F32 R8, R168.reuse, R174, R8 ;  /* 0x000000aea808723c */ /* 0x040ff00000001808 */
[C---:B-1----:R-:W-:Y:S08]  /*f240*/  HMMA.16816.F32 R12, R168.reuse, R176, R12 ;  /* 0x000000b0a80c723c */ /* 0x042ff0000000180c */
[C---:B------:R-:W-:Y:S08]  /*f250*/  HMMA.16816.F32 R16, R168.reuse, R178, R16 ;  /* 0x000000b2a810723c */ /* 0x040ff00000001810 */
[C---:B--2---:R-:W-:Y:S08]  /*f260*/  HMMA.16816.F32 R20, R168.reuse, R180, R20 ;  /* 0x000000b4a814723c */ /* 0x044ff00000001814 */
[C---:B------:R-:W-:Y:S08]  /*f270*/  HMMA.16816.F32 R24, R168.reuse, R182, R24 ;  /* 0x000000b6a818723c */ /* 0x040ff00000001818 */
[C---:B----4-:R-:W-:Y:S08]  /*f280*/  HMMA.16816.F32 R28, R168.reuse, R164, R28 ;  /* 0x000000a4a81c723c */ /* 0x050ff0000000181c */
[----:B------:R-:W-:Y:S01]  /*f290*/  HMMA.16816.F32 R32, R168, R166, R32 ;  /* 0x000000a6a820723c */ /* 0x000fe20000001820 */
[----:B------:R-:W1:Y:S05]  /*f2a0*/  LDSM.16.M88.4 R164, [R208+0x6800] ;  /* 0x00680000d0a4783b */ /* 0x000e6a0000000200 */
[----:B------:R-:W2:Y:S02]  /*f2b0*/  LDSM.16.M88.4 R168, [R208+0x7000] ;  /* 0x00700000d0a8783b */ /* 0x000ea40000000200 */
[C---:B------:R-:W-:Y:S07]  /*f2c0*/  HMMA.16816.F32 R4, R184.reuse, R188, R4 ;  /* 0x000000bcb804723c */ /* 0x040fee0000001804 */
[----:B------:R-:W-:Y:S01]  /*f2d0*/  MOV R189, UR4 ;  /* 0x0000000400bd7c02 */ /* 0x000fe20008000f00 */
[C---:B------:R-:W-:Y:S11]  /*f2e0*/  HMMA.16816.F32 R8, R184.reuse, R190, R8 ;  /* 0x000000beb808723c */ /* 0x040ff60000001808 */
[----:B------:R-:W-:Y:S05]  /*f2f0*/  @!UPT UIADD3 URZ, URZ, URZ, URZ ;  /* 0x0000003f3f3ff290 */ /* 0x000fea000fffe03f */
[----:B------:R-:W-:Y:S02]  /*f300*/  FMUL.FTZ R252, R6, c[0x0][0x2ec] ;  /* 0x0000bb0006fc7a20 */ /* 0x000fe40000410000 */
[----:B------:R-:W-:Y:S01]  /*f310*/  FMUL.FTZ R3, R4, c[0x0][0x2ec] ;  /* 0x0000bb0004037a20 */ /* 0x000fe20000410000 */
[----:B------:R-:W-:Y:S01]  /*f320*/  MOV R4, R192 ;  /* 0x000000c000047202 */ /* 0x000fe20000000f00 */
[----:B------:R-:W-:Y:S01]  /*f330*/  FMUL.FTZ R248, R5, c[0x0][0x2ec] ;  /* 0x0000bb0005f87a20 */ /* 0x000fe20000410000 */
[----:B------:R-:W-:Y:S01]  /*f340*/  MOV R5, R193 ;  /* 0x000000c100057202 */ /* 0x000fe20000000f00 */
[----:B------:R-:W3:Y:S01]  /*f350*/  MUFU.TANH R252, R252 ;  /* 0x000000fc00fc7308 */ /* 0x000ee20000002400 */
[----:B------:R-:W-:Y:S01]  /*f360*/  FMUL.FTZ R244, R7, c[0x0][0x2ec] ;  /* 0x0000bb0007f47a20 */ /* 0x000fe20000410000 */
[C---:B-1----:R-:W-:Y:S03]  /*f370*/  HMMA.16816.F32 R12, R184.reuse, R164, R12 ;  /* 0x000000a4b80c723c */ /* 0x042fe6000000180c */
[----:B------:R-:W-:Y:S01]  /*f380*/  FMUL.FTZ R173, R10, c[0x0][0x2ec] ;  /* 0x0000bb000aad7a20 */ /* 0x000fe20000410000 */
[----:B------:R-:W-:Y:S01]  /*f390*/  LEA R10, P1, R189, R38, 0x6 ;  /* 0x00000026bd0a7211 */ /* 0x000fe200078230ff */
[----:B------:R-:W-:Y:S03]  /*f3a0*/  FMUL.FTZ R195, R11, c[0x0][0x2ec] ;  /* 0x0000bb000bc37a20 */ /* 0x000fe60000410000 */
[----:B------:R-:W1:Y:S01]  /*f3b0*/  MUFU.TANH R3, R3 ;  /* 0x0000000300037308 */ /* 0x000e620000002400 */
[C---:B------:R-:W-:Y:S01]  /*f3c0*/  HMMA.16816.F32 R16, R184.reuse, R166, R16 ;  /* 0x000000a6b810723c */ /* 0x040fe20000001810 */
[----:B------:R-:W4:Y:S01]  /*f3d0*/  LDSM.16.M88.4 R164, [R208+0x7800] ;  /* 0x00780000d0a4783b */ /* 0x000f220000000200 */
[----:B------:R-:W-:Y:S04]  /*f3e0*/  DEPBAR.LE SB0, 0x0 ;  /* 0x000080000000791a */ /* 0x000fe80000000000 */
[----:B------:R-:W-:Y:S01]  /*f3f0*/  LEA.HI.X.SX32 R11, R189, R39, 0x6, P1 ;  /* 0x00000027bd0b7211 */ /* 0x000fe200008f36ff */
[----:B------:R-:W-:Y:S01]  /*f400*/  FMUL.FTZ R194, R8, c[0x0][0x2ec] ;  /* 0x0000bb0008c27a20 */ /* 0x000fe20000410000 */
[C---:B--2---:R-:W-:Y:S01]  /*f410*/  HMMA.16816.F32 R20, R184.reuse, R168, R20 ;  /* 0x000000a8b814723c */ /* 0x044fe20000001814 */
[----:B------:R-:W2:Y:S01]  /*f420*/  MUFU.TANH R248, R248 ;  /* 0x000000f800f87308 */ /* 0x000ea20000002400 */
[----:B------:R1:W5:Y:S03]  /*f430*/  LDL.LU.64 R38, [R1+0x20] ;  /* 0x0000200001267983 */ /* 0x0003660000300a00 */
[----:B------:R-:W-:Y:S02]  /*f440*/  FMUL.FTZ R174, R9, c[0x0][0x2ec] ;  /* 0x0000bb0009ae7a20 */ /* 0x000fe40000410000 */
[----:B------:R-:W-:Y:S01]  /*f450*/  FMUL.FTZ R177, R14, c[0x0][0x2ec] ;  /* 0x0000bb000eb17a20 */ /* 0x000fe20000410000 */
[C---:B------:R-:W-:Y:S03]  /*f460*/  HMMA.16816.F32 R24, R184.reuse, R170, R24 ;  /* 0x000000aab818723c */ /* 0x040fe60000001818 */
[----:B------:R-:W1:Y:S01]  /*f470*/  MUFU.TANH R244, R244 ;  /* 0x000000f400f47308 */ /* 0x000e620000002400 */
[----:B------:R-:W-:Y:S01]  /*f480*/  BAR.SYNC.DEFER_BLOCKING 0x0 ;  /* 0x0000000000007b1d */ /* 0x000fe20000010000 */
[----:B------:R-:W-:Y:S01]  /*f490*/  LEA R14, P6, R189, R4, 0x6 ;  /* 0x00000004bd0e7211 */ /* 0x000fe200078c30ff */
[----:B------:R-:W-:Y:S01]  /*f4a0*/  FMUL.FTZ R175, R15, c[0x0][0x2ec] ;  /* 0x0000bb000faf7a20 */ /* 0x000fe20000410000 */
[C---:B------:R-:W-:Y:S01]  /*f4b0*/  LEA R170, P0, R189.reuse, R250, 0x6 ;  /* 0x000000fabdaa7211 */ /* 0x040fe200078030ff */
[----:B------:R-:W-:Y:S01]  /*f4c0*/  FMUL.FTZ R179, R12, c[0x0][0x2ec] ;  /* 0x0000bb000cb37a20 */ /* 0x000fe20000410000 */
[C---:B------:R-:W-:Y:S04]  /*f4d0*/  LEA.HI.X.SX32 R15, R189.reuse, R5, 0x6, P6 ;  /* 0x00000005bd0f7211 */ /* 0x040fe800030f36ff */
[----:B------:R-:W1:Y:S01]  /*f4e0*/  MUFU.TANH R194, R194 ;  /* 0x000000c200c27308 */ /* 0x000e620000002400 */
[----:B------:R-:W-:Y:S01]  /*f4f0*/  LEA.HI.X.SX32 R171, R189, R251, 0x6, P0 ;  /* 0x000000fbbdab7211 */ /* 0x000fe200000f36ff */
[----:B------:R-:W-:Y:S01]  /*f500*/  FMUL.FTZ R178, R13, c[0x0][0x2ec] ;  /* 0x0000bb000db27a20 */ /* 0x000fe20000410000 */
[----:B------:R-:W-:Y:S01]  /*f510*/  LEA R8, P0, R189, R36, 0x6 ;  /* 0x00000024bd087211 */ /* 0x000fe200078030ff */
[----:B------:R-:W-:Y:S02]  /*f520*/  FMUL.FTZ R181, R16, c[0x0][0x2ec] ;  /* 0x0000bb0010b57a20 */ /* 0x000fe40000410000 */
[----:B------:R-:W-:Y:S01]  /*f530*/  FMUL.FTZ R182, R17, c[0x0][0x2ec] ;  /* 0x0000bb0011b67a20 */ /* 0x000fe20000410000 */
[----:B------:R-:W-:Y:S01]  /*f540*/  LEA.HI.X.SX32 R9, R189, R37, 0x6, P0 ;  /* 0x00000025bd097211 */ /* 0x000fe200000f36ff */
[----:B------:R-:W-:Y:S01]  /*f550*/  FMUL.FTZ R17, R18, c[0x0][0x2ec] ;  /* 0x0000bb0012117a20 */ /* 0x000fe20000410000 */
[----:B------:R1:W5:Y:S01]  /*f560*/  LDL.LU.64 R36, [R1+0x18] ;  /* 0x0000180001247983 */ /* 0x0003620000300a00 */
[----:B------:R-:W1:Y:S01]  /*f570*/  MUFU.TANH R174, R174 ;  /* 0x000000ae00ae7308 */ /* 0x000e620000002400 */
[----:B------:R-:W-:Y:S01]  /*f580*/  FMUL.FTZ R18, R19, c[0x0][0x2ec] ;  /* 0x0000bb0013127a20 */ /* 0x000fe20000410000 */
[C---:B----4-:R-:W-:Y:S03]  /*f590*/  HMMA.16816.F32 R28, R184.reuse, R164, R28 ;  /* 0x000000a4b81c723c */ /* 0x050fe6000000181c */
[----:B------:R-:W-:Y:S02]  /*f5a0*/  FMUL.FTZ R183, R20, c[0x0][0x2ec] ;  /* 0x0000bb0014b77a20 */ /* 0x000fe40000410000 */
[----:B------:R-:W-:Y:S02]  /*f5b0*/  FMUL.FTZ R191, R21, c[0x0][0x2ec] ;  /* 0x0000bb0015bf7a20 */ /* 0x000fe40000410000 */
[----:B------:R-:W-:Y:S01]  /*f5c0*/  FMUL.FTZ R21, R22, c[0x0][0x2ec] ;  /* 0x0000bb0016157a20 */ /* 0x000fe20000410000 */
[----:B------:R-:W4:Y:S01]  /*f5d0*/  MUFU.TANH R173, R173 ;  /* 0x000000ad00ad7308 */ /* 0x000f220000002400 */
[----:B------:R-:W-:Y:S03]  /*f5e0*/  HMMA.16816.F32 R32, R184, R166, R32 ;  /* 0x000000a6b820723c */ /* 0x000fe60000001820 */
[----:B------:R-:W-:Y:S02]  /*f5f0*/  FMUL.FTZ R19, R23, c[0x0][0x2ec] ;  /* 0x0000bb0017137a20 */ /* 0x000fe40000410000 */
[----:B------:R-:W-:Y:S02]  /*f600*/  FMUL.FTZ R193, R24, c[0x0][0x2ec] ;  /* 0x0000bb0018c17a20 */ /* 0x000fe40000410000 */
[----:B------:R-:W-:Y:S02]  /*f610*/  FMUL.FTZ R25, R25, c[0x0][0x2ec] ;  /* 0x0000bb0019197a20 */ /* 0x000fe40000410000 */
[----:B------:R-:W1:Y:S03]  /*f620*/  MUFU.TANH R195, R195 ;  /* 0x000000c300c37308 */ /* 0x000e660000002400 */
[----:B------:R-:W-:Y:S02]  /*f630*/  FMUL.FTZ R22, R26, c[0x0][0x2ec] ;  /* 0x0000bb001a167a20 */ /* 0x000fe40000410000 */
[----:B------:R-:W-:Y:S02]  /*f640*/  FMUL.FTZ R23, R27, c[0x0][0x2ec] ;  /* 0x0000bb001b177a20 */ /* 0x000fe40000410000 */
[----:B------:R-:W-:Y:S02]  /*f650*/  FMUL.FTZ R190, R29, c[0x0][0x2ec] ;  /* 0x0000bb001dbe7a20 */ /* 0x000fe40000410000 */
[----:B------:R-:W-:Y:S01]  /*f660*/  FMUL.FTZ R26, R28, c[0x0][0x2ec] ;  /* 0x0000bb001c1a7a20 */ /* 0x000fe20000410000 */
[----:B------:R-:W1:Y:S01]  /*f670*/  MUFU.TANH R179, R179 ;  /* 0x000000b300b37308 */ /* 0x000e620000002400 */
[----:B------:R-:W-:Y:S02]  /*f680*/  FMUL.FTZ R27, R30, c[0x0][0x2ec] ;  /* 0x0000bb001e1b7a20 */ /* 0x000fe40000410000 */
[----:B------:R-:W-:Y:S02]  /*f690*/  FMUL.FTZ R29, R31, c[0x0][0x2ec] ;  /* 0x0000bb001f1d7a20 */ /* 0x000fe40000410000 */
[----:B------:R-:W-:Y:S02]  /*f6a0*/  FMUL.FTZ R33, R33, c[0x0][0x2ec] ;  /* 0x0000bb0021217a20 */ /* 0x000fe40000410000 */
[----:B------:R-:W-:Y:S02]  /*f6b0*/  FMUL.FTZ R31, R34, c[0x0][0x2ec] ;  /* 0x0000bb00221f7a20 */ /* 0x000fe40000410000 */
[----:B------:R-:W-:Y:S01]  /*f6c0*/  FMUL.FTZ R30, R35, c[0x0][0x2ec] ;  /* 0x0000bb00231e7a20 */ /* 0x000fe20000410000 */
[----:B------:R1:W1:Y:S01]  /*f6d0*/  MUFU.TANH R6, R190 ;  /* 0x000000be00067308 */ /* 0x0002620000002400 */
[----:B------:R-:W-:Y:S02]  /*f6e0*/  FMUL.FTZ R7, R32, c[0x0][0x2ec] ;  /* 0x0000bb0020077a20 */ /* 0x000fe40000410000 */
[----:B------:R-:W-:Y:S02]  /*f6f0*/  IMAD R5, R171, c[0x0][0x198], RZ ;  /* 0x00006600ab057a24 */ /* 0x000fe400078e02ff */
[----:B------:R-:W-:Y:S02]  /*f700*/  IMAD R189, R11, c[0x0][0x198], RZ ;  /* 0x000066000bbd7a24 */ /* 0x000fe400078e02ff */
[C---:B------:R-:W-:Y:S02]  /*f710*/  IMAD R5, R170.reuse, c[0x0][0x19c], R5 ;  /* 0x00006700aa057a24 */ /* 0x040fe400078e0205 */
[----:B------:R-:W-:Y:S01]  /*f720*/  IMAD.WIDE.U32 R170, R170, c[0x0][0x198], RZ ;  /* 0x00006600aaaa7a25 */ /* 0x000fe200078e00ff */
[----:B------:R-:W2:Y:S03]  /*f730*/  MUFU.TANH R178, R178 ;  /* 0x000000b200b27308 */ /* 0x000ea60000002400 */
[----:B------:R-:W-:Y:S01]  /*f740*/  IMAD R35, R9, c[0x0][0x198], RZ ;  /* 0x0000660009237a24 */ /* 0x000fe200078e02ff */
[----:B------:R-:W-:Y:S01]  /*f750*/  LEA R12, P1, R170, R243, 0x1 ;  /* 0x000000f3aa0c7211 */ /* 0x000fe200078208ff */
[C---:B------:R-:W-:Y:S02]  /*f760*/  IMAD R189, R10.reuse, c[0x0][0x19c], R189 ;  /* 0x000067000abd7a24 */ /* 0x040fe400078e02bd */
[----:B------:R-:W-:Y:S03]  /*f770*/  IMAD.WIDE.U32 R10, R10, c[0x0][0x198], RZ ;  /* 0x000066000a0a7a25 */ /* 0x000fe600078e00ff */
[----:B------:R-:W2:Y:S01]  /*f780*/  MUFU.TANH R177, R177 ;  /* 0x000000b100b17308 */ /* 0x000ea20000002400 */
[C---:B------:R-:W-:Y:S01]  /*f790*/  IMAD R35, R8.reuse, c[0x0][0x19c], R35 ;  /* 0x0000670008237a24 */ /* 0x040fe200078e0223 */
[----:B------:R-:W-:Y:S01]  /*f7a0*/  IADD3 R189, R11, R189, RZ ;  /* 0x000000bd0bbd7210 */ /* 0x000fe20007ffe0ff */
[----:B------:R-:W-:Y:S02]  /*f7b0*/  IMAD.IADD R5, R171, 0x1, R5 ;  /* 0x00000001ab057824 */ /* 0x000fe400078e0205 */
[----:B-1----:R-:W-:Y:S02]  /*f7c0*/  IMAD R190, R15, c[0x0][0x198], RZ ;  /* 0x000066000fbe7a24 */ /* 0x002fe400078e02ff */
[----:B------:R-:W-:Y:S01]  /*f7d0*/  IMAD.WIDE.U32 R8, R8, c[0x0][0x198], RZ ;  /* 0x0000660008087a25 */ /* 0x000fe200078e00ff */
[-C--:B------:R-:W-:Y:S02]  /*f7e0*/  LEA.HI.X R13, R170, R242.reuse, R5, 0x1, P1 ;  /* 0x000000f2aa0d7211 */ /* 0x080fe400008f0c05 */
[----:B------:R-:W1:Y:S01]  /*f7f0*/  MUFU.TANH R175, R175 ;  /* 0x000000af00af7308 */ /* 0x000e620000002400 */
[----:B------:R-:W-:Y:S01]  /*f800*/  IMAD R190, R14, c[0x0][0x19c], R190 ;  /* 0x000067000ebe7a24 */ /* 0x000fe200078e02be */
[----:B------:R-:W-:Y:S01]  /*f810*/  LEA R170, P6, R10, R243, 0x1 ;  /* 0x000000f30aaa7211 */ /* 0x000fe200078c08ff */
[----:B------:R-:W-:Y:S01]  /*f820*/  IMAD.WIDE.U32 R14, R14, c[0x0][0x198], RZ ;  /* 0x000066000e0e7a25 */ /* 0x000fe200078e00ff */
[----:B------:R-:W-:Y:S02]  /*f830*/  IADD3 R35, R9, R35, RZ ;  /* 0x0000002309237210 */ /* 0x000fe40007ffe0ff */
[----:B------:R-:W-:Y:S02]  /*f840*/  LEA.HI.X R171, R10, R242, R189, 0x1, P6 ;  /* 0x000000f20aab7211 */ /* 0x000fe400030f0cbd */
[CC--:B------:R-:W-:Y:S02]  /*f850*/  LEA R186, P0, R14.reuse, R243.reuse, 0x1 ;  /* 0x000000f30eba7211 */ /* 0x0c0fe400078008ff */
[----:B------:R-:W1:Y:S01]  /*f860*/  MUFU.TANH R181, R181 ;  /* 0x000000b500b57308 */ /* 0x000e620000002400 */
[----:B------:R-:W-:Y:S04]  /*f870*/  IADD3 R190, R15, R190, RZ ;  /* 0x000000be0fbe7210 */ /* 0x000fe80007ffe0ff */
[-C--:B------:R-:W-:Y:S02]  /*f880*/  LEA.HI.X R187, R14, R242.reuse, R190, 0x1, P0 ;  /* 0x000000f20ebb7211 */ /* 0x080fe400000f0cbe */
[----:B------:R-:W-:Y:S02]  /*f890*/  PLOP3.LUT P0, PT, PT, PT, UP0, 0x80, 0x0 ;  /* 0x000000000000781c */ /* 0x000fe40003f0f008 */
[C---:B------:R-:W-:Y:S01]  /*f8a0*/  LEA R14, P1, R8.reuse, R243, 0x1 ;  /* 0x000000f3080e7211 */ /* 0x040fe200078208ff */
[----:B------:R-:W1:Y:S03]  /*f8b0*/  MUFU.TANH R182, R182 ;  /* 0x000000b600b67308 */ /* 0x000e660000002400 */
[----:B------:R-:W-:Y:S07]  /*f8c0*/  LEA.HI.X R15, R8, R242, R35, 0x1, P1 ;  /* 0x000000f2080f7211 */ /* 0x000fee00008f0c23 */
        /* <DEDUP_REMOVED lines=17> */
[----:B-12345:R-:W-:-:S05]  /*f9e0*/  @P0 BRA `(.L_x_1289) ;  /* 0xffffdc5000000947 */ /* 0x03efca000383ffff */
.L_x_1288:
[----:B------:R-:W-:Y:S01]  /*f9f0*/  MOV R24, UR6 ;  /* 0x0000000600187c02 */ /* 0x000fe20008000f00 */
[----:B------:R-:W-:Y:S02]  /*fa00*/  UISETP.GT.AND UP0, UPT, UR6, UR11, UPT ;  /* 0x0000000b0600728c */ /* 0x000fe4000bf04270 */
[----:B------:R-:W-:Y:S01]  /*fa10*/  UIADD3 UR10, UR10, 0x1, URZ ;  /* 0x000000010a0a7890 */ /* 0x000fe2000fffe03f */
[----:B------:R-:W-:Y:S01]  /*fa20*/  LEA R24, R24, R237, 0x6 ;  /* 0x000000ed18187211 */ /* 0x000fe200078e30ff */
[----:B------:R-:W-:Y:S03]  /*fa30*/  UMOV UR29, UR6 ;  /* 0x00000006001d7c82 */ /* 0x000fe60008000000 */
[----:B-1----:R-:W-:Y:S01]  /*fa40*/  IADD3 R12, R24, 0x1, RZ ;  /* 0x00000001180c7810 */ /* 0x002fe20007ffe0ff */
[----:B------:R-:W-:Y:S01]  /*fa50*/  IMAD.IADD R4, R236, 0x1, -R24 ;  /* 0x00000001ec047824 */ /* 0x000fe200078e0a18 */
[C---:B------:R-:W-:Y:S02]  /*fa60*/  IADD3 R167, R24.reuse, 0x8, RZ ;  /* 0x0000000818a77810 */ /* 0x040fe40007ffe0ff */
[C---:B------:R-:W-:Y:S02]  /*fa70*/  IADD3 R165, R24.reuse, 0x9, RZ ;  /* 0x0000000918a57810 */ /* 0x040fe40007ffe0ff */
[----:B------:R-:W-:Y:S02]  /*fa80*/  IABS R14, R4 ;  /* 0x00000004000e7213 */ /* 0x000fe40000000000 */
[C---:B------:R-:W-:Y:S02]  /*fa90*/  IADD3 R4, R233.reuse, -R24, RZ ;  /* 0x80000018e9047210 */ /* 0x040fe40007ffe0ff */
[----:B------:R-:W-:Y:S02]  /*faa0*/  IADD3 R35, R24, 0x10, RZ ;  /* 0x0000001018237810 */ /* 0x000fe40007ffe0ff */
[----:B------:R-:W-:Y:S01]  /*fab0*/  IABS R185, R4 ;  /* 0x0000000400b97213 */ /* 0x000fe20000000000 */
[----:B------:R-:W-:Y:S01]  /*fac0*/  I2F R14, R14 ;  /* 0x0000000e000e7306 */ /* 0x000fe20000201400 */
[----:B------:R-:W-:Y:S02]  /*fad0*/  IADD3 R4, R236, -R12, RZ ;  /* 0x8000000cec047210 */ /* 0x000fe40007ffe0ff */
[----:B------:R-:W-:Y:S02]  /*fae0*/  IADD3 R11, R24, 0x11, RZ ;  /* 0x00000011180b7810 */ /* 0x000fe40007ffe0ff */
[----:B------:R-:W-:Y:S01]  /*faf0*/  IABS R171, R4 ;  /* 0x0000000400ab7213 */ /* 0x000fe20000000000 */
[----:B------:R-:W-:Y:S01]  /*fb00*/  IMAD.IADD R4, R236, 0x1, -R167 ;  /* 0x00000001ec047824 */ /* 0x000fe200078e0aa7 */
[C---:B------:R-:W-:Y:S02]  /*fb10*/  IADD3 R32, R24.reuse, 0x18, RZ ;  /* 0x0000001818207810 */ /* 0x040fe40007ffe0ff */
[----:B------:R-:W-:Y:S01]  /*fb20*/  IADD3 R20, R24, 0x19, RZ ;  /* 0x0000001918147810 */ /* 0x000fe20007ffe0ff */
[----:B------:R-:W-:Y:S01]  /*fb30*/  I2F R185, R185 ;  /* 0x000000b900b97306 */ /* 0x000fe20000201400 */
[----:B------:R-:W-:Y:S02]  /*fb40*/  IABS R5, R4 ;  /* 0x0000000400057213 */ /* 0x000fe40000000000 */
[----:B------:R-:W-:Y:S02]  /*fb50*/  IADD3 R4, R236, -R165, RZ ;  /* 0x800000a5ec047210 */ /* 0x000fe40007ffe0ff */
[----:B------:R-:W-:Y:S02]  /*fb60*/  IADD3 R8, R24, 0x20, RZ ;  /* 0x0000002018087810 */ /* 0x000fe40007ffe0ff */
[----:B------:R-:W-:Y:S02]  /*fb70*/  IABS R169, R4 ;  /* 0x0000000400a97213 */ /* 0x000fe40000000000 */
[----:B------:R-:W-:Y:S01]  /*fb80*/  IADD3 R4, R236, -R35, RZ ;  /* 0x80000023ec047210 */ /* 0x000fe20007ffe0ff */
[----:B------:R-:W-:Y:S01]  /*fb90*/  I2F R5, R5 ;  /* 0x0000000500057306 */ /* 0x000fe20000201400 */
[----:B------:R-:W-:Y:S02]  /*fba0*/  ISETP.GE.AND P0, PT, R12, R235, PT ;  /* 0x000000eb0c00720c */ /* 0x000fe40003f06270 */
[----:B------:R-:W-:Y:S01]  /*fbb0*/  IABS R10, R4 ;  /* 0x00000004000a7213 */ /* 0x000fe20000000000 */
[----:B------:R-:W-:Y:S01]  /*fbc0*/  IMAD.IADD R4, R236, 0x1, -R11 ;  /* 0x00000001ec047824 */ /* 0x000fe200078e0a0b */
[C---:B------:R-:W-:Y:S02]  /*fbd0*/  ISETP.GE.AND P6, PT, R12.reuse, R232, PT ;  /* 0x000000e80c00720c */ /* 0x040fe40003fc6270 */
[----:B------:R-:W-:Y:S02]  /*fbe0*/  ISETP.GE.OR P0, PT, R12, R234, !P0 ;  /* 0x000000ea0c00720c */ /* 0x000fe40004706670 */
[----:B------:R-:W-:Y:S01]  /*fbf0*/  IABS R15, R4 ;  /* 0x00000004000f7213 */ /* 0x000fe20000000000 */
[----:B------:R-:W-:Y:S01]  /*fc00*/  I2F R10, R10 ;  /* 0x0000000a000a7306 */ /* 0x000fe20000201400 */
[----:B------:R-:W-:Y:S02]  /*fc10*/  IADD3 R4, R236, -R32, RZ ;  /* 0x80000020ec047210 */ /* 0x000fe40007ffe0ff */
[----:B------:R-:W-:Y:S02]  /*fc20*/  ISETP.GE.OR P6, PT, R12, R227, !P6 ;  /* 0x000000e30c00720c */ /* 0x000fe400077c6670 */
[----:B------:R-:W-:Y:S02]  /*fc30*/  IABS R184, R4 ;  /* 0x0000000400b87213 */ /* 0x000fe40000000000 */
[C---:B------:R-:W-:Y:S02]  /*fc40*/  IADD3 R4, R233.reuse, -R12, RZ ;  /* 0x8000000ce9047210 */ /* 0x040fe40007ffe0ff */
[C---:B------:R-:W-:Y:S01]  /*fc50*/  IADD3 R12, R233.reuse, -R35, RZ ;  /* 0x80000023e90c7210 */ /* 0x040fe20007ffe0ff */
[----:B------:R-:W-:Y:S01]  /*fc60*/  I2F R171, R171 ;  /* 0x000000ab00ab7306 */ /* 0x000fe20000201400 */
[----:B------:R-:W-:Y:S01]  /*fc70*/  IABS R7, R4 ;  /* 0x0000000400077213 */ /* 0x000fe20000000000 */
[----:B------:R-:W-:Y:S01]  /*fc80*/  IMAD.IADD R4, R236, 0x1, -R20 ;  /* 0x00000001ec047824 */ /* 0x000fe200078e0a14 */
[----:B------:R-:W-:Y:S02]  /*fc90*/  IABS R12, R12 ;  /* 0x0000000c000c7213 */ /* 0x000fe40000000000 */
[C---:B------:R-:W-:Y:S02]  /*fca0*/  ISETP.GE.AND P1, PT, R24.reuse, R235, PT ;  /* 0x000000eb1800720c */ /* 0x040fe40003f26270 */
[----:B------:R-:W-:Y:S02]  /*fcb0*/  IABS R13, R4 ;  /* 0x00000004000d7213 */ /* 0x000fe40000000000 */
[C---:B------:R-:W-:Y:S01]  /*fcc0*/  IADD3 R4, R233.reuse, -R167, RZ ;  /* 0x800000a7e9047210 */ /* 0x040fe20007ffe0ff */
[----:B------:R-:W-:Y:S01]  /*fcd0*/  I2F R170, R12 ;  /* 0x0000000c00aa7306 */ /* 0x000fe20000201400 */
[----:B------:R-:W-:Y:S02]  /*fce0*/  ISETP.GE.OR P1, PT, R24, R234, !P1 ;  /* 0x000000ea1800720c */ /* 0x000fe40004f26670 */
[----:B------:R-:W-:Y:S02]  /*fcf0*/  IABS R180, R4 ;  /* 0x0000000400b47213 */ /* 0x000fe40000000000 */
[----:B------:R-:W-:Y:S02]  /*fd00*/  IADD3 R4, R236, -R8, RZ ;  /* 0x80000008ec047210 */ /* 0x000fe40007ffe0ff */
[C---:B------:R-:W-:Y:S02]  /*fd10*/  IADD3 R16, R24.reuse, 0x29, RZ ;  /* 0x0000002918107810 */ /* 0x040fe40007ffe0ff */
[----:B------:R-:W-:Y:S01]  /*fd20*/  IABS R28, R4 ;  /* 0x00000004001c7213 */ /* 0x000fe20000000000 */
[C---:B------:R-:W-:Y:S01]  /*fd30*/  IMAD.IADD R4, R233.reuse, 0x1, -R165 ;  /* 0x00000001e9047824 */ /* 0x040fe200078e0aa5 */
[----:B------:R-:W-:Y:S01]  /*fd40*/  I2F R169, R169 ;  /* 0x000000a900a97306 */ /* 0x000fe20000201400 */
[----:B------:R-:W-:Y:S03]  /*fd50*/  IADD3 R168, R233, -R11, RZ ;  /* 0x8000000be9a87210 */ /* 0x000fe60007ffe0ff */
[----:B------:R-:W-:Y:S02]  /*fd60*/  IABS R164, R4 ;  /* 0x0000000400a47213 */ /* 0x000fe40000000000 */
[----:B------:R-:W-:Y:S02]  /*fd70*/  IADD3 R4, R24, 0x21, RZ ;  /* 0x0000002118047810 */ /* 0x000fe40007ffe0ff */
[----:B------:R-:W-:Y:S02]  /*fd80*/  IABS R168, R168 ;  /* 0x000000a800a87213 */ /* 0x000fe40000000000 */
[----:B------:R-:W-:Y:S01]  /*fd90*/  IADD3 R9, R236, -R4, RZ ;  /* 0x80000004ec097210 */ /* 0x000fe20007ffe0ff */
[----:B------:R-:W-:Y:S03]  /*fda0*/  I2F R15, R15 ;  /* 0x0000000f000f7306 */ /* 0x000fe60000201400 */
[----:B------:R-:W-:Y:S07]  /*fdb0*/  IABS R9, R9 ;  /* 0x0000000900097213 */ /* 0x000fee0000000000 */
[----:B------:R-:W-:Y:S10]  /*fdc0*/  I2F R166, R9 ;  /* 0x0000000900a67306 */ /* 0x000ff40000201400 */
[----:B------:R-:W-:Y:S10]  /*fdd0*/  I2F R7, R7 ;  /* 0x0000000700077306 */ /* 0x000ff40000201400 */
[----:B------:R-:W-:Y:S10]  /*fde0*/  I2F R13, R13 ;  /* 0x0000000d000d7306 */ /* 0x000ff40000201400 */
[----:B------:R-:W-:Y:S10]  /*fdf0*/  I2F R184, R184 ;  /* 0x000000b800b87306 */ /* 0x000ff40000201400 */
[----:B------:R-:W-:Y:S10]  /*fe00*/  I2F R28, R28 ;  /* 0x0000001c001c7306 */ /* 0x000ff40000201400 */
[----:B------:R-:W-:Y:S10]  /*fe10*/  I2F R164, R164 ;  /* 0x000000a400a47306 */ /* 0x000ff40000201400 */
[----:B------:R-:W-:Y:S10]  /*fe20*/  I2F R180, R180 ;  /* 0x000000b400b47306 */ /* 0x000ff40000201400 */
[----:B------:R-:W1:Y:S02]  /*fe30*/  I2F R168, R168 ;  /* 0x000000a800a87306 */ /* 0x000e640000201400 */
[----:B-1----:R-:W-:Y:S02]  /*fe40*/  FFMA.FTZ R175, R168, -UR18, R175 ;  /* 0x80000012a8af7c23 */ /* 0x002fe400080100af */
[----:B------:R-:W-:Y:S02]  /*fe50*/  FFMA.FTZ R3, R14, -UR18, R3 ;  /* 0x800000120e037c23 */ /* 0x000fe40008010003 */
[----:B------:R-:W-:Y:S02]  /*fe60*/  FFMA.FTZ R252, R185, -UR18, R252 ;  /* 0x80000012b9fc7c23 */ /* 0x000fe400080100fc */
[----:B------:R-:W-:Y:S01]  /*fe70*/  FFMA.FTZ R194, R5, -UR18, R194 ;  /* 0x8000001205c27c23 */ /* 0x000fe200080100c2 */
[----:B------:R-:W-:Y:S01]  /*fe80*/  FSEL R9, R3, -INF , !P1 ;  /* 0xff80000003097808 */ /* 0x000fe20004800000 */
[----:B------:R-:W-:Y:S01]  /*fe90*/  FFMA.FTZ R179, R10, -UR18, R179 ;  /* 0x800000120ab37c23 */ /* 0x000fe200080100b3 */
[C---:B------:R-:W-:Y:S01]  /*fea0*/  IADD3 R3, R24.reuse, 0x28, RZ ;  /* 0x0000002818037810 */ /* 0x040fe20007ffe0ff */
[----:B------:R-:W-:Y:S01]  /*feb0*/  FFMA.FTZ R248, R171, -UR18, R248 ;  /* 0x80000012abf87c23 */ /* 0x000fe200080100f8 */
[----:B------:R-:W-:Y:S01]  /*fec0*/  ISETP.GE.AND P1, PT, R24, R232, PT ;  /* 0x000000e81800720c */ /* 0x000fe20003f26270 */
[----:B------:R-:W-:Y:S01]  /*fed0*/  FFMA.FTZ R174, R169, -UR18, R174 ;  /* 0x80000012a9ae7c23 */ /* 0x000fe200080100ae */
[C---:B------:R-:W-:Y:S01]  /*fee0*/  IADD3 R169, R236.reuse, -R16, RZ ;  /* 0x80000010eca97210 */ /* 0x040fe20007ffe0ff */
[----:B------:R-:W-:Y:S01]  /*fef0*/  IMAD.IADD R14, R236, 0x1, -R3 ;  /* 0x00000001ec0e7824 */ /* 0x000fe200078e0a03 */
[C---:B------:R-:W-:Y:S01]  /*ff00*/  ISETP.GE.OR P1, PT, R24.reuse, R227, !P1 ;  /* 0x000000e31800720c */ /* 0x040fe20004f26670 */
[----:B------:R-:W-:Y:S01]  /*ff10*/  FFMA.FTZ R178, R15, -UR18, R178 ;  /* 0x800000120fb27c23 */ /* 0x000fe200080100b2 */
[----:B------:R-:W-:Y:S01]  /*ff20*/  IADD3 R15, R24, 0x30, RZ ;  /* 0x00000030180f7810 */ /* 0x000fe20007ffe0ff */
[----:B------:R-:W-:Y:S01]  /*ff30*/  FFMA.FTZ R244, R7, -UR18, R244 ;  /* 0x8000001207f47c23 */ /* 0x000fe200080100f4 */
[----:B------:R-:W-:Y:S01]  /*ff40*/  IABS R12, R14 ;  /* 0x0000000e000c7213 */ /* 0x000fe20000000000 */
[----:B------:R-:W-:Y:S01]  /*ff50*/  FFMA.FTZ R182, R13, -UR18, R182 ;  /* 0x800000120db67c23 */ /* 0x000fe200080100b6 */
[----:B------:R-:W-:Y:S01]  /*ff60*/  FSEL R5, R252, -INF , !P1 ;  /* 0xff800000fc057808 */ /* 0x000fe20004800000 */
[----:B------:R-:W-:Y:S01]  /*ff70*/  FFMA.FTZ R181, R184, -UR18, R181 ;  /* 0x80000012b8b57c23 */ /* 0x000fe200080100b5 */
[----:B------:R-:W1:Y:S01]  /*ff80*/  I2F R176, R12 ;  /* 0x0000000c00b07306 */ /* 0x000e620000201400 */
[CC--:B------:R-:W-:Y:S01]  /*ff90*/  ISETP.GE.AND P1, PT, R167.reuse, R235.reuse, PT ;  /* 0x000000eba700720c */ /* 0x0c0fe20003f26270 */
[----:B------:R-:W-:Y:S01]  /*ffa0*/  FFMA.FTZ R183, R28, -UR18, R183 ;  /* 0x800000121cb77c23 */ /* 0x000fe200080100b7 */
[----:B------:R-:W-:Y:S01]  /*ffb0*/  FSEL R14, R248, -INF , !P0 ;  /* 0xff800000f80e7808 */ /* 0x000fe20004000000 */
[----:B------:R-:W-:Y:S01]  /*ffc0*/  FFMA.FTZ R195, R164, -UR18, R195 ;  /* 0x80000012a4c37c23 */ /* 0x000fe200080100c3 */
[-C--:B------:R-:W-:Y:S01]  /*ffd0*/  ISETP.GE.OR P1, PT, R167, R234.reuse, !P1 ;  /* 0x000000eaa700720c */ /* 0x080fe20004f26670 */
[----:B------:R-:W-:Y:S01]  /*ffe0*/  FFMA.FTZ R173, R180, -UR18, R173 ;  /* 0x80000012b4ad7c23 */ /* 0x000fe200080100ad */
[C---:B------:R-:W-:Y:S01]  /*fff0*/  ISETP.GE.AND P0, PT, R165.reuse, R235, PT ;  /* 0x000000eba500720c */ /* 0x040fe20003f06270 */
[----:B------:R-:W-:Y:S01]  /*10000*/  FFMA.FTZ R191, R166, -UR18, R191 ;  /* 0x80000012a6bf7c23 */ /* 0x000fe200080100bf */
[----:B------:R-:W-:Y:S01]  /*10010*/  IADD3 R7, R236, -R15, RZ ;  /* 0x8000000fec077210 */ /* 0x000fe20007ffe0ff */
[----:B------:R-:W-:Y:S01]  /*10020*/  FFMA.FTZ R177, R170, -UR18, R177 ;  /* 0x80000012aab17c23 */ /* 0x000fe200080100b1 */
[----:B------:R-:W-:Y:S02]  /*10030*/  ISETP.GE.OR P0, PT, R165, R234, !P0 ;  /* 0x000000eaa500720c */ /* 0x000fe40004706670 */
[----:B------:R-:W-:Y:S02]  /*10040*/  IABS R169, R169 ;  /* 0x000000a900a97213 */ /* 0x000fe40000000000 */
[----:B------:R-:W-:Y:S02]  /*10050*/  FSEL R10, R174, -INF , !P0 ;  /* 0xff800000ae0a7808 */ /* 0x000fe40004000000 */
[----:B------:R-:W-:Y:S01]  /*10060*/  ISETP.GE.AND P0, PT, R11, R235, PT ;  /* 0x000000eb0b00720c */ /* 0x000fe20003f06270 */
[----:B------:R-:W2:Y:S01]  /*10070*/  I2F R172, R169 ;  /* 0x000000a900ac7306 */ /* 0x000ea20000201400 */
[----:B------:R-:W-:Y:S02]  /*10080*/  IADD3 R13, R233, -R20, RZ ;  /* 0x80000014e90d7210 */ /* 0x000fe40007ffe0ff */
[-C--:B------:R-:W-:Y:S02]  /*10090*/  ISETP.GE.OR P0, PT, R11, R234.reuse, !P0 ;  /* 0x000000ea0b00720c */ /* 0x080fe40004706670 */
[----:B------:R-:W-:Y:S01]  /*100a0*/  IABS R13, R13 ;  /* 0x0000000d000d7213 */ /* 0x000fe20000000000 */
[----:B-1----:R-:W-:Y:S01]  /*100b0*/  FFMA.FTZ R193, R176, -UR18, R193 ;  /* 0x80000012b0c17c23 */ /* 0x002fe200080100c1 */
[----:B------:R-:W-:Y:S02]  /*100c0*/  FSEL R12, R194, -INF , !P1 ;  /* 0xff800000c20c7808 */ /* 0x000fe40004800000 */
[CC--:B------:R-:W-:Y:S01]  /*100d0*/  ISETP.GE.AND P1, PT, R35.reuse, R235.reuse, PT ;  /* 0x000000eb2300720c */ /* 0x0c0fe20003f26270 */
[----:B------:R-:W-:Y:S01]  /*100e0*/  IMAD.MOV.U32 R171, RZ, RZ, R13 ;  /* 0x000000ffffab7224 */ /* 0x000fe200078e000d */
[----:B------:R-:W-:Y:S02]  /*100f0*/  FSEL R188, R178, -INF , !P0 ;  /* 0xff800000b2bc7808 */ /* 0x000fe40004000000 */
[----:B------:R-:W-:Y:S02]  /*10100*/  ISETP.GE.OR P1, PT, R35, R234, !P1 ;  /* 0x000000ea2300720c */ /* 0x000fe40004f26670 */
[C---:B------:R-:W-:Y:S02]  /*10110*/  ISETP.GE.AND P0, PT, R32.reuse, R235, PT ;  /* 0x000000eb2000720c */ /* 0x040fe40003f06270 */
[----:B------:R-:W-:Y:S02]  /*10120*/  FSEL R187, R179, -INF , !P1 ;  /* 0xff800000b3bb7808 */ /* 0x000fe40004800000 */
[C---:B------:R-:W-:Y:S02]  /*10130*/  ISETP.GE.AND P1, PT, R167.reuse, R232, PT ;  /* 0x000000e8a700720c */ /* 0x040fe40003f26270 */
[----:B------:R-:W-:Y:S02]  /*10140*/  ISETP.GE.OR P0, PT, R32, R234, !P0 ;  /* 0x000000ea2000720c */ /* 0x000fe40004706670 */
[----:B------:R-:W-:Y:S01]  /*10150*/  ISETP.GE.OR P1, PT, R167, R227, !P1 ;  /* 0x000000e3a700720c */ /* 0x000fe20004f26670 */
[----:B------:R-:W-:Y:S01]  /*10160*/  IMAD.IADD R167, R233, 0x1, -R32 ;  /* 0x00000001e9a77824 */ /* 0x000fe200078e0a20 */
[----:B------:R-:W-:Y:S01]  /*10170*/  FSEL R189, R181, -INF , !P0 ;  /* 0xff800000b5bd7808 */ /* 0x000fe20004000000 */
[----:B--2---:R-:W-:Y:S01]  /*10180*/  FFMA.FTZ R25, R172, -UR18, R25 ;  /* 0x80000012ac197c23 */ /* 0x004fe20008010019 */
[CC--:B------:R-:W-:Y:S02]  /*10190*/  ISETP.GE.AND P0, PT, R165.reuse, R232.reuse, PT ;  /* 0x000000e8a500720c */ /* 0x0c0fe40003f06270 */
[----:B------:R-:W-:Y:S02]  /*101a0*/  IABS R167, R167 ;  /* 0x000000a700a77213 */ /* 0x000fe40000000000 */
[-C--:B------:R-:W-:Y:S02]  /*101b0*/  ISETP.GE.OR P0, PT, R165, R227.reuse, !P0 ;  /* 0x000000e3a500720c */ /* 0x080fe40004706670 */
[----:B------:R1:W2:Y:S01]  /*101c0*/  I2F R174, R167 ;  /* 0x000000a700ae7306 */ /* 0x0002a20000201400 */
[----:B------:R-:W-:Y:S02]  /*101d0*/  FSEL R13, R173, -INF , !P1 ;  /* 0xff800000ad0d7808 */ /* 0x000fe40004800000 */
[C---:B------:R-:W-:Y:S02]  /*101e0*/  ISETP.GE.AND P1, PT, R35.reuse, R232, PT ;  /* 0x000000e82300720c */ /* 0x040fe40003f26270 */
[----:B------:R-:W-:Y:S02]  /*101f0*/  IADD3 R28, R24, 0x31, RZ ;  /* 0x00000031181c7810 */ /* 0x000fe40007ffe0ff */
[----:B------:R-:W-:Y:S02]  /*10200*/  ISETP.GE.OR P1, PT, R35, R227, !P1 ;  /* 0x000000e32300720c */ /* 0x000fe40004f26670 */
[----:B------:R-:W-:Y:S02]  /*10210*/  IADD3 R169, R236, -R28, RZ ;  /* 0x8000001ceca97210 */ /* 0x000fe40007ffe0ff */
[----:B------:R-:W-:Y:S02]  /*10220*/  IADD3 R35, R233, -R8, RZ ;  /* 0x80000008e9237210 */ /* 0x000fe40007ffe0ff */
[----:B------:R-:W-:Y:S02]  /*10230*/  IABS R169, R169 ;  /* 0x000000a900a97213 */ /* 0x000fe40000000000 */
[----:B------:R-:W-:Y:S02]  /*10240*/  IABS R164, R35 ;  /* 0x0000002300a47213 */ /* 0x000fe40000000000 */
[C---:B------:R-:W-:Y:S02]  /*10250*/  IADD3 R35, R24.reuse, 0x38, RZ ;  /* 0x0000003818237810 */ /* 0x040fe40007ffe0ff */
[----:B------:R-:W3:Y:S01]  /*10260*/  I2F R169, R169 ;  /* 0x000000a900a97306 */ /* 0x000ee20000201400 */
[----:B------:R-:W-:Y:S02]  /*10270*/  IADD3 R24, R24, 0x39, RZ ;  /* 0x0000003918187810 */ /* 0x000fe40007ffe0ff */
[----:B------:R-:W-:Y:S01]  /*10280*/  IMAD.IADD R166, R236, 0x1, -R35 ;  /* 0x00000001eca67824 */ /* 0x000fe200078e0a23 */
[----:B-1----:R-:W-:Y:S01]  /*10290*/  IABS R167, R7 ;  /* 0x0000000700a77213 */ /* 0x002fe20000000000 */
[----:B--2---:R-:W-:Y:S01]  /*102a0*/  FFMA.FTZ R17, R174, -UR18, R17 ;  /* 0x80000012ae117c23 */ /* 0x004fe20008010011 */
[----:B------:R-:W-:Y:S02]  /*102b0*/  FSEL R7, R244, -INF , !P6 ;  /* 0xff800000f4077808 */ /* 0x000fe40007000000 */
[CC--:B------:R-:W-:Y:S02]  /*102c0*/  ISETP.GE.AND P6, PT, R20.reuse, R235.reuse, PT ;  /* 0x000000eb1400720c */ /* 0x0c0fe40003fc6270 */
[----:B------:R-:W1:Y:S01]  /*102d0*/  I2F R165, R167 ;  /* 0x000000a700a57306 */ /* 0x000e620000201400 */
[----:B------:R-:W-:Y:S02]  /*102e0*/  IABS R166, R166 ;  /* 0x000000a600a67213 */ /* 0x000fe40000000000 */
[----:B------:R-:W-:Y:S02]  /*102f0*/  ISETP.GE.OR P6, PT, R20, R234, !P6 ;  /* 0x000000ea1400720c */ /* 0x000fe400077c6670 */
[----:B------:R-:W-:Y:S02]  /*10300*/  IADD3 R168, R236, -R24, RZ ;  /* 0x80000018eca87210 */ /* 0x000fe40007ffe0ff */
[----:B------:R-:W-:Y:S02]  /*10310*/  FSEL R190, R182, -INF , !P6 ;  /* 0xff800000b6be7808 */ /* 0x000fe40007000000 */
[C---:B------:R-:W-:Y:S01]  /*10320*/  ISETP.GE.AND P6, PT, R8.reuse, R235, PT ;  /* 0x000000eb0800720c */ /* 0x040fe20003fc6270 */
[----:B------:R-:W2:Y:S01]  /*10330*/  I2F R167, R171 ;  /* 0x000000ab00a77306 */ /* 0x000ea20000201400 */
[----:B------:R-:W-:Y:S02]  /*10340*/  IABS R168, R168 ;  /* 0x000000a800a87213 */ /* 0x000fe40000000000 */
[----:B------:R-:W-:Y:S01]  /*10350*/  ISETP.GE.OR P6, PT, R8, R234, !P6 ;  /* 0x000000ea0800720c */ /* 0x000fe200077c6670 */
[----:B---3--:R-:W-:Y:S03]  /*10360*/  FFMA.FTZ R6, R169, -UR18, R6 ;  /* 0x80000012a9067c23 */ /* 0x008fe60008010006 */
[----:B------:R-:W-:Y:S02]  /*10370*/  FSEL R186, R183, -INF , !P6 ;  /* 0xff800000b7ba7808 */ /* 0x000fe40007000000 */
[C---:B------:R-:W-:Y:S01]  /*10380*/  ISETP.GE.AND P6, PT, R11.reuse, R232, PT ;  /* 0x000000e80b00720c */ /* 0x040fe20003fc6270 */
[----:B------:R-:W3:Y:S03]  /*10390*/  I2F R164, R164 ;  /* 0x000000a400a47306 */ /* 0x000ee60000201400 */
[----:B------:R-:W-:Y:S01]  /*103a0*/  ISETP.GE.OR P6, PT, R11, R227, !P6 ;  /* 0x000000e30b00720c */ /* 0x000fe200077c6670 */
[----:B-1----:R-:W-:Y:S01]  /*103b0*/  FFMA.FTZ R26, R165, -UR18, R26 ;  /* 0x80000012a51a7c23 */ /* 0x002fe2000801001a */
[----:B------:R-:W-:Y:S01]  /*103c0*/  FSEL R11, R195, -INF , !P0 ;  /* 0xff800000c30b7808 */ /* 0x000fe20004000000 */
[----:B------:R-:W-:Y:S01]  /*103d0*/  IMAD.IADD R165, R233, 0x1, -R3 ;  /* 0x00000001e9a57824 */ /* 0x000fe200078e0a03 */
[CC--:B------:R-:W-:Y:S02]  /*103e0*/  ISETP.GE.AND P0, PT, R4.reuse, R235.reuse, PT ;  /* 0x000000eb0400720c */ /* 0x0c0fe40003f06270 */
[----:B------:R-:W-:Y:S01]  /*103f0*/  FSEL R192, R175, -INF , !P6 ;  /* 0xff800000afc07808 */ /* 0x000fe20007000000 */
[----:B------:R-:W1:Y:S01]  /*10400*/  I2F R171, R166 ;  /* 0x000000a600ab7306 */ /* 0x000e620000201400 */
[----:B------:R-:W-:Y:S02]  /*10410*/  ISETP.GE.OR P0, PT, R4, R234, !P0 ;  /* 0x000000ea0400720c */ /* 0x000fe40004706670 */
[-C--:B------:R-:W-:Y:S01]  /*10420*/  ISETP.GE.AND P6, PT, R16, R235.reuse, PT ;  /* 0x000000eb1000720c */ /* 0x080fe20003fc6270 */
[----:B--2---:R-:W-:Y:S01]  /*10430*/  FFMA.FTZ R18, R167, -UR18, R18 ;  /* 0x80000012a7127c23 */ /* 0x004fe20008010012 */
[----:B------:R-:W-:Y:S02]  /*10440*/  FSEL R252, R191, -INF , !P0 ;  /* 0xff800000bffc7808 */ /* 0x000fe40004000000 */
[----:B------:R-:W-:Y:S02]  /*10450*/  ISETP.GE.AND P0, PT, R3, R235, PT ;  /* 0x000000eb0300720c */ /* 0x000fe40003f06270 */
[----:B------:R-:W-:Y:S01]  /*10460*/  FSEL R191, R177, -INF , !P1 ;  /* 0xff800000b1bf7808 */ /* 0x000fe20004800000 */
[----:B------:R-:W2:Y:S01]  /*10470*/  I2F R166, R168 ;  /* 0x000000a800a67306 */ /* 0x000ea20000201400 */
[----:B------:R-:W-:Y:S02]  /*10480*/  ISETP.GE.AND P1, PT, R32, R232, PT ;  /* 0x000000e82000720c */ /* 0x000fe40003f26270 */
[----:B------:R-:W-:Y:S01]  /*10490*/  ISETP.GE.OR P0, PT, R3, R234, !P0 ;  /* 0x000000ea0300720c */ /* 0x000fe20004706670 */
[----:B---3--:R-:W-:Y:S01]  /*104a0*/  FFMA.FTZ R21, R164, -UR18, R21 ;  /* 0x80000012a4157c23 */ /* 0x008fe20008010015 */
[-C--:B------:R-:W-:Y:S02]  /*104b0*/  ISETP.GE.OR P1, PT, R32, R227.reuse, !P1 ;  /* 0x000000e32000720c */ /* 0x080fe40004f26670 */
[----:B------:R-:W-:Y:S02]  /*104c0*/  IADD3 R32, R233, -R4, RZ ;  /* 0x80000004e9207210 */ /* 0x000fe40007ffe0ff */
[----:B------:R-:W-:Y:S02]  /*104d0*/  FSEL R185, R193, -INF , !P0 ;  /* 0xff800000c1b97808 */ /* 0x000fe40004000000 */
[C---:B------:R-:W-:Y:S02]  /*104e0*/  ISETP.GE.AND P0, PT, R20.reuse, R232, PT ;  /* 0x000000e81400720c */ /* 0x040fe40003f06270 */
[----:B------:R-:W-:Y:S01]  /*104f0*/  IABS R32, R32 ;  /* 0x0000002000207213 */ /* 0x000fe20000000000 */
[----:B-1----:R-:W-:Y:S01]  /*10500*/  FFMA.FTZ R34, R171, -UR18, R34 ;  /* 0x80000012ab227c23 */ /* 0x002fe20008010022 */
[----:B------:R-:W-:Y:S02]  /*10510*/  ISETP.GE.OR P0, PT, R20, R227, !P0 ;  /* 0x000000e31400720c */ /* 0x000fe40004706670 */
[----:B------:R-:W1:Y:S01]  /*10520*/  I2F R20, R32 ;  /* 0x0000002000147306 */ /* 0x000e620000201400 */
[-C--:B------:R-:W-:Y:S02]  /*10530*/  ISETP.GE.OR P6, PT, R16, R234.reuse, !P6 ;  /* 0x000000ea1000720c */ /* 0x080fe400077c6670 */
[----:B------:R-:W-:Y:S02]  /*10540*/  IABS R165, R165 ;  /* 0x000000a500a57213 */ /* 0x000fe40000000000 */
[----:B------:R-:W-:Y:S02]  /*10550*/  FSEL R170, R25, -INF , !P6 ;  /* 0xff80000019aa7808 */ /* 0x000fe40007000000 */
[----:B------:R-:W-:Y:S01]  /*10560*/  ISETP.GE.AND P6, PT, R15, R235, PT ;  /* 0x000000eb0f00720c */ /* 0x000fe20003fc6270 */
[----:B--2---:R-:W-:Y:S01]  /*10570*/  FFMA.FTZ R33, R166, -UR18, R33 ;  /* 0x80000012a6217c23 */ /* 0x004fe20008010021 */
[----:B------:R-:W-:Y:S02]  /*10580*/  FSEL R193, R17, -INF , !P1 ;  /* 0xff80000011c17808 */ /* 0x000fe40004800000 */
[----:B------:R-:W-:Y:S02]  /*10590*/  ISETP.GE.OR P6, PT, R15, R234, !P6 ;  /* 0x000000ea0f00720c */ /* 0x000fe400077c6670 */
[----:B------:R-:W-:Y:S02]  /*105a0*/  MOV R17, R165 ;  /* 0x000000a500117202 */ /* 0x000fe40000000f00 */
[----:B------:R-:W-:Y:S02]  /*105b0*/  IADD3 R25, R233, -R16, RZ ;  /* 0x80000010e9197210 */ /* 0x000fe40007ffe0ff */
[----:B------:R-:W-:Y:S02]  /*105c0*/  ISETP.GE.AND P1, PT, R28, R235, PT ;  /* 0x000000eb1c00720c */ /* 0x000fe40003f26270 */
[----:B------:R-:W-:Y:S01]  /*105d0*/  FSEL R194, R18, -INF , !P0 ;  /* 0xff80000012c27808 */ /* 0x000fe20004000000 */
[----:B------:R-:W2:Y:S01]  /*105e0*/  I2F R17, R17 ;  /* 0x0000001100117306 */ /* 0x000ea20000201400 */
[----:B------:R-:W-:Y:S01]  /*105f0*/  ISETP.GE.AND P0, PT, R4, R232, PT ;  /* 0x000000e80400720c */ /* 0x000fe20003f06270 */
[----:B------:R-:W-:Y:S01]  /*10600*/  IMAD.MOV.U32 R18, RZ, RZ, R185 ;  /* 0x000000ffff127224 */ /* 0x000fe200078e00b9 */
[----:B------:R-:W-:Y:S01]  /*10610*/  IABS R25, R25 ;  /* 0x0000001900197213 */ /* 0x000fe20000000000 */
[----:B-1----:R-:W-:Y:S01]  /*10620*/  FFMA.FTZ R19, R20, -UR18, R19 ;  /* 0x8000001214137c23 */ /* 0x002fe20008010013 */
[----:B------:R-:W-:Y:S02]  /*10630*/  MOV R32, R186 ;  /* 0x000000ba00207202 */ /* 0x000fe40000000f00 */
[----:B------:R-:W-:Y:S02]  /*10640*/  FSEL R186, R26, -INF , !P6 ;  /* 0xff8000001aba7808 */ /* 0x000fe40007000000 */
[----:B------:R-:W-:Y:S02]  /*10650*/  ISETP.GE.AND P6, PT, R8, R232, PT ;  /* 0x000000e80800720c */ /* 0x000fe40003fc6270 */
[----:B------:R-:W-:Y:S02]  /*10660*/  ISETP.GE.OR P1, PT, R28, R234, !P1 ;  /* 0x000000ea1c00720c */ /* 0x000fe40004f26670 */
[----:B------:R-:W-:Y:S02]  /*10670*/  FMNMX.FTZ R165, R9, R2, !PT ;  /* 0x0000000209a57209 */ /* 0x000fe40007810000 */
[-C--:B------:R-:W-:Y:S02]  /*10680*/  ISETP.GE.OR P6, PT, R8, R227.reuse, !P6 ;  /* 0x000000e30800720c */ /* 0x080fe400077c6670 */
[----:B------:R-:W-:Y:S02]  /*10690*/  ISETP.GE.OR P0, PT, R4, R227, !P0 ;  /* 0x000000e30400720c */ /* 0x000fe40004706670 */
[----:B------:R-:W1:Y:S01]  /*106a0*/  I2F R4, R25 ;  /* 0x0000001900047306 */ /* 0x000e620000201400 */
[----:B------:R-:W-:Y:S02]  /*106b0*/  MOV R26, R252 ;  /* 0x000000fc001a7202 */ /* 0x000fe40000000f00 */
[----:B------:R-:W-:Y:S02]  /*106c0*/  FSEL R252, R21, -INF , !P6 ;  /* 0xff80000015fc7808 */ /* 0x000fe40007000000 */
[----:B------:R-:W-:Y:S01]  /*106d0*/  FMNMX.FTZ R21, R14, R165, !PT ;  /* 0x000000a50e157209 */ /* 0x000fe20007810000 */
[----:B--2---:R-:W-:Y:S01]  /*106e0*/  FFMA.FTZ R22, R17, -UR18, R22 ;  /* 0x8000001211167c23 */ /* 0x004fe20008010016 */
[----:B------:R-:W-:Y:S02]  /*106f0*/  FSEL R184, R6, -INF , !P1 ;  /* 0xff80000006b87808 */ /* 0x000fe40004800000 */
[----:B------:R-:W-:Y:S02]  /*10700*/  ISETP.GE.AND P1, PT, R35, R235, PT ;  /* 0x000000eb2300720c */ /* 0x000fe40003f26270 */
[----:B------:R-:W-:Y:S02]  /*10710*/  ISETP.GE.AND P6, PT, R3, R232, PT ;  /* 0x000000e80300720c */ /* 0x000fe40003fc6270 */
[----:B------:R-:W-:Y:S02]  /*10720*/  FMNMX.FTZ R21, R12, R21, !PT ;  /* 0x000000150c157209 */ /* 0x000fe40007810000 */
[----:B------:R-:W-:Y:S02]  /*10730*/  ISETP.GE.OR P1, PT, R35, R234, !P1 ;  /* 0x000000ea2300720c */ /* 0x000fe40004f26670 */
[----:B------:R-:W-:Y:S02]  /*10740*/  ISETP.GE.OR P6, PT, R3, R227, !P6 ;  /* 0x000000e30300720c */ /* 0x000fe400077c6670 */
[----:B------:R-:W-:Y:S02]  /*10750*/  IADD3 R3, R233, -R28, RZ ;  /* 0x8000001ce9037210 */ /* 0x000fe40007ffe0ff */
[----:B------:R-:W-:Y:S02]  /*10760*/  FSEL R182, R34, -INF , !P1 ;  /* 0xff80000022b67808 */ /* 0x000fe40004800000 */
[----:B------:R-:W-:Y:S01]  /*10770*/  FMNMX.FTZ R8, R10, R21, !PT ;  /* 0x000000150a087209 */ /* 0x000fe20007810000 */
[----:B-1----:R-:W-:Y:S01]  /*10780*/  FFMA.FTZ R23, R4, -UR18, R23 ;  /* 0x8000001204177c23 */ /* 0x002fe20008010017 */
[C---:B------:R-:W-:Y:S02]  /*10790*/  ISETP.GE.AND P1, PT, R16.reuse, R232, PT ;  /* 0x000000e81000720c */ /* 0x040fe40003f26270 */
[----:B------:R-:W-:Y:S02]  /*107a0*/  IABS R3, R3 ;  /* 0x0000000300037213 */ /* 0x000fe40000000000 */
[----:B------:R-:W-:Y:S02]  /*107b0*/  ISETP.GE.OR P1, PT, R16, R227, !P1 ;  /* 0x000000e31000720c */ /* 0x000fe40004f26670 */
[----:B------:R-:W-:Y:S01]  /*107c0*/  FMNMX.FTZ R21, R187, R8, !PT ;  /* 0x00000008bb157209 */ /* 0x000fe20007810000 */
[----:B------:R-:W1:Y:S01]  /*107d0*/  I2F R16, R3 ;  /* 0x0000000300107306 */ /* 0x000e620000201400 */
[----:B------:R-:W-:Y:S02]  /*107e0*/  FMNMX.FTZ R4, R5, R0, !PT ;  /* 0x0000000005047209 */ /* 0x000fe40007810000 */
[----:B------:R-:W-:Y:S02]  /*107f0*/  FMNMX.FTZ R8, R188, R21, !PT ;  /* 0x00000015bc087209 */ /* 0x000fe40007810000 */
[----:B------:R-:W-:Y:S02]  /*10800*/  FMNMX.FTZ R4, R7, R4, !PT ;  /* 0x0000000407047209 */ /* 0x000fe40007810000 */
[----:B------:R-:W-:Y:S01]  /*10810*/  FMNMX.FTZ R17, R189, R8, !PT ;  /* 0x00000008bd117209 */ /* 0x000fe20007810000 */
[C---:B------:R-:W-:Y:S01]  /*10820*/  IMAD.IADD R8, R233.reuse, 0x1, -R35 ;  /* 0x00000001e9087824 */ /* 0x040fe200078e0a23 */
[----:B------:R-:W-:Y:S02]  /*10830*/  IADD3 R6, R233, -R15, RZ ;  /* 0x8000000fe9067210 */ /* 0x000fe40007ffe0ff */
[----:B------:R-:W-:Y:S02]  /*10840*/  FMNMX.FTZ R17, R190, R17, !PT ;  /* 0x00000011be117209 */ /* 0x000fe40007810000 */
[----:B------:R-:W-:Y:S02]  /*10850*/  FSEL R248, R19, -INF , !P0 ;  /* 0xff80000013f87808 */ /* 0x000fe40004000000 */
[----:B------:R-:W-:Y:S02]  /*10860*/  FMNMX.FTZ R19, R32, R17, !PT ;  /* 0x0000001120137209 */ /* 0x000fe40007810000 */
[----:B------:R-:W-:Y:S02]  /*10870*/  FMNMX.FTZ R4, R13, R4, !PT ;  /* 0x000000040d047209 */ /* 0x000fe40007810000 */
[----:B------:R-:W-:Y:S02]  /*10880*/  IABS R6, R6 ;  /* 0x0000000600067213 */ /* 0x000fe40000000000 */
[----:B------:R-:W-:Y:S02]  /*10890*/  FMNMX.FTZ R19, R26, R19, !PT ;  /* 0x000000131a137209 */ /* 0x000fe40007810000 */
[----:B------:R-:W-:Y:S01]  /*108a0*/  FMNMX.FTZ R4, R11, R4, !PT ;  /* 0x000000040b047209 */ /* 0x000fe20007810000 */
[----:B-1----:R-:W-:Y:S01]  /*108b0*/  FFMA.FTZ R29, R16, -UR18, R29 ;  /* 0x80000012101d7c23 */ /* 0x002fe2000801001d */
[----:B------:R-:W-:Y:S01]  /*108c0*/  MOV R25, R170 ;  /* 0x000000aa00197202 */ /* 0x000fe20000000f00 */
[----:B------:R-:W1:Y:S01]  /*108d0*/  I2F R6, R6 ;  /* 0x0000000600067306 */ /* 0x000e620000201400 */
[----:B------:R-:W-:Y:S02]  /*108e0*/  FMNMX.FTZ R19, R18, R19, !PT ;  /* 0x0000001312137209 */ /* 0x000fe40007810000 */
[----:B------:R-:W-:Y:S02]  /*108f0*/  FMNMX.FTZ R3, R191, R4, !PT ;  /* 0x00000004bf037209 */ /* 0x000fe40007810000 */
[----:B------:R-:W-:Y:S02]  /*10900*/  IADD3 R17, R233, -R24, RZ ;  /* 0x80000018e9117210 */ /* 0x000fe40007ffe0ff */
[----:B------:R-:W-:Y:S02]  /*10910*/  IABS R8, R8 ;  /* 0x0000000800087213 */ /* 0x000fe40000000000 */
[----:B------:R-:W-:Y:S02]  /*10920*/  FMNMX.FTZ R19, R25, R19, !PT ;  /* 0x0000001319137209 */ /* 0x000fe40007810000 */
[----:B------:R-:W-:Y:S02]  /*10930*/  FMNMX.FTZ R4, R192, R3, !PT ;  /* 0x00000003c0047209 */ /* 0x000fe40007810000 */
[----:B------:R-:W-:Y:S01]  /*10940*/  IABS R17, R17 ;  /* 0x0000001100117213 */ /* 0x000fe20000000000 */
[----:B------:R-:W2:Y:S01]  /*10950*/  I2F R8, R8 ;  /* 0x0000000800087306 */ /* 0x000ea20000201400 */
[----:B------:R-:W-:Y:S02]  /*10960*/  ISETP.GE.AND P0, PT, R24, R235, PT ;  /* 0x000000eb1800720c */ /* 0x000fe40003f06270 */
[----:B------:R-:W-:Y:S02]  /*10970*/  FMNMX.FTZ R19, R186, R19, !PT ;  /* 0x00000013ba137209 */ /* 0x000fe40007810000 */
[----:B------:R-:W-:Y:S02]  /*10980*/  FMNMX.FTZ R3, R193, R4, !PT ;  /* 0x00000004c1037209 */ /* 0x000fe40007810000 */
[----:B------:R-:W-:Y:S02]  /*10990*/  ISETP.GE.OR P0, PT, R24, R234, !P0 ;  /* 0x000000ea1800720c */ /* 0x000fe40004706670 */
[----:B------:R-:W-:Y:S01]  /*109a0*/  FMNMX.FTZ R19, R184, R19, !PT ;  /* 0x00000013b8137209 */ /* 0x000fe20007810000 */
[----:B------:R-:W3:Y:S01]  /*109b0*/  I2F R17, R17 ;  /* 0x0000001100117306 */ /* 0x000ee20000201400 */
[----:B------:R-:W-:Y:S01]  /*109c0*/  FMNMX.FTZ R3, R194, R3, !PT ;  /* 0x00000003c2037209 */ /* 0x000fe20007810000 */
[----:B-1----:R-:W-:Y:S01]  /*109d0*/  FFMA.FTZ R27, R6, -UR18, R27 ;  /* 0x80000012061b7c23 */ /* 0x002fe2000801001b */
[----:B------:R-:W-:Y:S02]  /*109e0*/  FSEL R174, R33, -INF , !P0 ;  /* 0xff80000021ae7808 */ /* 0x000fe40004000000 */
[----:B------:R-:W-:Y:S02]  /*109f0*/  FMNMX.FTZ R19, R182, R19, !PT ;  /* 0x00000013b6137209 */ /* 0x000fe40007810000 */
[----:B------:R-:W-:Y:S02]  /*10a00*/  FMNMX.FTZ R21, R252, R3, !PT ;  /* 0x00000003fc157209 */ /* 0x000fe40007810000 */
[----:B------:R-:W-:Y:S02]  /*10a10*/  FMNMX.FTZ R3, R174, R19, !PT ;  /* 0x00000013ae037209 */ /* 0x000fe40007810000 */
[----:B------:R-:W-:Y:S02]  /*10a20*/  FSEL R244, R22, -INF , !P6 ;  /* 0xff80000016f47808 */ /* 0x000fe40007000000 */
[----:B------:R-:W-:Y:S01]  /*10a30*/  FMNMX.FTZ R21, R248, R21, !PT ;  /* 0x00000015f8157209 */ /* 0x000fe20007810000 */
[----:B------:R-:W1:Y:S01]  /*10a40*/  SHFL.BFLY PT, R4, R3, 0x2, 0x1f ;  /* 0x0c401f0003047f89 */ /* 0x000e6200000e0000 */
[-C--:B------:R-:W-:Y:S01]  /*10a50*/  ISETP.GE.AND P0, PT, R15, R232.reuse, PT ;  /* 0x000000e80f00720c */ /* 0x080fe20003f06270 */
[----:B--2---:R-:W-:Y:S01]  /*10a60*/  FFMA.FTZ R31, R8, -UR18, R31 ;  /* 0x80000012081f7c23 */ /* 0x004fe2000801001f */
[-C--:B------:R-:W-:Y:S02]  /*10a70*/  ISETP.GE.AND P6, PT, R28, R232.reuse, PT ;  /* 0x000000e81c00720c */ /* 0x080fe40003fc6270 */
[----:B------:R-:W-:Y:S02]  /*10a80*/  FSEL R195, R23, -INF , !P1 ;  /* 0xff80000017c37808 */ /* 0x000fe40004800000 */
[----:B------:R-:W-:Y:S02]  /*10a90*/  FMNMX.FTZ R6, R244, R21, !PT ;  /* 0x00000015f4067209 */ /* 0x000fe40007810000 */
[-C--:B------:R-:W-:Y:S01]  /*10aa0*/  ISETP.GE.OR P0, PT, R15, R227.reuse, !P0 ;  /* 0x000000e30f00720c */ /* 0x080fe20004706670 */
[----:B---3--:R-:W-:Y:S01]  /*10ab0*/  FFMA.FTZ R30, R17, -UR18, R30 ;  /* 0x80000012111e7c23 */ /* 0x008fe2000801001e */
[-C--:B------:R-:W-:Y:S01]  /*10ac0*/  ISETP.GE.OR P6, PT, R28, R227.reuse, !P6 ;  /* 0x000000e31c00720c */ /* 0x080fe200077c6670 */
[----:B------:R-:W-:Y:S01]  /*10ad0*/  LDSM.16.MT88.4 R20, [R214+0x10000] ;  /* 0x01000000d614783b */ /* 0x000fe20000004200 */
[----:B------:R-:W-:Y:S02]  /*10ae0*/  ISETP.GE.AND P1, PT, R35, R232, PT ;  /* 0x000000e82300720c */ /* 0x000fe40003f26270 */
[----:B------:R-:W-:Y:S02]  /*10af0*/  FSEL R183, R27, -INF , !P0 ;  /* 0xff8000001bb77808 */ /* 0x000fe40004000000 */
[----:B------:R-:W-:Y:S02]  /*10b00*/  FMNMX.FTZ R6, R195, R6, !PT ;  /* 0x00000006c3067209 */ /* 0x000fe40007810000 */
[----:B------:R-:W-:Y:S02]  /*10b10*/  FSEL R175, R29, -INF , !P6 ;  /* 0xff8000001daf7808 */ /* 0x000fe40007000000 */
[-C--:B------:R-:W-:Y:S02]  /*10b20*/  ISETP.GE.OR P1, PT, R35, R227.reuse, !P1 ;  /* 0x000000e32300720c */ /* 0x080fe40004f26670 */
[C---:B------:R-:W-:Y:S02]  /*10b30*/  ISETP.GE.AND P0, PT, R24.reuse, R232, PT ;  /* 0x000000e81800720c */ /* 0x040fe40003f06270 */
[----:B------:R-:W-:Y:S02]  /*10b40*/  FMNMX.FTZ R8, R183, R6, !PT ;  /* 0x00000006b7087209 */ /* 0x000fe40007810000 */
[----:B------:R-:W-:Y:S02]  /*10b50*/  FSEL R173, R31, -INF , !P1 ;  /* 0xff8000001fad7808 */ /* 0x000fe40004800000 */
[----:B------:R-:W-:Y:S02]  /*10b60*/  ISETP.GE.OR P0, PT, R24, R227, !P0 ;  /* 0x000000e31800720c */ /* 0x000fe40004706670 */
[----:B------:R-:W-:Y:S02]  /*10b70*/  FMNMX.FTZ R8, R175, R8, !PT ;  /* 0x00000008af087209 */ /* 0x000fe40007810000 */
[----:B------:R-:W-:Y:S02]  /*10b80*/  FSEL R165, R30, -INF , !P0 ;  /* 0xff8000001ea57808 */ /* 0x000fe40004000000 */
[----:B------:R-:W-:Y:S01]  /*10b90*/  FMNMX.FTZ R8, R173, R8, !PT ;  /* 0x00000008ad087209 */ /* 0x000fe20007810000 */
[----:B------:R-:W-:Y:S01]  /*10ba0*/  LDSM.16.MT88.4 R28, [R213+0x10000] ;  /* 0x01000000d51c783b */ /* 0x000fe20000004200 */
[----:B-1----:R-:W-:Y:S02]  /*10bb0*/  FMNMX.FTZ R15, R3, R4, !PT ;  /* 0x00000004030f7209 */ /* 0x002fe40007810000 */
[----:B------:R-:W-:Y:S05]  /*10bc0*/  FMNMX.FTZ R6, R165, R8, !PT ;  /* 0x00000008a5067209 */ /* 0x000fea0007810000 */
        /* <DEDUP_REMOVED lines=21> */
[----:B------:R-:W1:Y:S01]  /*10d20*/  MUFU.EX2 R181, R181 ;  /* 0x000000b500b57308 */ /* 0x000e620000000800 */
[--C-:B------:R-:W-:Y:S02]  /*10d30*/  FFMA.FTZ R186, R186, c[0x0][0x23c], -R185.reuse ;  /* 0x00008f00baba7a23 */ /* 0x100fe400000108b9 */
[--C-:B------:R-:W-:Y:S01]  /*10d40*/  FFMA.FTZ R178, R5, c[0x0][0x23c], -R172.reuse ;  /* 0x00008f0005b27a23 */ /* 0x100fe200000108ac */
[----:B------:R-:W-:Y:S01]  /*10d50*/  FSEL R5, R164, RZ, P1 ;  /* 0x000000ffa4057208 */ /* 0x000fe20000800000 */
[--C-:B------:R-:W-:Y:S02]  /*10d60*/  FFMA.FTZ R176, R13, c[0x0][0x23c], -R172.reuse ;  /* 0x00008f000db07a23 */ /* 0x100fe400000108ac */
[----:B------:R-:W2:Y:S01]  /*10d70*/  LDSM.16.MT88.4 R12, [R216+0x10000] ;  /* 0x01000000d80c783b */ /* 0x000ea20000004200 */
[----:B------:R-:W-:Y:S02]  /*10d80*/  FFMA.FTZ R177, R7, c[0x0][0x23c], -R172 ;  /* 0x00008f0007b17a23 */ /* 0x000fe400000108ac */
[----:B------:R-:W-:Y:S01]  /*10d90*/  FADD.FTZ R4, -R5, R2 ;  /* 0x0000000205047221 */ /* 0x000fe20000010100 */
[----:B------:R-:W-:Y:S01]  /*10da0*/  FSEL R5, R3, RZ, P0 ;  /* 0x000000ff03057208 */ /* 0x000fe20000000000 */
[----:B------:R-:W-:Y:S01]  /*10db0*/  FFMA.FTZ R167, R11, c[0x0][0x23c], -R172 ;  /* 0x00008f000ba77a23 */ /* 0x000fe200000108ac */
[----:B------:R-:W-:Y:S01]  /*10dc0*/  MUFU.EX2 R180, R180 ;  /* 0x000000b400b47308 */ /* 0x000fe20000000800 */
[----:B------:R-:W-:Y:S01]  /*10dd0*/  FMUL.FTZ R2, R4, c[0x0][0x23c] ;  /* 0x00008f0004027a20 */ /* 0x000fe20000410000 */
[----:B------:R-:W-:Y:S01]  /*10de0*/  PLOP3.LUT P0, PT, PT, PT, UP0, 0x80, 0x0 ;  /* 0x000000000000781c */ /* 0x000fe20003f0f008 */
[----:B------:R-:W-:Y:S02]  /*10df0*/  FADD.FTZ R5, -R5, R0 ;  /* 0x0000000005057221 */ /* 0x000fe40000010100 */
[--C-:B------:R-:W-:Y:S02]  /*10e00*/  FFMA.FTZ R175, R175, c[0x0][0x23c], -R172.reuse ;  /* 0x00008f00afaf7a23 */ /* 0x100fe400000108ac */
[----:B------:R-:W-:Y:S02]  /*10e10*/  FMUL.FTZ R0, R5, c[0x0][0x23c] ;  /* 0x00008f0005007a20 */ /* 0x000fe40000410000 */
[--C-:B------:R-:W-:Y:S01]  /*10e20*/  FFMA.FTZ R173, R173, c[0x0][0x23c], -R172.reuse ;  /* 0x00008f00adad7a23 */ /* 0x100fe200000108ac */
[----:B------:R-:W3:Y:S01]  /*10e30*/  MUFU.EX2 R2, R2 ;  /* 0x0000000200027308 */ /* 0x000ee20000000800 */
[----:B-1----:R-:W-:Y:S01]  /*10e40*/  F2FP.PACK_AB R168, R166, R181 ;  /* 0x000000b5a6a8723e */ /* 0x002fe200000000ff */
[--C-:B------:R-:W-:Y:S02]  /*10e50*/  FFMA.FTZ R191, R191, c[0x0][0x23c], -R172.reuse ;  /* 0x00008f00bfbf7a23 */ /* 0x100fe400000108ac */
[--C-:B------:R-:W-:Y:S02]  /*10e60*/  FFMA.FTZ R192, R192, c[0x0][0x23c], -R172.reuse ;  /* 0x00008f00c0c07a23 */ /* 0x100fe400000108ac */
[--C-:B------:R-:W-:Y:S02]  /*10e70*/  FFMA.FTZ R193, R193, c[0x0][0x23c], -R172.reuse ;  /* 0x00008f00c1c17a23 */ /* 0x100fe400000108ac */
[--C-:B------:R-:W-:Y:S02]  /*10e80*/  FFMA.FTZ R194, R194, c[0x0][0x23c], -R172.reuse ;  /* 0x00008f00c2c27a23 */ /* 0x100fe400000108ac */
[----:B------:R-:W1:Y:S01]  /*10e90*/  MUFU.EX2 R0, R0 ;  /* 0x0000000000007308 */ /* 0x000e620000000800 */
[--C-:B------:R-:W-:Y:S02]  /*10ea0*/  FFMA.FTZ R252, R252, c[0x0][0x23c], -R172.reuse ;  /* 0x00008f00fcfc7a23 */ /* 0x100fe400000108ac */
[--C-:B------:R-:W-:Y:S02]  /*10eb0*/  FFMA.FTZ R248, R248, c[0x0][0x23c], -R172.reuse ;  /* 0x00008f00f8f87a23 */ /* 0x100fe400000108ac */
[--C-:B------:R-:W-:Y:S02]  /*10ec0*/  FFMA.FTZ R244, R244, c[0x0][0x23c], -R172.reuse ;  /* 0x00008f00f4f47a23 */ /* 0x100fe400000108ac */
[--C-:B------:R-:W-:Y:S02]  /*10ed0*/  FFMA.FTZ R195, R195, c[0x0][0x23c], -R172.reuse ;  /* 0x00008f00c3c37a23 */ /* 0x100fe400000108ac */
[--C-:B------:R-:W-:Y:S01]  /*10ee0*/  FFMA.FTZ R184, R184, c[0x0][0x23c], -R185.reuse ;  /* 0x00008f00b8b87a23 */ /* 0x100fe200000108b9 */
[----:B------:R-:W4:Y:S01]  /*10ef0*/  MUFU.EX2 R179, R179 ;  /* 0x000000b300b37308 */ /* 0x000f220000000800 */
[----:B------:R-:W-:Y:S02]  /*10f00*/  FFMA.FTZ R182, R182, c[0x0][0x23c], -R185 ;  /* 0x00008f00b6b67a23 */ /* 0x000fe400000108b9 */
[----:B------:R-:W-:Y:S02]  /*10f10*/  FFMA.FTZ R183, R183, c[0x0][0x23c], -R172 ;  /* 0x00008f00b7b77a23 */ /* 0x000fe400000108ac */
[C---:B---3--:R-:W-:Y:S01]  /*10f20*/  FMUL.FTZ R4, R2.reuse, R160 ;  /* 0x000000a002047220 */ /* 0x048fe20000410000 */
[----:B------:R-:W-:Y:S01]  /*10f30*/  MOV R160, R32 ;  /* 0x0000002000a07202 */ /* 0x000fe20000000f00 */
[C---:B------:R-:W-:Y:S02]  /*10f40*/  FMUL.FTZ R5, R2.reuse, R161 ;  /* 0x000000a102057220 */ /* 0x040fe40000410000 */
[C---:B------:R-:W-:Y:S01]  /*10f50*/  FMUL.FTZ R8, R2.reuse, R156 ;  /* 0x0000009c02087220 */ /* 0x040fe20000410000 */
[----:B------:R-:W-:Y:S01]  /*10f60*/  MUFU.EX2 R178, R178 ;  /* 0x000000b200b27308 */ /* 0x000fe20000000800 */
[C---:B------:R-:W-:Y:S02]  /*10f70*/  FMUL.FTZ R9, R2.reuse, R157 ;  /* 0x0000009d02097220 */ /* 0x040fe40000410000 */
[----:B------:R-:W-:Y:S02]  /*10f80*/  FMUL.FTZ R16, R2, R148 ;  /* 0x0000009402107220 */ /* 0x000fe40000410000 */
[C---:B-1----:R-:W-:Y:S01]  /*10f90*/  FMUL.FTZ R6, R0.reuse, R162 ;  /* 0x000000a200067220 */ /* 0x042fe20000410000 */
[----:B------:R-:W-:Y:S01]  /*10fa0*/  MOV R162, R18 ;  /* 0x0000001200a27202 */ /* 0x000fe20000000f00 */
[C---:B------:R-:W-:Y:S01]  /*10fb0*/  FMUL.FTZ R7, R0.reuse, R163 ;  /* 0x000000a300077220 */ /* 0x040fe20000410000 */
[----:B------:R-:W-:Y:S01]  /*10fc0*/  MOV R163, R25 ;  /* 0x0000001900a37202 */ /* 0x000fe20000000f00 */
[C---:B------:R-:W-:Y:S01]  /*10fd0*/  FMUL.FTZ R10, R0.reuse, R158 ;  /* 0x0000009e000a7220 */ /* 0x040fe20000410000 */
[----:B------:R-:W1:Y:S01]  /*10fe0*/  MUFU.EX2 R177, R177 ;  /* 0x000000b100b17308 */ /* 0x000e620000000800 */
[----:B------:R-:W-:Y:S02]  /*10ff0*/  FMUL.FTZ R11, R0, R159 ;  /* 0x0000009f000b7220 */ /* 0x000fe40000410000 */
[----:B------:R-:W-:Y:S01]  /*11000*/  FMUL.FTZ R17, R2, R149 ;  /* 0x0000009502117220 */ /* 0x000fe20000410000 */
[----:B----4-:R-:W-:Y:S01]  /*11010*/  F2FP.PACK_AB R170, R179, R180 ;  /* 0x000000b4b3aa723e */ /* 0x010fe200000000ff */
        /* <DEDUP_REMOVED lines=8> */
[----:B------:R-:W-:Y:S02]  /*110a0*/  IMAD.MOV.U32 R161, RZ, RZ, R26 ;  /* 0x000000ffffa17224 */ /* 0x000fe400078e001a */
[----:B------:R-:W-:Y:S02]  /*110b0*/  FMUL.FTZ R26, R0, R142 ;  /* 0x0000008e001a7220 */ /* 0x000fe40000410000 */
[C---:B------:R-:W-:Y:S01]  /*110c0*/  FMUL.FTZ R32, R2.reuse, R132 ;  /* 0x0000008402207220 */ /* 0x040fe20000410000 */
[----:B------:R-:W3:Y:S01]  /*110d0*/  MUFU.EX2 R167, R167 ;  /* 0x000000a700a77308 */ /* 0x000ee20000000800 */
[----:B------:R-:W-:Y:S01]  /*110e0*/  FMUL.FTZ R33, R2, R133 ;  /* 0x0000008502217220 */ /* 0x000fe20000410000 */
[----:B------:R-:W-:Y:S01]  /*110f0*/  LDSM.16.MT88.4 R140, [R212+0x12000] ;  /* 0x01200000d48c783b */ /* 0x000fe20000004200 */
[C---:B------:R-:W-:Y:S01]  /*11100*/  FMUL.FTZ R34, R0.reuse, R134 ;  /* 0x0000008600227220 */ /* 0x040fe20000410000 */
[----:B-1----:R-:W-:Y:S01]  /*11110*/  F2FP.PACK_AB R169, R177, R178 ;  /* 0x000000b2b1a9723e */ /* 0x002fe200000000ff */
[----:B------:R-:W-:Y:S02]  /*11120*/  FMUL.FTZ R35, R0, R135 ;  /* 0x0000008700237220 */ /* 0x000fe40000410000 */
[----:B------:R-:W-:Y:S02]  /*11130*/  FFMA.FTZ R172, R165, c[0x0][0x23c], -R172 ;  /* 0x00008f00a5ac7a23 */ /* 0x000fe400000108ac */
        /* <DEDUP_REMOVED lines=15> */
[----:B------:R-:W1:Y:S04]  /*11230*/  MUFU.EX2 R188, R188 ;  /* 0x000000bc00bc7308 */ /* 0x000e680000000800 */
[----:B------:R-:W-:Y:S02]  /*11240*/  FMUL.FTZ R46, R0, R46 ;  /* 0x0000002e002e7220 */ /* 0x000fe40000410000 */
[C---:B------:R-:W-:Y:S01]  /*11250*/  FMUL.FTZ R12, R2.reuse, R152 ;  /* 0x00000098020c7220 */ /* 0x040fe20000410000 */
[C---:B------:R-:W-:Y:S03]  /*11260*/  HMMA.16816.F32 R8, R168.reuse, R14, R8 ;  /* 0x0000000ea808723c */ /* 0x040fe60000001808 */
[----:B------:R-:W-:Y:S01]  /*11270*/  MUFU.EX2 R189, R189 ;  /* 0x000000bd00bd7308 */ /* 0x000fe20000000800 */
[----:B------:R-:W-:Y:S02]  /*11280*/  FMUL.FTZ R13, R2, R153 ;  /* 0x00000099020d7220 */ /* 0x000fe40000410000 */
[C---:B------:R-:W-:Y:S02]  /*11290*/  FMUL.FTZ R47, R0.reuse, R47 ;  /* 0x0000002f002f7220 */ /* 0x040fe40000410000 */
[C---:B------:R-:W-:Y:S04]  /*112a0*/  FMUL.FTZ R14, R0.reuse, R154 ;  /* 0x0000009a000e7220 */ /* 0x040fe80000410000 */
[----:B------:R-:W-:Y:S01]  /*112b0*/  FMUL.FTZ R15, R0, R155 ;  /* 0x0000009b000f7220 */ /* 0x000fe20000410000 */
[----:B------:R-:W-:Y:S01]  /*112c0*/  MUFU.EX2 R190, R190 ;  /* 0x000000be00be7308 */ /* 0x000fe20000000800 */
[----:B------:R-:W2:Y:S01]  /*112d0*/  LDSM.16.MT88.4 R152, [R212+0x10000] ;  /* 0x01000000d498783b */ /* 0x000ea20000004200 */
[C---:B------:R-:W-:Y:S02]  /*112e0*/  FMUL.FTZ R48, R2.reuse, R48 ;  /* 0x0000003002307220 */ /* 0x040fe40000410000 */
[----:B------:R-:W-:Y:S02]  /*112f0*/  FMUL.FTZ R49, R2, R49 ;  /* 0x0000003102317220 */ /* 0x000fe40000410000 */
[C---:B------:R-:W-:Y:S03]  /*11300*/  HMMA.16816.F32 R12, R168.reuse, R20, R12 ;  /* 0x00000014a80c723c */ /* 0x040fe6000000180c */
[C---:B------:R-:W-:Y:S01]  /*11310*/  FMUL.FTZ R50, R0.reuse, R50 ;  /* 0x0000003200327220 */ /* 0x040fe20000410000 */
[----:B------:R-:W-:Y:S01]  /*11320*/  MUFU.EX2 R191, R191 ;  /* 0x000000bf00bf7308 */ /* 0x000fe20000000800 */
[----:B------:R-:W-:Y:S02]  /*11330*/  FMUL.FTZ R51, R0, R51 ;  /* 0x0000003300337220 */ /* 0x000fe40000410000 */
[C---:B------:R-:W-:Y:S01]  /*11340*/  FMUL.FTZ R20, R2.reuse, R144 ;  /* 0x0000009002147220 */ /* 0x040fe20000410000 */
[C---:B------:R-:W-:Y:S04]  /*11350*/  HMMA.16816.F32 R16, R168.reuse, R22, R16 ;  /* 0x00000016a810723c */ /* 0x040fe80000001810 */
[C---:B------:R-:W-:Y:S02]  /*11360*/  FMUL.FTZ R21, R2.reuse, R145 ;  /* 0x0000009102157220 */ /* 0x040fe40000410000 */
[----:B------:R-:W-:Y:S01]  /*11370*/  FMUL.FTZ R52, R2, R52 ;  /* 0x0000003402347220 */ /* 0x000fe20000410000 */
[----:B------:R-:W3:Y:S01]  /*11380*/  MUFU.EX2 R192, R192 ;  /* 0x000000c000c07308 */ /* 0x000ee20000000800 */
[C---:B------:R-:W-:Y:S04]  /*11390*/  FMUL.FTZ R22, R0.reuse, R146 ;  /* 0x0000009200167220 */ /* 0x040fe80000410000 */
[----:B------:R-:W-:Y:S02]  /*113a0*/  FMUL.FTZ R23, R0, R147 ;  /* 0x0000009300177220 */ /* 0x000fe40000410000 */
[----:B------:R-:W4:Y:S01]  /*113b0*/  LDSM.16.MT88.4 R144, [R216+0x12000] ;  /* 0x01200000d890783b */ /* 0x000f220000004200 */
[----:B------:R-:W-:Y:S02]  /*113c0*/  FMUL.FTZ R53, R2, R53 ;  /* 0x0000003502357220 */ /* 0x000fe40000410000 */
[C---:B------:R-:W-:Y:S01]  /*113d0*/  FMUL.FTZ R54, R0.reuse, R54 ;  /* 0x0000003600367220 */ /* 0x040fe20000410000 */
[----:B------:R-:W-:Y:S01]  /*113e0*/  MUFU.EX2 R193, R193 ;  /* 0x000000c100c17308 */ /* 0x000fe20000000800 */
[C---:B------:R-:W-:Y:S03]  /*113f0*/  HMMA.16816.F32 R20, R168.reuse, R28, R20 ;  /* 0x0000001ca814723c */ /* 0x040fe60000001814 */
[----:B------:R-:W-:Y:S02]  /*11400*/  FMUL.FTZ R55, R0, R55 ;  /* 0x0000003700377220 */ /* 0x000fe40000410000 */
[C---:B------:R-:W-:Y:S02]  /*11410*/  FMUL.FTZ R56, R2.reuse, R56 ;  /* 0x0000003802387220 */ /* 0x040fe40000410000 */
[C---:B------:R-:W-:Y:S01]  /*11420*/  FMUL.FTZ R28, R2.reuse, R136 ;  /* 0x00000088021c7220 */ /* 0x040fe20000410000 */
[C---:B------:R-:W-:Y:S01]  /*11430*/  HMMA.16816.F32 R24, R168.reuse, R30, R24 ;  /* 0x0000001ea818723c */ /* 0x040fe20000001818 */
[----:B------:R-:W5:Y:S03]  /*11440*/  MUFU.EX2 R194, R194 ;  /* 0x000000c200c27308 */ /* 0x000f660000000800 */
[C---:B------:R-:W-:Y:S02]  /*11450*/  FMUL.FTZ R29, R2.reuse, R137 ;  /* 0x00000089021d7220 */ /* 0x040fe40000410000 */
[----:B------:R-:W-:Y:S02]  /*11460*/  FMUL.FTZ R57, R2, R57 ;  /* 0x0000003902397220 */ /* 0x000fe40000410000 */
[C---:B------:R-:W-:Y:S03]  /*11470*/  FMUL.FTZ R30, R0.reuse, R138 ;  /* 0x0000008a001e7220 */ /* 0x040fe60000410000 */
[----:B------:R-:W-:Y:S01]  /*11480*/  MUFU.EX2 R252, R252 ;  /* 0x000000fc00fc7308 */ /* 0x000fe20000000800 */
[C---:B------:R-:W-:Y:S02]  /*11490*/  FMUL.FTZ R31, R0.reuse, R139 ;  /* 0x0000008b001f7220 */ /* 0x040fe40000410000 */
[----:B------:R-:W1:Y:S01]  /*114a0*/  LDSM.16.MT88.4 R136, [R214+0x12000] ;  /* 0x01200000d688783b */ /* 0x000e620000004200 */
        /* <DEDUP_REMOVED lines=12> */
[C---:B----4-:R-:W-:Y:S04]  /*11570*/  HMMA.16816.F32 R36, R168.reuse, R144, R36 ;  /* 0x00000090a824723c */ /* 0x050fe80000001824 */
        /* <DEDUP_REMOVED lines=9> */
[C---:B-1----:R-:W-:Y:S03]  /*11610*/  HMMA.16816.F32 R44, R168.reuse, R136, R44 ;  /* 0x00000088a82c723c */ /* 0x042fe6000000182c */
        /* <DEDUP_REMOVED lines=10> */
[----:B------:R-:W-:Y:S01]  /*116c0*/  MUFU.EX2 R182, R182 ;  /* 0x000000b600b67308 */ /* 0x000fe20000000800 */
[C---:B------:R-:W-:Y:S02]  /*116d0*/  FMUL.FTZ R76, R2.reuse, R76 ;  /* 0x0000004c024c7220 */ /* 0x040fe40000410000 */
[C---:B------:R-:W-:Y:S01]  /*116e0*/  HMMA.16816.F32 R56, R168.reuse, R134, R56 ;  /* 0x00000086a838723c */ /* 0x040fe20000001838 */
[----:B------:R-:W2:Y:S03]  /*116f0*/  LDSM.16.MT88.4 R132, [R214+0x14000] ;  /* 0x01400000d684783b */ /* 0x000ea60000004200 */
[----:B------:R-:W-:Y:S02]  /*11700*/  FMUL.FTZ R77, R2, R77 ;  /* 0x0000004d024d7220 */ /* 0x000fe40000410000 */
[C---:B------:R-:W-:Y:S01]  /*11710*/  FMUL.FTZ R78, R0.reuse, R78 ;  /* 0x0000004e004e7220 */ /* 0x040fe20000410000 */
[----:B------:R-:W-:Y:S01]  /*11720*/  MUFU.EX2 R183, R183 ;  /* 0x000000b700b77308 */ /* 0x000fe20000000800 */
        /* <DEDUP_REMOVED lines=82> */
[----:B------:R-:W-:Y:S02]  /*11c50*/  MUFU.EX2 R168, R175 ;  /* 0x000000af00a87308 */ /* 0x000fe40000000800 */
[----:B------:R-:W-:Y:S01]  /*11c60*/  MOV R2, R164 ;  /* 0x000000a400027202 */ /* 0x000fe20000000f00 */
[----:B------:R-:W-:Y:S02]  /*11c70*/  FFMA.FTZ R178, R0, R245, R178 ;  /* 0x000000f500b27223 */ /* 0x000fe400000100b2 */
[----:B------:R-:W-:Y:S01]  /*11c80*/  FADD.FTZ R181, R166, R181 ;  /* 0x000000b5a6b57221 */ /* 0x000fe20000010000 */
[----:B------:R-:W-:Y:S01]  /*11c90*/  F2FP.PACK_AB R134, R190, R189 ;  /* 0x000000bdbe86723e */ /* 0x000fe200000000ff */
[----:B------:R-:W-:Y:S01]  /*11ca0*/  FADD.FTZ R177, R177, R178 ;  /* 0x000000b2b1b17221 */ /* 0x000fe20000010000 */
[----:B-----5:R-:W-:Y:S02]  /*11cb0*/  F2FP.PACK_AB R135, R194, R193 ;  /* 0x000000c1c287723e */ /* 0x020fe400000000ff */
[----:B------:R2:W-:Y:S01]  /*11cc0*/  MUFU.EX2 R169, R173 ;  /* 0x000000ad00a97308 */ /* 0x0005e20000000800 */
[----:B------:R-:W-:Y:S02]  /*11cd0*/  FADD.FTZ R180, R180, R181 ;  /* 0x000000b5b4b47221 */ /* 0x000fe40000010000 */
[----:B------:R-:W-:Y:S02]  /*11ce0*/  FADD.FTZ R0, R176, R177 ;  /* 0x000000b1b0007221 */ /* 0x000fe40000010000 */
[C---:B----4-:R-:W-:Y:S05]  /*11cf0*/  HMMA.16816.F32 R4, R132.reuse, R140, R4 ;  /* 0x0000008c8404723c */ /* 0x050fea0000001804 */
[----:B------:R-:W-:Y:S02]  /*11d00*/  FADD.FTZ R180, R179, R180 ;  /* 0x000000b4b3b47221 */ /* 0x000fe40000010000 */
[----:B------:R-:W-:Y:S01]  /*11d10*/  FADD.FTZ R0, R167, R0 ;  /* 0x00000000a7007221 */ /* 0x000fe20000010000 */
[C---:B------:R-:W-:Y:S01]  /*11d20*/  HMMA.16816.F32 R8, R132.reuse, R142, R8 ;  /* 0x0000008e8408723c */ /* 0x040fe20000001808 */
[----:B------:R-:W3:Y:S03]  /*11d30*/  LDSM.16.MT88.4 R140, [R214+0x12800] ;  /* 0x01280000d68c783b */ /* 0x000ee60000004200 */
[----:B------:R-:W-:Y:S02]  /*11d40*/  FADD.FTZ R187, R187, R180 ;  /* 0x000000b4bbbb7221 */ /* 0x000fe40000010000 */
[----:B------:R-:W-:Y:S02]  /*11d50*/  FADD.FTZ R191, R191, R0 ;  /* 0x00000000bfbf7221 */ /* 0x000fe40000010000 */
[C---:B-1----:R-:W-:Y:S04]  /*11d60*/  HMMA.16816.F32 R12, R132.reuse, R136, R12 ;  /* 0x00000088840c723c */ /* 0x042fe8000000180c */
[----:B------:R-:W-:Y:S02]  /*11d70*/  FADD.FTZ R188, R188, R187 ;  /* 0x000000bbbcbc7221 */ /* 0x000fe40000010000 */
[----:B------:R-:W-:Y:S02]  /*11d80*/  FADD.FTZ R192, R192, R191 ;  /* 0x000000bfc0c07221 */ /* 0x000fe40000010000 */
[C---:B------:R-:W-:Y:S01]  /*11d90*/  HMMA.16816.F32 R16, R132.reuse, R138, R16 ;  /* 0x0000008a8410723c */ /* 0x040fe20000001810 */
[----:B------:R-:W1:Y:S03]  /*11da0*/  LDSM.16.MT88.4 R136, [R213+0x12800] ;  /* 0x01280000d588783b */ /* 0x000e660000004200 */
        /* <DEDUP_REMOVED lines=24> */
[--C-:B------:R-:W-:Y:S01]  /*11f30*/  FFMA.FTZ R153, R161, c[0x0][0x23c], -R185.reuse ;  /* 0x00008f00a1997a23 */ /* 0x100fe200000108b9 */
[C---:B------:R-:W-:Y:S03]  /*11f40*/  HMMA.16816.F32 R80, R132.reuse, R154, R80 ;  /* 0x0000009a8450723c */ /* 0x040fe60000001850 */
[----:B------:R-:W-:Y:S01]  /*11f50*/  MUFU.EX2 R161, R153 ;  /* 0x0000009900a17308 */ /* 0x000fe20000000800 */
[--C-:B------:R-:W-:Y:S03]  /*11f60*/  FFMA.FTZ R152, R163, c[0x0][0x23c], -R185.reuse ;  /* 0x00008f00a3987a23 */ /* 0x100fe600000108b9 */
[--C-:B------:R-:W-:Y:S01]  /*11f70*/  FFMA.FTZ R155, R160, c[0x0][0x23c], -R185.reuse ;  /* 0x00008f00a09b7a23 */ /* 0x100fe200000108b9 */
[C---:B---3--:R-:W-:Y:S04]  /*11f80*/  HMMA.16816.F32 R84, R132.reuse, R140, R84 ;  /* 0x0000008c8454723c */ /* 0x048fe80000001854 */
[--C-:B------:R-:W-:Y:S01]  /*11f90*/  FFMA.FTZ R154, R162, c[0x0][0x23c], -R185.reuse ;  /* 0x00008f00a29a7a23 */ /* 0x100fe200000108b9 */
[----:B------:R-:W-:Y:S01]  /*11fa0*/  MUFU.EX2 R160, R155 ;  /* 0x0000009b00a07308 */ /* 0x000fe20000000800 */
[----:B------:R-:W-:Y:S02]  /*11fb0*/  FFMA.FTZ R185, R174, c[0x0][0x23c], -R185 ;  /* 0x00008f00aeb97a23 */ /* 0x000fe400000108b9 */
[C---:B------:R-:W-:Y:S01]  /*11fc0*/  HMMA.16816.F32 R88, R132.reuse, R142, R88 ;  /* 0x0000008e8458723c */ /* 0x040fe20000001858 */
[----:B------:R-:W2:Y:S06]  /*11fd0*/  LDSM.16.MT88.4 R140, [R213+0x16800] ;  /* 0x01680000d58c783b */ /* 0x000eac0000004200 */
[----:B------:R-:W-:Y:S01]  /*11fe0*/  MUFU.EX2 R162, R154 ;  /* 0x0000009a00a27308 */ /* 0x000fe20000000800 */
[C---:B-1----:R-:W-:Y:S01]  /*11ff0*/  HMMA.16816.F32 R92, R132.reuse, R136, R92 ;  /* 0x00000088845c723c */ /* 0x042fe2000000185c */
[----:B------:R-:W-:Y:S07]  /*12000*/  LDSM.16.MT88.4 R172, [R212+0x11800] ;  /* 0x01180000d4ac783b */ /* 0x000fee0000004200 */
[C---:B------:R-:W-:Y:S01]  /*12010*/  HMMA.16816.F32 R96, R132.reuse, R138, R96 ;  /* 0x0000008a8460723c */ /* 0x040fe20000001860 */
[----:B------:R-:W1:Y:S01]  /*12020*/  LDSM.16.MT88.4 R136, [R212+0x16800] ;  /* 0x01680000d488783b */ /* 0x000e620000004200 */
[----:B------:R3:W-:Y:S06]  /*12030*/  MUFU.EX2 R163, R152 ;  /* 0x0000009800a37308 */ /* 0x0007ec0000000800 */
[C---:B----4-:R-:W-:Y:S04]  /*12040*/  HMMA.16816.F32 R100, R132.reuse, R144, R100 ;  /* 0x000000908464723c */ /* 0x050fe80000001864 */
[----:B------:R-:W4:Y:S04]  /*12050*/  MUFU.EX2 R185, R185 ;  /* 0x000000b900b97308 */ /* 0x000f280000000800 */
[C---:B------:R-:W-:Y:S01]  /*12060*/  HMMA.16816.F32 R104, R132.reuse, R146, R104 ;  /* 0x000000928468723c */ /* 0x040fe20000001868 */
[----:B------:R-:W1:Y:S07]  /*12070*/  LDSM.16.MT88.4 R144, [R216+0x11000] ;  /* 0x01100000d890783b */ /* 0x000e6e0000004200 */
[C---:B-----5:R-:W-:Y:S01]  /*12080*/  HMMA.16816.F32 R108, R132.reuse, R148, R108 ;  /* 0x00000094846c723c */ /* 0x060fe2000000186c */
[----:B---3--:R-:W-:Y:S07]  /*12090*/  LDSM.16.MT88.4 R152, [R213+0x11000] ;  /* 0x01100000d598783b */ /* 0x008fee0000004200 */
[C---:B------:R-:W-:Y:S01]  /*120a0*/  HMMA.16816.F32 R112, R132.reuse, R150, R112 ;  /* 0x000000968470723c */ /* 0x040fe20000001870 */
[----:B------:R-:W3:Y:S03]  /*120b0*/  LDSM.16.MT88.4 R148, [R214+0x11000] ;  /* 0x01100000d694783b */ /* 0x000ee60000004200 */
[----:B----4-:R-:W-:Y:S04]  /*120c0*/  F2FP.PACK_AB R170, R185, R182 ;  /* 0x000000b6b9aa723e */ /* 0x010fe800000000ff */
[C---:B--2---:R-:W-:Y:S08]  /*120d0*/  HMMA.16816.F32 R116, R132.reuse, R140, R116 ;  /* 0x0000008c8474723c */ /* 0x044ff00000001874 */
[C---:B------:R-:W-:Y:S01]  /*120e0*/  HMMA.16816.F32 R120, R132.reuse, R142, R120 ;  /* 0x0000008e8478723c */ /* 0x040fe20000001878 */
[----:B------:R-:W2:Y:S07]  /*120f0*/  LDSM.16.MT88.4 R140, [R212+0x11000] ;  /* 0x01100000d48c783b */ /* 0x000eae0000004200 */
[C---:B-1----:R-:W-:Y:S08]  /*12100*/  HMMA.16816.F32 R124, R132.reuse, R136, R124 ;  /* 0x00000088847c723c */ /* 0x042ff0000000187c */
[----:B------:R-:W-:Y:S01]  /*12110*/  HMMA.16816.F32 R128, R132, R138, R128 ;  /* 0x0000008a8480723c */ /* 0x000fe20000001880 */
[----:B------:R-:W1:Y:S06]  /*12120*/  LDSM.16.MT88.4 R136, [R216+0x13000] ;  /* 0x01300000d888783b */ /* 0x000e6c0000004200 */
[----:B------:R-:W-:Y:S02]  /*12130*/  F2FP.PACK_AB R132, R161, R160 ;  /* 0x000000a0a184723e */ /* 0x000fe400000000ff */
[----:B------:R-:W-:Y:S03]  /*12140*/  F2FP.PACK_AB R134, R163, R162 ;  /* 0x000000a2a386723e */ /* 0x000fe600000000ff */
[----:B------:R-:W-:Y:S02]  /*12150*/  F2FP.PACK_AB R133, R248, R252 ;  /* 0x000000fcf885723e */ /* 0x000fe400000000ff */
[----:B------:R-:W-:Y:S07]  /*12160*/  F2FP.PACK_AB R135, R195, R244 ;  /* 0x000000f4c387723e */ /* 0x000fee00000000ff */
[C---:B------:R-:W-:Y:S08]  /*12170*/  HMMA.16816.F32 R4, R132.reuse, R144, R4 ;  /* 0x000000908404723c */ /* 0x040ff00000001804 */
        /* <DEDUP_REMOVED lines=23> */
[C---:B------:R-:W-:Y:S08]  /*122f0*/  HMMA.16816.F32 R68, R132.reuse, R152, R68 ;  /* 0x000000988444723c */ /* 0x040ff00000001844 */
[C---:B------:R-:W-:Y:S08]  /*12300*/  HMMA.16816.F32 R72, R132.reuse, R154, R72 ;  /* 0x0000009a8448723c */ /* 0x040ff00000001848 */
        /* <DEDUP_REMOVED lines=15> */
[C---:B----4-:R-:W-:Y:S07]  /*12400*/  HMMA.16816.F32 R116, R132.reuse, R144, R116 ;  /* 0x000000908474723c */ /* 0x050fee0000001874 */
[----:B------:R-:W-:Y:S01]  /*12410*/  MOV R144, R169 ;  /* 0x000000a900907202 */ /* 0x000fe20000000f00 */
[C---:B------:R-:W-:Y:S04]  /*12420*/  HMMA.16816.F32 R120, R132.reuse, R146, R120 ;  /* 0x000000928478723c */ /* 0x040fe80000001878 */
[----:B------:R-:W-:Y:S02]  /*12430*/  MOV R145, R168 ;  /* 0x000000a800917202 */ /* 0x000fe40000000f00 */
[----:B------:R-:W-:Y:S02]  /*12440*/  F2FP.PACK_AB R168, R184, R186 ;  /* 0x000000bab8a8723e */ /* 0x000fe400000000ff */
[C---:B---3--:R-:W-:Y:S04]  /*12450*/  HMMA.16816.F32 R124, R132.reuse, R148, R124 ;  /* 0x00000094847c723c */ /* 0x048fe8000000187c */
[----:B------:R-:W-:Y:S02]  /*12460*/  F2FP.PACK_AB R169, R145, R183 ;  /* 0x000000b791a9723e */ /* 0x000fe400000000ff */
[----:B------:R-:W-:Y:S02]  /*12470*/  F2FP.PACK_AB R171, R165, R144 ;  /* 0x00000090a5ab723e */ /* 0x000fe400000000ff */
[----:B------:R-:W-:Y:S07]  /*12480*/  HMMA.16816.F32 R128, R132, R150, R128 ;  /* 0x000000968480723c */ /* 0x000fee0000001880 */
[----:B------:R-:W-:Y:S01]  /*12490*/  IMAD.MOV.U32 R132, RZ, RZ, R163 ;  /* 0x000000ffff847224 */ /* 0x000fe200078e00a3 */
[----:B------:R-:W-:Y:S04]  /*124a0*/  MOV R133, R162 ;  /* 0x000000a200857202 */ /* 0x000fe80000000f00 */
[----:B------:R-:W-:Y:S02]  /*124b0*/  MOV R134, R161 ;  /* 0x000000a100867202 */ /* 0x000fe40000000f00 */
[----:B------:R-:W-:Y:S02]  /*124c0*/  MOV R135, R160 ;  /* 0x000000a000877202 */ /* 0x000fe40000000f00 */
[C---:B------:R-:W-:Y:S01]  /*124d0*/  HMMA.16816.F32 R160, R168.reuse, R156, R4 ;  /* 0x0000009ca8a0723c */ /* 0x040fe20000001804 */
[----:B------:R-:W3:Y:S07]  /*124e0*/  LDSM.16.MT88.4 R4, [R216+0x13800] ;  /* 0x01380000d804783b */ /* 0x000eee0000004200 */
[C---:B------:R-:W-:Y:S01]  /*124f0*/  HMMA.16816.F32 R156, R168.reuse, R158, R8 ;  /* 0x0000009ea89c723c */ /* 0x040fe20000001808 */
[----:B------:R-:W4:Y:S07]  /*12500*/  LDSM.16.MT88.4 R8, [R214+0x13800] ;  /* 0x01380000d608783b */ /* 0x000f2e0000004200 */
[C---:B--2---:R-:W-:Y:S01]  /*12510*/  HMMA.16816.F32 R152, R168.reuse, R140, R12 ;  /* 0x0000008ca898723c */ /* 0x044fe2000000180c */
[----:B------:R-:W2:Y:S06]  /*12520*/  LDSM.16.MT88.4 R12, [R213+0x13800] ;  /* 0x01380000d50c783b */ /* 0x000eac0000004200 */
[----:B------:R-:W-:Y:S01]  /*12530*/  IMAD.MOV.U32 R140, RZ, RZ, R144 ;  /* 0x000000ffff8c7224 */ /* 0x000fe200078e0090 */
[C---:B------:R-:W-:Y:S01]  /*12540*/  HMMA.16816.F32 R148, R168.reuse, R142, R16 ;  /* 0x0000008ea894723c */ /* 0x040fe20000001810 */
[----:B------:R-:W5:Y:S03]  /*12550*/  LDSM.16.MT88.4 R16, [R212+0x13800] ;  /* 0x01380000d410783b */ /* 0x000f660000004200 */
[----:B------:R-:W-:Y:S04]  /*12560*/  MOV R141, R145 ;  /* 0x00000091008d7202 */ /* 0x000fe80000000f00 */
[C---:B-1----:R-:W-:Y:S07]  /*12570*/  HMMA.16816.F32 R144, R168.reuse, R136, R20 ;  /* 0x00000088a890723c */ /* 0x042fee0000001814 */
[----:B------:R-:W-:Y:S02]  /*12580*/  MOV R22, R140 ;  /* 0x0000008c00167202 */ /* 0x000fe40000000f00 */
[----:B------:R-:W-:Y:S02]  /*12590*/  MOV R23, R141 ;  /* 0x0000008d00177202 */ /* 0x000fe40000000f00 */
[C---:B------:R-:W-:Y:S01]  /*125a0*/  HMMA.16816.F32 R140, R168.reuse, R138, R24 ;  /* 0x0000008aa88c723c */ /* 0x040fe20000001818 */
[----:B------:R-:W-:Y:S07]  /*125b0*/  LDSM.16.MT88.4 R24, [R216+0x17800] ;  /* 0x01780000d818783b */ /* 0x000fee0000004200 */
[C---:B------:R-:W-:Y:S07]  /*125c0*/  HMMA.16816.F32 R136, R168.reuse, R172, R28 ;  /* 0x000000aca888723c */ /* 0x040fee000000181c */
[----:B------:R-:W-:Y:S01]  /*125d0*/  MOV R29, R132 ;  /* 0x00000084001d7202 */ /* 0x000fe20000000f00 */
[----:B------:R-:W-:Y:S01]  /*125e0*/  IMAD.MOV.U32 R173, RZ, RZ, R134 ;  /* 0x000000ffffad7224 */ /* 0x000fe200078e0086 */
[----:B------:R-:W-:Y:S03]  /*125f0*/  MOV R28, R133 ;  /* 0x00000085001c7202 */ /* 0x000fe60000000f00 */
[----:B------:R-:W-:Y:S01]  /*12600*/  MOV R172, R135 ;  /* 0x0000008700ac7202 */ /* 0x000fe20000000f00 */
[----:B------:R-:W-:Y:S01]  /*12610*/  IMAD.MOV.U32 R31, RZ, RZ, R22 ;  /* 0x000000ffff1f7224 */ /* 0x000fe200078e0016 */
[C---:B------:R-:W-:Y:S03]  /*12620*/  HMMA.16816.F32 R132, R168.reuse, R174, R32 ;  /* 0x000000aea884723c */ /* 0x040fe60000001820 */
[----:B------:R-:W-:Y:S01]  /*12630*/  MOV R30, R23 ;  /* 0x00000017001e7202 */ /* 0x000fe20000000f00 */
[----:B------:R-:W-:Y:S01]  /*12640*/  FADD.FTZ R0, R172, R0 ;  /* 0x00000000ac007221 */ /* 0x000fe20000010000 */
[----:B------:R-:W1:Y:S03]  /*12650*/  LDSM.16.MT88.4 R20, [R216+0x15800] ;  /* 0x01580000d814783b */ /* 0x000e660000004200 */
[C---:B---3--:R-:W-:Y:S04]  /*12660*/  HMMA.16816.F32 R36, R168.reuse, R4, R36 ;  /* 0x00000004a824723c */ /* 0x048fe80000001824 */
[----:B------:R-:W-:Y:S04]  /*12670*/  FADD.FTZ R0, R173, R0 ;  /* 0x00000000ad007221 */ /* 0x000fe80000010000 */
[C---:B------:R-:W-:Y:S01]  /*12680*/  HMMA.16816.F32 R40, R168.reuse, R6, R40 ;  /* 0x00000006a828723c */ /* 0x040fe20000001828 */
[----:B------:R-:W3:Y:S03]  /*12690*/  LDSM.16.MT88.4 R4, [R214+0x15800] ;  /* 0x01580000d604783b */ /* 0x000ee60000004200 */
[----:B------:R-:W-:Y:S04]  /*126a0*/  FADD.FTZ R0, R28, R0 ;  /* 0x000000001c007221 */ /* 0x000fe80000010000 */
        /* <DEDUP_REMOVED lines=15> */
[C---:B----4-:R-:W-:Y:S07]  /*127a0*/  HMMA.16816.F32 R84, R168.reuse, R8, R84 ;  /* 0x00000008a854723c */ /* 0x050fee0000001854 */
[----:B------:R-:W-:Y:S01]  /*127b0*/  FADD.FTZ R9, R193, R192 ;  /* 0x000000c0c1097221 */ /* 0x000fe20000010000 */
[C---:B------:R-:W-:Y:S04]  /*127c0*/  HMMA.16816.F32 R88, R168.reuse, R10, R88 ;  /* 0x0000000aa858723c */ /* 0x040fe80000001858 */
[----:B------:R-:W-:Y:S04]  /*127d0*/  FADD.FTZ R9, R194, R9 ;  /* 0x00000009c2097221 */ /* 0x000fe80000010000 */
[C---:B--2---:R-:W-:Y:S04]  /*127e0*/  HMMA.16816.F32 R92, R168.reuse, R12, R92 ;  /* 0x0000000ca85c723c */ /* 0x044fe8000000185c */
[----:B------:R-:W-:Y:S04]  /*127f0*/  FADD.FTZ R9, R252, R9 ;  /* 0x00000009fc097221 */ /* 0x000fe80000010000 */
[C---:B------:R-:W-:Y:S04]  /*12800*/  HMMA.16816.F32 R96, R168.reuse, R14, R96 ;  /* 0x0000000ea860723c */ /* 0x040fe80000001860 */
[----:B------:R-:W-:Y:S04]  /*12810*/  FADD.FTZ R9, R248, R9 ;  /* 0x00000009f8097221 */ /* 0x000fe80000010000 */
[C---:B------:R-:W-:Y:S04]  /*12820*/  HMMA.16816.F32 R100, R168.reuse, R24, R100 ;  /* 0x00000018a864723c */ /* 0x040fe80000001864 */
[----:B------:R-:W-:Y:S04]  /*12830*/  FADD.FTZ R244, R244, R9 ;  /* 0x00000009f4f47221 */ /* 0x000fe80000010000 */
[C---:B------:R-:W-:Y:S08]  /*12840*/  HMMA.16816.F32 R104, R168.reuse, R26, R104 ;  /* 0x0000001aa868723c */ /* 0x040ff00000001868 */
[C---:B-----5:R-:W-:Y:S08]  /*12850*/  HMMA.16816.F32 R108, R168.reuse, R16, R108 ;  /* 0x00000010a86c723c */ /* 0x060ff0000000186c */
[C---:B------:R-:W-:Y:S08]  /*12860*/  HMMA.16816.F32 R112, R168.reuse, R18, R112 ;  /* 0x00000012a870723c */ /* 0x040ff00000001870 */
[C---:B-1----:R-:W-:Y:S08]  /*12870*/  HMMA.16816.F32 R116, R168.reuse, R20, R116 ;  /* 0x00000014a874723c */ /* 0x042ff00000001874 */
[C---:B------:R-:W-:Y:S08]  /*12880*/  HMMA.16816.F32 R120, R168.reuse, R22, R120 ;  /* 0x00000016a878723c */ /* 0x040ff00000001878 */
[C---:B---3--:R-:W-:Y:S07]  /*12890*/  HMMA.16816.F32 R124, R168.reuse, R4, R124 ;  /* 0x00000004a87c723c */ /* 0x048fee000000187c */
[----:B------:R-:W-:Y:S01]  /*128a0*/  FADD.FTZ R5, R29, R0 ;  /* 0x000000001d057221 */ /* 0x000fe20000010000 */
[----:B------:R-:W-:Y:S04]  /*128b0*/  HMMA.16816.F32 R128, R168, R6, R128 ;  /* 0x00000006a880723c */ /* 0x000fe80000001880 */
[----:B------:R-:W-:Y:S02]  /*128c0*/  FADD.FTZ R0, R195, R244 ;  /* 0x000000f4c3007221 */ /* 0x000fe40000010000 */
[----:B------:R-:W-:Y:S02]  /*128d0*/  FADD.FTZ R5, R186, R5 ;  /* 0x00000005ba057221 */ /* 0x000fe40000010000 */
[----:B------:R-:W-:Y:S04]  /*128e0*/  FADD.FTZ R0, R183, R0 ;  /* 0x00000000b7007221 */ /* 0x000fe80000010000 */
[----:B------:R-:W-:Y:S02]  /*128f0*/  FADD.FTZ R5, R184, R5 ;  /* 0x00000005b8057221 */ /* 0x000fe40000010000 */
[----:B------:R-:W-:Y:S02]  /*12900*/  FADD.FTZ R0, R30, R0 ;  /* 0x000000001e007221 */ /* 0x000fe40000010000 */
[----:B------:R-:W-:Y:S02]  /*12910*/  FADD.FTZ R182, R182, R5 ;  /* 0x00000005b6b67221 */ /* 0x000fe40000010000 */
[----:B------:R-:W-:Y:S02]  /*12920*/  FADD.FTZ R0, R31, R0 ;  /* 0x000000001f007221 */ /* 0x000fe40000010000 */
[----:B------:R-:W-:Y:S02]  /*12930*/  FADD.FTZ R249, R185, R182 ;  /* 0x000000b6b9f97221 */ /* 0x000fe40000010000 */
[----:B------:R-:W-:Y:S01]  /*12940*/  FADD.FTZ R245, R165, R0 ;  /* 0x00000000a5f57221 */ /* 0x000fe20000010000 */
[----:B------:R-:W-:Y:S01]  /*12950*/  MOV R0, R3 ;  /* 0x0000000300007202 */ /* 0x000fe20000000f00 */
[----:B------:R-:W-:-:S05]  /*12960*/  @P0 BRA `(.L_x_1287) ;  /* 0xffffb39000000947 */ /* 0x000fca000383ffff */
.L_x_1286:
        /* <DEDUP_REMOVED lines=406> */
.L_x_1291:
[----:B---34-:R-:W-:Y:S05]  /*142d0*/  BSYNC B0 ;  /* 0x0000000000007941 */ /* 0x018fea0003800000 */
.L_x_1290:
        /* <DEDUP_REMOVED lines=36> */
.L_x_1293:
[----:B------:R-:W-:Y:S05]  /*14520*/  BSYNC B0 ;  /* 0x0000000000007941 */ /* 0x000fea0003800000 */
.L_x_1292:
        /* <DEDUP_REMOVED lines=22> */
.L_x_1295:
[----:B------:R-:W-:Y:S05]  /*14690*/  BSYNC B0 ;  /* 0x0000000000007941 */ /* 0x000fea0003800000 */
.L_x_1294:
        /* <DEDUP_REMOVED lines=22> */
.L_x_1297:
[----:B------:R-:W-:Y:S05]  /*14800*/  BSYNC B0 ;  /* 0x0000000000007941 */ /* 0x000fea0003800000 */
.L_x_1296:
        /* <DEDUP_REMOVED lines=23> */
.L_x_1298:
        /* <DEDUP_REMOVED lines=16> */
.L_x_2049:


//--------------------- .text._ZN5flash16flash_fwd_kernelI23Flash_fwd_kernel_traitsILi256ELi128ELi64ELi8ELb0ELb0EN7cutlass6half_tE19Flash_kernel_traitsILi256ELi128ELi64ELi8ES3_EELb1ELb0ELb0ELb0ELb0ELb0ELb0ELb0EEEvNS_16Flash_fwd_paramsE --------------------------
	.section	.text._ZN5flash16flash_fwd_kernelI23Flash_fwd_kernel_traitsILi256ELi128ELi64ELi8ELb0ELb0EN7cutlass6half_tE19Flash_kernel_traitsILi256ELi128ELi64ELi8ES3_EELb1ELb0ELb0ELb0ELb0ELb0ELb0ELb0EEEvNS_16Flash_fwd_paramsE,"ax",@progbits
	.sectioninfo	@"SHI_REGISTERS=255"
	.align	128
        .global         _ZN5flash16flash_fwd_kernelI23Flash_fwd_kernel_traitsILi256ELi128ELi64ELi8ELb0ELb0EN7cutlass6half_tE19Flash_kernel_traitsILi256ELi128ELi64ELi8ES3_EELb1ELb0ELb0ELb0ELb0ELb0ELb0ELb0EEEvNS_16Flash_fwd_paramsE
        .type           _ZN5flash16flash_fwd_kernelI23Flash_fwd_kernel_traitsILi256ELi128ELi64ELi8ELb0ELb0EN7cutlass6half_tE19Flash_kernel_traitsILi256ELi128ELi64ELi8ES3_EELb1ELb0ELb0ELb0ELb0ELb0ELb0ELb0EEEvNS_16Flash_fwd_paramsE,@function
        .size           _ZN5flash16flash_fwd_kernelI23Flash_fwd_kernel_traitsILi256ELi128ELi64ELi8ELb0ELb0EN7cutlass6half_tE19Flash_kernel_traitsILi256ELi128ELi64ELi8ES3_EELb1ELb0ELb0ELb0ELb0ELb0ELb0ELb0EEEvNS_16Flash_fwd_paramsE,(.L_x_2050 - _ZN5flash16flash_fwd_kernelI23Flash_fwd_kernel_traitsILi256ELi128ELi64ELi8ELb0ELb0EN7cutlass6half_tE19Flash_kernel_traitsILi256ELi128ELi64ELi8ES3_EELb1ELb0ELb0ELb0ELb0ELb0ELb0ELb0EEEvNS_16Flash_fwd_paramsE)
        .other          _ZN5flash16flash_fwd_kernelI23Flash_fwd_kernel_traitsILi256ELi128ELi64ELi8ELb0ELb0EN7cutlass6half_tE19Flash_kernel_traitsILi256ELi128ELi64ELi8ES3_EELb1ELb0ELb0ELb0ELb0ELb0ELb0ELb0EEEvNS_16Flash_fwd_paramsE,@"STO_CUDA_ENTRY STV_DEFAULT"
_ZN5flash16flash_fwd_kernelI23Flash_fwd_kernel_traitsILi256ELi128ELi64ELi8ELb0ELb0EN7cutlass6half_tE19Flash_kernel_traitsILi256ELi128ELi64ELi8ES3_EELb1ELb0ELb0ELb0ELb0ELb0ELb0ELb0EEEvNS_16Flash_fwd_paramsE:
.text._ZN5flash16flash_fwd_kernelI23Flash_fwd_kernel_traitsILi256ELi128ELi64ELi8ELb0ELb0EN7cutlass6half_tE19Flash_kernel_traitsILi256ELi128ELi64ELi8ES3_EELb1ELb0ELb0ELb0ELb0ELb0ELb0ELb0EEEvNS_16Flash_fwd_paramsE:
        /* <DEDUP_REMOVED lines=94> */
.L_x_1299:
[----:B------:R-:W-:Y:S02]  /*05e0*/  ULDC UR6, c[0x0][0x218] ;  /* 0x0000860000067ab9 */ /* 0x000fe40000000800 */
.L_x_1300:
        /* <DEDUP_REMOVED lines=42> */
[----:B------:R-:W-:Y:S02]  /*0890*/  @UP0 UIMAD UR30, UR30, UR5, UR33 ;  /* 0x000000051e1e02a4 */ /* 0x000fe4000f8e0221 */
[----:B------:R-:W-:-:S02]  /*08a0*/  @!UP1 UIADD3 UR10, UR17, UR7, URZ ;  /* 0x00000007110a9290 */ /* 0x000fc4000fffe03f */
[----:B------:R-:W-:Y:S01]  /*08b0*/  @!UP1 UMOV UR6, UR16 ;  /* 0x0000001000069c82 */ /* 0x000fe20008000000 */
        /* <DEDUP_REMOVED lines=10> */
[----:B------:R-:W-:Y:S02]  /*0960*/  UMOV UR14, UR16 ;  /* 0x00000010000e7c82 */ /* 0x000fe40008000000 */
[----:B------:R-:W-:Y:S02]  /*0970*/  UIMAD UR5, UR11, UR5, UR7 ;  /* 0x000000050b0572a4 */ /* 0x000fe4000f8e0207 */
[----:B------:R-:W-:-:S04]  /*0980*/  UIMAD.WIDE.U32 UR32, UR11, UR4, UR14 ;  /* 0x000000040b2072a5 */ /* 0x000fc8000f8e000e */
[----:B------:R-:W-:Y:S02]  /*0990*/  UIADD3 UR30, UR33, UR5, URZ ;  /* 0x00000005211e7290 */ /* 0x000fe4000fffe03f */
.L_x_1302:
[----:B------:R-:W-:Y:S01]  /*09a0*/  IABS R0, c[0x0][0x1c8] ;  /* 0x0000720000007a13 */ /* 0x000fe20000000000 */
[----:B------:R-:W1:Y:S01]  /*09b0*/  S2R R2, SR_CTAID.Z ;  /* 0x0000000000027919 */ /* 0x000e620000002700 */
[----:B------:R-:W-:Y:S02]  /*09c0*/  UMOV UR14, URZ ;  /* 0x0000003f000e7c82 */ /* 0x000fe40008000000 */
[----:B------:R-:W2:Y:S01]  /*09d0*/  R2UR UR5, R0 ;  /* 0x00000000000573c2 */ /* 0x000ea200000e0000 */
[----:B------:R-:W-:Y:S02]  /*09e0*/  @UP0 UIADD3 UR31, UR12, UR13, URZ ;  /* 0x0000000d0c1f0290 */ /* 0x000fe4000fffe03f */
        /* <DEDUP_REMOVED lines=44> */
.L_x_1303:
[CC--:B------:R-:W-:Y:S01]  /*0cb0*/  LEA.HI R4, R10.reuse, R98.reuse, RZ, 0x4 ;  /* 0x000000620a047211 */ /* 0x0c0fe200078f20ff */
[----:B------:R-:W1:Y:S01]  /*0cc0*/  S2R R18, SR_CTAID.Z ;  /* 0x0000000000127919 */ /* 0x000e620000002700 */
[-C--:B------:R-:W-:Y:S01]  /*0cd0*/  LEA.HI R0, R10, R98.reuse, RZ, 0x3 ;  /* 0x000000620a007211 */ /* 0x080fe200078f18ff */
[----:B------:R-:W-:Y:S01]  /*0ce0*/  ULDC.64 UR4, c[0x0][0x1b8] ;  /* 0x00006e0000047ab9 */ /* 0x000fe20000000a00 */
[----:B------:R-:W-:Y:S01]  /*0cf0*/  SHF.R.S32.HI R5, RZ, 0x4, R4 ;  /* 0x00000004ff057819 */ /* 0x000fe20000011404 */
[----:B------:R-:W-:Y:S01]  /*0d00*/  UIMAD UR4, UR14, UR4, URZ ;  /* 0x000000040e0472a4 */ /* 0x000fe2000f8e023f */
[----:B------:R-:W-:Y:S01]  /*0d10*/  LOP3.LUT R2, R0, 0xfffffff8, RZ, 0xc0, !PT ;  /* 0xfffffff800027812 */ /* 0x000fe200078ec0ff */
[----:B------:R-:W-:Y:S01]  /*0d20*/  UIADD3 UR20, -UR20, UR25, URZ ;  /* 0x0000001914147290 */ /* 0x000fe2000fffe13f */
[----:B------:R-:W-:Y:S01]  /*0d30*/  LEA.HI R3, R4, R5, RZ, 0x1 ;  /* 0x0000000504037211 */ /* 0x000fe200078f08ff */
[----:B------:R-:W-:Y:S01]  /*0d40*/  IMAD.MOV.U32 R22, RZ, RZ, 0x20 ;  /* 0x00000020ff167424 */ /* 0x000fe200078e00ff */
        /* <DEDUP_REMOVED lines=14> */
[----:B------:R2:W-:Y:S01]  /*0e30*/  STL.64 [R1], R24 ;  /* 0x0000001801007387 */ /* 0x0005e20000100a00 */
        /* <DEDUP_REMOVED lines=24> */
[C---:B------:R-:W-:Y:S01]  /*0fc0*/  IADD3 R103, R250.reuse, 0x80, RZ ;  /* 0x00000080fa677810 */ /* 0x040fe20007ffe0ff */
[----:B------:R-:W-:Y:S01]  /*0fd0*/  IMAD R6, R25, c[0x0][0x1a0], RZ ;  /* 0x0000680019067a24 */ /* 0x000fe200078e02ff */
[----:B------:R-:W-:Y:S01]  /*0fe0*/  IADD3 R102, R250, 0xc0, RZ ;  /* 0x000000c0fa667810 */ /* 0x000fe20007ffe0ff */
[----:B------:R-:W-:Y:S01]  /*0ff0*/  IMAD.WIDE.U32 R2, R24, c[0x0][0x1a0], R250 ;  /* 0x0000680018027a25 */ /* 0x000fe200078e00fa */
[----:B------:R-:W-:Y:S01]  /*1000*/  LOP3.LUT R0, R0, 0x1c0, RZ, 0xc0, !PT ;  /* 0x000001c000007812 */ /* 0x000fe200078ec0ff */
[----:B------:R-:W-:Y:S01]  /*1010*/  UIMAD UR7, UR28, UR7, UR6 ;  /* 0x000000071c0772a4 */ /* 0x000fe2000f8e0206 */
[----:B------:R-:W-:Y:S01]  /*1020*/  LOP3.LUT R10, R11, 0xfffffe00, R10, 0xf8, !PT ;  /* 0xfffffe000b0a7812 */ /* 0x000fe200078ef80a */
[----:B------:R-:W-:Y:S01]  /*1030*/  IMAD R6, R24, c[0x0][0x1a4], R6 ;  /* 0x0000690018067a24 */ /* 0x000fe200078e0206 */
[----:B------:R-:W-:Y:S01]  /*1040*/  IADD3 R2, P0, R2, UR34, RZ ;  /* 0x0000002202027c10 */ /* 0x000fe2000ff1e0ff */
[----:B------:R-:W-:Y:S01]  /*1050*/  UIMAD UR6, UR28, UR5, UR4 ;  /* 0x000000051c0672a4 */ /* 0x000fe2000f8e0204 */
[----:B------:R-:W-:Y:S01]  /*1060*/  LOP3.LUT R7, R0, 0x8, R7, 0xf8, !PT ;  /* 0x0000000800077812 */ /* 0x000fe200078ef807 */
[----:B------:R-:W-:Y:S01]  /*1070*/  IMAD.SHL.U32 R223, R10, 0x2, RZ ;  /* 0x000000020adf7824 */ /* 0x000fe200078e00ff */
[----:B------:R-:W-:Y:S01]  /*1080*/  IADD3.X R3, R3, UR31, R6, P0, !PT ;  /* 0x0000001f03037c10 */ /* 0x000fe200087fe406 */
[----:B------:R-:W-:Y:S01]  /*1090*/  IMAD.U32 R6, RZ, RZ, UR28 ;  /* 0x0000001cff067e24 */ /* 0x000fe2000f8e00ff */
[----:B------:R-:W-:Y:S01]  /*10a0*/  SHF.R.U32.HI R0, RZ, 0x3, R0 ;  /* 0x00000003ff007819 */ /* 0x000fe20000011600 */
[----:B------:R-:W-:Y:S01]  /*10b0*/  ULDC.64 UR4, c[0x0][0x1a8] ;  /* 0x00006a0000047ab9 */ /* 0x000fe20000000a00 */
[----:B------:R-:W-:Y:S01]  /*10c0*/  ISETP.GE.AND P0, PT, R24, UR20, PT ;  /* 0x0000001418007c0c */ /* 0x000fe2000bf06270 */
[----:B------:R-:W-:Y:S01]  /*10d0*/  IMAD.WIDE.U32 R26, R6, c[0x0][0x1b8], R2 ;  /* 0x00006e00061a7a25 */ /* 0x000fe200078e0002 */
[----:B------:R-:W-:Y:S01]  /*10e0*/  LOP3.LUT R7, R7, R0, RZ, 0x3c, !PT ;  /* 0x0000000007077212 */ /* 0x000fe200078e3cff */
[----:B------:R-:W-:Y:S01]  /*10f0*/  UIMAD UR4, UR13, UR4, URZ ;  /* 0x000000040d0472a4 */ /* 0x000fe2000f8e023f */
[----:B------:R-:W-:Y:S01]  /*1100*/  SHF.R.S32.HI R96, RZ, 0x5, R13 ;  /* 0x00000005ff607819 */ /* 0x000fe2000001140d */
[----:B------:R-:W-:Y:S01]  /*1110*/  IMAD.U32 R0, RZ, RZ, UR28 ;  /* 0x0000001cff007e24 */ /* 0x000fe2000f8e00ff */
[----:B------:R2:W-:Y:S01]  /*1120*/  STL.64 [R1+0x8], R26 ;  /* 0x0000081a01007387 */ /* 0x0005e20000100a00 */
[----:B------:R-:W-:Y:S01]  /*1130*/  UIMAD UR4, UR9, UR5, UR4 ;  /* 0x00000005090472a4 */ /* 0x000fe2000f8e0204 */
[----:B------:R-:W-:Y:S01]  /*1140*/  IADD3 R252, R27, UR6, RZ ;  /* 0x000000061bfc7c10 */ /* 0x000fe2000fffe0ff */
[----:B------:R-:W-:Y:S01]  /*1150*/  IMAD.WIDE.U32 R248, R0, c[0x0][0x1b0], R4 ;  /* 0x00006c0000f87a25 */ /* 0x000fe200078e0004 */
[----:B------:R2:W-:Y:S01]  /*1160*/  STL [R1+0x14], R104 ;  /* 0x0000146801007387 */ /* 0x0005e20000100800 */
[----:B------:R-:W-:-:S02]  /*1170*/  SEL R0, R22, 0xffffffe0, !P2 ;  /* 0xffffffe016007807 */ /* 0x000fc40005000000 */
[----:B------:R-:W-:Y:S01]  /*1180*/  IMAD.SHL.U32 R5, R12, 0x40, RZ ;  /* 0x000000400c057824 */ /* 0x000fe200078e00ff */
[----:B------:R2:W-:Y:S01]  /*1190*/  STL [R1+0x10], R103 ;  /* 0x0000106701007387 */ /* 0x0005e20000100800 */
[----:B------:R-:W-:Y:S01]  /*11a0*/  IMAD.MOV.U32 R4, RZ, RZ, 0x10 ;  /* 0x00000010ff047424 */ /* 0x000fe200078e00ff */
[----:B------:R-:W-:Y:S02]  /*11b0*/  IADD3 R247, R249, UR7, RZ ;  /* 0x00000007f9f77c10 */ /* 0x000fe4000fffe0ff */
[----:B------:R2:W-:Y:S01]  /*11c0*/  STL [R1+0x18], R102 ;  /* 0x0000186601007387 */ /* 0x0005e20000100800 */
[----:B------:R-:W-:Y:S02]  /*11d0*/  LOP3.LUT R5, R7, 0xfffffe00, R5, 0xf8, !PT ;  /* 0xfffffe0007057812 */ /* 0x000fe400078ef805 */
        /* <DEDUP_REMOVED lines=41> */
.L_x_1305:
[----:B------:R-:W-:Y:S05]  /*1470*/  BSYNC B0 ;  /* 0x0000000000007941 */ /* 0x000fea0003800000 */
.L_x_1304:
        /* <DEDUP_REMOVED lines=45> */
.L_x_1307:
[----:B------:R-:W-:Y:S05]  /*1750*/  BSYNC B0 ;  /* 0x0000000000007941 */ /* 0x000fea0003800000 */
.L_x_1306:
        /* <DEDUP_REMOVED lines=45> */
.L_x_1309:
[----:B------:R-:W-:Y:S05]  /*1a30*/  BSYNC B0 ;  /* 0x0000000000007941 */ /* 0x000fea0003800000 */
.L_x_1308:
        /* <DEDUP_REMOVED lines=48> */
.L_x_1311:
[----:B------:R-:W-:Y:S05]  /*1d40*/  BSYNC B0 ;  /* 0x0000000000007941 */ /* 0x000fea0003800000 */
.L_x_1310:
        /* <DEDUP_REMOVED lines=45> */
.L_x_1313:
[----:B------:R-:W-:Y:S05]  /*2020*/  BSYNC B0 ;  /* 0x0000000000007941 */ /* 0x000fea0003800000 */
.L_x_1312:
        /* <DEDUP_REMOVED lines=42> */
.L_x_1315:
[----:B------:R-:W-:Y:S05]  /*22d0*/  BSYNC B0 ;  /* 0x0000000000007941 */ /* 0x000fea0003800000 */
.L_x_1314:
[----:B------:R-:W0:Y:S01]  /*22e0*/  LDGDEPBAR ;  /* 0x00000000000079af */ /* 0x000e220000000000 */
[----:B------:R-:W-:Y:S01]  /*22f0*/  ISETP.GE.AND P1, PT, R24, UR6, PT ;  /* 0x0000000618007c0c */ /* 0x000fe2000bf26270 */
[----:B------:R-:W-:Y:S01]  /*2300*/  ULDC.64 UR4, c[0x0][0x1a0] ;  /* 0x0000680000047ab9 */ /* 0x000fe20000000a00 */
[----:B------:R-:W-:Y:S01]  /*2310*/  BSSY B0, `(.L_x_1316) ;  /* 0x0000032000007945 */ /* 0x000fe20003800000 */
[----:B------:R-:W-:Y:S02]  /*2320*/  UIMAD.WIDE.U32 UR12, UR9, UR4, URZ ;  /* 0x00000004090c72a5 */ /* 0x000fe4000f8e003f */
[----:B------:R-:W-:-:S04]  /*2330*/  UIMAD UR4, UR7, UR4, URZ ;  /* 0x00000004070472a4 */ /* 0x000fc8000f8e023f */
[----:B------:R-:W-:Y:S01]  /*2340*/  UIMAD UR4, UR9, UR5, UR4 ;  /* 0x00000005090472a4 */ /* 0x000fe2000f8e0204 */
[----:B-1-3--:R-:W-:Y:S02]  /*2350*/  IMAD.U32 R6, RZ, RZ, UR12 ;  /* 0x0000000cff067e24 */ /* 0x00afe4000f8e00ff */
        /* <DEDUP_REMOVED lines=45> */
.L_x_1317:
[----:B------:R-:W-:Y:S05]  /*2630*/  BSYNC B0 ;  /* 0x0000000000007941 */ /* 0x000fea0003800000 */
.L_x_1316:
[----:B------:R-:W-:Y:S01]  /*2640*/  ISETP.GE.AND P0, PT, R17, UR6, PT ;  /* 0x0000000611007c0c */ /* 0x000fe2000bf06270 */
[----:B------:R-:W4:Y:S01]  /*2650*/  LDC.U8 R100, c[0x0][0x2d8] ;  /* 0x0000b600ff647b82 */ /* 0x000f220000000000 */
[----:B------:R-:W-:Y:S11]  /*2660*/  BSSY B0, `(.L_x_1318) ;  /* 0x000002b000007945 */ /* 0x000ff60003800000 */
[----:B------:R1:W-:Y:S04]  /*2670*/  @P0 STS.128 [R223+0x19000], RZ ;  /* 0x019000ffdf000388 */ /* 0x0003e80000000c00 */
[----:B------:R1:W-:Y:S04]  /*2680*/  @P0 STS.128 [R223+0x1b000], RZ ;  /* 0x01b000ffdf000388 */ /* 0x0003e80000000c00 */
[----:B------:R1:W-:Y:S04]  /*2690*/  @P0 STS.128 [R223+0x1d000], RZ ;  /* 0x01d000ffdf000388 */ /* 0x0003e80000000c00 */
[----:B------:R1:W-:Y:S01]  /*26a0*/  @P0 STS.128 [R223+0x1f000], RZ ;  /* 0x01f000ffdf000388 */ /* 0x0003e20000000c00 */
[----:B------:R-:W-:Y:S05]  /*26b0*/  @P0 BRA `(.L_x_1319) ;  /* 0x0000025000000947 */ /* 0x000fea0003800000 */
[----:B----4-:R-:W-:Y:S01]  /*26c0*/  ISETP.GE.AND P5, PT, R250, c[0x0][0x220], PT ;  /* 0x00008800fa007a0c */ /* 0x010fe20003fa6270 */
        /* <DEDUP_REMOVED lines=36> */
.L_x_1319:
[----:B----4-:R-:W-:Y:S05]  /*2910*/  BSYNC B0 ;  /* 0x0000000000007941 */ /* 0x010fea0003800000 */
.L_x_1318:
        /* <DEDUP_REMOVED lines=14> */
[----:B---3--:R-:W-:Y:S01]  /*2a00*/  LDSM.16.M88.4 R8, [R203] ;  /* 0x00000000cb08783b */ /* 0x008fe20000000200 */
[----:B------:R-:W-:Y:S01]  /*2a10*/  IMAD R206, R0, 0x2, R203 ;  /* 0x0000000200ce7824 */ /* 0x000fe200078e02cb */
[----:B------:R-:W-:Y:S01]  /*2a20*/  IADD3 R2, R196, 0x10000, RZ ;  /* 0x00010000c4027810 */ /* 0x000fe20007ffe0ff */
[----:B------:R-:W-:Y:S01]  /*2a30*/  IMAD R205, R0, 0x2, R204 ;  /* 0x0000000200cd7824 */ /* 0x000fe200078e02cc */
[----:B------:R-:W3:Y:S01]  /*2a40*/  LDSM.16.M88.4 R12, [R196+0x10000] ;  /* 0x01000000c40c783b */ /* 0x000ee20000000200 */
        /* <DEDUP_REMOVED lines=16> */
[----:B------:R-:W2:Y:S01]  /*2b50*/  LDSM.16.M88.4 R40, [R207] ;  /* 0x00000000cf28783b */ /* 0x000ea20000000200 */
[----:B------:R-:W-:Y:S01]  /*2b60*/  IMAD.U32 R2, RZ, RZ, UR9 ;  /* 0x00000009ff027e24 */ /* 0x000fe2000f8e00ff */
[----:B------:R-:W-:-:S02]  /*2b70*/  IADD3 R218, R207, 0x2800, RZ ;  /* 0x00002800cfda7810 */ /* 0x000fc40007ffe0ff */
[----:B------:R-:W1:Y:S01]  /*2b80*/  LDSM.16.M88.4 R48, [R207+0x800] ;  /* 0x00080000cf30783b */ /* 0x000e620000000200 */
[----:B------:R-:W-:Y:S01]  /*2b90*/  IMAD R2, R2, 0x40, R3 ;  /* 0x0000004002027824 */ /* 0x000fe200078e0203 */
[C---:B------:R-:W-:Y:S02]  /*2ba0*/  IADD3 R217, R207.reuse, 0x3000, RZ ;  /* 0x00003000cfd97810 */ /* 0x040fe40007ffe0ff */
[----:B------:R-:W-:Y:S01]  /*2bb0*/  LDSM.16.M88.4 R44, [R202+0x10000] ;  /* 0x01000000ca2c783b */ /* 0x000fe20000000200 */
[----:B------:R-:W-:Y:S02]  /*2bc0*/  IADD3 R216, R207, 0x3800, RZ ;  /* 0x00003800cfd87810 */ /* 0x000fe40007ffe0ff */
[C---:B------:R-:W-:Y:S01]  /*2bd0*/  IADD3 R3, R2.reuse, 0x10, RZ ;  /* 0x0000001002037810 */ /* 0x040fe20007ffe0ff */
[----:B------:R-:W-:Y:S01]  /*2be0*/  LDSM.16.M88.4 R84, [R201] ;  /* 0x00000000c954783b */ /* 0x000fe20000000200 */
[C---:B------:R-:W-:Y:S02]  /*2bf0*/  IADD3 R6, R2.reuse, 0x9, RZ ;  /* 0x0000000902067810 */ /* 0x040fe40007ffe0ff */
[----:B------:R-:W-:Y:S01]  /*2c00*/  ISETP.GE.AND P4, PT, R3, UR8, PT ;  /* 0x0000000803007c0c */ /* 0x000fe2000bf86270 */
[----:B------:R-:W-:Y:S01]  /*2c10*/  LDSM.16.M88.4 R88, [R196+0x12000] ;  /* 0x01200000c458783b */ /* 0x000fe20000000200 */
[----:B------:R-:W-:-:S02]  /*2c20*/  IADD3 R3, R2, 0x11, RZ ;  /* 0x0000001102037810 */ /* 0x000fc40007ffe0ff */
[C---:B------:R-:W-:Y:S01]  /*2c30*/  ISETP.GE.AND P1, PT, R2.reuse, UR8, PT ;  /* 0x0000000802007c0c */ /* 0x040fe2000bf26270 */
[C---:B---3--:R-:W-:Y:S01]  /*2c40*/  HMMA.16816.F32 R36, R8.reuse, R12, RZ ;  /* 0x0000000c0824723c */ /* 0x048fe200000018ff */
[----:B------:R-:W-:Y:S01]  /*2c50*/  LDSM.16.M88.4 R92, [R196+0x12800] ;  /* 0x01280000c45c783b */ /* 0x000fe20000000200 */
[----:B------:R-:W-:Y:S02]  /*2c60*/  ISETP.GE.AND P3, PT, R3, UR8, PT ;  /* 0x0000000803007c0c */ /* 0x000fe4000bf66270 */
[C---:B------:R-:W-:Y:S02]  /*2c70*/  IADD3 R7, R2.reuse, 0x8, RZ ;  /* 0x0000000802077810 */ /* 0x040fe40007ffe0ff */
[----:B------:R-:W-:Y:S02]  /*2c80*/  IADD3 R3, R2, 0x19, RZ ;  /* 0x0000001902037810 */ /* 0x000fe40007ffe0ff */
[----:B------:R-:W-:Y:S01]  /*2c90*/  HMMA.16816.F32 R12, R8, R14, RZ ;  /* 0x0000000e080c723c */ /* 0x000fe200000018ff */
[----:B------:R-:W-:-:S02]  /*2ca0*/  ISETP.GE.AND P5, PT, R6, UR8, PT ;  /* 0x0000000806007c0c */ /* 0x000fc4000bfa6270 */
[----:B------:R-:W-:Y:S02]  /*2cb0*/  IADD3 R6, R2, 0x18, RZ ;  /* 0x0000001802067810 */ /* 0x000fe40007ffe0ff */
[----:B------:R-:W-:Y:S02]  /*2cc0*/  ISETP.GE.AND P6, PT, R7, UR8, PT ;  /* 0x0000000807007c0c */ /* 0x000fe4000bfc6270 */
[----:B------:R-:W-:Y:S01]  /*2cd0*/  ISETP.GE.AND P2, PT, R6, UR8, PT ;  /* 0x0000000806007c0c */ /* 0x000fe2000bf46270 */
[----:B--2-4-:R-:W-:Y:S01]  /*2ce0*/  HMMA.16816.F32 R24, R8, R20, RZ ;  /* 0x000000140818723c */ /* 0x014fe200000018ff */
[----:B------:R-:W-:Y:S02]  /*2cf0*/  IADD3 R6, R2, 0x20, RZ ;  /* 0x0000002002067810 */ /* 0x000fe40007ffe0ff */
[C---:B------:R-:W-:Y:S02]  /*2d00*/  IADD3 R215, R207.reuse, 0x4000, RZ ;  /* 0x00004000cfd77810 */ /* 0x040fe40007ffe0ff */
        /* <DEDUP_REMOVED lines=11> */
[C---:B-1----:R-:W-:Y:S08]  /*2dc0*/  HMMA.16816.F32 R60, R8.reuse, R28, RZ ;  /* 0x0000001c083c723c */ /* 0x042ff000000018ff */
[----:B------:R-:W-:Y:S01]  /*2dd0*/  HMMA.16816.F32 R80, R8, R30, RZ ;  /* 0x0000001e0850723c */ /* 0x000fe200000018ff */
[----:B------:R-:W1:Y:S04]  /*2de0*/  LDSM.16.M88.4 R8, [R207+0x1000] ;  /* 0x00100000cf08783b */ /* 0x000e680000000200 */
[----:B------:R-:W-:Y:S03]  /*2df0*/  LDSM.16.M88.4 R28, [R202+0x11000] ;  /* 0x01100000ca1c783b */ /* 0x000fe60000000200 */
[C---:B------:R-:W-:Y:S01]  /*2e00*/  HMMA.16816.F32 R76, R16.reuse, R40, R36 ;  /* 0x00000028104c723c */ /* 0x040fe20000001824 */
        /* <DEDUP_REMOVED lines=155> */
[----:B------:R-:W2:Y:S04]  /*37c0*/  LDSM.16.M88.4 R44, [R202+0x17000] ;  /* 0x01700000ca2c783b */ /* 0x000ea80000000200 */
[----:B------:R-:W-:Y:S03]  /*37d0*/  LDSM.16.M88.4 R68, [R201+0x6000] ;  /* 0x00600000c944783b */ /* 0x000fe60000000200 */
[C---:B------:R-:W-:Y:S01]  /*37e0*/  HMMA.16816.F32 R56, R16.reuse, R72, R32 ;  /* 0x000000481038723c */ /* 0x040fe20000001820 */
[----:B------:R-:W5:Y:S07]  /*37f0*/  LDSM.16.M88.4 R32, [R202+0x17800] ;  /* 0x01780000ca20783b */ /* 0x000f6e0000000200 */
        /* <DEDUP_REMOVED lines=11> */
[C---:B--2---:R-:W-:Y:S08]  /*38b0*/  HMMA.16816.F32 R60, R8.reuse, R44, R40 ;  /* 0x0000002c083c723c */ /* 0x044ff00000001828 */
[C---:B------:R-:W-:Y:S08]  /*38c0*/  HMMA.16816.F32 R52, R8.reuse, R46, R28 ;  /* 0x0000002e0834723c */ /* 0x040ff0000000181c */
[C---:B-----5:R-:W-:Y:S01]  /*38d0*/  HMMA.16816.F32 R48, R8.reuse, R32, R24 ;  /* 0x000000200830723c */ /* 0x060fe20000001818 */
[----:B------:R-:W1:Y:S07]  /*38e0*/  LDSM.16.M88.4 R24, [R201+0x7000] ;  /* 0x00700000c918783b */ /* 0x000e6e0000000200 */
        /* <DEDUP_REMOVED lines=17> */
[----:B------:R-:W-:Y:S01]  /*3a00*/  FSEL R25, R19, -INF , !P0 ;  /* 0xff80000013197808 */ /* 0x000fe20004000000 */
[C---:B--2---:R-:W-:Y:S01]  /*3a10*/  HMMA.16816.F32 R8, R12.reuse, R36, R48 ;  /* 0x000000240c08723c */ /* 0x044fe20000001830 */
[----:B------:R-:W-:Y:S02]  /*3a20*/  FSEL R24, R17, -INF , !P0 ;  /* 0xff80000011187808 */ /* 0x000fe40004000000 */
[----:B------:R-:W-:Y:S02]  /*3a30*/  IADD3 R3, R2, 0x21, RZ ;  /* 0x0000002102037810 */ /* 0x000fe40007ffe0ff */
[----:B------:R-:W-:Y:S02]  /*3a40*/  ISETP.GE.AND P0, PT, R6, UR8, PT ;  /* 0x0000000806007c0c */ /* 0x000fe4000bf06270 */
[----:B------:R-:W-:Y:S01]  /*3a50*/  ISETP.GE.AND P6, PT, R3, UR8, PT ;  /* 0x0000000803007c0c */ /* 0x000fe2000bfc6270 */
[----:B------:R-:W-:Y:S01]  /*3a60*/  HMMA.16816.F32 R16, R12, R26, R52 ;  /* 0x0000001a0c10723c */ /* 0x000fe20000001834 */
[----:B------:R-:W-:-:S02]  /*3a70*/  IADD3 R3, R2, 0x29, RZ ;  /* 0x0000002902037810 */ /* 0x000fc40007ffe0ff */
[----:B------:R-:W-:Y:S02]  /*3a80*/  IADD3 R6, R2, 0x28, RZ ;  /* 0x0000002802067810 */ /* 0x000fe40007ffe0ff */
[----:B------:R-:W-:Y:S02]  /*3a90*/  FSEL R120, R34, -INF , !P4 ;  /* 0xff80000022787808 */ /* 0x000fe40006000000 */
[----:B------:R-:W-:Y:S01]  /*3aa0*/  FSEL R89, R32, -INF , !P4 ;  /* 0xff80000020597808 */ /* 0x000fe20006000000 */
[----:B------:R-:W-:Y:S01]  /*3ab0*/  HMMA.16816.F32 R12, R12, R38, R44 ;  /* 0x000000260c0c723c */ /* 0x000fe2000000182c */
[----:B------:R-:W-:Y:S02]  /*3ac0*/  ISETP.GE.AND P4, PT, R3, UR8, PT ;  /* 0x0000000803007c0c */ /* 0x000fe4000bf86270 */
[----:B------:R-:W-:Y:S02]  /*3ad0*/  IADD3 R3, R2, 0x31, RZ ;  /* 0x0000003102037810 */ /* 0x000fe40007ffe0ff */
[----:B------:R-:W-:-:S02]  /*3ae0*/  ISETP.GE.AND P5, PT, R6, UR8, PT ;  /* 0x0000000806007c0c */ /* 0x000fc4000bfa6270 */
[----:B------:R-:W-:Y:S02]  /*3af0*/  IADD3 R6, R2, 0x30, RZ ;  /* 0x0000003002067810 */ /* 0x000fe40007ffe0ff */
[----:B------:R-:W-:Y:S02]  /*3b00*/  FSEL R91, R42, -INF , !P2 ;  /* 0xff8000002a5b7808 */ /* 0x000fe40005000000 */
[----:B------:R-:W-:Y:S02]  /*3b10*/  FSEL R88, R40, -INF , !P2 ;  /* 0xff80000028587808 */ /* 0x000fe40005000000 */
[----:B------:R-:W-:Y:S02]  /*3b20*/  ISETP.GE.AND P2, PT, R3, UR8, PT ;  /* 0x0000000803007c0c */ /* 0x000fe4000bf46270 */
[----:B------:R-:W-:Y:S02]  /*3b30*/  IADD3 R3, R2, 0x38, RZ ;  /* 0x0000003802037810 */ /* 0x000fe40007ffe0ff */
[----:B------:R-:W-:-:S02]  /*3b40*/  FSEL R121, R35, -INF , !P3 ;  /* 0xff80000023797808 */ /* 0x000fc40005800000 */
[----:B------:R-:W-:Y:S02]  /*3b50*/  FSEL R67, R33, -INF , !P3 ;  /* 0xff80000021437808 */ /* 0x000fe40005800000 */
[----:B------:R-:W-:Y:S02]  /*3b60*/  IADD3 R2, R2, 0x39, RZ ;  /* 0x0000003902027810 */ /* 0x000fe40007ffe0ff */
[----:B------:R-:W-:Y:S02]  /*3b70*/  ISETP.GE.AND P3, PT, R6, UR8, PT ;  /* 0x0000000806007c0c */ /* 0x000fe4000bf66270 */
[----:B------:R-:W-:Y:S02]  /*3b80*/  FSEL R185, R30, -INF , !P0 ;  /* 0xff8000001eb97808 */ /* 0x000fe40004000000 */
[----:B------:R-:W-:Y:S02]  /*3b90*/  FSEL R149, R28, -INF , !P0 ;  /* 0xff8000001c957808 */ /* 0x000fe40004000000 */
[----:B------:R-:W-:-:S02]  /*3ba0*/  ISETP.GE.AND P0, PT, R2, UR8, PT ;  /* 0x0000000802007c0c */ /* 0x000fc4000bf06270 */
[----:B------:R-:W-:Y:S02]  /*3bb0*/  FSEL R90, R43, -INF , !P1 ;  /* 0xff8000002b5a7808 */ /* 0x000fe40004800000 */
[----:B------:R-:W-:Y:S02]  /*3bc0*/  FSEL R66, R41, -INF , !P1 ;  /* 0xff80000029427808 */ /* 0x000fe40004800000 */
[----:B------:R-:W-:Y:S02]  /*3bd0*/  FSEL R2, R10, -INF , !P3 ;  /* 0xff8000000a027808 */ /* 0x000fe40005800000 */
[----:B------:R-:W-:Y:S02]  /*3be0*/  ISETP.GE.AND P1, PT, R3, UR8, PT ;  /* 0x0000000803007c0c */ /* 0x000fe4000bf26270 */
[----:B------:R-:W-:Y:S01]  /*3bf0*/  FSEL R7, R9, -INF , !P2 ;  /* 0xff80000009077808 */ /* 0x000fe20005000000 */
[----:B------:R1:W-:Y:S01]  /*3c00*/  STL [R1+0x28], R2 ;  /* 0x0000280201007387 */ /* 0x0003e20000100800 */
[----:B------:R-:W-:-:S02]  /*3c10*/  FSEL R3, R12, -INF , !P1 ;  /* 0xff8000000c037808 */ /* 0x000fc40004800000 */
[----:B------:R-:W-:Y:S01]  /*3c20*/  FSEL R170, R15, -INF , !P0 ;  /* 0xff8000000faa7808 */ /* 0x000fe20004000000 */
[----:B------:R2:W-:Y:S01]  /*3c30*/  STL [R1+0x20], R7 ;  /* 0x0000200701007387 */ /* 0x0005e20000100800 */
[----:B------:R-:W-:Y:S02]  /*3c40*/  FSEL R186, R31, -INF , !P6 ;  /* 0xff8000001fba7808 */ /* 0x000fe40007000000 */
[----:B------:R-:W-:Y:S01]  /*3c50*/  FSEL R150, R29, -INF , !P6 ;  /* 0xff8000001d967808 */ /* 0x000fe20007000000 */
[----:B------:R2:W-:Y:S01]  /*3c60*/  STL [R1+0x1c], R3 ;  /* 0x00001c0301007387 */ /* 0x0005e20000100800 */
[----:B------:R-:W-:Y:S02]  /*3c70*/  FSEL R187, R18, -INF , !P5 ;  /* 0xff80000012bb7808 */ /* 0x000fe40006800000 */
[----:B------:R-:W-:Y:S02]  /*3c80*/  FSEL R151, R16, -INF , !P5 ;  /* 0xff80000010977808 */ /* 0x000fe40006800000 */
[----:B------:R-:W-:-:S02]  /*3c90*/  FSEL R244, R19, -INF , !P4 ;  /* 0xff80000013f47808 */ /* 0x000fc40006000000 */
[----:B------:R-:W-:Y:S02]  /*3ca0*/  FSEL R184, R17, -INF , !P4 ;  /* 0xff80000011b87808 */ /* 0x000fe40006000000 */
[----:B------:R-:W-:Y:S02]  /*3cb0*/  FSEL R245, R8, -INF , !P3 ;  /* 0xff80000008f57808 */ /* 0x000fe40005800000 */
[----:B------:R-:W-:Y:S02]  /*3cc0*/  FSEL R169, R11, -INF , !P2 ;  /* 0xff8000000ba97808 */ /* 0x000fe40005000000 */
[----:B------:R-:W-:Y:S02]  /*3cd0*/  FSEL R188, R14, -INF , !P1 ;  /* 0xff8000000ebc7808 */ /* 0x000fe40004800000 */
[----:B-1----:R-:W-:Y:S01]  /*3ce0*/  FSEL R2, R13, -INF , !P0 ;  /* 0xff8000000d027808 */ /* 0x002fe20004000000 */
[----:B------:R-:W-:Y:S01]  /*3cf0*/  BAR.SYNC.DEFER_BLOCKING 0x0 ;  /* 0x0000000000007b1d */ /* 0x000fe20000010000 */
[----:B------:R-:W-:-:S05]  /*3d00*/  PLOP3.LUT P0, PT, PT, PT, UP0, 0x80, 0x0 ;  /* 0x000000000000781c */ /* 0x000fca0003f0f008 */
[----:B------:R2:W-:Y:S08]  /*3d10*/  STL [R1+0x24], R2 ;  /* 0x0000240201007387 */ /* 0x0005f00000100800 */
        /* <DEDUP_REMOVED lines=71> */
.L_x_1322:
[----:B------:R-:W-:Y:S05]  /*4190*/  BSYNC B0 ;  /* 0x0000000000007941 */ /* 0x000fea0003800000 */
.L_x_1321:
[----:B------:R-:W0:Y:S02]  /*41a0*/  LDGDEPBAR ;  /* 0x00000000000079af */ /* 0x000e240000000000 */
.L_x_1320:
[----:B------:R-:W-:Y:S04]  /*41b0*/  STL [R1+0x6c], R213 ;  /* 0x00006cd501007387 */ /* 0x000fe80000100800 */
[----:B------:R-:W-:Y:S04]  /*41c0*/  STL [R1+0x68], R212 ;  /* 0x000068d401007387 */ /* 0x000fe80000100800 */
[----:B------:R-:W-:Y:S04]  /*41d0*/  STL [R1+0x64], R211 ;  /* 0x000064d301007387 */ /* 0x000fe80000100800 */
[----:B------:R-:W-:Y:S04]  /*41e0*/  STL [R1+0x60], R210 ;  /* 0x000060d201007387 */ /* 0x000fe80000100800 */
[----:B------:R3:W-:Y:S04]  /*41f0*/  STL [R1+0x5c], R209 ;  /* 0x00005cd101007387 */ /* 0x0007e80000100800 */
[----:B---3--:R-:W3:Y:S04]  /*4200*/  LDL.LU R209, [R1+0x28] ;  /* 0x0000280001d17983 */ /* 0x008ee80000300800 */
[----:B------:R4:W-:Y:S04]  /*4210*/  STL [R1+0x58], R208 ;  /* 0x000058d001007387 */ /* 0x0009e80000100800 */
[----:B----4-:R-:W4:Y:S04]  /*4220*/  LDL.LU R208, [R1+0x24] ;  /* 0x0000240001d07983 */ /* 0x010f280000300800 */
[----:B------:R1:W-:Y:S04]  /*4230*/  STL [R1+0x54], R207 ;  /* 0x000054cf01007387 */ /* 0x0003e80000100800 */
[----:B-12---:R-:W2:Y:S01]  /*4240*/  LDL.LU R207, [R1+0x1c] ;  /* 0x00001c0001cf7983 */ /* 0x006ea20000300800 */
[----:B------:R-:W-:Y:S01]  /*4250*/  FMNMX.FTZ R2, R56, R24, !PT ;  /* 0x0000001838027209 */ /* 0x000fe20007810000 */
[----:B------:R-:W-:Y:S01]  /*4260*/  IMAD.U32 R6, RZ, RZ, UR24 ;  /* 0x00000018ff067e24 */ /* 0x000fe2000f8e00ff */
[----:B------:R-:W-:Y:S01]  /*4270*/  USHF.L.U32 UR4, UR9, 0x1, URZ ;  /* 0x0000000109047899 */ /* 0x000fe2000800063f */
[----:B------:R-:W-:Y:S01]  /*4280*/  STL [R1+0x50], R206 ;  /* 0x000050ce01007387 */ /* 0x000fe20000100800 */
[----:B------:R-:W-:Y:S01]  /*4290*/  FMNMX.FTZ R2, R20, R2, !PT ;  /* 0x0000000214027209 */ /* 0x000fe20007810000 */
[----:B------:R-:W-:Y:S01]  /*42a0*/  UIADD3 UR16, UR37, -0x4498517b, URZ ;  /* 0xbb67ae8525107890 */ /* 0x000fe2000fffe03f */
[----:B------:R-:W-:Y:S01]  /*42b0*/  IMAD.WIDE.U32 R122, R101, -0x2daee0ad, RZ ;  /* 0xd2511f53657a7825 */ /* 0x000fe200078e00ff */
[----:B------:R-:W-:Y:S01]  /*42c0*/  STL [R1+0x4c], R205 ;  /* 0x00004ccd01007387 */ /* 0x000fe20000100800 */
[----:B------:R-:W-:Y:S01]  /*42d0*/  FMNMX.FTZ R2, R21, R2, !PT ;  /* 0x0000000215027209 */ /* 0x000fe20007810000 */
[----:B------:R-:W-:Y:S01]  /*42e0*/  UIADD3 UR17, UR36, -0x61c88647, URZ ;  /* 0x9e3779b924117890 */ /* 0x000fe2000fffe03f */
[----:B------:R-:W-:Y:S01]  /*42f0*/  IMAD.SHL.U32 R197, R5, 0x2, RZ ;  /* 0x0000000205c57824 */ /* 0x000fe200078e00ff */
[----:B------:R-:W-:Y:S01]  /*4300*/  STL [R1+0x48], R204 ;  /* 0x000048cc01007387 */ /* 0x000fe20000100800 */
[----:B------:R-:W-:Y:S01]  /*4310*/  FMNMX.FTZ R2, R89, R2, !PT ;  /* 0x0000000259027209 */ /* 0x000fe20007810000 */
[----:B------:R-:W-:Y:S01]  /*4320*/  UIADD3 UR15, UR36, 0x3c6ef372, URZ ;  /* 0x3c6ef372240f7890 */ /* 0x000fe2000fffe03f */
[----:B------:R-:W-:Y:S01]  /*4330*/  IMAD R198, R4, 0x2, R197 ;  /* 0x0000000204c67824 */ /* 0x000fe200078e02c5 */
[----:B------:R-:W-:Y:S01]  /*4340*/  STL [R1+0x44], R203 ;  /* 0x000044cb01007387 */ /* 0x000fe20000100800 */
[----:B------:R-:W-:Y:S01]  /*4350*/  FMNMX.FTZ R2, R67, R2, !PT ;  /* 0x0000000243027209 */ /* 0x000fe20007810000 */
[----:B------:R-:W-:Y:S01]  /*4360*/  UIADD3 UR14, UR37, 0x76cf5d0a, URZ ;  /* 0x76cf5d0a250e7890 */ /* 0x000fe2000fffe03f */
[----:B------:R-:W-:Y:S01]  /*4370*/  IMAD R176, R100, 0x10000, R100 ;  /* 0x0001000064b07824 */ /* 0x000fe200078e0264 */
[----:B------:R-:W-:Y:S01]  /*4380*/  STL [R1+0x40], R202 ;  /* 0x000040ca01007387 */ /* 0x000fe20000100800 */
[----:B------:R-:W-:Y:S01]  /*4390*/  FMNMX.FTZ R2, R88, R2, !PT ;  /* 0x0000000258027209 */ /* 0x000fe20007810000 */
[----:B------:R-:W-:Y:S01]  /*43a0*/  UIADD3 UR12, UR37, 0x32370b8f, URZ ;  /* 0x32370b8f250c7890 */ /* 0x000fe2000fffe03f */
[----:B------:R-:W-:Y:S01]  /*43b0*/  LEA R200, R0, R197, 0x1 ;  /* 0x000000c500c87211 */ /* 0x000fe200078e08ff */
[----:B------:R-:W-:Y:S01]  /*43c0*/  STL [R1+0x3c], R201 ;  /* 0x00003cc901007387 */ /* 0x000fe20000100800 */
[----:B------:R-:W-:Y:S01]  /*43d0*/  FMNMX.FTZ R2, R66, R2, !PT ;  /* 0x0000000242027209 */ /* 0x000fe20007810000 */
[----:B------:R-:W-:Y:S01]  /*43e0*/  UIADD3 UR13, UR36, -0x255992d5, URZ ;  /* 0xdaa66d2b240d7890 */ /* 0x000fe2000fffe03f */
[----:B------:R-:W-:Y:S01]  /*43f0*/  IMAD R199, R0, 0x2, R198 ;  /* 0x0000000200c77824 */ /* 0x000fe200078e02c6 */
[----:B------:R-:W-:Y:S01]  /*4400*/  STL [R1+0x38], R196 ;  /* 0x000038c401007387 */ /* 0x000fe20000100800 */
        /* <DEDUP_REMOVED lines=20> */
[----:B------:R-:W-:Y:S01]  /*4550*/  IMAD R7, R6, 0x8, R96 ;  /* 0x0000000806077824 */ /* 0x000fe200078e0260 */
[----:B------:R-:W-:Y:S01]  /*4560*/  FMNMX.FTZ R2, R91, R2, !PT ;  /* 0x000000025b027209 */ /* 0x000fe20007810000 */
[----:B------:R-:W-:Y:S02]  /*4570*/  LDSM.16.MT88.4 R32, [R200+0x1a000] ;  /* 0x01a00000c820783b */ /* 0x000fe40000004200 */
[----:B------:R-:W-:Y:S01]  /*4580*/  IMAD.WIDE.U32 R54, R7, -0x326172a9, RZ ;  /* 0xcd9e8d5707367825 */ /* 0x000fe200078e00ff */
[----:B------:R-:W-:Y:S01]  /*4590*/  FMNMX.FTZ R2, R90, R2, !PT ;  /* 0x000000025a027209 */ /* 0x000fe20007810000 */
[----:B------:R-:W-:Y:S03]  /*45a0*/  STL [R1+0x2c], R7 ;  /* 0x00002c0701007387 */ /* 0x000fe60000100800 */
[----:B------:R-:W-:Y:S01]  /*45b0*/  FMNMX.FTZ R2, R185, R2, !PT ;  /* 0x00000002b9027209 */ /* 0x000fe20007810000 */
[----:B------:R-:W-:Y:S03]  /*45c0*/  LDSM.16.MT88.4 R60, [R200+0x18000] ;  /* 0x01800000c83c783b */ /* 0x000fe60000004200 */
[----:B------:R-:W-:Y:S01]  /*45d0*/  FMNMX.FTZ R2, R186, R2, !PT ;  /* 0x00000002ba027209 */ /* 0x000fe20007810000 */
[----:B------:R-:W-:Y:S03]  /*45e0*/  LDSM.16.MT88.4 R36, [R198+0x1a000] ;  /* 0x01a00000c624783b */ /* 0x000fe60000004200 */
[----:B------:R-:W-:Y:S01]  /*45f0*/  FMNMX.FTZ R2, R187, R2, !PT ;  /* 0x00000002bb027209 */ /* 0x000fe20007810000 */
[----:B------:R-:W-:Y:S03]  /*4600*/  LDSM.16.MT88.4 R44, [R199+0x18000] ;  /* 0x01800000c72c783b */ /* 0x000fe60000004200 */
[----:B------:R-:W-:-:S04]  /*4610*/  FMNMX.FTZ R2, R244, R2, !PT ;  /* 0x00000002f4027209 */ /* 0x000fc80007810000 */
[----:B---3--:R-:W-:-:S04]  /*4620*/  FMNMX.FTZ R2, R209, R2, !PT ;  /* 0x00000002d1027209 */ /* 0x008fc80007810000 */
[----:B------:R-:W-:-:S04]  /*4630*/  FMNMX.FTZ R2, R169, R2, !PT ;  /* 0x00000002a9027209 */ /* 0x000fc80007810000 */
[----:B------:R-:W-:-:S04]  /*4640*/  FMNMX.FTZ R2, R188, R2, !PT ;  /* 0x00000002bc027209 */ /* 0x000fc80007810000 */
[----:B------:R-:W-:-:S05]  /*4650*/  FMNMX.FTZ R2, R170, R2, !PT ;  /* 0x00000002aa027209 */ /* 0x000fca0007810000 */
[----:B------:R-:W-:Y:S01]  /*4660*/  SHFL.BFLY PT, R10, R2, 0x2, 0x1f ;  /* 0x0c401f00020a7f89 */ /* 0x000fe200000e0000 */
[----:B--2---:R-:W-:-:S04]  /*4670*/  FMNMX.FTZ R148, R207, R148, !PT ;  /* 0x00000094cf947209 */ /* 0x004fc80007810000 */
[----:B----4-:R-:W-:-:S05]  /*4680*/  FMNMX.FTZ R148, R208, R148, !PT ;  /* 0x00000094d0947209 */ /* 0x010fca0007810000 */
        /* <DEDUP_REMOVED lines=9> */
[----:B------:R-:W-:-:S05]  /*4720*/  FMNMX.FTZ R8, R2, R10, !PT ;  /* 0x0000000a02087209 */ /* 0x000fca0007810000 */
[----:B------:R-:W3:Y:S01]  /*4730*/  SHFL.BFLY PT, R10, R8, 0x1, 0x1f ;  /* 0x0c201f00080a7f89 */ /* 0x000ee200000e0000 */
[----:B-1----:R-:W-:-:S04]  /*4740*/  FMNMX.FTZ R148, R148, R9, !PT ;  /* 0x0000000994947209 */ /* 0x002fc80007810000 */
[C---:B------:R-:W-:Y:S01]  /*4750*/  FSETP.NEU.FTZ.AND P1, PT, R148.reuse, -INF , PT ;  /* 0xff8000009400780b */ /* 0x040fe20003f3d000 */
[----:B------:R-:W-:Y:S01]  /*4760*/  FMUL.FTZ R12, R148, c[0x0][0x23c] ;  /* 0x00008f00940c7a20 */ /* 0x000fe20000410000 */
[----:B--2---:R-:W-:Y:S01]  /*4770*/  MOV R3, UR4 ;  /* 0x0000000400037c02 */ /* 0x004fe20008000f00 */
[----:B------:R-:W-:-:S03]  /*4780*/  UIADD3 UR4, UR4, 0x1, URZ ;  /* 0x0000000104047890 */ /* 0x000fc6000fffe03f */
[----:B------:R-:W-:Y:S02]  /*4790*/  LOP3.LUT R3, R123, UR37, R3, 0x96, !PT ;  /* 0x000000257b037c12 */ /* 0x000fe4000f8e9603 */
[----:B------:R-:W-:-:S03]  /*47a0*/  FSEL R12, R12, RZ, P1 ;  /* 0x000000ff0c0c7208 */ /* 0x000fc60000800000 */
[----:B------:R-:W-:-:S04]  /*47b0*/  IMAD.WIDE.U32 R6, R3, -0x326172a9, RZ ;  /* 0xcd9e8d5703067825 */ /* 0x000fc800078e00ff */
[----:B------:R-:W-:Y:S01]  /*47c0*/  FFMA.FTZ R9, R56, c[0x0][0x23c], -R12 ;  /* 0x00008f0038097a23 */ /* 0x000fe2000001080c */
[----:B------:R-:W-:Y:S02]  /*47d0*/  LOP3.LUT R7, R7, UR17, R54, 0x96, !PT ;  /* 0x0000001107077c12 */ /* 0x000fe4000f8e9636 */
[----:B------:R-:W-:Y:S01]  /*47e0*/  LOP3.LUT R3, R53, UR15, R6, 0x96, !PT ;  /* 0x0000000f35037c12 */ /* 0x000fe2000f8e9606 */
[----:B------:R1:W-:Y:S02]  /*47f0*/  MUFU.EX2 R168, R9 ;  /* 0x0000000900a87308 */ /* 0x0003e40000000800 */
[----:B------:R-:W-:-:S04]  /*4800*/  IMAD.WIDE.U32 R6, R7, -0x2daee0ad, RZ ;  /* 0xd2511f5307067825 */ /* 0x000fc800078e00ff */
[----:B------:R-:W-:Y:S01]  /*4810*/  IMAD.WIDE.U32 R2, R3, -0x2daee0ad, RZ ;  /* 0xd2511f5303027825 */ /* 0x000fe200078e00ff */
[----:B------:R-:W-:-:S04]  /*4820*/  LOP3.LUT R7, R7, UR14, R64, 0x96, !PT ;  /* 0x0000000e07077c12 */ /* 0x000fc8000f8e9640 */
[----:B------:R-:W-:Y:S01]  /*4830*/  LOP3.LUT R3, R3, UR12, R6, 0x96, !PT ;  /* 0x0000000c03037c12 */ /* 0x000fe2000f8e9606 */
[----:B------:R-:W-:-:S04]  /*4840*/  IMAD.WIDE.U32 R6, R7, -0x326172a9, RZ ;  /* 0xcd9e8d5707067825 */ /* 0x000fc800078e00ff */
[----:B------:R-:W-:Y:S01]  /*4850*/  IMAD.WIDE.U32 R48, R3, -0x326172a9, RZ ;  /* 0xcd9e8d5703307825 */ /* 0x000fe200078e00ff */
[----:B------:R-:W-:-:S03]  /*4860*/  LOP3.LUT R7, R7, UR13, R52, 0x96, !PT ;  /* 0x0000000d07077c12 */ /* 0x000fc6000f8e9634 */
[----:B-1----:R-:W-:Y:S01]  /*4870*/  FFMA.FTZ R9, R24, c[0x0][0x23c], -R12 ;  /* 0x00008f0018097a23 */ /* 0x002fe2000001080c */
[----:B------:R-:W-:Y:S01]  /*4880*/  LOP3.LUT R3, R49, UR11, R6, 0x96, !PT ;  /* 0x0000000b31037c12 */ /* 0x000fe2000f8e9606 */
[----:B------:R-:W-:Y:S02]  /*4890*/  IMAD.WIDE.U32 R6, R7, -0x2daee0ad, RZ ;  /* 0xd2511f5307067825 */ /* 0x000fe400078e00ff */
[----:B------:R1:W-:Y:S02]  /*48a0*/  MUFU.EX2 R202, R9 ;  /* 0x0000000900ca7308 */ /* 0x0003e40000000800 */
[----:B------:R-:W-:Y:S01]  /*48b0*/  IMAD.WIDE.U32 R50, R3, -0x2daee0ad, RZ ;  /* 0xd2511f5303327825 */ /* 0x000fe200078e00ff */
[----:B---3--:R-:W-:Y:S02]  /*48c0*/  FMNMX.FTZ R3, R8, R10, !PT ;  /* 0x0000000a08037209 */ /* 0x008fe40007810000 */
[----:B------:R-:W-:Y:S01]  /*48d0*/  LOP3.LUT R8, R7, UR10, R2, 0x96, !PT ;  /* 0x0000000a07087c12 */ /* 0x000fe2000f8e9602 */
[----:B------:R-:W-:Y:S01]  /*48e0*/  FFMA.FTZ R7, R21, c[0x0][0x23c], -R12 ;  /* 0x00008f0015077a23 */ /* 0x000fe2000001080c */
[----:B------:R-:W-:Y:S01]  /*48f0*/  LOP3.LUT R6, R51, UR8, R6, 0x96, !PT ;  /* 0x0000000833067c12 */ /* 0x000fe2000f8e9606 */
[C---:B------:R-:W-:Y:S01]  /*4900*/  FMUL.FTZ R2, R3.reuse, c[0x0][0x23c] ;  /* 0x00008f0003027a20 */ /* 0x040fe20000410000 */
[----:B------:R-:W-:Y:S01]  /*4910*/  FSETP.NEU.FTZ.AND P1, PT, R3, -INF , PT ;  /* 0xff8000000300780b */ /* 0x000fe20003f3d000 */
[----:B------:R2:W-:Y:S01]  /*4920*/  MUFU.EX2 R181, R7 ;  /* 0x0000000700b57308 */ /* 0x0005e20000000800 */
[----:B------:R-:W-:-:S02]  /*4930*/  IMAD.WIDE.U32 R14, R8, -0x326172a9, RZ ;  /* 0xcd9e8d57080e7825 */ /* 0x000fc400078e00ff */
[----:B------:R-:W-:Y:S02]  /*4940*/  FSEL R2, R2, RZ, P1 ;  /* 0x000000ff02027208 */ /* 0x000fe40000800000 */
[----:B-1----:R-:W-:-:S03]  /*4950*/  FFMA.FTZ R9, R20, c[0x0][0x23c], -R12 ;  /* 0x00008f0014097a23 */ /* 0x002fc6000001080c */
[--C-:B------:R-:W-:Y:S01]  /*4960*/  FFMA.FTZ R8, R57, c[0x0][0x23c], -R2.reuse ;  /* 0x00008f0039087a23 */ /* 0x100fe20000010802 */
[----:B------:R1:W-:Y:S01]  /*4970*/  MUFU.EX2 R171, R9 ;  /* 0x0000000900ab7308 */ /* 0x0003e20000000800 */
[----:B------:R-:W-:Y:S01]  /*4980*/  FFMA.FTZ R4, R23, c[0x0][0x23c], -R2 ;  /* 0x00008f0017047a23 */ /* 0x000fe20000010802 */
[----:B------:R-:W3:Y:S01]  /*4990*/  LDSM.16.MT88.4 R56, [R198+0x18000] ;  /* 0x01800000c638783b */ /* 0x000ee20000004200 */
[----:B--2---:R-:W-:-:S05]  /*49a0*/  IMAD.WIDE.U32 R6, R6, -0x326172a9, RZ ;  /* 0xcd9e8d5706067825 */ /* 0x004fca00078e00ff */
[----:B------:R2:W-:Y:S01]  /*49b0*/  MUFU.EX2 R183, R8 ;  /* 0x0000000800b77308 */ /* 0x0005e20000000800 */
[----:B------:R-:W-:Y:S02]  /*49c0*/  LOP3.LUT R5, R7, UR19, R14, 0x96, !PT ;  /* 0x0000001307057c12 */ /* 0x000fe4000f8e960e */
[----:B------:R-:W-:Y:S02]  /*49d0*/  LOP3.LUT R7, R6, 0xffff, RZ, 0xc0, !PT ;  /* 0x0000ffff06077812 */ /* 0x000fe400078ec0ff */
[----:B------:R-:W-:-:S03]  /*49e0*/  SHF.R.U32.HI R10, RZ, 0x10, R6 ;  /* 0x00000010ff0a7819 */ /* 0x000fc60000011606 */
[----:B------:R4:W-:Y:S01]  /*49f0*/  MUFU.EX2 R182, R4 ;  /* 0x0000000400b67308 */ /* 0x0009e20000000800 */
[----:B-1----:R-:W-:Y:S02]  /*4a00*/  LOP3.LUT R9, R6, 0xff, RZ, 0xc0, !PT ;  /* 0x000000ff06097812 */ /* 0x002fe400078ec0ff */
[----:B------:R-:W-:Y:S02]  /*4a10*/  SHF.R.U32.HI R7, RZ, 0x8, R7 ;  /* 0x00000008ff077819 */ /* 0x000fe40000011607 */
[----:B------:R-:W-:Y:S02]  /*4a20*/  SHF.R.U32.HI R13, RZ, 0x18, R6 ;  /* 0x00000018ff0d7819 */ /* 0x000fe40000011606 */
[----:B------:R-:W-:Y:S01]  /*4a30*/  PRMT R11, R9, 0x5410, R7 ;  /* 0x00005410090b7816 */ /* 0x000fe20000000007 */
[--C-:B--2---:R-:W-:Y:S01]  /*4a40*/  FFMA.FTZ R8, R22, c[0x0][0x23c], -R2.reuse ;  /* 0x00008f0016087a23 */ /* 0x104fe20000010802 */
[----:B------:R-:W-:Y:S01]  /*4a50*/  LOP3.LUT R6, R5, 0xffff, RZ, 0xc0, !PT ;  /* 0x0000ffff05067812 */ /* 0x000fe200078ec0ff */
[----:B------:R-:W-:Y:S01]  /*4a60*/  FFMA.FTZ R7, R25, c[0x0][0x23c], -R2 ;  /* 0x00008f0019077a23 */ /* 0x000fe20000010802 */
[--C-:B------:R-:W-:Y:S01]  /*4a70*/  SHF.R.U32.HI R9, RZ, 0x18, R5.reuse ;  /* 0x00000018ff097819 */ /* 0x100fe20000011605 */
[----:B------:R1:W2:Y:S01]  /*4a80*/  MUFU.EX2 R180, R8 ;  /* 0x0000000800b47308 */ /* 0x0002a20000000800 */
[----:B------:R-:W-:Y:S01]  /*4a90*/  SHF.R.U32.HI R6, RZ, 0x8, R6 ;  /* 0x00000008ff067819 */ /* 0x000fe20000011606 */
[----:B------:R-:W3:Y:S01]  /*4aa0*/  LDSM.16.MT88.4 R20, [R199+0x1a000] ;  /* 0x01a00000c714783b */ /* 0x000ee20000004200 */
[----:B------:R-:W-:Y:S01]  /*4ab0*/  HSET2.LE.AND R0, R11, R176, PT ;  /* 0x000000b00b007233 */ /* 0x000fe20003803000 */
[----:B----4-:R-:W-:-:S02]  /*4ac0*/  SHF.R.U32.HI R4, RZ, 0x10, R5 ;  /* 0x00000010ff047819 */ /* 0x010fc40000011605 */
[----:B------:R-:W4:Y:S02]  /*4ad0*/  LDSM.16.MT88.4 R24, [R200+0x1c000] ;  /* 0x01c00000c818783b */ /* 0x000f240000004200 */
[----:B------:R2:W2:Y:S01]  /*4ae0*/  MUFU.EX2 R201, R7 ;  /* 0x0000000700c97308 */ /* 0x0004a20000000800 */
[----:B------:R-:W-:-:S04]  /*4af0*/  LOP3.LUT R4, R4, 0xff, RZ, 0xc0, !PT ;  /* 0x000000ff04047812 */ /* 0x000fc800078ec0ff */
[----:B------:R-:W-:Y:S02]  /*4b00*/  PRMT R4, R4, 0x5410, R9 ;  /* 0x0000541004047816 */ /* 0x000fe40000000009 */
[----:B-1----:R-:W-:Y:S02]  /*4b10*/  LOP3.LUT R8, R10, 0xff, RZ, 0xc0, !PT ;  /* 0x000000ff0a087812 */ /* 0x002fe400078ec0ff */
[----:B------:R-:W-:Y:S01]  /*4b20*/  LOP3.LUT R10, R5, 0xff, RZ, 0xc0, !PT ;  /* 0x000000ff050a7812 */ /* 0x000fe200078ec0ff */
[--C-:B------:R-:W-:Y:S01]  /*4b30*/  HSET2.LE.AND R9, R4, R176.reuse, PT ;  /* 0x000000b004097233 */ /* 0x100fe20003803000 */
[----:B------:R-:W-:Y:S02]  /*4b40*/  PRMT R8, R8, 0x5410, R13 ;  /* 0x0000541008087816 */ /* 0x000fe4000000000d */
[----:B------:R-:W-:Y:S02]  /*4b50*/  PRMT R5, R10, 0x5410, R6 ;  /* 0x000054100a057816 */ /* 0x000fe40000000006 */
[----:B--2---:R-:W-:Y:S01]  /*4b60*/  F2FP.PACK_AB R4, R182, R180 ;  /* 0x000000b4b604723e */ /* 0x004fe200000000ff */
[--C-:B------:R-:W-:Y:S01]  /*4b70*/  HSET2.LE.AND R7, R8, R176.reuse, PT ;  /* 0x000000b008077233 */ /* 0x100fe20003803000 */
[----:B------:R-:W-:Y:S01]  /*4b80*/  F2FP.PACK_AB R8, R202, R168 ;  /* 0x000000a8ca08723e */ /* 0x000fe200000000ff */
[----:B------:R-:W-:Y:S01]  /*4b90*/  HSET2.LE.AND R5, R5, R176, PT ;  /* 0x000000b005057233 */ /* 0x000fe20003803000 */
[----:B------:R-:W-:-:S02]  /*4ba0*/  F2FP.PACK_AB R10, R201, R183 ;  /* 0x000000b7c90a723e */ /* 0x000fc400000000ff */
[----:B------:R-:W-:Y:S02]  /*4bb0*/  LOP3.LUT R7, R7, R4, RZ, 0xc0, !PT ;  /* 0x0000000407077212 */ /* 0x000fe400078ec0ff */
[----:B------:R-:W-:Y:S02]  /*4bc0*/  LOP3.LUT R4, R5, R8, RZ, 0xc0, !PT ;  /* 0x0000000805047212 */ /* 0x000fe400078ec0ff */
[----:B------:R-:W-:Y:S02]  /*4bd0*/  LOP3.LUT R5, R9, R10, RZ, 0xc0, !PT ;  /* 0x0000000a09057212 */ /* 0x000fe400078ec0ff */
[----:B------:R-:W1:Y:S01]  /*4be0*/  LDSM.16.MT88.4 R8, [R198+0x1c000] ;  /* 0x01c00000c608783b */ /* 0x000e620000004200 */
[----:B------:R-:W-:-:S04]  /*4bf0*/  F2FP.PACK_AB R6, R181, R171 ;  /* 0x000000abb506723e */ /* 0x000fc800000000ff */
[----:B------:R-:W-:Y:S01]  /*4c00*/  LOP3.LUT R6, R0, R6, RZ, 0xc0, !PT ;  /* 0x0000000600067212 */ /* 0x000fe200078ec0ff */
[----:B------:R-:W-:-:S04]  /*4c10*/  FFMA.FTZ R0, R89, c[0x0][0x23c], -R12 ;  /* 0x00008f0059007a23 */ /* 0x000fc8000001080c */
[----:B------:R2:W-:Y:S02]  /*4c20*/  MUFU.EX2 R206, R0 ;  /* 0x0000000000ce7308 */ /* 0x0005e40000000800 */
[C---:B------:R-:W-:Y:S08]  /*4c30*/  HMMA.16816.F32 R68, R4.reuse, R40, RZ ;  /* 0x000000280444723c */ /* 0x040ff000000018ff */
[----:B------:R-:W-:Y:S01]  /*4c40*/  HMMA.16816.F32 R108, R4, R42, RZ ;  /* 0x0000002a046c723c */ /* 0x000fe200000018ff */
[----:B--2---:R-:W-:Y:S01]  /*4c50*/  FFMA.FTZ R0, R67, c[0x0][0x23c], -R12 ;  /* 0x00008f0043007a23 */ /* 0x004fe2000001080c */
[----:B------:R-:W-:-:S06]  /*4c60*/  MOV R67, R188 ;  /* 0x000000bc00437202 */ /* 0x000fcc0000000f00 */
[C---:B------:R-:W-:Y:S01]  /*4c70*/  HMMA.16816.F32 R40, R4.reuse, R16, RZ ;  /* 0x000000100428723c */ /* 0x040fe200000018ff */
[----:B------:R2:W-:Y:S07]  /*4c80*/  MUFU.EX2 R204, R0 ;  /* 0x0000000000cc7308 */ /* 0x0005ee0000000800 */
[C---:B------:R-:W-:Y:S01]  /*4c90*/  HMMA.16816.F32 R92, R4.reuse, R18, RZ ;  /* 0x00000012045c723c */ /* 0x040fe200000018ff */
[----:B------:R-:W1:Y:S07]  /*4ca0*/  LDSM.16.MT88.4 R16, [R198+0x1e000] ;  /* 0x01e00000c610783b */ /* 0x000e6e0000004200 */
[----:B------:R-:W-:Y:S01]  /*4cb0*/  HMMA.16816.F32 R76, R4, R28, RZ ;  /* 0x0000001c044c723c */ /* 0x000fe200000018ff */
[----:B--2---:R-:W-:-:S04]  /*4cc0*/  FFMA.FTZ R0, R88, c[0x0][0x23c], -R12 ;  /* 0x00008f0058007a23 */ /* 0x004fc8000001080c */
[----:B------:R2:W-:Y:S03]  /*4cd0*/  MUFU.EX2 R203, R0 ;  /* 0x0000000000cb7308 */ /* 0x0005e60000000800 */
[C---:B------:R-:W-:Y:S01]  /*4ce0*/  HMMA.16816.F32 R140, R4.reuse, R30, RZ ;  /* 0x0000001e048c723c */ /* 0x040fe200000018ff */
[----:B------:R-:W1:Y:S07]  /*4cf0*/  LDSM.16.MT88.4 R28, [R199+0x1c000] ;  /* 0x01c00000c71c783b */ /* 0x000e6e0000004200 */
[----:B---3--:R-:W-:Y:S01]  /*4d00*/  HMMA.16816.F32 R144, R4, R56, RZ ;  /* 0x000000380490723c */ /* 0x008fe200000018ff */
[----:B--2---:R-:W-:-:S07]  /*4d10*/  LOP3.LUT R0, R15, UR9, R48, 0x96, !PT ;  /* 0x000000090f007c12 */ /* 0x004fce000f8e9630 */
[C---:B------:R-:W-:Y:S08]  /*4d20*/  HMMA.16816.F32 R136, R4.reuse, R58, RZ ;  /* 0x0000003a0488723c */ /* 0x040ff000000018ff */
[C---:B------:R-:W-:Y:S08]  /*4d30*/  HMMA.16816.F32 R124, R4.reuse, R32, RZ ;  /* 0x00000020047c723c */ /* 0x040ff000000018ff */
[C---:B------:R-:W-:Y:S01]  /*4d40*/  HMMA.16816.F32 R100, R4.reuse, R34, RZ ;  /* 0x000000220464723c */ /* 0x040fe200000018ff */
[----:B------:R-:W2:Y:S07]  /*4d50*/  LDSM.16.MT88.4 R32, [R197+0x1e000] ;  /* 0x01e00000c520783b */ /* 0x000eae0000004200 */
[C---:B------:R-:W-:Y:S08]  /*4d60*/  HMMA.16816.F32 R56, R4.reuse, R20, RZ ;  /* 0x000000140438723c */ /* 0x040ff000000018ff */
[C---:B------:R-:W-:Y:S01]  /*4d70*/  HMMA.16816.F32 R96, R4.reuse, R22, RZ ;  /* 0x000000160460723c */ /* 0x040fe200000018ff */
[----:B------:R-:W3:Y:S07]  /*4d80*/  LDSM.16.MT88.4 R20, [R200+0x1e000] ;  /* 0x01e00000c814783b */ /* 0x000eee0000004200 */
[C---:B----4-:R-:W-:Y:S08]  /*4d90*/  HMMA.16816.F32 R80, R4.reuse, R24, RZ ;  /* 0x000000180450723c */ /* 0x050ff000000018ff */
[C---:B------:R-:W-:Y:S01]  /*4da0*/  HMMA.16816.F32 R116, R4.reuse, R26, RZ ;  /* 0x0000001a0474723c */ /* 0x040fe200000018ff */
[----:B------:R-:W4:Y:S07]  /*4db0*/  LDSM.16.MT88.4 R24, [R199+0x1e000] ;  /* 0x01e00000c718783b */ /* 0x000f2e0000004200 */
[C---:B------:R-:W-:Y:S08]  /*4dc0*/  HMMA.16816.F32 R128, R4.reuse, R60, RZ ;  /* 0x0000003c0480723c */ /* 0x040ff000000018ff */
[C---:B------:R-:W-:Y:S08]  /*4dd0*/  HMMA.16816.F32 R112, R4.reuse, R62, RZ ;  /* 0x0000003e0470723c */ /* 0x040ff000000018ff */
[C---:B------:R-:W-:Y:S08]  /*4de0*/  HMMA.16816.F32 R60, R4.reuse, R36, RZ ;  /* 0x00000024043c723c */ /* 0x040ff000000018ff */
[C---:B------:R-:W-:Y:S08]  /*4df0*/  HMMA.16816.F32 R104, R4.reuse, R38, RZ ;  /* 0x000000260468723c */ /* 0x040ff000000018ff */
[C---:B-1----:R-:W-:Y:S07]  /*4e00*/  HMMA.16816.F32 R36, R4.reuse, R8, RZ ;  /* 0x000000080424723c */ /* 0x042fee00000018ff */
[----:B------:R-:W-:Y:S01]  /*4e10*/  FFMA.FTZ R8, R66, c[0x0][0x23c], -R12 ;  /* 0x00008f0042087a23 */ /* 0x000fe2000001080c */
[C---:B------:R-:W-:Y:S03]  /*4e20*/  HMMA.16816.F32 R84, R4.reuse, R10, RZ ;  /* 0x0000000a0454723c */ /* 0x040fe600000018ff */
[----:B------:R1:W1:Y:S04]  /*4e30*/  MUFU.EX2 R164, R8 ;  /* 0x0000000800a47308 */ /* 0x0002680000000800 */
[--C-:B------:R-:W-:Y:S01]  /*4e40*/  FFMA.FTZ R10, R120, c[0x0][0x23c], -R2.reuse ;  /* 0x00008f00780a7a23 */ /* 0x100fe20000010802 */
[----:B------:R-:W-:Y:S01]  /*4e50*/  HMMA.16816.F32 R160, R4, R16, RZ ;  /* 0x0000001004a0723c */ /* 0x000fe200000018ff */
[----:B------:R-:W-:-:S02]  /*4e60*/  FFMA.FTZ R11, R90, c[0x0][0x23c], -R2 ;  /* 0x00008f005a0b7a23 */ /* 0x000fc40000010802 */
[----:B------:R2:W-:Y:S05]  /*4e70*/  MUFU.EX2 R192, R10 ;  /* 0x0000000a00c07308 */ /* 0x0005ea0000000800 */
[----:B------:R-:W-:Y:S01]  /*4e80*/  HMMA.16816.F32 R132, R4, R28, RZ ;  /* 0x0000001c0484723c */ /* 0x000fe200000018ff */
[----:B-1----:R-:W-:Y:S02]  /*4e90*/  IMAD.WIDE.U32 R8, R0, -0x2daee0ad, RZ ;  /* 0xd2511f5300087825 */ /* 0x002fe400078e00ff */
[----:B------:R-:W-:Y:S03]  /*4ea0*/  MUFU.EX2 R120, R11 ;  /* 0x0000000b00787308 */ /* 0x000fe60000000800 */
[----:B------:R-:W-:-:S02]  /*4eb0*/  LOP3.LUT R0, R9, UR18, R50, 0x96, !PT ;  /* 0x0000001209007c12 */ /* 0x000fc4000f8e9632 */
[C---:B------:R-:W-:Y:S01]  /*4ec0*/  HMMA.16816.F32 R152, R4.reuse, R30, RZ ;  /* 0x0000001e0498723c */ /* 0x040fe200000018ff */
[C---:B------:R-:W-:Y:S01]  /*4ed0*/  LOP3.LUT R9, R8.reuse, 0xffff, RZ, 0xc0, !PT ;  /* 0x0000ffff08097812 */ /* 0x040fe200078ec0ff */
[----:B--2---:R-:W-:Y:S01]  /*4ee0*/  FFMA.FTZ R10, R91, c[0x0][0x23c], -R2 ;  /* 0x00008f005b0a7a23 */ /* 0x004fe20000010802 */
[----:B------:R-:W-:Y:S01]  /*4ef0*/  LOP3.LUT R13, R8, 0xff, RZ, 0xc0, !PT ;  /* 0x000000ff080d7812 */ /* 0x000fe200078ec0ff */
[----:B------:R-:W1:Y:S01]  /*4f00*/  LDSM.16.MT88.4 R28, [R197+0x18800] ;  /* 0x01880000c51c783b */ /* 0x000e620000004200 */
[----:B------:R-:W-:Y:S01]  /*4f10*/  SHF.R.U32.HI R17, RZ, 0x18, R8 ;  /* 0x00000018ff117819 */ /* 0x000fe20000011608 */
[----:B------:R2:W1:Y:S01]  /*4f20*/  MUFU.EX2 R196, R10 ;  /* 0x0000000a00c47308 */ /* 0x0004620000000800 */
[----:B------:R-:W-:Y:S01]  /*4f30*/  LOP3.LUT R16, R0, 0xff, RZ, 0xc0, !PT ;  /* 0x000000ff00107812 */ /* 0x000fe200078ec0ff */
[----:B------:R-:W-:Y:S01]  /*4f40*/  HMMA.16816.F32 R72, R4, R44, RZ ;  /* 0x0000002c0448723c */ /* 0x000fe200000018ff */
[----:B------:R-:W-:-:S07]  /*4f50*/  SHF.R.U32.HI R15, RZ, 0x18, R0 ;  /* 0x00000018ff0f7819 */ /* 0x000fce0000011600 */
[----:B------:R-:W-:Y:S01]  /*4f60*/  HMMA.16816.F32 R156, R4, R32, RZ ;  /* 0x00000020049c723c */ /* 0x000fe200000018ff */
[----:B--2---:R-:W-:Y:S02]  /*4f70*/  SHF.R.U32.HI R10, RZ, 0x8, R9 ;  /* 0x00000008ff0a7819 */ /* 0x004fe40000011609 */
[----:B------:R-:W-:-:S05]  /*4f80*/  SHF.R.U32.HI R9, RZ, 0x10, R8 ;  /* 0x00000010ff097819 */ /* 0x000fca0000011608 */
[C---:B---3--:R-:W-:Y:S01]  /*4f90*/  HMMA.16816.F32 R88, R4.reuse, R20, RZ ;  /* 0x000000140458723c */ /* 0x048fe200000018ff */
[----:B------:R-:W-:Y:S02]  /*4fa0*/  LOP3.LUT R8, R0, 0xffff, RZ, 0xc0, !PT ;  /* 0x0000ffff00087812 */ /* 0x000fe400078ec0ff */
[----:B------:R-:W-:Y:S02]  /*4fb0*/  LOP3.LUT R14, R9, 0xff, RZ, 0xc0, !PT ;  /* 0x000000ff090e7812 */ /* 0x000fe400078ec0ff */
[----:B------:R-:W-:Y:S02]  /*4fc0*/  SHF.R.U32.HI R9, RZ, 0x10, R0 ;  /* 0x00000010ff097819 */ /* 0x000fe40000011600 */
[----:B------:R-:W-:Y:S01]  /*4fd0*/  PRMT R13, R13, 0x5410, R10 ;  /* 0x000054100d0d7816 */ /* 0x000fe2000000000a */
[----:B------:R-:W-:Y:S01]  /*4fe0*/  FFMA.FTZ R10, R121, c[0x0][0x23c], -R2 ;  /* 0x00008f00790a7a23 */ /* 0x000fe20000010802 */
[----:B------:R-:W-:Y:S01]  /*4ff0*/  SHF.R.U32.HI R11, RZ, 0x8, R8 ;  /* 0x00000008ff0b7819 */ /* 0x000fe20000011608 */
[----:B------:R-:W-:Y:S01]  /*5000*/  HMMA.16816.F32 R44, R4, R46, RZ ;  /* 0x0000002e042c723c */ /* 0x000fe200000018ff */
[----:B------:R-:W-:Y:S01]  /*5010*/  MOV R121, R164 ;  /* 0x000000a400797202 */ /* 0x000fe20000000f00 */
[----:B------:R2:W3:Y:S01]  /*5020*/  MUFU.EX2 R205, R10 ;  /* 0x0000000a00cd7308 */ /* 0x0004e20000000800 */
[----:B------:R-:W-:Y:S01]  /*5030*/  LOP3.LUT R8, R9, 0xff, RZ, 0xc0, !PT ;  /* 0x000000ff09087812 */ /* 0x000fe200078ec0ff */
[----:B------:R-:W-:Y:S01]  /*5040*/  HSET2.LE.AND R0, R13, R176, PT ;  /* 0x000000b00d007233 */ /* 0x000fe20003803000 */
[----:B------:R-:W-:-:S02]  /*5050*/  PRMT R9, R14, 0x5410, R17 ;  /* 0x000054100e097816 */ /* 0x000fc40000000011 */
[----:B------:R-:W-:Y:S01]  /*5060*/  PRMT R11, R16, 0x5410, R11 ;  /* 0x00005410100b7816 */ /* 0x000fe2000000000b */
[C---:B------:R-:W-:Y:S01]  /*5070*/  HMMA.16816.F32 R164, R4.reuse, R22, RZ ;  /* 0x0000001604a4723c */ /* 0x040fe200000018ff */
[----:B------:R-:W-:Y:S01]  /*5080*/  PRMT R13, R8, 0x5410, R15 ;  /* 0x00005410080d7816 */ /* 0x000fe2000000000f */
[----:B------:R-:W4:Y:S02]  /*5090*/  LDSM.16.MT88.4 R20, [R198+0x18800] ;  /* 0x01880000c614783b */ /* 0x000f240000004200 */
[--C-:B------:R-:W-:Y:S01]  /*50a0*/  HSET2.LE.AND R8, R11, R176.reuse, PT ;  /* 0x000000b00b087233 */ /* 0x100fe20003803000 */
[----:B-1----:R-:W-:Y:S01]  /*50b0*/  F2FP.PACK_AB R11, R120, R196 ;  /* 0x000000c4780b723e */ /* 0x002fe200000000ff */
[----:B------:R-:W-:Y:S02]  /*50c0*/  HSET2.LE.AND R13, R13, R176, PT ;  /* 0x000000b00d0d7233 */ /* 0x000fe40003803000 */
[----:B------:R-:W-:Y:S01]  /*50d0*/  HMMA.16816.F32 R32, R4, R34, RZ ;  /* 0x000000220420723c */ /* 0x000fe200000018ff */
[----:B--2---:R-:W-:-:S02]  /*50e0*/  F2FP.PACK_AB R10, R121, R203 ;  /* 0x000000cb790a723e */ /* 0x004fc400000000ff */
[----:B---3--:R-:W-:Y:S02]  /*50f0*/  F2FP.PACK_AB R14, R205, R192 ;  /* 0x000000c0cd0e723e */ /* 0x008fe400000000ff */
[----:B------:R-:W-:Y:S01]  /*5100*/  LOP3.LUT R10, R0, R10, RZ, 0xc0, !PT ;  /* 0x0000000a000a7212 */ /* 0x000fe200078ec0ff */
[----:B------:R-:W-:Y:S02]  /*5110*/  HSET2.LE.AND R0, R9, R176, PT ;  /* 0x000000b009007233 */ /* 0x000fe40003803000 */
[----:B------:R-:W-:Y:S01]  /*5120*/  HMMA.16816.F32 R48, R4, R18, RZ ;  /* 0x000000120430723c */ /* 0x000fe200000018ff */
[----:B------:R-:W-:Y:S01]  /*5130*/  F2FP.PACK_AB R9, R204, R206 ;  /* 0x000000cecc09723e */ /* 0x000fe200000000ff */
[----:B------:R-:W1:Y:S01]  /*5140*/  LDSM.16.MT88.4 R16, [R200+0x18800] ;  /* 0x01880000c810783b */ /* 0x000e620000004200 */
[----:B------:R-:W-:Y:S02]  /*5150*/  LOP3.LUT R11, R0, R11, RZ, 0xc0, !PT ;  /* 0x0000000b000b7212 */ /* 0x000fe400078ec0ff */
[----:B------:R-:W-:-:S03]  /*5160*/  LOP3.LUT R8, R8, R9, RZ, 0xc0, !PT ;  /* 0x0000000908087212 */ /* 0x000fc600078ec0ff */
[----:B----4-:R-:W-:Y:S01]  /*5170*/  HMMA.16816.F32 R172, R4, R24, RZ ;  /* 0x0000001804ac723c */ /* 0x010fe200000018ff */
[----:B------:R-:W-:-:S07]  /*5180*/  LOP3.LUT R9, R13, R14, RZ, 0xc0, !PT ;  /* 0x0000000e0d097212 */ /* 0x000fce00078ec0ff */
[----:B------:R-:W-:Y:S01]  /*5190*/  HMMA.16816.F32 R176, R4, R26, RZ ;  /* 0x0000001a04b0723c */ /* 0x000fe200000018ff */
[----:B------:R-:W2:Y:S04]  /*51a0*/  LDSM.16.MT88.4 R4, [R199+0x18800] ;  /* 0x01880000c704783b */ /* 0x000ea80000004200 */
[----:B------:R-:W3:Y:S03]  /*51b0*/  LDSM.16.MT88.4 R24, [R197+0x1a800] ;  /* 0x01a80000c518783b */ /* 0x000ee60000004200 */
[C---:B------:R-:W-:Y:S08]  /*51c0*/  HMMA.16816.F32 R76, R8.reuse, R28, R76 ;  /* 0x0000001c084c723c */ /* 0x040ff0000000184c */
[C---:B------:R-:W-:Y:S01]  /*51d0*/  HMMA.16816.F32 R240, R8.reuse, R30, R140 ;  /* 0x0000001e08f0723c */ /* 0x040fe2000000188c */
[----:B------:R-:W4:Y:S07]  /*51e0*/  LDSM.16.MT88.4 R28, [R198+0x1a800] ;  /* 0x01a80000c61c783b */ /* 0x000f2e0000004200 */
[C---:B------:R-:W-:Y:S08]  /*51f0*/  HMMA.16816.F32 R144, R8.reuse, R20, R144 ;  /* 0x000000140890723c */ /* 0x040ff00000001890 */
        /* <DEDUP_REMOVED lines=8> */
[----:B------:R-:W1:Y:S07]  /*5280*/  LDSM.16.MT88.4 R4, [R200+0x1a800] ;  /* 0x01a80000c804783b */ /* 0x000e6e0000004200 */
[C---:B------:R-:W-:Y:S01]  /*5290*/  HMMA.16816.F32 R144, R8.reuse, R16, R128 ;  /* 0x000000100890723c */ /* 0x040fe20000001880 */
[----:B------:R-:W2:Y:S06]  /*52a0*/  LDSM.16.MT88.4 R16, [R199+0x1a800] ;  /* 0x01a80000c710783b */ /* 0x000eac0000004200 */
[----:B------:R-:W-:Y:S01]  /*52b0*/  IMAD.MOV.U32 R131, RZ, RZ, R192 ;  /* 0x000000ffff837224 */ /* 0x000fe200078e00c0 */
[----:B------:R-:W-:Y:S01]  /*52c0*/  MOV R14, R20 ;  /* 0x00000014000e7202 */ /* 0x000fe20000000f00 */
[----:B------:R-:W-:Y:S01]  /*52d0*/  IMAD.MOV.U32 R66, RZ, RZ, R22 ;  /* 0x000000ffff427224 */ /* 0x000fe200078e0016 */
[----:B---3--:R-:W-:Y:S01]  /*52e0*/  HMMA.16816.F32 R112, R8, R24, R68 ;  /* 0x000000180870723c */ /* 0x008fe20000001844 */
[----:B------:R-:W-:-:S02]  /*52f0*/  IMAD.MOV.U32 R15, RZ, RZ, R23 ;  /* 0x000000ffff0f7224 */ /* 0x000fc400078e0017 */
[----:B------:R-:W-:-:S04]  /*5300*/  IMAD.MOV.U32 R13, RZ, RZ, R21 ;  /* 0x000000ffff0d7224 */ /* 0x000fc800078e0015 */
[----:B------:R-:W-:Y:S01]  /*5310*/  MOV R70, R181 ;  /* 0x000000b500467202 */ /* 0x000fe20000000f00 */
[----:B----4-:R-:W-:Y:S01]  /*5320*/  HMMA.16816.F32 R20, R8, R28, R60 ;  /* 0x0000001c0814723c */ /* 0x010fe2000000183c */
[----:B------:R-:W-:-:S05]  /*5330*/  IMAD.MOV.U32 R71, RZ, RZ, R180 ;  /* 0x000000ffff477224 */ /* 0x000fca00078e00b4 */
[----:B------:R-:W-:Y:S01]  /*5340*/  IMAD.MOV.U32 R136, RZ, RZ, R146 ;  /* 0x000000ffff887224 */ /* 0x000fe200078e0092 */
[----:B------:R-:W-:Y:S01]  /*5350*/  MOV R130, R147 ;  /* 0x0000009300827202 */ /* 0x000fe20000000f00 */
        /* <DEDUP_REMOVED lines=8> */
[----:B-1----:R-:W-:Y:S01]  /*53e0*/  HMMA.16816.F32 R44, R8, R4, R124 ;  /* 0x00000004082c723c */ /* 0x002fe2000000187c */
[----:B------:R-:W-:Y:S01]  /*53f0*/  IMAD.MOV.U32 R110, RZ, RZ, R168 ;  /* 0x000000ffff6e7224 */ /* 0x000fe200078e00a8 */
[----:B------:R-:W-:Y:S01]  /*5400*/  MOV R109, R67 ;  /* 0x00000043006d7202 */ /* 0x000fe20000000f00 */
[----:B------:R-:W-:-:S02]  /*5410*/  IMAD.MOV.U32 R74, RZ, RZ, R129 ;  /* 0x000000ffff4a7224 */ /* 0x000fc400078e0081 */
[----:B------:R-:W-:Y:S02]  /*5420*/  IMAD.MOV.U32 R75, RZ, RZ, R128 ;  /* 0x000000ffff4b7224 */ /* 0x000fe400078e0080 */
[----:B------:R-:W-:Y:S01]  /*5430*/  IMAD.MOV.U32 R62, RZ, RZ, R142 ;  /* 0x000000ffff3e7224 */ /* 0x000fe200078e008e */
[----:B------:R-:W-:Y:S01]  /*5440*/  MOV R212, R21 ;  /* 0x0000001500d47202 */ /* 0x000fe20000000f00 */
[----:B------:R-:W-:Y:S01]  /*5450*/  IMAD.MOV.U32 R213, RZ, RZ, R20 ;  /* 0x000000ffffd57224 */ /* 0x000fe200078e0014 */
[C---:B------:R-:W-:Y:S01]  /*5460*/  HMMA.16816.F32 R192, R8.reuse, R6, R100 ;  /* 0x0000000608c0723c */ /* 0x040fe20000001864 */
[----:B------:R-:W-:Y:S01]  /*5470*/  IMAD.MOV.U32 R211, RZ, RZ, R22 ;  /* 0x000000ffffd37224 */ /* 0x000fe200078e0016 */
[----:B------:R-:W-:Y:S01]  /*5480*/  LDSM.16.MT88.4 R4, [R200+0x1c800] ;  /* 0x01c80000c804783b */ /* 0x000fe20000004200 */
[----:B------:R-:W-:Y:S02]  /*5490*/  IMAD.MOV.U32 R210, RZ, RZ, R23 ;  /* 0x000000ffffd27224 */ /* 0x000fe400078e0017 */
[----:B------:R-:W-:Y:S01]  /*54a0*/  IMAD.MOV.U32 R63, RZ, RZ, R141 ;  /* 0x000000ffff3f7224 */ /* 0x000fe200078e008d */
[----:B------:R-:W1:Y:S01]  /*54b0*/  LDSM.16.MT88.4 R20, [R197+0x1c800] ;  /* 0x01c80000c514783b */ /* 0x000e620000004200 */
[----:B------:R-:W-:Y:S01]  /*54c0*/  IMAD.MOV.U32 R67, RZ, RZ, R183 ;  /* 0x000000ffff437224 */ /* 0x000fe200078e00b7 */
[----:B------:R-:W-:Y:S01]  /*54d0*/  HMMA.16816.F32 R188, R8, R30, R104 ;  /* 0x0000001e08bc723c */ /* 0x000fe20000001868 */
[----:B------:R-:W-:-:S03]  /*54e0*/  MOV R100, R71 ;  /* 0x0000004700647202 */ /* 0x000fc60000000f00 */
[----:B------:R-:W-:Y:S02]  /*54f0*/  MOV R111, R67 ;  /* 0x00000043006f7202 */ /* 0x000fe40000000f00 */
        /* <DEDUP_REMOVED lines=8> */
[----:B------:R-:W-:-:S02]  /*5580*/  FFMA.FTZ R13, R149, c[0x0][0x23c], -R12 ;  /* 0x00008f00950d7a23 */ /* 0x000fc4000001080c */
[----:B------:R-:W-:-:S03]  /*5590*/  IMAD.MOV.U32 R107, RZ, RZ, R15 ;  /* 0x000000ffff6b7224 */ /* 0x000fc600078e000f */
[C---:B---3--:R-:W-:Y:S07]  /*55a0*/  HMMA.16816.F32 R136, R8.reuse, R26, R84 ;  /* 0x0000001a0888723c */ /* 0x048fee0000001854 */
[----:B------:R-:W-:Y:S01]  /*55b0*/  IMAD.MOV.U32 R86, RZ, RZ, R0 ;  /* 0x000000ffff567224 */ /* 0x000fe200078e0000 */
[----:B------:R-:W-:Y:S01]  /*55c0*/  MOV R0, UR4 ;  /* 0x0000000400007c02 */ /* 0x000fe20008000f00 */
[----:B------:R-:W-:Y:S01]  /*55d0*/  IMAD.MOV.U32 R87, RZ, RZ, R131 ;  /* 0x000000ffff577224 */ /* 0x000fe200078e0083 */
[C---:B------:R-:W-:Y:S01]  /*55e0*/  HMMA.16816.F32 R140, R8.reuse, R24, R36 ;  /* 0x00000018088c723c */ /* 0x040fe20000001824 */
[----:B------:R-:W2:Y:S01]  /*55f0*/  LDSM.16.MT88.4 R24, [R198+0x1e800] ;  /* 0x01e80000c618783b */ /* 0x000ea20000004200 */
[----:B------:R-:W-:Y:S01]  /*5600*/  LOP3.LUT R0, R123, UR37, R0, 0x96, !PT ;  /* 0x000000257b007c12 */ /* 0x000fe2000f8e9600 */
        /* <DEDUP_REMOVED lines=8> */
[----:B------:R-:W-:Y:S01]  /*5690*/  IMAD.MOV.U32 R44, RZ, RZ, R171 ;  /* 0x000000ffff2c7224 */ /* 0x000fe200078e00ab */
[----:B------:R-:W-:Y:S01]  /*56a0*/  LDSM.16.MT88.4 R28, [R200+0x1e800] ;  /* 0x01e80000c81c783b */ /* 0x000fe20000004200 */
[----:B------:R-:W-:-:S02]  /*56b0*/  IMAD.MOV.U32 R46, RZ, RZ, R169 ;  /* 0x000000ffff2e7224 */ /* 0x000fc400078e00a9 */
[----:B------:R-:W-:Y:S02]  /*56c0*/  IMAD.MOV.U32 R124, RZ, RZ, R47 ;  /* 0x000000ffff7c7224 */ /* 0x000fe400078e002f */
[----:B------:R-:W-:Y:S01]  /*56d0*/  IMAD.MOV.U32 R47, RZ, RZ, R182 ;  /* 0x000000ffff2f7224 */ /* 0x000fe200078e00b6 */
[C---:B------:R-:W-:Y:S01]  /*56e0*/  HMMA.16816.F32 R168, R8.reuse, R20, R40 ;  /* 0x0000001408a8723c */ /* 0x040fe20000001828 */
[----:B------:R-:W1:Y:S01]  /*56f0*/  LDSM.16.MT88.4 R20, [R197+0x1e800] ;  /* 0x01e80000c514783b */ /* 0x000e620000004200 */
[----:B------:R-:W-:Y:S01]  /*5700*/  IMAD.MOV.U32 R39, RZ, RZ, R70 ;  /* 0x000000ffff277224 */ /* 0x000fe200078e0046 */
[----:B------:R-:W-:Y:S01]  /*5710*/  MOV R103, R46 ;  /* 0x0000002e00677202 */ /* 0x000fe20000000f00 */
[----:B------:R-:W-:Y:S02]  /*5720*/  IMAD.MOV.U32 R101, RZ, RZ, R44 ;  /* 0x000000ffff657224 */ /* 0x000fe400078e002c */
[----:B------:R-:W-:Y:S02]  /*5730*/  IMAD.MOV.U32 R102, RZ, RZ, R45 ;  /* 0x000000ffff667224 */ /* 0x000fe400078e002d */
[----:B------:R-:W-:Y:S01]  /*5740*/  HMMA.16816.F32 R128, R8, R4, R80 ;  /* 0x000000040880723c */ /* 0x000fe20000001850 */
[----:B------:R-:W-:-:S06]  /*5750*/  IMAD.MOV.U32 R108, RZ, RZ, R47 ;  /* 0x000000ffff6c7224 */ /* 0x000fcc00078e002f */
[----:B------:R-:W-:Y:S01]  /*5760*/  IMAD.WIDE.U32 R4, R0, -0x326172a9, RZ ;  /* 0xcd9e8d5700047825 */ /* 0x000fe200078e00ff */
[C---:B------:R-:W-:Y:S01]  /*5770*/  HMMA.16816.F32 R80, R8.reuse, R6, R116 ;  /* 0x000000060850723c */ /* 0x040fe20000001874 */
[----:B------:R-:W3:Y:S01]  /*5780*/  LDC.U8 R116, c[0x0][0x2d8] ;  /* 0x0000b600ff747b82 */ /* 0x000ee20000000000 */
[----:B------:R-:W4:Y:S02]  /*5790*/  MUFU.EX2 R118, R13 ;  /* 0x0000000d00767308 */ /* 0x000f240000000800 */
[----:B------:R-:W-:Y:S02]  /*57a0*/  LOP3.LUT R5, R5, UR17, R54, 0x96, !PT ;  /* 0x0000001105057c12 */ /* 0x000fe4000f8e9636 */
[----:B------:R-:W-:Y:S02]  /*57b0*/  LOP3.LUT R0, R53, UR15, R4, 0x96, !PT ;  /* 0x0000000f35007c12 */ /* 0x000fe4000f8e9604 */
[----:B------:R-:W-:Y:S01]  /*57c0*/  HMMA.16816.F32 R180, R8, R18, R96 ;  /* 0x0000001208b4723c */ /* 0x000fe20000001860 */
[----:B------:R-:W-:Y:S01]  /*57d0*/  IMAD.WIDE.U32 R4, R5, -0x2daee0ad, RZ ;  /* 0xd2511f5305047825 */ /* 0x000fe200078e00ff */
[----:B------:R-:W4:Y:S01]  /*57e0*/  LDSM.16.MT88.4 R16, [R199+0x1c800] ;  /* 0x01c80000c710783b */ /* 0x000f220000004200 */
[----:B------:R-:W-:-:S02]  /*57f0*/  MOV R117, R87 ;  /* 0x0000005700757202 */ /* 0x000fc40000000f00 */
[----:B------:R-:W-:Y:S01]  /*5800*/  IMAD.WIDE.U32 R6, R0, -0x2daee0ad, RZ ;  /* 0xd2511f5300067825 */ /* 0x000fe200078e00ff */
[----:B------:R-:W-:Y:S02]  /*5810*/  LOP3.LUT R5, R5, UR14, R64, 0x96, !PT ;  /* 0x0000000e05057c12 */ /* 0x000fe4000f8e9640 */
[----:B--2---:R-:W-:Y:S01]  /*5820*/  HMMA.16816.F32 R56, R8, R24, R160 ;  /* 0x000000180838723c */ /* 0x004fe200000018a0 */
[----:B------:R-:W-:Y:S01]  /*5830*/  IMAD.MOV.U32 R98, RZ, RZ, R72 ;  /* 0x000000ffff627224 */ /* 0x000fe200078e0048 */
[----:B------:R-:W-:Y:S01]  /*5840*/  LOP3.LUT R0, R7, UR12, R4, 0x96, !PT ;  /* 0x0000000c07007c12 */ /* 0x000fe2000f8e9604 */
[----:B------:R-:W-:Y:S01]  /*5850*/  IMAD.WIDE.U32 R4, R5, -0x326172a9, RZ ;  /* 0xcd9e8d5705047825 */ /* 0x000fe200078e00ff */
[----:B------:R-:W-:-:S03]  /*5860*/  MOV R99, R73 ;  /* 0x0000004900637202 */ /* 0x000fc60000000f00 */
[----:B------:R-:W-:Y:S01]  /*5870*/  IMAD.WIDE.U32 R36, R0, -0x326172a9, RZ ;  /* 0xcd9e8d5700247825 */ /* 0x000fe200078e00ff */
[----:B------:R-:W-:Y:S01]  /*5880*/  LOP3.LUT R5, R5, UR13, R52, 0x96, !PT ;  /* 0x0000000d05057c12 */ /* 0x000fe2000f8e9634 */
[C---:B-1----:R-:W-:Y:S02]  /*5890*/  HMMA.16816.F32 R68, R8.reuse, R20, R156 ;  /* 0x000000140844723c */ /* 0x042fe4000000189c */
[--C-:B------:R-:W-:Y:S02]  /*58a0*/  FFMA.FTZ R0, R150, c[0x0][0x23c], -R12.reuse ;  /* 0x00008f0096007a23 */ /* 0x100fe4000001080c */
[----:B------:R-:W-:Y:S02]  /*58b0*/  FFMA.FTZ R7, R151, c[0x0][0x23c], -R12 ;  /* 0x00008f0097077a23 */ /* 0x000fe4000001080c */
[----:B------:R1:W-:Y:S01]  /*58c0*/  MUFU.EX2 R38, R0 ;  /* 0x0000000000267308 */ /* 0x0003e20000000800 */
[----:B---3--:R-:W-:Y:S01]  /*58d0*/  IMAD R116, R116, 0x10000, R116 ;  /* 0x0001000074747824 */ /* 0x008fe200078e0274 */
[----:B------:R-:W-:Y:S01]  /*58e0*/  HMMA.16816.F32 R64, R8, R22, R32 ;  /* 0x000000160840723c */ /* 0x000fe20000001820 */
[----:B------:R-:W2:Y:S01]  /*58f0*/  LDSM.16.MT88.4 R20, [R199+0x1e800] ;  /* 0x01e80000c714783b */ /* 0x000ea20000004200 */
[----:B------:R-:W-:-:S02]  /*5900*/  IMAD.MOV.U32 R96, RZ, RZ, R74 ;  /* 0x000000ffff607224 */ /* 0x000fc400078e004a */
[----:B------:R-:W-:Y:S02]  /*5910*/  IMAD.MOV.U32 R97, RZ, RZ, R75 ;  /* 0x000000ffff617224 */ /* 0x000fe400078e004b */
[----:B------:R3:W2:Y:S01]  /*5920*/  MUFU.EX2 R122, R7 ;  /* 0x00000007007a7308 */ /* 0x0006a20000000800 */
[----:B------:R-:W-:Y:S01]  /*5930*/  IMAD.MOV.U32 R87, RZ, RZ, R63 ;  /* 0x000000ffff577224 */ /* 0x000fe200078e003f */
[----:B------:R-:W-:Y:S01]  /*5940*/  HMMA.16816.F32 R48, R8, R26, R48 ;  /* 0x0000001a0830723c */ /* 0x000fe20000001830 */
[----:B------:R-:W-:Y:S01]  /*5950*/  LDSM.16.MT88.4 R24, [R198+0x19000] ;  /* 0x01900000c618783b */ /* 0x000fe20000004200 */
[----:B-1----:R-:W-:Y:S01]  /*5960*/  LOP3.LUT R0, R37, UR11, R4, 0x96, !PT ;  /* 0x0000000b25007c12 */ /* 0x002fe2000f8e9604 */
[----:B------:R-:W-:-:S05]  /*5970*/  IMAD.WIDE.U32 R4, R5, -0x2daee0ad, RZ ;  /* 0xd2511f5305047825 */ /* 0x000fca00078e00ff */
[----:B------:R-:W-:Y:S01]  /*5980*/  HMMA.16816.F32 R40, R8, R28, R88 ;  /* 0x0000001c0828723c */ /* 0x000fe20000001858 */
[----:B------:R-:W-:Y:S01]  /*5990*/  IMAD.WIDE.U32 R34, R0, -0x2daee0ad, RZ ;  /* 0xd2511f5300227825 */ /* 0x000fe200078e00ff */
[----:B------:R-:W-:-:S03]  /*59a0*/  LOP3.LUT R6, R5, UR10, R6, 0x96, !PT ;  /* 0x0000000a05067c12 */ /* 0x000fc6000f8e9606 */
[----:B------:R-:W-:Y:S01]  /*59b0*/  FFMA.FTZ R5, R184, c[0x0][0x23c], -R12 ;  /* 0x00008f00b8057a23 */ /* 0x000fe2000001080c */
[----:B------:R-:W-:Y:S01]  /*59c0*/  LOP3.LUT R0, R35, UR8, R4, 0x96, !PT ;  /* 0x0000000823007c12 */ /* 0x000fe2000f8e9604 */
[----:B------:R-:W-:Y:S01]  /*59d0*/  IMAD.WIDE.U32 R32, R6, -0x326172a9, RZ ;  /* 0xcd9e8d5706207825 */ /* 0x000fe200078e00ff */
[C---:B----4-:R-:W-:Y:S01]  /*59e0*/  HMMA.16816.F32 R92, R8.reuse, R16, R132 ;  /* 0x00000010085c723c */ /* 0x050fe20000001884 */
[----:B------:R1:W4:Y:S02]  /*59f0*/  MUFU.EX2 R119, R5 ;  /* 0x0000000500777308 */ /* 0x0003240000000800 */
[--C-:B------:R-:W-:Y:S02]  /*5a00*/  FFMA.FTZ R6, R186, c[0x0][0x23c], -R2.reuse ;  /* 0x00008f00ba067a23 */ /* 0x100fe40000010802 */
[----:B---3--:R-:W-:Y:S02]  /*5a10*/  FFMA.FTZ R7, R187, c[0x0][0x23c], -R2 ;  /* 0x00008f00bb077a23 */ /* 0x008fe40000010802 */
[----:B------:R-:W-:Y:S01]  /*5a20*/  IMAD.MOV.U32 R133, RZ, RZ, R127 ;  /* 0x000000ffff857224 */ /* 0x000fe200078e007f */
[C---:B------:R-:W-:Y:S01]  /*5a30*/  HMMA.16816.F32 R72, R8.reuse, R18, R152 ;  /* 0x000000120848723c */ /* 0x040fe20000001898 */
[----:B------:R-:W-:Y:S01]  /*5a40*/  MUFU.EX2 R161, R6 ;  /* 0x0000000600a17308 */ /* 0x000fe20000000800 */
[----:B------:R-:W-:Y:S01]  /*5a50*/  IMAD.MOV.U32 R134, RZ, RZ, R126 ;  /* 0x000000ffff867224 */ /* 0x000fe200078e007e */
[----:B------:R-:W3:Y:S05]  /*5a60*/  LDSM.16.MT88.4 R16, [R197+0x19000] ;  /* 0x01900000c510783b */ /* 0x000eea0000004200 */
[----:B------:R-:W-:Y:S01]  /*5a70*/  HMMA.16816.F32 R44, R8, R30, R164 ;  /* 0x0000001e082c723c */ /* 0x000fe200000018a4 */
[----:B-1----:R-:W-:Y:S01]  /*5a80*/  IMAD.WIDE.U32 R4, R0, -0x326172a9, RZ ;  /* 0xcd9e8d5700047825 */ /* 0x002fe200078e00ff */
[----:B------:R-:W1:Y:S01]  /*5a90*/  MUFU.EX2 R135, R7 ;  /* 0x0000000700877308 */ /* 0x000e620000000800 */
[----:B------:R-:W-:Y:S01]  /*5aa0*/  MOV R157, R133 ;  /* 0x00000085009d7202 */ /* 0x000fe20000000f00 */
[----:B------:R-:W-:Y:S01]  /*5ab0*/  LDSM.16.MT88.4 R28, [R198+0x1d000] ;  /* 0x01d00000c61c783b */ /* 0x000fe20000004200 */
[----:B------:R-:W-:Y:S01]  /*5ac0*/  FFMA.FTZ R0, R185, c[0x0][0x23c], -R2 ;  /* 0x00008f00b9007a23 */ /* 0x000fe20000010802 */
[----:B------:R-:W-:-:S02]  /*5ad0*/  SHF.R.U32.HI R13, RZ, 0x10, R4 ;  /* 0x00000010ff0d7819 */ /* 0x000fc40000011604 */
[C---:B------:R-:W-:Y:S01]  /*5ae0*/  LOP3.LUT R15, R4.reuse, 0xff, RZ, 0xc0, !PT ;  /* 0x000000ff040f7812 */ /* 0x040fe200078ec0ff */
[----:B--2---:R-:W-:Y:S01]  /*5af0*/  HMMA.16816.F32 R52, R8, R22, R176 ;  /* 0x000000160834723c */ /* 0x004fe200000018b0 */
[----:B------:R2:W-:Y:S01]  /*5b00*/  MUFU.EX2 R158, R0 ;  /* 0x00000000009e7308 */ /* 0x0005e20000000800 */
[----:B------:R-:W-:Y:S02]  /*5b10*/  SHF.R.U32.HI R14, RZ, 0x18, R4 ;  /* 0x00000018ff0e7819 */ /* 0x000fe40000011604 */
[----:B--2---:R-:W-:Y:S02]  /*5b20*/  LOP3.LUT R0, R5, UR19, R32, 0x96, !PT ;  /* 0x0000001305007c12 */ /* 0x004fe4000f8e9620 */
[----:B------:R-:W-:Y:S02]  /*5b30*/  LOP3.LUT R5, R4, 0xffff, RZ, 0xc0, !PT ;  /* 0x0000ffff04057812 */ /* 0x000fe400078ec0ff */
[----:B------:R-:W-:Y:S02]  /*5b40*/  LOP3.LUT R4, R0, 0xffff, RZ, 0xc0, !PT ;  /* 0x0000ffff00047812 */ /* 0x000fe400078ec0ff */
[----:B------:R-:W-:-:S02]  /*5b50*/  SHF.R.U32.HI R6, RZ, 0x8, R5 ;  /* 0x00000008ff067819 */ /* 0x000fc40000011605 */
[----:B------:R-:W-:Y:S02]  /*5b60*/  LOP3.LUT R5, R13, 0xff, RZ, 0xc0, !PT ;  /* 0x000000ff0d057812 */ /* 0x000fe400078ec0ff */
[----:B------:R-:W-:Y:S02]  /*5b70*/  LOP3.LUT R13, R0, 0xff, RZ, 0xc0, !PT ;  /* 0x000000ff000d7812 */ /* 0x000fe400078ec0ff */
[----:B------:R-:W-:Y:S02]  /*5b80*/  SHF.R.U32.HI R4, RZ, 0x8, R4 ;  /* 0x00000008ff047819 */ /* 0x000fe40000011604 */
[----:B------:R-:W-:Y:S01]  /*5b90*/  PRMT R15, R15, 0x5410, R6 ;  /* 0x000054100f0f7816 */ /* 0x000fe20000000006 */
[----:B------:R-:W-:Y:S01]  /*5ba0*/  FFMA.FTZ R6, R244, c[0x0][0x23c], -R2 ;  /* 0x00008f00f4067a23 */ /* 0x000fe20000010802 */
[----:B------:R-:W-:Y:S01]  /*5bb0*/  PRMT R7, R5, 0x5410, R14 ;  /* 0x0000541005077816 */ /* 0x000fe2000000000e */
[----:B------:R-:W-:Y:S01]  /*5bc0*/  IMAD.MOV.U32 R14, RZ, RZ, R118 ;  /* 0x000000ffff0e7224 */ /* 0x000fe200078e0076 */
[----:B------:R-:W-:Y:S01]  /*5bd0*/  SHF.R.U32.HI R5, RZ, 0x10, R0 ;  /* 0x00000010ff057819 */ /* 0x000fe20000011600 */
[----:B------:R2:W1:Y:S01]  /*5be0*/  MUFU.EX2 R151, R6 ;  /* 0x0000000600977308 */ /* 0x0004620000000800 */
[----:B------:R-:W-:Y:S01]  /*5bf0*/  PRMT R4, R13, 0x5410, R4 ;  /* 0x000054100d047816 */ /* 0x000fe20000000004 */
[----:B------:R-:W-:Y:S01]  /*5c00*/  IMAD.MOV.U32 R13, RZ, RZ, R122 ;  /* 0x000000ffff0d7224 */ /* 0x000fe200078e007a */
[----:B------:R-:W-:Y:S01]  /*5c10*/  LOP3.LUT R5, R5, 0xff, RZ, 0xc0, !PT ;  /* 0x000000ff05057812 */ /* 0x000fe200078ec0ff */
[----:B------:R-:W-:Y:S01]  /*5c20*/  IMAD.MOV.U32 R118, RZ, RZ, R86 ;  /* 0x000000ffff767224 */ /* 0x000fe200078e0056 */
[----:B----4-:R-:W-:Y:S01]  /*5c30*/  MOV R244, R119 ;  /* 0x0000007700f47202 */ /* 0x010fe20000000f00 */
[----:B------:R-:W-:Y:S01]  /*5c40*/  IMAD.MOV.U32 R119, RZ, RZ, R123 ;  /* 0x000000ffff777224 */ /* 0x000fe200078e007b */
[----:B------:R-:W-:Y:S01]  /*5c50*/  MOV R122, R84 ;  /* 0x00000054007a7202 */ /* 0x000fe20000000f00 */
[----:B------:R-:W-:Y:S01]  /*5c60*/  IMAD.MOV.U32 R123, RZ, RZ, R85 ;  /* 0x000000ffff7b7224 */ /* 0x000fe200078e0055 */
[----:B------:R-:W-:Y:S01]  /*5c70*/  MOV R86, R62 ;  /* 0x0000003e00567202 */ /* 0x000fe20000000f00 */
[----:B------:R-:W-:-:S02]  /*5c80*/  IMAD.MOV.U32 R84, RZ, RZ, R60 ;  /* 0x000000ffff547224 */ /* 0x000fc400078e003c */
[----:B------:R-:W-:Y:S02]  /*5c90*/  IMAD.MOV.U32 R85, RZ, RZ, R61 ;  /* 0x000000ffff557224 */ /* 0x000fe400078e003d */
[----:B------:R-:W-:Y:S01]  /*5ca0*/  HMMA.16816.F32 R60, R8, R20, R172 ;  /* 0x00000014083c723c */ /* 0x000fe200000018ac */
[----:B------:R-:W-:Y:S01]  /*5cb0*/  IMAD.MOV.U32 R133, RZ, RZ, R117 ;  /* 0x000000ffff857224 */ /* 0x000fe200078e0075 */
[----:B--2---:R-:W-:Y:S01]  /*5cc0*/  SHF.R.U32.HI R6, RZ, 0x18, R0 ;  /* 0x00000018ff067819 */ /* 0x004fe20000011600 */
[--C-:B------:R-:W-:Y:S01]  /*5cd0*/  HSET2.LE.AND R0, R4, R116.reuse, PT ;  /* 0x0000007404007233 */ /* 0x100fe20003803000 */
[----:B------:R-:W-:Y:S01]  /*5ce0*/  F2FP.PACK_AB R4, R38, R14 ;  /* 0x0000000e2604723e */ /* 0x000fe200000000ff */
[----:B------:R-:W-:Y:S01]  /*5cf0*/  IMAD.MOV.U32 R126, RZ, RZ, R211 ;  /* 0x000000ffff7e7224 */ /* 0x000fe200078e00d3 */
[----:B------:R-:W-:Y:S01]  /*5d00*/  PRMT R5, R5, 0x5410, R6 ;  /* 0x0000541005057816 */ /* 0x000fe20000000006 */
[--C-:B------:R-:W-:Y:S01]  /*5d10*/  HSET2.LE.AND R6, R15, R116.reuse, PT ;  /* 0x000000740f067233 */ /* 0x100fe20003803000 */
[----:B------:R-:W-:Y:S01]  /*5d20*/  LOP3.LUT R4, R0, R4, RZ, 0xc0, !PT ;  /* 0x0000000400047212 */ /* 0x000fe200078ec0ff */
[--C-:B------:R-:W-:Y:S01]  /*5d30*/  HSET2.LE.AND R8, R7, R116.reuse, PT ;  /* 0x0000007407087233 */ /* 0x100fe20003803000 */
[----:B-1----:R-:W-:Y:S01]  /*5d40*/  MOV R15, R135 ;  /* 0x00000087000f7202 */ /* 0x002fe20000000f00 */
[----:B------:R-:W-:Y:S01]  /*5d50*/  HSET2.LE.AND R0, R5, R116, PT ;  /* 0x0000007405007233 */ /* 0x000fe20003803000 */
[----:B------:R-:W-:Y:S01]  /*5d60*/  MOV R135, R125 ;  /* 0x0000007d00877202 */ /* 0x000fe20000000f00 */
[----:B------:R-:W-:Y:S01]  /*5d70*/  IMAD.MOV.U32 R116, RZ, RZ, R124 ;  /* 0x000000ffff747224 */ /* 0x000fe200078e007c */
[----:B------:R-:W-:Y:S01]  /*5d80*/  MOV R125, R212 ;  /* 0x000000d4007d7202 */ /* 0x000fe20000000f00 */
[----:B------:R-:W-:-:S02]  /*5d90*/  IMAD.MOV.U32 R124, RZ, RZ, R213 ;  /* 0x000000ffff7c7224 */ /* 0x000fc400078e00d5 */
        /* <DEDUP_REMOVED lines=10> */
[----:B------:R-:W-:-:S02]  /*5e40*/  IMAD.MOV.U32 R116, RZ, RZ, R122 ;  /* 0x000000ffff747224 */ /* 0x000fc400078e007a */
[----:B------:R-:W-:Y:S01]  /*5e50*/  IMAD.MOV.U32 R119, RZ, RZ, R100 ;  /* 0x000000ffff777224 */ /* 0x000fe200078e0064 */
[----:B------:R1:W5:Y:S01]  /*5e60*/  LDL.LU R210, [R1+0x60] ;  /* 0x0000600001d27983 */ /* 0x0003620000300800 */
[----:B------:R-:W-:Y:S01]  /*5e70*/  IMAD.MOV.U32 R134, RZ, RZ, R118 ;  /* 0x000000ffff867224 */ /* 0x000fe200078e0076 */
[----:B------:R-:W-:Y:S01]  /*5e80*/  MOV R118, R39 ;  /* 0x0000002700767202 */ /* 0x000fe20000000f00 */
[----:B------:R-:W-:Y:S01]  /*5e90*/  IMAD.MOV.U32 R122, RZ, RZ, R101 ;  /* 0x000000ffff7a7224 */ /* 0x000fe200078e0065 */
[----:B------:R-:W-:Y:S01]  /*5ea0*/  MOV R101, R208 ;  /* 0x000000d000657202 */ /* 0x000fe20000000f00 */
[----:B------:R-:W-:Y:S01]  /*5eb0*/  IMAD.MOV.U32 R100, RZ, RZ, R209 ;  /* 0x000000ffff647224 */ /* 0x000fe200078e00d1 */
[----:B------:R-:W-:Y:S01]  /*5ec0*/  MOV R185, R157 ;  /* 0x0000009d00b97202 */ /* 0x000fe20000000f00 */
[----:B------:R1:W5:Y:S01]  /*5ed0*/  LDL.LU R209, [R1+0x5c] ;  /* 0x00005c0001d17983 */ /* 0x0003620000300800 */
[----:B------:R-:W-:Y:S01]  /*5ee0*/  IMAD.MOV.U32 R39, RZ, RZ, R103 ;  /* 0x000000ffff277224 */ /* 0x000fe200078e0067 */
[----:B------:R-:W-:Y:S01]  /*5ef0*/  F2FP.PACK_AB R7, R244, R13 ;  /* 0x0000000df407723e */ /* 0x000fe200000000ff */
[----:B------:R-:W-:Y:S01]  /*5f00*/  IMAD.MOV.U32 R102, RZ, RZ, R207 ;  /* 0x000000ffff667224 */ /* 0x000fe200078e00cf */
[----:B------:R1:W5:Y:S01]  /*5f10*/  LDL.LU R208, [R1+0x58] ;  /* 0x0000580001d07983 */ /* 0x0003620000300800 */
[----:B------:R-:W-:Y:S01]  /*5f20*/  IMAD.MOV.U32 R103, RZ, RZ, R206 ;  /* 0x000000ffff677224 */ /* 0x000fe200078e00ce */
[----:B------:R-:W-:-:S02]  /*5f30*/  MOV R157, R123 ;  /* 0x0000007b009d7202 */ /* 0x000fc40000000f00 */
[----:B------:R1:W5:Y:S01]  /*5f40*/  LDL.LU R207, [R1+0x54] ;  /* 0x0000540001cf7983 */ /* 0x0003620000300800 */
[----:B------:R-:W-:Y:S02]  /*5f50*/  F2FP.PACK_AB R9, R151, R15 ;  /* 0x0000000f9709723e */ /* 0x000fe400000000ff */
[----:B------:R-:W-:Y:S01]  /*5f60*/  LOP3.LUT R6, R6, R7, RZ, 0xc0, !PT ;  /* 0x0000000706067212 */ /* 0x000fe200078ec0ff */
[----:B------:R1:W5:Y:S01]  /*5f70*/  LDL.LU R206, [R1+0x50] ;  /* 0x0000500001ce7983 */ /* 0x0003620000300800 */
[----:B------:R-:W-:Y:S02]  /*5f80*/  F2FP.PACK_AB R5, R161, R158 ;  /* 0x0000009ea105723e */ /* 0x000fe400000000ff */
[----:B------:R-:W-:Y:S01]  /*5f90*/  LOP3.LUT R7, R8, R9, RZ, 0xc0, !PT ;  /* 0x0000000908077212 */ /* 0x000fe200078ec0ff */
[----:B------:R-:W2:Y:S01]  /*5fa0*/  LDL.LU R123, [R1+0x20] ;  /* 0x00002000017b7983 */ /* 0x000ea20000300800 */
[----:B------:R-:W-:-:S03]  /*5fb0*/  LOP3.LUT R5, R0, R5, RZ, 0xc0, !PT ;  /* 0x0000000500057212 */ /* 0x000fc600078ec0ff */
[----:B------:R-:W4:Y:S01]  /*5fc0*/  LDSM.16.MT88.4 R8, [R199+0x19000] ;  /* 0x01900000c708783b */ /* 0x000f220000004200 */
[----:B------:R-:W-:Y:S01]  /*5fd0*/  IMAD.MOV.U32 R35, RZ, RZ, R159 ;  /* 0x000000ffff237224 */ /* 0x000fe200078e009f */
[----:B------:R-:W-:Y:S01]  /*5fe0*/  MOV R163, R118 ;  /* 0x0000007600a37202 */ /* 0x000fe20000000f00 */
[----:B------:R-:W-:Y:S01]  /*5ff0*/  IMAD.MOV.U32 R162, RZ, RZ, R133 ;  /* 0x000000ffffa27224 */ /* 0x000fe200078e0085 */
[C---:B---3--:R-:W-:Y:S01]  /*6000*/  HMMA.16816.F32 R152, R4.reuse, R16, R76 ;  /* 0x000000100498723c */ /* 0x048fe2000000184c */
[----:B------:R-:W-:Y:S01]  /*6010*/  IMAD.MOV.U32 R150, RZ, RZ, R119 ;  /* 0x000000ffff967224 */ /* 0x000fe200078e0077 */
[----:B------:R-:W-:Y:S01]  /*6020*/  MOV R119, R108 ;  /* 0x0000006c00777202 */ /* 0x000fe20000000f00 */
[----:B------:R-:W-:Y:S01]  /*6030*/  IMAD.MOV.U32 R159, RZ, RZ, R39 ;  /* 0x000000ffff9f7224 */ /* 0x000fe200078e0027 */
[----:B------:R-:W-:Y:S01]  /*6040*/  MOV R108, R204 ;  /* 0x000000cc006c7202 */ /* 0x000fe20000000f00 */
[----:B------:R-:W-:Y:S01]  /*6050*/  IMAD.MOV.U32 R156, RZ, RZ, R122 ;  /* 0x000000ffff9c7224 */ /* 0x000fe200078e007a */
[----:B------:R-:W3:Y:S01]  /*6060*/  LDSM.16.MT88.4 R20, [R200+0x19000] ;  /* 0x01900000c814783b */ /* 0x000ee20000004200 */
        /* <DEDUP_REMOVED lines=15> */
[----:B------:R1:W5:Y:S01]  /*6160*/  LDL.LU R202, [R1+0x40] ;  /* 0x0000400001ca7983 */ /* 0x0003620000300800 */
[----:B------:R-:W-:Y:S01]  /*6170*/  IMAD.MOV.U32 R159, RZ, RZ, R196 ;  /* 0x000000ffff9f7224 */ /* 0x000fe200078e00c4 */
[C---:B------:R-:W-:Y:S02]  /*6180*/  HMMA.16816.F32 R84, R4.reuse, R24, R84 ;  /* 0x000000180454723c */ /* 0x040fe40000001854 */
[----:B------:R1:W5:Y:S04]  /*6190*/  LDL.LU R201, [R1+0x3c] ;  /* 0x00003c0001c97983 */ /* 0x0003680000300800 */
[----:B------:R1:W5:Y:S01]  /*61a0*/  LDL.LU R196, [R1+0x38] ;  /* 0x0000380001c47983 */ /* 0x0003620000300800 */
[----:B------:R-:W-:Y:S01]  /*61b0*/  IMAD.MOV.U32 R243, RZ, RZ, R160 ;  /* 0x000000fffff37224 */ /* 0x000fe200078e00a0 */
[C---:B------:R-:W-:Y:S01]  /*61c0*/  HMMA.16816.F32 R88, R4.reuse, R26, R236 ;  /* 0x0000001a0458723c */ /* 0x040fe200000018ec */
[----:B------:R-:W-:Y:S01]  /*61d0*/  IMAD.MOV.U32 R187, RZ, RZ, R39 ;  /* 0x000000ffffbb7224 */ /* 0x000fe200078e0027 */
[----:B------:R-:W-:Y:S01]  /*61e0*/  LDSM.16.MT88.4 R24, [R198+0x1b000] ;  /* 0x01b00000c618783b */ /* 0x000fe20000004200 */
[----:B------:R-:W-:Y:S01]  /*61f0*/  IMAD.MOV.U32 R172, RZ, RZ, R108 ;  /* 0x000000ffffac7224 */ /* 0x000fe200078e006c */
[----:B------:R-:W-:Y:S01]  /*6200*/  MOV R164, R109 ;  /* 0x0000006d00a47202 */ /* 0x000fe20000000f00 */
[----:B------:R-:W-:Y:S01]  /*6210*/  IMAD.MOV.U32 R160, RZ, RZ, R110 ;  /* 0x000000ffffa07224 */ /* 0x000fe200078e006e */
[----:B------:R-:W1:Y:S01]  /*6220*/  LDSM.16.MT88.4 R16, [R197+0x1b000] ;  /* 0x01b00000c510783b */ /* 0x000e620000004200 */
[----:B------:R-:W-:Y:S01]  /*6230*/  IMAD.MOV.U32 R39, RZ, RZ, R111 ;  /* 0x000000ffff277224 */ /* 0x000fe200078e006f */
[C---:B----4-:R-:W-:Y:S08]  /*6240*/  HMMA.16816.F32 R104, R4.reuse, R8, R104 ;  /* 0x000000080468723c */ /* 0x050ff00000001868 */
[----:B------:R-:W-:Y:S01]  /*6250*/  HMMA.16816.F32 R108, R4, R10, R228 ;  /* 0x0000000a046c723c */ /* 0x000fe200000018e4 */
[----:B------:R-:W-:Y:S01]  /*6260*/  LDSM.16.MT88.4 R8, [R199+0x1b000] ;  /* 0x01b00000c708783b */ /* 0x000fe20000004200 */
[----:B------:R-:W-:Y:S01]  /*6270*/  IMAD.MOV.U32 R132, RZ, RZ, R134 ;  /* 0x000000ffff847224 */ /* 0x000fe200078e0086 */
[----:B------:R-:W-:Y:S01]  /*6280*/  MOV R133, R135 ;  /* 0x0000008700857202 */ /* 0x000fe20000000f00 */
[----:B------:R-:W-:-:S02]  /*6290*/  IMAD.MOV.U32 R184, RZ, RZ, R149 ;  /* 0x000000ffffb87224 */ /* 0x000fc400078e0095 */
[----:B------:R-:W-:Y:S01]  /*62a0*/  IMAD.MOV.U32 R134, RZ, RZ, R116 ;  /* 0x000000ffff867224 */ /* 0x000fe200078e0074 */
[----:B------:R-:W-:Y:S01]  /*62b0*/  MOV R116, R101 ;  /* 0x0000006500747202 */ /* 0x000fe20000000f00 */
[----:B------:R-:W-:Y:S01]  /*62c0*/  IMAD.MOV.U32 R135, RZ, RZ, R117 ;  /* 0x000000ffff877224 */ /* 0x000fe200078e0075 */
[----:B---3--:R-:W-:Y:S01]  /*62d0*/  HMMA.16816.F32 R96, R4, R20, R96 ;  /* 0x000000140460723c */ /* 0x008fe20000001860 */
[----:B------:R-:W-:Y:S02]  /*62e0*/  IMAD.MOV.U32 R149, RZ, RZ, R100 ;  /* 0x000000ffff957224 */ /* 0x000fe400078e0064 */
[----:B------:R-:W-:Y:S02]  /*62f0*/  IMAD.MOV.U32 R117, RZ, RZ, R102 ;  /* 0x000000ffff757224 */ /* 0x000fe400078e0066 */
[----:B------:R-:W-:-:S03]  /*6300*/  IMAD.MOV.U32 R118, RZ, RZ, R103 ;  /* 0x000000ffff767224 */ /* 0x000fc600078e0067 */
[C---:B------:R-:W-:Y:S01]  /*6310*/  HMMA.16816.F32 R100, R4.reuse, R22, R232 ;  /* 0x000000160464723c */ /* 0x040fe200000018e8 */
[----:B------:R-:W3:Y:S01]  /*6320*/  LDSM.16.MT88.4 R20, [R200+0x1b000] ;  /* 0x01b00000c814783b */ /* 0x000ee20000004200 */
        /* <DEDUP_REMOVED lines=12> */
[----:B------:R-:W-:-:S05]  /*63f0*/  IMAD.MOV.U32 R167, RZ, RZ, R119 ;  /* 0x000000ffffa77224 */ /* 0x000fca00078e0077 */
[C---:B------:R-:W-:Y:S01]  /*6400*/  HMMA.16816.F32 R116, R4.reuse, R18, R224 ;  /* 0x000000120474723c */ /* 0x040fe200000018e0 */
[----:B------:R-:W1:Y:S01]  /*6410*/  LDSM.16.MT88.4 R16, [R197+0x1d000] ;  /* 0x01d00000c510783b */ /* 0x000e620000004200 */
[----:B------:R-:W-:Y:S01]  /*6420*/  IMAD.MOV.U32 R239, RZ, RZ, R179 ;  /* 0x000000ffffef7224 */ /* 0x000fe200078e00b3 */
[----:B------:R-:W-:Y:S01]  /*6430*/  MOV R179, R172 ;  /* 0x000000ac00b37202 */ /* 0x000fe20000000f00 */
[----:B------:R-:W-:Y:S02]  /*6440*/  IMAD.MOV.U32 R176, RZ, RZ, R164 ;  /* 0x000000ffffb07224 */ /* 0x000fe400078e00a4 */
[----:B------:R-:W-:Y:S02]  /*6450*/  IMAD.MOV.U32 R177, RZ, RZ, R165 ;  /* 0x000000ffffb17224 */ /* 0x000fe400078e00a5 */
[C---:B---3--:R-:W-:Y:S08]  /*6460*/  HMMA.16816.F32 R192, R4.reuse, R22, R192 ;  /* 0x0000001604c0723c */ /* 0x048ff000000018c0 */
[C---:B------:R-:W-:Y:S08]  /*6470*/  HMMA.16816.F32 R132, R4.reuse, R20, R132 ;  /* 0x000000140484723c */ /* 0x040ff00000001884 */
[----:B-1----:R-:W-:Y:S07]  /*6480*/  HMMA.16816.F32 R232, R4, R18, R144 ;  /* 0x0000001204e8723c */ /* 0x002fee0000001890 */
[----:B------:R-:W-:-:S02]  /*6490*/  IMAD.MOV.U32 R144, RZ, RZ, R239 ;  /* 0x000000ffff907224 */ /* 0x000fc400078e00ef */
[----:B------:R-:W-:Y:S01]  /*64a0*/  HMMA.16816.F32 R236, R4, R28, R140 ;  /* 0x0000001c04ec723c */ /* 0x000fe2000000188c */
[----:B------:R-:W-:-:S07]  /*64b0*/  MOV R178, R38 ;  /* 0x0000002600b27202 */ /* 0x000fce0000000f00 */
[----:B------:R-:W-:Y:S01]  /*64c0*/  HMMA.16816.F32 R228, R4, R30, R136 ;  /* 0x0000001e04e4723c */ /* 0x000fe20000001888 */
[----:B------:R-:W-:-:S06]  /*64d0*/  MOV R141, R187 ;  /* 0x000000bb008d7202 */ /* 0x000fcc0000000f00 */
[----:B------:R-:W-:Y:S01]  /*64e0*/  IMAD.MOV.U32 R139, RZ, RZ, R150 ;  /* 0x000000ffff8b7224 */ /* 0x000fe200078e0096 */
[----:B------:R-:W-:Y:S01]  /*64f0*/  MOV R138, R184 ;  /* 0x000000b8008a7202 */ /* 0x000fe20000000f00 */
[----:B------:R-:W-:Y:S02]  /*6500*/  IMAD.MOV.U32 R136, RZ, RZ, R186 ;  /* 0x000000ffff887224 */ /* 0x000fe400078e00ba */
[----:B------:R-:W-:Y:S02]  /*6510*/  IMAD.MOV.U32 R29, RZ, RZ, R178 ;  /* 0x000000ffff1d7224 */ /* 0x000fe400078e00b2 */
[----:B------:R-:W-:Y:S01]  /*6520*/  IMAD.MOV.U32 R137, RZ, RZ, R185 ;  /* 0x000000ffff897224 */ /* 0x000fe200078e00b9 */
[----:B------:R-:W-:Y:S01]  /*6530*/  MOV R28, R177 ;  /* 0x000000b1001c7202 */ /* 0x000fe20000000f00 */
[----:B------:R-:W-:Y:S02]  /*6540*/  IMAD.MOV.U32 R142, RZ, RZ, R176 ;  /* 0x000000ffff8e7224 */ /* 0x000fe400078e00b0 */
[----:B------:R-:W-:Y:S01]  /*6550*/  IMAD.MOV.U32 R140, RZ, RZ, R179 ;  /* 0x000000ffff8c7224 */ /* 0x000fe200078e00b3 */
[----:B--2---:R-:W-:-:S02]  /*6560*/  MOV R149, R123 ;  /* 0x0000007b00957202 */ /* 0x004fc40000000f00 */
[C---:B------:R-:W-:Y:S08]  /*6570*/  HMMA.16816.F32 R120, R4.reuse, R24, R124 ;  /* 0x000000180478723c */ /* 0x040ff0000000187c */
[C---:B------:R-:W-:Y:S01]  /*6580*/  HMMA.16816.F32 R124, R4.reuse, R26, R188 ;  /* 0x0000001a047c723c */ /* 0x040fe200000018bc */
[----:B------:R-:W1:Y:S07]  /*6590*/  LDSM.16.MT88.4 R24, [R200+0x1d000] ;  /* 0x01d00000c818783b */ /* 0x000e6e0000004200 */
[C---:B------:R-:W-:Y:S08]  /*65a0*/  HMMA.16816.F32 R188, R4.reuse, R8, R240 ;  /* 0x0000000804bc723c */ /* 0x040ff000000018f0 */
[----:B------:R-:W-:Y:S11]  /*65b0*/  HMMA.16816.F32 R8, R4, R10, R180 ;  /* 0x0000000a0408723c */ /* 0x000ff600000018b4 */
[----:B------:R-:W-:Y:S11]  /*65c0*/  @!UPT UIADD3 URZ, URZ, URZ, URZ ;  /* 0x0000003f3f3ff290 */ /* 0x000ff6000fffe03f */
[----:B------:R-:W-:Y:S02]  /*65d0*/  @!UPT UIADD3 URZ, URZ, URZ, URZ ;  /* 0x0000003f3f3ff290 */ /* 0x000fe4000fffe03f */
[----:B------:R-:W-:Y:S01]  /*65e0*/  IMAD.MOV.U32 R22, RZ, RZ, R9 ;  /* 0x000000ffff167224 */ /* 0x000fe200078e0009 */
[----:B------:R-:W-:Y:S01]  /*65f0*/  MOV R172, R8 ;  /* 0x0000000800ac7202 */ /* 0x000fe20000000f00 */
[----:B------:R-:W-:Y:S02]  /*6600*/  IMAD.MOV.U32 R165, RZ, RZ, R10 ;  /* 0x000000ffffa57224 */ /* 0x000fe400078e000a */
[----:B------:R-:W-:Y:S02]  /*6610*/  IMAD.MOV.U32 R164, RZ, RZ, R11 ;  /* 0x000000ffffa47224 */ /* 0x000fe400078e000b */
[----:B------:R-:W2:Y:S01]  /*6620*/  LDSM.16.MT88.4 R8, [R199+0x1d000] ;  /* 0x01d00000c708783b */ /* 0x000ea20000004200 */
[----:B------:R-:W-:Y:S02]  /*6630*/  IMAD.MOV.U32 R21, RZ, RZ, R190 ;  /* 0x000000ffff157224 */ /* 0x000fe400078e00be */
[----:B------:R-:W-:Y:S01]  /*6640*/  IMAD.MOV.U32 R20, RZ, RZ, R188 ;  /* 0x000000ffff147224 */ /* 0x000fe200078e00bc */
[----:B------:R-:W-:-:S02]  /*6650*/  MOV R145, R22 ;  /* 0x0000001600917202 */ /* 0x000fc40000000f00 */
[----:B------:R-:W-:Y:S01]  /*6660*/  MOV R147, R21 ;  /* 0x0000001500937202 */ /* 0x000fe20000000f00 */
[----:B------:R-:W-:Y:S02]  /*6670*/  IMAD.MOV.U32 R143, RZ, RZ, R20 ;  /* 0x000000ffff8f7224 */ /* 0x000fe400078e0014 */
[----:B------:R-:W3:Y:S01]  /*6680*/  LDSM.16.MT88.4 R20, [R198+0x1f000] ;  /* 0x01f00000c614783b */ /* 0x000ee20000004200 */
[----:B------:R-:W-:Y:S01]  /*6690*/  MOV R0, R189 ;  /* 0x000000bd00007202 */ /* 0x000fe20000000f00 */
[----:B------:R-:W-:Y:S02]  /*66a0*/  HMMA.16816.F32 R240, R4, R16, R168 ;  /* 0x0000001004f0723c */ /* 0x000fe400000018a8 */
[----:B------:R-:W4:Y:S02]  /*66b0*/  LDSM.16.MT88.4 R16, [R197+0x1f000] ;  /* 0x01f00000c510783b */ /* 0x000f240000004200 */
[----:B------:R-:W-:Y:S02]  /*66c0*/  IMAD.MOV.U32 R146, RZ, RZ, R0 ;  /* 0x000000ffff927224 */ /* 0x000fe400078e0000 */
[----:B------:R-:W-:-:S02]  /*66d0*/  FFMA.FTZ R0, R245, c[0x0][0x23c], -R12 ;  /* 0x00008f00f5007a23 */ /* 0x000fc4000001080c */
[----:B------:R-:W-:Y:S02]  /*66e0*/  IMAD.MOV.U32 R38, RZ, RZ, R191 ;  /* 0x000000ffff267224 */ /* 0x000fe400078e00bf */
[----:B------:R2:W-:Y:S01]  /*66f0*/  MUFU.EX2 R150, R0 ;  /* 0x0000000000967308 */ /* 0x0005e20000000800 */
[C---:B-1----:R-:W-:Y:S08]  /*6700*/  HMMA.16816.F32 R224, R4.reuse, R24, R128 ;  /* 0x0000001804e0723c */ /* 0x042ff00000001880 */
[----:B------:R-:W-:Y:S01]  /*6710*/  HMMA.16816.F32 R188, R4, R26, R80 ;  /* 0x0000001a04bc723c */ /* 0x000fe20000001850 */
[----:B------:R-:W1:Y:S01]  /*6720*/  LDSM.16.MT88.4 R24, [R200+0x1f000] ;  /* 0x01f00000c818783b */ /* 0x000e620000004200 */
[----:B--2---:R-:W-:-:S05]  /*6730*/  FFMA.FTZ R0, R149, c[0x0][0x23c], -R12 ;  /* 0x00008f0095007a23 */ /* 0x004fca000001080c */
[----:B------:R-:W-:Y:S02]  /*6740*/  MOV R81, R163 ;  /* 0x000000a300517202 */ /* 0x000fe40000000f00 */
[----:B------:R-:W-:Y:S01]  /*6750*/  MOV R83, R138 ;  /* 0x0000008a00537202 */ /* 0x000fe20000000f00 */
[----:B------:R2:W1:Y:S01]  /*6760*/  MUFU.EX2 R149, R0 ;  /* 0x0000000000957308 */ /* 0x0004620000000800 */
[----:B------:R-:W-:Y:S01]  /*6770*/  IMAD.MOV.U32 R128, RZ, RZ, R139 ;  /* 0x000000ffff807224 */ /* 0x000fe200078e008b */
[----:B------:R-:W-:Y:S01]  /*6780*/  HMMA.16816.F32 R184, R4, R8, R92 ;  /* 0x0000000804b8723c */ /* 0x000fe2000000185c */
[----:B------:R-:W-:Y:S01]  /*6790*/  IMAD.MOV.U32 R139, RZ, RZ, R145 ;  /* 0x000000ffff8b7224 */ /* 0x000fe200078e0091 */
[----:B------:R-:W-:-:S05]  /*67a0*/  MOV R129, R29 ;  /* 0x0000001d00817202 */ /* 0x000fca0000000f00 */
[----:B------:R-:W-:Y:S01]  /*67b0*/  IMAD.MOV.U32 R92, RZ, RZ, R81 ;  /* 0x000000ffff5c7224 */ /* 0x000fe200078e0051 */
[----:B------:R-:W-:Y:S01]  /*67c0*/  HMMA.16816.F32 R180, R4, R10, R72 ;  /* 0x0000000a04b4723c */ /* 0x000fe20000001848 */
[----:B------:R-:W-:Y:S01]  /*67d0*/  MOV R81, R159 ;  /* 0x0000009f00517202 */ /* 0x000fe20000000f00 */
[----:B--2---:R-:W-:Y:S02]  /*67e0*/  FFMA.FTZ R0, R136, c[0x0][0x23c], -R12 ;  /* 0x00008f0088007a23 */ /* 0x004fe4000001080c */
[----:B------:R-:W-:-:S03]  /*67f0*/  IMAD.MOV.U32 R136, RZ, RZ, R141 ;  /* 0x000000ffff887224 */ /* 0x000fc600078e008d */
[----:B------:R-:W-:Y:S02]  /*6800*/  FFMA.FTZ R10, R83, c[0x0][0x23c], -R2 ;  /* 0x00008f00530a7a23 */ /* 0x000fe40000010802 */
[----:B------:R-:W-:Y:S02]  /*6810*/  IMAD.MOV.U32 R83, RZ, RZ, R136 ;  /* 0x000000ffff537224 */ /* 0x000fe400078e0088 */
[----:B------:R-:W-:Y:S02]  /*6820*/  IMAD.MOV.U32 R136, RZ, RZ, R139 ;  /* 0x000000ffff887224 */ /* 0x000fe400078e008b */
[----:B------:R-:W-:Y:S02]  /*6830*/  IMAD.MOV.U32 R73, RZ, RZ, R81 ;  /* 0x000000ffff497224 */ /* 0x000fe400078e0051 */
[----:B------:R-:W-:Y:S01]  /*6840*/  IMAD.MOV.U32 R81, RZ, RZ, R129 ;  /* 0x000000ffff517224 */ /* 0x000fe200078e0081 */
[----:B------:R-:W-:Y:S02]  /*6850*/  MOV R129, R136 ;  /* 0x0000008800817202 */ /* 0x000fe40000000f00 */
[----:B------:R-:W-:Y:S01]  /*6860*/  MOV R136, R167 ;  /* 0x000000a700887202 */ /* 0x000fe20000000f00 */
[----:B------:R-:W-:Y:S01]  /*6870*/  IMAD.MOV.U32 R82, RZ, RZ, R137 ;  /* 0x000000ffff527224 */ /* 0x000fe200078e0089 */
[----:B------:R-:W-:Y:S01]  /*6880*/  LOP3.LUT R8, R33, UR9, R36, 0x96, !PT ;  /* 0x0000000921087c12 */ /* 0x000fe2000f8e9624 */
[----:B------:R-:W2:Y:S01]  /*6890*/  LDC.U8 R167, c[0x0][0x2d8] ;  /* 0x0000b600ffa77b82 */ /* 0x000ea20000000000 */
[----:B------:R-:W-:Y:S01]  /*68a0*/  IMAD.MOV.U32 R138, RZ, RZ, R144 ;  /* 0x000000ffff8a7224 */ /* 0x000fe200078e0090 */
[----:B------:R-:W-:Y:S01]  /*68b0*/  MOV R137, R142 ;  /* 0x0000008e00897202 */ /* 0x000fe20000000f00 */
[----:B------:R-:W-:-:S02]  /*68c0*/  IMAD.MOV.U32 R130, RZ, RZ, R28 ;  /* 0x000000ffff827224 */ /* 0x000fc400078e001c */
[----:B------:R-:W-:Y:S01]  /*68d0*/  IMAD.MOV.U32 R142, RZ, RZ, R35 ;  /* 0x000000ffff8e7224 */ /* 0x000fe200078e0023 */
[----:B------:R-:W1:Y:S01]  /*68e0*/  LDSM.16.MT88.4 R28, [R199+0x1f000] ;  /* 0x01f00000c71c783b */ /* 0x000e620000004200 */
[----:B------:R4:W-:Y:S01]  /*68f0*/  MUFU.EX2 R35, R0 ;  /* 0x0000000000237308 */ /* 0x0009e20000000800 */
[----:B------:R-:W-:Y:S01]  /*6900*/  IMAD.MOV.U32 R131, RZ, RZ, R140 ;  /* 0x000000ffff837224 */ /* 0x000fe200078e008c */
[----:B------:R-:W-:Y:S01]  /*6910*/  MOV R95, R138 ;  /* 0x0000008a005f7202 */ /* 0x000fe20000000f00 */
[----:B------:R-:W-:Y:S02]  /*6920*/  IMAD.MOV.U32 R141, RZ, RZ, R173 ;  /* 0x000000ffff8d7224 */ /* 0x000fe400078e00ad */
[----:B------:R-:W-:Y:S01]  /*6930*/  IMAD.WIDE.U32 R8, R8, -0x2daee0ad, RZ ;  /* 0xd2511f5308087825 */ /* 0x000fe200078e00ff */
[----:B------:R-:W-:Y:S02]  /*6940*/  MOV R140, R172 ;  /* 0x000000ac008c7202 */ /* 0x000fe40000000f00 */
[----:B------:R-:W-:Y:S01]  /*6950*/  MOV R144, R175 ;  /* 0x000000af00907202 */ /* 0x000fe20000000f00 */
[----:B------:R-:W-:-:S02]  /*6960*/  IMAD.MOV.U32 R145, RZ, RZ, R174 ;  /* 0x000000ffff917224 */ /* 0x000fc400078e00ae */
[----:B---3--:R-:W-:Y:S01]  /*6970*/  HMMA.16816.F32 R172, R4, R20, R56 ;  /* 0x0000001404ac723c */ /* 0x008fe20000001838 */
[----:B------:R-:W-:Y:S02]  /*6980*/  IMAD.MOV.U32 R94, RZ, RZ, R128 ;  /* 0x000000ffff5e7224 */ /* 0x000fe400078e0080 */
[----:B----4-:R-:W-:Y:S01]  /*6990*/  FFMA.FTZ R0, R82, c[0x0][0x23c], -R12 ;  /* 0x00008f0052007a23 */ /* 0x010fe2000001080c */
[----:B------:R-:W-:Y:S01]  /*69a0*/  MOV R128, R131 ;  /* 0x0000008300807202 */ /* 0x000fe20000000f00 */
[----:B------:R-:W-:-:S03]  /*69b0*/  IMAD.MOV.U32 R80, RZ, RZ, R141 ;  /* 0x000000ffff507224 */ /* 0x000fc600078e008d */
[C---:B------:R-:W-:Y:S01]  /*69c0*/  HMMA.16816.F32 R20, R4.reuse, R22, R48 ;  /* 0x000000160414723c */ /* 0x040fe20000001830 */
[----:B------:R3:W-:Y:S01]  /*69d0*/  MUFU.EX2 R33, R0 ;  /* 0x0000000000217308 */ /* 0x0007e20000000800 */
[----:B------:R-:W4:Y:S01]  /*69e0*/  LDSM.16.MT88.4 R48, [R200+0x19800] ;  /* 0x01980000c830783b */ /* 0x000f220000004200 */
[----:B------:R-:W-:Y:S01]  /*69f0*/  MOV R131, R140 ;  /* 0x0000008c00837202 */ /* 0x000fe20000000f00 */
[----:B------:R-:W-:Y:S01]  /*6a00*/  IMAD.MOV.U32 R74, RZ, RZ, R95 ;  /* 0x000000ffff4a7224 */ /* 0x000fe200078e005f */
[----:B------:R-:W-:Y:S01]  /*6a10*/  MOV R139, R13 ;  /* 0x0000000d008b7202 */ /* 0x000fe20000000f00 */
[----:B------:R-:W-:Y:S01]  /*6a20*/  IMAD.MOV.U32 R140, RZ, RZ, R15 ;  /* 0x000000ffff8c7224 */ /* 0x000fe200078e000f */
[----:B------:R-:W-:Y:S02]  /*6a30*/  MOV R95, R14 ;  /* 0x0000000e005f7202 */ /* 0x000fe40000000f00 */
[----:B------:R1:W-:Y:S01]  /*6a40*/  MUFU.EX2 R32, R10 ;  /* 0x0000000a00207308 */ /* 0x0003e20000000800 */
[C---:B------:R-:W-:Y:S01]  /*6a50*/  LOP3.LUT R11, R8.reuse, 0xffff, RZ, 0xc0, !PT ;  /* 0x0000ffff080b7812 */ /* 0x040fe200078ec0ff */
[----:B------:R-:W-:Y:S01]  /*6a60*/  HMMA.16816.F32 R176, R4, R16, R68 ;  /* 0x0000001004b0723c */ /* 0x000fe20000001844 */
[----:B------:R-:W-:-:S07]  /*6a70*/  LOP3.LUT R15, R8, 0xff, RZ, 0xc0, !PT ;  /* 0x000000ff080f7812 */ /* 0x000fce00078ec0ff */
[----:B------:R-:W-:Y:S01]  /*6a80*/  HMMA.16816.F32 R168, R4, R18, R64 ;  /* 0x0000001204a8723c */ /* 0x000fe20000001840 */
[----:B---3--:R-:W-:Y:S01]  /*6a90*/  LOP3.LUT R0, R9, UR18, R34, 0x96, !PT ;  /* 0x0000001209007c12 */ /* 0x008fe2000f8e9622 */
[----:B------:R-:W-:Y:S01]  /*6aa0*/  FFMA.FTZ R9, R94, c[0x0][0x23c], -R2 ;  /* 0x00008f005e097a23 */ /* 0x000fe20000010802 */
[----:B------:R-:W-:Y:S01]  /*6ab0*/  SHF.R.U32.HI R13, RZ, 0x10, R8 ;  /* 0x00000010ff0d7819 */ /* 0x000fe20000011608 */
[----:B------:R-:W-:Y:S01]  /*6ac0*/  IMAD.MOV.U32 R138, RZ, RZ, R160 ;  /* 0x000000ffff8a7224 */ /* 0x000fe200078e00a0 */
[----:B------:R-:W-:Y:S01]  /*6ad0*/  SHF.R.U32.HI R14, RZ, 0x18, R8 ;  /* 0x00000018ff0e7819 */ /* 0x000fe20000011608 */
[----:B-1----:R-:W-:Y:S01]  /*6ae0*/  FFMA.FTZ R10, R74, c[0x0][0x23c], -R2 ;  /* 0x00008f004a0a7a23 */ /* 0x002fe20000010802 */
[----:B------:R-:W-:Y:S01]  /*6af0*/  MOV R75, R80 ;  /* 0x00000050004b7202 */ /* 0x000fe20000000f00 */
[----:B------:R-:W-:Y:S01]  /*6b00*/  IMAD.MOV.U32 R82, RZ, RZ, R137 ;  /* 0x000000ffff527224 */ /* 0x000fe200078e0089 */
[C---:B------:R-:W-:Y:S01]  /*6b10*/  LOP3.LUT R8, R0.reuse, 0xffff, RZ, 0xc0, !PT ;  /* 0x0000ffff00087812 */ /* 0x040fe200078ec0ff */
[----:B--2---:R-:W-:Y:S01]  /*6b20*/  IMAD R71, R167, 0x10000, R167 ;  /* 0x00010000a7477824 */ /* 0x004fe200078e02a7 */
[----:B------:R-:W-:Y:S01]  /*6b30*/  SHF.R.U32.HI R12, RZ, 0x10, R0 ;  /* 0x00000010ff0c7819 */ /* 0x000fe20000011600 */
[----:B------:R1:W2:Y:S01]  /*6b40*/  MUFU.EX2 R19, R9 ;  /* 0x0000000900137308 */ /* 0x0002a20000000800 */
[----:B------:R-:W-:Y:S01]  /*6b50*/  LOP3.LUT R17, R0, 0xff, RZ, 0xc0, !PT ;  /* 0x000000ff00117812 */ /* 0x000fe200078ec0ff */
[----:B------:R-:W-:Y:S01]  /*6b60*/  IMAD.MOV.U32 R72, RZ, RZ, R92 ;  /* 0x000000ffff487224 */ /* 0x000fe200078e005c */
[----:B------:R-:W-:Y:S01]  /*6b70*/  SHF.R.U32.HI R16, RZ, 0x18, R0 ;  /* 0x00000018ff107819 */ /* 0x000fe20000011600 */
[----:B------:R-:W-:Y:S01]  /*6b80*/  LDSM.16.MT88.4 R56, [R199+0x19800] ;  /* 0x01980000c738783b */ /* 0x000fe20000004200 */
[----:B------:R-:W-:Y:S01]  /*6b90*/  SHF.R.U32.HI R0, RZ, 0x8, R8 ;  /* 0x00000008ff007819 */ /* 0x000fe20000011608 */
[----:B------:R-:W-:-:S02]  /*6ba0*/  FFMA.FTZ R8, R75, c[0x0][0x23c], -R2 ;  /* 0x00008f004b087a23 */ /* 0x000fc40000010802 */
[----:B------:R3:W-:Y:S01]  /*6bb0*/  MUFU.EX2 R18, R10 ;  /* 0x0000000a00127308 */ /* 0x0007e20000000800 */
[----:B------:R-:W-:Y:S01]  /*6bc0*/  MOV R141, R143 ;  /* 0x0000008f008d7202 */ /* 0x000fe20000000f00 */
[----:B------:R-:W-:Y:S01]  /*6bd0*/  IMAD.MOV.U32 R80, RZ, RZ, R158 ;  /* 0x000000ffff507224 */ /* 0x000fe200078e009e */
[----:B------:R-:W-:Y:S01]  /*6be0*/  MOV R137, R161 ;  /* 0x000000a100897202 */ /* 0x000fe20000000f00 */
[----:B------:R-:W-:Y:S01]  /*6bf0*/  LDSM.16.MT88.4 R64, [R197+0x1b800] ;  /* 0x01b80000c540783b */ /* 0x000fe20000004200 */
[----:B-1----:R-:W-:Y:S02]  /*6c00*/  SHF.R.U32.HI R9, RZ, 0x8, R11 ;  /* 0x00000008ff097819 */ /* 0x002fe4000001160b */
[----:B------:R-:W-:Y:S01]  /*6c10*/  LOP3.LUT R11, R13, 0xff, RZ, 0xc0, !PT ;  /* 0x000000ff0d0b7812 */ /* 0x000fe200078ec0ff */
[----:B------:R-:W-:Y:S01]  /*6c20*/  IMAD.MOV.U32 R143, RZ, RZ, R162 ;  /* 0x000000ffff8f7224 */ /* 0x000fe200078e00a2 */
[----:B------:R1:W1:Y:S01]  /*6c30*/  MUFU.EX2 R13, R8 ;  /* 0x00000008000d7308 */ /* 0x0002620000000800 */
[----:B---3--:R-:W-:Y:S01]  /*6c40*/  LOP3.LUT R10, R12, 0xff, RZ, 0xc0, !PT ;  /* 0x000000ff0c0a7812 */ /* 0x008fe200078ec0ff */
[----:B------:R-:W-:Y:S01]  /*6c50*/  HMMA.16816.F32 R160, R4, R24, R40 ;  /* 0x0000001804a0723c */ /* 0x000fe20000001828 */
[----:B------:R-:W-:Y:S01]  /*6c60*/  PRMT R12, R15, 0x5410, R9 ;  /* 0x000054100f0c7816 */ /* 0x000fe20000000009 */
[----:B------:R-:W3:Y:S01]  /*6c70*/  LDSM.16.MT88.4 R40, [R198+0x19800] ;  /* 0x01980000c628783b */ /* 0x000ee20000004200 */
[----:B------:R-:W-:-:S02]  /*6c80*/  PRMT R11, R11, 0x5410, R14 ;  /* 0x000054100b0b7816 */ /* 0x000fc4000000000e */
[----:B------:R-:W-:Y:S02]  /*6c90*/  PRMT R0, R17, 0x5410, R0 ;  /* 0x0000541011007816 */ /* 0x000fe40000000000 */
[----:B------:R-:W-:Y:S01]  /*6ca0*/  PRMT R2, R10, 0x5410, R16 ;  /* 0x000054100a027816 */ /* 0x000fe20000000010 */
[----:B------:R-:W-:Y:S01]  /*6cb0*/  IMAD.MOV.U32 R75, RZ, RZ, R83 ;  /* 0x000000ffff4b7224 */ /* 0x000fe200078e0053 */
[----:B------:R-:W-:Y:S01]  /*6cc0*/  MOV R92, R80 ;  /* 0x00000050005c7202 */ /* 0x000fe20000000f00 */
[----:B------:R-:W-:Y:S01]  /*6cd0*/  IMAD.MOV.U32 R83, RZ, RZ, R166 ;  /* 0x000000ffff537224 */ /* 0x000fe200078e00a6 */
[----:B------:R-:W-:Y:S01]  /*6ce0*/  MOV R74, R82 ;  /* 0x00000052004a7202 */ /* 0x000fe20000000f00 */
[--C-:B------:R-:W-:Y:S01]  /*6cf0*/  HSET2.LE.AND R0, R0, R71.reuse, PT ;  /* 0x0000004700007233 */ /* 0x100fe20003803000 */
[----:B------:R-:W-:Y:S01]  /*6d00*/  MOV R80, R128 ;  /* 0x0000008000507202 */ /* 0x000fe20000000f00 */
[--C-:B-1----:R-:W-:Y:S01]  /*6d10*/  HSET2.LE.AND R8, R2, R71.reuse, PT ;  /* 0x0000004702087233 */ /* 0x102fe20003803000 */
[----:B------:R-:W-:Y:S01]  /*6d20*/  MOV R82, R130 ;  /* 0x0000008200527202 */ /* 0x000fe20000000f00 */
[----:B------:R-:W-:-:S02]  /*6d30*/  HSET2.LE.AND R10, R12, R71, PT ;  /* 0x000000470c0a7233 */ /* 0x000fc40003803000 */
[----:B------:R-:W-:Y:S01]  /*6d40*/  HSET2.LE.AND R11, R11, R71, PT ;  /* 0x000000470b0b7233 */ /* 0x000fe20003803000 */
[----:B------:R-:W-:Y:S01]  /*6d50*/  IMAD.MOV.U32 R71, RZ, RZ, R73 ;  /* 0x000000ffff477224 */ /* 0x000fe200078e0049 */
[----:B------:R-:W-:Y:S01]  /*6d60*/  MOV R70, R72 ;  /* 0x0000004800467202 */ /* 0x000fe20000000f00 */
[----:B------:R-:W-:Y:S01]  /*6d70*/  IMAD.MOV.U32 R73, RZ, RZ, R75 ;  /* 0x000000ffff497224 */ /* 0x000fe200078e004b */
[----:B------:R-:W-:Y:S01]  /*6d80*/  MOV R72, R74 ;  /* 0x0000004a00487202 */ /* 0x000fe20000000f00 */
[----:B------:R-:W-:Y:S01]  /*6d90*/  IMAD.MOV.U32 R75, RZ, RZ, R81 ;  /* 0x000000ffff4b7224 */ /* 0x000fe200078e0051 */
[----:B------:R-:W-:Y:S01]  /*6da0*/  MOV R74, R80 ;  /* 0x00000050004a7202 */ /* 0x000fe20000000f00 */
[----:B------:R-:W-:Y:S01]  /*6db0*/  IMAD.MOV.U32 R81, RZ, RZ, R83 ;  /* 0x000000ffff517224 */ /* 0x000fe200078e0053 */
[----:B------:R-:W-:Y:S01]  /*6dc0*/  F2FP.PACK_AB R2, R149, R150 ;  /* 0x000000969502723e */ /* 0x000fe200000000ff */
[----:B------:R-:W-:Y:S01]  /*6dd0*/  IMAD.MOV.U32 R83, RZ, RZ, R137 ;  /* 0x000000ffff537224 */ /* 0x000fe200078e0089 */
[----:B------:R-:W-:Y:S01]  /*6de0*/  MOV R80, R82 ;  /* 0x0000005200507202 */ /* 0x000fe20000000f00 */
[----:B------:R-:W-:Y:S01]  /*6df0*/  IMAD.MOV.U32 R137, RZ, RZ, R139 ;  /* 0x000000ffff897224 */ /* 0x000fe200078e008b */
[----:B------:R-:W-:Y:S01]  /*6e00*/  MOV R82, R136 ;  /* 0x0000008800527202 */ /* 0x000fe20000000f00 */
[----:B------:R-:W-:Y:S01]  /*6e10*/  IMAD.MOV.U32 R139, RZ, RZ, R141 ;  /* 0x000000ffff8b7224 */ /* 0x000fe200078e008d */
[----:B------:R-:W-:-:S02]  /*6e20*/  MOV R136, R138 ;  /* 0x0000008a00887202 */ /* 0x000fc40000000f00 */
[----:B------:R-:W-:Y:S02]  /*6e30*/  MOV R138, R140 ;  /* 0x0000008c008a7202 */ /* 0x000fe40000000f00 */
[----:B------:R-:W-:Y:S02]  /*6e40*/  MOV R141, R144 ;  /* 0x00000090008d7202 */ /* 0x000fe40000000f00 */
[----:B------:R-:W-:Y:S02]  /*6e50*/  LOP3.LUT R144, R0, R2, RZ, 0xc0, !PT ;  /* 0x0000000200907212 */ /* 0x000fe400078ec0ff */
[----:B--2---:R-:W-:Y:S02]  /*6e60*/  F2FP.PACK_AB R9, R19, R32 ;  /* 0x000000201309723e */ /* 0x004fe400000000ff */
        /* <DEDUP_REMOVED lines=13> */
[----:B------:R-:W-:Y:S01]  /*6f40*/  LOP3.LUT R145, R8, R9, RZ, 0xc0, !PT ;  /* 0x0000000908917212 */ /* 0x000fe200078ec0ff */
[----:B------:R-:W1:Y:S01]  /*6f50*/  LDSM.16.MT88.4 R156, [R197+0x19800] ;  /* 0x01980000c59c783b */ /* 0x000e620000004200 */
[----:B------:R-:W-:-:S02]  /*6f60*/  LOP3.LUT R146, R10, R0, RZ, 0xc0, !PT ;  /* 0x000000000a927212 */ /* 0x000fc400078ec0ff */
[----:B------:R-:W-:Y:S01]  /*6f70*/  LOP3.LUT R147, R11, R2, RZ, 0xc0, !PT ;  /* 0x000000020b937212 */ /* 0x000fe200078ec0ff */
[----:B------:R-:W-:Y:S01]  /*6f80*/  IMAD.MOV.U32 R15, RZ, RZ, R83 ;  /* 0x000000ffff0f7224 */ /* 0x000fe200078e0053 */
[----:B------:R-:W-:Y:S01]  /*6f90*/  HMMA.16816.F32 R24, R4, R26, R44 ;  /* 0x0000001a0418723c */ /* 0x000fe2000000182c */
[----:B------:R-:W-:-:S07]  /*6fa0*/  MOV R8, R80 ;  /* 0x0000005000087202 */ /* 0x000fce0000000f00 */
[----:B------:R-:W-:Y:S07]  /*6fb0*/  HMMA.16816.F32 R28, R4, R30, R52 ;  /* 0x0000001e041c723c */ /* 0x000fee0000001834 */
[----:B------:R-:W-:Y:S01]  /*6fc0*/  IMAD.MOV.U32 R6, RZ, RZ, R81 ;  /* 0x000000ffff067224 */ /* 0x000fe200078e0051 */
[----:B------:R-:W-:Y:S02]  /*6fd0*/  MOV R5, R82 ;  /* 0x0000005200057202 */ /* 0x000fe40000000f00 */
[----:B------:R-:W2:Y:S01]  /*6fe0*/  LDSM.16.MT88.4 R80, [R200+0x1b800] ;  /* 0x01b80000c850783b */ /* 0x000ea20000004200 */
[C---:B----4-:R-:W-:Y:S03]  /*6ff0*/  HMMA.16816.F32 R44, R144.reuse, R48, R96 ;  /* 0x00000030902c723c */ /* 0x050fe60000001860 */
[----:B------:R-:W4:Y:S01]  /*7000*/  LDSM.16.MT88.4 R96, [R197+0x1d800] ;  /* 0x01d80000c560783b */ /* 0x000f220000004200 */
[----:B------:R-:W-:Y:S01]  /*7010*/  MOV R4, R136 ;  /* 0x0000008800047202 */ /* 0x000fe20000000f00 */
[----:B------:R-:W-:Y:S01]  /*7020*/  IMAD.MOV.U32 R136, RZ, RZ, R139 ;  /* 0x000000ffff887224 */ /* 0x000fe200078e008b */
[----:B------:R-:W-:Y:S01]  /*7030*/  MOV R139, R38 ;  /* 0x00000026008b7202 */ /* 0x000fe20000000f00 */
[----:B------:R-:W-:Y:S01]  /*7040*/  IMAD.MOV.U32 R0, RZ, RZ, R39 ;  /* 0x000000ffff007224 */ /* 0x000fe200078e0027 */
[----:B------:R-:W-:Y:S01]  /*7050*/  MOV R16, R72 ;  /* 0x0000004800107202 */ /* 0x000fe20000000f00 */
[----:B---3--:R-:W-:Y:S01]  /*7060*/  HMMA.16816.F32 R36, R144, R40, R84 ;  /* 0x000000289024723c */ /* 0x008fe20000001854 */
[----:B------:R-:W-:Y:S01]  /*7070*/  IMAD.MOV.U32 R12, RZ, RZ, R73 ;  /* 0x000000ffff0c7224 */ /* 0x000fe200078e0049 */
[----:B------:R-:W-:Y:S01]  /*7080*/  MOV R9, R74 ;  /* 0x0000004a00097202 */ /* 0x000fe20000000f00 */
[----:B------:R-:W-:-:S02]  /*7090*/  IMAD.MOV.U32 R14, RZ, RZ, R75 ;  /* 0x000000ffff0e7224 */ /* 0x000fc400078e004b */
[----:B------:R-:W3:Y:S03]  /*70a0*/  LDSM.16.MT88.4 R72, [R198+0x1b800] ;  /* 0x01b80000c648783b */ /* 0x000ee60000004200 */
[----:B------:R-:W-:Y:S01]  /*70b0*/  HMMA.16816.F32 R40, R144, R42, R88 ;  /* 0x0000002a9028723c */ /* 0x000fe20000001858 */
[----:B------:R-:W3:Y:S01]  /*70c0*/  LDSM.16.MT88.4 R88, [R199+0x1b800] ;  /* 0x01b80000c758783b */ /* 0x000ee20000004200 */
[----:B------:R-:W-:Y:S01]  /*70d0*/  IMAD.MOV.U32 R17, RZ, RZ, R71 ;  /* 0x000000ffff117224 */ /* 0x000fe200078e0047 */
[----:B------:R-:W-:-:S05]  /*70e0*/  MOV R7, R70 ;  /* 0x0000004600077202 */ /* 0x000fca0000000f00 */
[----:B-1----:R-:W-:Y:S01]  /*70f0*/  HMMA.16816.F32 R152, R144, R156, R152 ;  /* 0x0000009c9098723c */ /* 0x002fe20000001898 */
[----:B------:R-:W-:Y:S01]  /*7100*/  IMAD.MOV.U32 R11, RZ, RZ, R12 ;  /* 0x000000ffff0b7224 */ /* 0x000fe200078e000c */
[----:B------:R-:W-:Y:S01]  /*7110*/  MOV R10, R16 ;  /* 0x00000010000a7202 */ /* 0x000fe20000000f00 */
[----:B------:R-:W-:-:S05]  /*7120*/  IMAD.MOV.U32 R16, RZ, RZ, R95 ;  /* 0x000000ffff107224 */ /* 0x000fca00078e005f */
[----:B------:R-:W-:Y:S01]  /*7130*/  HMMA.16816.F32 R156, R144, R158, R76 ;  /* 0x0000009e909c723c */ /* 0x000fe2000000184c */
[----:B------:R-:W-:-:S07]  /*7140*/  MOV R12, R94 ;  /* 0x0000005e000c7202 */ /* 0x000fce0000000f00 */
[----:B--2---:R-:W-:Y:S01]  /*7150*/  HMMA.16816.F32 R76, R144, R80, R132 ;  /* 0x00000050904c723c */ /* 0x004fe20000001884 */
[----:B------:R-:W-:-:S07]  /*7160*/  MOV R2, R4 ;  /* 0x0000000400027202 */ /* 0x000fce0000000f00 */
[----:B------:R-:W-:Y:S07]  /*7170*/  HMMA.16816.F32 R80, R144, R82, R192 ;  /* 0x000000529050723c */ /* 0x000fee00000018c0 */
[----:B------:R-:W-:Y:S01]  /*7180*/  IMAD.MOV.U32 R194, RZ, RZ, R8 ;  /* 0x000000ffffc27224 */ /* 0x000fe200078e0008 */
[----:B------:R-:W-:Y:S01]  /*7190*/  MOV R195, R9 ;  /* 0x0000000900c37202 */ /* 0x000fe20000000f00 */
[----:B------:R-:W-:Y:S01]  /*71a0*/  IMAD.MOV.U32 R8, RZ, RZ, R17 ;  /* 0x000000ffff087224 */ /* 0x000fe200078e0011 */
[----:B------:R-:W-:Y:S01]  /*71b0*/  MOV R17, R92 ;  /* 0x0000005c00117202 */ /* 0x000fe20000000f00 */
[----:B------:R-:W-:-:S02]  /*71c0*/  IMAD.MOV.U32 R9, RZ, RZ, R93 ;  /* 0x000000ffff097224 */ /* 0x000fc400078e005d */
[C---:B----4-:R-:W-:Y:S07]  /*71d0*/  HMMA.16816.F32 R92, R144.reuse, R96, R240 ;  /* 0x00000060905c723c */ /* 0x050fee00000018f0 */
[----:B------:R-:W-:Y:S01]  /*71e0*/  MOV R240, R7 ;  /* 0x0000000700f07202 */ /* 0x000fe20000000f00 */
[----:B------:R-:W-:Y:S01]  /*71f0*/  HMMA.16816.F32 R96, R144, R98, R232 ;  /* 0x000000629060723c */ /* 0x000fe200000018e8 */
[----:B------:R-:W-:Y:S01]  /*7200*/  MOV R242, R141 ;  /* 0x0000008d00f27202 */ /* 0x000fe20000000f00 */
[----:B------:R-:W-:-:S05]  /*7210*/  IMAD.MOV.U32 R241, RZ, RZ, R140 ;  /* 0x000000fffff17224 */ /* 0x000fca00078e008c */
[----:B------:R-:W-:Y:S01]  /*7220*/  MOV R235, R143 ;  /* 0x0000008f00eb7202 */ /* 0x000fe20000000f00 */
[----:B------:R-:W-:-:S04]  /*7230*/  FADD.FTZ R0, R0, R240 ;  /* 0x000000f000007221 */ /* 0x000fc80000010000 */
[----:B------:R-:W-:Y:S02]  /*7240*/  FADD.FTZ R2, R2, R235 ;  /* 0x000000eb02027221 */ /* 0x000fe40000010000 */
[----:B------:R-:W-:Y:S02]  /*7250*/  IMAD.MOV.U32 R192, RZ, RZ, R5 ;  /* 0x000000ffffc07224 */ /* 0x000fe400078e0005 */
[----:B------:R-:W-:Y:S02]  /*7260*/  IMAD.MOV.U32 R243, RZ, RZ, R142 ;  /* 0x000000fffff37224 */ /* 0x000fe400078e008e */
[----:B------:R-:W-:Y:S01]  /*7270*/  FADD.FTZ R2, R241, R2 ;  /* 0x00000002f1027221 */ /* 0x000fe20000010000 */
[----:B------:R-:W-:Y:S01]  /*7280*/  HMMA.16816.F32 R52, R144, R56, R104 ;  /* 0x000000389034723c */ /* 0x000fe20000001868 */
[----:B------:R-:W-:Y:S01]  /*7290*/  FADD.FTZ R0, R242, R0 ;  /* 0x00000000f2007221 */ /* 0x000fe20000010000 */
[----:B------:R-:W1:Y:S01]  /*72a0*/  LDSM.16.MT88.4 R104, [R198+0x1d800] ;  /* 0x01d80000c668783b */ /* 0x000e620000004200 */
[----:B------:R-:W-:Y:S01]  /*72b0*/  MOV R193, R6 ;  /* 0x0000000600c17202 */ /* 0x000fe20000000f00 */
[----:B------:R-:W-:-:S02]  /*72c0*/  FADD.FTZ R2, R243, R2 ;  /* 0x00000002f3027221 */ /* 0x000fc40000010000 */
[----:B------:R-:W-:Y:S01]  /*72d0*/  FADD.FTZ R0, R192, R0 ;  /* 0x00000000c0007221 */ /* 0x000fe20000010000 */
[----:B------:R-:W-:Y:S01]  /*72e0*/  LDSM.16.MT88.4 R140, [R200+0x1f800] ;  /* 0x01f80000c88c783b */ /* 0x000fe20000004200 */
[----:B------:R-:W-:Y:S01]  /*72f0*/  HMMA.16816.F32 R48, R144, R50, R100 ;  /* 0x000000329030723c */ /* 0x000fe20000001864 */
[----:B------:R-:W-:Y:S02]  /*7300*/  FADD.FTZ R2, R193, R2 ;  /* 0x00000002c1027221 */ /* 0x000fe40000010000 */
[----:B------:R-:W-:Y:S01]  /*7310*/  LDSM.16.MT88.4 R4, [R199+0x1f800] ;  /* 0x01f80000c704783b */ /* 0x000fe20000004200 */
[----:B------:R-:W-:-:S03]  /*7320*/  FADD.FTZ R0, R194, R0 ;  /* 0x00000000c2007221 */ /* 0x000fc60000010000 */
[----:B------:R-:W-:Y:S01]  /*7330*/  MOV R100, R128 ;  /* 0x0000008000647202 */ /* 0x000fe20000000f00 */
[----:B------:R-:W-:Y:S01]  /*7340*/  IMAD.MOV.U32 R101, RZ, RZ, R129 ;  /* 0x000000ffff657224 */ /* 0x000fe200078e0081 */
[----:B------:R-:W-:Y:S01]  /*7350*/  MOV R102, R130 ;  /* 0x0000008200667202 */ /* 0x000fe20000000f00 */
[----:B------:R-:W-:Y:S01]  /*7360*/  IMAD.MOV.U32 R103, RZ, RZ, R131 ;  /* 0x000000ffff677224 */ /* 0x000fe200078e0083 */
[C---:B------:R-:W-:Y:S01]  /*7370*/  HMMA.16816.F32 R60, R144.reuse, R64, R112 ;  /* 0x00000040903c723c */ /* 0x040fe20000001870 */
[----:B------:R-:W2:Y:S04]  /*7380*/  LDSM.16.MT88.4 R112, [R200+0x1d800] ;  /* 0x01d80000c870783b */ /* 0x000ea80000004200 */
[----:B------:R-:W-:Y:S03]  /*7390*/  LDSM.16.MT88.4 R128, [R197+0x1f800] ;  /* 0x01f80000c580783b */ /* 0x000fe60000004200 */
[----:B---3--:R-:W-:Y:S01]  /*73a0*/  HMMA.16816.F32 R68, R144, R72, R120 ;  /* 0x000000489044723c */ /* 0x008fe20000001878 */
[----:B------:R-:W3:Y:S01]  /*73b0*/  LDSM.16.MT88.4 R120, [R199+0x1d800] ;  /* 0x01d80000c778783b */ /* 0x000ee20000004200 */
[----:B------:R-:W-:-:S06]  /*73c0*/  FADD.FTZ R2, R195, R2 ;  /* 0x00000002c3027221 */ /* 0x000fcc0000010000 */
[----:B------:R-:W-:Y:S01]  /*73d0*/  HMMA.16816.F32 R84, R144, R88, R136 ;  /* 0x000000589054723c */ /* 0x000fe20000001888 */
[----:B------:R-:W4:Y:S01]  /*73e0*/  LDSM.16.MT88.4 R136, [R198+0x1f800] ;  /* 0x01f80000c688783b */ /* 0x000f220000004200 */
        /* <DEDUP_REMOVED lines=15> */
[----:B------:R-:W-:Y:S03]  /*74e0*/  HMMA.16816.F32 R88, R144, R90, R100 ;  /* 0x0000005a9058723c */ /* 0x000fe60000001864 */
[----:B------:R-:W-:-:S05]  /*74f0*/  FADD.FTZ R0, R19, R0 ;  /* 0x0000000013007221 */ /* 0x000fca0000010000 */
[----:B-1----:R-:W-:Y:S01]  /*7500*/  HMMA.16816.F32 R100, R144, R104, R236 ;  /* 0x000000689064723c */ /* 0x002fe200000018ec */
[----:B------:R-:W-:-:S06]  /*7510*/  FADD.FTZ R0, R18, R0 ;  /* 0x0000000012007221 */ /* 0x000fcc0000010000 */
[----:B------:R-:W-:Y:S01]  /*7520*/  FADD.FTZ R237, R149, R2 ;  /* 0x0000000295ed7221 */ /* 0x000fe20000010000 */
[----:B------:R-:W-:Y:S03]  /*7530*/  HMMA.16816.F32 R56, R144, R58, R108 ;  /* 0x0000003a9038723c */ /* 0x000fe6000000186c */
[----:B------:R-:W-:-:S05]  /*7540*/  FADD.FTZ R237, R35, R237 ;  /* 0x000000ed23ed7221 */ /* 0x000fca0000010000 */
[----:B------:R-:W-:Y:S01]  /*7550*/  HMMA.16816.F32 R64, R144, R66, R116 ;  /* 0x000000429040723c */ /* 0x000fe20000001874 */
[----:B------:R-:W-:-:S07]  /*7560*/  FADD.FTZ R237, R33, R237 ;  /* 0x000000ed21ed7221 */ /* 0x000fce0000010000 */
[----:B------:R-:W-:Y:S01]  /*7570*/  HMMA.16816.F32 R72, R144, R74, R124 ;  /* 0x0000004a9048723c */ /* 0x000fe2000000187c */
[----:B------:R-:W-:-:S07]  /*7580*/  FADD.FTZ R238, R13, R0 ;  /* 0x000000000dee7221 */ /* 0x000fce0000010000 */
[C---:B--2---:R-:W-:Y:S08]  /*7590*/  HMMA.16816.F32 R108, R144.reuse, R112, R224 ;  /* 0x00000070906c723c */ /* 0x044ff000000018e0 */
        /* <DEDUP_REMOVED lines=13> */
[----:B------:R-:W2:Y:S01]  /*7670*/  LDL R245, [R1+0x14] ;  /* 0x0000140001f57983 */ /* 0x000ea20000100800 */
[----:B------:R-:W-:Y:S01]  /*7680*/  USHF.R.S32.HI UR33, URZ, 0x1f, UR28 ;  /* 0x0000001f3f217899 */ /* 0x000fe2000801141c */
[--C-:B------:R-:W-:Y:S01]  /*7690*/  SHF.R.S32.HI R5, RZ, 0x1f, R250.reuse ;  /* 0x0000001fff057819 */ /* 0x100fe200000114fa */
[----:B------:R-:W-:Y:S01]  /*76a0*/  ULDC.64 UR4, c[0x0][0x1b8] ;  /* 0x00006e0000047ab9 */ /* 0x000fe20000000a00 */
[----:B------:R-:W3:Y:S01]  /*76b0*/  LDL R9, [R1+0x10] ;  /* 0x0000100001097983 */ /* 0x000ee20000100800 */
[----:B------:R-:W-:Y:S01]  /*76c0*/  UIMAD UR4, UR33, UR4, URZ ;  /* 0x00000004210472a4 */ /* 0x000fe2000f8e023f */
[----:B------:R-:W-:Y:S01]  /*76d0*/  IMAD.U32 R6, RZ, RZ, UR28 ;  /* 0x0000001cff067e24 */ /* 0x000fe2000f8e00ff */
[----:B------:R-:W-:Y:S01]  /*76e0*/  ULDC.64 UR6, c[0x0][0x1b0] ;  /* 0x00006c0000067ab9 */ /* 0x000fe20000000a00 */
[----:B------:R-:W4:Y:S01]  /*76f0*/  LDL.LU R12, [R1+0x2c] ;  /* 0x00002c00010c7983 */ /* 0x000f220000300800 */
[----:B------:R-:W-:Y:S01]  /*7700*/  IMAD.MOV.U32 R4, RZ, RZ, R250 ;  /* 0x000000ffff047224 */ /* 0x000fe200078e00fa */
[----:B------:R-:W-:Y:S01]  /*7710*/  UIMAD UR4, UR28, UR5, UR4 ;  /* 0x000000051c0472a4 */ /* 0x000fe2000f8e0204 */
[----:B------:R-:W-:Y:S01]  /*7720*/  IMAD.U32 R0, RZ, RZ, UR28 ;  /* 0x0000001cff007e24 */ /* 0x000fe2000f8e00ff */
[----:B------:R-:W3:Y:S01]  /*7730*/  LDL R16, [R1+0x18] ;  /* 0x0000180001107983 */ /* 0x000ee20000100800 */
[----:B------:R-:W-:Y:S01]  /*7740*/  UIMAD UR6, UR33, UR6, URZ ;  /* 0x00000006210672a4 */ /* 0x000fe2000f8e023f */
[----:B------:R-:W-:-:S02]  /*7750*/  IMAD.WIDE.U32 R6, R6, c[0x0][0x1b0], R4 ;  /* 0x00006c0006067a25 */ /* 0x000fc400078e0004 */
[----:B------:R-:W3:Y:S01]  /*7760*/  LDL.LU R17, [R1+0x30] ;  /* 0x0000300001117983 */ /* 0x000ee20000300800 */
[----:B------:R-:W-:Y:S01]  /*7770*/  UIMAD UR6, UR28, UR7, UR6 ;  /* 0x000000071c0672a4 */ /* 0x000fe2000f8e0206 */
[----:B------:R-:W-:Y:S01]  /*7780*/  IMAD.WIDE.U32 R4, R0, c[0x0][0x1b8], R4 ;  /* 0x00006e0000047a25 */ /* 0x000fe200078e0004 */
[----:B------:R-:W-:Y:S01]  /*7790*/  IADD3 R0, P1, R6, UR32, RZ ;  /* 0x0000002006007c10 */ /* 0x000fe2000ff3e0ff */
[----:B------:R-:W3:Y:S02]  /*77a0*/  LDL.LU R34, [R1+0x34] ;  /* 0x0000340001227983 */ /* 0x000ee40000300800 */
[----:B------:R-:W-:Y:S01]  /*77b0*/  IMAD.U32 R239, RZ, RZ, UR4 ;  /* 0x00000004ffef7e24 */ /* 0x000fe2000f8e00ff */
[----:B------:R-:W-:Y:S01]  /*77c0*/  IADD3 R2, P0, R4, UR34, RZ ;  /* 0x0000002204027c10 */ /* 0x000fe2000ff1e0ff */
[----:B------:R-:W3:Y:S01]  /*77d0*/  LDL.64 R14, [R1] ;  /* 0x00000000010e7983 */ /* 0x000ee20000100a00 */
[----:B------:R-:W-:Y:S01]  /*77e0*/  IMAD.U32 R242, RZ, RZ, UR6 ;  /* 0x00000006fff27e24 */ /* 0x000fe2000f8e00ff */
[----:B------:R-:W-:Y:S01]  /*77f0*/  ISETP.GE.AND P4, PT, R250, c[0x0][0x220], PT ;  /* 0x00008800fa007a0c */ /* 0x000fe20003f86270 */
[----:B------:R-:W-:Y:S01]  /*7800*/  IMAD.MOV.U32 R150, RZ, RZ, R3 ;  /* 0x000000ffff967224 */ /* 0x000fe200078e0003 */
[----:B------:R-:W-:Y:S01]  /*7810*/  IADD3.X R239, R239, UR31, R5, P0, !PT ;  /* 0x0000001fefef7c10 */ /* 0x000fe200087fe405 */
[----:B------:R-:W-:Y:S01]  /*7820*/  IMAD.MOV.U32 R149, RZ, RZ, R148 ;  /* 0x000000ffff957224 */ /* 0x000fe200078e0094 */
[----:B------:R-:W-:Y:S01]  /*7830*/  LEA R243, P0, R2, c[0x0][0x170], 0x1 ;  /* 0x00005c0002f37a11 */ /* 0x000fe200078008ff */
[----:B------:R-:W-:Y:S01]  /*7840*/  ULEA.HI.SX32 UR6, UR29, 0xfffffffe, 0x1a ;  /* 0xfffffffe1d067891 */ /* 0x000fe2000f8fd23f */
[----:B------:R-:W-:Y:S01]  /*7850*/  IADD3.X R242, R242, UR30, R7, P1, !PT ;  /* 0x0000001ef2f27c10 */ /* 0x000fe20008ffe407 */
[----:B------:R-:W-:Y:S01]  /*7860*/  ULEA.HI.SX32 UR29, UR29, 0xfffffffd, 0x1a ;  /* 0xfffffffd1d1d7891 */ /* 0x000fe2000f8fd23f */
[----:B------:R-:W-:Y:S01]  /*7870*/  LEA.HI.X R239, R2, c[0x0][0x174], R239, 0x1, P0 ;  /* 0x00005d0002ef7a11 */ /* 0x000fe200000f0cef */
[----:B------:R-:W-:Y:S01]  /*7880*/  UMOV UR30, URZ ;  /* 0x0000003f001e7c82 */ /* 0x000fe20008000000 */
[----:B------:R-:W-:Y:S01]  /*7890*/  LEA R244, P1, R0, c[0x0][0x168], 0x1 ;  /* 0x00005a0000f47a11 */ /* 0x000fe200078208ff */
[----:B------:R-:W-:-:S03]  /*78a0*/  ULDC.64 UR4, c[0x0][0x1a0] ;  /* 0x0000680000047ab9 */ /* 0x000fc60000000a00 */
[----:B------:R-:W-:Y:S02]  /*78b0*/  LEA.HI.X R242, R0, c[0x0][0x16c], R242, 0x1, P1 ;  /* 0x00005b0000f27a11 */ /* 0x000fe400008f0cf2 */
[----:B--2---:R-:W-:Y:S02]  /*78c0*/  ISETP.GE.AND P3, PT, R245, c[0x0][0x220], PT ;  /* 0x00008800f5007a0c */ /* 0x004fe40003f66270 */
[----:B------:R-:W1:Y:S01]  /*78d0*/  LDC.U8 R245, c[0x0][0x2d8] ;  /* 0x0000b600fff57b82 */ /* 0x000e620000000000 */
[----:B----4-:R-:W-:Y:S01]  /*78e0*/  IMAD.WIDE.U32 R240, R12, -0x326172a9, RZ ;  /* 0xcd9e8d570cf07825 */ /* 0x010fe200078e00ff */
[----:B---3--:R-:W-:-:S04]  /*78f0*/  ISETP.GE.AND P2, PT, R9, c[0x0][0x220], PT ;  /* 0x0000880009007a0c */ /* 0x008fc80003f46270 */
[----:B------:R-:W-:Y:S02]  /*7900*/  LOP3.LUT R228, R241, R17, RZ, 0x3c, !PT ;  /* 0x00000011f1e47212 */ /* 0x000fe400078e3cff */
[----:B------:R-:W-:Y:S02]  /*7910*/  ISETP.GE.AND P1, PT, R16, c[0x0][0x220], PT ;  /* 0x0000880010007a0c */ /* 0x000fe40003f26270 */
[----:B------:R-:W-:Y:S02]  /*7920*/  SHF.R.S32.HI R225, RZ, 0x1f, R14 ;  /* 0x0000001fffe17819 */ /* 0x000fe4000001140e */
[----:B------:R-:W-:Y:S01]  /*7930*/  IADD3 R226, P0, R14, 0x20, RZ ;  /* 0x000000200ee27810 */ /* 0x000fe20007f1e0ff */
[----:B------:R-:W-:Y:S01]  /*7940*/  IMAD.WIDE.U32 R230, R34, -0x2daee0ad, RZ ;  /* 0xd2511f5322e67825 */ /* 0x000fe200078e00ff */
[----:B-1----:R-:W-:-:S03]  /*7950*/  PRMT R245, R245, 0x7054, R245 ;  /* 0x00007054f5f57816 */ /* 0x002fc600000000f5 */
[----:B------:R-:W-:Y:S02]  /*7960*/  IMAD.X R227, RZ, RZ, R225, P0 ;  /* 0x000000ffffe37224 */ /* 0x000fe400000e06e1 */
[----:B------:R-:W-:-:S04]  /*7970*/  IMAD.WIDE.U32 R228, R228, -0x2daee0ad, RZ ;  /* 0xd2511f53e4e47825 */ /* 0x000fc800078e00ff */
[----:B------:R-:W-:Y:S01]  /*7980*/  IMAD.MOV.U32 R224, RZ, RZ, R14 ;  /* 0x000000ffffe07224 */ /* 0x000fe200078e000e */
[----:B------:R-:W-:Y:S05]  /*7990*/  BRA `(.L_x_1324) ;  /* 0x0000045000007947 */ /* 0x000fea0003800000 */
.L_x_1326:
        /* <DEDUP_REMOVED lines=12> */
[----:B------:R-:W-:Y:S04]  /*7a60*/  @!P4 IMAD.WIDE.U32 R172, R172, c[0x0][0x198], RZ ;  /* 0x00006600acacca25 */ /* 0x000fe800078e00ff */
[----:B------:R-:W-:Y:S02]  /*7a70*/  @!P4 IMAD R0, R0, c[0x0][0x19c], R151 ;  /* 0x000067000000ca24 */ /* 0x000fe400078e0297 */
[----:B------:R-:W-:Y:S01]  /*7a80*/  @!P4 IMAD R151, R148, c[0x0][0x19c], R174 ;  /* 0x000067009497ca24 */ /* 0x000fe200078e02ae */
[-C--:B------:R-:W-:Y:S01]  /*7a90*/  @!P4 LEA R148, P6, R172, R248.reuse, 0x6 ;  /* 0x000000f8ac94c211 */ /* 0x080fe200078c30ff */
[----:B------:R-:W-:Y:S04]  /*7aa0*/  @!P4 IMAD.WIDE.U32 R170, R170, c[0x0][0x198], RZ ;  /* 0x00006600aaaaca25 */ /* 0x000fe800078e00ff */
[----:B------:R-:W-:Y:S01]  /*7ab0*/  @!P4 IMAD.IADD R151, R173, 0x1, R151 ;  /* 0x00000001ad97c824 */ /* 0x000fe200078e0297 */
[----:B------:R-:W-:Y:S01]  /*7ac0*/  @!P4 LEA R174, P0, R170, R248, 0x6 ;  /* 0x000000f8aaaec211 */ /* 0x000fe200078030ff */
[----:B------:R-:W-:Y:S03]  /*7ad0*/  @!P4 IMAD.IADD R0, R171, 0x1, R0 ;  /* 0x00000001ab00c824 */ /* 0x000fe600078e0200 */
[-C--:B------:R-:W-:Y:S02]  /*7ae0*/  @!P4 LEA.HI.X R173, R172, R247.reuse, R151, 0x6, P6 ;  /* 0x000000f7acadc211 */ /* 0x080fe400030f3497 */
[----:B------:R-:W-:Y:S02]  /*7af0*/  @!P4 LEA R172, P6, R148, c[0x0][0x168], 0x1 ;  /* 0x00005a0094acca11 */ /* 0x000fe400078c08ff */
[----:B------:R-:W-:Y:S02]  /*7b00*/  @!P4 LEA.HI.X R170, R170, R247, R0, 0x6, P0 ;  /* 0x000000f7aaaac211 */ /* 0x000fe400000f3400 */
[----:B------:R-:W-:Y:S02]  /*7b10*/  @!P4 LEA.HI.X R173, R148, c[0x0][0x16c], R173, 0x1, P6 ;  /* 0x00005b0094adca11 */ /* 0x000fe400030f0cad */
[----:B------:R-:W-:Y:S03]  /*7b20*/  @!P4 IADD3 R0, P0, R174, UR22, RZ ;  /* 0x00000016ae00cc10 */ /* 0x000fe6000ff1e0ff */
[----:B------:R-:W-:Y:S01]  /*7b30*/  @!PT LDS RZ, [RZ] ;  /* 0x00000000fffff984 */ /* 0x000fe20000000800 */
[----:B------:R-:W-:Y:S01]  /*7b40*/  @!PT LDS RZ, [RZ] ;  /* 0x00000000fffff984 */ /* 0x000fe20000000800 */
[----:B------:R-:W-:Y:S01]  /*7b50*/  @!PT LDS RZ, [RZ] ;  /* 0x00000000fffff984 */ /* 0x000fe20000000800 */
[----:B------:R1:W-:Y:S01]  /*7b60*/  @!P4 LDGSTS.E.BYPASS.LTC128B.128 [R223+0x10000], [R172.64] ;  /* 0x10000000acdfcfae */ /* 0x0003e2000b901d5a */
[----:B------:R-:W-:Y:S02]  /*7b70*/  @!P4 IADD3.X R151, R170, UR21, RZ, P0, !PT ;  /* 0x00000015aa97cc10 */ /* 0x000fe400087fe4ff */
[C---:B------:R-:W-:Y:S01]  /*7b80*/  @!P4 LEA R170, P0, R0.reuse, c[0x0][0x168], 0x1 ;  /* 0x00005a0000aaca11 */ /* 0x040fe200078008ff */
        /* <DEDUP_REMOVED lines=38> */
.L_x_1324:
[----:B------:R-:W2:Y:S01]  /*7df0*/  LDL.64 R8, [R1+0x8] ;  /* 0x0000080001087983 */ /* 0x000ea20000100a00 */
        /* <DEDUP_REMOVED lines=19> */
[----:B------:R-:W-:Y:S01]  /*7f30*/  MOV R14, c[0x0][0x1a0] ;  /* 0x00006800000e7a02 */ /* 0x000fe20000000f00 */
[----:B------:R-:W-:Y:S01]  /*7f40*/  IMAD.U32 R7, RZ, RZ, UR7 ;  /* 0x00000007ff077e24 */ /* 0x000fe2000f8e00ff */
[----:B------:R-:W-:Y:S01]  /*7f50*/  UIADD3 UR7, UR29, -UR30, URZ ;  /* 0x8000001e1d077290 */ /* 0x000fe2000fffe03f */
[----:B------:R-:W-:Y:S02]  /*7f60*/  IMAD R5, R5, c[0x0][0x1a0], RZ ;  /* 0x0000680005057a24 */ /* 0x000fe400078e02ff */
[----:B------:R-:W-:Y:S02]  /*7f70*/  IMAD.MOV.U32 R15, RZ, RZ, c[0x0][0x1a4] ;  /* 0x00006900ff0f7624 */ /* 0x000fe400078e00ff */
[----:B------:R-:W-:Y:S01]  /*7f80*/  IMAD R5, R4, c[0x0][0x1a4], R5 ;  /* 0x0000690004057a24 */ /* 0x000fe200078e0205 */
[----:B------:R-:W-:Y:S01]  /*7f90*/  @P4 STS.128 [R223+0x18000], RZ ;  /* 0x018000ffdf004388 */ /* 0x000fe20000000c00 */
[----:B------:R-:W-:Y:S01]  /*7fa0*/  LEA R4, P6, R12, R243, 0x1 ;  /* 0x000000f30c047211 */ /* 0x000fe200078c08ff */
[----:B------:R-:W-:Y:S02]  /*7fb0*/  IMAD R3, R3, c[0x0][0x1a0], RZ ;  /* 0x0000680003037a24 */ /* 0x000fe400078e02ff */
[----:B------:R-:W-:Y:S02]  /*7fc0*/  IMAD.IADD R5, R13, 0x1, R5 ;  /* 0x000000010d057824 */ /* 0x000fe400078e0205 */
[----:B------:R-:W-:Y:S03]  /*7fd0*/  IMAD.WIDE.U32 R10, R2, c[0x0][0x1a0], RZ ;  /* 0x00006800020a7a25 */ /* 0x000fe600078e00ff */
[----:B------:R-:W-:Y:S01]  /*7fe0*/  LEA.HI.X R5, R12, R239, R5, 0x1, P6 ;  /* 0x000000ef0c057211 */ /* 0x000fe200030f0c05 */
[----:B------:R-:W-:Y:S04]  /*7ff0*/  IMAD R3, R2, c[0x0][0x1a4], R3 ;  /* 0x0000690002037a24 */ /* 0x000fe800078e0203 */
[----:B------:R-:W-:Y:S01]  /*8000*/  IMAD.IADD R3, R11, 0x1, R3 ;  /* 0x000000010b037824 */ /* 0x000fe200078e0203 */
[----:B--2---:R-:W-:Y:S04]  /*8010*/  LEA R0, P0, R6, R8, 0x6 ;  /* 0x0000000806007211 */ /* 0x004fe800078030ff */
[----:B------:R-:W-:Y:S02]  /*8020*/  @!P4 LEA R8, P5, R0, c[0x0][0x170], 0x1 ;  /* 0x00005c000008ca11 */ /* 0x000fe400078a08ff */
[----:B------:R-:W-:Y:S02]  /*8030*/  LEA.HI.X R6, R6, R252, R7, 0x6, P0 ;  /* 0x000000fc06067211 */ /* 0x000fe400000f3407 */
[----:B------:R-:W-:Y:S02]  /*8040*/  LEA R7, P0, R14, R0, 0x5 ;  /* 0x000000000e077211 */ /* 0x000fe400078028ff */
[----:B------:R-:W-:Y:S02]  /*8050*/  @!P4 LEA.HI.X R9, R0, c[0x0][0x174], R6, 0x1, P5 ;  /* 0x00005d000009ca11 */ /* 0x000fe400028f0c06 */
[----:B------:R-:W-:Y:S02]  /*8060*/  LEA.HI.X R0, R14, R6, R15, 0x5, P0 ;  /* 0x000000060e007211 */ /* 0x000fe400000f2c0f */
[C---:B------:R-:W-:Y:S01]  /*8070*/  @!P4 LEA R6, P0, R7.reuse, c[0x0][0x170], 0x1 ;  /* 0x00005c000706ca11 */ /* 0x040fe200078008ff */
[----:B------:R-:W-:Y:S01]  /*8080*/  @!PT LDS RZ, [RZ] ;  /* 0x00000000fffff984 */ /* 0x000fe20000000800 */
[----:B------:R-:W-:Y:S01]  /*8090*/  @!PT LDS RZ, [RZ] ;  /* 0x00000000fffff984 */ /* 0x000fe20000000800 */
[----:B------:R-:W-:Y:S01]  /*80a0*/  @!PT LDS RZ, [RZ] ;  /* 0x00000000fffff984 */ /* 0x000fe20000000800 */
[----:B------:R1:W-:Y:S01]  /*80b0*/  @!P4 LDGSTS.E.BYPASS.LTC128B.128 [R223+0x18000], [R8.64] ;  /* 0x1800000008dfcfae */ /* 0x0003e2000b901d5a */
[C---:B------:R-:W-:Y:S02]  /*80c0*/  LEA R2, P5, R10.reuse, R243, 0x1 ;  /* 0x000000f30a027211 */ /* 0x040fe400078a08ff */
[----:B------:R-:W-:Y:S01]  /*80d0*/  @!P4 LEA.HI.X R7, R7, c[0x0][0x174], R0, 0x1, P0 ;  /* 0x00005d000707ca11 */ /* 0x000fe200000f0c00 */
[----:B------:R-:W-:Y:S01]  /*80e0*/  @P3 STS.128 [R223+0x1a000], RZ ;  /* 0x01a000ffdf003388 */ /* 0x000fe20000000c00 */
[----:B------:R-:W-:Y:S02]  /*80f0*/  LEA.HI.X R3, R10, R239, R3, 0x1, P5 ;  /* 0x000000ef0a037211 */ /* 0x000fe400028f0c03 */
[----:B------:R-:W-:Y:S01]  /*8100*/  MOV R0, UR7 ;  /* 0x0000000700007c02 */ /* 0x000fe20008000f00 */
        /* <DEDUP_REMOVED lines=50> */
[----:B------:R-:W-:Y:S05]  /*8430*/  LDSM.16.M88.4 R192, [R202+0x10000] ;  /* 0x01000000cac0783b */ /* 0x000fea0000000200 */
[C---:B------:R-:W-:Y:S08]  /*8440*/  HMMA.16816.F32 R8, R32.reuse, R10, RZ ;  /* 0x0000000a2008723c */ /* 0x040ff000000018ff */
[C---:B-1----:R-:W-:Y:S08]  /*8450*/  HMMA.16816.F32 R12, R32.reuse, R16, RZ ;  /* 0x00000010200c723c */ /* 0x042ff000000018ff */
[C---:B------:R-:W-:Y:S08]  /*8460*/  HMMA.16816.F32 R16, R32.reuse, R18, RZ ;  /* 0x000000122010723c */ /* 0x040ff000000018ff */
[C---:B----4-:R-:W-:Y:S08]  /*8470*/  HMMA.16816.F32 R20, R32.reuse, R24, RZ ;  /* 0x000000182014723c */ /* 0x050ff000000018ff */
[C---:B------:R-:W-:Y:S08]  /*8480*/  HMMA.16816.F32 R24, R32.reuse, R26, RZ ;  /* 0x0000001a2018723c */ /* 0x040ff000000018ff */
[C---:B------:R-:W-:Y:S08]  /*8490*/  HMMA.16816.F32 R28, R32.reuse, R168, RZ ;  /* 0x000000a8201c723c */ /* 0x040ff000000018ff */
[----:B------:R-:W-:Y:S01]  /*84a0*/  HMMA.16816.F32 R32, R32, R170, RZ ;  /* 0x000000aa2020723c */ /* 0x000fe200000018ff */
[----:B------:R-:W1:Y:S07]  /*84b0*/  LDSM.16.M88.4 R168, [R206] ;  /* 0x00000000cea8783b */ /* 0x000e6e0000000200 */
        /* <DEDUP_REMOVED lines=12> */
[----:B------:R-:W4:Y:S03]  /*8580*/  LDSM.16.M88.4 R188, [R201] ;  /* 0x00000000c9bc783b */ /* 0x000f260000000200 */
        /* <DEDUP_REMOVED lines=61> */
[C---:B----4-:R-:W-:Y:S08]  /*8960*/  HMMA.16816.F32 R28, R168.reuse, R188, R28 ;  /* 0x000000bca81c723c */ /* 0x050ff0000000181c */
[----:B------:R-:W-:Y:S01]  /*8970*/  HMMA.16816.F32 R32, R168, R190, R32 ;  /* 0x000000bea820723c */ /* 0x000fe20000001820 */
[----:B------:R-:W4:Y:S04]  /*8980*/  LDSM.16.M88.4 R168, [R201+0x3800] ;  /* 0x00380000c9a8783b */ /* 0x000f280000000200 */
[----:B------:R-:W4:Y:S03]  /*8990*/  LDSM.16.M88.4 R188, [R196+0x14000] ;  /* 0x01400000c4bc783b */ /* 0x000f260000000200 */
        /* <DEDUP_REMOVED lines=13> */
[C---:B------:R-:W-:Y:S08]  /*8a70*/  HMMA.16816.F32 R4, R184.reuse, R188, R4 ;  /* 0x000000bcb804723c */ /* 0x040ff00000001804 */
        /* <DEDUP_REMOVED lines=46> */
[----:B------:R-:W3:Y:S07]  /*8d60*/  LDSM.16.M88.4 R184, [R196+0x17800] ;  /* 0x01780000c4b8783b */ /* 0x000eee0000000200 */
        /* <DEDUP_REMOVED lines=13> */
[C---:B------:R-:W-:Y:S08]  /*8e40*/  HMMA.16816.F32 R28, R172.reuse, R184, R28 ;  /* 0x000000b8ac1c723c */ /* 0x040ff0000000181c */
        /* <DEDUP_REMOVED lines=30> */
[----:B------:R-:W-:Y:S02]  /*9030*/  LEA.HI.X.SX32 R169, R0, R225, 0x6, P5 ;  /* 0x000000e100a97211 */ /* 0x000fe400028f36ff */
[----:B------:R-:W-:Y:S01]  /*9040*/  ISETP.LT.AND P5, PT, RZ, UR28, PT ;  /* 0x0000001cff007c0c */ /* 0x000fe2000bfa1270 */
[----:B------:R-:W-:Y:S01]  /*9050*/  IMAD.WIDE.U32 R170, R2, c[0x0][0x198], RZ ;  /* 0x0000660002aa7a25 */ /* 0x000fe200078e00ff */
[C---:B------:R-:W-:Y:S05]  /*9060*/  HMMA.16816.F32 R4, R172.reuse, R176, R4 ;  /* 0x000000b0ac04723c */ /* 0x040fea0000001804 */
[----:B------:R-:W-:Y:S01]  /*9070*/  IMAD R0, R169, c[0x0][0x198], RZ ;  /* 0x00006600a9007a24 */ /* 0x000fe200078e02ff */
[----:B------:R-:W-:Y:S01]  /*9080*/  LEA R2, P0, R170, R244, 0x1 ;  /* 0x000000f4aa027211 */ /* 0x000fe200078008ff */
[----:B------:R-:W-:Y:S01]  /*9090*/  IMAD.IADD R3, R171, 0x1, R3 ;  /* 0x00000001ab037824 */ /* 0x000fe200078e0203 */
[C---:B------:R-:W-:Y:S04]  /*90a0*/  HMMA.16816.F32 R8, R172.reuse, R178, R8 ;  /* 0x000000b2ac08723c */ /* 0x040fe80000001808 */
[----:B------:R-:W-:Y:S01]  /*90b0*/  IMAD R0, R168, c[0x0][0x19c], R0 ;  /* 0x00006700a8007a24 */ /* 0x000fe200078e0200 */
[----:B------:R-:W-:Y:S03]  /*90c0*/  LEA.HI.X R3, R170, R242, R3, 0x1, P0 ;  /* 0x000000f2aa037211 */ /* 0x000fe600000f0c03 */
[C---:B---3--:R-:W-:Y:S08]  /*90d0*/  HMMA.16816.F32 R12, R172.reuse, R184, R12 ;  /* 0x000000b8ac0c723c */ /* 0x048ff0000000180c */
[C---:B------:R-:W-:Y:S08]  /*90e0*/  HMMA.16816.F32 R16, R172.reuse, R186, R16 ;  /* 0x000000baac10723c */ /* 0x040ff00000001810 */
[C---:B----4-:R-:W-:Y:S08]  /*90f0*/  HMMA.16816.F32 R20, R172.reuse, R188, R20 ;  /* 0x000000bcac14723c */ /* 0x050ff00000001814 */
[C---:B------:R-:W-:Y:S08]  /*9100*/  HMMA.16816.F32 R24, R172.reuse, R190, R24 ;  /* 0x000000beac18723c */ /* 0x040ff00000001818 */
[C---:B-1----:R-:W-:Y:S08]  /*9110*/  HMMA.16816.F32 R28, R172.reuse, R192, R28 ;  /* 0x000000c0ac1c723c */ /* 0x042ff0000000181c */
[----:B------:R-:W-:Y:S07]  /*9120*/  HMMA.16816.F32 R32, R172, R194, R32 ;  /* 0x000000c2ac20723c */ /* 0x000fee0000001820 */
[----:B------:R-:W-:Y:S05]  /*9130*/  IMAD.WIDE.U32 R172, R168, c[0x0][0x198], RZ ;  /* 0x00006600a8ac7a25 */ /* 0x000fea00078e00ff */
[C---:B------:R-:W-:Y:S01]  /*9140*/  LEA R168, P6, R172.reuse, R244, 0x1 ;  /* 0x000000f4aca87211 */ /* 0x040fe200078c08ff */
[----:B------:R-:W-:Y:S05]  /*9150*/  IMAD.IADD R0, R173, 0x1, R0 ;  /* 0x00000001ad007824 */ /* 0x000fea00078e0200 */
[----:B------:R-:W-:Y:S01]  /*9160*/  LEA.HI.X R169, R172, R242, R0, 0x1, P6 ;  /* 0x000000f2aca97211 */ /* 0x000fe200030f0c00 */
[----:B------:R-:W-:-:S05]  /*9170*/  @P5 BRA `(.L_x_1326) ;  /* 0xffffe82000005947 */ /* 0x000fca000383ffff */
.L_x_1325:
[----:B------:R-:W-:Y:S01]  /*9180*/  FMNMX.FTZ R0, R4, R149, !PT ;  /* 0x0000009504007209 */ /* 0x000fe20007810000 */
[----:B------:R-:W-:Y:S01]  /*9190*/  USHF.L.U32 UR7, UR28, 0x1, URZ ;  /* 0x000000011c077899 */ /* 0x000fe2000800063f */
[----:B-1----:R-:W-:Y:S01]  /*91a0*/  LDSM.16.MT88.4 R172, [R197+0x18000] ;  /* 0x01800000c5ac783b */ /* 0x002fe20000004200 */
[----:B------:R-:W-:Y:S01]  /*91b0*/  UIADD3 UR30, UR30, 0x1, URZ ;  /* 0x000000011e1e7890 */ /* 0x000fe2000fffe03f */
        /* <DEDUP_REMOVED lines=47> */
[----:B------:R-:W-:Y:S02]  /*94b0*/  FSEL R180, R180, RZ, P0 ;  /* 0x000000ffb4b47208 */ /* 0x000fe40000000000 */
[----:B------:R-:W-:Y:S01]  /*94c0*/  FSETP.NEU.FTZ.AND P0, PT, R3, -INF , PT ;  /* 0xff8000000300780b */ /* 0x000fe20003f1d000 */
[----:B------:R-:W-:Y:S01]  /*94d0*/  FMUL.FTZ R2, R2, c[0x0][0x23c] ;  /* 0x00008f0002027a20 */ /* 0x000fe20000410000 */
[----:B------:R-:W-:Y:S01]  /*94e0*/  LOP3.LUT R149, R231, UR7, R149, 0x96, !PT ;  /* 0x00000007e7957c12 */ /* 0x000fe2000f8e9695 */
[--C-:B------:R-:W-:Y:S01]  /*94f0*/  FFMA.FTZ R8, R8, c[0x0][0x23c], -R180.reuse ;  /* 0x00008f0008087a23 */ /* 0x100fe200000108b4 */
[----:B------:R-:W-:Y:S01]  /*9500*/  FSEL R181, R181, RZ, P0 ;  /* 0x000000ffb5b57208 */ /* 0x000fe20000000000 */
[----:B------:R-:W-:Y:S01]  /*9510*/  FFMA.FTZ R9, R9, c[0x0][0x23c], -R180 ;  /* 0x00008f0009097a23 */ /* 0x000fe200000108b4 */
[----:B------:R-:W-:Y:S01]  /*9520*/  UIADD3 UR7, UR7, 0x1, URZ ;  /* 0x0000000107077890 */ /* 0x000fe2000fffe03f */
        /* <DEDUP_REMOVED lines=14> */
[----:B------:R-:W-:Y:S01]  /*9610*/  FFMA.FTZ R29, R29, c[0x0][0x23c], -R180 ;  /* 0x00008f001d1d7a23 */ /* 0x000fe200000108b4 */
[----:B-1----:R-:W-:Y:S01]  /*9620*/  LOP3.LUT R8, R183, UR15, R168, 0x96, !PT ;  /* 0x0000000fb7087c12 */ /* 0x002fe2000f8e96a8 */
[----:B------:R-:W-:Y:S04]  /*9630*/  IMAD.WIDE.U32 R168, R0, -0x2daee0ad, RZ ;  /* 0xd2511f5300a87825 */ /* 0x000fe800078e00ff */
[--C-:B------:R-:W-:Y:S01]  /*9640*/  FFMA.FTZ R30, R30, c[0x0][0x23c], -R181.reuse ;  /* 0x00008f001e1e7a23 */ /* 0x100fe200000108b5 */
[----:B------:R1:W-:Y:S01]  /*9650*/  MUFU.EX2 R233, R11 ;  /* 0x0000000b00e97308 */ /* 0x0003e20000000800 */
[--C-:B------:R-:W-:Y:S02]  /*9660*/  FFMA.FTZ R31, R31, c[0x0][0x23c], -R181.reuse ;  /* 0x00008f001f1f7a23 */ /* 0x100fe400000108b5 */
[--C-:B------:R-:W-:Y:S02]  /*9670*/  FFMA.FTZ R16, R16, c[0x0][0x23c], -R180.reuse ;  /* 0x00008f0010107a23 */ /* 0x100fe400000108b4 */
[----:B--2---:R-:W-:Y:S04]  /*9680*/  IMAD.WIDE.U32 R8, R8, -0x2daee0ad, RZ ;  /* 0xd2511f5308087825 */ /* 0x004fe800078e00ff */
[----:B------:R-:W-:Y:S01]  /*9690*/  FFMA.FTZ R17, R17, c[0x0][0x23c], -R180 ;  /* 0x00008f0011117a23 */ /* 0x000fe200000108b4 */
[----:B------:R2:W-:Y:S01]  /*96a0*/  MUFU.EX2 R232, R4 ;  /* 0x0000000400e87308 */ /* 0x0005e20000000800 */
[----:B------:R-:W-:Y:S01]  /*96b0*/  LOP3.LUT R0, R9, UR12, R168, 0x96, !PT ;  /* 0x0000000c09007c12 */ /* 0x000fe2000f8e96a8 */
[--C-:B------:R-:W-:Y:S01]  /*96c0*/  FFMA.FTZ R18, R18, c[0x0][0x23c], -R181.reuse ;  /* 0x00008f0012127a23 */ /* 0x100fe200000108b5 */
[----:B---3--:R-:W-:Y:S01]  /*96d0*/  LOP3.LUT R10, R169, UR14, R228, 0x96, !PT ;  /* 0x0000000ea90a7c12 */ /* 0x008fe2000f8e96e4 */
[--C-:B------:R-:W-:Y:S02]  /*96e0*/  FFMA.FTZ R19, R19, c[0x0][0x23c], -R181.reuse ;  /* 0x00008f0013137a23 */ /* 0x100fe400000108b5 */
[----:B------:R-:W-:Y:S04]  /*96f0*/  IMAD.WIDE.U32 R184, R0, -0x326172a9, RZ ;  /* 0xcd9e8d5700b87825 */ /* 0x000fe800078e00ff */
[----:B------:R3:W-:Y:S01]  /*9700*/  MUFU.EX2 R195, R5 ;  /* 0x0000000500c37308 */ /* 0x0007e20000000800 */
[----:B------:R-:W-:Y:S04]  /*9710*/  IMAD.WIDE.U32 R168, R10, -0x326172a9, RZ ;  /* 0xcd9e8d570aa87825 */ /* 0x000fe800078e00ff */
[--C-:B------:R-:W-:Y:S01]  /*9720*/  FFMA.FTZ R14, R14, c[0x0][0x23c], -R181.reuse ;  /* 0x00008f000e0e7a23 */ /* 0x100fe200000108b5 */
[----:B------:R-:W-:Y:S01]  /*9730*/  LOP3.LUT R10, R169, UR13, R182, 0x96, !PT ;  /* 0x0000000da90a7c12 */ /* 0x000fe2000f8e96b6 */
[----:B------:R-:W-:Y:S01]  /*9740*/  FFMA.FTZ R20, R20, c[0x0][0x23c], -R180 ;  /* 0x00008f0014147a23 */ /* 0x000fe200000108b4 */
[----:B------:R-:W-:Y:S01]  /*9750*/  LOP3.LUT R0, R185, UR11, R168, 0x96, !PT ;  /* 0x0000000bb9007c12 */ /* 0x000fe2000f8e96a8 */
[----:B------:R-:W-:Y:S01]  /*9760*/  FFMA.FTZ R22, R22, c[0x0][0x23c], -R181 ;  /* 0x00008f0016167a23 */ /* 0x000fe200000108b5 */
[----:B------:R4:W-:Y:S01]  /*9770*/  MUFU.EX2 R194, R6 ;  /* 0x0000000600c27308 */ /* 0x0009e20000000800 */
[----:B-1----:R-:W-:Y:S04]  /*9780*/  IMAD.WIDE.U32 R10, R10, -0x2daee0ad, RZ ;  /* 0xd2511f530a0a7825 */ /* 0x002fe800078e00ff */
[----:B------:R-:W-:Y:S01]  /*9790*/  IMAD.WIDE.U32 R186, R0, -0x2daee0ad, RZ ;  /* 0xd2511f5300ba7825 */ /* 0x000fe200078e00ff */
[----:B------:R-:W-:Y:S03]  /*97a0*/  LOP3.LUT R8, R11, UR10, R8, 0x96, !PT ;  /* 0x0000000a0b087c12 */ /* 0x000fe6000f8e9608 */
[----:B------:R-:W-:Y:S01]  /*97b0*/  FADD.FTZ R0, -R3, R150 ;  /* 0x0000009603007221 */ /* 0x000fe20000010100 */
[----:B------:R1:W-:Y:S01]  /*97c0*/  MUFU.EX2 R193, R7 ;  /* 0x0000000700c17308 */ /* 0x0003e20000000800 */
[----:B--2---:R-:W-:Y:S01]  /*97d0*/  LOP3.LUT R4, R187, UR8, R10, 0x96, !PT ;  /* 0x00000008bb047c12 */ /* 0x004fe2000f8e960a */
[----:B------:R-:W-:Y:S04]  /*97e0*/  IMAD.WIDE.U32 R188, R8, -0x326172a9, RZ ;  /* 0xcd9e8d5708bc7825 */ /* 0x000fe800078e00ff */
[----:B------:R-:W-:Y:S01]  /*97f0*/  FMUL.FTZ R0, R0, c[0x0][0x23c] ;  /* 0x00008f0000007a20 */ /* 0x000fe20000410000 */
[----:B------:R-:W-:Y:S01]  /*9800*/  LOP3.LUT R150, R189, UR9, R184, 0x96, !PT ;  /* 0x00000009bd967c12 */ /* 0x000fe2000f8e96b8 */
[----:B---3--:R-:W-:Y:S02]  /*9810*/  IMAD.WIDE.U32 R4, R4, -0x326172a9, RZ ;  /* 0xcd9e8d5704047825 */ /* 0x008fe400078e00ff */
[----:B------:R-:W2:Y:S02]  /*9820*/  MUFU.EX2 R2, R2 ;  /* 0x0000000200027308 */ /* 0x000ea40000000800 */
[----:B------:R-:W-:Y:S01]  /*9830*/  IMAD.WIDE.U32 R150, R150, -0x2daee0ad, RZ ;  /* 0xd2511f5396967825 */ /* 0x000fe200078e00ff */
[----:B------:R-:W-:Y:S02]  /*9840*/  SHF.R.U32.HI R11, RZ, 0x18, R4 ;  /* 0x00000018ff0b7819 */ /* 0x000fe40000011604 */
[----:B----4-:R-:W-:Y:S01]  /*9850*/  LOP3.LUT R6, R4, 0xffff, RZ, 0xc0, !PT ;  /* 0x0000ffff04067812 */ /* 0x010fe200078ec0ff */
[----:B------:R-:W-:Y:S01]  /*9860*/  FFMA.FTZ R32, R32, c[0x0][0x23c], -R180 ;  /* 0x00008f0020207a23 */ /* 0x000fe200000108b4 */
[----:B------:R-:W-:Y:S01]  /*9870*/  LOP3.LUT R5, R5, UR19, R188, 0x96, !PT ;  /* 0x0000001305057c12 */ /* 0x000fe2000f8e96bc */
[----:B------:R-:W-:Y:S01]  /*9880*/  FFMA.FTZ R13, R13, c[0x0][0x23c], -R180 ;  /* 0x00008f000d0d7a23 */ /* 0x000fe200000108b4 */
[----:B------:R-:W-:Y:S01]  /*9890*/  SHF.R.U32.HI R8, RZ, 0x10, R4 ;  /* 0x00000010ff087819 */ /* 0x000fe20000011604 */
[----:B------:R-:W3:Y:S01]  /*98a0*/  MUFU.EX2 R0, R0 ;  /* 0x0000000000007308 */ /* 0x000ee20000000800 */
[----:B------:R-:W-:Y:S01]  /*98b0*/  LOP3.LUT R149, R4, 0xff, RZ, 0xc0, !PT ;  /* 0x000000ff04957812 */ /* 0x000fe200078ec0ff */
[--C-:B------:R-:W-:Y:S01]  /*98c0*/  FFMA.FTZ R25, R25, c[0x0][0x23c], -R180.reuse ;  /* 0x00008f0019197a23 */ /* 0x100fe200000108b4 */
[C---:B------:R-:W-:Y:S01]  /*98d0*/  LOP3.LUT R4, R5.reuse, 0xffff, RZ, 0xc0, !PT ;  /* 0x0000ffff05047812 */ /* 0x040fe200078ec0ff */
[----:B------:R-:W-:Y:S01]  /*98e0*/  FFMA.FTZ R24, R24, c[0x0][0x23c], -R180 ;  /* 0x00008f0018187a23 */ /* 0x000fe200000108b4 */
[--C-:B-1----:R-:W-:Y:S02]  /*98f0*/  SHF.R.U32.HI R7, RZ, 0x10, R5.reuse ;  /* 0x00000010ff077819 */ /* 0x102fe40000011605 */
[----:B------:R-:W-:Y:S02]  /*9900*/  SHF.R.U32.HI R10, RZ, 0x8, R6 ;  /* 0x00000008ff0a7819 */ /* 0x000fe40000011606 */
[----:B------:R-:W-:Y:S01]  /*9910*/  LOP3.LUT R9, R8, 0xff, RZ, 0xc0, !PT ;  /* 0x000000ff08097812 */ /* 0x000fe200078ec0ff */
[----:B------:R1:W-:Y:S01]  /*9920*/  MUFU.EX2 R192, R16 ;  /* 0x0000001000c07308 */ /* 0x0003e20000000800 */
[----:B------:R-:W-:Y:S02]  /*9930*/  LOP3.LUT R8, R5, 0xff, RZ, 0xc0, !PT ;  /* 0x000000ff05087812 */ /* 0x000fe400078ec0ff */
[----:B------:R-:W-:Y:S01]  /*9940*/  SHF.R.U32.HI R6, RZ, 0x18, R5 ;  /* 0x00000018ff067819 */ /* 0x000fe20000011605 */
[C---:B--2---:R-:W-:Y:S01]  /*9950*/  FMUL.FTZ R36, R2.reuse, R36 ;  /* 0x0000002402247220 */ /* 0x044fe20000410000 */
[----:B------:R-:W-:Y:S01]  /*9960*/  SHF.R.U32.HI R5, RZ, 0x8, R4 ;  /* 0x00000008ff057819 */ /* 0x000fe20000011604 */
[C---:B------:R-:W-:Y:S01]  /*9970*/  FMUL.FTZ R37, R2.reuse, R37 ;  /* 0x0000002502257220 */ /* 0x040fe20000410000 */
        /* <DEDUP_REMOVED lines=15> */
[C---:B------:R-:W-:Y:S01]  /*9a70*/  FMUL.FTZ R8, R2.reuse, R156 ;  /* 0x0000009c02087220 */ /* 0x040fe20000410000 */
        /* <DEDUP_REMOVED lines=10> */
[----:B------:R2:W3:Y:S01]  /*9b20*/  MUFU.EX2 R191, R17 ;  /* 0x0000001100bf7308 */ /* 0x0004e20000000800 */
[----:B------:R-:W4:Y:S01]  /*9b30*/  LDSM.16.MT88.4 R152, [R200+0x18000] ;  /* 0x01800000c898783b */ /* 0x000f220000004200 */
[C---:B------:R-:W-:Y:S02]  /*9b40*/  FMUL.FTZ R10, R0.reuse, R158 ;  /* 0x0000009e000a7220 */ /* 0x040fe40000410000 */
[----:B------:R-:W-:Y:S02]  /*9b50*/  FMUL.FTZ R11, R0, R159 ;  /* 0x0000009f000b7220 */ /* 0x000fe40000410000 */
[C---:B------:R-:W-:Y:S03]  /*9b60*/  HMMA.16816.F32 R4, R168.reuse, R172, R4 ;  /* 0x000000aca804723c */ /* 0x040fe60000001804 */
[----:B------:R-:W5:Y:S01]  /*9b70*/  LDSM.16.MT88.4 R156, [R199+0x18000] ;  /* 0x01800000c79c783b */ /* 0x000f620000004200 */
[----:B------:R3:W-:Y:S01]  /*9b80*/  MUFU.EX2 R190, R18 ;  /* 0x0000001200be7308 */ /* 0x0007e20000000800 */
[----:B-1----:R-:W-:Y:S02]  /*9b90*/  FMUL.FTZ R16, R2, R160 ;  /* 0x000000a002107220 */ /* 0x002fe40000410000 */
[C---:B------:R-:W-:Y:S01]  /*9ba0*/  FMUL.FTZ R38, R0.reuse, R38 ;  /* 0x0000002600267220 */ /* 0x040fe20000410000 */
[C---:B------:R-:W-:Y:S03]  /*9bb0*/  HMMA.16816.F32 R8, R168.reuse, R174, R8 ;  /* 0x000000aea808723c */ /* 0x040fe60000001808 */
[----:B------:R-:W1:Y:S01]  /*9bc0*/  LDSM.16.MT88.4 R172, [R197+0x1a000] ;  /* 0x01a00000c5ac783b */ /* 0x000e620000004200 */
[C---:B------:R-:W-:Y:S02]  /*9bd0*/  FMUL.FTZ R39, R0.reuse, R39 ;  /* 0x0000002700277220 */ /* 0x040fe40000410000 */
[C---:B------:R-:W-:Y:S01]  /*9be0*/  FMUL.FTZ R42, R0.reuse, R42 ;  /* 0x0000002a002a7220 */ /* 0x040fe20000410000 */
[----:B------:R5:W1:Y:S01]  /*9bf0*/  MUFU.EX2 R189, R19 ;  /* 0x0000001300bd7308 */ /* 0x000a620000000800 */
[----:B------:R-:W-:Y:S03]  /*9c00*/  FMUL.FTZ R43, R0, R43 ;  /* 0x0000002b002b7220 */ /* 0x000fe60000410000 */
[C---:B------:R-:W-:Y:S03]  /*9c10*/  HMMA.16816.F32 R36, R168.reuse, R176, R36 ;  /* 0x000000b0a824723c */ /* 0x040fe60000001824 */
[C---:B--2---:R-:W-:Y:S02]  /*9c20*/  FMUL.FTZ R17, R2.reuse, R161 ;  /* 0x000000a102117220 */ /* 0x044fe40000410000 */
[----:B------:R-:W-:Y:S01]  /*9c30*/  FMUL.FTZ R45, R2, R45 ;  /* 0x0000002d022d7220 */ /* 0x000fe20000410000 */
[----:B------:R-:W-:Y:S01]  /*9c40*/  MUFU.EX2 R177, R20 ;  /* 0x0000001400b17308 */ /* 0x000fe20000000800 */
[C---:B------:R-:W-:Y:S01]  /*9c50*/  FMUL.FTZ R46, R0.reuse, R46 ;  /* 0x0000002e002e7220 */ /* 0x040fe20000410000 */
[C---:B------:R-:W-:Y:S04]  /*9c60*/  HMMA.16816.F32 R40, R168.reuse, R178, R40 ;  /* 0x000000b2a828723c */ /* 0x040fe80000001828 */
[C---:B------:R-:W-:Y:S02]  /*9c70*/  FMUL.FTZ R47, R0.reuse, R47 ;  /* 0x0000002f002f7220 */ /* 0x040fe40000410000 */
[----:B---3--:R-:W-:Y:S02]  /*9c80*/  FMUL.FTZ R18, R0, R162 ;  /* 0x000000a200127220 */ /* 0x008fe40000410000 */
[----:B------:R-:W-:Y:S01]  /*9c90*/  MUFU.EX2 R179, R26 ;  /* 0x0000001a00b37308 */ /* 0x000fe20000000800 */
[C---:B------:R-:W-:Y:S02]  /*9ca0*/  FMUL.FTZ R48, R2.reuse, R48 ;  /* 0x0000003002307220 */ /* 0x040fe40000410000 */
[C---:B----4-:R-:W-:Y:S03]  /*9cb0*/  HMMA.16816.F32 R44, R168.reuse, R152, R44 ;  /* 0x00000098a82c723c */ /* 0x050fe6000000182c */
[----:B------:R-:W-:Y:S02]  /*9cc0*/  FMUL.FTZ R49, R2, R49 ;  /* 0x0000003102317220 */ /* 0x000fe40000410000 */
[C---:B------:R-:W-:Y:S02]  /*9cd0*/  FMUL.FTZ R50, R0.reuse, R50 ;  /* 0x0000003200327220 */ /* 0x040fe40000410000 */
[C---:B------:R-:W-:Y:S01]  /*9ce0*/  FMUL.FTZ R51, R0.reuse, R51 ;  /* 0x0000003300337220 */ /* 0x040fe20000410000 */
[----:B------:R-:W-:Y:S01]  /*9cf0*/  MUFU.EX2 R178, R27 ;  /* 0x0000001b00b27308 */ /* 0x000fe20000000800 */
[----:B-----5:R-:W-:Y:S02]  /*9d00*/  FMUL.FTZ R19, R0, R163 ;  /* 0x000000a300137220 */ /* 0x020fe40000410000 */
[----:B------:R-:W-:Y:S01]  /*9d10*/  LDSM.16.MT88.4 R160, [R197+0x18800] ;  /* 0x01880000c5a0783b */ /* 0x000fe20000004200 */
[C---:B------:R-:W-:Y:S02]  /*9d20*/  FMUL.FTZ R52, R2.reuse, R52 ;  /* 0x0000003402347220 */ /* 0x040fe40000410000 */
[C---:B------:R-:W-:Y:S03]  /*9d30*/  HMMA.16816.F32 R48, R168.reuse, R154, R48 ;  /* 0x0000009aa830723c */ /* 0x040fe60000001830 */
[----:B------:R-:W-:Y:S01]  /*9d40*/  FMUL.FTZ R53, R2, R53 ;  /* 0x0000003502357220 */ /* 0x000fe20000410000 */
[----:B------:R2:W-:Y:S01]  /*9d50*/  MUFU.EX2 R187, R13 ;  /* 0x0000000d00bb7308 */ /* 0x0005e20000000800 */
[----:B------:R-:W3:Y:S01]  /*9d60*/  LDSM.16.MT88.4 R152, [R198+0x1a000] ;  /* 0x01a00000c698783b */ /* 0x000ee20000004200 */
[C---:B------:R-:W-:Y:S02]  /*9d70*/  FMUL.FTZ R54, R0.reuse, R54 ;  /* 0x0000003600367220 */ /* 0x040fe40000410000 */
[----:B------:R-:W-:Y:S04]  /*9d80*/  FMUL.FTZ R55, R0, R55 ;  /* 0x0000003700377220 */ /* 0x000fe80000410000 */
[C---:B------:R-:W-:Y:S02]  /*9d90*/  FMUL.FTZ R56, R2.reuse, R56 ;  /* 0x0000003802387220 */ /* 0x040fe40000410000 */
[----:B------:R-:W-:Y:S01]  /*9da0*/  FMUL.FTZ R57, R2, R57 ;  /* 0x0000003902397220 */ /* 0x000fe20000410000 */
[C---:B------:R-:W-:Y:S01]  /*9db0*/  HMMA.16816.F32 R52, R168.reuse, R156, R52 ;  /* 0x0000009ca834723c */ /* 0x040fe20000001834 */
[----:B------:R-:W-:Y:S02]  /*9dc0*/  MUFU.EX2 R184, R24 ;  /* 0x0000001800b87308 */ /* 0x000fe40000000800 */
        /* <DEDUP_REMOVED lines=112> */
[----:B------:R-:W-:Y:S01]  /*a4d0*/  FFMA.FTZ R149, R12, c[0x0][0x23c], -R180 ;  /* 0x00008f000c957a23 */ /* 0x000fe200000108b4 */
[----:B------:R-:W-:Y:S01]  /*a4e0*/  LOP3.LUT R173, R150, 0xff, RZ, 0xc0, !PT ;  /* 0x000000ff96ad7812 */ /* 0x000fe200078ec0ff */
[C---:B------:R-:W-:Y:S02]  /*a4f0*/  FMUL.FTZ R140, R2.reuse, R140 ;  /* 0x0000008c028c7220 */ /* 0x040fe40000410000 */
[----:B------:R1:W5:Y:S01]  /*a500*/  MUFU.EX2 R188, R149 ;  /* 0x0000009500bc7308 */ /* 0x0003620000000800 */
[C---:B------:R-:W-:Y:S03]  /*a510*/  HMMA.16816.F32 R136, R168.reuse, R174, R136 ;  /* 0x000000aea888723c */ /* 0x040fe60000001888 */
[----:B------:R-:W-:Y:S01]  /*a520*/  LOP3.LUT R12, R151, UR18, R186, 0x96, !PT ;  /* 0x00000012970c7c12 */ /* 0x000fe2000f8e96ba */
[----:B------:R-:W-:Y:S01]  /*a530*/  FMUL.FTZ R141, R2, R141 ;  /* 0x0000008d028d7220 */ /* 0x000fe20000410000 */
[--C-:B------:R-:W-:Y:S01]  /*a540*/  SHF.R.U32.HI R172, RZ, 0x18, R150.reuse ;  /* 0x00000018ffac7819 */ /* 0x100fe20000011696 */
[----:B------:R-:W-:Y:S01]  /*a550*/  FMUL.FTZ R142, R0, R142 ;  /* 0x0000008e008e7220 */ /* 0x000fe20000410000 */
[----:B--2---:R-:W-:Y:S01]  /*a560*/  LOP3.LUT R13, R12, 0xffff, RZ, 0xc0, !PT ;  /* 0x0000ffff0c0d7812 */ /* 0x004fe200078ec0ff */
[C---:B---3--:R-:W-:Y:S01]  /*a570*/  HMMA.16816.F32 R16, R168.reuse, R152, R16 ;  /* 0x00000098a810723c */ /* 0x048fe20000001810 */
[----:B------:R2:W-:Y:S03]  /*a580*/  MUFU.EX2 R186, R14 ;  /* 0x0000000e00ba7308 */ /* 0x0005e60000000800 */
[----:B------:R-:W-:Y:S01]  /*a590*/  FMUL.FTZ R143, R0, R143 ;  /* 0x0000008f008f7220 */ /* 0x000fe20000410000 */
[----:B------:R-:W-:Y:S01]  /*a5a0*/  LOP3.LUT R151, R150, 0xffff, RZ, 0xc0, !PT ;  /* 0x0000ffff96977812 */ /* 0x000fe200078ec0ff */
[----:B------:R-:W-:Y:S01]  /*a5b0*/  FMUL.FTZ R144, R2, R144 ;  /* 0x0000009002907220 */ /* 0x000fe20000410000 */
[----:B------:R-:W-:Y:S01]  /*a5c0*/  LOP3.LUT R152, R12, 0xff, RZ, 0xc0, !PT ;  /* 0x000000ff0c987812 */ /* 0x000fe200078ec0ff */
[----:B------:R-:W-:Y:S03]  /*a5d0*/  FFMA.FTZ R153, R15, c[0x0][0x23c], -R181 ;  /* 0x00008f000f997a23 */ /* 0x000fe600000108b5 */
[C---:B------:R-:W-:Y:S01]  /*a5e0*/  HMMA.16816.F32 R140, R168.reuse, R154, R140 ;  /* 0x0000009aa88c723c */ /* 0x040fe2000000188c */
[----:B------:R3:W3:Y:S02]  /*a5f0*/  MUFU.EX2 R185, R153 ;  /* 0x0000009900b97308 */ /* 0x0006e40000000800 */
[----:B------:R-:W-:Y:S01]  /*a600*/  FMUL.FTZ R15, R0, R167 ;  /* 0x000000a7000f7220 */ /* 0x000fe20000410000 */
[----:B-1----:R-:W-:Y:S01]  /*a610*/  SHF.R.U32.HI R149, RZ, 0x10, R150 ;  /* 0x00000010ff957819 */ /* 0x002fe20000011696 */
[C---:B------:R-:W-:Y:S01]  /*a620*/  FMUL.FTZ R145, R2.reuse, R145 ;  /* 0x0000009102917220 */ /* 0x040fe20000410000 */
[----:B------:R-:W-:Y:S01]  /*a630*/  SHF.R.U32.HI R150, RZ, 0x8, R13 ;  /* 0x00000008ff967819 */ /* 0x000fe2000001160d */
[----:B------:R-:W-:Y:S01]  /*a640*/  FMUL.FTZ R13, R2, R165 ;  /* 0x000000a5020d7220 */ /* 0x000fe20000410000 */
[----:B------:R-:W-:Y:S01]  /*a650*/  SHF.R.U32.HI R154, RZ, 0x8, R151 ;  /* 0x00000008ff9a7819 */ /* 0x000fe20000011697 */
[C---:B------:R-:W-:Y:S03]  /*a660*/  FMUL.FTZ R146, R0.reuse, R146 ;  /* 0x0000009200927220 */ /* 0x040fe60000410000 */
[----:B------:R-:W-:Y:S01]  /*a670*/  LOP3.LUT R155, R149, 0xff, RZ, 0xc0, !PT ;  /* 0x000000ff959b7812 */ /* 0x000fe200078ec0ff */
[C---:B------:R-:W-:Y:S01]  /*a680*/  FMUL.FTZ R147, R0.reuse, R147 ;  /* 0x0000009300937220 */ /* 0x040fe20000410000 */
[--C-:B------:R-:W-:Y:S01]  /*a690*/  SHF.R.U32.HI R149, RZ, 0x10, R12.reuse ;  /* 0x00000010ff957819 */ /* 0x100fe2000001160c */
[----:B--2---:R-:W-:Y:S01]  /*a6a0*/  FMUL.FTZ R14, R0, R166 ;  /* 0x000000a6000e7220 */ /* 0x004fe20000410000 */
[----:B------:R-:W-:Y:S01]  /*a6b0*/  SHF.R.U32.HI R151, RZ, 0x18, R12 ;  /* 0x00000018ff977819 */ /* 0x000fe2000001160c */
[C---:B------:R-:W-:Y:S01]  /*a6c0*/  FMUL.FTZ R12, R2.reuse, R164 ;  /* 0x000000a4020c7220 */ /* 0x040fe20000410000 */
[----:B------:R-:W-:Y:S01]  /*a6d0*/  PRMT R154, R173, 0x5410, R154 ;  /* 0x00005410ad9a7816 */ /* 0x000fe2000000009a */
[----:B------:R-:W1:Y:S01]  /*a6e0*/  LDSM.16.MT88.4 R164, [R198+0x18800] ;  /* 0x01880000c6a4783b */ /* 0x000e620000004200 */
[----:B------:R-:W-:Y:S01]  /*a6f0*/  LOP3.LUT R149, R149, 0xff, RZ, 0xc0, !PT ;  /* 0x000000ff95957812 */ /* 0x000fe200078ec0ff */
[----:B------:R-:W-:Y:S01]  /*a700*/  FFMA.FTZ R2, R2, R237, R232 ;  /* 0x000000ed02027223 */ /* 0x000fe200000100e8 */
[----:B------:R-:W-:Y:S01]  /*a710*/  PRMT R155, R155, 0x5410, R172 ;  /* 0x000054109b9b7816 */ /* 0x000fe200000000ac */
[--C-:B------:R-:W-:Y:S01]  /*a720*/  HSET2.LE.AND R154, R154, R245.reuse, PT ;  /* 0x000000f59a9a7233 */ /* 0x100fe20003803000 */
[C---:B----4-:R-:W-:Y:S03]  /*a730*/  HMMA.16816.F32 R12, R168.reuse, R156, R12 ;  /* 0x0000009ca80c723c */ /* 0x050fe6000000180c */
[----:B------:R-:W-:Y:S01]  /*a740*/  PRMT R152, R152, 0x5410, R150 ;  /* 0x0000541098987816 */ /* 0x000fe20000000096 */
[--C-:B------:R-:W-:Y:S01]  /*a750*/  HSET2.LE.AND R155, R155, R245.reuse, PT ;  /* 0x000000f59b9b7233 */ /* 0x100fe20003803000 */
[----:B------:R-:W-:Y:S01]  /*a760*/  PRMT R151, R149, 0x5410, R151 ;  /* 0x0000541095977816 */ /* 0x000fe20000000097 */
[----:B------:R-:W2:Y:S01]  /*a770*/  LDSM.16.MT88.4 R172, [R200+0x18800] ;  /* 0x01880000c8ac783b */ /* 0x000ea20000004200 */
[----:B------:R-:W-:Y:S01]  /*a780*/  F2FP.PACK_AB R149, R191, R192 ;  /* 0x000000c0bf95723e */ /* 0x000fe200000000ff */
[----:B------:R-:W-:Y:S04]  /*a790*/  HMMA.16816.F32 R144, R168, R158, R144 ;  /* 0x0000009ea890723c */ /* 0x000fe80000001890 */
[--C-:B------:R-:W-:Y:S01]  /*a7a0*/  HSET2.LE.AND R152, R152, R245.reuse, PT ;  /* 0x000000f598987233 */ /* 0x100fe20003803000 */
[----:B------:R-:W-:Y:S01]  /*a7b0*/  LOP3.LUT R154, R154, R149, RZ, 0xc0, !PT ;  /* 0x000000959a9a7212 */ /* 0x000fe200078ec0ff */
[--C-:B---3--:R-:W-:Y:S01]  /*a7c0*/  HSET2.LE.AND R153, R151, R245.reuse, PT ;  /* 0x000000f597997233 */ /* 0x108fe20003803000 */
[----:B------:R-:W-:Y:S01]  /*a7d0*/  F2FP.PACK_AB R149, R189, R190 ;  /* 0x000000bebd95723e */ /* 0x000fe200000000ff */
[----:B------:R-:W3:Y:S01]  /*a7e0*/  LDSM.16.MT88.4 R156, [R199+0x18800] ;  /* 0x01880000c79c783b */ /* 0x000ee20000004200 */
[----:B-----5:R-:W-:Y:S03]  /*a7f0*/  F2FP.PACK_AB R150, R187, R188 ;  /* 0x000000bcbb96723e */ /* 0x020fe600000000ff */
[----:B------:R-:W-:Y:S01]  /*a800*/  F2FP.PACK_AB R151, R185, R186 ;  /* 0x000000bab997723e */ /* 0x000fe200000000ff */
[----:B------:R-:W-:Y:S01]  /*a810*/  FFMA.FTZ R0, R0, R238, R194 ;  /* 0x000000ee00007223 */ /* 0x000fe200000100c2 */
[----:B------:R-:W-:Y:S01]  /*a820*/  LOP3.LUT R155, R155, R149, RZ, 0xc0, !PT ;  /* 0x000000959b9b7212 */ /* 0x000fe200078ec0ff */
[----:B------:R-:W-:Y:S01]  /*a830*/  FADD.FTZ R2, R195, R2 ;  /* 0x00000002c3027221 */ /* 0x000fe20000010000 */
[----:B------:R-:W-:Y:S01]  /*a840*/  LOP3.LUT R152, R152, R150, RZ, 0xc0, !PT ;  /* 0x0000009698987212 */ /* 0x000fe200078ec0ff */
[----:B------:R-:W4:Y:S01]  /*a850*/  LDSM.16.MT88.4 R168, [R197+0x1a800] ;  /* 0x01a80000c5a8783b */ /* 0x000f220000004200 */
[----:B------:R-:W-:Y:S01]  /*a860*/  LOP3.LUT R153, R153, R151, RZ, 0xc0, !PT ;  /* 0x0000009799997212 */ /* 0x000fe200078ec0ff */
[----:B------:R-:W-:Y:S01]  /*a870*/  FADD.FTZ R0, R193, R0 ;  /* 0x00000000c1007221 */ /* 0x000fe20000010000 */
[----:B------:R-:W-:Y:S01]  /*a880*/  MOV R149, UR7 ;  /* 0x0000000700957c02 */ /* 0x000fe20008000f00 */
[----:B------:R-:W-:Y:S02]  /*a890*/  FADD.FTZ R2, R236, R2 ;  /* 0x00000002ec027221 */ /* 0x000fe40000010000 */
[----:B------:R-:W-:Y:S01]  /*a8a0*/  FADD.FTZ R0, R234, R0 ;  /* 0x00000000ea007221 */ /* 0x000fe20000010000 */
[----:B------:R-:W-:Y:S01]  /*a8b0*/  LOP3.LUT R149, R231, UR37, R149, 0x96, !PT ;  /* 0x00000025e7957c12 */ /* 0x000fe2000f8e9695 */
[C---:B------:R-:W-:Y:S05]  /*a8c0*/  HMMA.16816.F32 R4, R152.reuse, R160, R4 ;  /* 0x000000a09804723c */ /* 0x040fea0000001804 */
[----:B------:R-:W-:Y:S03]  /*a8d0*/  IMAD.WIDE.U32 R150, R149, -0x326172a9, RZ ;  /* 0xcd9e8d5795967825 */ /* 0x000fe600078e00ff */
[C---:B------:R-:W-:Y:S01]  /*a8e0*/  HMMA.16816.F32 R8, R152.reuse, R162, R8 ;  /* 0x000000a29808723c */ /* 0x040fe20000001808 */
[----:B------:R-:W5:Y:S03]  /*a8f0*/  LDSM.16.MT88.4 R160, [R198+0x1a800] ;  /* 0x01a80000c6a0783b */ /* 0x000f660000004200 */
[----:B------:R-:W-:Y:S01]  /*a900*/  LOP3.LUT R150, R183, UR15, R150, 0x96, !PT ;  /* 0x0000000fb7967c12 */ /* 0x000fe2000f8e9696 */
[----:B------:R-:W-:Y:S01]  /*a910*/  FADD.FTZ R2, R235, R2 ;  /* 0x00000002eb027221 */ /* 0x000fe20000010000 */
[----:B------:R3:W-:Y:S01]  /*a920*/  MUFU.EX2 R183, R25 ;  /* 0x0000001900b77308 */ /* 0x0007e20000000800 */
[----:B------:R-:W-:Y:S01]  /*a930*/  LOP3.LUT R24, R151, UR17, R240, 0x96, !PT ;  /* 0x0000001197187c12 */ /* 0x000fe2000f8e96f0 */
[C---:B-1----:R-:W-:Y:S04]  /*a940*/  HMMA.16816.F32 R36, R152.reuse, R164, R36 ;  /* 0x000000a49824723c */ /* 0x042fe80000001824 */
[----:B------:R-:W-:Y:S04]  /*a950*/  IMAD.WIDE.U32 R150, R150, -0x2daee0ad, RZ ;  /* 0xd2511f5396967825 */ /* 0x000fe800078e00ff */
[C---:B------:R-:W-:Y:S01]  /*a960*/  HMMA.16816.F32 R40, R152.reuse, R166, R40 ;  /* 0x000000a69828723c */ /* 0x040fe20000001828 */
[----:B------:R-:W1:Y:S03]  /*a970*/  LDSM.16.MT88.4 R164, [R200+0x1a800] ;  /* 0x01a80000c8a4783b */ /* 0x000e660000004200 */
[----:B------:R-:W-:Y:S02]  /*a980*/  FADD.FTZ R0, R233, R0 ;  /* 0x00000000e9007221 */ /* 0x000fe40000010000 */
[----:B------:R-:W-:Y:S02]  /*a990*/  FADD.FTZ R2, R188, R2 ;  /* 0x00000002bc027221 */ /* 0x000fe40000010000 */
[C---:B--2---:R-:W-:Y:S04]  /*a9a0*/  HMMA.16816.F32 R44, R152.reuse, R172, R44 ;  /* 0x000000ac982c723c */ /* 0x044fe8000000182c */
[----:B------:R-:W-:Y:S02]  /*a9b0*/  FADD.FTZ R0, R186, R0 ;  /* 0x00000000ba007221 */ /* 0x000fe40000010000 */
[----:B---3--:R-:W-:Y:S02]  /*a9c0*/  IMAD.WIDE.U32 R24, R24, -0x2daee0ad, RZ ;  /* 0xd2511f5318187825 */ /* 0x008fe400078e00ff */
[C---:B------:R-:W-:Y:S01]  /*a9d0*/  HMMA.16816.F32 R48, R152.reuse, R174, R48 ;  /* 0x000000ae9830723c */ /* 0x040fe20000001830 */
[----:B------:R-:W2:Y:S03]  /*a9e0*/  LDSM.16.MT88.4 R172, [R199+0x1a800] ;  /* 0x01a80000c7ac783b */ /* 0x000ea60000004200 */
[----:B------:R-:W-:Y:S01]  /*a9f0*/  LOP3.LUT R25, R25, UR14, R228, 0x96, !PT ;  /* 0x0000000e19197c12 */ /* 0x000fe2000f8e96e4 */
[----:B------:R-:W-:Y:S01]  /*aa00*/  FADD.FTZ R2, R187, R2 ;  /* 0x00000002bb027221 */ /* 0x000fe20000010000 */
[----:B------:R-:W-:Y:S01]  /*aa10*/  LOP3.LUT R24, R151, UR12, R24, 0x96, !PT ;  /* 0x0000000c97187c12 */ /* 0x000fe2000f8e9618 */
[----:B------:R-:W-:Y:S01]  /*aa20*/  FADD.FTZ R0, R185, R0 ;  /* 0x00000000b9007221 */ /* 0x000fe20000010000 */
[C---:B------:R-:W-:Y:S04]  /*aa30*/  HMMA.16816.F32 R52, R152.reuse, R156, R52 ;  /* 0x0000009c9834723c */ /* 0x040fe80000001834 */
[----:B------:R-:W-:Y:S02]  /*aa40*/  FADD.FTZ R2, R192, R2 ;  /* 0x00000002c0027221 */ /* 0x000fe40000010000 */
[----:B------:R-:W-:Y:S02]  /*aa50*/  FADD.FTZ R0, R190, R0 ;  /* 0x00000000be007221 */ /* 0x000fe40000010000 */
[C---:B------:R-:W-:Y:S01]  /*aa60*/  HMMA.16816.F32 R56, R152.reuse, R158, R56 ;  /* 0x0000009e9838723c */ /* 0x040fe20000001838 */
[----:B------:R-:W3:Y:S03]  /*aa70*/  LDSM.16.MT88.4 R156, [R197+0x1c800] ;  /* 0x01c80000c59c783b */ /* 0x000ee60000004200 */
[----:B------:R-:W-:Y:S02]  /*aa80*/  FADD.FTZ R2, R191, R2 ;  /* 0x00000002bf027221 */ /* 0x000fe40000010000 */
[----:B------:R-:W-:Y:S02]  /*aa90*/  FADD.FTZ R0, R189, R0 ;  /* 0x00000000bd007221 */ /* 0x000fe40000010000 */
[C---:B----4-:R-:W-:Y:S04]  /*aaa0*/  HMMA.16816.F32 R60, R152.reuse, R168, R60 ;  /* 0x000000a8983c723c */ /* 0x050fe8000000183c */
[----:B------:R-:W-:Y:S04]  /*aab0*/  FADD.FTZ R2, R177, R2 ;  /* 0x00000002b1027221 */ /* 0x000fe80000010000 */
        /* <DEDUP_REMOVED lines=19> */
[----:B------:R-:W-:Y:S07]  /*abf0*/  MUFU.EX2 R171, R30 ;  /* 0x0000001e00ab7308 */ /* 0x000fee0000000800 */
[C---:B-1----:R-:W-:Y:S03]  /*ac00*/  HMMA.16816.F32 R116, R152.reuse, R164, R116 ;  /* 0x000000a49874723c */ /* 0x042fe60000001874 */
[----:B------:R-:W-:Y:S04]  /*ac10*/  MUFU.EX2 R170, R31 ;  /* 0x0000001f00aa7308 */ /* 0x000fe80000000800 */
[----:B------:R-:W-:Y:S01]  /*ac20*/  IMAD.WIDE.U32 R164, R25, -0x326172a9, RZ ;  /* 0xcd9e8d5719a47825 */ /* 0x000fe200078e00ff */
[C---:B------:R-:W-:Y:S04]  /*ac30*/  HMMA.16816.F32 R120, R152.reuse, R166, R120 ;  /* 0x000000a69878723c */ /* 0x040fe80000001878 */
[----:B------:R-:W-:Y:S03]  /*ac40*/  LOP3.LUT R149, R165, UR13, R182, 0x96, !PT ;  /* 0x0000000da5957c12 */ /* 0x000fe6000f8e96b6 */
[----:B------:R-:W-:Y:S01]  /*ac50*/  IMAD.WIDE.U32 R166, R24, -0x326172a9, RZ ;  /* 0xcd9e8d5718a67825 */ /* 0x000fe200078e00ff */
[C---:B--2---:R-:W-:Y:S01]  /*ac60*/  HMMA.16816.F32 R124, R152.reuse, R172, R124 ;  /* 0x000000ac987c723c */ /* 0x044fe2000000187c */
[----:B------:R-:W1:Y:S01]  /*ac70*/  LDSM.16.MT88.4 R24, [R199+0x1e800] ;  /* 0x01e80000c718783b */ /* 0x000e620000004200 */
[----:B------:R-:W-:Y:S02]  /*ac80*/  MUFU.EX2 R173, R28 ;  /* 0x0000001c00ad7308 */ /* 0x000fe40000000800 */
[----:B------:R-:W-:Y:S04]  /*ac90*/  LOP3.LUT R151, R167, UR11, R164, 0x96, !PT ;  /* 0x0000000ba7977c12 */ /* 0x000fe8000f8e96a4 */
[C---:B------:R-:W-:Y:S04]  /*aca0*/  HMMA.16816.F32 R128, R152.reuse, R174, R128 ;  /* 0x000000ae9880723c */ /* 0x040fe80000001880 */
[----:B------:R2:W-:Y:S01]  /*acb0*/  MUFU.EX2 R172, R29 ;  /* 0x0000001d00ac7308 */ /* 0x0005e20000000800 */
[----:B------:R-:W-:Y:S03]  /*acc0*/  IMAD.WIDE.U32 R168, R151, -0x2daee0ad, RZ ;  /* 0xd2511f5397a87825 */ /* 0x000fe600078e00ff */
[C---:B---3--:R-:W-:Y:S06]  /*acd0*/  HMMA.16816.F32 R132, R152.reuse, R156, R132 ;  /* 0x0000009c9884723c */ /* 0x048fec0000001884 */
[----:B------:R3:W5:Y:S01]  /*ace0*/  MUFU.EX2 R175, R22 ;  /* 0x0000001600af7308 */ /* 0x0007620000000800 */
[----:B------:R-:W-:Y:S01]  /*acf0*/  IMAD.WIDE.U32 R156, R149, -0x2daee0ad, RZ ;  /* 0xd2511f53959c7825 */ /* 0x000fe200078e00ff */
[C---:B------:R-:W-:Y:S04]  /*ad00*/  HMMA.16816.F32 R136, R152.reuse, R158, R136 ;  /* 0x0000009e9888723c */ /* 0x040fe80000001888 */
[----:B------:R-:W-:Y:S01]  /*ad10*/  FFMA.FTZ R149, R21, c[0x0][0x23c], -R180 ;  /* 0x00008f0015957a23 */ /* 0x000fe200000108b4 */
[----:B------:R-:W-:Y:S01]  /*ad20*/  LOP3.LUT R20, R169, UR8, R156, 0x96, !PT ;  /* 0x00000008a9147c12 */ /* 0x000fe2000f8e969c */
[----:B------:R-:W-:Y:S01]  /*ad30*/  FFMA.FTZ R180, R33, c[0x0][0x23c], -R180 ;  /* 0x00008f0021b47a23 */ /* 0x000fe200000108b4 */
[----:B------:R-:W-:Y:S01]  /*ad40*/  LOP3.LUT R150, R157, UR10, R150, 0x96, !PT ;  /* 0x0000000a9d967c12 */ /* 0x000fe2000f8e9696 */
[C---:B----4-:R-:W-:Y:S01]  /*ad50*/  HMMA.16816.F32 R16, R152.reuse, R160, R16 ;  /* 0x000000a09810723c */ /* 0x050fe20000001810 */
[----:B------:R4:W4:Y:S01]  /*ad60*/  MUFU.EX2 R176, R149 ;  /* 0x0000009500b07308 */ /* 0x0009220000000800 */
[----:B------:R-:W4:Y:S02]  /*ad70*/  LDSM.16.MT88.4 R156, [R197+0x19000] ;  /* 0x01900000c59c783b */ /* 0x000f240000004200 */
[----:B------:R-:W-:Y:S04]  /*ad80*/  IMAD.WIDE.U32 R20, R20, -0x326172a9, RZ ;  /* 0xcd9e8d5714147825 */ /* 0x000fe800078e00ff */
[C---:B------:R-:W-:Y:S02]  /*ad90*/  HMMA.16816.F32 R140, R152.reuse, R162, R140 ;  /* 0x000000a2988c723c */ /* 0x040fe4000000188c */
[----:B--2---:R-:W-:Y:S01]  /*ada0*/  LDSM.16.MT88.4 R28, [R199+0x1f000] ;  /* 0x01f00000c71c783b */ /* 0x004fe20000004200 */
[----:B------:R2:W2:Y:S01]  /*adb0*/  MUFU.EX2 R169, R32 ;  /* 0x0000002000a97308 */ /* 0x0004a20000000800 */
[----:B------:R-:W-:Y:S01]  /*adc0*/  IMAD.WIDE.U32 R164, R150, -0x326172a9, RZ ;  /* 0xcd9e8d5796a47825 */ /* 0x000fe200078e00ff */
[C---:B------:R-:W-:Y:S02]  /*add0*/  LOP3.LUT R150, R20.reuse, 0xff, RZ, 0xc0, !PT ;  /* 0x000000ff14967812 */ /* 0x040fe400078ec0ff */
[--C-:B------:R-:W-:Y:S01]  /*ade0*/  SHF.R.U32.HI R151, RZ, 0x10, R20.reuse ;  /* 0x00000010ff977819 */ /* 0x100fe20000011614 */
[C---:B-1----:R-:W-:Y:S04]  /*adf0*/  HMMA.16816.F32 R12, R152.reuse, R24, R12 ;  /* 0x00000018980c723c */ /* 0x042fe8000000180c */
[----:B------:R-:W-:Y:S01]  /*ae00*/  SHF.R.U32.HI R160, RZ, 0x18, R20 ;  /* 0x00000018ffa07819 */ /* 0x000fe20000011614 */
[----:B------:R-:W-:Y:S01]  /*ae10*/  MUFU.EX2 R180, R180 ;  /* 0x000000b400b47308 */ /* 0x000fe20000000800 */
[----:B---3--:R-:W-:Y:S01]  /*ae20*/  LOP3.LUT R22, R151, 0xff, RZ, 0xc0, !PT ;  /* 0x000000ff97167812 */ /* 0x008fe200078ec0ff */
[----:B-----5:R-:W-:Y:S01]  /*ae30*/  FADD.FTZ R0, R175, R0 ;  /* 0x00000000af007221 */ /* 0x020fe20000010000 */
[----:B------:R-:W-:Y:S01]  /*ae40*/  HMMA.16816.F32 R144, R152, R26, R144 ;  /* 0x0000001a9890723c */ /* 0x000fe20000001890 */
[----:B------:R-:W-:Y:S03]  /*ae50*/  LDSM.16.MT88.4 R24, [R200+0x19000] ;  /* 0x01900000c818783b */ /* 0x000fe60000004200 */
[----:B----4-:R-:W-:Y:S01]  /*ae60*/  LOP3.LUT R149, R20, 0xffff, RZ, 0xc0, !PT ;  /* 0x0000ffff14957812 */ /* 0x010fe200078ec0ff */
[----:B------:R-:W-:Y:S01]  /*ae70*/  FADD.FTZ R2, R176, R2 ;  /* 0x00000002b0027221 */ /* 0x000fe20000010000 */
[----:B------:R-:W-:Y:S02]  /*ae80*/  LOP3.LUT R21, R21, UR19, R164, 0x96, !PT ;  /* 0x0000001315157c12 */ /* 0x000fe4000f8e96a4 */
[----:B------:R-:W-:Y:S01]  /*ae90*/  SHF.R.U32.HI R149, RZ, 0x8, R149 ;  /* 0x00000008ff957819 */ /* 0x000fe20000011695 */
[----:B------:R-:W-:Y:S03]  /*aea0*/  LDSM.16.MT88.4 R152, [R199+0x19000] ;  /* 0x01900000c798783b */ /* 0x000fe60000004200 */
[----:B------:R-:W-:Y:S01]  /*aeb0*/  PRMT R164, R150, 0x5410, R149 ;  /* 0x0000541096a47816 */ /* 0x000fe20000000095 */
[----:B------:R-:W-:Y:S01]  /*aec0*/  FFMA.FTZ R149, R23, c[0x0][0x23c], -R181 ;  /* 0x00008f0017957a23 */ /* 0x000fe200000108b5 */
[----:B------:R-:W-:Y:S01]  /*aed0*/  PRMT R151, R22, 0x5410, R160 ;  /* 0x0000541016977816 */ /* 0x000fe200000000a0 */
[----:B------:R-:W-:Y:S01]  /*aee0*/  FADD.FTZ R2, R184, R2 ;  /* 0x00000002b8027221 */ /* 0x000fe20000010000 */
[----:B------:R-:W-:Y:S01]  /*aef0*/  LOP3.LUT R20, R21, 0xffff, RZ, 0xc0, !PT ;  /* 0x0000ffff15147812 */ /* 0x000fe200078ec0ff */
[----:B------:R1:W3:Y:S01]  /*af00*/  MUFU.EX2 R174, R149 ;  /* 0x0000009500ae7308 */ /* 0x0002e20000000800 */
[--C-:B------:R-:W-:Y:S01]  /*af10*/  SHF.R.U32.HI R23, RZ, 0x10, R21.reuse ;  /* 0x00000010ff177819 */ /* 0x100fe20000011615 */
[----:B------:R-:W4:Y:S01]  /*af20*/  LDSM.16.MT88.4 R160, [R198+0x19000] ;  /* 0x01900000c6a0783b */ /* 0x000f220000004200 */
[----:B------:R-:W-:Y:S01]  /*af30*/  SHF.R.U32.HI R20, RZ, 0x8, R20 ;  /* 0x00000008ff147819 */ /* 0x000fe20000011614 */
[--C-:B------:R-:W-:Y:S01]  /*af40*/  HSET2.LE.AND R22, R164, R245.reuse, PT ;  /* 0x000000f5a4167233 */ /* 0x100fe20003803000 */
[----:B------:R-:W-:Y:S01]  /*af50*/  LOP3.LUT R23, R23, 0xff, RZ, 0xc0, !PT ;  /* 0x000000ff17177812 */ /* 0x000fe200078ec0ff */
[----:B------:R-:W-:Y:S01]  /*af60*/  FADD.FTZ R2, R183, R2 ;  /* 0x00000002b7027221 */ /* 0x000fe20000010000 */
[----:B--2---:R-:W-:Y:S03]  /*af70*/  LOP3.LUT R32, R165, UR9, R166, 0x96, !PT ;  /* 0x00000009a5207c12 */ /* 0x004fe6000f8e96a6 */
[----:B------:R-:W-:Y:S01]  /*af80*/  LDSM.16.MT88.4 R164, [R199+0x19800] ;  /* 0x01980000c7a4783b */ /* 0x000fe20000004200 */
[----:B------:R-:W-:Y:S02]  /*af90*/  FADD.FTZ R2, R173, R2 ;  /* 0x00000002ad027221 */ /* 0x000fe40000010000 */
[----:B------:R-:W-:Y:S04]  /*afa0*/  IMAD.WIDE.U32 R32, R32, -0x2daee0ad, RZ ;  /* 0xd2511f5320207825 */ /* 0x000fe800078e00ff */
[----:B------:R-:W-:Y:S04]  /*afb0*/  FADD.FTZ R2, R172, R2 ;  /* 0x00000002ac027221 */ /* 0x000fe80000010000 */
[----:B------:R-:W-:Y:S01]  /*afc0*/  FADD.FTZ R2, R169, R2 ;  /* 0x00000002a9027221 */ /* 0x000fe20000010000 */
[----:B-1----:R-:W-:Y:S01]  /*afd0*/  LOP3.LUT R149, R21, 0xff, RZ, 0xc0, !PT ;  /* 0x000000ff15957812 */ /* 0x002fe200078ec0ff */
[----:B---3--:R-:W-:Y:S01]  /*afe0*/  FADD.FTZ R0, R174, R0 ;  /* 0x00000000ae007221 */ /* 0x008fe20000010000 */
[----:B------:R-:W-:Y:S01]  /*aff0*/  SHF.R.U32.HI R21, RZ, 0x18, R21 ;  /* 0x00000018ff157819 */ /* 0x000fe20000011615 */
[----:B------:R-:W-:Y:S01]  /*b000*/  FADD.FTZ R237, R180, R2 ;  /* 0x00000002b4ed7221 */ /* 0x000fe20000010000 */
[----:B------:R-:W-:Y:S01]  /*b010*/  PRMT R149, R149, 0x5410, R20 ;  /* 0x0000541095957816 */ /* 0x000fe20000000014 */
[----:B------:R-:W-:Y:S01]  /*b020*/  FADD.FTZ R0, R179, R0 ;  /* 0x00000000b3007221 */ /* 0x000fe20000010000 */
[----:B------:R-:W-:Y:S01]  /*b030*/  PRMT R150, R23, 0x5410, R21 ;  /* 0x0000541017967816 */ /* 0x000fe20000000015 */
[--C-:B------:R-:W-:Y:S01]  /*b040*/  HSET2.LE.AND R23, R151, R245.reuse, PT ;  /* 0x000000f597177233 */ /* 0x100fe20003803000 */
[----:B------:R-:W-:Y:S01]  /*b050*/  F2FP.PACK_AB R20, R183, R184 ;  /* 0x000000b8b714723e */ /* 0x000fe200000000ff */
[--C-:B------:R-:W-:Y:S01]  /*b060*/  HSET2.LE.AND R21, R149, R245.reuse, PT ;  /* 0x000000f595157233 */ /* 0x100fe20003803000 */
[----:B------:R-:W-:Y:S01]  /*b070*/  F2FP.PACK_AB R149, R176, R177 ;  /* 0x000000b1b095723e */ /* 0x000fe200000000ff */
[--C-:B------:R-:W-:Y:S01]  /*b080*/  HSET2.LE.AND R150, R150, R245.reuse, PT ;  /* 0x000000f596967233 */ /* 0x100fe20003803000 */
[----:B------:R-:W-:Y:S01]  /*b090*/  LOP3.LUT R22, R22, R20, RZ, 0xc0, !PT ;  /* 0x0000001416167212 */ /* 0x000fe200078ec0ff */
[C---:B------:R-:W-:Y:S01]  /*b0a0*/  FADD.FTZ R0, R178.reuse, R0 ;  /* 0x00000000b2007221 */ /* 0x040fe20000010000 */
[----:B------:R-:W-:Y:S02]  /*b0b0*/  F2FP.PACK_AB R20, R178, R179 ;  /* 0x000000b3b214723e */ /* 0x000fe400000000ff */
[----:B------:R-:W-:Y:S01]  /*b0c0*/  F2FP.PACK_AB R151, R174, R175 ;  /* 0x000000afae97723e */ /* 0x000fe200000000ff */
[----:B------:R-:W-:Y:S01]  /*b0d0*/  FADD.FTZ R0, R171, R0 ;  /* 0x00000000ab007221 */ /* 0x000fe20000010000 */
[----:B------:R-:W-:Y:S02]  /*b0e0*/  LOP3.LUT R23, R23, R20, RZ, 0xc0, !PT ;  /* 0x0000001417177212 */ /* 0x000fe400078ec0ff */
[----:B------:R-:W-:Y:S01]  /*b0f0*/  LOP3.LUT R20, R21, R149, RZ, 0xc0, !PT ;  /* 0x0000009515147212 */ /* 0x000fe200078ec0ff */
[--C-:B------:R-:W-:Y:S01]  /*b100*/  FFMA.FTZ R149, R34, c[0x0][0x23c], -R181.reuse ;  /* 0x00008f0022957a23 */ /* 0x100fe200000108b5 */
[----:B------:R-:W-:Y:S01]  /*b110*/  LOP3.LUT R21, R150, R151, RZ, 0xc0, !PT ;  /* 0x0000009796157212 */ /* 0x000fe200078ec0ff */
[----:B------:R-:W-:Y:S01]  /*b120*/  FFMA.FTZ R181, R35, c[0x0][0x23c], -R181 ;  /* 0x00008f0023b57a23 */ /* 0x000fe200000108b5 */
[----:B------:R-:W-:Y:S01]  /*b130*/  LOP3.LUT R34, R33, UR18, R168, 0x96, !PT ;  /* 0x0000001221227c12 */ /* 0x000fe2000f8e96a8 */
[----:B------:R-:W-:Y:S01]  /*b140*/  FADD.FTZ R0, R170, R0 ;  /* 0x00000000aa007221 */ /* 0x000fe20000010000 */
[----:B------:R-:W-:Y:S01]  /*b150*/  LOP3.LUT R33, R32, 0xffff, RZ, 0xc0, !PT ;  /* 0x0000ffff20217812 */ /* 0x000fe200078ec0ff */
[----:B------:R1:W2:Y:S01]  /*b160*/  MUFU.EX2 R168, R149 ;  /* 0x0000009500a87308 */ /* 0x0002a20000000800 */
[----:B------:R-:W-:Y:S01]  /*b170*/  LOP3.LUT R150, R34, 0xff, RZ, 0xc0, !PT ;  /* 0x000000ff22967812 */ /* 0x000fe200078ec0ff */
[C---:B------:R-:W-:Y:S05]  /*b180*/  HMMA.16816.F32 R4, R20.reuse, R156, R4 ;  /* 0x0000009c1404723c */ /* 0x040fea0000001804 */
[----:B------:R-:W-:Y:S03]  /*b190*/  LOP3.LUT R151, R32, 0xff, RZ, 0xc0, !PT ;  /* 0x000000ff20977812 */ /* 0x000fe600078ec0ff */
[C---:B------:R-:W-:Y:S01]  /*b1a0*/  HMMA.16816.F32 R8, R20.reuse, R158, R8 ;  /* 0x0000009e1408723c */ /* 0x040fe20000001808 */
[----:B------:R-:W3:Y:S01]  /*b1b0*/  LDSM.16.MT88.4 R156, [R197+0x1b000] ;  /* 0x01b00000c59c783b */ /* 0x000ee20000004200 */
[----:B------:R-:W5:Y:S06]  /*b1c0*/  MUFU.EX2 R181, R181 ;  /* 0x000000b500b57308 */ /* 0x000f6c0000000800 */
[C---:B----4-:R-:W-:Y:S04]  /*b1d0*/  HMMA.16816.F32 R36, R20.reuse, R160, R36 ;  /* 0x000000a01424723c */ /* 0x050fe80000001824 */
[----:B-1----:R-:W-:Y:S01]  /*b1e0*/  SHF.R.U32.HI R149, RZ, 0x18, R34 ;  /* 0x00000018ff957819 */ /* 0x002fe20000011622 */
[----:B--2---:R-:W-:Y:S03]  /*b1f0*/  FADD.FTZ R0, R168, R0 ;  /* 0x00000000a8007221 */ /* 0x004fe60000010000 */
[C---:B------:R-:W-:Y:S01]  /*b200*/  HMMA.16816.F32 R40, R20.reuse, R162, R40 ;  /* 0x000000a21428723c */ /* 0x040fe20000001828 */
[----:B------:R-:W1:Y:S07]  /*b210*/  LDSM.16.MT88.4 R160, [R198+0x1b000] ;  /* 0x01b00000c6a0783b */ /* 0x000e6e0000004200 */
[C---:B------:R-:W-:Y:S04]  /*b220*/  HMMA.16816.F32 R44, R20.reuse, R24, R44 ;  /* 0x00000018142c723c */ /* 0x040fe8000000182c */
[----:B-----5:R-:W-:Y:S04]  /*b230*/  FADD.FTZ R238, R181, R0 ;  /* 0x00000000b5ee7221 */ /* 0x020fe80000010000 */
        /* <DEDUP_REMOVED lines=26> */
[C---:B----4-:R-:W-:Y:S07]  /*b3e0*/  HMMA.16816.F32 R116, R20.reuse, R152, R116 ;  /* 0x000000981474723c */ /* 0x050fee0000001874 */
[--C-:B------:R-:W-:Y:S01]  /*b3f0*/  SHF.R.U32.HI R152, RZ, 0x10, R32.reuse ;  /* 0x00000010ff987819 */ /* 0x100fe20000011620 */
[C---:B------:R-:W-:Y:S04]  /*b400*/  HMMA.16816.F32 R120, R20.reuse, R154, R120 ;  /* 0x0000009a1478723c */ /* 0x040fe80000001878 */
[----:B------:R-:W-:Y:S02]  /*b410*/  SHF.R.U32.HI R153, RZ, 0x18, R32 ;  /* 0x00000018ff997819 */ /* 0x000fe40000011620 */
[----:B------:R-:W-:Y:S02]  /*b420*/  SHF.R.U32.HI R32, RZ, 0x8, R33 ;  /* 0x00000008ff207819 */ /* 0x000fe40000011621 */
[C---:B---3--:R-:W-:Y:S04]  /*b430*/  HMMA.16816.F32 R124, R20.reuse, R156, R124 ;  /* 0x0000009c147c723c */ /* 0x048fe8000000187c */
[----:B------:R-:W-:Y:S02]  /*b440*/  PRMT R151, R151, 0x5410, R32 ;  /* 0x0000541097977816 */ /* 0x000fe40000000020 */
[----:B------:R-:W-:Y:S02]  /*b450*/  LOP3.LUT R152, R152, 0xff, RZ, 0xc0, !PT ;  /* 0x000000ff98987812 */ /* 0x000fe400078ec0ff */
[C---:B------:R-:W-:Y:S01]  /*b460*/  HMMA.16816.F32 R128, R20.reuse, R158, R128 ;  /* 0x0000009e1480723c */ /* 0x040fe20000001880 */
[----:B------:R-:W3:Y:S03]  /*b470*/  LDSM.16.MT88.4 R156, [R197+0x19800] ;  /* 0x01980000c59c783b */ /* 0x000ee60000004200 */
[----:B------:R-:W-:Y:S04]  /*b480*/  PRMT R152, R152, 0x5410, R153 ;  /* 0x0000541098987816 */ /* 0x000fe80000000099 */
[C---:B-1----:R-:W-:Y:S08]  /*b490*/  HMMA.16816.F32 R132, R20.reuse, R160, R132 ;  /* 0x000000a01484723c */ /* 0x042ff00000001884 */
[C---:B------:R-:W-:Y:S01]  /*b4a0*/  HMMA.16816.F32 R136, R20.reuse, R162, R136 ;  /* 0x000000a21488723c */ /* 0x040fe20000001888 */
[----:B------:R-:W-:Y:S07]  /*b4b0*/  LDSM.16.MT88.4 R160, [R200+0x19800] ;  /* 0x01980000c8a0783b */ /* 0x000fee0000004200 */
[C---:B--2---:R-:W-:Y:S07]  /*b4c0*/  HMMA.16816.F32 R16, R20.reuse, R24, R16 ;  /* 0x000000181410723c */ /* 0x044fee0000001810 */
[----:B------:R-:W-:Y:S01]  /*b4d0*/  LOP3.LUT R24, R34, 0xffff, RZ, 0xc0, !PT ;  /* 0x0000ffff22187812 */ /* 0x000fe200078ec0ff */
[C---:B------:R-:W-:Y:S04]  /*b4e0*/  HMMA.16816.F32 R140, R20.reuse, R26, R140 ;  /* 0x0000001a148c723c */ /* 0x040fe8000000188c */
[----:B------:R-:W-:Y:S02]  /*b4f0*/  SHF.R.U32.HI R25, RZ, 0x10, R34 ;  /* 0x00000010ff197819 */ /* 0x000fe40000011622 */
[----:B------:R-:W-:Y:S01]  /*b500*/  SHF.R.U32.HI R24, RZ, 0x8, R24 ;  /* 0x00000008ff187819 */ /* 0x000fe20000011618 */
[----:B------:R-:W1:Y:S01]  /*b510*/  LDSM.16.MT88.4 R32, [R198+0x19800] ;  /* 0x01980000c620783b */ /* 0x000e620000004200 */
[C---:B------:R-:W-:Y:S04]  /*b520*/  HMMA.16816.F32 R12, R20.reuse, R28, R12 ;  /* 0x0000001c140c723c */ /* 0x040fe8000000180c */
[----:B------:R-:W-:Y:S02]  /*b530*/  LOP3.LUT R25, R25, 0xff, RZ, 0xc0, !PT ;  /* 0x000000ff19197812 */ /* 0x000fe400078ec0ff */
[----:B------:R-:W-:Y:S02]  /*b540*/  PRMT R24, R150, 0x5410, R24 ;  /* 0x0000541096187816 */ /* 0x000fe40000000018 */
[----:B------:R-:W-:Y:S01]  /*b550*/  HMMA.16816.F32 R144, R20, R30, R144 ;  /* 0x0000001e1490723c */ /* 0x000fe20000001890 */
[----:B------:R-:W-:Y:S03]  /*b560*/  LDSM.16.MT88.4 R20, [R200+0x1b800] ;  /* 0x01b80000c814783b */ /* 0x000fe60000004200 */
[----:B------:R-:W-:Y:S01]  /*b570*/  PRMT R150, R25, 0x5410, R149 ;  /* 0x0000541019967816 */ /* 0x000fe20000000095 */
[--C-:B------:R-:W-:Y:S01]  /*b580*/  HSET2.LE.AND R24, R24, R245.reuse, PT ;  /* 0x000000f518187233 */ /* 0x100fe20003803000 */
[----:B------:R-:W-:Y:S01]  /*b590*/  F2FP.PACK_AB R25, R172, R173 ;  /* 0x000000adac19723e */ /* 0x000fe200000000ff */
[--C-:B------:R-:W-:Y:S01]  /*b5a0*/  HSET2.LE.AND R149, R151, R245.reuse, PT ;  /* 0x000000f597957233 */ /* 0x100fe20003803000 */
[----:B------:R-:W-:Y:S01]  /*b5b0*/  F2FP.PACK_AB R27, R170, R171 ;  /* 0x000000abaa1b723e */ /* 0x000fe200000000ff */
[--C-:B------:R-:W-:Y:S03]  /*b5c0*/  HSET2.LE.AND R26, R150, R245.reuse, PT ;  /* 0x000000f5961a7233 */ /* 0x100fe60003803000 */
[----:B------:R-:W-:Y:S02]  /*b5d0*/  LOP3.LUT R24, R24, R25, RZ, 0xc0, !PT ;  /* 0x0000001918187212 */ /* 0x000fe400078ec0ff */
[----:B------:R-:W-:Y:S01]  /*b5e0*/  LOP3.LUT R25, R26, R27, RZ, 0xc0, !PT ;  /* 0x0000001b1a197212 */ /* 0x000fe200078ec0ff */
[----:B------:R-:W-:Y:S01]  /*b5f0*/  HSET2.LE.AND R27, R152, R245, PT ;  /* 0x000000f5981b7233 */ /* 0x000fe20003803000 */
[----:B------:R-:W-:Y:S02]  /*b600*/  F2FP.PACK_AB R28, R181, R168 ;  /* 0x000000a8b51c723e */ /* 0x000fe400000000ff */
[----:B------:R-:W-:Y:S02]  /*b610*/  F2FP.PACK_AB R150, R180, R169 ;  /* 0x000000a9b496723e */ /* 0x000fe400000000ff */
[----:B------:R-:W-:Y:S02]  /*b620*/  LOP3.LUT R27, R27, R28, RZ, 0xc0, !PT ;  /* 0x0000001c1b1b7212 */ /* 0x000fe400078ec0ff */
[----:B------:R-:W-:Y:S01]  /*b630*/  LOP3.LUT R26, R149, R150, RZ, 0xc0, !PT ;  /* 0x00000096951a7212 */ /* 0x000fe200078ec0ff */
[----:B------:R-:W-:Y:S01]  /*b640*/  LDSM.16.MT88.4 R28, [R199+0x1b800] ;  /* 0x01b80000c71c783b */ /* 0x000fe20000004200 */
[----:B------:R-:W-:Y:S02]  /*b650*/  MOV R150, R3 ;  /* 0x0000000300967202 */ /* 0x000fe40000000f00 */
[----:B------:R-:W-:Y:S03]  /*b660*/  MOV R149, R148 ;  /* 0x0000009400957202 */ /* 0x000fe60000000f00 */
[C---:B---3--:R-:W-:Y:S02]  /*b670*/  HMMA.16816.F32 R152, R24.reuse, R156, R4 ;  /* 0x0000009c1898723c */ /* 0x048fe40000001804 */
[----:B------:R-:W2:Y:S06]  /*b680*/  LDSM.16.MT88.4 R4, [R197+0x1b800] ;  /* 0x01b80000c504783b */ /* 0x000eac0000004200 */
[C---:B------:R-:W-:Y:S02]  /*b690*/  HMMA.16816.F32 R156, R24.reuse, R158, R8 ;  /* 0x0000009e189c723c */ /* 0x040fe40000001808 */
[----:B------:R-:W3:Y:S06]  /*b6a0*/  LDSM.16.MT88.4 R8, [R198+0x1b800] ;  /* 0x01b80000c608783b */ /* 0x000eec0000004200 */
        /* <DEDUP_REMOVED lines=36> */
[C---:B--2---:R-:W-:Y:S08]  /*b8f0*/  HMMA.16816.F32 R164, R24.reuse, R4, R12 ;  /* 0x0000000418a4723c */ /* 0x044ff0000000180c */
[----:B------:R-:W-:Y:S01]  /*b900*/  HMMA.16816.F32 R144, R24, R6, R144 ;  /* 0x000000061890723c */ /* 0x000fe20000001890 */
[----:B------:R-:W-:-:S07]  /*b910*/  @P5 BRA `(.L_x_1324) ;  /* 0xffffc4d000005947 */ /* 0x000fce000383ffff */
.L_x_1323:
        /* <DEDUP_REMOVED lines=404> */
.L_x_1328:
[----:B--234-:R-:W-:Y:S05]  /*d260*/  BSYNC B0 ;  /* 0x0000000000007941 */ /* 0x01cfea0003800000 */
.L_x_1327:
[----:B------:R-:W2:Y:S04]  /*d270*/  LDL.LU.64 R6, [R1] ;  /* 0x0000000001067983 */ /* 0x000ea80000300a00 */
[----:B------:R-:W3:Y:S04]  /*d280*/  S2R R3, SR_TID.X ;  /* 0x0000000000037919 */ /* 0x000ee80000002100 */
[----:B------:R-:W4:Y:S01]  /*d290*/  S2R R12, SR_CTAID.Z ;  /* 0x00000000000c7919 */ /* 0x000f220000002700 */
[----:B------:R-:W-:Y:S01]  /*d2a0*/  SHF.R.S32.HI R0, RZ, 0x1f, R250 ;  /* 0x0000001fff007819 */ /* 0x000fe200000114fa */
[----:B------:R-:W-:-:S02]  /*d2b0*/  USHF.R.S32.HI UR6, URZ, 0x1f, UR10 ;  /* 0x0000001f3f067899 */ /* 0x000fc4000801140a */
[----:B------:R1:W5:Y:S01]  /*d2c0*/  LDL R81, [R1+0x14] ;  /* 0x0000140001517983 */ /* 0x0003620000100800 */
[----:B------:R-:W-:Y:S01]  /*d2d0*/  IADD3 R2, P0, R250, UR12, RZ ;  /* 0x0000000cfa027c10 */ /* 0x000fe2000ff1e0ff */
[----:B------:R-:W-:Y:S02]  /*d2e0*/  ULDC.64 UR4, c[0x0][0x1f0] ;  /* 0x00007c0000047ab9 */ /* 0x000fe40000000a00 */
[----:B------:R1:W5:Y:S04]  /*d2f0*/  LDL R80, [R1+0x10] ;  /* 0x0000100001507983 */ /* 0x0003680000100800 */
[----:B------:R1:W5:Y:S01]  /*d300*/  LDL R15, [R1+0x18] ;  /* 0x00001800010f7983 */ /* 0x0003620000100800 */
[----:B------:R-:W-:Y:S01]  /*d310*/  UIMAD UR4, UR6, UR4, URZ ;  /* 0x00000004060472a4 */ /* 0x000fe2000f8e023f */
[----:B------:R-:W-:Y:S03]  /*d320*/  BSSY B0, `(.L_x_1329) ;  /* 0x000001c000007945 */ /* 0x000fe60003800000 */
[----:B------:R-:W-:Y:S01]  /*d330*/  UIMAD UR4, UR10, UR5, UR4 ;  /* 0x000000050a0472a4 */ /* 0x000fe2000f8e0204 */
[----:B---3--:R-:W-:-:S04]  /*d340*/  SHF.R.S32.HI R4, RZ, 0x1f, R3 ;  /* 0x0000001fff047819 */ /* 0x008fc80000011403 */
[----:B------:R-:W-:Y:S02]  /*d350*/  LEA.HI R4, R4, R3, RZ, 0x3 ;  /* 0x0000000304047211 */ /* 0x000fe400078f18ff */
[----:B------:R-:W-:Y:S02]  /*d360*/  IADD3.X R3, R0, UR7, RZ, P0, !PT ;  /* 0x0000000700037c10 */ /* 0x000fe400087fe4ff */
[----:B------:R-:W-:Y:S01]  /*d370*/  SHF.R.S32.HI R10, RZ, 0x3, R4 ;  /* 0x00000003ff0a7819 */ /* 0x000fe20000011404 */
[----:B------:R-:W-:Y:S02]  /*d380*/  IMAD.U32 R4, RZ, RZ, UR24 ;  /* 0x00000018ff047e24 */ /* 0x000fe4000f8e00ff */
[----:B----4-:R-:W-:Y:S01]  /*d390*/  IMAD.WIDE.U32 R12, R12, c[0x0][0x1f0], R2 ;  /* 0x00007c000c0c7a25 */ /* 0x010fe200078e0002 */
[----:B------:R-:W-:-:S04]  /*d3a0*/  SHF.R.S32.HI R11, RZ, 0x1f, R10 ;  /* 0x0000001fff0b7819 */ /* 0x000fc8000001140a */
[----:B------:R-:W-:Y:S01]  /*d3b0*/  IADD3 R9, R13, UR4, RZ ;  /* 0x000000040d097c10 */ /* 0x000fe2000fffe0ff */
[----:B------:R-:W-:Y:S01]  /*d3c0*/  IMAD.WIDE R4, R4, 0x80, R10 ;  /* 0x0000008004047825 */ /* 0x000fe200078e020a */
[----:B--2---:R-:W-:-:S13]  /*d3d0*/  ISETP.GE.AND P0, PT, R6, UR20, PT ;  /* 0x0000001406007c0c */ /* 0x004fda000bf06270 */
[----:B------:R-:W-:Y:S05]  /*d3e0*/  @P0 BRA `(.L_x_1330) ;  /* 0x000000f000000947 */ /* 0x000fea0003800000 */
[----:B-1----:R-:W-:Y:S01]  /*d3f0*/  IMAD R0, R5, c[0x0][0x1e8], RZ ;  /* 0x00007a0005007a24 */ /* 0x002fe200078e02ff */
        /* <DEDUP_REMOVED lines=14> */
.L_x_1330:
[----:B-1----:R-:W-:Y:S05]  /*d4e0*/  BSYNC B0 ;  /* 0x0000000000007941 */ /* 0x002fea0003800000 */
.L_x_1329:
        /* <DEDUP_REMOVED lines=22> */
.L_x_1332:
[----:B------:R-:W-:Y:S05]  /*d650*/  BSYNC B0 ;  /* 0x0000000000007941 */ /* 0x000fea0003800000 */
.L_x_1331:
[----:B------:R-:W-:Y:S01]  /*d660*/  IADD3 R0, R10, 0x40, RZ ;  /* 0x000000400a007810 */ /* 0x000fe20007ffe0ff */
[----:B------:R-:W-:Y:S03]  /*d670*/  BSSY B0, `(.L_x_1333) ;  /* 0x0000015000007945 */ /* 0x000fe60003800000 */
[----:B------:R-:W-:-:S13]  /*d680*/  ISETP.GE.AND P0, PT, R0, UR20, PT ;  /* 0x0000001400007c0c */ /* 0x000fda000bf06270 */
[----:B------:R-:W-:Y:S05]  /*d690*/  @P0 BRA `(.L_x_1334) ;  /* 0x0000012000000947 */ /* 0x000fea0003800000 */
[----:B------:R-:W-:Y:S01]  /*d6a0*/  IADD3 R0, P0, R4, 0x40, RZ ;  /* 0x0000004004007810 */ /* 0x000fe20007f1e0ff */
[----:B-1----:R-:W-:Y:S01]  /*d6b0*/  IMAD.MOV.U32 R3, RZ, RZ, R9 ;  /* 0x000000ffff037224 */ /* 0x002fe200078e0009 */
        /* <DEDUP_REMOVED lines=16> */
.L_x_1334:
[----:B------:R-:W-:Y:S05]  /*d7c0*/  BSYNC B0 ;  /* 0x0000000000007941 */ /* 0x000fea0003800000 */
.L_x_1333:
[----:B------:R-:W-:-:S04]  /*d7d0*/  IADD3 R0, R10, 0x60, RZ ;  /* 0x000000600a007810 */ /* 0x000fc80007ffe0ff */
        /* <DEDUP_REMOVED lines=22> */
.L_x_1301:
        /* <DEDUP_REMOVED lines=10> */
[----:B------:R-:W-:Y:S01]  /*d9e0*/  ULDC.64 UR4, c[0x0][0x1e0] ;  /* 0x0000780000047ab9 */ /* 0x000fe20000000a00 */
[----:B------:R-:W-:Y:S01]  /*d9f0*/  IMAD.IADD R15, R98, 0x1, -R0 ;  /* 0x00000001620f7824 */ /* 0x000fe200078e0a00 */
[----:B------:R-:W-:Y:S01]  /*da00*/  @UP4 UIMAD.WIDE.U32 UR12, UR23, UR6, URZ ;  /* 0x00000006170c42a5 */ /* 0x000fe2000f8e003f */
[--C-:B------:R-:W-:Y:S01]  /*da10*/  SHF.R.S32.HI R7, RZ, 0x1f, R6.reuse ;  /* 0x0000001fff077819 */ /* 0x100fe20000011406 */
[----:B------:R-:W-:Y:S01]  /*da20*/  @!UP4 USHF.R.S32.HI UR16, URZ, 0x1f, UR11 ;  /* 0x0000001f3f10c899 */ /* 0x000fe2000801140b */
[----:B------:R-:W-:Y:S01]  /*da30*/  IMAD.SHL.U32 R0, R15, 0x8, RZ ;  /* 0x000000080f007824 */ /* 0x000fe200078e00ff */
[----:B------:R-:W-:Y:S01]  /*da40*/  UISETP.NE.AND UP2, UPT, UR15, URZ, UPT ;  /* 0x0000003f0f00728c */ /* 0x000fe2000bf45270 */
[----:B------:R-:W-:Y:S01]  /*da50*/  BSSY B0, `(.L_x_1335) ;  /* 0x0000040000007945 */ /* 0x000fe20003800000 */
[----:B------:R-:W-:Y:S01]  /*da60*/  @!UP4 UIMAD UR16, UR16, UR4, URZ ;  /* 0x000000041010c2a4 */ /* 0x000fe2000f8e023f */
[----:B------:R-:W-:Y:S01]  /*da70*/  IMAD.WIDE R4, R4, 0x80, R6 ;  /* 0x0000008004047825 */ /* 0x000fe200078e0206 */
[----:B------:R-:W-:Y:S01]  /*da80*/  @UP4 UIMAD UR7, UR23, UR7, UR13 ;  /* 0x00000007170742a4 */ /* 0x000fe2000f8e020d */
[C---:B------:R-:W-:Y:S01]  /*da90*/  IADD3 R19, R0.reuse, 0x40, RZ ;  /* 0x0000004000137810 */ /* 0x040fe20007ffe0ff */
[----:B------:R-:W-:Y:S01]  /*daa0*/  USHF.R.S32.HI UR13, URZ, 0x1f, UR9 ;  /* 0x0000001f3f0d7899 */ /* 0x000fe20008011409 */
[C---:B------:R-:W-:Y:S01]  /*dab0*/  IADD3 R18, R0.reuse, 0x80, RZ ;  /* 0x0000008000127810 */ /* 0x040fe20007ffe0ff */
[----:B------:R-:W-:Y:S01]  /*dac0*/  @UP4 UMOV UR17, UR12 ;  /* 0x0000000c00114c82 */ /* 0x000fe20008000000 */
[----:B------:R-:W-:Y:S01]  /*dad0*/  IADD3 R17, R0, 0xc0, RZ ;  /* 0x000000c000117810 */ /* 0x000fe20007ffe0ff */
[----:B------:R-:W-:-:S02]  /*dae0*/  @!UP3 UISETP.NE.AND UP1, UPT, UR15, URZ, UPT ;  /* 0x0000003f0f00b28c */ /* 0x000fc4000bf25270 */
[----:B------:R-:W-:Y:S02]  /*daf0*/  ULDC UR10, c[0x0][0x214] ;  /* 0x00008500000a7ab9 */ /* 0x000fe40000000800 */
[----:B------:R-:W-:Y:S02]  /*db00*/  @UP3 ULDC UR12, c[0x0][0x210] ;  /* 0x00008400000c3ab9 */ /* 0x000fe40000000800 */
[----:B------:R-:W-:Y:S02]  /*db10*/  UISETP.EQ.AND UP2, UPT, UR14, URZ, UP2 ;  /* 0x0000003f0e00728c */ /* 0x000fe40009742270 */
[----:B------:R-:W-:Y:S02]  /*db20*/  ULDC UR8, c[0x0][0x234] ;  /* 0x00008d0000087ab9 */ /* 0x000fe40000000800 */
[----:B------:R-:W-:Y:S02]  /*db30*/  @!UP4 UIMAD.WIDE.U32 UR18, UR11, UR4, URZ ;  /* 0x000000040b12c2a5 */ /* 0x000fe4000f8e003f */
[----:B------:R-:W-:-:S02]  /*db40*/  @!UP4 UIMAD UR16, UR11, UR5, UR16 ;  /* 0x000000050b10c2a4 */ /* 0x000fc4000f8e0210 */
[----:B------:R-:W-:Y:S02]  /*db50*/  @UP3 UIMAD UR12, UR12, UR10, URZ ;  /* 0x0000000a0c0c32a4 */ /* 0x000fe4000f8e023f */
[----:B------:R-:W-:Y:S02]  /*db60*/  ULDC.64 UR4, c[0x0][0x1f0] ;  /* 0x00007c0000047ab9 */ /* 0x000fe40000000a00 */
[----:B------:R-:W-:Y:S02]  /*db70*/  @!UP3 USEL UR12, UR10, UR8, !UP1 ;  /* 0x000000080a0cb287 */ /* 0x000fe4000c800000 */
[----:B------:R-:W-:Y:S02]  /*db80*/  UISETP.NE.OR UP0, UPT, UR23, -0x1, !UP2 ;  /* 0xffffffff1700788c */ /* 0x000fe4000d705670 */
[----:B------:R-:W-:Y:S02]  /*db90*/  ULDC UR6, c[0x0][0x1c0] ;  /* 0x0000700000067ab9 */ /* 0x000fe40000000800 */
[----:B------:R-:W-:-:S02]  /*dba0*/  UIMAD UR4, UR13, UR4, URZ ;  /* 0x000000040d0472a4 */ /* 0x000fc4000f8e023f */
[----:B------:R-:W-:Y:S02]  /*dbb0*/  @!UP4 UMOV UR17, UR18 ;  /* 0x000000120011cc82 */ /* 0x000fe40008000000 */
[----:B------:R-:W-:Y:S01]  /*dbc0*/  @UP3 UMOV UR13, 0x1 ;  /* 0x00000001000d3882 */ /* 0x000fe20000000000 */
[----:B------:R-:W-:Y:S01]  /*dbd0*/  IADD3 R2, P0, R0, UR17, RZ ;  /* 0x0000001100027c10 */ /* 0x000fe2000ff1e0ff */
[----:B------:R-:W-:Y:S02]  /*dbe0*/  @!UP3 UIMAD UR13, UR12, UR6, URZ ;  /* 0x000000060c0db2a4 */ /* 0x000fe4000f8e023f */
[----:B------:R-:W-:Y:S02]  /*dbf0*/  @!UP4 UIADD3 UR7, UR19, UR16, URZ ;  /* 0x000000101307c290 */ /* 0x000fe4000fffe03f */
        /* <DEDUP_REMOVED lines=37> */
.L_x_1336:
[----:B------:R-:W-:Y:S05]  /*de50*/  BSYNC B0 ;  /* 0x0000000000007941 */ /* 0x000fea0003800000 */
.L_x_1335:
        /* <DEDUP_REMOVED lines=22> */
.L_x_1338:
[----:B------:R-:W-:Y:S05]  /*dfc0*/  BSYNC B0 ;  /* 0x0000000000007941 */ /* 0x000fea0003800000 */
.L_x_1337:
        /* <DEDUP_REMOVED lines=22> */
.L_x_1340:
[----:B------:R-:W-:Y:S05]  /*e130*/  BSYNC B0 ;  /* 0x0000000000007941 */ /* 0x000fea0003800000 */
.L_x_1339:
        /* <DEDUP_REMOVED lines=21> */
.L_x_1342:
[----:B------:R-:W-:Y:S05]  /*e290*/  BSYNC B0 ;  /* 0x0000000000007941 */ /* 0x000fea0003800000 */
.L_x_1341:
        /* <DEDUP_REMOVED lines=35> */
.L_x_1343:
        /* <DEDUP_REMOVED lines=11> */
.L_x_2050:


//--------------------- .text._ZN5flash16flash_fwd_kernelI23Flash_fwd_kernel_traitsILi256ELi128ELi64ELi8ELb0ELb0EN7cutlass6half_tE19Flash_kernel_traitsILi256ELi128ELi64ELi8ES3_EELb1ELb0ELb1ELb0ELb0ELb0ELb0ELb0EEEvNS_16Flash_fwd_paramsE --------------------------
	.section	.text._ZN5flash16flash_fwd_kernelI23Flash_fwd_kernel_traitsILi256ELi128ELi64ELi8ELb0ELb0EN7cutlass6half_tE19Flash_kernel_traitsILi256ELi128ELi64ELi8ES3_EELb1ELb0ELb1ELb0ELb0ELb0ELb0ELb0EEEvNS_16Flash_fwd_paramsE,"ax",@progbits
	.sectioninfo	@"SHI_REGISTERS=255"
	.align	128
        .global         _ZN5flash16flash_fwd_kernelI23Flash_fwd_kernel_traitsILi256ELi128ELi64ELi8ELb0ELb0EN7cutlass6half_tE19Flash_kernel_traitsILi256ELi128ELi64ELi8ES3_EELb1ELb0ELb1ELb0ELb0ELb0ELb0ELb0EEEvNS_16Flash_fwd_paramsE
        .type           _ZN5flash16flash_fwd_kernelI23Flash_fwd_kernel_traitsILi256ELi128ELi64ELi8ELb0ELb0EN7cutlass6half_tE19Flash_kernel_traitsILi256ELi128ELi64ELi8ES3_EELb1ELb0ELb1ELb0ELb0ELb0ELb0ELb0EEEvNS_16Flash_fwd_paramsE,@function
        .size           _ZN5flash16flash_fwd_kernelI23Flash_fwd_kernel_traitsILi256ELi128ELi64ELi8ELb0ELb0EN7cutlass6half_tE19Flash_kernel_traitsILi256ELi128ELi64ELi8ES3_EELb1ELb0ELb1ELb0ELb0ELb0ELb0ELb0EEEvNS_16Flash_fwd_paramsE,(.L_x_2051 - _ZN5flash16flash_fwd_kernelI23Flash_fwd_kernel_traitsILi256ELi128ELi64ELi8ELb0ELb0EN7cutlass6half_tE19Flash_kernel_traitsILi256ELi128ELi64ELi8ES3_EELb1ELb0ELb1ELb0ELb0ELb0ELb0ELb0EEEvNS_16Flash_fwd_paramsE)
        .other          _ZN5flash16flash_fwd_kernelI23Flash_fwd_kernel_traitsILi256ELi128ELi64ELi8ELb0ELb0EN7cutlass6half_tE19Flash_kernel_traitsILi256ELi128ELi64ELi8ES3_EELb1ELb0ELb1ELb0ELb0ELb0ELb0ELb0EEEvNS_16Flash_fwd_paramsE,@"STO_CUDA_ENTRY STV_DEFAULT"
_ZN5flash16flash_fwd_kernelI23Flash_fwd_kernel_traitsILi256ELi128ELi64ELi8ELb0ELb0EN7cutlass6half_tE19Flash_kernel_traitsILi256ELi128ELi64ELi8ES3_EELb1ELb0ELb1ELb0ELb0ELb0ELb0ELb0EEEvNS_16Flash_fwd_paramsE:
.text._ZN5flash16flash_fwd_kernelI23Flash_fwd_kernel_traitsILi256ELi128ELi64ELi8ELb0ELb0EN7cutlass6half_tE19Flash_kernel_traitsILi256ELi128ELi64ELi8ES3_EELb1ELb0ELb1ELb0ELb0ELb0ELb0ELb0EEEvNS_16Flash_fwd_paramsE:
        /* <DEDUP_REMOVED lines=20> */
[----:B------:R-:W-:Y:S01]  /*0140*/  UISETP.NE.AND.EX UP1, UPT, URZ, UR5, UPT, UP1 ;  /* 0x000000053f00728c */ /* 0x000fe2000bf25310 */
[----:B------:R-:W1:Y:S01]  /*0150*/  S2UR UR10, SR_CTAID.Z ;  /* 0x00000000000a79c3 */ /* 0x000e620000002700 */
[----:B------:R-:W-:Y:S02]  /*0160*/  UMOV UR7, 0x4 ;  /* 0x0000000400077882 */ /* 0x000fe40000000000 */
        /* <DEDUP_REMOVED lines=29> */
[----:B------:R2:W3:Y:S04]  /*0340*/  @P0 LDG.E R10, [R14.64] ;  /* 0x0000001e0e0a0981 */ /* 0x0004e8000c1e1900 */
[----:B------:R2:W4:Y:S01]  /*0350*/  @P0 LDG.E R9, [R14.64+0x4] ;  /* 0x0000041e0e090981 */ /* 0x000522000c1e1900 */
[----:B------:R-:W-:-:S13]  /*0360*/  PLOP3.LUT P1, PT, PT, PT, UP1, 0x80, 0x0 ;  /* 0x000000000000781c */ /* 0x000fda0003f2f018 */
[----:B------:R-:W5:Y:S01]  /*0370*/  @P1 LDG.E R8, [R12.64] ;  /* 0x0000001e0c081981 */ /* 0x000f62000c1e1900 */
[----:B-1----:R-:W-:Y:S01]  /*0380*/  MOV R2, UR4 ;  /* 0x0000000400027c02 */ /* 0x002fe20008000f00 */
[----:B------:R-:W-:-:S05]  /*0390*/  IMAD.U32 R3, RZ, RZ, UR5 ;  /* 0x00000005ff037e24 */ /* 0x000fca000f8e00ff */
[----:B------:R-:W5:Y:S01]  /*03a0*/  @!P2 LDG.E R0, [R2.64] ;  /* 0x0000001e0200a981 */ /* 0x000f62000c1e1900 */
[----:B------:R-:W-:Y:S01]  /*03b0*/  UMOV UR26, 0xffffffff ;  /* 0xffffffff001a7882 */ /* 0x000fe20000000000 */
[----:B------:R-:W-:Y:S01]  /*03c0*/  SHF.R.S32.HI R7, RZ, 0x1f, R6 ;  /* 0x0000001fff077819 */ /* 0x000fe20000011406 */
[----:B------:R-:W-:-:S03]  /*03d0*/  UMOV UR14, 0xffffffff ;  /* 0xffffffff000e7882 */ /* 0x000fc60000000000 */
[----:B--2---:R-:W-:Y:S01]  /*03e0*/  LEA.HI R15, R7, R6, RZ, 0x5 ;  /* 0x00000006070f7211 */ /* 0x004fe200078f28ff */
[----:B------:R-:W-:Y:S02]  /*03f0*/  ULDC UR4, c[0x0][0x1c0] ;  /* 0x0000700000047ab9 */ /* 0x000fe40000000800 */
[----:B------:R-:W-:Y:S01]  /*0400*/  UIMAD UR4, UR12, UR4, UR10 ;  /* 0x000000040c0472a4 */ /* 0x000fe2000f8e020a */
[----:B------:R-:W-:Y:S01]  /*0410*/  LOP3.LUT R11, R15, 0xffffffe0, RZ, 0xc0, !PT ;  /* 0xffffffe00f0b7812 */ /* 0x000fe200078ec0ff */
[----:B------:R-:W-:Y:S02]  /*0420*/  UMOV UR13, URZ ;  /* 0x0000003f000d7c82 */ /* 0x000fe40008000000 */
[----:B------:R-:W-:-:S04]  /*0430*/  USHF.L.U32 UR5, UR4, 0x5, URZ ;  /* 0x0000000504057899 */ /* 0x000fc8000800063f */
[----:B------:R-:W-:Y:S01]  /*0440*/  USHF.R.S32.HI UR4, URZ, 0x1f, UR5 ;  /* 0x0000001f3f047899 */ /* 0x000fe20008011405 */
[----:B---3--:R-:W1:Y:S08]  /*0450*/  @P0 R2UR UR26, R10 ;  /* 0x000000000a1a03c2 */ /* 0x008e7000000e0000 */
[----:B----4-:R2:W1:Y:S08]  /*0460*/  @P0 R2UR UR28, R9 ;  /* 0x00000000091c03c2 */ /* 0x01047000000e0000 */
[----:B-----5:R3:W4:Y:S08]  /*0470*/  @P1 R2UR UR13, R8 ;  /* 0x00000000080d13c2 */ /* 0x02073000000e0000 */
[----:B------:R3:W3:Y:S01]  /*0480*/  @!P2 R2UR UR14, R0 ;  /* 0x00000000000ea3c2 */ /* 0x0006e200000e0000 */
[----:B------:R-:W-:Y:S01]  /*0490*/  ISETP.NE.U32.AND P2, PT, RZ, c[0x0][0x248], PT ;  /* 0x00009200ff007a0c */ /* 0x000fe20003f45070 */
[----:B--2---:R-:W-:-:S03]  /*04a0*/  IMAD.IADD R9, R6, 0x1, -R11 ;  /* 0x0000000106097824 */ /* 0x004fc600078e0a0b */
[----:B------:R-:W-:Y:S01]  /*04b0*/  ISETP.NE.AND.EX P2, PT, RZ, c[0x0][0x24c], PT, P2 ;  /* 0x00009300ff007a0c */ /* 0x000fe20003f45320 */
[----:B-1----:R-:W-:Y:S01]  /*04c0*/  @UP2 UIADD3 UR28, UR28, -UR26, URZ ;  /* 0x8000001a1c1c2290 */ /* 0x002fe2000fffe03f */
[--C-:B------:R-:W-:Y:S02]  /*04d0*/  IADD3 R12, P1, P0, R4, UR5, R9.reuse ;  /* 0x00000005040c7c10 */ /* 0x100fe4000f83e009 */
[----:B------:R-:W-:-:S04]  /*04e0*/  SHF.R.S32.HI R4, RZ, 0x1f, R9 ;  /* 0x0000001fff047819 */ /* 0x000fc80000011409 */
[----:B------:R-:W-:Y:S01]  /*04f0*/  IADD3.X R4, R5, UR4, R4, P1, P0 ;  /* 0x0000000405047c10 */ /* 0x000fe20008fe0404 */
[----:B------:R-:W-:-:S04]  /*0500*/  @!UP2 ULDC UR28, c[0x0][0x214] ;  /* 0x00008500001caab9 */ /* 0x000fc80000000800 */
[----:B---34-:R-:W-:Y:S05]  /*0510*/  @!P2 BRA `(.L_x_1344) ;  /* 0x000000700000a947 */ /* 0x018fea0003800000 */
[----:B------:R-:W-:-:S13]  /*0520*/  PLOP3.LUT P0, PT, PT, PT, UP3, 0x80, 0x0 ;  /* 0x000000000000781c */ /* 0x000fda0003f0f038 */
[----:B------:R-:W2:Y:S04]  /*0530*/  @P0 LDG.E R0, [R2.64+0x4] ;  /* 0x0000041e02000981 */ /* 0x000ea8000c1e1900 */
[----:B------:R-:W3:Y:S01]  /*0540*/  @!P0 LDG.E R5, [R2.64] ;  /* 0x0000001e02058981 */ /* 0x000ee2000c1e1900 */
[----:B--2---:R-:W1:Y:S02]  /*0550*/  @P0 R2UR UR6, R0 ;  /* 0x00000000000603c2 */ /* 0x004e6400000e0000 */
[----:B-1----:R-:W-:-:S11]  /*0560*/  @UP3 UIADD3 UR6, UR6, -UR14, URZ ;  /* 0x8000000e06063290 */ /* 0x002fd6000fffe03f */
[----:B---3--:R1:W2:Y:S02]  /*0570*/  @!P0 R2UR UR6, R5 ;  /* 0x00000000050683c2 */ /* 0x0082a400000e0000 */
[----:B-12---:R-:W-:Y:S05]  /*0580*/  BRA `(.L_x_1345) ;  /* 0x0000001000007947 */ /* 0x006fea0003800000 */
.L_x_1344:
[----:B------:R-:W-:Y:S02]  /*0590*/  ULDC UR6, c[0x0][0x218] ;  /* 0x0000860000067ab9 */ /* 0x000fe40000000800 */
.L_x_1345:
        /* <DEDUP_REMOVED lines=48> */
[----:B------:R-:W-:Y:S01]  /*08a0*/  ULDC.U8 UR13, c[0x0][0x329] ;  /* 0x0000ca40000d7ab9 */ /* 0x000fe20000000000 */
[----:B------:R-:W-:Y:S01]  /*08b0*/  LOP3.LUT R3, R7, 0xfffffff8, RZ, 0xc0, !PT ;  /* 0xfffffff807037812 */ /* 0x000fe200078ec0ff */
[----:B------:R-:W-:Y:S01]  /*08c0*/  UISETP.NE.AND UP2, UPT, UR13, URZ, UPT ;  /* 0x0000003f0d00728c */ /* 0x000fe2000bf45270 */
[----:B------:R-:W-:Y:S01]  /*08d0*/  SHF.R.S32.HI R16, RZ, 0x3, R7 ;  /* 0x00000003ff107819 */ /* 0x000fe20000011407 */
[----:B------:R-:W-:Y:S01]  /*08e0*/  ULDC.64 UR4, c[0x0][0x1e0] ;  /* 0x0000780000047ab9 */ /* 0x000fe20000000a00 */
[----:B------:R-:W-:Y:S01]  /*08f0*/  IMAD.U32 R19, RZ, RZ, UR27 ;  /* 0x0000001bff137e24 */ /* 0x000fe2000f8e00ff */
[----:B------:R-:W-:Y:S01]  /*0900*/  USHF.R.S32.HI UR17, URZ, 0x1f, UR10 ;  /* 0x0000001f3f117899 */ /* 0x000fe2000801140a */
[----:B------:R-:W-:Y:S01]  /*0910*/  IMAD.IADD R10, R6, 0x1, -R3 ;  /* 0x00000001060a7824 */ /* 0x000fe200078e0a03 */
[----:B------:R-:W-:Y:S01]  /*0920*/  @UP0 UIMAD.WIDE.U32 UR14, UR26, UR6, URZ ;  /* 0x000000061a0e02a5 */ /* 0x000fe2000f8e003f */
[--C-:B------:R-:W-:Y:S01]  /*0930*/  SHF.R.S32.HI R17, RZ, 0x1f, R16.reuse ;  /* 0x0000001fff117819 */ /* 0x100fe20000011410 */
[----:B------:R-:W-:Y:S01]  /*0940*/  @!UP0 USHF.R.S32.HI UR16, URZ, 0x1f, UR12 ;  /* 0x0000001f3f108899 */ /* 0x000fe2000801140c */
[----:B------:R-:W-:Y:S01]  /*0950*/  IMAD.SHL.U32 R9, R10, 0x8, RZ ;  /* 0x000000080a097824 */ /* 0x000fe200078e00ff */
[----:B------:R-:W-:Y:S01]  /*0960*/  @UP0 UIMAD UR7, UR26, UR7, UR15 ;  /* 0x000000071a0702a4 */ /* 0x000fe2000f8e020f */
[----:B------:R-:W-:Y:S01]  /*0970*/  BSSY B0, `(.L_x_1347) ;  /* 0x000003f000007945 */ /* 0x000fe20003800000 */
[----:B------:R-:W-:Y:S01]  /*0980*/  @!UP0 UIMAD UR16, UR16, UR4, URZ ;  /* 0x00000004101082a4 */ /* 0x000fe2000f8e023f */
[----:B------:R-:W-:Y:S01]  /*0990*/  IMAD.WIDE R18, R19, 0x80, R16 ;  /* 0x0000008013127825 */ /* 0x000fe200078e0210 */
[----:B------:R-:W-:Y:S01]  /*09a0*/  ULDC.U8 UR15, c[0x0][0x328] ;  /* 0x0000ca00000f7ab9 */ /* 0x000fe20000000000 */
[C---:B------:R-:W-:Y:S01]  /*09b0*/  IADD3 R8, R9.reuse, 0x40, RZ ;  /* 0x0000004009087810 */ /* 0x040fe20007ffe0ff */
[----:B------:R-:W-:Y:S01]  /*09c0*/  UISETP.NE.AND UP3, UPT, UR15, URZ, UPT ;  /* 0x0000003f0f00728c */ /* 0x000fe2000bf65270 */
[C---:B------:R-:W-:Y:S01]  /*09d0*/  IADD3 R7, R9.reuse, 0x80, RZ ;  /* 0x0000008009077810 */ /* 0x040fe20007ffe0ff */
[----:B------:R-:W-:Y:S01]  /*09e0*/  @!UP2 UISETP.NE.AND UP1, UPT, UR15, URZ, UPT ;  /* 0x0000003f0f00a28c */ /* 0x000fe2000bf25270 */
[----:B------:R-:W-:Y:S01]  /*09f0*/  IADD3 R6, R9, 0xc0, RZ ;  /* 0x000000c009067810 */ /* 0x000fe20007ffe0ff */
[----:B------:R-:W-:-:S02]  /*0a00*/  UISETP.EQ.AND UP3, UPT, UR13, URZ, UP3 ;  /* 0x0000003f0d00728c */ /* 0x000fc40009f62270 */
        /* <DEDUP_REMOVED lines=53> */
.L_x_1348:
[----:B------:R-:W-:Y:S05]  /*0d60*/  BSYNC B0 ;  /* 0x0000000000007941 */ /* 0x000fea0003800000 */
.L_x_1347:
        /* <DEDUP_REMOVED lines=22> */
.L_x_1350:
[----:B------:R-:W-:Y:S05]  /*0ed0*/  BSYNC B0 ;  /* 0x0000000000007941 */ /* 0x000fea0003800000 */
.L_x_1349:
        /* <DEDUP_REMOVED lines=22> */
.L_x_1352:
[----:B------:R-:W-:Y:S05]  /*1040*/  BSYNC B0 ;  /* 0x0000000000007941 */ /* 0x000fea0003800000 */
.L_x_1351:
        /* <DEDUP_REMOVED lines=21> */
.L_x_1354:
[----:B------:R-:W-:Y:S05]  /*11a0*/  BSYNC B0 ;  /* 0x0000000000007941 */ /* 0x000fea0003800000 */
.L_x_1353:
        /* <DEDUP_REMOVED lines=35> */
.L_x_1346:
        /* <DEDUP_REMOVED lines=33> */
.L_x_1355:
[----:B------:R-:W-:Y:S01]  /*15f0*/  IABS R0, c[0x0][0x1c8] ;  /* 0x0000720000007a13 */ /* 0x000fe20000000000 */
[----:B------:R-:W1:Y:S01]  /*1600*/  S2R R2, SR_CTAID.Z ;  /* 0x0000000000027919 */ /* 0x000e620000002700 */
[----:B------:R-:W-:Y:S02]  /*1610*/  UMOV UR16, URZ ;  /* 0x0000003f00107c82 */ /* 0x000fe40008000000 */
[----:B------:R-:W2:Y:S01]  /*1620*/  R2UR UR5, R0 ;  /* 0x00000000000573c2 */ /* 0x000ea200000e0000 */
[----:B------:R-:W-:Y:S02]  /*1630*/  @UP0 UIADD3 UR33, UR13, UR14, URZ ;  /* 0x0000000e0d210290 */ /* 0x000fe4000fffe03f */
[----:B------:R-:W-:Y:S01]  /*1640*/  USHF.R.S32.HI UR14, URZ, 0x1f, UR10 ;  /* 0x0000001f3f0e7899 */ /* 0x000fe2000801140a */
[----:B-1----:R-:W-:Y:S01]  /*1650*/  IABS R2, R2 ;  /* 0x0000000200027213 */ /* 0x002fe20000000000 */
[----:B--2---:R-:W1:Y:S03]  /*1660*/  I2F.RP R5, UR5 ;  /* 0x0000000500057d06 */ /* 0x004e660008209400 */
[----:B------:R-:W2:Y:S05]  /*1670*/  R2UR UR4, R2 ;  /* 0x00000000020473c2 */ /* 0x000eaa00000e0000 */
        /* <DEDUP_REMOVED lines=40> */
.L_x_1356:
        /* <DEDUP_REMOVED lines=12> */
[----:B------:R-:W-:Y:S01]  /*19c0*/  LOP3.LUT R5, R225, 0xfffffff0, RZ, 0xc0, !PT ;  /* 0xfffffff0e1057812 */ /* 0x000fe200078ec0ff */
[----:B------:R-:W-:Y:S01]  /*19d0*/  IMAD R13, R235, c[0x0][0x198], RZ ;  /* 0x00006600eb0d7a24 */ /* 0x000fe200078e02ff */
[----:B------:R-:W-:Y:S01]  /*19e0*/  LOP3.LUT R3, R3, 0x1c0, RZ, 0xc0, !PT ;  /* 0x000001c003037812 */ /* 0x000fe200078ec0ff */
[----:B------:R-:W-:Y:S01]  /*19f0*/  IMAD.SHL.U32 R244, R2, 0x8, RZ ;  /* 0x0000000802f47824 */ /* 0x000fe200078e00ff */
[----:B------:R-:W-:Y:S01]  /*1a00*/  SHF.R.S32.HI R8, RZ, 0x4, R225 ;  /* 0x00000004ff087819 */ /* 0x000fe200000114e1 */
[----:B------:R-:W-:Y:S01]  /*1a10*/  IMAD.IADD R0, R6, 0x1, -R5 ;  /* 0x0000000106007824 */ /* 0x000fe200078e0a05 */
[----:B------:R-:W-:Y:S01]  /*1a20*/  SHF.R.U32.HI R232, RZ, 0x3, R3 ;  /* 0x00000003ffe87819 */ /* 0x000fe20000011603 */
[----:B------:R-:W-:Y:S01]  /*1a30*/  IMAD.SHL.U32 R7, R7, 0x8, RZ ;  /* 0x0000000807077824 */ /* 0x000fe200078e00ff */
[----:B------:R-:W-:Y:S01]  /*1a40*/  LOP3.LUT R5, R3, 0x38, R244, 0xf8, !PT ;  /* 0x0000003803057812 */ /* 0x000fe200078ef8f4 */
[----:B------:R-:W-:Y:S01]  /*1a50*/  IMAD.U32 R21, RZ, RZ, UR27 ;  /* 0x0000001bff157e24 */ /* 0x000fe2000f8e00ff */
[----:B------:R-:W-:Y:S01]  /*1a60*/  SHF.R.S32.HI R3, RZ, 0x1f, R0 ;  /* 0x0000001fff037819 */ /* 0x000fe20000011400 */
[----:B------:R-:W-:Y:S01]  /*1a70*/  BSSY B0, `(.L_x_1357) ;  /* 0x0000060000007945 */ /* 0x000fe20003800000 */
[----:B------:R-:W-:Y:S01]  /*1a80*/  SHF.R.S32.HI R245, RZ, 0x1f, R244 ;  /* 0x0000001ffff57819 */ /* 0x000fe200000114f4 */
[----:B------:R-:W-:Y:S01]  /*1a90*/  IMAD.WIDE R20, R21, 0x80, R234 ;  /* 0x0000008015147825 */ /* 0x000fe200078e02ea */
[----:B------:R-:W-:-:S02]  /*1aa0*/  LEA.HI R3, R3, R0, RZ, 0x3 ;  /* 0x0000000003037211 */ /* 0x000fc400078f18ff */
[----:B------:R-:W-:Y:S01]  /*1ab0*/  IADD3 R10, P0, R244, UR6, RZ ;  /* 0x00000006f40a7c10 */ /* 0x000fe2000ff1e0ff */
[----:B------:R-:W-:Y:S01]  /*1ac0*/  IMAD.WIDE.U32 R16, R234, c[0x0][0x198], R244 ;  /* 0x00006600ea107a25 */ /* 0x000fe200078e00f4 */
[----:B------:R-:W-:Y:S01]  /*1ad0*/  LOP3.LUT R232, R5, R232, RZ, 0x3c, !PT ;  /* 0x000000e805e87212 */ /* 0x000fe200078e3cff */
[----:B------:R-:W-:Y:S01]  /*1ae0*/  ULDC.64 UR6, c[0x0][0x1b0] ;  /* 0x00006c0000067ab9 */ /* 0x000fe20000000a00 */
[----:B------:R-:W-:Y:S01]  /*1af0*/  LOP3.LUT R5, R3, 0xfffffff8, RZ, 0xc0, !PT ;  /* 0xfffffff803057812 */ /* 0x000fe200078ec0ff */
[----:B------:R-:W-:Y:S01]  /*1b00*/  UIMAD UR6, UR15, UR6, URZ ;  /* 0x000000060f0672a4 */ /* 0x000fe2000f8e023f */
[----:B------:R-:W-:Y:S01]  /*1b10*/  IADD3.X R11, R245, UR11, RZ, P0, !PT ;  /* 0x0000000bf50b7c10 */ /* 0x000fe200087fe4ff */
[----:B------:R-:W-:Y:S01]  /*1b20*/  UIMAD UR11, UR29, UR5, UR4 ;  /* 0x000000051d0b72a4 */ /* 0x000fe2000f8e0204 */
[----:B------:R-:W-:Y:S01]  /*1b30*/  LEA.HI R225, R225, R8, RZ, 0x1 ;  /* 0x00000008e1e17211 */ /* 0x000fe200078f08ff */
[----:B------:R-:W-:Y:S01]  /*1b40*/  IMAD.IADD R5, R0, 0x1, -R5 ;  /* 0x0000000100057824 */ /* 0x000fe200078e0a05 */
[----:B------:R-:W-:Y:S01]  /*1b50*/  IADD3 R18, P0, R16, UR34, RZ ;  /* 0x0000002210127c10 */ /* 0x000fe2000ff1e0ff */
[----:B------:R-:W-:Y:S01]  /*1b60*/  IMAD R0, R234, c[0x0][0x19c], R13 ;  /* 0x00006700ea007a24 */ /* 0x000fe200078e020d */
[----:B------:R-:W-:Y:S01]  /*1b70*/  LOP3.LUT R232, R232, 0xfffffe00, R7, 0xf8, !PT ;  /* 0xfffffe00e8e87812 */ /* 0x000fe200078ef807 */
[----:B-1----:R-:W-:Y:S01]  /*1b80*/  IMAD.WIDE.U32 R22, R22, c[0x0][0x1a8], R10 ;  /* 0x00006a0016167a25 */ /* 0x002fe200078e000a */
[----:B------:R-:W-:Y:S01]  /*1b90*/  LOP3.LUT R225, R225, 0xfffffffe, RZ, 0xc0, !PT ;  /* 0xfffffffee1e17812 */ /* 0x000fe200078ec0ff */
[----:B------:R-:W-:Y:S01]  /*1ba0*/  UIMAD UR7, UR29, UR7, UR6 ;  /* 0x000000071d0772a4 */ /* 0x000fe2000f8e0206 */
[----:B------:R-:W-:Y:S01]  /*1bb0*/  IADD3.X R19, R17, UR32, R0, P0, !PT ;  /* 0x0000002011137c10 */ /* 0x000fe200087fe400 */
[----:B------:R-:W-:Y:S01]  /*1bc0*/  IMAD R7, R235, c[0x0][0x1a0], RZ ;  /* 0x00006800eb077a24 */ /* 0x000fe200078e02ff */
[C---:B------:R-:W-:Y:S01]  /*1bd0*/  LOP3.LUT P2, RZ, R5.reuse, 0x4, RZ, 0xc0, !PT ;  /* 0x0000000405ff7812 */ /* 0x040fe2000784c0ff */
[C---:B------:R-:W-:Y:S01]  /*1be0*/  IMAD.WIDE.U32 R10, R234.reuse, c[0x0][0x1a0], R244 ;  /* 0x00006800ea0a7a25 */ /* 0x040fe200078e00f4 */
[C---:B------:R-:W-:Y:S01]  /*1bf0*/  LOP3.LUT P1, RZ, R5.reuse, 0x2, RZ, 0xc0, !PT ;  /* 0x0000000205ff7812 */ /* 0x040fe2000782c0ff */
[----:B------:R-:W-:Y:S01]  /*1c00*/  UIADD3 UR6, -UR8, UR28, URZ ;  /* 0x0000001c08067290 */ /* 0x000fe2000fffe13f */
[----:B------:R-:W-:Y:S01]  /*1c10*/  SHF.R.S32.HI R15, RZ, 0x5, R15 ;  /* 0x00000005ff0f7819 */ /* 0x000fe2000001140f */
[----:B------:R-:W-:Y:S01]  /*1c20*/  IMAD R0, R234, c[0x0][0x1a4], R7 ;  /* 0x00006900ea007a24 */ /* 0x000fe200078e0207 */
[----:B------:R-:W-:Y:S01]  /*1c30*/  IADD3 R10, P0, R10, UR36, RZ ;  /* 0x000000240a0a7c10 */ /* 0x000fe2000ff1e0ff */
[----:B------:R-:W-:Y:S01]  /*1c40*/  IMAD.IADD R225, R8, 0x1, -R225 ;  /* 0x0000000108e17824 */ /* 0x000fe200078e0ae1 */
[----:B------:R-:W-:Y:S01]  /*1c50*/  ULDC.64 UR4, c[0x0][0x1a8] ;  /* 0x00006a0000047ab9 */ /* 0x000fe20000000a00 */
[----:B------:R-:W-:Y:S01]  /*1c60*/  IMAD.SHL.U32 R5, R5, 0x40, RZ ;  /* 0x0000004005057824 */ /* 0x000fe200078e00ff */
[----:B------:R-:W-:Y:S01]  /*1c70*/  IADD3.X R11, R11, UR33, R0, P0, !PT ;  /* 0x000000210b0b7c10 */ /* 0x000fe200087fe400 */
[----:B------:R-:W-:Y:S01]  /*1c80*/  IMAD.SHL.U32 R8, R225, 0x8, RZ ;  /* 0x00000008e1087824 */ /* 0x000fe200078e00ff */
[----:B------:R-:W-:Y:S01]  /*1c90*/  ISETP.GE.AND P0, PT, R234, UR6, PT ;  /* 0x00000006ea007c0c */ /* 0x000fe2000bf06270 */
[----:B------:R-:W-:Y:S01]  /*1ca0*/  UIMAD UR4, UR14, UR4, URZ ;  /* 0x000000040e0472a4 */ /* 0x000fe2000f8e023f */
[----:B------:R-:W-:Y:S01]  /*1cb0*/  LOP3.LUT R5, R5, 0x1c0, RZ, 0xc0, !PT ;  /* 0x000001c005057812 */ /* 0x000fe200078ec0ff */
[----:B------:R-:W-:Y:S01]  /*1cc0*/  IMAD.U32 R16, RZ, RZ, UR29 ;  /* 0x0000001dff107e24 */ /* 0x000fe2000f8e00ff */
[----:B------:R-:W-:Y:S01]  /*1cd0*/  IADD3 R230, R244, 0x40, RZ ;  /* 0x00000040f4e67810 */ /* 0x000fe20007ffe0ff */
[----:B------:R-:W-:Y:S01]  /*1ce0*/  UIMAD UR4, UR10, UR5, UR4 ;  /* 0x000000050a0472a4 */ /* 0x000fe2000f8e0204 */
[----:B------:R-:W-:Y:S01]  /*1cf0*/  LOP3.LUT R8, R5, 0x8, R8, 0xf8, !PT ;  /* 0x0000000805087812 */ /* 0x000fe200078ef808 */
[----:B------:R-:W-:Y:S01]  /*1d00*/  IMAD.WIDE.U32 R236, R236, c[0x0][0x1b0], R18 ;  /* 0x00006c00ecec7a25 */ /* 0x000fe200078e0012 */
[----:B------:R-:W-:-:S02]  /*1d10*/  SHF.R.U32.HI R5, RZ, 0x3, R5 ;  /* 0x00000003ff057819 */ /* 0x000fc40000011605 */
[----:B------:R-:W-:Y:S01]  /*1d20*/  IADD3 R229, R244, 0x80, RZ ;  /* 0x00000080f4e57810 */ /* 0x000fe20007ffe0ff */
[----:B------:R-:W-:Y:S01]  /*1d30*/  IMAD.WIDE.U32 R16, R16, c[0x0][0x1b8], R10 ;  /* 0x00006e0010107a25 */ /* 0x000fe200078e000a */
[----:B------:R-:W-:Y:S02]  /*1d40*/  LOP3.LUT R0, R8, R5, RZ, 0x3c, !PT ;  /* 0x0000000508007212 */ /* 0x000fe400078e3cff */
[----:B------:R-:W-:Y:S01]  /*1d50*/  IADD3 R25, R23, UR4, RZ ;  /* 0x0000000417197c10 */ /* 0x000fe2000fffe0ff */
[----:B------:R-:W-:Y:S01]  /*1d60*/  IMAD.SHL.U32 R3, R3, 0x40, RZ ;  /* 0x0000004003037824 */ /* 0x000fe200078e00ff */
[----:B------:R-:W-:Y:S01]  /*1d70*/  IADD3 R243, R237, UR7, RZ ;  /* 0x00000007edf37c10 */ /* 0x000fe2000fffe0ff */
[----:B------:R-:W-:Y:S01]  /*1d80*/  IMAD.MOV.U32 R7, RZ, RZ, 0x10 ;  /* 0x00000010ff077424 */ /* 0x000fe200078e00ff */
[----:B------:R-:W-:Y:S01]  /*1d90*/  IADD3 R19, R17, UR11, RZ ;  /* 0x0000000b11137c10 */ /* 0x000fe2000fffe0ff */
[----:B------:R-:W-:Y:S01]  /*1da0*/  IMAD.MOV.U32 R5, RZ, RZ, 0x20 ;  /* 0x00000020ff057424 */ /* 0x000fe200078e00ff */
[----:B------:R-:W-:Y:S01]  /*1db0*/  LOP3.LUT R0, R0, 0xfffffe00, R3, 0xf8, !PT ;  /* 0xfffffe0000007812 */ /* 0x000fe200078ef803 */
[----:B------:R-:W-:Y:S01]  /*1dc0*/  IMAD.SHL.U32 R232, R232, 0x2, RZ ;  /* 0x00000002e8e87824 */ /* 0x000fe200078e00ff */
[----:B------:R-:W-:-:S02]  /*1dd0*/  IADD3 R228, R244, 0xc0, RZ ;  /* 0x000000c0f4e47810 */ /* 0x000fc40007ffe0ff */
        /* <DEDUP_REMOVED lines=41> */
.L_x_1358:
[----:B------:R-:W-:Y:S05]  /*2070*/  BSYNC B0 ;  /* 0x0000000000007941 */ /* 0x000fea0003800000 */
.L_x_1357:
        /* <DEDUP_REMOVED lines=45> */
.L_x_1360:
[----:B------:R-:W-:Y:S05]  /*2350*/  BSYNC B0 ;  /* 0x0000000000007941 */ /* 0x000fea0003800000 */
.L_x_1359:
        /* <DEDUP_REMOVED lines=45> */
.L_x_1362:
[----:B------:R-:W-:Y:S05]  /*2630*/  BSYNC B0 ;  /* 0x0000000000007941 */ /* 0x000fea0003800000 */
.L_x_1361:
        /* <DEDUP_REMOVED lines=49> */
.L_x_1364:
[----:B------:R-:W-:Y:S05]  /*2950*/  BSYNC B0 ;  /* 0x0000000000007941 */ /* 0x000fea0003800000 */
.L_x_1363:
[----:B------:R-:W-:Y:S01]  /*2960*/  UIADD3 UR37, UR35, -0x1, URZ ;  /* 0xffffffff23257890 */ /* 0x000fe2000fffe03f */
        /* <DEDUP_REMOVED lines=44> */
.L_x_1366:
[----:B------:R-:W-:Y:S05]  /*2c30*/  BSYNC B0 ;  /* 0x0000000000007941 */ /* 0x000fea0003800000 */
.L_x_1365:
[----:B------:R-:W-:Y:S01]  /*2c40*/  ISETP.GE.AND P0, PT, R8, UR10, PT ;  /* 0x0000000a08007c0c */ /* 0x000fe2000bf06270 */
[----:B------:R-:W-:Y:S01]  /*2c50*/  UMOV UR7, 0x5 ;  /* 0x0000000500077882 */ /* 0x000fe20000000000 */
[----:B------:R-:W-:Y:S01]  /*2c60*/  BSSY B0, `(.L_x_1367) ;  /* 0x000002b000007945 */ /* 0x000fe20003800000 */
[----:B------:R-:W-:Y:S02]  /*2c70*/  ULDC UR12, c[0x0][0x19c] ;  /* 0x00006700000c7ab9 */ /* 0x000fe40000000800 */
[----:B------:R-:W-:Y:S02]  /*2c80*/  ULDC.64 UR24, c[0x0][0x1a0] ;  /* 0x0000680000187ab9 */ /* 0x000fe40000000a00 */
[----:B------:R-:W-:Y:S02]  /*2c90*/  USHF.L.U32 UR21, UR20, 0x5, URZ ;  /* 0x0000000514157899 */ /* 0x000fe4000800063f */
        /* <DEDUP_REMOVED lines=39> */
.L_x_1368:
[----:B------:R-:W-:Y:S05]  /*2f10*/  BSYNC B0 ;  /* 0x0000000000007941 */ /* 0x000fea0003800000 */
.L_x_1367:
[----:B------:R-:W0:Y:S01]  /*2f20*/  LDGDEPBAR ;  /* 0x00000000000079af */ /* 0x000e220000000000 */
[----:B------:R-:W-:Y:S01]  /*2f30*/  ISETP.GE.AND P0, PT, R234, UR10, PT ;  /* 0x0000000aea007c0c */ /* 0x000fe2000bf06270 */
[----:B------:R-:W-:Y:S01]  /*2f40*/  UIMAD UR12, UR22, UR37, URZ ;  /* 0x00000025160c72a4 */ /* 0x000fe2000f8e023f */
[----:B------:R-:W-:Y:S01]  /*2f50*/  SHF.R.S32.HI R10, RZ, 0x1f, R9 ;  /* 0x0000001fff0a7819 */ /* 0x000fe20000011409 */
[----:B------:R-:W-:Y:S01]  /*2f60*/  IMAD.U32 R227, RZ, RZ, UR23 ;  /* 0x00000017ffe37e24 */ /* 0x000fe2000f8e00ff */
[----:B------:R-:W-:Y:S01]  /*2f70*/  UIADD3 UR18, UR38, -0x4ab325aa, URZ ;  /* 0xb54cda5626127890 */ /* 0x000fe2000fffe03f */
[----:B------:R-:W-:Y:S01]  /*2f80*/  IMAD.MOV.U32 R18, RZ, RZ, R16 ;  /* 0x000000ffff127224 */ /* 0x000fe200078e0010 */
[----:B------:R-:W-:Y:S01]  /*2f90*/  LEA.HI R9, R10, R9, RZ, 0x2 ;  /* 0x000000090a097211 */ /* 0x000fe200078f10ff */
[----:B------:R-:W-:Y:S01]  /*2fa0*/  IMAD.SHL.U32 R231, R6, 0x2, RZ ;  /* 0x0000000206e77824 */ /* 0x000fe200078e00ff */
[----:B------:R-:W-:Y:S01]  /*2fb0*/  UIMAD UR12, UR11, UR23, UR12 ;  /* 0x000000170b0c72a4 */ /* 0x000fe2000f8e020c */
[----:B------:R-:W-:Y:S01]  /*2fc0*/  IMAD.U32 R6, RZ, RZ, UR27 ;  /* 0x0000001bff067e24 */ /* 0x000fe2000f8e00ff */
[----:B------:R-:W-:Y:S01]  /*2fd0*/  BSSY B0, `(.L_x_1369) ;  /* 0x000002e000007945 */ /* 0x000fe20003800000 */
[----:B------:R-:W-:Y:S01]  /*2fe0*/  IMAD.WIDE.U32 R10, R227, UR37, R18 ;  /* 0x00000025e30a7c25 */ /* 0x000fe2000f8e0012 */
[----:B------:R-:W-:-:S03]  /*2ff0*/  LOP3.LUT R231, R231, 0x6, RZ, 0xc0, !PT ;  /* 0x00000006e7e77812 */ /* 0x000fc600078ec0ff */
[----:B------:R-:W-:Y:S01]  /*3000*/  IMAD R13, R6, 0x8, R15 ;  /* 0x00000008060d7824 */ /* 0x000fe200078e020f */
        /* <DEDUP_REMOVED lines=13> */
[C---:B--2---:R-:W-:Y:S01]  /*30e0*/  @!P5 LEA R24, P6, R10.reuse, c[0x0][0x170], 0x1 ;  /* 0x00005c000a18da11 */ /* 0x044fe200078c08ff */
[----:B------:R2:W-:Y:S01]  /*30f0*/  @P5 STS.128 [R232+0x18000], RZ ;  /* 0x018000ffe8005388 */ /* 0x0005e20000000c00 */
[C---:B-1----:R-:W-:Y:S02]  /*3100*/  @!P4 LEA R22, P3, R10.reuse, c[0x0][0x170], 0x1 ;  /* 0x00005c000a16ca11 */ /* 0x042fe400078608ff */
        /* <DEDUP_REMOVED lines=26> */
.L_x_1370:
[----:B------:R-:W-:Y:S05]  /*32b0*/  BSYNC B0 ;  /* 0x0000000000007941 */ /* 0x000fea0003800000 */
.L_x_1369:
[----:B------:R-:W-:Y:S01]  /*32c0*/  ISETP.GE.AND P0, PT, R8, UR10, PT ;  /* 0x0000000a08007c0c */ /* 0x000fe2000bf06270 */
[----:B------:R-:W-:Y:S01]  /*32d0*/  ULDC UR10, c[0x0][0x1a4] ;  /* 0x00006900000a7ab9 */ /* 0x000fe20000000800 */
[----:B------:R-:W-:Y:S01]  /*32e0*/  BSSY B0, `(.L_x_1371) ;  /* 0x0000030000007945 */ /* 0x000fe20003800000 */
[----:B------:R-:W-:Y:S02]  /*32f0*/  USHF.L.U32 UR25, UR24, 0x5, URZ ;  /* 0x0000000518197899 */ /* 0x000fe4000800063f */
[----:B------:R-:W-:Y:S02]  /*3300*/  UIADD3 UR11, UR9, 0x1, -UR28 ;  /* 0x00000001090b7890 */ /* 0x000fe4000fffe81c */
[----:B------:R-:W-:-:S03]  /*3310*/  USHF.L.U64.HI UR24, UR24, UR7, UR10 ;  /* 0x0000000718187299 */ /* 0x000fc6000801020a */
[----:B------:R-:W-:Y:S02]  /*3320*/  ULDC UR10, c[0x0][0x2e4] ;  /* 0x0000b900000a7ab9 */ /* 0x000fe40000000800 */
[----:B------:R-:W-:Y:S01]  /*3330*/  ULDC UR7, c[0x0][0x2e8] ;  /* 0x0000ba0000077ab9 */ /* 0x000fe20000000800 */
[----:B------:R4:W-:Y:S01]  /*3340*/  @P0 STS.128 [R232+0x19000], RZ ;  /* 0x019000ffe8000388 */ /* 0x0009e20000000c00 */
[----:B------:R-:W-:Y:S02]  /*3350*/  UIADD3 UR10, UR9, -UR10, -UR28 ;  /* 0x8000000a090a7290 */ /* 0x000fe4000fffe81c */
[----:B------:R-:W-:Y:S01]  /*3360*/  UIADD3 UR7, UR11, UR7, URZ ;  /* 0x000000070b077290 */ /* 0x000fe2000fffe03f */
        /* <DEDUP_REMOVED lines=10> */
[----:B------:R1:W-:Y:S02]  /*3410*/  @P5 STS.128 [R232+0x19000], RZ ;  /* 0x019000ffe8005388 */ /* 0x0003e40000000c00 */
[C---:B-12---:R-:W-:Y:S02]  /*3420*/  @!P5 LEA R22, P6, R8.reuse, c[0x0][0x170], 0x1 ;  /* 0x00005c000816da11 */ /* 0x046fe400078c08ff */
        /* <DEDUP_REMOVED lines=27> */
.L_x_1372:
[----:B------:R-:W-:Y:S05]  /*35e0*/  BSYNC B0 ;  /* 0x0000000000007941 */ /* 0x000fea0003800000 */
.L_x_1371:
[C---:B------:R-:W-:Y:S01]  /*35f0*/  IMAD.SHL.U32 R8, R2.reuse, 0x40, RZ ;  /* 0x0000004002087824 */ /* 0x040fe200078e00ff */
[----:B------:R-:W-:Y:S01]  /*3600*/  R2P PR, R2, 0x6 ;  /* 0x0000000602007804 */ /* 0x000fe20000000000 */
[----:B------:R-:W-:Y:S01]  /*3610*/  IMAD.SHL.U32 R9, R234, 0x8, RZ ;  /* 0x00000008ea097824 */ /* 0x000fe200078e00ff */
[----:B------:R-:W0:Y:S01]  /*3620*/  LDGDEPBAR ;  /* 0x00000000000079af */ /* 0x000e220000000000 */
[----:B------:R-:W-:Y:S01]  /*3630*/  IMAD R226, R15, 0x400, R0 ;  /* 0x000004000fe27824 */ /* 0x000fe200078e0200 */
[----:B------:R-:W-:Y:S01]  /*3640*/  LOP3.LUT R8, R8, 0x1c0, RZ, 0xc0, !PT ;  /* 0x000001c008087812 */ /* 0x000fe200078ec0ff */
[----:B------:R-:W-:Y:S01]  /*3650*/  UISETP.GT.AND UP0, UPT, UR37, UR19, UPT ;  /* 0x000000132500728c */ /* 0x000fe2000bf04270 */
[----:B------:R-:W1:Y:S01]  /*3660*/  LDC.U8 R241, c[0x0][0x2d8] ;  /* 0x0000b600fff17b82 */ /* 0x000e620000000000 */
        /* <DEDUP_REMOVED lines=8> */
[----:B-12---:R-:W-:Y:S01]  /*36f0*/  LDSM.16.M88.4 R24, [R224] ;  /* 0x00000000e018783b */ /* 0x006fe20000000200 */
[----:B------:R-:W-:-:S02]  /*3700*/  LEA R15, R15, UR8, 0x4 ;  /* 0x000000080f0f7c11 */ /* 0x000fc4000f8e20ff */
[----:B------:R-:W-:Y:S01]  /*3710*/  IMAD R225, R225, 0x200, R8 ;  /* 0x00000200e1e17824 */ /* 0x000fe200078e0208 */
[----:B------:R-:W-:Y:S01]  /*3720*/  LDSM.16.M88.4 R88, [R224+0x4000] ;  /* 0x00400000e058783b */ /* 0x000fe20000000200 */
[----:B------:R-:W-:Y:S01]  /*3730*/  PLOP3.LUT P0, PT, PT, PT, UP0, 0x80, 0x0 ;  /* 0x000000000000781c */ /* 0x000fe20003f0f008 */
[----:B------:R-:W-:Y:S02]  /*3740*/  IMAD.IADD R6, R6, 0x1, R15 ;  /* 0x0000000106067824 */ /* 0x000fe400078e020f */
[----:B------:R-:W-:Y:S01]  /*3750*/  IMAD.SHL.U32 R225, R225, 0x2, RZ ;  /* 0x00000002e1e17824 */ /* 0x000fe200078e00ff */
[----:B------:R-:W-:Y:S02]  /*3760*/  LDSM.16.M88.4 R8, [R222] ;  /* 0x00000000de08783b */ /* 0x000fe40000000200 */
[----:B------:R-:W-:Y:S02]  /*3770*/  IADD3 R240, R6, UR10, RZ ;  /* 0x0000000a06f07c10 */ /* 0x000fe4000fffe0ff */
[----:B------:R-:W1:Y:S01]  /*3780*/  LDSM.16.M88.4 R28, [R225+0x10800] ;  /* 0x01080000e11c783b */ /* 0x000e620000000200 */
[----:B------:R-:W-:-:S02]  /*3790*/  IADD3 R2, R225, 0x10000, RZ ;  /* 0x00010000e1027810 */ /* 0x000fc40007ffe0ff */
[----:B------:R-:W-:Y:S01]  /*37a0*/  IADD3 R223, R225, 0x10020, RZ ;  /* 0x00010020e1df7810 */ /* 0x000fe20007ffe0ff */
[----:B------:R-:W2:Y:S01]  /*37b0*/  LDSM.16.M88.4 R72, [R225+0x11000] ;  /* 0x01100000e148783b */ /* 0x000ea20000000200 */
[----:B------:R-:W-:Y:S01]  /*37c0*/  @P1 IADD3 R223, R2, -0x20, RZ ;  /* 0xffffffe002df1810 */ /* 0x000fe20007ffe0ff */
[----:B------:R-:W-:Y:S01]  /*37d0*/  IMAD.MOV.U32 R2, RZ, RZ, 0x40 ;  /* 0x00000040ff027424 */ /* 0x000fe200078e00ff */
[C---:B------:R-:W-:Y:S01]  /*37e0*/  IADD3 R239, R6.reuse, UR7, RZ ;  /* 0x0000000706ef7c10 */ /* 0x040fe2000fffe0ff */
[----:B------:R-:W5:Y:S01]  /*37f0*/  LDSM.16.M88.4 R36, [R225+0x10000] ;  /* 0x01000000e124783b */ /* 0x000f620000000200 */
[----:B------:R-:W-:Y:S02]  /*3800*/  IADD3 R6, R6, 0x8, RZ ;  /* 0x0000000806067810 */ /* 0x000fe40007ffe0ff */
[----:B------:R-:W-:Y:S01]  /*3810*/  SEL R2, R2, 0xffffffc0, !P2 ;  /* 0xffffffc002027807 */ /* 0x000fe20005000000 */
[----:B------:R-:W3:Y:S01]  /*3820*/  LDSM.16.M88.4 R60, [R225+0x11800] ;  /* 0x01180000e13c783b */ /* 0x000ee20000000200 */
[----:B------:R-:W-:-:S02]  /*3830*/  IADD3 R238, R6, UR10, RZ ;  /* 0x0000000a06ee7c10 */ /* 0x000fc4000fffe0ff */
[----:B------:R-:W-:Y:S01]  /*3840*/  IADD3 R233, R6, UR7, RZ ;  /* 0x0000000706e97c10 */ /* 0x000fe2000fffe0ff */
[----:B------:R-:W4:Y:S01]  /*3850*/  LDSM.16.M88.4 R48, [R223+0x800] ;  /* 0x00080000df30783b */ /* 0x000f220000000200 */
[----:B------:R-:W-:Y:S01]  /*3860*/  IMAD.IADD R219, R225, 0x1, R2 ;  /* 0x00000001e1db7824 */ /* 0x000fe200078e0202 */
[----:B------:R-:W-:Y:S01]  /*3870*/  IMNMX R240, RZ, R240, !PT ;  /* 0x000000f0fff07217 */ /* 0x000fe20007800200 */
[----:B------:R-:W-:Y:S01]  /*3880*/  IMAD.IADD R212, R2, 0x1, R223 ;  /* 0x0000000102d47824 */ /* 0x000fe200078e02df */
[----:B------:R-:W3:Y:S01]  /*3890*/  LDSM.16.M88.4 R44, [R223+0x1000] ;  /* 0x00100000df2c783b */ /* 0x000ee20000000200 */
[----:B------:R-:W-:Y:S02]  /*38a0*/  IMNMX R239, R239, UR9, PT ;  /* 0x00000009efef7c17 */ /* 0x000fe4000b800200 */
[----:B------:R-:W-:Y:S01]  /*38b0*/  IMNMX R238, RZ, R238, !PT ;  /* 0x000000eeffee7217 */ /* 0x000fe20007800200 */
[----:B------:R-:W3:Y:S01]  /*38c0*/  LDSM.16.M88.4 R56, [R223] ;  /* 0x00000000df38783b */ /* 0x000ee20000000200 */
[----:B------:R-:W-:-:S02]  /*38d0*/  IMNMX R233, R233, UR9, PT ;  /* 0x00000009e9e97c17 */ /* 0x000fc4000b800200 */
[C---:B------:R-:W-:Y:S01]  /*38e0*/  IADD3 R215, R223.reuse, 0x800, RZ ;  /* 0x00000800dfd77810 */ /* 0x040fe20007ffe0ff */
[----:B------:R-:W3:Y:S01]  /*38f0*/  LDSM.16.M88.4 R52, [R223+0x1800] ;  /* 0x00180000df34783b */ /* 0x000ee20000000200 */
[C---:B------:R-:W-:Y:S02]  /*3900*/  IADD3 R214, R223.reuse, 0x1000, RZ ;  /* 0x00001000dfd67810 */ /* 0x040fe40007ffe0ff */
[C---:B------:R-:W-:Y:S01]  /*3910*/  IADD3 R213, R223.reuse, 0x1800, RZ ;  /* 0x00001800dfd57810 */ /* 0x040fe20007ffe0ff */
[----:B------:R-:W3:Y:S01]  /*3920*/  LDSM.16.M88.4 R20, [R219+0x10000] ;  /* 0x01000000db14783b */ /* 0x000ee20000000200 */
        /* <DEDUP_REMOVED lines=12> */
[C---:B------:R-:W-:Y:S02]  /*39f0*/  IADD3 R203, R223.reuse, 0x6000, RZ ;  /* 0x00006000dfcb7810 */ /* 0x040fe40007ffe0ff */
[C---:B------:R-:W-:Y:S02]  /*3a00*/  IADD3 R202, R223.reuse, 0x6800, RZ ;  /* 0x00006800dfca7810 */ /* 0x040fe40007ffe0ff */
[C---:B------:R-:W-:Y:S01]  /*3a10*/  IADD3 R201, R223.reuse, 0x7000, RZ ;  /* 0x00007000dfc97810 */ /* 0x040fe20007ffe0ff */
[----:B--2---:R-:W-:Y:S01]  /*3a20*/  HMMA.16816.F32 R76, R64, R72, RZ ;  /* 0x00000048404c723c */ /* 0x004fe200000018ff */
[----:B------:R-:W-:-:S07]  /*3a30*/  IADD3 R200, R223, 0x7800, RZ ;  /* 0x00007800dfc87810 */ /* 0x000fce0007ffe0ff */
[C---:B------:R-:W-:Y:S08]  /*3a40*/  HMMA.16816.F32 R72, R64.reuse, R74, RZ ;  /* 0x0000004a4048723c */ /* 0x040ff000000018ff */
[C---:B-----5:R-:W-:Y:S08]  /*3a50*/  HMMA.16816.F32 R40, R64.reuse, R36, RZ ;  /* 0x000000244028723c */ /* 0x060ff000000018ff */
[C---:B------:R-:W-:Y:S08]  /*3a60*/  HMMA.16816.F32 R36, R64.reuse, R38, RZ ;  /* 0x000000264024723c */ /* 0x040ff000000018ff */
[C---:B---3--:R-:W-:Y:S08]  /*3a70*/  HMMA.16816.F32 R68, R64.reuse, R60, RZ ;  /* 0x0000003c4044723c */ /* 0x048ff000000018ff */
[----:B------:R-:W-:Y:S01]  /*3a80*/  HMMA.16816.F32 R64, R64, R62, RZ ;  /* 0x0000003e4040723c */ /* 0x000fe200000018ff */
[----:B------:R-:W-:Y:S07]  /*3a90*/  LDSM.16.M88.4 R60, [R222+0x4000] ;  /* 0x00400000de3c783b */ /* 0x000fee0000000200 */
[C---:B----4-:R-:W-:Y:S08]  /*3aa0*/  HMMA.16816.F32 R32, R24.reuse, R48, R32 ;  /* 0x000000301820723c */ /* 0x050ff00000001820 */
[C---:B------:R-:W-:Y:S01]  /*3ab0*/  HMMA.16816.F32 R28, R24.reuse, R50, R28 ;  /* 0x00000032181c723c */ /* 0x040fe2000000181c */
[----:B------:R-:W1:Y:S07]  /*3ac0*/  LDSM.16.M88.4 R48, [R219+0x10800] ;  /* 0x01080000db30783b */ /* 0x000e6e0000000200 */
[C---:B------:R-:W-:Y:S08]  /*3ad0*/  HMMA.16816.F32 R76, R24.reuse, R44, R76 ;  /* 0x0000002c184c723c */ /* 0x040ff0000000184c */
        /* <DEDUP_REMOVED lines=8> */
[----:B------:R-:W-:Y:S03]  /*3b60*/  LDSM.16.M88.4 R52, [R212] ;  /* 0x00000000d434783b */ /* 0x000fe60000000200 */
[C---:B------:R-:W-:Y:S08]  /*3b70*/  HMMA.16816.F32 R40, R8.reuse, R20, R40 ;  /* 0x000000140828723c */ /* 0x040ff00000001828 */
[C---:B------:R-:W-:Y:S01]  /*3b80*/  HMMA.16816.F32 R36, R8.reuse, R22, R36 ;  /* 0x000000160824723c */ /* 0x040fe20000001824 */
[----:B------:R-:W4:Y:S07]  /*3b90*/  LDSM.16.M88.4 R20, [R221] ;  /* 0x00000000dd14783b */ /* 0x000f2e0000000200 */
        /* <DEDUP_REMOVED lines=42> */
[C---:B------:R-:W-:Y:S08]  /*3e40*/  HMMA.16816.F32 R76, R88.reuse, R84, R76 ;  /* 0x00000054584c723c */ /* 0x040ff0000000184c */
[----:B------:R-:W-:Y:S01]  /*3e50*/  HMMA.16816.F32 R72, R88, R86, R72 ;  /* 0x000000565848723c */ /* 0x000fe20000001848 */
[----:B------:R-:W-:Y:S07]  /*3e60*/  LDSM.16.M88.4 R84, [R222+0xc000] ;  /* 0x00c00000de54783b */ /* 0x000fee0000000200 */
[C---:B------:R-:W-:Y:S08]  /*3e70*/  HMMA.16816.F32 R40, R60.reuse, R56, R40 ;  /* 0x000000383c28723c */ /* 0x040ff00000001828 */
[----:B------:R-:W-:Y:S01]  /*3e80*/  HMMA.16816.F32 R36, R60, R58, R36 ;  /* 0x0000003a3c24723c */ /* 0x000fe20000001824 */
[----:B------:R-:W2:Y:S07]  /*3e90*/  LDSM.16.M88.4 R56, [R212+0x3000] ;  /* 0x00300000d438783b */ /* 0x000eae0000000200 */
[C---:B------:R-:W-:Y:S08]  /*3ea0*/  HMMA.16816.F32 R68, R88.reuse, R80, R68 ;  /* 0x000000505844723c */ /* 0x040ff00000001844 */
[----:B------:R-:W-:Y:S08]  /*3eb0*/  HMMA.16816.F32 R64, R88, R82, R64 ;  /* 0x000000525840723c */ /* 0x000ff00000001840 */
[C---:B----4-:R-:W-:Y:S08]  /*3ec0*/  HMMA.16816.F32 R32, R60.reuse, R52, R32 ;  /* 0x000000343c20723c */ /* 0x050ff00000001820 */
[C---:B------:R-:W-:Y:S01]  /*3ed0*/  HMMA.16816.F32 R28, R60.reuse, R54, R28 ;  /* 0x000000363c1c723c */ /* 0x040fe2000000181c */
[----:B------:R-:W4:Y:S07]  /*3ee0*/  LDSM.16.M88.4 R52, [R212+0x3800] ;  /* 0x00380000d434783b */ /* 0x000f2e0000000200 */
[C---:B-1----:R-:W-:Y:S08]  /*3ef0*/  HMMA.16816.F32 R76, R60.reuse, R48, R76 ;  /* 0x000000303c4c723c */ /* 0x042ff0000000184c */
[----:B------:R-:W-:Y:S01]  /*3f00*/  HMMA.16816.F32 R72, R60, R50, R72 ;  /* 0x000000323c48723c */ /* 0x000fe20000001848 */
[----:B------:R-:W-:Y:S07]  /*3f10*/  LDSM.16.M88.4 R48, [R226+0x8000] ;  /* 0x00800000e230783b */ /* 0x000fee0000000200 */
[C---:B--2---:R-:W-:Y:S08]  /*3f20*/  HMMA.16816.F32 R40, R24.reuse, R20, R40 ;  /* 0x000000141828723c */ /* 0x044ff00000001828 */
[----:B------:R-:W-:Y:S01]  /*3f30*/  HMMA.16816.F32 R36, R24, R22, R36 ;  /* 0x000000161824723c */ /* 0x000fe20000001824 */
[----:B------:R-:W1:Y:S07]  /*3f40*/  LDSM.16.M88.4 R20, [R225+0x14800] ;  /* 0x01480000e114783b */ /* 0x000e6e0000000200 */
[C---:B-----5:R-:W-:Y:S08]  /*3f50*/  HMMA.16816.F32 R68, R60.reuse, R44, R68 ;  /* 0x0000002c3c44723c */ /* 0x060ff00000001844 */
        /* <DEDUP_REMOVED lines=23> */
[C---:B-----5:R-:W-:Y:S08]  /*40d0*/  HMMA.16816.F32 R80, R48.reuse, R56, R80 ;  /* 0x000000383050723c */ /* 0x060ff00000001850 */
[----:B------:R-:W-:Y:S01]  /*40e0*/  HMMA.16816.F32 R64, R48, R58, R64 ;  /* 0x0000003a3040723c */ /* 0x000fe20000001840 */
[----:B------:R-:W3:Y:S04]  /*40f0*/  LDSM.16.M88.4 R48, [R222+0x8000] ;  /* 0x00800000de30783b */ /* 0x000ee80000000200 */
[----:B------:R-:W5:Y:S03]  /*4100*/  LDSM.16.M88.4 R56, [R219+0x14800] ;  /* 0x01480000db38783b */ /* 0x000f660000000200 */
        /* <DEDUP_REMOVED lines=15> */
[----:B------:R-:W3:Y:S07]  /*4200*/  LDSM.16.M88.4 R8, [R212+0x5800] ;  /* 0x00580000d408783b */ /* 0x000eee0000000200 */
[C---:B-----5:R-:W-:Y:S08]  /*4210*/  HMMA.16816.F32 R32, R48.reuse, R56, R32 ;  /* 0x000000383020723c */ /* 0x060ff00000001820 */
[C---:B------:R-:W-:Y:S01]  /*4220*/  HMMA.16816.F32 R28, R48.reuse, R58, R28 ;  /* 0x0000003a301c723c */ /* 0x040fe2000000181c */
[----:B------:R-:W-:Y:S07]  /*4230*/  LDSM.16.M88.4 R56, [R226+0xc000] ;  /* 0x00c00000e238783b */ /* 0x000fee0000000200 */
[C---:B------:R-:W-:Y:S08]  /*4240*/  HMMA.16816.F32 R76, R48.reuse, R52, R76 ;  /* 0x00000034304c723c */ /* 0x040ff0000000184c */
[C---:B------:R-:W-:Y:S01]  /*4250*/  HMMA.16816.F32 R72, R48.reuse, R54, R72 ;  /* 0x000000363048723c */ /* 0x040fe20000001848 */
[----:B------:R-:W5:Y:S07]  /*4260*/  LDSM.16.M88.4 R52, [R225+0x16000] ;  /* 0x01600000e134783b */ /* 0x000f6e0000000200 */
[C---:B----4-:R-:W-:Y:S08]  /*4270*/  HMMA.16816.F32 R80, R48.reuse, R60, R80 ;  /* 0x0000003c3050723c */ /* 0x050ff00000001850 */
        /* <DEDUP_REMOVED lines=14> */
[----:B------:R-:W-:Y:S04]  /*4360*/  LDSM.16.M88.4 R24, [R224+0xc000] ;  /* 0x00c00000e018783b */ /* 0x000fe80000000200 */
[----:B------:R-:W3:Y:S03]  /*4370*/  LDSM.16.M88.4 R8, [R223+0x6000] ;  /* 0x00600000df08783b */ /* 0x000ee60000000200 */
[C---:B-----5:R-:W-:Y:S08]  /*4380*/  HMMA.16816.F32 R40, R56.reuse, R52, R40 ;  /* 0x000000343828723c */ /* 0x060ff00000001828 */
[C---:B------:R-:W-:Y:S01]  /*4390*/  HMMA.16816.F32 R36, R56.reuse, R54, R36 ;  /* 0x000000363824723c */ /* 0x040fe20000001824 */
[----:B------:R-:W4:Y:S07]  /*43a0*/  LDSM.16.M88.4 R52, [R223+0x7800] ;  /* 0x00780000df34783b */ /* 0x000f2e0000000200 */
[C---:B-1----:R-:W-:Y:S01]  /*43b0*/  HMMA.16816.F32 R88, R56.reuse, R20, R32 ;  /* 0x000000143858723c */ /* 0x042fe20000001820 */
[----:B------:R-:W1:Y:S07]  /*43c0*/  LDSM.16.M88.4 R32, [R219+0x16000] ;  /* 0x01600000db20783b */ /* 0x000e6e0000000200 */
[C---:B------:R-:W-:Y:S01]  /*43d0*/  HMMA.16816.F32 R28, R56.reuse, R22, R28 ;  /* 0x00000016381c723c */ /* 0x040fe2000000181c */
[----:B------:R-:W5:Y:S07]  /*43e0*/  LDSM.16.M88.4 R20, [R219+0x16800] ;  /* 0x01680000db14783b */ /* 0x000f6e0000000200 */
[C---:B------:R-:W-:Y:S08]  /*43f0*/  HMMA.16816.F32 R76, R56.reuse, R48, R76 ;  /* 0x00000030384c723c */ /* 0x040ff0000000184c */
[C---:B------:R-:W-:Y:S01]  /*4400*/  HMMA.16816.F32 R72, R56.reuse, R50, R72 ;  /* 0x000000323848723c */ /* 0x040fe20000001848 */
[----:B------:R-:W-:Y:S07]  /*4410*/  LDSM.16.M88.4 R48, [R221+0xc000] ;  /* 0x00c00000dd30783b */ /* 0x000fee0000000200 */
        /* <DEDUP_REMOVED lines=11> */
[C---:B----4-:R-:W-:Y:S08]  /*44d0*/  HMMA.16816.F32 R80, R24.reuse, R52, R80 ;  /* 0x000000341850723c */ /* 0x050ff00000001850 */
[----:B------:R-:W-:Y:S01]  /*44e0*/  HMMA.16816.F32 R64, R24, R54, R64 ;  /* 0x000000361840723c */ /* 0x000fe20000001840 */
[----:B------:R-:W3:Y:S04]  /*44f0*/  LDSM.16.M88.4 R24, [R212+0x6000] ;  /* 0x00600000d418783b */ /* 0x000ee80000000200 */
[----:B------:R-:W4:Y:S03]  /*4500*/  LDSM.16.M88.4 R52, [R212+0x7000] ;  /* 0x00700000d434783b */ /* 0x000f260000000200 */
[C---:B-1----:R-:W-:Y:S08]  /*4510*/  HMMA.16816.F32 R40, R84.reuse, R32, R40 ;  /* 0x000000205428723c */ /* 0x042ff00000001828 */
[----:B------:R-:W-:Y:S01]  /*4520*/  HMMA.16816.F32 R36, R84, R34, R36 ;  /* 0x000000225424723c */ /* 0x000fe20000001824 */
[----:B------:R-:W1:Y:S01]  /*4530*/  LDSM.16.M88.4 R32, [R212+0x7800] ;  /* 0x00780000d420783b */ /* 0x000e620000000200 */
[----:B------:R-:W-:-:S06]  /*4540*/  DEPBAR.LE SB0, 0x0 ;  /* 0x000080000000791a */ /* 0x000fcc0000000000 */
[C---:B-----5:R-:W-:Y:S08]  /*4550*/  HMMA.16816.F32 R88, R84.reuse, R20, R88 ;  /* 0x000000145458723c */ /* 0x060ff00000001858 */
        /* <DEDUP_REMOVED lines=11> */
[C---:B-1----:R-:W-:Y:S08]  /*4610*/  HMMA.16816.F32 R80, R48.reuse, R32, R80 ;  /* 0x000000203050723c */ /* 0x042ff00000001850 */
[----:B------:R-:W-:Y:S01]  /*4620*/  HMMA.16816.F32 R64, R48, R34, R64 ;  /* 0x000000223040723c */ /* 0x000fe20000001840 */
        /* <DEDUP_REMOVED lines=72> */
.L_x_1375:
[----:B------:R-:W-:Y:S05]  /*4ab0*/  BSYNC B0 ;  /* 0x0000000000007941 */ /* 0x000fea0003800000 */
.L_x_1374:
[----:B------:R-:W0:Y:S02]  /*4ac0*/  LDGDEPBAR ;  /* 0x00000000000079af */ /* 0x000e240000000000 */
.L_x_1373:
[----:B------:R-:W-:Y:S01]  /*4ad0*/  IMAD.U32 R34, RZ, RZ, UR37 ;  /* 0x00000025ff227e24 */ /* 0x000fe2000f8e00ff */
[----:B------:R-:W-:Y:S01]  /*4ae0*/  STL.64 [R1+0x38], R200 ;  /* 0x000038c801007387 */ /* 0x000fe20000100a00 */
[----:B------:R-:W-:Y:S01]  /*4af0*/  USHF.L.U32 UR4, UR37, 0x1, URZ ;  /* 0x0000000125047899 */ /* 0x000fe2000800063f */
[----:B------:R-:W-:Y:S01]  /*4b00*/  IMAD.SHL.U32 R220, R0, 0x2, RZ ;  /* 0x0000000200dc7824 */ /* 0x000fe200078e00ff */
[----:B------:R-:W-:Y:S01]  /*4b10*/  UIADD3 UR15, UR39, -0x4498517b, URZ ;  /* 0xbb67ae85270f7890 */ /* 0x000fe2000fffe03f */
[----:B------:R-:W-:Y:S01]  /*4b20*/  IMAD R34, R34, 0x40, R231 ;  /* 0x0000004022227824 */ /* 0x000fe200078e02e7 */
[----:B------:R2:W-:Y:S01]  /*4b30*/  STL.64 [R1+0x30], R18 ;  /* 0x0000301201007387 */ /* 0x0005e20000100a00 */
[----:B------:R-:W-:Y:S01]  /*4b40*/  UIADD3 UR16, UR38, -0x61c88647, URZ ;  /* 0x9e3779b926107890 */ /* 0x000fe2000fffe03f */
[--C-:B------:R-:W-:Y:S01]  /*4b50*/  IMAD R218, R7, 0x2, R220.reuse ;  /* 0x0000000207da7824 */ /* 0x100fe200078e02dc */
[----:B------:R-:W-:Y:S01]  /*4b60*/  UIADD3 UR14, UR38, 0x3c6ef372, URZ ;  /* 0x3c6ef372260e7890 */ /* 0x000fe2000fffe03f */
[C---:B------:R-:W-:Y:S01]  /*4b70*/  IADD3 R33, R34.reuse, 0x1, RZ ;  /* 0x0000000122217810 */ /* 0x040fe20007ffe0ff */
[----:B------:R3:W-:Y:S01]  /*4b80*/  STL.64 [R1+0x28], R16 ;  /* 0x0000281001007387 */ /* 0x0007e20000100a00 */
[CC--:B------:R-:W-:Y:S01]  /*4b90*/  ISETP.GE.AND P4, PT, R34.reuse, R239.reuse, PT ;  /* 0x000000ef2200720c */ /* 0x0c0fe20003f86270 */
[----:B------:R-:W-:Y:S01]  /*4ba0*/  UIADD3 UR13, UR39, 0x76cf5d0a, URZ ;  /* 0x76cf5d0a270d7890 */ /* 0x000fe2000fffe03f */
[C---:B------:R-:W-:Y:S01]  /*4bb0*/  IADD3 R32, R34.reuse, 0x8, RZ ;  /* 0x0000000822207810 */ /* 0x040fe20007ffe0ff */
[----:B------:R-:W-:Y:S01]  /*4bc0*/  UIADD3 UR12, UR38, -0x255992d5, URZ ;  /* 0xdaa66d2b260c7890 */ /* 0x000fe2000fffe03f */
[CC--:B------:R-:W-:Y:S01]  /*4bd0*/  ISETP.GE.AND P3, PT, R33.reuse, R239.reuse, PT ;  /* 0x000000ef2100720c */ /* 0x0c0fe20003f66270 */
[----:B------:R-:W-:Y:S01]  /*4be0*/  UIADD3 UR11, UR39, 0x32370b8f, URZ ;  /* 0x32370b8f270b7890 */ /* 0x000fe2000fffe03f */
[C---:B-1----:R-:W-:Y:S01]  /*4bf0*/  IADD3 R10, R34.reuse, 0x9, RZ ;  /* 0x00000009220a7810 */ /* 0x042fe20007ffe0ff */
[----:B------:R-:W-:Y:S01]  /*4c00*/  UIADD3 UR9, UR39, -0x126145ec, URZ ;  /* 0xed9eba1427097890 */ /* 0x000fe2000fffe03f */
[-C--:B------:R-:W-:Y:S01]  /*4c10*/  ISETP.LT.OR P4, PT, R34, R240.reuse, P4 ;  /* 0x000000f02200720c */ /* 0x080fe20002781670 */
[----:B------:R-:W-:Y:S01]  /*4c20*/  UIADD3 UR10, UR38, 0x78dde6e4, URZ ;  /* 0x78dde6e4260a7890 */ /* 0x000fe2000fffe03f */
[-C--:B------:R-:W-:Y:S01]  /*4c30*/  ISETP.GE.AND P2, PT, R32, R239.reuse, PT ;  /* 0x000000ef2000720c */ /* 0x080fe20003f46270 */
[----:B------:R-:W-:Y:S01]  /*4c40*/  UIADD3 UR7, UR39, -0x56f99767, URZ ;  /* 0xa906689927077890 */ /* 0x000fe2000fffe03f */
[-C--:B------:R-:W-:Y:S01]  /*4c50*/  ISETP.LT.OR P3, PT, R33, R240.reuse, P3 ;  /* 0x000000f02100720c */ /* 0x080fe20001f61670 */
[----:B------:R-:W-:Y:S01]  /*4c60*/  UIADD3 UR8, UR38, 0x1715609d, URZ ;  /* 0x1715609d26087890 */ /* 0x000fe2000fffe03f */
[----:B------:R-:W-:Y:S01]  /*4c70*/  IADD3 R27, R34, 0x10, RZ ;  /* 0x00000010221b7810 */ /* 0x000fe20007ffe0ff */
[----:B------:R-:W-:Y:S01]  /*4c80*/  IMAD R217, R5, 0x2, R220 ;  /* 0x0000000205d97824 */ /* 0x000fe200078e02dc */
[-C--:B------:R-:W-:Y:S01]  /*4c90*/  ISETP.GE.AND P1, PT, R10, R239.reuse, PT ;  /* 0x000000ef0a00720c */ /* 0x080fe20003f26270 */
[----:B------:R-:W-:Y:S01]  /*4ca0*/  LDSM.16.MT88.4 R148, [R218+0x18000] ;  /* 0x01800000da94783b */ /* 0x000fe20000004200 */
[----:B------:R-:W-:Y:S01]  /*4cb0*/  FSEL R40, R40, -INF , !P4 ;  /* 0xff80000028287808 */ /* 0x000fe20006000000 */
[----:B------:R-:W-:Y:S01]  /*4cc0*/  UIADD3 UR17, UR39, 0x646e171e, URZ ;  /* 0x646e171e27117890 */ /* 0x000fe2000fffe03f */
[-C--:B------:R-:W-:Y:S01]  /*4cd0*/  ISETP.LT.OR P2, PT, R32, R240.reuse, P2 ;  /* 0x000000f02000720c */ /* 0x080fe20001741670 */
[----:B--2---:R-:W-:Y:S01]  /*4ce0*/  IMAD.WIDE.U32 R18, R13, -0x326172a9, RZ ;  /* 0xcd9e8d570d127825 */ /* 0x004fe200078e00ff */
[----:B------:R-:W-:Y:S01]  /*4cf0*/  FSEL R24, R41, -INF , !P3 ;  /* 0xff80000029187808 */ /* 0x000fe20005800000 */
[----:B------:R-:W-:Y:S01]  /*4d00*/  LDSM.16.MT88.4 R140, [R217+0x18000] ;  /* 0x01800000d98c783b */ /* 0x000fe20000004200 */
[----:B------:R-:W-:Y:S01]  /*4d10*/  IADD3 R26, R34, 0x11, RZ ;  /* 0x00000011221a7810 */ /* 0x000fe20007ffe0ff */
[----:B------:R-:W-:Y:S01]  /*4d20*/  IMAD R216, R5, 0x2, R218 ;  /* 0x0000000205d87824 */ /* 0x000fe200078e02da */
[----:B------:R-:W-:Y:S01]  /*4d30*/  ISETP.GE.AND P3, PT, R27, R239, PT ;  /* 0x000000ef1b00720c */ /* 0x000fe20003f66270 */
[----:B---3--:R-:W-:Y:S01]  /*4d40*/  IMAD.WIDE.U32 R16, R12, -0x2daee0ad, RZ ;  /* 0xd2511f530c107825 */ /* 0x008fe200078e00ff */
[----:B------:R-:W-:Y:S01]  /*4d50*/  ISETP.LT.OR P1, PT, R10, R240, P1 ;  /* 0x000000f00a00720c */ /* 0x000fe20000f21670 */
[----:B------:R-:W-:Y:S01]  /*4d60*/  LDSM.16.MT88.4 R156, [R220+0x18000] ;  /* 0x01800000dc9c783b */ /* 0x000fe20000004200 */
[----:B------:R-:W-:-:S02]  /*4d70*/  FSEL R36, R36, -INF , !P2 ;  /* 0xff80000024247808 */ /* 0x000fc40005000000 */
[----:B------:R-:W-:Y:S01]  /*4d80*/  FMNMX.FTZ R35, R40, R24, !PT ;  /* 0x0000001828237209 */ /* 0x000fe20007810000 */
[----:B------:R-:W-:Y:S01]  /*4d90*/  LDSM.16.MT88.4 R132, [R216+0x18000] ;  /* 0x01800000d884783b */ /* 0x000fe20000004200 */
[----:B------:R-:W-:Y:S02]  /*4da0*/  IADD3 R25, R34, 0x18, RZ ;  /* 0x0000001822197810 */ /* 0x000fe40007ffe0ff */
[----:B------:R-:W-:Y:S01]  /*4db0*/  ISETP.GE.AND P2, PT, R26, R239, PT ;  /* 0x000000ef1a00720c */ /* 0x000fe20003f46270 */
[----:B------:R-:W-:Y:S01]  /*4dc0*/  LDSM.16.MT88.4 R56, [R217+0x1a000] ;  /* 0x01a00000d938783b */ /* 0x000fe20000004200 */
[----:B------:R-:W-:Y:S02]  /*4dd0*/  ISETP.LT.OR P3, PT, R27, R240, P3 ;  /* 0x000000f01b00720c */ /* 0x000fe40001f61670 */
[----:B------:R-:W-:Y:S01]  /*4de0*/  FSEL R22, R37, -INF , !P1 ;  /* 0xff80000025167808 */ /* 0x000fe20004800000 */
[----:B------:R-:W-:Y:S01]  /*4df0*/  LDSM.16.MT88.4 R96, [R216+0x1c000] ;  /* 0x01c00000d860783b */ /* 0x000fe20000004200 */
[----:B------:R-:W-:-:S02]  /*4e00*/  FMNMX.FTZ R35, R36, R35, !PT ;  /* 0x0000002324237209 */ /* 0x000fc40007810000 */
[----:B------:R-:W-:Y:S01]  /*4e10*/  IADD3 R6, R34, 0x19, RZ ;  /* 0x0000001922067810 */ /* 0x000fe20007ffe0ff */
[----:B------:R-:W-:Y:S01]  /*4e20*/  LDSM.16.MT88.4 R104, [R220+0x1e000] ;  /* 0x01e00000dc68783b */ /* 0x000fe20000004200 */
[----:B------:R-:W-:Y:S02]  /*4e30*/  ISETP.GE.AND P1, PT, R25, R239, PT ;  /* 0x000000ef1900720c */ /* 0x000fe40003f26270 */
[----:B------:R-:W-:Y:S01]  /*4e40*/  ISETP.LT.OR P2, PT, R26, R240, P2 ;  /* 0x000000f01a00720c */ /* 0x000fe20001741670 */
[----:B------:R-:W-:Y:S01]  /*4e50*/  LDSM.16.MT88.4 R112, [R218+0x1e000] ;  /* 0x01e00000da70783b */ /* 0x000fe20000004200 */
[----:B------:R-:W-:Y:S02]  /*4e60*/  FSEL R88, R88, -INF , !P3 ;  /* 0xff80000058587808 */ /* 0x000fe40005800000 */
[----:B------:R-:W-:Y:S01]  /*4e70*/  FMNMX.FTZ R35, R22, R35, !PT ;  /* 0x0000002316237209 */ /* 0x000fe20007810000 */
[----:B------:R-:W-:Y:S01]  /*4e80*/  LDSM.16.MT88.4 R120, [R217+0x1e000] ;  /* 0x01e00000d978783b */ /* 0x000fe20000004200 */
[----:B------:R-:W-:-:S02]  /*4e90*/  ISETP.GE.AND P3, PT, R6, R239, PT ;  /* 0x000000ef0600720c */ /* 0x000fc40003f66270 */
[----:B------:R-:W-:Y:S01]  /*4ea0*/  IADD3 R23, R34, 0x20, RZ ;  /* 0x0000002022177810 */ /* 0x000fe20007ffe0ff */
[----:B------:R-:W-:Y:S01]  /*4eb0*/  LDSM.16.MT88.4 R48, [R218+0x1a000] ;  /* 0x01a00000da30783b */ /* 0x000fe20000004200 */
[-C--:B------:R-:W-:Y:S02]  /*4ec0*/  ISETP.LT.OR P1, PT, R25, R240.reuse, P1 ;  /* 0x000000f01900720c */ /* 0x080fe40000f21670 */
[----:B------:R-:W-:Y:S01]  /*4ed0*/  FSEL R2, R89, -INF , !P2 ;  /* 0xff80000059027808 */ /* 0x000fe20005000000 */
[----:B------:R-:W-:Y:S01]  /*4ee0*/  LDSM.16.MT88.4 R168, [R216+0x1e000] ;  /* 0x01e00000d8a8783b */ /* 0x000fe20000004200 */
[----:B------:R-:W-:Y:S02]  /*4ef0*/  FMNMX.FTZ R35, R88, R35, !PT ;  /* 0x0000002358237209 */ /* 0x000fe40007810000 */
[----:B------:R-:W-:Y:S01]  /*4f00*/  ISETP.LT.OR P3, PT, R6, R240, P3 ;  /* 0x000000f00600720c */ /* 0x000fe20001f61670 */
[----:B------:R-:W-:Y:S01]  /*4f10*/  LDSM.16.MT88.4 R172, [R220+0x1a800] ;  /* 0x01a80000dcac783b */ /* 0x000fe20000004200 */
[----:B------:R-:W-:-:S02]  /*4f20*/  IADD3 R8, R34, 0x21, RZ ;  /* 0x0000002122087810 */ /* 0x000fc40007ffe0ff */
[----:B------:R-:W-:Y:S02]  /*4f30*/  ISETP.GE.AND P2, PT, R23, R239, PT ;  /* 0x000000ef1700720c */ /* 0x000fe40003f46270 */
[----:B------:R-:W-:Y:S02]  /*4f40*/  FSEL R28, R28, -INF , !P1 ;  /* 0xff8000001c1c7808 */ /* 0x000fe40004800000 */
[----:B------:R-:W-:Y:S02]  /*4f50*/  FMNMX.FTZ R35, R2, R35, !PT ;  /* 0x0000002302237209 */ /* 0x000fe40007810000 */
[----:B------:R-:W-:Y:S02]  /*4f60*/  IADD3 R21, R34, 0x28, RZ ;  /* 0x0000002822157810 */ /* 0x000fe40007ffe0ff */
[----:B------:R-:W-:Y:S02]  /*4f70*/  FSEL R20, R29, -INF , !P3 ;  /* 0xff8000001d147808 */ /* 0x000fe40005800000 */
[----:B------:R-:W-:-:S02]  /*4f80*/  ISETP.GE.AND P1, PT, R8, R239, PT ;  /* 0x000000ef0800720c */ /* 0x000fc40003f26270 */
[-C--:B------:R-:W-:Y:S02]  /*4f90*/  ISETP.LT.OR P2, PT, R23, R240.reuse, P2 ;  /* 0x000000f01700720c */ /* 0x080fe40001741670 */
[----:B------:R-:W-:Y:S02]  /*4fa0*/  FMNMX.FTZ R29, R28, R35, !PT ;  /* 0x000000231c1d7209 */ /* 0x000fe40007810000 */
[----:B------:R-:W-:Y:S02]  /*4fb0*/  IADD3 R15, R34, 0x29, RZ ;  /* 0x00000029220f7810 */ /* 0x000fe40007ffe0ff */
[----:B------:R-:W-:Y:S02]  /*4fc0*/  ISETP.GE.AND P3, PT, R21, R239, PT ;  /* 0x000000ef1500720c */ /* 0x000fe40003f66270 */
[----:B------:R-:W-:Y:S02]  /*4fd0*/  ISETP.LT.OR P1, PT, R8, R240, P1 ;  /* 0x000000f00800720c */ /* 0x000fe40000f21670 */
[----:B------:R-:W-:-:S02]  /*4fe0*/  FSEL R249, R76, -INF , !P2 ;  /* 0xff8000004cf97808 */ /* 0x000fc40005000000 */
[----:B------:R-:W-:Y:S02]  /*4ff0*/  FMNMX.FTZ R44, R20, R29, !PT ;  /* 0x0000001d142c7209 */ /* 0x000fe40007810000 */
[C---:B------:R-:W-:Y:S02]  /*5000*/  IADD3 R14, R34.reuse, 0x30, RZ ;  /* 0x00000030220e7810 */ /* 0x040fe40007ffe0ff */
[----:B------:R-:W-:Y:S02]  /*5010*/  ISETP.GE.AND P2, PT, R15, R239, PT ;  /* 0x000000ef0f00720c */ /* 0x000fe40003f46270 */
[----:B------:R-:W-:Y:S02]  /*5020*/  ISETP.LT.OR P3, PT, R21, R240, P3 ;  /* 0x000000f01500720c */ /* 0x000fe40001f61670 */
[----:B------:R-:W-:Y:S02]  /*5030*/  IADD3 R11, R34, 0x31, RZ ;  /* 0x00000031220b7810 */ /* 0x000fe40007ffe0ff */
[----:B------:R-:W-:-:S02]  /*5040*/  FSEL R247, R77, -INF , !P1 ;  /* 0xff8000004df77808 */ /* 0x000fc40004800000 */
[----:B------:R-:W-:Y:S02]  /*5050*/  FMNMX.FTZ R44, R249, R44, !PT ;  /* 0x0000002cf92c7209 */ /* 0x000fe40007810000 */
[-C--:B------:R-:W-:Y:S02]  /*5060*/  ISETP.GE.AND P1, PT, R14, R239.reuse, PT ;  /* 0x000000ef0e00720c */ /* 0x080fe40003f26270 */
[----:B------:R-:W-:Y:S02]  /*5070*/  ISETP.LT.OR P2, PT, R15, R240, P2 ;  /* 0x000000f00f00720c */ /* 0x000fe40001741670 */
[----:B------:R-:W-:Y:S02]  /*5080*/  FSEL R199, R72, -INF , !P3 ;  /* 0xff80000048c77808 */ /* 0x000fe40005800000 */
[----:B------:R-:W-:Y:S02]  /*5090*/  IADD3 R9, R34, 0x38, RZ ;  /* 0x0000003822097810 */ /* 0x000fe40007ffe0ff */
[----:B------:R-:W-:-:S02]  /*50a0*/  ISETP.GE.AND P3, PT, R11, R239, PT ;  /* 0x000000ef0b00720c */ /* 0x000fc40003f66270 */
[----:B------:R-:W-:Y:S02]  /*50b0*/  FMNMX.FTZ R44, R247, R44, !PT ;  /* 0x0000002cf72c7209 */ /* 0x000fe40007810000 */
[-C--:B------:R-:W-:Y:S02]  /*50c0*/  ISETP.LT.OR P1, PT, R14, R240.reuse, P1 ;  /* 0x000000f00e00720c */ /* 0x080fe40000f21670 */
[----:B------:R-:W-:Y:S02]  /*50d0*/  FSEL R188, R73, -INF , !P2 ;  /* 0xff80000049bc7808 */ /* 0x000fe40005000000 */
[----:B------:R-:W-:Y:S02]  /*50e0*/  IADD3 R3, R34, 0x39, RZ ;  /* 0x0000003922037810 */ /* 0x000fe40007ffe0ff */
[----:B------:R-:W-:Y:S02]  /*50f0*/  ISETP.GE.AND P2, PT, R9, R239, PT ;  /* 0x000000ef0900720c */ /* 0x000fe40003f46270 */
[----:B------:R-:W-:-:S02]  /*5100*/  ISETP.LT.OR P3, PT, R11, R240, P3 ;  /* 0x000000f00b00720c */ /* 0x000fc40001f61670 */
[----:B------:R-:W-:Y:S02]  /*5110*/  FMNMX.FTZ R29, R199, R44, !PT ;  /* 0x0000002cc71d7209 */ /* 0x000fe40007810000 */
[-C--:B------:R-:W-:Y:S02]  /*5120*/  ISETP.GE.AND P6, PT, R34, R233.reuse, PT ;  /* 0x000000e92200720c */ /* 0x080fe40003fc6270 */
[----:B------:R-:W-:Y:S02]  /*5130*/  ISETP.GE.AND P5, PT, R33, R233, PT ;  /* 0x000000e92100720c */ /* 0x000fe40003fa6270 */
[----:B------:R-:W-:Y:S02]  /*5140*/  FSEL R252, R80, -INF , !P1 ;  /* 0xff80000050fc7808 */ /* 0x000fe40004800000 */
[----:B------:R-:W-:Y:S02]  /*5150*/  ISETP.GE.AND P1, PT, R3, R239, PT ;  /* 0x000000ef0300720c */ /* 0x000fe40003f26270 */
[----:B------:R-:W-:-:S02]  /*5160*/  ISETP.LT.OR P2, PT, R9, R240, P2 ;  /* 0x000000f00900720c */ /* 0x000fc40001741670 */
[----:B------:R-:W-:Y:S02]  /*5170*/  FSEL R248, R81, -INF , !P3 ;  /* 0xff80000051f87808 */ /* 0x000fe40005800000 */
[----:B------:R-:W-:Y:S02]  /*5180*/  ISETP.GE.AND P3, PT, R10, R233, PT ;  /* 0x000000e90a00720c */ /* 0x000fe40003f66270 */
[----:B------:R-:W-:Y:S02]  /*5190*/  FMNMX.FTZ R29, R188, R29, !PT ;  /* 0x0000001dbc1d7209 */ /* 0x000fe40007810000 */
[-C--:B------:R-:W-:Y:S02]  /*51a0*/  ISETP.LT.OR P6, PT, R34, R238.reuse, P6 ;  /* 0x000000ee2200720c */ /* 0x080fe400037c1670 */
[----:B------:R-:W-:Y:S02]  /*51b0*/  ISETP.GE.AND P4, PT, R32, R233, PT ;  /* 0x000000e92000720c */ /* 0x000fe40003f86270 */
[----:B------:R-:W-:-:S02]  /*51c0*/  ISETP.LT.OR P5, PT, R33, R238, P5 ;  /* 0x000000ee2100720c */ /* 0x000fc40002fa1670 */
[----:B------:R-:W-:Y:S02]  /*51d0*/  ISETP.LT.OR P1, PT, R3, R240, P1 ;  /* 0x000000f00300720c */ /* 0x000fe40000f21670 */
[----:B------:R-:W-:Y:S02]  /*51e0*/  FSEL R246, R64, -INF , !P2 ;  /* 0xff80000040f67808 */ /* 0x000fe40005000000 */
[-C--:B------:R-:W-:Y:S02]  /*51f0*/  ISETP.LT.OR P3, PT, R10, R238.reuse, P3 ;  /* 0x000000ee0a00720c */ /* 0x080fe40001f61670 */
[----:B------:R-:W-:Y:S02]  /*5200*/  ISETP.GE.AND P2, PT, R27, R233, PT ;  /* 0x000000e91b00720c */ /* 0x000fe40003f46270 */
[----:B------:R-:W-:Y:S02]  /*5210*/  FMNMX.FTZ R29, R252, R29, !PT ;  /* 0x0000001dfc1d7209 */ /* 0x000fe40007810000 */
[----:B------:R-:W-:-:S02]  /*5220*/  ISETP.LT.OR P4, PT, R32, R238, P4 ;  /* 0x000000ee2000720c */ /* 0x000fc40002781670 */
[----:B------:R-:W-:Y:S02]  /*5230*/  FSEL R42, R42, -INF , !P6 ;  /* 0xff8000002a2a7808 */ /* 0x000fe40007000000 */
[----:B------:R-:W-:Y:S02]  /*5240*/  FSEL R10, R43, -INF , !P5 ;  /* 0xff8000002b0a7808 */ /* 0x000fe40006800000 */
[----:B------:R-:W-:Y:S02]  /*5250*/  FSEL R198, R65, -INF , !P1 ;  /* 0xff80000041c67808 */ /* 0x000fe40004800000 */
[----:B------:R-:W-:Y:S02]  /*5260*/  ISETP.GE.AND P1, PT, R26, R233, PT ;  /* 0x000000e91a00720c */ /* 0x000fe40003f26270 */
[----:B------:R-:W-:Y:S02]  /*5270*/  ISETP.LT.OR P2, PT, R27, R238, P2 ;  /* 0x000000ee1b00720c */ /* 0x000fe40001741670 */
[----:B------:R-:W-:-:S02]  /*5280*/  FMNMX.FTZ R29, R248, R29, !PT ;  /* 0x0000001df81d7209 */ /* 0x000fc40007810000 */
[----:B------:R-:W-:Y:S02]  /*5290*/  FSEL R38, R38, -INF , !P4 ;  /* 0xff80000026267808 */ /* 0x000fe40006000000 */
[----:B------:R-:W-:Y:S02]  /*52a0*/  FMNMX.FTZ R27, R42, R10, !PT ;  /* 0x0000000a2a1b7209 */ /* 0x000fe40007810000 */
[----:B------:R-:W-:Y:S02]  /*52b0*/  ISETP.LT.OR P1, PT, R26, R238, P1 ;  /* 0x000000ee1a00720c */ /* 0x000fe40000f21670 */
[----:B------:R-:W-:Y:S02]  /*52c0*/  ISETP.GE.AND P4, PT, R25, R233, PT ;  /* 0x000000e91900720c */ /* 0x000fe40003f86270 */
[----:B------:R-:W-:Y:S02]  /*52d0*/  FMNMX.FTZ R29, R246, R29, !PT ;  /* 0x0000001df61d7209 */ /* 0x000fe40007810000 */
[----:B------:R-:W-:-:S02]  /*52e0*/  FSEL R26, R39, -INF , !P3 ;  /* 0xff800000271a7808 */ /* 0x000fc40005800000 */
[----:B------:R-:W-:Y:S02]  /*52f0*/  FMNMX.FTZ R27, R38, R27, !PT ;  /* 0x0000001b261b7209 */ /* 0x000fe40007810000 */
[----:B------:R-:W-:Y:S02]  /*5300*/  ISETP.GE.AND P5, PT, R6, R233, PT ;  /* 0x000000e90600720c */ /* 0x000fe40003fa6270 */
[-C--:B------:R-:W-:Y:S02]  /*5310*/  ISETP.LT.OR P4, PT, R25, R238.reuse, P4 ;  /* 0x000000ee1900720c */ /* 0x080fe40002781670 */
[----:B------:R-:W-:Y:S02]  /*5320*/  FMNMX.FTZ R29, R198, R29, !PT ;  /* 0x0000001dc61d7209 */ /* 0x000fe40007810000 */
[----:B------:R-:W-:Y:S02]  /*5330*/  FSEL R90, R90, -INF , !P2 ;  /* 0xff8000005a5a7808 */ /* 0x000fe40005000000 */
[----:B------:R-:W-:Y:S01]  /*5340*/  FMNMX.FTZ R25, R26, R27, !PT ;  /* 0x0000001b1a197209 */ /* 0x000fe20007810000 */
[----:B------:R-:W1:Y:S01]  /*5350*/  SHFL.BFLY PT, R32, R29, 0x2, 0x1f ;  /* 0x0c401f001d207f89 */ /* 0x000e6200000e0000 */
[----:B------:R-:W-:-:S02]  /*5360*/  ISETP.LT.OR P3, PT, R6, R238, P5 ;  /* 0x000000ee0600720c */ /* 0x000fc40002f61670 */
[----:B------:R-:W-:Y:S02]  /*5370*/  FSEL R6, R91, -INF , !P1 ;  /* 0xff8000005b067808 */ /* 0x000fe40004800000 */
[----:B------:R-:W-:Y:S02]  /*5380*/  FMNMX.FTZ R25, R90, R25, !PT ;  /* 0x000000195a197209 */ /* 0x000fe40007810000 */
[-C--:B------:R-:W-:Y:S02]  /*5390*/  ISETP.GE.AND P2, PT, R8, R233.reuse, PT ;  /* 0x000000e90800720c */ /* 0x080fe40003f46270 */
[----:B------:R-:W-:Y:S02]  /*53a0*/  ISETP.GE.AND P5, PT, R23, R233, PT ;  /* 0x000000e91700720c */ /* 0x000fe40003fa6270 */
[----:B------:R-:W-:Y:S02]  /*53b0*/  FSEL R30, R30, -INF , !P4 ;  /* 0xff8000001e1e7808 */ /* 0x000fe40006000000 */
[----:B------:R-:W-:-:S02]  /*53c0*/  FMNMX.FTZ R25, R6, R25, !PT ;  /* 0x0000001906197209 */ /* 0x000fc40007810000 */
[-C--:B------:R-:W-:Y:S02]  /*53d0*/  ISETP.LT.OR P2, PT, R8, R238.reuse, P2 ;  /* 0x000000ee0800720c */ /* 0x080fe40001741670 */
[----:B------:R-:W-:Y:S02]  /*53e0*/  ISETP.LT.OR P5, PT, R23, R238, P5 ;  /* 0x000000ee1700720c */ /* 0x000fe40002fa1670 */
[----:B------:R-:W-:Y:S02]  /*53f0*/  FSEL R8, R31, -INF , !P3 ;  /* 0xff8000001f087808 */ /* 0x000fe40005800000 */
[----:B------:R-:W-:Y:S02]  /*5400*/  FMNMX.FTZ R25, R30, R25, !PT ;  /* 0x000000191e197209 */ /* 0x000fe40007810000 */
[-C--:B------:R-:W-:Y:S02]  /*5410*/  ISETP.GE.AND P1, PT, R15, R233.reuse, PT ;  /* 0x000000e90f00720c */ /* 0x080fe40003f26270 */
[----:B------:R-:W-:-:S02]  /*5420*/  ISETP.GE.AND P4, PT, R21, R233, PT ;  /* 0x000000e91500720c */ /* 0x000fc40003f86270 */
[----:B------:R-:W-:Y:S02]  /*5430*/  FSEL R193, R78, -INF , !P5 ;  /* 0xff8000004ec17808 */ /* 0x000fe40006800000 */
[----:B------:R-:W-:Y:S02]  /*5440*/  FMNMX.FTZ R34, R8, R25, !PT ;  /* 0x0000001908227209 */ /* 0x000fe40007810000 */
[-C--:B------:R-:W-:Y:S02]  /*5450*/  ISETP.LT.OR P1, PT, R15, R238.reuse, P1 ;  /* 0x000000ee0f00720c */ /* 0x080fe40000f21670 */
[----:B------:R-:W-:Y:S02]  /*5460*/  ISETP.LT.OR P4, PT, R21, R238, P4 ;  /* 0x000000ee1500720c */ /* 0x000fe40002781670 */
[----:B------:R-:W-:Y:S02]  /*5470*/  FSEL R250, R79, -INF , !P2 ;  /* 0xff8000004ffa7808 */ /* 0x000fe40005000000 */
[----:B------:R-:W-:-:S02]  /*5480*/  FMNMX.FTZ R15, R193, R34, !PT ;  /* 0x00000022c10f7209 */ /* 0x000fc40007810000 */
[----:B------:R-:W-:Y:S02]  /*5490*/  ISETP.GE.AND P2, PT, R14, R233, PT ;  /* 0x000000e90e00720c */ /* 0x000fe40003f46270 */
[----:B------:R-:W-:Y:S02]  /*54a0*/  FSEL R191, R74, -INF , !P4 ;  /* 0xff8000004abf7808 */ /* 0x000fe40006000000 */
[----:B------:R-:W-:Y:S02]  /*54b0*/  FMNMX.FTZ R34, R250, R15, !PT ;  /* 0x0000000ffa227209 */ /* 0x000fe40007810000 */
[----:B------:R-:W-:Y:S02]  /*54c0*/  ISETP.GE.AND P3, PT, R11, R233, PT ;  /* 0x000000e90b00720c */ /* 0x000fe40003f66270 */
[----:B------:R-:W-:Y:S02]  /*54d0*/  ISETP.LT.OR P4, PT, R14, R238, P2 ;  /* 0x000000ee0e00720c */ /* 0x000fe40001781670 */
[----:B------:R-:W-:-:S02]  /*54e0*/  FSEL R197, R75, -INF , !P1 ;  /* 0xff8000004bc57808 */ /* 0x000fc40004800000 */
[----:B------:R-:W-:Y:S01]  /*54f0*/  FMNMX.FTZ R34, R191, R34, !PT ;  /* 0x00000022bf227209 */ /* 0x000fe20007810000 */
[----:B------:R-:W-:Y:S01]  /*5500*/  LDSM.16.MT88.4 R72, [R220+0x1c000] ;  /* 0x01c00000dc48783b */ /* 0x000fe20000004200 */
[----:B-1----:R-:W-:Y:S02]  /*5510*/  FMNMX.FTZ R32, R29, R32, !PT ;  /* 0x000000201d207209 */ /* 0x002fe40007810000 */
[----:B------:R-:W-:Y:S02]  /*5520*/  ISETP.LT.OR P3, PT, R11, R238, P3 ;  /* 0x000000ee0b00720c */ /* 0x000fe40001f61670 */
[----:B------:R-:W-:Y:S01]  /*5530*/  ISETP.GE.AND P2, PT, R9, R233, PT ;  /* 0x000000e90900720c */ /* 0x000fe20003f46270 */
[----:B------:R-:W1:Y:S01]  /*5540*/  SHFL.BFLY PT, R23, R32, 0x1, 0x1f ;  /* 0x0c201f0020177f89 */ /* 0x000e6200000e0000 */
[----:B------:R-:W-:Y:S02]  /*5550*/  FSEL R196, R82, -INF , !P4 ;  /* 0xff80000052c47808 */ /* 0x000fe40006000000 */
[----:B------:R-:W-:-:S02]  /*5560*/  FMNMX.FTZ R11, R197, R34, !PT ;  /* 0x00000022c50b7209 */ /* 0x000fc40007810000 */
[-C--:B------:R-:W-:Y:S02]  /*5570*/  ISETP.LT.OR P2, PT, R9, R238.reuse, P2 ;  /* 0x000000ee0900720c */ /* 0x080fe40001741670 */
[----:B------:R-:W-:Y:S02]  /*5580*/  ISETP.GE.AND P1, PT, R3, R233, PT ;  /* 0x000000e90300720c */ /* 0x000fe40003f26270 */
[----:B------:R-:W-:Y:S02]  /*5590*/  FSEL R194, R83, -INF , !P3 ;  /* 0xff80000053c27808 */ /* 0x000fe40005800000 */
[----:B------:R-:W-:Y:S01]  /*55a0*/  FMNMX.FTZ R9, R196, R11, !PT ;  /* 0x0000000bc4097209 */ /* 0x000fe20007810000 */
[----:B------:R-:W-:Y:S01]  /*55b0*/  IMAD.U32 R11, RZ, RZ, UR4 ;  /* 0x00000004ff0b7e24 */ /* 0x000fe2000f8e00ff */
[----:B------:R-:W-:Y:S01]  /*55c0*/  ISETP.LT.OR P1, PT, R3, R238, P1 ;  /* 0x000000ee0300720c */ /* 0x000fe20000f21670 */
[----:B------:R-:W-:Y:S01]  /*55d0*/  LDSM.16.MT88.4 R80, [R218+0x1c000] ;  /* 0x01c00000da50783b */ /* 0x000fe20000004200 */
[----:B------:R-:W-:Y:S01]  /*55e0*/  FSEL R192, R66, -INF , !P2 ;  /* 0xff80000042c07808 */ /* 0x000fe20005000000 */
[----:B------:R-:W-:Y:S01]  /*55f0*/  UIADD3 UR4, UR4, 0x1, URZ ;  /* 0x0000000104047890 */ /* 0x000fe2000fffe03f */
[----:B------:R-:W-:-:S02]  /*5600*/  FMNMX.FTZ R9, R194, R9, !PT ;  /* 0x00000009c2097209 */ /* 0x000fc40007810000 */
[----:B------:R-:W-:Y:S02]  /*5610*/  LOP3.LUT R14, R4, UR38, RZ, 0x3c, !PT ;  /* 0x00000026040e7c12 */ /* 0x000fe4000f8e3cff */
[----:B------:R-:W-:Y:S02]  /*5620*/  FSEL R190, R67, -INF , !P1 ;  /* 0xff80000043be7808 */ /* 0x000fe40004800000 */
[----:B------:R-:W-:Y:S01]  /*5630*/  FMNMX.FTZ R9, R192, R9, !PT ;  /* 0x00000009c0097209 */ /* 0x000fe20007810000 */
[----:B------:R-:W-:Y:S01]  /*5640*/  LDSM.16.MT88.4 R64, [R216+0x1a000] ;  /* 0x01a00000d840783b */ /* 0x000fe20000004200 */
[----:B------:R-:W-:Y:S02]  /*5650*/  LOP3.LUT R4, R19, R14, RZ, 0x3c, !PT ;  /* 0x0000000e13047212 */ /* 0x000fe400078e3cff */
[----:B------:R-:W-:Y:S02]  /*5660*/  FMNMX.FTZ R9, R190, R9, !PT ;  /* 0x00000009be097209 */ /* 0x000fe40007810000 */
[----:B-1----:R-:W-:Y:S01]  /*5670*/  FMNMX.FTZ R3, R32, R23, !PT ;  /* 0x0000001720037209 */ /* 0x002fe20007810000 */
[----:B------:R-:W-:Y:S01]  /*5680*/  IMAD.WIDE.U32 R200, R4, -0x2daee0ad, RZ ;  /* 0xd2511f5304c87825 */ /* 0x000fe200078e00ff */
[----:B------:R-:W-:Y:S01]  /*5690*/  LOP3.LUT R11, R17, UR39, R11, 0x96, !PT ;  /* 0x00000027110b7c12 */ /* 0x000fe2000f8e960b */
[----:B------:R-:W1:Y:S01]  /*56a0*/  SHFL.BFLY PT, R4, R9, 0x2, 0x1f ;  /* 0x0c401f0009047f89 */ /* 0x000e6200000e0000 */
[C---:B------:R-:W-:Y:S01]  /*56b0*/  FSETP.NEU.FTZ.AND P1, PT, R3.reuse, -INF , PT ;  /* 0xff8000000300780b */ /* 0x040fe20003f3d000 */
[----:B------:R-:W-:Y:S01]  /*56c0*/  FMUL.FTZ R195, R3, c[0x0][0x23c] ;  /* 0x00008f0003c37a20 */ /* 0x000fe20000410000 */
[----:B------:R-:W-:Y:S01]  /*56d0*/  LOP3.LUT R164, R201, UR15, R16, 0x96, !PT ;  /* 0x0000000fc9a47c12 */ /* 0x000fe2000f8e9610 */
[----:B------:R-:W-:Y:S01]  /*56e0*/  IMAD.WIDE.U32 R32, R11, -0x326172a9, RZ ;  /* 0xcd9e8d570b207825 */ /* 0x000fe200078e00ff */
[----:B------:R-:W-:-:S02]  /*56f0*/  PRMT R241, R241, 0x7054, R241 ;  /* 0x00007054f1f17816 */ /* 0x000fc400000000f1 */
[----:B------:R-:W-:Y:S01]  /*5700*/  FSEL R195, R195, RZ, P1 ;  /* 0x000000ffc3c37208 */ /* 0x000fe20000800000 */
[----:B------:R-:W-:Y:S01]  /*5710*/  IMAD.WIDE.U32 R164, R164, -0x326172a9, RZ ;  /* 0xcd9e8d57a4a47825 */ /* 0x000fe200078e00ff */
[----:B------:R-:W-:-:S03]  /*5720*/  LOP3.LUT R11, R33, UR16, R18, 0x96, !PT ;  /* 0x00000010210b7c12 */ /* 0x000fc6000f8e9612 */
[----:B------:R-:W-:Y:S01]  /*5730*/  FFMA.FTZ R184, R24, c[0x0][0x23c], -R195 ;  /* 0x00008f0018b87a23 */ /* 0x000fe200000108c3 */
[----:B------:R-:W-:Y:S01]  /*5740*/  LOP3.LUT R24, R165, UR14, R32, 0x96, !PT ;  /* 0x0000000ea5187c12 */ /* 0x000fe2000f8e9620 */
[----:B------:R-:W-:-:S04]  /*5750*/  IMAD.WIDE.U32 R32, R11, -0x2daee0ad, RZ ;  /* 0xd2511f530b207825 */ /* 0x000fc800078e00ff */
[----:B------:R-:W-:Y:S01]  /*5760*/  FFMA.FTZ R179, R22, c[0x0][0x23c], -R195 ;  /* 0x00008f0016b37a23 */ /* 0x000fe200000108c3 */
[----:B------:R-:W-:Y:S01]  /*5770*/  LOP3.LUT R11, R33, UR13, R200, 0x96, !PT ;  /* 0x0000000d210b7c12 */ /* 0x000fe2000f8e96c8 */
[----:B------:R-:W-:Y:S01]  /*5780*/  IMAD.WIDE.U32 R24, R24, -0x2daee0ad, RZ ;  /* 0xd2511f5318187825 */ /* 0x000fe200078e00ff */
[----:B------:R-:W-:Y:S01]  /*5790*/  MUFU.EX2 R184, R184 ;  /* 0x000000b800b87308 */ /* 0x000fe20000000800 */
[----:B-1----:R-:W-:Y:S02]  /*57a0*/  FMNMX.FTZ R4, R9, R4, !PT ;  /* 0x0000000409047209 */ /* 0x002fe40007810000 */
[----:B------:R-:W-:Y:S01]  /*57b0*/  IMAD.WIDE.U32 R22, R11, -0x326172a9, RZ ;  /* 0xcd9e8d570b167825 */ /* 0x000fe200078e00ff */
[----:B------:R-:W-:Y:S02]  /*57c0*/  LOP3.LUT R32, R25, UR11, R32, 0x96, !PT ;  /* 0x0000000b19207c12 */ /* 0x000fe4000f8e9620 */
[----:B------:R-:W1:Y:S02]  /*57d0*/  SHFL.BFLY PT, R9, R4, 0x1, 0x1f ;  /* 0x0c201f0004097f89 */ /* 0x000e6400000e0000 */
[----:B------:R-:W-:Y:S01]  /*57e0*/  LOP3.LUT R11, R23, UR12, R164, 0x96, !PT ;  /* 0x0000000c170b7c12 */ /* 0x000fe2000f8e96a4 */
[----:B------:R-:W-:Y:S01]  /*57f0*/  IMAD.WIDE.U32 R32, R32, -0x326172a9, RZ ;  /* 0xcd9e8d5720207825 */ /* 0x000fe200078e00ff */
[----:B------:R-:W-:Y:S03]  /*5800*/  MUFU.EX2 R179, R179 ;  /* 0x000000b300b37308 */ /* 0x000fe60000000800 */
[----:B------:R-:W-:Y:S01]  /*5810*/  IMAD.WIDE.U32 R34, R11, -0x2daee0ad, RZ ;  /* 0xd2511f530b227825 */ /* 0x000fe200078e00ff */
[----:B------:R-:W-:-:S03]  /*5820*/  LOP3.LUT R22, R33, UR10, R22, 0x96, !PT ;  /* 0x0000000a21167c12 */ /* 0x000fc6000f8e9616 */
[----:B------:R-:W-:Y:S01]  /*5830*/  FFMA.FTZ R167, R2, c[0x0][0x23c], -R195 ;  /* 0x00008f0002a77a23 */ /* 0x000fe200000108c3 */
[----:B------:R-:W-:Y:S01]  /*5840*/  LOP3.LUT R2, R35, UR9, R24, 0x96, !PT ;  /* 0x0000000923027c12 */ /* 0x000fe2000f8e9618 */
[----:B------:R-:W-:-:S04]  /*5850*/  IMAD.WIDE.U32 R22, R22, -0x2daee0ad, RZ ;  /* 0xd2511f5316167825 */ /* 0x000fc800078e00ff */
[----:B------:R-:W-:Y:S01]  /*5860*/  IMAD.WIDE.U32 R24, R2, -0x326172a9, RZ ;  /* 0xcd9e8d5702187825 */ /* 0x000fe200078e00ff */
[----:B------:R-:W-:Y:S01]  /*5870*/  LOP3.LUT R11, R23, UR7, R34, 0x96, !PT ;  /* 0x00000007170b7c12 */ /* 0x000fe2000f8e9622 */
[----:B------:R-:W-:Y:S02]  /*5880*/  MUFU.EX2 R167, R167 ;  /* 0x000000a700a77308 */ /* 0x000fe40000000800 */
[----:B------:R-:W-:Y:S01]  /*5890*/  FFMA.FTZ R185, R40, c[0x0][0x23c], -R195 ;  /* 0x00008f0028b97a23 */ /* 0x000fe200000108c3 */
[----:B------:R-:W-:Y:S01]  /*58a0*/  LOP3.LUT R32, R25, UR8, R32, 0x96, !PT ;  /* 0x0000000819207c12 */ /* 0x000fe2000f8e9620 */
[----:B------:R-:W-:Y:S01]  /*58b0*/  IMAD.WIDE.U32 R34, R11, -0x326172a9, RZ ;  /* 0xcd9e8d570b227825 */ /* 0x000fe200078e00ff */
[----:B-1----:R-:W-:-:S03]  /*58c0*/  FMNMX.FTZ R2, R4, R9, !PT ;  /* 0x0000000904027209 */ /* 0x002fc60007810000 */
[--C-:B------:R-:W-:Y:S01]  /*58d0*/  FFMA.FTZ R182, R36, c[0x0][0x23c], -R195.reuse ;  /* 0x00008f0024b67a23 */ /* 0x100fe200000108c3 */
[----:B------:R-:W-:Y:S01]  /*58e0*/  LOP3.LUT R9, R35, UR18, R24, 0x96, !PT ;  /* 0x0000001223097c12 */ /* 0x000fe2000f8e9618 */
[--C-:B------:R-:W-:Y:S01]  /*58f0*/  FFMA.FTZ R166, R28, c[0x0][0x23c], -R195.reuse ;  /* 0x00008f001ca67a23 */ /* 0x100fe200000108c3 */
[C---:B------:R-:W-:Y:S01]  /*5900*/  FSETP.NEU.FTZ.AND P1, PT, R2.reuse, -INF , PT ;  /* 0xff8000000200780b */ /* 0x040fe20003f3d000 */
[----:B------:R-:W-:Y:S01]  /*5910*/  FMUL.FTZ R189, R2, c[0x0][0x23c] ;  /* 0x00008f0002bd7a20 */ /* 0x000fe20000410000 */
[--C-:B------:R-:W-:Y:S01]  /*5920*/  SHF.R.U32.HI R24, RZ, 0x10, R34.reuse ;  /* 0x00000010ff187819 */ /* 0x100fe20000011622 */
[----:B------:R-:W-:Y:S01]  /*5930*/  FFMA.FTZ R15, R20, c[0x0][0x23c], -R195 ;  /* 0x00008f00140f7a23 */ /* 0x000fe200000108c3 */
[----:B------:R-:W-:Y:S01]  /*5940*/  SHF.R.U32.HI R11, RZ, 0x18, R34 ;  /* 0x00000018ff0b7819 */ /* 0x000fe20000011622 */
[----:B------:R-:W-:Y:S01]  /*5950*/  MUFU.EX2 R185, R185 ;  /* 0x000000b900b97308 */ /* 0x000fe20000000800 */
[----:B------:R-:W-:Y:S01]  /*5960*/  FSEL R189, R189, RZ, P1 ;  /* 0x000000ffbdbd7208 */ /* 0x000fe20000800000 */
[----:B------:R-:W-:Y:S01]  /*5970*/  IMAD.WIDE.U32 R32, R32, -0x2daee0ad, RZ ;  /* 0xd2511f5320207825 */ /* 0x000fe200078e00ff */
[----:B------:R-:W-:-:S02]  /*5980*/  LOP3.LUT R24, R24, 0xff, RZ, 0xc0, !PT ;  /* 0x000000ff18187812 */ /* 0x000fc400078ec0ff */
[----:B------:R-:W-:Y:S01]  /*5990*/  LOP3.LUT R28, R34, 0xffff, RZ, 0xc0, !PT ;  /* 0x0000ffff221c7812 */ /* 0x000fe200078ec0ff */
[----:B------:R-:W-:Y:S01]  /*59a0*/  FFMA.FTZ R183, R38, c[0x0][0x23c], -R189 ;  /* 0x00008f0026b77a23 */ /* 0x000fe200000108bd */
[----:B------:R-:W-:Y:S01]  /*59b0*/  PRMT R24, R24, 0x5410, R11 ;  /* 0x0000541018187816 */ /* 0x000fe2000000000b */
[--C-:B------:R-:W-:Y:S01]  /*59c0*/  FFMA.FTZ R178, R26, c[0x0][0x23c], -R189.reuse ;  /* 0x00008f001ab27a23 */ /* 0x100fe200000108bd */
[C---:B------:R-:W-:Y:S01]  /*59d0*/  LOP3.LUT R11, R9.reuse, 0xffff, RZ, 0xc0, !PT ;  /* 0x0000ffff090b7812 */ /* 0x040fe200078ec0ff */
[--C-:B------:R-:W-:Y:S01]  /*59e0*/  FFMA.FTZ R187, R42, c[0x0][0x23c], -R189.reuse ;  /* 0x00008f002abb7a23 */ /* 0x100fe200000108bd */
[----:B------:R-:W-:Y:S01]  /*59f0*/  MUFU.EX2 R182, R182 ;  /* 0x000000b600b67308 */ /* 0x000fe20000000800 */
[----:B------:R-:W-:Y:S01]  /*5a00*/  FFMA.FTZ R186, R10, c[0x0][0x23c], -R189 ;  /* 0x00008f000aba7a23 */ /* 0x000fe200000108bd */
[----:B------:R-:W-:Y:S01]  /*5a10*/  LOP3.LUT R25, R34, 0xff, RZ, 0xc0, !PT ;  /* 0x000000ff22197812 */ /* 0x000fe200078ec0ff */
[----:B------:R-:W-:Y:S01]  /*5a20*/  FFMA.FTZ R180, R88, c[0x0][0x23c], -R195 ;  /* 0x00008f0058b47a23 */ /* 0x000fe200000108c3 */
[----:B------:R-:W-:Y:S01]  /*5a30*/  SHF.R.U32.HI R28, RZ, 0x8, R28 ;  /* 0x00000008ff1c7819 */ /* 0x000fe2000001161c */
[--C-:B------:R-:W-:Y:S01]  /*5a40*/  FFMA.FTZ R181, R90, c[0x0][0x23c], -R189.reuse ;  /* 0x00008f005ab57a23 */ /* 0x100fe200000108bd */
[----:B------:R-:W-:Y:S01]  /*5a50*/  LOP3.LUT R0, R9, 0xff, RZ, 0xc0, !PT ;  /* 0x000000ff09007812 */ /* 0x000fe200078ec0ff */
[----:B------:R-:W-:Y:S01]  /*5a60*/  FFMA.FTZ R177, R30, c[0x0][0x23c], -R189 ;  /* 0x00008f001eb17a23 */ /* 0x000fe200000108bd */
[----:B------:R-:W-:Y:S01]  /*5a70*/  MUFU.EX2 R183, R183 ;  /* 0x000000b700b77308 */ /* 0x000fe20000000800 */
[----:B------:R-:W-:Y:S01]  /*5a80*/  SHF.R.U32.HI R11, RZ, 0x8, R11 ;  /* 0x00000008ff0b7819 */ /* 0x000fe2000001160b */
[----:B------:R-:W-:Y:S01]  /*5a90*/  FFMA.FTZ R176, R6, c[0x0][0x23c], -R189 ;  /* 0x00008f0006b07a23 */ /* 0x000fe200000108bd */
[----:B------:R-:W-:Y:S01]  /*5aa0*/  PRMT R26, R25, 0x5410, R28 ;  /* 0x00005410191a7816 */ /* 0x000fe2000000001c */
[----:B------:R-:W-:Y:S01]  /*5ab0*/  LDSM.16.MT88.4 R88, [R217+0x1c000] ;  /* 0x01c00000d958783b */ /* 0x000fe20000004200 */
[----:B------:R-:W-:Y:S01]  /*5ac0*/  SHF.R.U32.HI R10, RZ, 0x10, R9 ;  /* 0x00000010ff0a7819 */ /* 0x000fe20000011609 */
[----:B------:R-:W-:Y:S01]  /*5ad0*/  FFMA.FTZ R188, R188, c[0x0][0x23c], -R195 ;  /* 0x00008f00bcbc7a23 */ /* 0x000fe200000108c3 */
[----:B------:R-:W-:Y:S01]  /*5ae0*/  LOP3.LUT R23, R32, 0xffff, RZ, 0xc0, !PT ;  /* 0x0000ffff20177812 */ /* 0x000fe200078ec0ff */
[----:B------:R-:W1:Y:S01]  /*5af0*/  MUFU.EX2 R178, R178 ;  /* 0x000000b200b27308 */ /* 0x000e620000000800 */
[----:B------:R-:W-:Y:S01]  /*5b00*/  PRMT R0, R0, 0x5410, R11 ;  /* 0x0000541000007816 */ /* 0x000fe2000000000b */
[--C-:B------:R-:W-:Y:S01]  /*5b10*/  HSET2.LE.AND R11, R24, R241.reuse, PT ;  /* 0x000000f1180b7233 */ /* 0x100fe20003803000 */
[----:B------:R-:W-:Y:S01]  /*5b20*/  SHF.R.U32.HI R28, RZ, 0x18, R9 ;  /* 0x00000018ff1c7819 */ /* 0x000fe20000011609 */
[----:B------:R-:W-:Y:S01]  /*5b30*/  LDSM.16.MT88.4 R40, [R220+0x1a000] ;  /* 0x01a00000dc28783b */ /* 0x000fe20000004200 */
[----:B------:R-:W-:Y:S01]  /*5b40*/  LOP3.LUT R9, R10, 0xff, RZ, 0xc0, !PT ;  /* 0x000000ff0a097812 */ /* 0x000fe200078ec0ff */
[--C-:B------:R-:W-:Y:S01]  /*5b50*/  HSET2.LE.AND R10, R26, R241.reuse, PT ;  /* 0x000000f11a0a7233 */ /* 0x100fe20003803000 */
[----:B------:R-:W-:Y:S01]  /*5b60*/  LOP3.LUT R20, R32, 0xff, RZ, 0xc0, !PT ;  /* 0x000000ff20147812 */ /* 0x000fe200078ec0ff */
[----:B------:R-:W-:Y:S01]  /*5b70*/  MUFU.EX2 R166, R166 ;  /* 0x000000a600a67308 */ /* 0x000fe20000000800 */
[----:B------:R-:W-:Y:S01]  /*5b80*/  SHF.R.U32.HI R23, RZ, 0x8, R23 ;  /* 0x00000008ff177819 */ /* 0x000fe20000011617 */
[--C-:B------:R-:W-:Y:S01]  /*5b90*/  HSET2.LE.AND R7, R0, R241.reuse, PT ;  /* 0x000000f100077233 */ /* 0x100fe20003803000 */
[--C-:B------:R-:W-:Y:S01]  /*5ba0*/  FFMA.FTZ R0, R8, c[0x0][0x23c], -R189.reuse ;  /* 0x00008f0008007a23 */ /* 0x100fe200000108bd */
[----:B------:R-:W-:Y:S01]  /*5bb0*/  PRMT R24, R9, 0x5410, R28 ;  /* 0x0000541009187816 */ /* 0x000fe2000000001c */
[----:B------:R-:W-:Y:S01]  /*5bc0*/  FFMA.FTZ R193, R193, c[0x0][0x23c], -R189 ;  /* 0x00008f00c1c17a23 */ /* 0x000fe200000108bd */
[----:B------:R-:W-:Y:S01]  /*5bd0*/  PRMT R20, R20, 0x5410, R23 ;  /* 0x0000541014147816 */ /* 0x000fe20000000017 */
[----:B------:R-:W-:Y:S01]  /*5be0*/  LDSM.16.MT88.4 R28, [R220+0x18800] ;  /* 0x01880000dc1c783b */ /* 0x000fe20000004200 */
[----:B------:R-:W2:Y:S01]  /*5bf0*/  MUFU.EX2 R15, R15 ;  /* 0x0000000f000f7308 */ /* 0x000ea20000000800 */
[----:B-1----:R-:W-:Y:S01]  /*5c00*/  F2FP.PACK_AB R26, R178, R183 ;  /* 0x000000b7b21a723e */ /* 0x002fe200000000ff */
[--C-:B------:R-:W-:Y:S01]  /*5c10*/  HSET2.LE.AND R9, R24, R241.reuse, PT ;  /* 0x000000f118097233 */ /* 0x100fe20003803000 */
[----:B------:R-:W-:Y:S01]  /*5c20*/  F2FP.PACK_AB R23, R179, R182 ;  /* 0x000000b6b317723e */ /* 0x000fe200000000ff */
[----:B------:R-:W-:Y:S01]  /*5c30*/  HSET2.LE.AND R20, R20, R241, PT ;  /* 0x000000f114147233 */ /* 0x000fe20003803000 */
[----:B------:R-:W-:Y:S01]  /*5c40*/  LOP3.LUT R11, R11, R26, RZ, 0xc0, !PT ;  /* 0x0000001a0b0b7212 */ /* 0x000fe200078ec0ff */
[--C-:B------:R-:W-:Y:S01]  /*5c50*/  FFMA.FTZ R191, R191, c[0x0][0x23c], -R189.reuse ;  /* 0x00008f00bfbf7a23 */ /* 0x100fe200000108bd */
[----:B------:R-:W-:Y:S01]  /*5c60*/  F2FP.PACK_AB R26, R184, R185 ;  /* 0x000000b9b81a723e */ /* 0x000fe200000000ff */
[----:B------:R-:W-:Y:S01]  /*5c70*/  MUFU.EX2 R187, R187 ;  /* 0x000000bb00bb7308 */ /* 0x000fe20000000800 */
[----:B------:R-:W-:Y:S01]  /*5c80*/  LOP3.LUT R22, R33, UR17, R22, 0x96, !PT ;  /* 0x0000001121167c12 */ /* 0x000fe2000f8e9616 */
[----:B------:R-:W-:Y:S01]  /*5c90*/  FFMA.FTZ R250, R250, c[0x0][0x23c], -R189 ;  /* 0x00008f00fafa7a23 */ /* 0x000fe200000108bd */
[----:B------:R-:W-:-:S02]  /*5ca0*/  SHF.R.U32.HI R21, RZ, 0x10, R32 ;  /* 0x00000010ff157819 */ /* 0x000fc40000011620 */
[----:B------:R-:W-:Y:S02]  /*5cb0*/  LOP3.LUT R10, R10, R23, RZ, 0xc0, !PT ;  /* 0x000000170a0a7212 */ /* 0x000fe400078ec0ff */
[----:B------:R-:W-:Y:S01]  /*5cc0*/  LOP3.LUT R8, R7, R26, RZ, 0xc0, !PT ;  /* 0x0000001a07087212 */ /* 0x000fe200078ec0ff */
[----:B------:R-:W1:Y:S01]  /*5cd0*/  MUFU.EX2 R186, R186 ;  /* 0x000000ba00ba7308 */ /* 0x000e620000000800 */
[----:B--2---:R-:W-:Y:S02]  /*5ce0*/  F2FP.PACK_AB R25, R15, R166 ;  /* 0x000000a60f19723e */ /* 0x004fe400000000ff */
[C---:B------:R-:W-:Y:S02]  /*5cf0*/  LOP3.LUT R23, R22.reuse, 0xffff, RZ, 0xc0, !PT ;  /* 0x0000ffff16177812 */ /* 0x040fe400078ec0ff */
[----:B------:R-:W-:Y:S02]  /*5d00*/  SHF.R.U32.HI R7, RZ, 0x10, R22 ;  /* 0x00000010ff077819 */ /* 0x000fe40000011616 */
[----:B------:R-:W-:Y:S01]  /*5d10*/  SHF.R.U32.HI R4, RZ, 0x18, R32 ;  /* 0x00000018ff047819 */ /* 0x000fe20000011620 */
[----:B------:R-:W2:Y:S01]  /*5d20*/  MUFU.EX2 R180, R180 ;  /* 0x000000b400b47308 */ /* 0x000ea20000000800 */
[----:B------:R-:W-:Y:S01]  /*5d30*/  LOP3.LUT R21, R21, 0xff, RZ, 0xc0, !PT ;  /* 0x000000ff15157812 */ /* 0x000fe200078ec0ff */
[----:B------:R-:W-:Y:S01]  /*5d40*/  LDSM.16.MT88.4 R32, [R218+0x1a800] ;  /* 0x01a80000da20783b */ /* 0x000fe20000004200 */
[----:B------:R-:W-:-:S02]  /*5d50*/  LOP3.LUT R128, R22, 0xff, RZ, 0xc0, !PT ;  /* 0x000000ff16807812 */ /* 0x000fc400078ec0ff */
[----:B------:R-:W-:Y:S02]  /*5d60*/  SHF.R.U32.HI R22, RZ, 0x18, R22 ;  /* 0x00000018ff167819 */ /* 0x000fe40000011616 */
[----:B------:R-:W-:Y:S01]  /*5d70*/  SHF.R.U32.HI R23, RZ, 0x8, R23 ;  /* 0x00000008ff177819 */ /* 0x000fe20000011617 */
[----:B------:R-:W-:Y:S01]  /*5d80*/  MUFU.EX2 R181, R181 ;  /* 0x000000b500b57308 */ /* 0x000fe20000000800 */
[----:B-1----:R-:W-:Y:S02]  /*5d90*/  F2FP.PACK_AB R24, R186, R187 ;  /* 0x000000bbba18723e */ /* 0x002fe400000000ff */
[----:B------:R-:W-:Y:S02]  /*5da0*/  LOP3.LUT R7, R7, 0xff, RZ, 0xc0, !PT ;  /* 0x000000ff07077812 */ /* 0x000fe400078ec0ff */
[----:B------:R-:W-:Y:S02]  /*5db0*/  LOP3.LUT R9, R9, R24, RZ, 0xc0, !PT ;  /* 0x0000001809097212 */ /* 0x000fe400078ec0ff */
[----:B------:R-:W-:Y:S01]  /*5dc0*/  LOP3.LUT R130, R20, R25, RZ, 0xc0, !PT ;  /* 0x0000001914827212 */ /* 0x000fe200078ec0ff */
[----:B------:R-:W-:Y:S01]  /*5dd0*/  MUFU.EX2 R177, R177 ;  /* 0x000000b100b17308 */ /* 0x000fe20000000800 */
[----:B------:R-:W1:Y:S01]  /*5de0*/  LDSM.16.MT88.4 R24, [R218+0x18800] ;  /* 0x01880000da18783b */ /* 0x000e620000004200 */
[----:B------:R-:W-:-:S02]  /*5df0*/  PRMT R6, R21, 0x5410, R4 ;  /* 0x0000541015067816 */ /* 0x000fc40000000004 */
[----:B------:R-:W-:Y:S01]  /*5e00*/  PRMT R4, R7, 0x5410, R22 ;  /* 0x0000541007047816 */ /* 0x000fe20000000016 */
[C---:B------:R-:W-:Y:S01]  /*5e10*/  HMMA.16816.F32 R152, R8.reuse, R148, RZ ;  /* 0x000000940898723c */ /* 0x040fe200000018ff */
[----:B------:R-:W-:Y:S01]  /*5e20*/  PRMT R128, R128, 0x5410, R23 ;  /* 0x0000541080807816 */ /* 0x000fe20000000017 */
[--C-:B------:R-:W-:Y:S01]  /*5e30*/  HSET2.LE.AND R131, R6, R241.reuse, PT ;  /* 0x000000f106837233 */ /* 0x100fe20003803000 */
[----:B------:R-:W3:Y:S01]  /*5e40*/  MUFU.EX2 R0, R0 ;  /* 0x0000000000007308 */ /* 0x000ee20000000800 */
[----:B------:R-:W4:Y:S01]  /*5e50*/  LDSM.16.MT88.4 R20, [R217+0x18800] ;  /* 0x01880000d914783b */ /* 0x000f220000004200 */
[--C-:B------:R-:W-:Y:S01]  /*5e60*/  HSET2.LE.AND R129, R4, R241.reuse, PT ;  /* 0x000000f104817233 */ /* 0x100fe20003803000 */
[----:B--2---:R-:W-:Y:S01]  /*5e70*/  F2FP.PACK_AB R7, R167, R180 ;  /* 0x000000b4a707723e */ /* 0x004fe200000000ff */
[----:B------:R-:W-:Y:S01]  /*5e80*/  HSET2.LE.AND R128, R128, R241, PT ;  /* 0x000000f180807233 */ /* 0x000fe20003803000 */
[----:B------:R-:W-:Y:S03]  /*5e90*/  HMMA.16816.F32 R148, R8, R150, RZ ;  /* 0x000000960894723c */ /* 0x000fe600000018ff */
[----:B------:R-:W2:Y:S01]  /*5ea0*/  MUFU.EX2 R176, R176 ;  /* 0x000000b000b07308 */ /* 0x000ea20000000800 */
[----:B------:R-:W-:-:S04]  /*5eb0*/  LOP3.LUT R128, R128, R7, RZ, 0xc0, !PT ;  /* 0x0000000780807212 */ /* 0x000fc800078ec0ff */
[----:B------:R-:W-:Y:S01]  /*5ec0*/  HMMA.16816.F32 R144, R8, R140, RZ ;  /* 0x0000008c0890723c */ /* 0x000fe200000018ff */
[----:B---3--:R-:W-:Y:S02]  /*5ed0*/  F2FP.PACK_AB R6, R0, R177 ;  /* 0x000000b10006723e */ /* 0x008fe400000000ff */
[----:B------:R-:W-:Y:S02]  /*5ee0*/  MUFU.EX2 R188, R188 ;  /* 0x000000bc00bc7308 */ /* 0x000fe40000000800 */
[----:B------:R-:W-:-:S03]  /*5ef0*/  LOP3.LUT R131, R131, R6, RZ, 0xc0, !PT ;  /* 0x0000000683837212 */ /* 0x000fc600078ec0ff */
[----:B------:R-:W-:Y:S01]  /*5f00*/  HMMA.16816.F32 R140, R8, R142, RZ ;  /* 0x0000008e088c723c */ /* 0x000fe200000018ff */
[----:B--2---:R-:W-:Y:S02]  /*5f10*/  F2FP.PACK_AB R4, R176, R181 ;  /* 0x000000b5b004723e */ /* 0x004fe400000000ff */
[----:B------:R-:W-:Y:S02]  /*5f20*/  MUFU.EX2 R193, R193 ;  /* 0x000000c100c17308 */ /* 0x000fe40000000800 */
[----:B------:R-:W-:-:S03]  /*5f30*/  LOP3.LUT R129, R129, R4, RZ, 0xc0, !PT ;  /* 0x0000000481817212 */ /* 0x000fc600078ec0ff */
[C---:B------:R-:W-:Y:S01]  /*5f40*/  HMMA.16816.F32 R160, R8.reuse, R156, RZ ;  /* 0x0000009c08a0723c */ /* 0x040fe200000018ff */
[----:B------:R-:W2:Y:S02]  /*5f50*/  LDSM.16.MT88.4 R4, [R216+0x18800] ;  /* 0x01880000d804783b */ /* 0x000ea40000004200 */
[----:B------:R-:W-:Y:S05]  /*5f60*/  MUFU.EX2 R191, R191 ;  /* 0x000000bf00bf7308 */ /* 0x000fea0000000800 */
[C---:B------:R-:W-:Y:S03]  /*5f70*/  HMMA.16816.F32 R156, R8.reuse, R158, RZ ;  /* 0x0000009e089c723c */ /* 0x040fe600000018ff */
[----:B------:R-:W-:Y:S05]  /*5f80*/  MUFU.EX2 R250, R250 ;  /* 0x000000fa00fa7308 */ /* 0x000fea0000000800 */
[C---:B------:R-:W-:Y:S08]  /*5f90*/  HMMA.16816.F32 R136, R8.reuse, R132, RZ ;  /* 0x000000840888723c */ /* 0x040ff000000018ff */
[----:B------:R-:W-:Y:S08]  /*5fa0*/  HMMA.16816.F32 R132, R8, R134, RZ ;  /* 0x000000860884723c */ /* 0x000ff000000018ff */
[C---:B-1----:R-:W-:Y:S08]  /*5fb0*/  HMMA.16816.F32 R152, R128.reuse, R24, R152 ;  /* 0x000000188098723c */ /* 0x042ff00000001898 */
[C---:B------:R-:W-:Y:S01]  /*5fc0*/  HMMA.16816.F32 R148, R128.reuse, R26, R148 ;  /* 0x0000001a8094723c */ /* 0x040fe20000001894 */
[----:B------:R-:W1:Y:S07]  /*5fd0*/  LDSM.16.MT88.4 R24, [R216+0x1a800] ;  /* 0x01a80000d818783b */ /* 0x000e6e0000004200 */
[C---:B----4-:R-:W-:Y:S08]  /*5fe0*/  HMMA.16816.F32 R144, R128.reuse, R20, R144 ;  /* 0x000000148090723c */ /* 0x050ff00000001890 */
[C---:B------:R-:W-:Y:S01]  /*5ff0*/  HMMA.16816.F32 R140, R128.reuse, R22, R140 ;  /* 0x00000016808c723c */ /* 0x040fe2000000188c */
[----:B------:R-:W3:Y:S07]  /*6000*/  LDSM.16.MT88.4 R20, [R220+0x1c800] ;  /* 0x01c80000dc14783b */ /* 0x000eee0000004200 */
[C---:B------:R-:W-:Y:S08]  /*6010*/  HMMA.16816.F32 R160, R128.reuse, R28, R160 ;  /* 0x0000001c80a0723c */ /* 0x040ff000000018a0 */
[C---:B------:R-:W-:Y:S01]  /*6020*/  HMMA.16816.F32 R156, R128.reuse, R30, R156 ;  /* 0x0000001e809c723c */ /* 0x040fe2000000189c */
[----:B------:R-:W4:Y:S07]  /*6030*/  LDSM.16.MT88.4 R28, [R217+0x1a800] ;  /* 0x01a80000d91c783b */ /* 0x000f2e0000004200 */
[C---:B--2---:R-:W-:Y:S08]  /*6040*/  HMMA.16816.F32 R136, R128.reuse, R4, R136 ;  /* 0x000000048088723c */ /* 0x044ff00000001888 */
[----:B------:R-:W-:Y:S01]  /*6050*/  HMMA.16816.F32 R132, R128, R6, R132 ;  /* 0x000000068084723c */ /* 0x000fe20000001884 */
[----:B------:R-:W2:Y:S07]  /*6060*/  LDSM.16.MT88.4 R4, [R218+0x1c800] ;  /* 0x01c80000da04783b */ /* 0x000eae0000004200 */
[C---:B------:R-:W-:Y:S08]  /*6070*/  HMMA.16816.F32 R60, R8.reuse, R64, RZ ;  /* 0x00000040083c723c */ /* 0x040ff000000018ff */
        /* <DEDUP_REMOVED lines=24> */
[----:B------:R-:W-:Y:S08]  /*6200*/  HMMA.16816.F32 R96, R8, R98, RZ ;  /* 0x000000620860723c */ /* 0x000ff000000018ff */
[----:B-1----:R-:W-:Y:S07]  /*6210*/  HMMA.16816.F32 R92, R128, R24, R92 ;  /* 0x00000018805c723c */ /* 0x002fee000000185c */
[----:B------:R-:W-:Y:S01]  /*6220*/  IMAD.U32 R24, RZ, RZ, UR4 ;  /* 0x00000004ff187e24 */ /* 0x000fe2000f8e00ff */
[----:B------:R-:W-:Y:S04]  /*6230*/  HMMA.16816.F32 R112, R8, R114, RZ ;  /* 0x000000720870723c */ /* 0x000fe800000018ff */
[----:B------:R-:W-:-:S04]  /*6240*/  LOP3.LUT R24, R17, UR39, R24, 0x96, !PT ;  /* 0x0000002711187c12 */ /* 0x000fc8000f8e9618 */
[C---:B---3--:R-:W-:Y:S08]  /*6250*/  HMMA.16816.F32 R100, R128.reuse, R20, R100 ;  /* 0x000000148064723c */ /* 0x048ff00000001864 */
[C---:B------:R-:W-:Y:S01]  /*6260*/  HMMA.16816.F32 R104, R128.reuse, R22, R104 ;  /* 0x000000168068723c */ /* 0x040fe20000001868 */
[----:B------:R-:W1:Y:S07]  /*6270*/  LDSM.16.MT88.4 R20, [R217+0x1e800] ;  /* 0x01e80000d914783b */ /* 0x000e6e0000004200 */
[C---:B----4-:R-:W-:Y:S07]  /*6280*/  HMMA.16816.F32 R84, R128.reuse, R28, R84 ;  /* 0x0000001c8054723c */ /* 0x050fee0000001854 */
[----:B------:R-:W-:Y:S01]  /*6290*/  IMAD.WIDE.U32 R28, R24, -0x326172a9, RZ ;  /* 0xcd9e8d57181c7825 */ /* 0x000fe200078e00ff */
[C---:B--2---:R-:W-:Y:S07]  /*62a0*/  HMMA.16816.F32 R108, R128.reuse, R4, R108 ;  /* 0x00000004806c723c */ /* 0x044fee000000186c */
[----:B------:R-:W-:Y:S01]  /*62b0*/  LOP3.LUT R4, R29, UR16, R18, 0x96, !PT ;  /* 0x000000101d047c12 */ /* 0x000fe2000f8e9612 */
[----:B------:R-:W-:Y:S01]  /*62c0*/  HMMA.16816.F32 R96, R128, R26, R96 ;  /* 0x0000001a8060723c */ /* 0x000fe20000001860 */
[----:B------:R-:W-:Y:S01]  /*62d0*/  LOP3.LUT R5, R165, UR14, R28, 0x96, !PT ;  /* 0x0000000ea5057c12 */ /* 0x000fe2000f8e961c */
[----:B------:R-:W2:Y:S02]  /*62e0*/  LDSM.16.MT88.4 R24, [R216+0x1e800] ;  /* 0x01e80000d818783b */ /* 0x000ea40000004200 */
[----:B------:R-:W-:-:S04]  /*62f0*/  IMAD.WIDE.U32 R28, R4, -0x2daee0ad, RZ ;  /* 0xd2511f53041c7825 */ /* 0x000fc800078e00ff */
[----:B------:R-:W-:Y:S01]  /*6300*/  HMMA.16816.F32 R116, R8, R120, RZ ;  /* 0x000000780874723c */ /* 0x000fe200000018ff */
[----:B------:R-:W-:-:S05]  /*6310*/  IMAD.WIDE.U32 R4, R5, -0x2daee0ad, RZ ;  /* 0xd2511f5305047825 */ /* 0x000fca00078e00ff */
[----:B------:R-:W-:Y:S02]  /*6320*/  LOP3.LUT R5, R5, UR11, R28, 0x96, !PT ;  /* 0x0000000b05057c12 */ /* 0x000fe4000f8e961c */
[----:B------:R-:W-:Y:S08]  /*6330*/  HMMA.16816.F32 R120, R8, R122, RZ ;  /* 0x0000007a0878723c */ /* 0x000ff000000018ff */
[----:B------:R-:W-:Y:S07]  /*6340*/  HMMA.16816.F32 R112, R128, R6, R112 ;  /* 0x000000068070723c */ /* 0x000fee0000001870 */
[----:B------:R-:W-:Y:S01]  /*6350*/  LOP3.LUT R6, R29, UR13, R200, 0x96, !PT ;  /* 0x0000000d1d067c12 */ /* 0x000fe2000f8e96c8 */
[----:B------:R-:W-:Y:S01]  /*6360*/  HMMA.16816.F32 R36, R8, R40, RZ ;  /* 0x000000280824723c */ /* 0x000fe200000018ff */
[----:B------:R-:W-:-:S04]  /*6370*/  IMAD.WIDE.U32 R200, R5, -0x326172a9, RZ ;  /* 0xcd9e8d5705c87825 */ /* 0x000fc800078e00ff */
[----:B------:R-:W-:-:S03]  /*6380*/  IMAD.WIDE.U32 R28, R6, -0x326172a9, RZ ;  /* 0xcd9e8d57061c7825 */ /* 0x000fc600078e00ff */
[----:B------:R-:W-:Y:S02]  /*6390*/  HMMA.16816.F32 R88, R8, R90, RZ ;  /* 0x0000005a0858723c */ /* 0x000fe400000018ff */
[----:B------:R-:W-:Y:S02]  /*63a0*/  LOP3.LUT R6, R29, UR12, R164, 0x96, !PT ;  /* 0x0000000c1d067c12 */ /* 0x000fe4000f8e96a4 */
[----:B------:R-:W-:-:S03]  /*63b0*/  LOP3.LUT R5, R201, UR10, R28, 0x96, !PT ;  /* 0x0000000ac9057c12 */ /* 0x000fc6000f8e961c */
[----:B------:R-:W-:Y:S01]  /*63c0*/  IMAD.WIDE.U32 R6, R6, -0x2daee0ad, RZ ;  /* 0xd2511f5306067825 */ /* 0x000fe200078e00ff */
[----:B------:R-:W-:Y:S03]  /*63d0*/  HMMA.16816.F32 R40, R8, R42, RZ ;  /* 0x0000002a0828723c */ /* 0x000fe600000018ff */
[----:B------:R-:W-:Y:S01]  /*63e0*/  IMAD.WIDE.U32 R16, R5, -0x2daee0ad, RZ ;  /* 0xd2511f5305107825 */ /* 0x000fe200078e00ff */
[----:B------:R-:W-:-:S04]  /*63f0*/  LOP3.LUT R4, R7, UR9, R4, 0x96, !PT ;  /* 0x0000000907047c12 */ /* 0x000fc8000f8e9604 */
[----:B------:R-:W-:Y:S01]  /*6400*/  HMMA.16816.F32 R44, R8, R48, RZ ;  /* 0x00000030082c723c */ /* 0x000fe200000018ff */
[----:B------:R-:W-:-:S07]  /*6410*/  IMAD.WIDE.U32 R18, R4, -0x326172a9, RZ ;  /* 0xcd9e8d5704127825 */ /* 0x000fce00078e00ff */
[C---:B------:R-:W-:Y:S08]  /*6420*/  HMMA.16816.F32 R48, R8.reuse, R50, RZ ;  /* 0x000000320830723c */ /* 0x040ff000000018ff */
[C---:B------:R-:W-:Y:S08]  /*6430*/  HMMA.16816.F32 R124, R8.reuse, R168, RZ ;  /* 0x000000a8087c723c */ /* 0x040ff000000018ff */
[----:B------:R-:W-:Y:S01]  /*6440*/  HMMA.16816.F32 R8, R8, R170, RZ ;  /* 0x000000aa0808723c */ /* 0x000fe200000018ff */
[----:B------:R-:W-:Y:S07]  /*6450*/  LDSM.16.MT88.4 R168, [R220+0x1b000] ;  /* 0x01b00000dca8783b */ /* 0x000fee0000004200 */
[C---:B-1----:R-:W-:Y:S07]  /*6460*/  HMMA.16816.F32 R120, R128.reuse, R22, R120 ;  /* 0x000000168078723c */ /* 0x042fee0000001878 */
[----:B------:R-:W-:Y:S01]  /*6470*/  LOP3.LUT R22, R17, UR7, R6, 0x96, !PT ;  /* 0x0000000711167c12 */ /* 0x000fe2000f8e9606 */
[----:B------:R-:W-:Y:S04]  /*6480*/  HMMA.16816.F32 R36, R128, R172, R36 ;  /* 0x000000ac8024723c */ /* 0x000fe80000001824 */
[----:B------:R-:W-:-:S04]  /*6490*/  IMAD.WIDE.U32 R22, R22, -0x326172a9, RZ ;  /* 0xcd9e8d5716167825 */ /* 0x000fc800078e00ff */
[--C-:B------:R-:W-:Y:S01]  /*64a0*/  FFMA.FTZ R173, R199, c[0x0][0x23c], -R195.reuse ;  /* 0x00008f00c7ad7a23 */ /* 0x100fe200000108c3 */
[C---:B------:R-:W-:Y:S01]  /*64b0*/  HMMA.16816.F32 R88, R128.reuse, R30, R88 ;  /* 0x0000001e8058723c */ /* 0x040fe20000001858 */
[C---:B------:R-:W-:Y:S01]  /*64c0*/  LOP3.LUT R5, R22.reuse, 0xffff, RZ, 0xc0, !PT ;  /* 0x0000ffff16057812 */ /* 0x040fe200078ec0ff */
[----:B------:R-:W1:Y:S01]  /*64d0*/  LDSM.16.MT88.4 R28, [R220+0x19000] ;  /* 0x01900000dc1c783b */ /* 0x000e620000004200 */
[----:B------:R-:W-:Y:S01]  /*64e0*/  FFMA.FTZ R172, R249, c[0x0][0x23c], -R195 ;  /* 0x00008f00f9ac7a23 */ /* 0x000fe200000108c3 */
[----:B------:R-:W-:Y:S01]  /*64f0*/  LOP3.LUT R6, R22, 0xff, RZ, 0xc0, !PT ;  /* 0x000000ff16067812 */ /* 0x000fe200078ec0ff */
[----:B------:R-:W3:Y:S01]  /*6500*/  MUFU.EX2 R173, R173 ;  /* 0x000000ad00ad7308 */ /* 0x000ee20000000800 */
[----:B------:R-:W-:Y:S02]  /*6510*/  SHF.R.U32.HI R5, RZ, 0x8, R5 ;  /* 0x00000008ff057819 */ /* 0x000fe40000011605 */
[----:B------:R-:W-:Y:S01]  /*6520*/  HMMA.16816.F32 R40, R128, R174, R40 ;  /* 0x000000ae8028723c */ /* 0x000fe20000001828 */
[----:B------:R-:W-:-:S02]  /*6530*/  LOP3.LUT R7, R23, UR18, R18, 0x96, !PT ;  /* 0x0000001217077c12 */ /* 0x000fc4000f8e9612 */
[----:B------:R-:W-:Y:S02]  /*6540*/  PRMT R6, R6, 0x5410, R5 ;  /* 0x0000541006067816 */ /* 0x000fe40000000005 */
[----:B------:R-:W-:Y:S01]  /*6550*/  MUFU.EX2 R172, R172 ;  /* 0x000000ac00ac7308 */ /* 0x000fe20000000800 */
[----:B------:R-:W-:Y:S01]  /*6560*/  LOP3.LUT R5, R7, 0xffff, RZ, 0xc0, !PT ;  /* 0x0000ffff07057812 */ /* 0x000fe200078ec0ff */
[----:B------:R-:W-:Y:S01]  /*6570*/  FFMA.FTZ R175, R247, c[0x0][0x23c], -R195 ;  /* 0x00008f00f7af7a23 */ /* 0x000fe200000108c3 */
[C---:B------:R-:W-:Y:S01]  /*6580*/  HMMA.16816.F32 R44, R128.reuse, R32, R44 ;  /* 0x00000020802c723c */ /* 0x040fe2000000182c */
[----:B------:R-:W-:Y:S01]  /*6590*/  FFMA.FTZ R174, R197, c[0x0][0x23c], -R189 ;  /* 0x00008f00c5ae7a23 */ /* 0x000fe200000108bd */
[----:B------:R-:W-:Y:S01]  /*65a0*/  LOP3.LUT R4, R7, 0xff, RZ, 0xc0, !PT ;  /* 0x000000ff07047812 */ /* 0x000fe200078ec0ff */
[----:B------:R-:W-:Y:S01]  /*65b0*/  HSET2.LE.AND R6, R6, R241, PT ;  /* 0x000000f106067233 */ /* 0x000fe20003803000 */
[----:B------:R-:W-:Y:S01]  /*65c0*/  SHF.R.U32.HI R5, RZ, 0x8, R5 ;  /* 0x00000008ff057819 */ /* 0x000fe20000011605 */
[----:B------:R-:W4:Y:S02]  /*65d0*/  MUFU.EX2 R175, R175 ;  /* 0x000000af00af7308 */ /* 0x000f240000000800 */
[----:B------:R-:W-:Y:S01]  /*65e0*/  SHF.R.U32.HI R32, RZ, 0x10, R7 ;  /* 0x00000010ff207819 */ /* 0x000fe20000011607 */
[----:B------:R-:W-:Y:S01]  /*65f0*/  HMMA.16816.F32 R48, R128, R34, R48 ;  /* 0x000000228030723c */ /* 0x000fe20000001830 */
[----:B------:R-:W-:-:S02]  /*6600*/  PRMT R4, R4, 0x5410, R5 ;  /* 0x0000541004047816 */ /* 0x000fc40000000005 */
[----:B------:R-:W-:Y:S02]  /*6610*/  SHF.R.U32.HI R7, RZ, 0x18, R7 ;  /* 0x00000018ff077819 */ /* 0x000fe40000011607 */
[----:B------:R-:W1:Y:S01]  /*6620*/  MUFU.EX2 R174, R174 ;  /* 0x000000ae00ae7308 */ /* 0x000e620000000800 */
[----:B------:R-:W-:Y:S01]  /*6630*/  LOP3.LUT R32, R32, 0xff, RZ, 0xc0, !PT ;  /* 0x000000ff20207812 */ /* 0x000fe200078ec0ff */
[----:B------:R-:W-:Y:S01]  /*6640*/  IMAD.MOV.U32 R35, RZ, RZ, R201 ;  /* 0x000000ffff237224 */ /* 0x000fe200078e00c9 */
[----:B------:R-:W-:Y:S01]  /*6650*/  HMMA.16816.F32 R116, R128, R20, R116 ;  /* 0x000000148074723c */ /* 0x000fe20000001874 */
[----:B---3--:R-:W-:-:S07]  /*6660*/  F2FP.PACK_AB R5, R188, R173 ;  /* 0x000000adbc05723e */ /* 0x008fce00000000ff */
[C---:B--2---:R-:W-:Y:S01]  /*6670*/  HMMA.16816.F32 R124, R128.reuse, R24, R124 ;  /* 0x00000018807c723c */ /* 0x044fe2000000187c */
[--C-:B------:R-:W-:Y:S02]  /*6680*/  SHF.R.U32.HI R20, RZ, 0x10, R22.reuse ;  /* 0x00000010ff147819 */ /* 0x100fe40000011616 */
[----:B------:R-:W-:Y:S02]  /*6690*/  SHF.R.U32.HI R21, RZ, 0x18, R22 ;  /* 0x00000018ff157819 */ /* 0x000fe40000011616 */
[----:B------:R-:W-:Y:S01]  /*66a0*/  LOP3.LUT R20, R20, 0xff, RZ, 0xc0, !PT ;  /* 0x000000ff14147812 */ /* 0x000fe200078ec0ff */
[----:B------:R-:W-:Y:S01]  /*66b0*/  HSET2.LE.AND R4, R4, R241, PT ;  /* 0x000000f104047233 */ /* 0x000fe20003803000 */
[----:B------:R-:W-:Y:S01]  /*66c0*/  PRMT R32, R32, 0x5410, R7 ;  /* 0x0000541020207816 */ /* 0x000fe20000000007 */
[----:B------:R-:W-:Y:S01]  /*66d0*/  HMMA.16816.F32 R128, R128, R26, R8 ;  /* 0x0000001a8080723c */ /* 0x000fe20000001808 */
[----:B------:R-:W2:Y:S01]  /*66e0*/  LDSM.16.MT88.4 R8, [R216+0x19000] ;  /* 0x01900000d808783b */ /* 0x000ea20000004200 */
[----:B------:R-:W-:-:S02]  /*66f0*/  PRMT R20, R20, 0x5410, R21 ;  /* 0x0000541014147816 */ /* 0x000fc40000000015 */
[----:B------:R-:W-:Y:S01]  /*6700*/  LOP3.LUT R6, R6, R5, RZ, 0xc0, !PT ;  /* 0x0000000506067212 */ /* 0x000fe200078ec0ff */
[----:B------:R-:W-:Y:S01]  /*6710*/  LDSM.16.MT88.4 R24, [R218+0x19000] ;  /* 0x01900000da18783b */ /* 0x000fe20000004200 */
[----:B----4-:R-:W-:Y:S01]  /*6720*/  F2FP.PACK_AB R5, R175, R172 ;  /* 0x000000acaf05723e */ /* 0x010fe200000000ff */
[--C-:B------:R-:W-:Y:S01]  /*6730*/  HSET2.LE.AND R7, R20, R241.reuse, PT ;  /* 0x000000f114077233 */ /* 0x100fe20003803000 */
[----:B-1----:R-:W-:Y:S01]  /*6740*/  F2FP.PACK_AB R34, R174, R191 ;  /* 0x000000bfae22723e */ /* 0x002fe200000000ff */
[----:B------:R-:W1:Y:S01]  /*6750*/  LDSM.16.MT88.4 R20, [R217+0x19000] ;  /* 0x01900000d914783b */ /* 0x000e620000004200 */
[----:B------:R-:W-:Y:S01]  /*6760*/  LOP3.LUT R4, R4, R5, RZ, 0xc0, !PT ;  /* 0x0000000504047212 */ /* 0x000fe200078ec0ff */
[----:B------:R-:W-:Y:S01]  /*6770*/  HSET2.LE.AND R5, R32, R241, PT ;  /* 0x000000f120057233 */ /* 0x000fe20003803000 */
[----:B------:R-:W-:Y:S02]  /*6780*/  F2FP.PACK_AB R32, R250, R193 ;  /* 0x000000c1fa20723e */ /* 0x000fe400000000ff */
[----:B------:R-:W-:Y:S01]  /*6790*/  LOP3.LUT R7, R7, R34, RZ, 0xc0, !PT ;  /* 0x0000002207077212 */ /* 0x000fe200078ec0ff */
[----:B------:R-:W-:Y:S01]  /*67a0*/  IMAD.MOV.U32 R34, RZ, RZ, R200 ;  /* 0x000000ffff227224 */ /* 0x000fe200078e00c8 */
[----:B------:R-:W-:Y:S01]  /*67b0*/  LOP3.LUT R5, R5, R32, RZ, 0xc0, !PT ;  /* 0x0000002005057212 */ /* 0x000fe200078ec0ff */
[----:B------:R3:W5:Y:S06]  /*67c0*/  LDL.LU.64 R200, [R1+0x38] ;  /* 0x0000380001c87983 */ /* 0x00076c0000300a00 */
[C---:B------:R-:W-:Y:S07]  /*67d0*/  HMMA.16816.F32 R160, R4.reuse, R28, R160 ;  /* 0x0000001c04a0723c */ /* 0x040fee00000018a0 */
[----:B------:R-:W-:Y:S01]  /*67e0*/  IMAD.MOV.U32 R28, RZ, RZ, R34 ;  /* 0x000000ffff1c7224 */ /* 0x000fe200078e0022 */
[----:B------:R-:W-:Y:S01]  /*67f0*/  HMMA.16816.F32 R36, R4, R168, R36 ;  /* 0x000000a80424723c */ /* 0x000fe20000001824 */
[----:B------:R-:W-:-:S02]  /*6800*/  IMAD.MOV.U32 R29, RZ, RZ, R35 ;  /* 0x000000ffff1d7224 */ /* 0x000fc400078e0023 */
[----:B------:R-:W4:Y:S04]  /*6810*/  LDSM.16.MT88.4 R32, [R218+0x1b000] ;  /* 0x01b00000da20783b */ /* 0x000f280000004200 */
[----:B------:R-:W-:Y:S01]  /*6820*/  IMAD.MOV.U32 R168, RZ, RZ, R28 ;  /* 0x000000ffffa87224 */ /* 0x000fe200078e001c */
[C---:B------:R-:W-:Y:S01]  /*6830*/  HMMA.16816.F32 R156, R4.reuse, R30, R156 ;  /* 0x0000001e049c723c */ /* 0x040fe2000000189c */
[----:B------:R-:W-:Y:S02]  /*6840*/  IMAD.MOV.U32 R169, RZ, RZ, R29 ;  /* 0x000000ffffa97224 */ /* 0x000fe400078e001d */
[----:B------:R-:W-:Y:S05]  /*6850*/  LDSM.16.MT88.4 R28, [R217+0x1b000] ;  /* 0x01b00000d91c783b */ /* 0x000fea0000004200 */
        /* <DEDUP_REMOVED lines=9> */
[C---:B------:R-:W-:Y:S07]  /*68f0*/  HMMA.16816.F32 R40, R4.reuse, R170, R40 ;  /* 0x000000aa0428723c */ /* 0x040fee0000001828 */
[----:B------:R-:W-:Y:S01]  /*6900*/  IMAD.MOV.U32 R170, RZ, RZ, R18 ;  /* 0x000000ffffaa7224 */ /* 0x000fe200078e0012 */
[----:B----4-:R-:W-:Y:S01]  /*6910*/  HMMA.16816.F32 R44, R4, R32, R44 ;  /* 0x00000020042c723c */ /* 0x010fe2000000182c */
[----:B------:R-:W-:-:S02]  /*6920*/  IMAD.MOV.U32 R171, RZ, RZ, R19 ;  /* 0x000000ffffab7224 */ /* 0x000fc400078e0013 */
[----:B------:R4:W5:Y:S04]  /*6930*/  LDL.LU.64 R18, [R1+0x30] ;  /* 0x0000300001127983 */ /* 0x0009680000300a00 */
[----:B------:R-:W-:Y:S01]  /*6940*/  IMAD.MOV.U32 R32, RZ, RZ, R16 ;  /* 0x000000ffff207224 */ /* 0x000fe200078e0010 */
[----:B--2---:R-:W-:Y:S01]  /*6950*/  HMMA.16816.F32 R68, R4, R8, R68 ;  /* 0x000000080444723c */ /* 0x004fe20000001844 */
[----:B------:R-:W-:Y:S02]  /*6960*/  IMAD.MOV.U32 R33, RZ, RZ, R17 ;  /* 0x000000ffff217224 */ /* 0x000fe400078e0011 */
[----:B------:R4:W5:Y:S01]  /*6970*/  LDL.LU.64 R16, [R1+0x28] ;  /* 0x0000280001107983 */ /* 0x0009620000300a00 */
[--C-:B------:R-:W-:Y:S02]  /*6980*/  FFMA.FTZ R194, R194, c[0x0][0x23c], -R189.reuse ;  /* 0x00008f00c2c27a23 */ /* 0x100fe400000108bd */
[----:B------:R-:W-:-:S02]  /*6990*/  FFMA.FTZ R190, R190, c[0x0][0x23c], -R189 ;  /* 0x00008f00bebe7a23 */ /* 0x000fc400000108bd */
[C---:B------:R-:W-:Y:S01]  /*69a0*/  HMMA.16816.F32 R72, R4.reuse, R10, R72 ;  /* 0x0000000a0448723c */ /* 0x040fe20000001848 */
[----:B------:R-:W2:Y:S01]  /*69b0*/  LDSM.16.MT88.4 R8, [R216+0x1d000] ;  /* 0x01d00000d808783b */ /* 0x000ea20000004200 */
[----:B------:R-:W-:Y:S01]  /*69c0*/  FFMA.FTZ R192, R192, c[0x0][0x23c], -R189 ;  /* 0x00008f00c0c07a23 */ /* 0x000fe200000108bd */
[----:B------:R-:W-:Y:S01]  /*69d0*/  MUFU.EX2 R194, R194 ;  /* 0x000000c200c27308 */ /* 0x000fe20000000800 */
[----:B------:R-:W-:Y:S02]  /*69e0*/  FADD.FTZ R185, R185, R184 ;  /* 0x000000b8b9b97221 */ /* 0x000fe40000010000 */
[----:B------:R-:W-:Y:S02]  /*69f0*/  FADD.FTZ R186, R187, R186 ;  /* 0x000000babbba7221 */ /* 0x000fe40000010000 */
[----:B-1----:R-:W-:Y:S01]  /*6a00*/  HMMA.16816.F32 R76, R4, R20, R76 ;  /* 0x00000014044c723c */ /* 0x002fe2000000184c */
[----:B------:R-:W-:Y:S02]  /*6a10*/  FADD.FTZ R182, R182, R185 ;  /* 0x000000b9b6b67221 */ /* 0x000fe40000010000 */
[----:B------:R-:W-:Y:S01]  /*6a20*/  MUFU.EX2 R190, R190 ;  /* 0x000000be00be7308 */ /* 0x000fe20000000800 */
[----:B------:R-:W-:-:S02]  /*6a30*/  FADD.FTZ R183, R183, R186 ;  /* 0x000000bab7b77221 */ /* 0x000fc40000010000 */
[----:B------:R-:W-:Y:S02]  /*6a40*/  FADD.FTZ R179, R179, R182 ;  /* 0x000000b6b3b37221 */ /* 0x000fe40000010000 */
[C---:B------:R-:W-:Y:S01]  /*6a50*/  HMMA.16816.F32 R80, R4.reuse, R22, R80 ;  /* 0x000000160450723c */ /* 0x040fe20000001850 */
[----:B------:R-:W1:Y:S01]  /*6a60*/  LDSM.16.MT88.4 R20, [R218+0x1f000] ;  /* 0x01f00000da14783b */ /* 0x000e620000004200 */
[----:B------:R-:W-:Y:S02]  /*6a70*/  FADD.FTZ R178, R178, R183 ;  /* 0x000000b7b2b27221 */ /* 0x000fe40000010000 */
[----:B------:R-:W-:Y:S02]  /*6a80*/  FADD.FTZ R180, R180, R179 ;  /* 0x000000b3b4b47221 */ /* 0x000fe40000010000 */
[----:B------:R-:W-:Y:S02]  /*6a90*/  FADD.FTZ R181, R181, R178 ;  /* 0x000000b2b5b57221 */ /* 0x000fe40000010000 */
[----:B------:R-:W-:Y:S01]  /*6aa0*/  HMMA.16816.F32 R52, R4, R28, R52 ;  /* 0x0000001c0434723c */ /* 0x000fe20000001834 */
[----:B------:R-:W-:-:S02]  /*6ab0*/  FADD.FTZ R167, R167, R180 ;  /* 0x000000b4a7a77221 */ /* 0x000fc40000010000 */
[----:B------:R-:W-:Y:S02]  /*6ac0*/  FADD.FTZ R176, R176, R181 ;  /* 0x000000b5b0b07221 */ /* 0x000fe40000010000 */
[----:B------:R-:W-:Y:S02]  /*6ad0*/  FADD.FTZ R166, R166, R167 ;  /* 0x000000a7a6a67221 */ /* 0x000fe40000010000 */
[----:B------:R-:W-:Y:S01]  /*6ae0*/  FADD.FTZ R177, R177, R176 ;  /* 0x000000b0b1b17221 */ /* 0x000fe20000010000 */
[----:B------:R-:W-:Y:S01]  /*6af0*/  HMMA.16816.F32 R56, R4, R30, R56 ;  /* 0x0000001e0438723c */ /* 0x000fe20000001838 */
[----:B------:R-:W4:Y:S01]  /*6b00*/  LDSM.16.MT88.4 R28, [R217+0x1d000] ;  /* 0x01d00000d91c783b */ /* 0x000f220000004200 */
[----:B------:R-:W-:Y:S02]  /*6b10*/  FADD.FTZ R15, R15, R166 ;  /* 0x000000a60f0f7221 */ /* 0x000fe40000010000 */
[----:B------:R-:W-:Y:S02]  /*6b20*/  FADD.FTZ R0, R0, R177 ;  /* 0x000000b100007221 */ /* 0x000fe40000010000 */
[----:B------:R-:W-:-:S02]  /*6b30*/  FADD.FTZ R172, R172, R15 ;  /* 0x0000000facac7221 */ /* 0x000fc40000010000 */
[C---:B---3--:R-:W-:Y:S01]  /*6b40*/  HMMA.16816.F32 R60, R4.reuse, R24, R60 ;  /* 0x00000018043c723c */ /* 0x048fe2000000183c */
[----:B------:R-:W-:Y:S02]  /*6b50*/  FADD.FTZ R193, R193, R0 ;  /* 0x00000000c1c17221 */ /* 0x000fe40000010000 */
[----:B------:R-:W-:Y:S02]  /*6b60*/  FADD.FTZ R172, R175, R172 ;  /* 0x000000acafac7221 */ /* 0x000fe40000010000 */
[----:B------:R-:W-:Y:S02]  /*6b70*/  FADD.FTZ R250, R250, R193 ;  /* 0x000000c1fafa7221 */ /* 0x000fe40000010000 */
[----:B------:R-:W-:Y:S01]  /*6b80*/  FADD.FTZ R173, R173, R172 ;  /* 0x000000acadad7221 */ /* 0x000fe20000010000 */
[----:B------:R-:W-:Y:S01]  /*6b90*/  HMMA.16816.F32 R64, R4, R26, R64 ;  /* 0x0000001a0440723c */ /* 0x000fe20000001840 */
[----:B------:R-:W3:Y:S01]  /*6ba0*/  LDSM.16.MT88.4 R24, [R220+0x1f000] ;  /* 0x01f00000dc18783b */ /* 0x000ee20000004200 */
[----:B------:R-:W-:-:S02]  /*6bb0*/  FADD.FTZ R191, R191, R250 ;  /* 0x000000fabfbf7221 */ /* 0x000fc40000010000 */
[----:B------:R-:W-:Y:S02]  /*6bc0*/  FADD.FTZ R173, R188, R173 ;  /* 0x000000adbcad7221 */ /* 0x000fe40000010000 */
[----:B------:R-:W-:Y:S02]  /*6bd0*/  FADD.FTZ R174, R174, R191 ;  /* 0x000000bfaeae7221 */ /* 0x000fe40000010000 */
[C---:B--2---:R-:W-:Y:S08]  /*6be0*/  HMMA.16816.F32 R92, R4.reuse, R8, R92 ;  /* 0x00000008045c723c */ /* 0x044ff0000000185c */
[C---:B------:R-:W-:Y:S01]  /*6bf0*/  HMMA.16816.F32 R96, R4.reuse, R10, R96 ;  /* 0x0000000a0460723c */ /* 0x040fe20000001860 */
[----:B------:R-:W2:Y:S07]  /*6c00*/  LDSM.16.MT88.4 R8, [R217+0x1f000] ;  /* 0x01f00000d908783b */ /* 0x000eae0000004200 */
[C---:B-1----:R-:W-:Y:S08]  /*6c10*/  HMMA.16816.F32 R108, R4.reuse, R20, R108 ;  /* 0x00000014046c723c */ /* 0x042ff0000000186c */
[C---:B------:R-:W-:Y:S01]  /*6c20*/  HMMA.16816.F32 R112, R4.reuse, R22, R112 ;  /* 0x000000160470723c */ /* 0x040fe20000001870 */
[----:B------:R-:W1:Y:S07]  /*6c30*/  LDSM.16.MT88.4 R20, [R216+0x1f000] ;  /* 0x01f00000d814783b */ /* 0x000e6e0000004200 */
[C---:B------:R-:W-:Y:S07]  /*6c40*/  HMMA.16816.F32 R48, R4.reuse, R34, R48 ;  /* 0x000000220430723c */ /* 0x040fee0000001830 */
[----:B------:R-:W-:Y:S01]  /*6c50*/  IMAD.MOV.U32 R35, RZ, RZ, R171 ;  /* 0x000000ffff237224 */ /* 0x000fe200078e00ab */
[----:B----4-:R-:W-:Y:S01]  /*6c60*/  HMMA.16816.F32 R84, R4, R28, R84 ;  /* 0x0000001c0454723c */ /* 0x010fe20000001854 */
[----:B------:R-:W-:-:S02]  /*6c70*/  IMAD.MOV.U32 R34, RZ, RZ, R170 ;  /* 0x000000ffff227224 */ /* 0x000fc400078e00aa */
[--C-:B------:R-:W-:Y:S02]  /*6c80*/  FFMA.FTZ R170, R246, c[0x0][0x23c], -R195.reuse ;  /* 0x00008f00f6aa7a23 */ /* 0x100fe400000108c3 */
[----:B------:R-:W-:Y:S02]  /*6c90*/  FFMA.FTZ R171, R198, c[0x0][0x23c], -R195 ;  /* 0x00008f00c6ab7a23 */ /* 0x000fe400000108c3 */
[----:B------:R-:W-:Y:S01]  /*6ca0*/  IMAD.MOV.U32 R28, RZ, RZ, R168 ;  /* 0x000000ffff1c7224 */ /* 0x000fe200078e00a8 */
[----:B---3--:R-:W-:Y:S01]  /*6cb0*/  HMMA.16816.F32 R100, R4, R24, R100 ;  /* 0x000000180464723c */ /* 0x008fe20000001864 */
[----:B------:R-:W-:Y:S01]  /*6cc0*/  IMAD.MOV.U32 R29, RZ, RZ, R169 ;  /* 0x000000ffff1d7224 */ /* 0x000fe200078e00a9 */
[----:B------:R-:W-:Y:S01]  /*6cd0*/  MUFU.EX2 R170, R170 ;  /* 0x000000aa00aa7308 */ /* 0x000fe20000000800 */
[--C-:B------:R-:W-:Y:S02]  /*6ce0*/  FFMA.FTZ R168, R252, c[0x0][0x23c], -R195.reuse ;  /* 0x00008f00fca87a23 */ /* 0x100fe400000108c3 */
[----:B------:R-:W-:-:S02]  /*6cf0*/  FFMA.FTZ R169, R248, c[0x0][0x23c], -R195 ;  /* 0x00008f00f8a97a23 */ /* 0x000fc400000108c3 */
[----:B------:R-:W-:Y:S01]  /*6d00*/  LOP3.LUT R24, R35, UR8, R28, 0x96, !PT ;  /* 0x0000000823187c12 */ /* 0x000fe2000f8e961c */
[C---:B--2---:R-:W-:Y:S01]  /*6d10*/  HMMA.16816.F32 R116, R4.reuse, R8, R116 ;  /* 0x000000080474723c */ /* 0x044fe20000001874 */
[----:B------:R-:W-:Y:S01]  /*6d20*/  FFMA.FTZ R195, R196, c[0x0][0x23c], -R189 ;  /* 0x00008f00c4c37a23 */ /* 0x000fe200000108bd */
[----:B------:R-:W-:Y:S05]  /*6d30*/  MUFU.EX2 R168, R168 ;  /* 0x000000a800a87308 */ /* 0x000fea0000000800 */
[----:B------:R-:W-:Y:S01]  /*6d40*/  IMAD.WIDE.U32 R8, R24, -0x2daee0ad, RZ ;  /* 0xd2511f5318087825 */ /* 0x000fe200078e00ff */
[----:B------:R-:W-:Y:S02]  /*6d50*/  HMMA.16816.F32 R104, R4, R26, R104 ;  /* 0x0000001a0468723c */ /* 0x000fe40000001868 */
[----:B------:R-:W2:Y:S02]  /*6d60*/  MUFU.EX2 R169, R169 ;  /* 0x000000a900a97308 */ /* 0x000ea40000000800 */
[----:B------:R-:W-:-:S02]  /*6d70*/  LOP3.LUT R29, R8, 0xffff, RZ, 0xc0, !PT ;  /* 0x0000ffff081d7812 */ /* 0x000fc400078ec0ff */
[--C-:B------:R-:W-:Y:S02]  /*6d80*/  SHF.R.U32.HI R24, RZ, 0x10, R8.reuse ;  /* 0x00000010ff187819 */ /* 0x100fe40000011608 */
[C---:B------:R-:W-:Y:S01]  /*6d90*/  HMMA.16816.F32 R120, R4.reuse, R10, R120 ;  /* 0x0000000a0478723c */ /* 0x040fe20000001878 */
[----:B------:R-:W-:Y:S01]  /*6da0*/  LOP3.LUT R26, R8, 0xff, RZ, 0xc0, !PT ;  /* 0x000000ff081a7812 */ /* 0x000fe200078ec0ff */
[----:B------:R-:W-:Y:S01]  /*6db0*/  MUFU.EX2 R171, R171 ;  /* 0x000000ab00ab7308 */ /* 0x000fe20000000800 */
[----:B------:R-:W-:Y:S02]  /*6dc0*/  SHF.R.U32.HI R27, RZ, 0x18, R8 ;  /* 0x00000018ff1b7819 */ /* 0x000fe40000011608 */
[----:B------:R-:W-:Y:S02]  /*6dd0*/  LOP3.LUT R25, R9, UR17, R32, 0x96, !PT ;  /* 0x0000001109197c12 */ /* 0x000fe4000f8e9620 */
[----:B------:R-:W3:Y:S01]  /*6de0*/  LDSM.16.MT88.4 R8, [R220+0x19800] ;  /* 0x01980000dc08783b */ /* 0x000ee20000004200 */
[----:B-1----:R-:W-:Y:S01]  /*6df0*/  HMMA.16816.F32 R124, R4, R20, R124 ;  /* 0x00000014047c723c */ /* 0x002fe2000000187c */
[----:B------:R-:W-:Y:S01]  /*6e00*/  SHF.R.U32.HI R32, RZ, 0x10, R25 ;  /* 0x00000010ff207819 */ /* 0x000fe20000011619 */
[----:B------:R-:W1:Y:S01]  /*6e10*/  MUFU.EX2 R195, R195 ;  /* 0x000000c300c37308 */ /* 0x000e620000000800 */
[----:B------:R-:W-:-:S02]  /*6e20*/  LOP3.LUT R34, R25, 0xff, RZ, 0xc0, !PT ;  /* 0x000000ff19227812 */ /* 0x000fc400078ec0ff */
[----:B------:R-:W-:Y:S02]  /*6e30*/  SHF.R.U32.HI R29, RZ, 0x8, R29 ;  /* 0x00000008ff1d7819 */ /* 0x000fe4000001161d */
[----:B------:R-:W-:Y:S01]  /*6e40*/  LOP3.LUT R21, R25, 0xffff, RZ, 0xc0, !PT ;  /* 0x0000ffff19157812 */ /* 0x000fe200078ec0ff */
[C---:B------:R-:W-:Y:S01]  /*6e50*/  HMMA.16816.F32 R88, R4.reuse, R30, R88 ;  /* 0x0000001e0458723c */ /* 0x040fe20000001858 */
[----:B------:R-:W-:Y:S01]  /*6e60*/  LOP3.LUT R24, R24, 0xff, RZ, 0xc0, !PT ;  /* 0x000000ff18187812 */ /* 0x000fe200078ec0ff */
[----:B------:R-:W4:Y:S01]  /*6e70*/  MUFU.EX2 R189, R192 ;  /* 0x000000c000bd7308 */ /* 0x000f220000000800 */
[----:B------:R-:W-:Y:S02]  /*6e80*/  SHF.R.U32.HI R25, RZ, 0x18, R25 ;  /* 0x00000018ff197819 */ /* 0x000fe40000011619 */
[----:B------:R-:W-:Y:S02]  /*6e90*/  SHF.R.U32.HI R21, RZ, 0x8, R21 ;  /* 0x00000008ff157819 */ /* 0x000fe40000011615 */
[----:B------:R-:W-:Y:S01]  /*6ea0*/  LOP3.LUT R32, R32, 0xff, RZ, 0xc0, !PT ;  /* 0x000000ff20207812 */ /* 0x000fe200078ec0ff */
[----:B------:R-:W-:Y:S01]  /*6eb0*/  HMMA.16816.F32 R128, R4, R22, R128 ;  /* 0x000000160480723c */ /* 0x000fe20000001880 */
[----:B------:R-:W-:-:S02]  /*6ec0*/  PRMT R26, R26, 0x5410, R29 ;  /* 0x000054101a1a7816 */ /* 0x000fc4000000001d */
[----:B------:R-:W-:Y:S01]  /*6ed0*/  PRMT R24, R24, 0x5410, R27 ;  /* 0x0000541018187816 */ /* 0x000fe2000000001b */
[----:B------:R-:W3:Y:S01]  /*6ee0*/  LDSM.16.MT88.4 R28, [R218+0x19800] ;  /* 0x01980000da1c783b */ /* 0x000ee20000004200 */
[----:B------:R-:W-:Y:S02]  /*6ef0*/  PRMT R34, R34, 0x5410, R21 ;  /* 0x0000541022227816 */ /* 0x000fe40000000015 */
[----:B------:R-:W-:Y:S01]  /*6f00*/  PRMT R32, R32, 0x5410, R25 ;  /* 0x0000541020207816 */ /* 0x000fe20000000019 */
[--C-:B------:R-:W-:Y:S01]  /*6f10*/  HSET2.LE.AND R6, R26, R241.reuse, PT ;  /* 0x000000f11a067233 */ /* 0x100fe20003803000 */
[----:B--2---:R-:W-:Y:S01]  /*6f20*/  F2FP.PACK_AB R27, R169, R168 ;  /* 0x000000a8a91b723e */ /* 0x004fe200000000ff */
[--C-:B------:R-:W-:Y:S01]  /*6f30*/  HSET2.LE.AND R7, R24, R241.reuse, PT ;  /* 0x000000f118077233 */ /* 0x100fe20003803000 */
[----:B-1----:R-:W-:Y:S01]  /*6f40*/  F2FP.PACK_AB R26, R194, R195 ;  /* 0x000000c3c21a723e */ /* 0x002fe200000000ff */
[--C-:B------:R-:W-:Y:S01]  /*6f50*/  HSET2.LE.AND R4, R34, R241.reuse, PT ;  /* 0x000000f122047233 */ /* 0x100fe20003803000 */
[----:B------:R-:W-:Y:S01]  /*6f60*/  F2FP.PACK_AB R25, R171, R170 ;  /* 0x000000aaab19723e */ /* 0x000fe200000000ff */
[----:B------:R-:W-:Y:S01]  /*6f70*/  HSET2.LE.AND R5, R32, R241, PT ;  /* 0x000000f120057233 */ /* 0x000fe20003803000 */
[----:B----4-:R-:W-:Y:S01]  /*6f80*/  F2FP.PACK_AB R24, R190, R189 ;  /* 0x000000bdbe18723e */ /* 0x010fe200000000ff */
[----:B------:R-:W1:Y:S01]  /*6f90*/  LDSM.16.MT88.4 R20, [R217+0x19800] ;  /* 0x01980000d914783b */ /* 0x000e620000004200 */
        /* <DEDUP_REMOVED lines=8> */
[----:B------:R-:W2:Y:S01]  /*7020*/  LDSM.16.MT88.4 R24, [R216+0x19800] ;  /* 0x01980000d818783b */ /* 0x000ea20000004200 */
[----:B------:R-:W-:-:S02]  /*7030*/  FADD.FTZ R194, R194, R195 ;  /* 0x000000c3c2c27221 */ /* 0x000fc40000010000 */
[----:B------:R-:W-:Y:S02]  /*7040*/  FADD.FTZ R170, R170, R169 ;  /* 0x000000a9aaaa7221 */ /* 0x000fe40000010000 */
[----:B---3--:R-:W-:Y:S01]  /*7050*/  HMMA.16816.F32 R160, R4, R8, R160 ;  /* 0x0000000804a0723c */ /* 0x008fe200000018a0 */
[----:B------:R-:W-:Y:S02]  /*7060*/  FADD.FTZ R189, R189, R194 ;  /* 0x000000c2bdbd7221 */ /* 0x000fe40000010000 */
[----:B------:R-:W-:Y:S02]  /*7070*/  FADD.FTZ R167, R171, R170 ;  /* 0x000000aaaba77221 */ /* 0x000fe40000010000 */
[----:B------:R-:W-:-:S03]  /*7080*/  FADD.FTZ R251, R190, R189 ;  /* 0x000000bdbefb7221 */ /* 0x000fc60000010000 */
        /* <DEDUP_REMOVED lines=14> */
[C---:B----4-:R-:W-:Y:S08]  /*7170*/  HMMA.16816.F32 R44, R4.reuse, R28, R44 ;  /* 0x0000001c042c723c */ /* 0x050ff0000000182c */
        /* <DEDUP_REMOVED lines=28> */
[----:B------:R-:W-:-:S04]  /*7340*/  DEPBAR.LE SB0, 0x0 ;  /* 0x000080000000791a */ /* 0x000fc80000000000 */
[----:B------:R-:W-:Y:S01]  /*7350*/  UIADD3 UR37, UR35, -0x2, URZ ;  /* 0xfffffffe23257890 */ /* 0x000fe2000fffe03f */
[----:B------:R-:W-:Y:S01]  /*7360*/  ISETP.GE.AND P5, PT, R244, c[0x0][0x220], PT ;  /* 0x00008800f4007a0c */ /* 0x000fe20003fa6270 */
[----:B------:R-:W-:Y:S01]  /*7370*/  BAR.SYNC.DEFER_BLOCKING 0x0 ;  /* 0x0000000000007b1d */ /* 0x000fe20000010000 */
[----:B------:R-:W-:Y:S01]  /*7380*/  ISETP.GE.AND P4, PT, R230, c[0x0][0x220], PT ;  /* 0x00008800e6007a0c */ /* 0x000fe20003f86270 */
[----:B------:R-:W-:Y:S01]  /*7390*/  USHF.R.S32.HI UR5, URZ, 0x1f, UR37 ;  /* 0x0000001f3f057899 */ /* 0x000fe20008011425 */
[----:B------:R-:W-:Y:S01]  /*73a0*/  ISETP.GE.AND P3, PT, R229, c[0x0][0x220], PT ;  /* 0x00008800e5007a0c */ /* 0x000fe20003f66270 */
[----:B------:R-:W-:Y:S01]  /*73b0*/  UIMAD UR4, UR22, UR37, URZ ;  /* 0x00000025160472a4 */ /* 0x000fe2000f8e023f */
[----:B-----5:R-:W-:Y:S01]  /*73c0*/  IMAD.MOV.U32 R24, RZ, RZ, R16 ;  /* 0x000000ffff187224 */ /* 0x020fe200078e0010 */
[----:B------:R-:W-:Y:S01]  /*73d0*/  ISETP.GE.AND P2, PT, R228, c[0x0][0x220], PT ;  /* 0x00008800e4007a0c */ /* 0x000fe20003f46270 */
[----:B------:R-:W-:Y:S01]  /*73e0*/  IMAD.MOV.U32 R25, RZ, RZ, R19 ;  /* 0x000000ffff197224 */ /* 0x000fe200078e0013 */
[----:B------:R-:W-:Y:S01]  /*73f0*/  UIMAD UR4, UR5, UR23, UR4 ;  /* 0x00000017050472a4 */ /* 0x000fe2000f8e0204 */
[----:B------:R-:W-:Y:S02]  /*7400*/  STL.64 [R1+0x30], R38 ;  /* 0x0000302601007387 */ /* 0x000fe40000100a00 */
[----:B------:R-:W-:-:S02]  /*7410*/  IMAD.WIDE.U32 R24, R227, UR37, R24 ;  /* 0x00000025e3187c25 */ /* 0x000fc4000f8e0018 */
[----:B------:R-:W-:Y:S03]  /*7420*/  STL.64 [R1+0x28], R36 ;  /* 0x0000282401007387 */ /* 0x000fe60000100a00 */
[C---:B------:R-:W-:Y:S02]  /*7430*/  @!P5 LEA R22, P6, R24.reuse, c[0x0][0x170], 0x1 ;  /* 0x00005c001816da11 */ /* 0x040fe400078c08ff */
[----:B------:R-:W-:Y:S02]  /*7440*/  IADD3 R4, R25, UR4, RZ ;  /* 0x0000000419047c10 */ /* 0x000fe4000fffe0ff */
        /* <DEDUP_REMOVED lines=58> */
[----:B---3--:R-:W2:Y:S04]  /*77f0*/  LDSM.16.M88.4 R4, [R225+0x10000] ;  /* 0x01000000e104783b */ /* 0x008ea80000000200 */
[----:B------:R-:W3:Y:S04]  /*7800*/  LDSM.16.M88.4 R180, [R225+0x10800] ;  /* 0x01080000e1b4783b */ /* 0x000ee80000000200 */
[----:B------:R-:W3:Y:S04]  /*7810*/  LDSM.16.M88.4 R172, [R225+0x11000] ;  /* 0x01100000e1ac783b */ /* 0x000ee80000000200 */
[----:B------:R-:W4:Y:S04]  /*7820*/  LDSM.16.M88.4 R24, [R225+0x11800] ;  /* 0x01180000e118783b */ /* 0x000f280000000200 */
[----:B------:R-:W-:Y:S04]  /*7830*/  LDSM.16.M88.4 R188, [R224] ;  /* 0x00000000e0bc783b */ /* 0x000fe80000000200 */
[----:B-1----:R-:W1:Y:S04]  /*7840*/  LDSM.16.M88.4 R20, [R223] ;  /* 0x00000000df14783b */ /* 0x002e680000000200 */
[----:B------:R-:W1:Y:S04]  /*7850*/  LDSM.16.M88.4 R36, [R215] ;  /* 0x00000000d724783b */ /* 0x000e680000000200 */
[----:B------:R-:W1:Y:S04]  /*7860*/  LDSM.16.M88.4 R192, [R213] ;  /* 0x00000000d5c0783b */ /* 0x000e680000000200 */
[----:B------:R-:W1:Y:S04]  /*7870*/  LDSM.16.M88.4 R196, [R214] ;  /* 0x00000000d6c4783b */ /* 0x000e680000000200 */
[----:B------:R-:W-:Y:S01]  /*7880*/  LDSM.16.M88.4 R28, [R222] ;  /* 0x00000000de1c783b */ /* 0x000fe20000000200 */
[C---:B--2---:R-:W-:Y:S03]  /*7890*/  HMMA.16816.F32 R8, R32.reuse, R4, RZ ;  /* 0x000000042008723c */ /* 0x044fe600000018ff */
[----:B------:R-:W0:Y:S05]  /*78a0*/  LDGDEPBAR ;  /* 0x00000000000079af */ /* 0x000e2a0000000000 */
[C---:B------:R-:W-:Y:S08]  /*78b0*/  HMMA.16816.F32 R4, R32.reuse, R6, RZ ;  /* 0x000000062004723c */ /* 0x040ff000000018ff */
[C---:B---3--:R-:W-:Y:S08]  /*78c0*/  HMMA.16816.F32 R184, R32.reuse, R180, RZ ;  /* 0x000000b420b8723c */ /* 0x048ff000000018ff */
[C---:B------:R-:W-:Y:S08]  /*78d0*/  HMMA.16816.F32 R180, R32.reuse, R182, RZ ;  /* 0x000000b620b4723c */ /* 0x040ff000000018ff */
[C---:B------:R-:W-:Y:S08]  /*78e0*/  HMMA.16816.F32 R176, R32.reuse, R172, RZ ;  /* 0x000000ac20b0723c */ /* 0x040ff000000018ff */
[C---:B------:R-:W-:Y:S08]  /*78f0*/  HMMA.16816.F32 R172, R32.reuse, R174, RZ ;  /* 0x000000ae20ac723c */ /* 0x040ff000000018ff */
[C---:B----4-:R-:W-:Y:S08]  /*7900*/  HMMA.16816.F32 R168, R32.reuse, R24, RZ ;  /* 0x0000001820a8723c */ /* 0x050ff000000018ff */
[----:B------:R-:W-:Y:S01]  /*7910*/  HMMA.16816.F32 R32, R32, R26, RZ ;  /* 0x0000001a2020723c */ /* 0x000fe200000018ff */
[----:B------:R-:W2:Y:S07]  /*7920*/  LDSM.16.M88.4 R24, [R219+0x10000] ;  /* 0x01000000db18783b */ /* 0x000eae0000000200 */
        /* <DEDUP_REMOVED lines=12> */
[----:B------:R-:W-:Y:S03]  /*79f0*/  LDSM.16.M88.4 R188, [R221] ;  /* 0x00000000ddbc783b */ /* 0x000fe60000000200 */
[C---:B--2---:R-:W-:Y:S08]  /*7a00*/  HMMA.16816.F32 R8, R28.reuse, R24, R8 ;  /* 0x000000181c08723c */ /* 0x044ff00000001808 */
[C---:B------:R-:W-:Y:S01]  /*7a10*/  HMMA.16816.F32 R4, R28.reuse, R26, R4 ;  /* 0x0000001a1c04723c */ /* 0x040fe20000001804 */
[----:B------:R-:W2:Y:S07]  /*7a20*/  LDSM.16.M88.4 R24, [R212] ;  /* 0x00000000d418783b */ /* 0x000eae0000000200 */
        /* <DEDUP_REMOVED lines=8> */
[----:B------:R-:W-:Y:S04]  /*7ab0*/  LDSM.16.M88.4 R28, [R225+0x12000] ;  /* 0x01200000e11c783b */ /* 0x000fe80000000200 */
[----:B------:R-:W-:Y:S03]  /*7ac0*/  LDSM.16.M88.4 R196, [R225+0x13000] ;  /* 0x01300000e1c4783b */ /* 0x000fe60000000200 */
[C---:B--2---:R-:W-:Y:S08]  /*7ad0*/  HMMA.16816.F32 R8, R188.reuse, R24, R8 ;  /* 0x00000018bc08723c */ /* 0x044ff00000001808 */
[C---:B------:R-:W-:Y:S01]  /*7ae0*/  HMMA.16816.F32 R4, R188.reuse, R26, R4 ;  /* 0x0000001abc04723c */ /* 0x040fe20000001804 */
[----:B------:R-:W2:Y:S07]  /*7af0*/  LDSM.16.M88.4 R24, [R226+0x4000] ;  /* 0x00400000e218783b */ /* 0x000eae0000000200 */
[C---:B-1----:R-:W-:Y:S08]  /*7b00*/  HMMA.16816.F32 R184, R188.reuse, R20, R184 ;  /* 0x00000014bcb8723c */ /* 0x042ff000000018b8 */
[C---:B------:R-:W-:Y:S01]  /*7b10*/  HMMA.16816.F32 R180, R188.reuse, R22, R180 ;  /* 0x00000016bcb4723c */ /* 0x040fe200000018b4 */
[----:B------:R-:W1:Y:S07]  /*7b20*/  LDSM.16.M88.4 R20, [R225+0x12800] ;  /* 0x01280000e114783b */ /* 0x000e6e0000000200 */
[C---:B------:R-:W-:Y:S08]  /*7b30*/  HMMA.16816.F32 R176, R188.reuse, R36, R176 ;  /* 0x00000024bcb0723c */ /* 0x040ff000000018b0 */
[C---:B------:R-:W-:Y:S01]  /*7b40*/  HMMA.16816.F32 R172, R188.reuse, R38, R172 ;  /* 0x00000026bcac723c */ /* 0x040fe200000018ac */
[----:B------:R-:W-:Y:S07]  /*7b50*/  LDSM.16.M88.4 R36, [R219+0x12000] ;  /* 0x01200000db24783b */ /* 0x000fee0000000200 */
[C---:B---3--:R-:W-:Y:S08]  /*7b60*/  HMMA.16816.F32 R168, R188.reuse, R192, R168 ;  /* 0x000000c0bca8723c */ /* 0x048ff000000018a8 */
[----:B------:R-:W-:Y:S01]  /*7b70*/  HMMA.16816.F32 R32, R188, R194, R32 ;  /* 0x000000c2bc20723c */ /* 0x000fe20000001820 */
[----:B------:R-:W3:Y:S04]  /*7b80*/  LDSM.16.M88.4 R188, [R225+0x13800] ;  /* 0x01380000e1bc783b */ /* 0x000ee80000000200 */
[----:B------:R-:W-:Y:S03]  /*7b90*/  LDSM.16.M88.4 R192, [R210] ;  /* 0x00000000d2c0783b */ /* 0x000fe60000000200 */
[C---:B--2---:R-:W-:Y:S08]  /*7ba0*/  HMMA.16816.F32 R8, R24.reuse, R28, R8 ;  /* 0x0000001c1808723c */ /* 0x044ff00000001808 */
[C---:B------:R-:W-:Y:S01]  /*7bb0*/  HMMA.16816.F32 R4, R24.reuse, R30, R4 ;  /* 0x0000001e1804723c */ /* 0x040fe20000001804 */
[----:B------:R-:W-:Y:S07]  /*7bc0*/  LDSM.16.M88.4 R28, [R211] ;  /* 0x00000000d31c783b */ /* 0x000fee0000000200 */
        /* <DEDUP_REMOVED lines=8> */
[----:B------:R-:W2:Y:S04]  /*7c50*/  LDSM.16.M88.4 R188, [R209] ;  /* 0x00000000d1bc783b */ /* 0x000ea80000000200 */
[----:B------:R-:W3:Y:S03]  /*7c60*/  LDSM.16.M88.4 R24, [R208] ;  /* 0x00000000d018783b */ /* 0x000ee60000000200 */
        /* <DEDUP_REMOVED lines=12> */
[----:B------:R-:W3:Y:S03]  /*7d30*/  LDSM.16.M88.4 R20, [R212+0x2000] ;  /* 0x00200000d414783b */ /* 0x000ee60000000200 */
[C---:B-1----:R-:W-:Y:S08]  /*7d40*/  HMMA.16816.F32 R8, R28.reuse, R36, R8 ;  /* 0x000000241c08723c */ /* 0x042ff00000001808 */
[C---:B------:R-:W-:Y:S01]  /*7d50*/  HMMA.16816.F32 R4, R28.reuse, R38, R4 ;  /* 0x000000261c04723c */ /* 0x040fe20000001804 */
[----:B------:R-:W-:Y:S07]  /*7d60*/  LDSM.16.M88.4 R36, [R225+0x14800] ;  /* 0x01480000e124783b */ /* 0x000fee0000000200 */
[C---:B------:R-:W-:Y:S08]  /*7d70*/  HMMA.16816.F32 R184, R28.reuse, R196, R184 ;  /* 0x000000c41cb8723c */ /* 0x040ff000000018b8 */
[C---:B------:R-:W-:Y:S01]  /*7d80*/  HMMA.16816.F32 R180, R28.reuse, R198, R180 ;  /* 0x000000c61cb4723c */ /* 0x040fe200000018b4 */
[----:B------:R-:W1:Y:S07]  /*7d90*/  LDSM.16.M88.4 R196, [R212+0x2800] ;  /* 0x00280000d4c4783b */ /* 0x000e6e0000000200 */
[C---:B----4-:R-:W-:Y:S08]  /*7da0*/  HMMA.16816.F32 R176, R28.reuse, R192, R176 ;  /* 0x000000c01cb0723c */ /* 0x050ff000000018b0 */
[C---:B------:R-:W-:Y:S01]  /*7db0*/  HMMA.16816.F32 R172, R28.reuse, R194, R172 ;  /* 0x000000c21cac723c */ /* 0x040fe200000018ac */
[----:B------:R-:W4:Y:S07]  /*7dc0*/  LDSM.16.M88.4 R192, [R212+0x3000] ;  /* 0x00300000d4c0783b */ /* 0x000f2e0000000200 */
[C---:B--2---:R-:W-:Y:S08]  /*7dd0*/  HMMA.16816.F32 R168, R28.reuse, R188, R168 ;  /* 0x000000bc1ca8723c */ /* 0x044ff000000018a8 */
        /* <DEDUP_REMOVED lines=12> */
[C---:B--2---:R-:W-:Y:S08]  /*7ea0*/  HMMA.16816.F32 R168, R24.reuse, R188, R168 ;  /* 0x000000bc18a8723c */ /* 0x044ff000000018a8 */
[----:B------:R-:W-:Y:S01]  /*7eb0*/  HMMA.16816.F32 R32, R24, R190, R32 ;  /* 0x000000be1820723c */ /* 0x000fe20000001820 */
[----:B------:R-:W-:Y:S04]  /*7ec0*/  LDSM.16.M88.4 R188, [R224+0x8000] ;  /* 0x00800000e0bc783b */ /* 0x000fe80000000200 */
[----:B------:R-:W2:Y:S03]  /*7ed0*/  LDSM.16.M88.4 R24, [R207] ;  /* 0x00000000cf18783b */ /* 0x000ea60000000200 */
[C---:B---3--:R-:W-:Y:S08]  /*7ee0*/  HMMA.16816.F32 R8, R28.reuse, R20, R8 ;  /* 0x000000141c08723c */ /* 0x048ff00000001808 */
[C---:B------:R-:W-:Y:S01]  /*7ef0*/  HMMA.16816.F32 R4, R28.reuse, R22, R4 ;  /* 0x000000161c04723c */ /* 0x040fe20000001804 */
[----:B------:R-:W3:Y:S07]  /*7f00*/  LDSM.16.M88.4 R20, [R206] ;  /* 0x00000000ce14783b */ /* 0x000eee0000000200 */
[C---:B------:R-:W-:Y:S08]  /*7f10*/  HMMA.16816.F32 R184, R28.reuse, R36, R184 ;  /* 0x000000241cb8723c */ /* 0x040ff000000018b8 */
[C---:B------:R-:W-:Y:S01]  /*7f20*/  HMMA.16816.F32 R180, R28.reuse, R38, R180 ;  /* 0x000000261cb4723c */ /* 0x040fe200000018b4 */
[----:B------:R-:W3:Y:S07]  /*7f30*/  LDSM.16.M88.4 R36, [R205] ;  /* 0x00000000cd24783b */ /* 0x000eee0000000200 */
[C---:B-1----:R-:W-:Y:S08]  /*7f40*/  HMMA.16816.F32 R176, R28.reuse, R196, R176 ;  /* 0x000000c41cb0723c */ /* 0x042ff000000018b0 */
[C---:B------:R-:W-:Y:S01]  /*7f50*/  HMMA.16816.F32 R172, R28.reuse, R198, R172 ;  /* 0x000000c61cac723c */ /* 0x040fe200000018ac */
[----:B------:R-:W-:Y:S07]  /*7f60*/  LDSM.16.M88.4 R196, [R204] ;  /* 0x00000000ccc4783b */ /* 0x000fee0000000200 */
[C---:B----4-:R-:W-:Y:S08]  /*7f70*/  HMMA.16816.F32 R168, R28.reuse, R192, R168 ;  /* 0x000000c01ca8723c */ /* 0x050ff000000018a8 */
        /* <DEDUP_REMOVED lines=11> */
[----:B------:R-:W-:Y:S07]  /*8030*/  LDSM.16.M88.4 R36, [R219+0x15800] ;  /* 0x01580000db24783b */ /* 0x000fee0000000200 */
        /* <DEDUP_REMOVED lines=27> */
[----:B------:R-:W-:Y:S01]  /*81f0*/  HMMA.16816.F32 R32, R28, R198, R32 ;  /* 0x000000c61c20723c */ /* 0x000fe20000001820 */
[----:B------:R-:W4:Y:S04]  /*8200*/  LDSM.16.M88.4 R28, [R225+0x17800] ;  /* 0x01780000e11c783b */ /* 0x000f280000000200 */
[----:B------:R-:W-:Y:S03]  /*8210*/  LDSM.16.M88.4 R196, [R203] ;  /* 0x00000000cbc4783b */ /* 0x000fe60000000200 */
[----:B-1----:R-:W-:Y:S01]  /*8220*/  HMMA.16816.F32 R184, R20, R24, R184 ;  /* 0x0000001814b8723c */ /* 0x002fe200000018b8 */
[----:B--2---:R-:W-:-:S02]  /*8230*/  IMAD.MOV.U32 R15, RZ, RZ, R38 ;  /* 0x000000ffff0f7224 */ /* 0x004fc400078e0026 */
[----:B------:R-:W-:-:S05]  /*8240*/  IMAD.MOV.U32 R0, RZ, RZ, R39 ;  /* 0x000000ffff007224 */ /* 0x000fca00078e0027 */
[----:B------:R-:W-:Y:S01]  /*8250*/  HMMA.16816.F32 R180, R20, R26, R180 ;  /* 0x0000001a14b4723c */ /* 0x000fe200000018b4 */
[----:B------:R-:W1:Y:S01]  /*8260*/  LDSM.16.M88.4 R24, [R224+0xc000] ;  /* 0x00c00000e018783b */ /* 0x000e620000000200 */
[----:B------:R-:W-:-:S06]  /*8270*/  IMAD.MOV.U32 R166, RZ, RZ, R37 ;  /* 0x000000ffffa67224 */ /* 0x000fcc00078e0025 */
[C---:B------:R-:W-:Y:S08]  /*8280*/  HMMA.16816.F32 R8, R20.reuse, R192, R8 ;  /* 0x000000c01408723c */ /* 0x040ff00000001808 */
[C---:B------:R-:W-:Y:S01]  /*8290*/  HMMA.16816.F32 R4, R20.reuse, R194, R4 ;  /* 0x000000c21404723c */ /* 0x040fe20000001804 */
[----:B------:R-:W2:Y:S07]  /*82a0*/  LDSM.16.M88.4 R192, [R202] ;  /* 0x00000000cac0783b */ /* 0x000eae0000000200 */
[C---:B---3--:R-:W-:Y:S08]  /*82b0*/  HMMA.16816.F32 R176, R20.reuse, R188, R176 ;  /* 0x000000bc14b0723c */ /* 0x048ff000000018b0 */
[C---:B------:R-:W-:Y:S01]  /*82c0*/  HMMA.16816.F32 R172, R20.reuse, R190, R172 ;  /* 0x000000be14ac723c */ /* 0x040fe200000018ac */
[----:B------:R-:W3:Y:S07]  /*82d0*/  LDSM.16.M88.4 R188, [R201] ;  /* 0x00000000c9bc783b */ /* 0x000eee0000000200 */
[C---:B----4-:R-:W-:Y:S08]  /*82e0*/  HMMA.16816.F32 R168, R20.reuse, R28, R168 ;  /* 0x0000001c14a8723c */ /* 0x050ff000000018a8 */
[----:B------:R-:W-:Y:S01]  /*82f0*/  HMMA.16816.F32 R32, R20, R30, R32 ;  /* 0x0000001e1420723c */ /* 0x000fe20000001820 */
[----:B------:R-:W4:Y:S04]  /*8300*/  LDSM.16.M88.4 R20, [R219+0x16000] ;  /* 0x01600000db14783b */ /* 0x000f280000000200 */
[----:B------:R-:W-:Y:S03]  /*8310*/  LDSM.16.M88.4 R28, [R200] ;  /* 0x00000000c81c783b */ /* 0x000fe60000000200 */
[C---:B-1----:R-:W-:Y:S08]  /*8320*/  HMMA.16816.F32 R8, R24.reuse, R196, R8 ;  /* 0x000000c41808723c */ /* 0x042ff00000001808 */
[C---:B------:R-:W-:Y:S01]  /*8330*/  HMMA.16816.F32 R4, R24.reuse, R198, R4 ;  /* 0x000000c61804723c */ /* 0x040fe20000001804 */
[----:B------:R-:W1:Y:S07]  /*8340*/  LDSM.16.M88.4 R196, [R219+0x16800] ;  /* 0x01680000dbc4783b */ /* 0x000e6e0000000200 */
[C---:B--2---:R-:W-:Y:S08]  /*8350*/  HMMA.16816.F32 R184, R24.reuse, R192, R184 ;  /* 0x000000c018b8723c */ /* 0x044ff000000018b8 */
[C---:B------:R-:W-:Y:S01]  /*8360*/  HMMA.16816.F32 R180, R24.reuse, R194, R180 ;  /* 0x000000c218b4723c */ /* 0x040fe200000018b4 */
[----:B------:R-:W-:Y:S07]  /*8370*/  LDSM.16.M88.4 R192, [R219+0x17000] ;  /* 0x01700000dbc0783b */ /* 0x000fee0000000200 */
[----:B---3--:R-:W-:Y:S08]  /*8380*/  HMMA.16816.F32 R176, R24, R188, R176 ;  /* 0x000000bc18b0723c */ /* 0x008ff000000018b0 */
[C---:B----4-:R-:W-:Y:S08]  /*8390*/  HMMA.16816.F32 R8, R36.reuse, R20, R8 ;  /* 0x000000142408723c */ /* 0x050ff00000001808 */
[C---:B------:R-:W-:Y:S01]  /*83a0*/  HMMA.16816.F32 R4, R36.reuse, R22, R4 ;  /* 0x000000162404723c */ /* 0x040fe20000001804 */
[----:B------:R-:W-:Y:S07]  /*83b0*/  LDSM.16.M88.4 R20, [R212+0x6800] ;  /* 0x00680000d414783b */ /* 0x000fee0000000200 */
[C---:B-1----:R-:W-:Y:S07]  /*83c0*/  HMMA.16816.F32 R184, R36.reuse, R196, R184 ;  /* 0x000000c424b8723c */ /* 0x042fee00000018b8 */
[----:B------:R-:W-:Y:S01]  /*83d0*/  IMAD.MOV.U32 R196, RZ, RZ, R36 ;  /* 0x000000ffffc47224 */ /* 0x000fe200078e0024 */
[----:B------:R-:W-:Y:S01]  /*83e0*/  HMMA.16816.F32 R180, R36, R198, R180 ;  /* 0x000000c624b4723c */ /* 0x000fe200000018b4 */
[----:B------:R1:W5:Y:S04]  /*83f0*/  LDL.LU.64 R38, [R1+0x30] ;  /* 0x0000300001267983 */ /* 0x0003680000300a00 */
[----:B------:R1:W5:Y:S03]  /*8400*/  LDL.LU.64 R36, [R1+0x28] ;  /* 0x0000280001247983 */ /* 0x0003660000300a00 */
[C---:B------:R-:W-:Y:S01]  /*8410*/  HMMA.16816.F32 R172, R24.reuse, R190, R172 ;  /* 0x000000be18ac723c */ /* 0x040fe200000018ac */
[----:B------:R-:W-:Y:S07]  /*8420*/  LDSM.16.M88.4 R188, [R219+0x17800] ;  /* 0x01780000dbbc783b */ /* 0x000fee0000000200 */
[C---:B------:R-:W-:Y:S08]  /*8430*/  HMMA.16816.F32 R168, R24.reuse, R28, R168 ;  /* 0x0000001c18a8723c */ /* 0x040ff000000018a8 */
[----:B------:R-:W-:Y:S01]  /*8440*/  HMMA.16816.F32 R32, R24, R30, R32 ;  /* 0x0000001e1820723c */ /* 0x000fe20000001820 */
[----:B------:R-:W-:Y:S04]  /*8450*/  LDSM.16.M88.4 R28, [R221+0xc000] ;  /* 0x00c00000dd1c783b */ /* 0x000fe80000000200 */
[----:B------:R-:W2:Y:S01]  /*8460*/  LDSM.16.M88.4 R24, [R212+0x6000] ;  /* 0x00600000d418783b */ /* 0x000ea20000000200 */
[----:B------:R-:W-:-:S02]  /*8470*/  IMAD.MOV.U32 R199, RZ, RZ, R0 ;  /* 0x000000ffffc77224 */ /* 0x000fc400078e0000 */
[----:B------:R-:W-:Y:S02]  /*8480*/  IMAD.U32 R0, RZ, RZ, UR37 ;  /* 0x00000025ff007e24 */ /* 0x000fe4000f8e00ff */
[----:B------:R-:W-:Y:S02]  /*8490*/  IMAD.MOV.U32 R198, RZ, RZ, R15 ;  /* 0x000000ffffc67224 */ /* 0x000fe400078e000f */
[----:B------:R-:W-:-:S05]  /*84a0*/  IMAD R15, R0, 0x40, R231 ;  /* 0x00000040000f7824 */ /* 0x000fca00078e02e7 */
[C---:B------:R-:W-:Y:S01]  /*84b0*/  ISETP.GE.AND P0, PT, R15.reuse, R239, PT ;  /* 0x000000ef0f00720c */ /* 0x040fe20003f06270 */
[----:B------:R-:W-:Y:S01]  /*84c0*/  IMAD.MOV.U32 R197, RZ, RZ, R166 ;  /* 0x000000ffffc57224 */ /* 0x000fe200078e00a6 */
[C---:B------:R-:W-:Y:S02]  /*84d0*/  IADD3 R166, R15.reuse, 0x1, RZ ;  /* 0x000000010fa67810 */ /* 0x040fe40007ffe0ff */
[C---:B------:R-:W-:Y:S01]  /*84e0*/  ISETP.LT.OR P0, PT, R15.reuse, R240, P0 ;  /* 0x000000f00f00720c */ /* 0x040fe20000701670 */
[C---:B--2---:R-:W-:Y:S08]  /*84f0*/  HMMA.16816.F32 R8, R28.reuse, R24, R8 ;  /* 0x000000181c08723c */ /* 0x044ff00000001808 */
[----:B------:R-:W-:Y:S01]  /*8500*/  HMMA.16816.F32 R4, R28, R26, R4 ;  /* 0x0000001a1c04723c */ /* 0x000fe20000001804 */
[----:B------:R-:W2:Y:S01]  /*8510*/  LDSM.16.M88.4 R24, [R212+0x7000] ;  /* 0x00700000d418783b */ /* 0x000ea20000000200 */
[----:B------:R-:W-:-:S02]  /*8520*/  ISETP.GE.AND P6, PT, R15, R233, PT ;  /* 0x000000e90f00720c */ /* 0x000fc40003fc6270 */
[C---:B------:R-:W-:Y:S02]  /*8530*/  ISETP.GE.AND P1, PT, R166.reuse, R239, PT ;  /* 0x000000efa600720c */ /* 0x040fe40003f26270 */
[----:B------:R-:W-:Y:S02]  /*8540*/  ISETP.LT.OR P6, PT, R15, R238, P6 ;  /* 0x000000ee0f00720c */ /* 0x000fe400037c1670 */
[----:B------:R-:W-:Y:S01]  /*8550*/  HMMA.16816.F32 R168, R196, R188, R168 ;  /* 0x000000bcc4a8723c */ /* 0x000fe200000018a8 */
[----:B------:R-:W-:-:S07]  /*8560*/  ISETP.LT.OR P1, PT, R166, R240, P1 ;  /* 0x000000f0a600720c */ /* 0x000fce0000f21670 */
[----:B------:R-:W-:Y:S02]  /*8570*/  FSEL R0, R8, -INF , !P0 ;  /* 0xff80000008007808 */ /* 0x000fe40004000000 */
[C---:B------:R-:W-:Y:S01]  /*8580*/  ISETP.GE.AND P0, PT, R166.reuse, R233, PT ;  /* 0x000000e9a600720c */ /* 0x040fe20003f06270 */
[----:B------:R-:W-:Y:S01]  /*8590*/  HMMA.16816.F32 R184, R28, R20, R184 ;  /* 0x000000141cb8723c */ /* 0x000fe200000018b8 */
[C---:B------:R-:W-:Y:S02]  /*85a0*/  IADD3 R188, R15.reuse, 0x8, RZ ;  /* 0x000000080fbc7810 */ /* 0x040fe40007ffe0ff */
[----:B------:R-:W-:Y:S02]  /*85b0*/  ISETP.LT.OR P0, PT, R166, R238, P0 ;  /* 0x000000eea600720c */ /* 0x000fe40000701670 */
[----:B------:R-:W-:Y:S02]  /*85c0*/  IADD3 R166, R15, 0x9, RZ ;  /* 0x000000090fa67810 */ /* 0x000fe40007ffe0ff */
[----:B------:R-:W-:Y:S01]  /*85d0*/  FSEL R20, R10, -INF , !P6 ;  /* 0xff8000000a147808 */ /* 0x000fe20007000000 */
[----:B------:R-:W-:Y:S01]  /*85e0*/  HMMA.16816.F32 R176, R196, R192, R176 ;  /* 0x000000c0c4b0723c */ /* 0x000fe200000018b0 */
[----:B------:R-:W-:-:S02]  /*85f0*/  ISETP.GE.AND P6, PT, R188, R239, PT ;  /* 0x000000efbc00720c */ /* 0x000fc40003fc6270 */
[----:B------:R-:W-:-:S05]  /*8600*/  FSEL R21, R9, -INF , !P1 ;  /* 0xff80000009157808 */ /* 0x000fca0004800000 */
[----:B------:R-:W-:Y:S01]  /*8610*/  HMMA.16816.F32 R180, R28, R22, R180 ;  /* 0x000000161cb4723c */ /* 0x000fe200000018b4 */
[C---:B------:R-:W-:Y:S02]  /*8620*/  ISETP.GE.AND P1, PT, R188.reuse, R233, PT ;  /* 0x000000e9bc00720c */ /* 0x040fe40003f26270 */
[----:B------:R-:W-:-:S04]  /*8630*/  ISETP.LT.OR P6, PT, R188, R240, P6 ;  /* 0x000000f0bc00720c */ /* 0x000fc800037c1670 */
[----:B------:R-:W-:Y:S02]  /*8640*/  FSEL R22, R11, -INF , !P0 ;  /* 0xff8000000b167808 */ /* 0x000fe40004000000 */
[----:B------:R-:W3:Y:S01]  /*8650*/  LDSM.16.M88.4 R8, [R212+0x7800] ;  /* 0x00780000d408783b */ /* 0x000ee20000000200 */
[----:B------:R-:W-:Y:S01]  /*8660*/  ISETP.GE.AND P0, PT, R166, R239, PT ;  /* 0x000000efa600720c */ /* 0x000fe20003f06270 */
[----:B------:R-:W-:Y:S01]  /*8670*/  HMMA.16816.F32 R172, R196, R194, R172 ;  /* 0x000000c2c4ac723c */ /* 0x000fe200000018ac */
[----:B------:R-:W-:Y:S01]  /*8680*/  ISETP.LT.OR P1, PT, R188, R238, P1 ;  /* 0x000000eebc00720c */ /* 0x000fe20000f21670 */
[----:B------:R-:W-:Y:S01]  /*8690*/  UISETP.GT.AND UP0, UPT, UR37, UR19, UPT ;  /* 0x000000132500728c */ /* 0x000fe2000bf04270 */
[----:B------:R-:W-:Y:S01]  /*86a0*/  FSEL R23, R4, -INF , !P6 ;  /* 0xff80000004177808 */ /* 0x000fe20007000000 */
[----:B------:R-:W-:-:S04]  /*86b0*/  DEPBAR.LE SB0, 0x0 ;  /* 0x000080000000791a */ /* 0x000fc80000000000 */
[C---:B------:R-:W-:Y:S02]  /*86c0*/  ISETP.LT.OR P0, PT, R166.reuse, R240, P0 ;  /* 0x000000f0a600720c */ /* 0x040fe40000701670 */
[----:B------:R-:W-:Y:S01]  /*86d0*/  IADD3 R188, R15, 0x10, RZ ;  /* 0x000000100fbc7810 */ /* 0x000fe20007ffe0ff */
[----:B------:R-:W-:Y:S01]  /*86e0*/  BAR.SYNC.DEFER_BLOCKING 0x0 ;  /* 0x0000000000007b1d */ /* 0x000fe20000010000 */
[----:B------:R-:W-:Y:S02]  /*86f0*/  ISETP.GE.AND P6, PT, R166, R233, PT ;  /* 0x000000e9a600720c */ /* 0x000fe40003fc6270 */
[----:B------:R-:W-:Y:S02]  /*8700*/  FSEL R6, R6, -INF , !P1 ;  /* 0xff80000006067808 */ /* 0x000fe40004800000 */
[----:B------:R-:W-:Y:S02]  /*8710*/  FSEL R5, R5, -INF , !P0 ;  /* 0xff80000005057808 */ /* 0x000fe40004000000 */
[----:B------:R-:W-:-:S02]  /*8720*/  ISETP.GE.AND P1, PT, R188, R239, PT ;  /* 0x000000efbc00720c */ /* 0x000fc40003f26270 */
[----:B------:R-:W-:Y:S02]  /*8730*/  ISETP.GE.AND P0, PT, R188, R233, PT ;  /* 0x000000e9bc00720c */ /* 0x000fe40003f06270 */
[----:B------:R-:W-:Y:S02]  /*8740*/  ISETP.LT.OR P6, PT, R166, R238, P6 ;  /* 0x000000eea600720c */ /* 0x000fe400037c1670 */
[C---:B------:R-:W-:Y:S02]  /*8750*/  ISETP.LT.OR P1, PT, R188.reuse, R240, P1 ;  /* 0x000000f0bc00720c */ /* 0x040fe40000f21670 */
[----:B------:R-:W-:Y:S02]  /*8760*/  ISETP.LT.OR P0, PT, R188, R238, P0 ;  /* 0x000000eebc00720c */ /* 0x000fe40000701670 */
[----:B------:R-:W-:Y:S02]  /*8770*/  FSEL R4, R7, -INF , !P6 ;  /* 0xff80000007047808 */ /* 0x000fe40007000000 */
[----:B------:R-:W-:-:S02]  /*8780*/  IADD3 R166, R15, 0x11, RZ ;  /* 0x000000110fa67810 */ /* 0x000fc40007ffe0ff */
[----:B------:R-:W-:Y:S01]  /*8790*/  IADD3 R7, R15, 0x18, RZ ;  /* 0x000000180f077810 */ /* 0x000fe20007ffe0ff */
[----:B------:R-:W-:Y:S01]  /*87a0*/  HMMA.16816.F32 R32, R196, R190, R32 ;  /* 0x000000bec420723c */ /* 0x000fe20000001820 */
[----:B------:R-:W-:Y:S02]  /*87b0*/  FSEL R189, R184, -INF , !P1 ;  /* 0xff800000b8bd7808 */ /* 0x000fe40004800000 */
[C---:B------:R-:W-:Y:S02]  /*87c0*/  ISETP.GE.AND P6, PT, R166.reuse, R239, PT ;  /* 0x000000efa600720c */ /* 0x040fe40003fc6270 */
[----:B------:R-:W-:Y:S02]  /*87d0*/  ISETP.GE.AND P1, PT, R166, R233, PT ;  /* 0x000000e9a600720c */ /* 0x000fe40003f26270 */
[----:B------:R-:W-:Y:S02]  /*87e0*/  FSEL R190, R186, -INF , !P0 ;  /* 0xff800000babe7808 */ /* 0x000fe40004000000 */
[----:B------:R-:W-:Y:S01]  /*87f0*/  ISETP.GE.AND P0, PT, R7, R239, PT ;  /* 0x000000ef0700720c */ /* 0x000fe20003f06270 */
[----:B--2---:R-:W-:Y:S01]  /*8800*/  HMMA.16816.F32 R176, R28, R24, R176 ;  /* 0x000000181cb0723c */ /* 0x004fe200000018b0 */
[----:B------:R-:W-:-:S02]  /*8810*/  ISETP.LT.OR P6, PT, R166, R240, P6 ;  /* 0x000000f0a600720c */ /* 0x000fc400037c1670 */
[----:B------:R-:W-:Y:S02]  /*8820*/  ISETP.LT.OR P1, PT, R166, R238, P1 ;  /* 0x000000eea600720c */ /* 0x000fe40000f21670 */
[----:B------:R-:W-:Y:S02]  /*8830*/  ISETP.LT.OR P0, PT, R7, R240, P0 ;  /* 0x000000f00700720c */ /* 0x000fe40000701670 */
[----:B------:R-:W-:Y:S02]  /*8840*/  IADD3 R166, R15, 0x19, RZ ;  /* 0x000000190fa67810 */ /* 0x000fe40007ffe0ff */
[----:B------:R-:W-:Y:S02]  /*8850*/  FSEL R185, R185, -INF , !P6 ;  /* 0xff800000b9b97808 */ /* 0x000fe40007000000 */
[----:B------:R-:W-:Y:S02]  /*8860*/  FSEL R24, R187, -INF , !P1 ;  /* 0xff800000bb187808 */ /* 0x000fe40004800000 */
[----:B------:R-:W-:-:S02]  /*8870*/  FSEL R25, R180, -INF , !P0 ;  /* 0xff800000b4197808 */ /* 0x000fc40004000000 */
[C---:B------:R-:W-:Y:S02]  /*8880*/  ISETP.GE.AND P6, PT, R7.reuse, R233, PT ;  /* 0x000000e90700720c */ /* 0x040fe40003fc6270 */
[C---:B------:R-:W-:Y:S02]  /*8890*/  ISETP.GE.AND P1, PT, R166.reuse, R239, PT ;  /* 0x000000efa600720c */ /* 0x040fe40003f26270 */
[C---:B------:R-:W-:Y:S01]  /*88a0*/  ISETP.GE.AND P0, PT, R166.reuse, R233, PT ;  /* 0x000000e9a600720c */ /* 0x040fe20003f06270 */
[----:B------:R-:W-:Y:S01]  /*88b0*/  HMMA.16816.F32 R172, R28, R26, R172 ;  /* 0x0000001a1cac723c */ /* 0x000fe200000018ac */
[----:B------:R-:W-:Y:S02]  /*88c0*/  ISETP.LT.OR P6, PT, R7, R238, P6 ;  /* 0x000000ee0700720c */ /* 0x000fe400037c1670 */
        /* <DEDUP_REMOVED lines=9> */
[C---:B------:R-:W-:Y:S01]  /*8960*/  ISETP.GE.AND P0, PT, R7.reuse, R239, PT ;  /* 0x000000ef0700720c */ /* 0x040fe20003f06270 */
[----:B---3--:R-:W-:Y:S01]  /*8970*/  HMMA.16816.F32 R168, R28, R8, R168 ;  /* 0x000000081ca8723c */ /* 0x008fe200000018a8 */
[C---:B------:R-:W-:Y:S02]  /*8980*/  ISETP.LT.OR P6, PT, R166.reuse, R240, P6 ;  /* 0x000000f0a600720c */ /* 0x040fe400037c1670 */
[----:B------:R-:W-:Y:S02]  /*8990*/  ISETP.LT.OR P1, PT, R166, R238, P1 ;  /* 0x000000eea600720c */ /* 0x000fe40000f21670 */
[----:B------:R-:W-:Y:S02]  /*89a0*/  ISETP.LT.OR P0, PT, R7, R240, P0 ;  /* 0x000000f00700720c */ /* 0x000fe40000701670 */
[----:B------:R-:W-:-:S02]  /*89b0*/  IADD3 R9, R15, 0x28, RZ ;  /* 0x000000280f097810 */ /* 0x000fc40007ffe0ff */
        /* <DEDUP_REMOVED lines=9> */
[C---:B------:R-:W-:Y:S02]  /*8a50*/  IADD3 R8, R15.reuse, 0x29, RZ ;  /* 0x000000290f087810 */ /* 0x040fe40007ffe0ff */
[----:B------:R-:W-:Y:S02]  /*8a60*/  IADD3 R7, R15, 0x30, RZ ;  /* 0x000000300f077810 */ /* 0x000fe40007ffe0ff */
[----:B------:R-:W-:-:S02]  /*8a70*/  FSEL R196, R179, -INF , !P6 ;  /* 0xff800000b3c47808 */ /* 0x000fc40007000000 */
[----:B------:R-:W-:Y:S02]  /*8a80*/  FSEL R197, R172, -INF , !P1 ;  /* 0xff800000acc57808 */ /* 0x000fe40004800000 */
[----:B------:R-:W-:Y:S02]  /*8a90*/  FSEL R194, R174, -INF , !P0 ;  /* 0xff800000aec27808 */ /* 0x000fe40004000000 */
[C---:B------:R-:W-:Y:S02]  /*8aa0*/  ISETP.GE.AND P6, PT, R8.reuse, R239, PT ;  /* 0x000000ef0800720c */ /* 0x040fe40003fc6270 */
[C---:B------:R-:W-:Y:S02]  /*8ab0*/  ISETP.GE.AND P1, PT, R8.reuse, R233, PT ;  /* 0x000000e90800720c */ /* 0x040fe40003f26270 */
[----:B------:R-:W-:Y:S01]  /*8ac0*/  ISETP.GE.AND P0, PT, R7, R239, PT ;  /* 0x000000ef0700720c */ /* 0x000fe20003f06270 */
[----:B------:R-:W-:Y:S01]  /*8ad0*/  HMMA.16816.F32 R32, R28, R10, R32 ;  /* 0x0000000a1c20723c */ /* 0x000fe20000001820 */
[----:B------:R-:W-:-:S02]  /*8ae0*/  ISETP.LT.OR P6, PT, R8, R240, P6 ;  /* 0x000000f00800720c */ /* 0x000fc400037c1670 */
[----:B------:R-:W-:Y:S02]  /*8af0*/  ISETP.LT.OR P1, PT, R8, R238, P1 ;  /* 0x000000ee0800720c */ /* 0x000fe40000f21670 */
[----:B------:R-:W-:Y:S02]  /*8b00*/  ISETP.LT.OR P0, PT, R7, R240, P0 ;  /* 0x000000f00700720c */ /* 0x000fe40000701670 */
[----:B------:R-:W-:Y:S02]  /*8b10*/  IADD3 R8, R15, 0x31, RZ ;  /* 0x000000310f087810 */ /* 0x000fe40007ffe0ff */
[----:B------:R-:W-:Y:S02]  /*8b20*/  FSEL R246, R175, -INF , !P1 ;  /* 0xff800000aff67808 */ /* 0x000fe40004800000 */
[----:B------:R-:W-:Y:S02]  /*8b30*/  FSEL R183, R168, -INF , !P0 ;  /* 0xff800000a8b77808 */ /* 0x000fe40004000000 */
[----:B------:R-:W-:-:S02]  /*8b40*/  ISETP.GE.AND P1, PT, R7, R233, PT ;  /* 0x000000e90700720c */ /* 0x000fc40003f26270 */
[CC--:B------:R-:W-:Y:S02]  /*8b50*/  ISETP.GE.AND P0, PT, R8.reuse, R233.reuse, PT ;  /* 0x000000e90800720c */ /* 0x0c0fe40003f06270 */
[-C--:B------:R-:W-:Y:S02]  /*8b60*/  ISETP.LT.OR P1, PT, R7, R238.reuse, P1 ;  /* 0x000000ee0700720c */ /* 0x080fe40000f21670 */
[----:B------:R-:W-:Y:S02]  /*8b70*/  ISETP.LT.OR P0, PT, R8, R238, P0 ;  /* 0x000000ee0800720c */ /* 0x000fe40000701670 */
[----:B------:R-:W-:Y:S02]  /*8b80*/  IADD3 R7, R15, 0x38, RZ ;  /* 0x000000380f077810 */ /* 0x000fe40007ffe0ff */
[----:B------:R-:W-:Y:S02]  /*8b90*/  FSEL R178, R171, -INF , !P0 ;  /* 0xff800000abb27808 */ /* 0x000fe40004000000 */
[----:B------:R-:W-:-:S02]  /*8ba0*/  ISETP.GE.AND P0, PT, R7, R233, PT ;  /* 0x000000e90700720c */ /* 0x000fc40003f06270 */
[----:B------:R-:W-:Y:S02]  /*8bb0*/  FSEL R199, R173, -INF , !P6 ;  /* 0xff800000adc77808 */ /* 0x000fe40007000000 */
[C---:B------:R-:W-:Y:S02]  /*8bc0*/  ISETP.LT.OR P0, PT, R7.reuse, R238, P0 ;  /* 0x000000ee0700720c */ /* 0x040fe40000701670 */
[----:B------:R-:W-:Y:S02]  /*8bd0*/  FSEL R180, R170, -INF , !P1 ;  /* 0xff800000aab47808 */ /* 0x000fe40004800000 */
[-C--:B------:R-:W-:Y:S02]  /*8be0*/  ISETP.GE.AND P6, PT, R8, R239.reuse, PT ;  /* 0x000000ef0800720c */ /* 0x080fe40003fc6270 */
[----:B------:R-:W-:Y:S02]  /*8bf0*/  ISETP.GE.AND P1, PT, R7, R239, PT ;  /* 0x000000ef0700720c */ /* 0x000fe40003f26270 */
[----:B------:R-:W-:-:S02]  /*8c00*/  FSEL R176, R34, -INF , !P0 ;  /* 0xff80000022b07808 */ /* 0x000fc40004000000 */
[----:B------:R-:W-:Y:S02]  /*8c10*/  PLOP3.LUT P0, PT, PT, PT, UP0, 0x80, 0x0 ;  /* 0x000000000000781c */ /* 0x000fe40003f0f008 */
[-C--:B------:R-:W-:Y:S02]  /*8c20*/  ISETP.LT.OR P6, PT, R8, R240.reuse, P6 ;  /* 0x000000f00800720c */ /* 0x080fe400037c1670 */
[----:B------:R-:W-:Y:S02]  /*8c30*/  ISETP.LT.OR P1, PT, R7, R240, P1 ;  /* 0x000000f00700720c */ /* 0x000fe40000f21670 */
[----:B------:R-:W-:Y:S02]  /*8c40*/  IADD3 R15, R15, 0x39, RZ ;  /* 0x000000390f0f7810 */ /* 0x000fe40007ffe0ff */
[----:B------:R-:W-:Y:S02]  /*8c50*/  FSEL R182, R169, -INF , !P6 ;  /* 0xff800000a9b67808 */ /* 0x000fe40007000000 */
[----:B------:R-:W-:-:S02]  /*8c60*/  FSEL R181, R32, -INF , !P1 ;  /* 0xff80000020b57808 */ /* 0x000fc40004800000 */
[C---:B------:R-:W-:Y:S02]  /*8c70*/  ISETP.GE.AND P6, PT, R15.reuse, R239, PT ;  /* 0x000000ef0f00720c */ /* 0x040fe40003fc6270 */
[C---:B------:R-:W-:Y:S02]  /*8c80*/  ISETP.GE.AND P1, PT, R15.reuse, R233, PT ;  /* 0x000000e90f00720c */ /* 0x040fe40003f26270 */
[C---:B------:R-:W-:Y:S02]  /*8c90*/  ISETP.LT.OR P6, PT, R15.reuse, R240, P6 ;  /* 0x000000f00f00720c */ /* 0x040fe400037c1670 */
[----:B------:R-:W-:Y:S02]  /*8ca0*/  ISETP.LT.OR P1, PT, R15, R238, P1 ;  /* 0x000000ee0f00720c */ /* 0x000fe40000f21670 */
[----:B------:R-:W-:Y:S02]  /*8cb0*/  FSEL R179, R33, -INF , !P6 ;  /* 0xff80000021b37808 */ /* 0x000fe40007000000 */
[----:B------:R-:W-:Y:S01]  /*8cc0*/  FSEL R175, R35, -INF , !P1 ;  /* 0xff80000023af7808 */ /* 0x000fe20004800000 */
[----:B------:R-:W-:Y:S05]  /*8cd0*/  @!P0 BRA `(.L_x_1377) ;  /* 0x000004a000008947 */ /* 0x000fea0003800000 */
[----:B-1----:R-:W-:Y:S01]  /*8ce0*/  UIADD3 UR41, UR35, -0x3, URZ ;  /* 0xfffffffd23297890 */ /* 0x002fe2000fffe03f */
        /* <DEDUP_REMOVED lines=71> */
.L_x_1379:
[----:B------:R-:W-:Y:S05]  /*9160*/  BSYNC B0 ;  /* 0x0000000000007941 */ /* 0x000fea0003800000 */
.L_x_1378:
[----:B------:R-:W0:Y:S02]  /*9170*/  LDGDEPBAR ;  /* 0x00000000000079af */ /* 0x000e240000000000 */
.L_x_1377:
[----:B-1----:R-:W-:Y:S01]  /*9180*/  FMNMX.FTZ R8, R3, R0, !PT ;  /* 0x0000000003087209 */ /* 0x002fe20007810000 */
[----:B------:R-:W-:Y:S01]  /*9190*/  USHF.L.U32 UR4, UR37, 0x1, URZ ;  /* 0x0000000125047899 */ /* 0x000fe2000800063f */
[----:B------:R-:W-:Y:S01]  /*91a0*/  FMNMX.FTZ R7, R2, R20, !PT ;  /* 0x0000001402077209 */ /* 0x000fe20007810000 */
[----:B------:R1:W-:Y:S01]  /*91b0*/  STL.64 [R1+0x28], R16 ;  /* 0x0000281001007387 */ /* 0x0003e20000100a00 */
[----:B------:R-:W-:Y:S01]  /*91c0*/  FMNMX.FTZ R8, R21, R8, !PT ;  /* 0x0000000815087209 */ /* 0x000fe20007810000 */
[----:B------:R-:W-:Y:S01]  /*91d0*/  IMAD.WIDE.U32 R248, R13, -0x326172a9, RZ ;  /* 0xcd9e8d570df87825 */ /* 0x000fe200078e00ff */
        /* <DEDUP_REMOVED lines=12> */
[----:B------:R-:W-:Y:S01]  /*92a0*/  FMNMX.FTZ R7, R250, R7, !PT ;  /* 0x00000007fa077209 */ /* 0x000fe20007810000 */
[----:B-1----:R-:W-:Y:S01]  /*92b0*/  IMAD.WIDE.U32 R16, R12, -0x2daee0ad, RZ ;  /* 0xd2511f530c107825 */ /* 0x002fe200078e00ff */
        /* <DEDUP_REMOVED lines=16> */
[----:B------:R-:W-:Y:S01]  /*93c0*/  MOV R7, UR4 ;  /* 0x0000000400077c02 */ /* 0x000fe20008000f00 */
[----:B------:R-:W1:Y:S01]  /*93d0*/  SHFL.BFLY PT, R8, R9, 0x2, 0x1f ;  /* 0x0c401f0009087f89 */ /* 0x000e6200000e0000 */
[----:B------:R-:W-:Y:S01]  /*93e0*/  LOP3.LUT R247, R249, R14, RZ, 0x3c, !PT ;  /* 0x0000000ef9f77212 */ /* 0x000fe200078e3cff */
[----:B------:R-:W-:Y:S01]  /*93f0*/  UIADD3 UR4, UR4, 0x1, URZ ;  /* 0x0000000104047890 */ /* 0x000fe2000fffe03f */
[----:B------:R-:W-:-:S03]  /*9400*/  LOP3.LUT R7, R17, UR39, R7, 0x96, !PT ;  /* 0x0000002711077c12 */ /* 0x000fc6000f8e9607 */
[----:B------:R-:W-:Y:S02]  /*9410*/  IMAD R247, R247, -0x2daee0ad, RZ ;  /* 0xd2511f53f7f77824 */ /* 0x000fe400078e02ff */
[----:B------:R-:W-:-:S05]  /*9420*/  IMAD.WIDE.U32 R32, R7, -0x326172a9, RZ ;  /* 0xcd9e8d5707207825 */ /* 0x000fca00078e00ff */
[----:B------:R-:W-:Y:S02]  /*9430*/  LOP3.LUT R7, R33, UR16, R248, 0x96, !PT ;  /* 0x0000001021077c12 */ /* 0x000fe4000f8e96f8 */
[----:B------:R-:W-:-:S03]  /*9440*/  LOP3.LUT R32, R165, UR14, R32, 0x96, !PT ;  /* 0x0000000ea5207c12 */ /* 0x000fc6000f8e9620 */
[----:B------:R-:W-:-:S04]  /*9450*/  IMAD.WIDE.U32 R28, R7, -0x2daee0ad, RZ ;  /* 0xd2511f53071c7825 */ /* 0x000fc800078e00ff */
[----:B------:R-:W-:Y:S01]  /*9460*/  IMAD.WIDE.U32 R32, R32, -0x2daee0ad, RZ ;  /* 0xd2511f5320207825 */ /* 0x000fe200078e00ff */
[----:B------:R-:W-:Y:S02]  /*9470*/  LOP3.LUT R7, R29, UR13, R247, 0x96, !PT ;  /* 0x0000000d1d077c12 */ /* 0x000fe4000f8e96f7 */
[----:B-1----:R-:W-:Y:S02]  /*9480*/  FMNMX.FTZ R8, R9, R8, !PT ;  /* 0x0000000809087209 */ /* 0x002fe40007810000 */
[----:B------:R-:W1:Y:S01]  /*9490*/  SHFL.BFLY PT, R9, R10, 0x2, 0x1f ;  /* 0x0c401f000a097f89 */ /* 0x000e6200000e0000 */
[----:B------:R-:W-:Y:S01]  /*94a0*/  LOP3.LUT R28, R33, UR11, R28, 0x96, !PT ;  /* 0x0000000b211c7c12 */ /* 0x000fe2000f8e961c */
[----:B------:R-:W-:Y:S02]  /*94b0*/  IMAD.WIDE.U32 R30, R7, -0x326172a9, RZ ;  /* 0xcd9e8d57071e7825 */ /* 0x000fe400078e00ff */
[----:B------:R-:W2:Y:S02]  /*94c0*/  SHFL.BFLY PT, R15, R8, 0x1, 0x1f ;  /* 0x0c201f00080f7f89 */ /* 0x000ea400000e0000 */
[----:B------:R-:W-:Y:S01]  /*94d0*/  IMAD.WIDE.U32 R28, R28, -0x326172a9, RZ ;  /* 0xcd9e8d571c1c7825 */ /* 0x000fe200078e00ff */
[----:B------:R-:W-:-:S04]  /*94e0*/  LOP3.LUT R7, R31, UR12, R164, 0x96, !PT ;  /* 0x0000000c1f077c12 */ /* 0x000fc8000f8e96a4 */
[----:B------:R-:W-:-:S05]  /*94f0*/  LOP3.LUT R30, R29, UR10, R30, 0x96, !PT ;  /* 0x0000000a1d1e7c12 */ /* 0x000fca000f8e961e */
[----:B------:R-:W-:Y:S01]  /*9500*/  IMAD.WIDE.U32 R30, R30, -0x2daee0ad, RZ ;  /* 0xd2511f531e1e7825 */ /* 0x000fe200078e00ff */
[----:B-1----:R-:W-:-:S03]  /*9510*/  FMNMX.FTZ R9, R10, R9, !PT ;  /* 0x000000090a097209 */ /* 0x002fc60007810000 */
[----:B------:R-:W-:Y:S01]  /*9520*/  IMAD.WIDE.U32 R10, R7, -0x2daee0ad, RZ ;  /* 0xd2511f53070a7825 */ /* 0x000fe200078e00ff */
[----:B--2---:R-:W-:Y:S02]  /*9530*/  FMNMX.FTZ R15, R8, R15, !PT ;  /* 0x0000000f080f7209 */ /* 0x004fe40007810000 */
[----:B------:R-:W1:Y:S02]  /*9540*/  SHFL.BFLY PT, R8, R9, 0x1, 0x1f ;  /* 0x0c201f0009087f89 */ /* 0x000e6400000e0000 */
[----:B------:R-:W-:Y:S01]  /*9550*/  LOP3.LUT R7, R11, UR9, R32, 0x96, !PT ;  /* 0x000000090b077c12 */ /* 0x000fe2000f8e9620 */
[C---:B------:R-:W-:Y:S01]  /*9560*/  FMUL.FTZ R184, R15.reuse, c[0x0][0x23c] ;  /* 0x00008f000fb87a20 */ /* 0x040fe20000410000 */
[----:B------:R-:W-:-:S03]  /*9570*/  FSETP.NEU.FTZ.AND P6, PT, R15, -INF , PT ;  /* 0xff8000000f00780b */ /* 0x000fc60003fdd000 */
[----:B------:R-:W-:Y:S01]  /*9580*/  IMAD.WIDE.U32 R32, R7, -0x326172a9, RZ ;  /* 0xcd9e8d5707207825 */ /* 0x000fe200078e00ff */
[----:B------:R-:W-:-:S04]  /*9590*/  FSEL R184, R184, RZ, P6 ;  /* 0x000000ffb8b87208 */ /* 0x000fc80003000000 */
[----:B------:R-:W-:Y:S01]  /*95a0*/  LOP3.LUT R28, R33, UR8, R28, 0x96, !PT ;  /* 0x00000008211c7c12 */ /* 0x000fe2000f8e961c */
[----:B------:R-:W-:Y:S01]  /*95b0*/  FFMA.FTZ R172, R0, c[0x0][0x23c], -R184 ;  /* 0x00008f0000ac7a23 */ /* 0x000fe200000108b8 */
[----:B------:R-:W-:Y:S01]  /*95c0*/  LOP3.LUT R0, R31, UR7, R10, 0x96, !PT ;  /* 0x000000071f007c12 */ /* 0x000fe2000f8e960a */
[--C-:B------:R-:W-:Y:S02]  /*95d0*/  FFMA.FTZ R171, R23, c[0x0][0x23c], -R184.reuse ;  /* 0x00008f0017ab7a23 */ /* 0x100fe400000108b8 */
[--C-:B------:R-:W-:Y:S02]  /*95e0*/  FFMA.FTZ R168, R5, c[0x0][0x23c], -R184.reuse ;  /* 0x00008f0005a87a23 */ /* 0x100fe400000108b8 */
[----:B------:R-:W-:Y:S01]  /*95f0*/  IMAD.WIDE.U32 R10, R0, -0x326172a9, RZ ;  /* 0xcd9e8d57000a7825 */ /* 0x000fe200078e00ff */
[----:B------:R-:W-:Y:S03]  /*9600*/  MUFU.EX2 R172, R172 ;  /* 0x000000ac00ac7308 */ /* 0x000fe60000000800 */
[----:B------:R-:W-:Y:S01]  /*9610*/  FFMA.FTZ R170, R21, c[0x0][0x23c], -R184 ;  /* 0x00008f0015aa7a23 */ /* 0x000fe200000108b8 */
[----:B-1----:R-:W-:Y:S01]  /*9620*/  FMNMX.FTZ R0, R9, R8, !PT ;  /* 0x0000000809007209 */ /* 0x002fe20007810000 */
[----:B------:R-:W-:Y:S01]  /*9630*/  IMAD.WIDE.U32 R28, R28, -0x2daee0ad, RZ ;  /* 0xd2511f531c1c7825 */ /* 0x000fe200078e00ff */
[----:B------:R-:W-:-:S02]  /*9640*/  LOP3.LUT R9, R10, 0xffff, RZ, 0xc0, !PT ;  /* 0x0000ffff0a097812 */ /* 0x000fc400078ec0ff */
[----:B------:R-:W-:Y:S01]  /*9650*/  LOP3.LUT R7, R11, UR18, R32, 0x96, !PT ;  /* 0x000000120b077c12 */ /* 0x000fe2000f8e9620 */
[C---:B------:R-:W-:Y:S01]  /*9660*/  FMUL.FTZ R177, R0.reuse, c[0x0][0x23c] ;  /* 0x00008f0000b17a20 */ /* 0x040fe20000410000 */
[----:B------:R-:W-:Y:S01]  /*9670*/  FSETP.NEU.FTZ.AND P1, PT, R0, -INF , PT ;  /* 0xff8000000000780b */ /* 0x000fe20003f3d000 */
[----:B------:R-:W-:Y:S01]  /*9680*/  MUFU.EX2 R171, R171 ;  /* 0x000000ab00ab7308 */ /* 0x000fe20000000800 */
[----:B------:R-:W-:Y:S01]  /*9690*/  LOP3.LUT R32, R10, 0xff, RZ, 0xc0, !PT ;  /* 0x000000ff0a207812 */ /* 0x000fe200078ec0ff */
[--C-:B------:R-:W-:Y:S01]  /*96a0*/  FFMA.FTZ R188, R185, c[0x0][0x23c], -R184.reuse ;  /* 0x00008f00b9bc7a23 */ /* 0x100fe200000108b8 */
[----:B------:R-:W-:Y:S01]  /*96b0*/  SHF.R.U32.HI R9, RZ, 0x8, R9 ;  /* 0x00000008ff097819 */ /* 0x000fe20000011609 */
[--C-:B------:R-:W-:Y:S01]  /*96c0*/  FFMA.FTZ R189, R189, c[0x0][0x23c], -R184.reuse ;  /* 0x00008f00bdbd7a23 */ /* 0x100fe200000108b8 */
[----:B------:R-:W-:Y:S01]  /*96d0*/  FSEL R177, R177, RZ, P1 ;  /* 0x000000ffb1b17208 */ /* 0x000fe20000800000 */
[----:B------:R-:W-:Y:S01]  /*96e0*/  FFMA.FTZ R186, R25, c[0x0][0x23c], -R184 ;  /* 0x00008f0019ba7a23 */ /* 0x000fe200000108b8 */
[----:B------:R-:W-:Y:S01]  /*96f0*/  PRMT R32, R32, 0x5410, R9 ;  /* 0x0000541020207816 */ /* 0x000fe20000000009 */
[----:B------:R-:W1:Y:S01]  /*9700*/  MUFU.EX2 R168, R168 ;  /* 0x000000a800a87308 */ /* 0x000e620000000800 */
[C---:B------:R-:W-:Y:S01]  /*9710*/  LOP3.LUT R9, R7.reuse, 0xffff, RZ, 0xc0, !PT ;  /* 0x0000ffff07097812 */ /* 0x040fe200078ec0ff */
        /* <DEDUP_REMOVED lines=8> */
[----:B------:R-:W-:Y:S01]  /*97a0*/  FFMA.FTZ R187, R190, c[0x0][0x23c], -R177 ;  /* 0x00008f00bebb7a23 */ /* 0x000fe200000108b1 */
[----:B------:R-:W-:Y:S01]  /*97b0*/  FSEL R6, R15, RZ, P6 ;  /* 0x000000ff0f067208 */ /* 0x000fe20003000000 */
[----:B------:R-:W-:Y:S01]  /*97c0*/  FFMA.FTZ R185, R27, c[0x0][0x23c], -R184 ;  /* 0x00008f001bb97a23 */ /* 0x000fe200000108b8 */
[----:B------:R-:W-:Y:S01]  /*97d0*/  SHF.R.U32.HI R10, RZ, 0x18, R10 ;  /* 0x00000018ff0a7819 */ /* 0x000fe2000001160a */
[--C-:B------:R-:W-:Y:S01]  /*97e0*/  HSET2.LE.AND R4, R4, R241.reuse, PT ;  /* 0x000000f104047233 */ /* 0x100fe20003803000 */
[----:B------:R-:W-:Y:S01]  /*97f0*/  LOP3.LUT R5, R8, 0xff, RZ, 0xc0, !PT ;  /* 0x000000ff08057812 */ /* 0x000fe200078ec0ff */
[----:B------:R-:W-:Y:S01]  /*9800*/  FADD.FTZ R173, R3, -R6 ;  /* 0x8000000603ad7221 */ /* 0x000fe20000010000 */
[----:B------:R-:W-:Y:S01]  /*9810*/  FSEL R3, R0, RZ, P1 ;  /* 0x000000ff00037208 */ /* 0x000fe20000800000 */
[----:B------:R-:W-:Y:S01]  /*9820*/  MUFU.EX2 R169, R169 ;  /* 0x000000a900a97308 */ /* 0x000fe20000000800 */
[----:B------:R-:W-:Y:S01]  /*9830*/  PRMT R10, R5, 0x5410, R10 ;  /* 0x00005410050a7816 */ /* 0x000fe2000000000a */
[--C-:B------:R-:W-:Y:S01]  /*9840*/  HSET2.LE.AND R6, R32, R241.reuse, PT ;  /* 0x000000f120067233 */ /* 0x100fe20003803000 */
[----:B------:R-:W-:Y:S01]  /*9850*/  SHF.R.U32.HI R5, RZ, 0x10, R7 ;  /* 0x00000010ff057819 */ /* 0x000fe20000011607 */
[----:B------:R-:W-:Y:S01]  /*9860*/  FADD.FTZ R2, R2, -R3 ;  /* 0x8000000302027221 */ /* 0x000fe20000010000 */
[----:B------:R-:W-:Y:S01]  /*9870*/  SHF.R.U32.HI R8, RZ, 0x18, R7 ;  /* 0x00000018ff087819 */ /* 0x000fe20000011607 */
[--C-:B------:R-:W-:Y:S01]  /*9880*/  FFMA.FTZ R3, R22, c[0x0][0x23c], -R177.reuse ;  /* 0x00008f0016037a23 */ /* 0x100fe200000108b1 */
[----:B------:R-:W-:Y:S01]  /*9890*/  LOP3.LUT R5, R5, 0xff, RZ, 0xc0, !PT ;  /* 0x000000ff05057812 */ /* 0x000fe200078ec0ff */
[----:B------:R-:W3:Y:S01]  /*98a0*/  MUFU.EX2 R166, R166 ;  /* 0x000000a600a67308 */ /* 0x000ee20000000800 */
[--C-:B------:R-:W-:Y:S01]  /*98b0*/  HSET2.LE.AND R7, R10, R241.reuse, PT ;  /* 0x000000f10a077233 */ /* 0x100fe20003803000 */
[----:B------:R-:W4:Y:S01]  /*98c0*/  LDSM.16.MT88.4 R20, [R220+0x18000] ;  /* 0x01800000dc14783b */ /* 0x000f220000004200 */
[----:B------:R-:W-:Y:S01]  /*98d0*/  PRMT R8, R5, 0x5410, R8 ;  /* 0x0000541005087816 */ /* 0x000fe20000000008 */
[----:B------:R-:W-:Y:S01]  /*98e0*/  FMUL.FTZ R173, R173, c[0x0][0x23c] ;  /* 0x00008f00adad7a20 */ /* 0x000fe20000410000 */
[----:B-1----:R-:W-:Y:S01]  /*98f0*/  F2FP.PACK_AB R5, R168, R171 ;  /* 0x000000aba805723e */ /* 0x002fe200000000ff */
[----:B------:R-:W-:Y:S01]  /*9900*/  FMUL.FTZ R2, R2, c[0x0][0x23c] ;  /* 0x00008f0002027a20 */ /* 0x000fe20000410000 */
[----:B------:R-:W-:Y:S01]  /*9910*/  LOP3.LUT R30, R29, UR17, R30, 0x96, !PT ;  /* 0x000000111d1e7c12 */ /* 0x000fe2000f8e961e */
[----:B------:R-:W-:Y:S01]  /*9920*/  MUFU.EX2 R174, R174 ;  /* 0x000000ae00ae7308 */ /* 0x000fe20000000800 */
[----:B------:R-:W-:Y:S01]  /*9930*/  LOP3.LUT R6, R6, R5, RZ, 0xc0, !PT ;  /* 0x0000000506067212 */ /* 0x000fe200078ec0ff */
[--C-:B------:R-:W-:Y:S01]  /*9940*/  FFMA.FTZ R190, R24, c[0x0][0x23c], -R177.reuse ;  /* 0x00008f0018be7a23 */ /* 0x100fe200000108b1 */
[----:B--2---:R-:W-:Y:S01]  /*9950*/  F2FP.PACK_AB R5, R170, R172 ;  /* 0x000000acaa05723e */ /* 0x004fe200000000ff */
[--C-:B------:R-:W-:Y:S01]  /*9960*/  FFMA.FTZ R192, R26, c[0x0][0x23c], -R177.reuse ;  /* 0x00008f001ac07a23 */ /* 0x100fe200000108b1 */
[----:B------:R-:W-:Y:S01]  /*9970*/  LDSM.16.MT88.4 R32, [R220+0x18800] ;  /* 0x01880000dc20783b */ /* 0x000fe20000004200 */
[--C-:B------:R-:W-:Y:S01]  /*9980*/  FFMA.FTZ R191, R250, c[0x0][0x23c], -R177.reuse ;  /* 0x00008f00fabf7a23 */ /* 0x100fe200000108b1 */
[----:B------:R-:W-:Y:S01]  /*9990*/  LOP3.LUT R4, R4, R5, RZ, 0xc0, !PT ;  /* 0x0000000504047212 */ /* 0x000fe200078ec0ff */
[----:B------:R-:W1:Y:S01]  /*99a0*/  MUFU.EX2 R3, R3 ;  /* 0x0000000300037308 */ /* 0x000e620000000800 */
[----:B------:R-:W-:Y:S01]  /*99b0*/  HSET2.LE.AND R5, R8, R241, PT ;  /* 0x000000f108057233 */ /* 0x000fe20003803000 */
[----:B---3--:R-:W-:Y:S01]  /*99c0*/  F2FP.PACK_AB R10, R166, R169 ;  /* 0x000000a9a60a723e */ /* 0x008fe200000000ff */
[----:B------:R-:W-:Y:S01]  /*99d0*/  LDSM.16.MT88.4 R24, [R217+0x18800] ;  /* 0x01880000d918783b */ /* 0x000fe20000004200 */
[----:B------:R-:W-:-:S02]  /*99e0*/  FFMA.FTZ R196, R196, c[0x0][0x23c], -R177 ;  /* 0x00008f00c4c47a23 */ /* 0x000fc400000108b1 */
[----:B------:R-:W-:Y:S01]  /*99f0*/  LOP3.LUT R7, R7, R10, RZ, 0xc0, !PT ;  /* 0x0000000a07077212 */ /* 0x000fe200078ec0ff */
[----:B------:R-:W-:Y:S01]  /*9a00*/  FFMA.FTZ R194, R194, c[0x0][0x23c], -R177 ;  /* 0x00008f00c2c27a23 */ /* 0x000fe200000108b1 */
[----:B------:R-:W2:Y:S01]  /*9a10*/  MUFU.EX2 R173, R173 ;  /* 0x000000ad00ad7308 */ /* 0x000ea20000000800 */
[----:B-1----:R-:W-:-:S07]  /*9a20*/  F2FP.PACK_AB R8, R3, R174 ;  /* 0x000000ae0308723e */ /* 0x002fce00000000ff */
[----:B------:R-:W1:Y:S01]  /*9a30*/  MUFU.EX2 R2, R2 ;  /* 0x0000000200027308 */ /* 0x000e620000000800 */
[----:B------:R-:W-:Y:S02]  /*9a40*/  LOP3.LUT R5, R5, R8, RZ, 0xc0, !PT ;  /* 0x0000000805057212 */ /* 0x000fe400078ec0ff */
[----:B------:R-:W3:Y:S01]  /*9a50*/  LDSM.16.MT88.4 R8, [R218+0x18000] ;  /* 0x01800000da08783b */ /* 0x000ee20000004200 */
[----:B--2---:R-:W-:-:S04]  /*9a60*/  FMUL.FTZ R152, R152, R173 ;  /* 0x000000ad98987220 */ /* 0x004fc80000410000 */
[----:B------:R-:W-:Y:S01]  /*9a70*/  MUFU.EX2 R189, R189 ;  /* 0x000000bd00bd7308 */ /* 0x000fe20000000800 */
[-C--:B------:R-:W-:Y:S02]  /*9a80*/  FMUL.FTZ R153, R153, R173.reuse ;  /* 0x000000ad99997220 */ /* 0x080fe40000410000 */
[-C--:B------:R-:W-:Y:S02]  /*9a90*/  FMUL.FTZ R148, R148, R173.reuse ;  /* 0x000000ad94947220 */ /* 0x080fe40000410000 */
[-C--:B------:R-:W-:Y:S02]  /*9aa0*/  FMUL.FTZ R149, R149, R173.reuse ;  /* 0x000000ad95957220 */ /* 0x080fe40000410000 */
[----:B------:R-:W-:Y:S01]  /*9ab0*/  FMUL.FTZ R160, R160, R173 ;  /* 0x000000ada0a07220 */ /* 0x000fe20000410000 */
[----:B------:R-:W2:Y:S01]  /*9ac0*/  MUFU.EX2 R188, R188 ;  /* 0x000000bc00bc7308 */ /* 0x000ea20000000800 */
[-C--:B-1----:R-:W-:Y:S02]  /*9ad0*/  FMUL.FTZ R154, R154, R2.reuse ;  /* 0x000000029a9a7220 */ /* 0x082fe40000410000 */
        /* <DEDUP_REMOVED lines=11> */
[C---:B----4-:R-:W-:Y:S01]  /*9b90*/  HMMA.16816.F32 R160, R4.reuse, R20, R160 ;  /* 0x0000001404a0723c */ /* 0x050fe200000018a0 */
        /* <DEDUP_REMOVED lines=9> */
[----:B------:R-:W4:Y:S01]  /*9c30*/  MUFU.EX2 R190, R190 ;  /* 0x000000be00be7308 */ /* 0x000f220000000800 */
[-C--:B------:R-:W-:Y:S02]  /*9c40*/  FMUL.FTZ R133, R133, R173.reuse ;  /* 0x000000ad85857220 */ /* 0x080fe40000410000 */
        /* <DEDUP_REMOVED lines=21> */
[----:B------:R-:W-:Y:S01]  /*9da0*/  MUFU.EX2 R194, R194 ;  /* 0x000000c200c27308 */ /* 0x000fe20000000800 */
[----:B------:R-:W-:Y:S01]  /*9db0*/  FMUL.FTZ R49, R49, R173 ;  /* 0x000000ad31317220 */ /* 0x000fe20000410000 */
[----:B-1----:R-:W-:Y:S01]  /*9dc0*/  HMMA.16816.F32 R144, R4, R20, R144 ;  /* 0x000000140490723c */ /* 0x002fe20000001890 */
[-C--:B------:R-:W-:Y:S02]  /*9dd0*/  FMUL.FTZ R50, R50, R2.reuse ;  /* 0x0000000232327220 */ /* 0x080fe40000410000 */
[----:B------:R-:W-:-:S02]  /*9de0*/  FMUL.FTZ R51, R51, R2 ;  /* 0x0000000233337220 */ /* 0x000fc40000410000 */
[-C--:B-----5:R-:W-:Y:S02]  /*9df0*/  FMUL.FTZ R36, R36, R173.reuse ;  /* 0x000000ad24247220 */ /* 0x0a0fe40000410000 */
[-C--:B------:R-:W-:Y:S01]  /*9e00*/  FMUL.FTZ R37, R37, R173.reuse ;  /* 0x000000ad25257220 */ /* 0x080fe20000410000 */
[C---:B------:R-:W-:Y:S01]  /*9e10*/  HMMA.16816.F32 R140, R4.reuse, R22, R140 ;  /* 0x00000016048c723c */ /* 0x040fe2000000188c */
[----:B------:R-:W1:Y:S01]  /*9e20*/  LDSM.16.MT88.4 R20, [R220+0x1a000] ;  /* 0x01a00000dc14783b */ /* 0x000e620000004200 */
[-C--:B------:R-:W-:Y:S02]  /*9e30*/  FMUL.FTZ R38, R38, R2.reuse ;  /* 0x0000000226267220 */ /* 0x080fe40000410000 */
[----:B------:R-:W-:Y:S02]  /*9e40*/  FMUL.FTZ R39, R39, R2 ;  /* 0x0000000227277220 */ /* 0x000fe40000410000 */
[-C--:B------:R-:W-:Y:S02]  /*9e50*/  FMUL.FTZ R40, R40, R173.reuse ;  /* 0x000000ad28287220 */ /* 0x080fe40000410000 */
[----:B---3--:R-:W-:Y:S01]  /*9e60*/  HMMA.16816.F32 R136, R4, R8, R136 ;  /* 0x000000080488723c */ /* 0x008fe20000001888 */
[----:B------:R-:W-:-:S02]  /*9e70*/  FMUL.FTZ R41, R41, R173 ;  /* 0x000000ad29297220 */ /* 0x000fc40000410000 */
[-C--:B------:R-:W-:Y:S02]  /*9e80*/  FMUL.FTZ R42, R42, R2.reuse ;  /* 0x000000022a2a7220 */ /* 0x080fe40000410000 */
[-C--:B------:R-:W-:Y:S02]  /*9e90*/  FMUL.FTZ R43, R43, R2.reuse ;  /* 0x000000022b2b7220 */ /* 0x080fe40000410000 */
[-C--:B------:R-:W-:Y:S01]  /*9ea0*/  FMUL.FTZ R60, R60, R173.reuse ;  /* 0x000000ad3c3c7220 */ /* 0x080fe20000410000 */
        /* <DEDUP_REMOVED lines=114> */
[C---:B---3--:R-:W-:Y:S07]  /*a5d0*/  HMMA.16816.F32 R124, R4.reuse, R8, R124 ;  /* 0x00000008047c723c */ /* 0x048fee000000187c */
        /* <DEDUP_REMOVED lines=10> */
[----:B------:R-:W-:Y:S02]  /*a680*/  SHF.R.U32.HI R30, RZ, 0x18, R30 ;  /* 0x00000018ff1e7819 */ /* 0x000fe4000001161e */
[----:B------:R-:W-:Y:S01]  /*a690*/  SHF.R.U32.HI R9, RZ, 0x8, R4 ;  /* 0x00000008ff097819 */ /* 0x000fe20000011604 */
[----:B------:R-:W-:Y:S01]  /*a6a0*/  HSET2.LE.AND R4, R8, R241, PT ;  /* 0x000000f108047233 */ /* 0x000fe20003803000 */
[----:B------:R-:W-:Y:S02]  /*a6b0*/  LOP3.LUT R5, R5, 0xff, RZ, 0xc0, !PT ;  /* 0x000000ff05057812 */ /* 0x000fe400078ec0ff */
[----:B------:R-:W-:Y:S02]  /*a6c0*/  LOP3.LUT R7, R7, 0xff, RZ, 0xc0, !PT ;  /* 0x000000ff07077812 */ /* 0x000fe400078ec0ff */
[----:B------:R-:W-:-:S02]  /*a6d0*/  PRMT R6, R6, 0x5410, R9 ;  /* 0x0000541006067816 */ /* 0x000fc40000000009 */
[----:B------:R-:W-:Y:S02]  /*a6e0*/  PRMT R28, R5, 0x5410, R28 ;  /* 0x00005410051c7816 */ /* 0x000fe4000000001c */
[----:B------:R-:W-:Y:S01]  /*a6f0*/  PRMT R30, R7, 0x5410, R30 ;  /* 0x00005410071e7816 */ /* 0x000fe2000000001e */
[--C-:B------:R-:W-:Y:S01]  /*a700*/  HSET2.LE.AND R6, R6, R241.reuse, PT ;  /* 0x000000f106067233 */ /* 0x100fe20003803000 */
[----:B--2---:R-:W-:Y:S01]  /*a710*/  F2FP.PACK_AB R11, R188, R189 ;  /* 0x000000bdbc0b723e */ /* 0x004fe200000000ff */
[--C-:B------:R-:W-:Y:S01]  /*a720*/  HSET2.LE.AND R7, R28, R241.reuse, PT ;  /* 0x000000f11c077233 */ /* 0x100fe20003803000 */
[----:B----4-:R-:W-:Y:S01]  /*a730*/  F2FP.PACK_AB R10, R190, R187 ;  /* 0x000000bbbe0a723e */ /* 0x010fe200000000ff */
[----:B------:R-:W-:Y:S01]  /*a740*/  HSET2.LE.AND R5, R30, R241, PT ;  /* 0x000000f11e057233 */ /* 0x000fe20003803000 */
[----:B------:R-:W-:Y:S01]  /*a750*/  F2FP.PACK_AB R9, R185, R186 ;  /* 0x000000bab909723e */ /* 0x000fe200000000ff */
[----:B------:R-:W-:Y:S01]  /*a760*/  LDSM.16.MT88.4 R28, [R218+0x18800] ;  /* 0x01880000da1c783b */ /* 0x000fe20000004200 */
[----:B------:R-:W-:-:S02]  /*a770*/  F2FP.PACK_AB R8, R191, R192 ;  /* 0x000000c0bf08723e */ /* 0x000fc400000000ff */
[----:B------:R-:W-:Y:S02]  /*a780*/  LOP3.LUT R4, R4, R11, RZ, 0xc0, !PT ;  /* 0x0000000b04047212 */ /* 0x000fe400078ec0ff */
        /* <DEDUP_REMOVED lines=21> */
[----:B------:R-:W4:Y:S07]  /*a8e0*/  LDSM.16.MT88.4 R32, [R218+0x1a800] ;  /* 0x01a80000da20783b */ /* 0x000f2e0000004200 */
[C---:B------:R-:W-:Y:S08]  /*a8f0*/  HMMA.16816.F32 R152, R4.reuse, R28, R152 ;  /* 0x0000001c0498723c */ /* 0x040ff00000001898 */
[C---:B------:R-:W-:Y:S01]  /*a900*/  HMMA.16816.F32 R148, R4.reuse, R30, R148 ;  /* 0x0000001e0494723c */ /* 0x040fe20000001894 */
[----:B------:R-:W4:Y:S07]  /*a910*/  LDSM.16.MT88.4 R28, [R217+0x1a800] ;  /* 0x01a80000d91c783b */ /* 0x000f2e0000004200 */
[C---:B--2---:R-:W-:Y:S08]  /*a920*/  HMMA.16816.F32 R76, R4.reuse, R8, R76 ;  /* 0x00000008044c723c */ /* 0x044ff0000000184c */
[C---:B------:R-:W-:Y:S01]  /*a930*/  HMMA.16816.F32 R80, R4.reuse, R10, R80 ;  /* 0x0000000a0450723c */ /* 0x040fe20000001850 */
[----:B------:R-:W2:Y:S07]  /*a940*/  LDSM.16.MT88.4 R8, [R217+0x1e800] ;  /* 0x01e80000d908783b */ /* 0x000eae0000004200 */
[C---:B---3--:R-:W-:Y:S07]  /*a950*/  HMMA.16816.F32 R100, R4.reuse, R24, R100 ;  /* 0x000000180464723c */ /* 0x048fee0000001864 */
[----:B------:R-:W-:Y:S01]  /*a960*/  MOV R24, UR4 ;  /* 0x0000000400187c02 */ /* 0x000fe20008000f00 */
[----:B-1----:R-:W-:Y:S03]  /*a970*/  HMMA.16816.F32 R108, R4, R20, R108 ;  /* 0x00000014046c723c */ /* 0x002fe6000000186c */
[----:B------:R-:W-:-:S05]  /*a980*/  LOP3.LUT R24, R17, UR39, R24, 0x96, !PT ;  /* 0x0000002711187c12 */ /* 0x000fca000f8e9618 */
[----:B------:R-:W-:Y:S01]  /*a990*/  IMAD.WIDE.U32 R24, R24, -0x326172a9, RZ ;  /* 0xcd9e8d5718187825 */ /* 0x000fe200078e00ff */
[----:B------:R-:W-:Y:S01]  /*a9a0*/  HMMA.16816.F32 R112, R4, R22, R112 ;  /* 0x000000160470723c */ /* 0x000fe20000001870 */
[----:B------:R-:W1:Y:S03]  /*a9b0*/  LDSM.16.MT88.4 R20, [R216+0x1e800] ;  /* 0x01e80000d814783b */ /* 0x000e660000004200 */
[----:B------:R-:W-:-:S04]  /*a9c0*/  LOP3.LUT R248, R25, UR16, R248, 0x96, !PT ;  /* 0x0000001019f87c12 */ /* 0x000fc8000f8e96f8 */
[----:B----4-:R-:W-:Y:S01]  /*a9d0*/  HMMA.16816.F32 R44, R4, R32, R44 ;  /* 0x00000020042c723c */ /* 0x010fe2000000182c */
[----:B------:R-:W-:-:S05]  /*a9e0*/  IMAD.WIDE.U32 R248, R248, -0x2daee0ad, RZ ;  /* 0xd2511f53f8f87825 */ /* 0x000fca00078e00ff */
[----:B------:R-:W-:Y:S02]  /*a9f0*/  LOP3.LUT R247, R249, UR13, R247, 0x96, !PT ;  /* 0x0000000df9f77c12 */ /* 0x000fe4000f8e96f7 */
[C---:B------:R-:W-:Y:S01]  /*aa00*/  HMMA.16816.F32 R48, R4.reuse, R34, R48 ;  /* 0x000000220430723c */ /* 0x040fe20000001830 */
[----:B------:R-:W3:Y:S07]  /*aa10*/  LDSM.16.MT88.4 R32, [R217+0x1c800] ;  /* 0x01c80000d920783b */ /* 0x000eee0000004200 */
[C---:B------:R-:W-:Y:S08]  /*aa20*/  HMMA.16816.F32 R52, R4.reuse, R28, R52 ;  /* 0x0000001c0434723c */ /* 0x040ff00000001834 */
[C---:B------:R-:W-:Y:S01]  /*aa30*/  HMMA.16816.F32 R56, R4.reuse, R30, R56 ;  /* 0x0000001e0438723c */ /* 0x040fe20000001838 */
[----:B------:R-:W4:Y:S07]  /*aa40*/  LDSM.16.MT88.4 R28, [R216+0x1c800] ;  /* 0x01c80000d81c783b */ /* 0x000f2e0000004200 */
[C---:B--2---:R-:W-:Y:S07]  /*aa50*/  HMMA.16816.F32 R116, R4.reuse, R8, R116 ;  /* 0x000000080474723c */ /* 0x044fee0000001874 */
[----:B------:R-:W-:Y:S01]  /*aa60*/  LOP3.LUT R8, R165, UR14, R24, 0x96, !PT ;  /* 0x0000000ea5087c12 */ /* 0x000fe2000f8e9618 */
[----:B------:R-:W-:Y:S01]  /*aa70*/  IMAD.WIDE.U32 R24, R247, -0x326172a9, RZ ;  /* 0xcd9e8d57f7187825 */ /* 0x000fe200078e00ff */
[----:B------:R-:W-:Y:S03]  /*aa80*/  HMMA.16816.F32 R120, R4, R10, R120 ;  /* 0x0000000a0478723c */ /* 0x000fe60000001878 */
[----:B------:R-:W-:-:S04]  /*aa90*/  IMAD.WIDE.U32 R8, R8, -0x2daee0ad, RZ ;  /* 0xd2511f5308087825 */ /* 0x000fc800078e00ff */
[----:B------:R-:W-:Y:S01]  /*aaa0*/  LOP3.LUT R10, R25, UR12, R164, 0x96, !PT ;  /* 0x0000000c190a7c12 */ /* 0x000fe2000f8e96a4 */
[----:B------:R-:W-:Y:S01]  /*aab0*/  HMMA.16816.F32 R104, R4, R26, R104 ;  /* 0x0000001a0468723c */ /* 0x000fe20000001868 */
[----:B------:R-:W-:Y:S01]  /*aac0*/  LOP3.LUT R9, R9, UR11, R248, 0x96, !PT ;  /* 0x0000000b09097c12 */ /* 0x000fe2000f8e96f8 */
[----:B------:R-:W-:Y:S02]  /*aad0*/  FFMA.FTZ R248, R195, c[0x0][0x23c], -R184 ;  /* 0x00008f00c3f87a23 */ /* 0x000fe400000108b8 */
[----:B------:R-:W-:-:S04]  /*aae0*/  IMAD.WIDE.U32 R10, R10, -0x2daee0ad, RZ ;  /* 0xd2511f530a0a7825 */ /* 0x000fc800078e00ff */
[----:B------:R-:W-:Y:S01]  /*aaf0*/  IMAD.WIDE.U32 R16, R9, -0x326172a9, RZ ;  /* 0xcd9e8d5709107825 */ /* 0x000fe200078e00ff */
[C---:B-1----:R-:W-:Y:S01]  /*ab00*/  HMMA.16816.F32 R124, R4.reuse, R20, R124 ;  /* 0x00000014047c723c */ /* 0x042fe2000000187c */
[----:B------:R-:W-:Y:S02]  /*ab10*/  MUFU.EX2 R248, R248 ;  /* 0x000000f800f87308 */ /* 0x000fe40000000800 */
[----:B------:R-:W-:Y:S01]  /*ab20*/  FFMA.FTZ R195, R198, c[0x0][0x23c], -R177 ;  /* 0x00008f00c6c37a23 */ /* 0x000fe200000108b1 */
[----:B------:R-:W-:Y:S01]  /*ab30*/  LOP3.LUT R9, R17, UR10, R24, 0x96, !PT ;  /* 0x0000000a11097c12 */ /* 0x000fe2000f8e9618 */
[----:B------:R-:W-:Y:S01]  /*ab40*/  FFMA.FTZ R165, R193, c[0x0][0x23c], -R184 ;  /* 0x00008f00c1a57a23 */ /* 0x000fe200000108b8 */
[----:B------:R-:W-:Y:S01]  /*ab50*/  LOP3.LUT R198, R11, UR9, R8, 0x96, !PT ;  /* 0x000000090bc67c12 */ /* 0x000fe2000f8e9608 */
[----:B------:R-:W-:Y:S01]  /*ab60*/  FFMA.FTZ R193, R199, c[0x0][0x23c], -R184 ;  /* 0x00008f00c7c17a23 */ /* 0x000fe200000108b8 */
[----:B---3--:R-:W-:Y:S01]  /*ab70*/  HMMA.16816.F32 R84, R4, R32, R84 ;  /* 0x000000200454723c */ /* 0x008fe20000001854 */
[----:B------:R-:W-:Y:S01]  /*ab80*/  IMAD.WIDE.U32 R26, R9, -0x2daee0ad, RZ ;  /* 0xd2511f53091a7825 */ /* 0x000fe200078e00ff */
[----:B------:R-:W-:Y:S03]  /*ab90*/  MUFU.EX2 R195, R195 ;  /* 0x000000c300c37308 */ /* 0x000fe60000000800 */
[----:B------:R-:W-:Y:S01]  /*aba0*/  IMAD.WIDE.U32 R198, R198, -0x326172a9, RZ ;  /* 0xcd9e8d57c6c67825 */ /* 0x000fe200078e00ff */
[----:B------:R-:W-:-:S02]  /*abb0*/  LOP3.LUT R10, R27, UR7, R10, 0x96, !PT ;  /* 0x000000071b0a7c12 */ /* 0x000fc4000f8e960a */
[----:B------:R-:W-:Y:S01]  /*abc0*/  HMMA.16816.F32 R88, R4, R34, R88 ;  /* 0x000000220458723c */ /* 0x000fe20000001858 */
[----:B------:R-:W-:Y:S01]  /*abd0*/  LDSM.16.MT88.4 R32, [R218+0x19000] ;  /* 0x01900000da20783b */ /* 0x000fe20000004200 */
[----:B------:R-:W-:Y:S01]  /*abe0*/  FFMA.FTZ R164, R197, c[0x0][0x23c], -R184 ;  /* 0x00008f00c5a47a23 */ /* 0x000fe200000108b8 */
[----:B------:R-:W-:Y:S01]  /*abf0*/  MUFU.EX2 R165, R165 ;  /* 0x000000a500a57308 */ /* 0x000fe20000000800 */
[----:B------:R-:W-:Y:S01]  /*ac00*/  IMAD.WIDE.U32 R10, R10, -0x326172a9, RZ ;  /* 0xcd9e8d570a0a7825 */ /* 0x000fe200078e00ff */
[----:B------:R-:W-:-:S03]  /*ac10*/  MOV R247, R27 ;  /* 0x0000001b00f77202 */ /* 0x000fc60000000f00 */
[C---:B----4-:R-:W-:Y:S01]  /*ac20*/  HMMA.16816.F32 R92, R4.reuse, R28, R92 ;  /* 0x0000001c045c723c */ /* 0x050fe2000000185c */
[----:B------:R-:W-:Y:S01]  /*ac30*/  LOP3.LUT R21, R10, 0xffff, RZ, 0xc0, !PT ;  /* 0x0000ffff0a157812 */ /* 0x000fe200078ec0ff */
[----:B------:R-:W-:Y:S01]  /*ac40*/  FFMA.FTZ R197, R246, c[0x0][0x23c], -R177 ;  /* 0x00008f00f6c57a23 */ /* 0x000fe200000108b1 */
[--C-:B------:R-:W-:Y:S01]  /*ac50*/  SHF.R.U32.HI R8, RZ, 0x10, R10.reuse ;  /* 0x00000010ff087819 */ /* 0x100fe2000001160a */
[----:B------:R-:W-:Y:S01]  /*ac60*/  MUFU.EX2 R164, R164 ;  /* 0x000000a400a47308 */ /* 0x000fe20000000800 */
[----:B------:R-:W-:Y:S02]  /*ac70*/  LOP3.LUT R20, R10, 0xff, RZ, 0xc0, !PT ;  /* 0x000000ff0a147812 */ /* 0x000fe400078ec0ff */
[----:B------:R-:W-:Y:S01]  /*ac80*/  SHF.R.U32.HI R21, RZ, 0x8, R21 ;  /* 0x00000008ff157819 */ /* 0x000fe20000011615 */
[----:B------:R-:W-:Y:S01]  /*ac90*/  HMMA.16816.F32 R96, R4, R30, R96 ;  /* 0x0000001e0460723c */ /* 0x000fe20000001860 */
[----:B------:R-:W-:Y:S01]  /*aca0*/  SHF.R.U32.HI R9, RZ, 0x18, R10 ;  /* 0x00000018ff097819 */ /* 0x000fe2000001160a */
[----:B------:R-:W-:Y:S01]  /*acb0*/  LDSM.16.MT88.4 R28, [R217+0x19000] ;  /* 0x01900000d91c783b */ /* 0x000fe20000004200 */
[----:B------:R-:W-:Y:S01]  /*acc0*/  LOP3.LUT R8, R8, 0xff, RZ, 0xc0, !PT ;  /* 0x000000ff08087812 */ /* 0x000fe200078ec0ff */
[----:B------:R-:W1:Y:S01]  /*acd0*/  MUFU.EX2 R193, R193 ;  /* 0x000000c100c17308 */ /* 0x000e620000000800 */
[----:B------:R-:W-:-:S02]  /*ace0*/  LOP3.LUT R11, R11, UR18, R198, 0x96, !PT ;  /* 0x000000120b0b7c12 */ /* 0x000fc4000f8e96c6 */
[----:B------:R-:W-:Y:S01]  /*acf0*/  PRMT R10, R20, 0x5410, R21 ;  /* 0x00005410140a7816 */ /* 0x000fe20000000015 */
[----:B------:R-:W-:Y:S01]  /*ad00*/  HMMA.16816.F32 R128, R4, R22, R128 ;  /* 0x000000160480723c */ /* 0x000fe20000001880 */
[----:B------:R-:W2:Y:S01]  /*ad10*/  LDSM.16.MT88.4 R4, [R220+0x19000] ;  /* 0x01900000dc04783b */ /* 0x000ea20000004200 */
[----:B------:R-:W-:Y:S02]  /*ad20*/  PRMT R20, R8, 0x5410, R9 ;  /* 0x0000541008147816 */ /* 0x000fe40000000009 */
[C---:B------:R-:W-:Y:S01]  /*ad30*/  LOP3.LUT R8, R11.reuse, 0xffff, RZ, 0xc0, !PT ;  /* 0x0000ffff0b087812 */ /* 0x040fe200078ec0ff */
[----:B------:R-:W3:Y:S01]  /*ad40*/  MUFU.EX2 R197, R197 ;  /* 0x000000c500c57308 */ /* 0x000ee20000000800 */
[----:B------:R-:W-:Y:S01]  /*ad50*/  LOP3.LUT R21, R11, 0xff, RZ, 0xc0, !PT ;  /* 0x000000ff0b157812 */ /* 0x000fe200078ec0ff */
[----:B------:R-:W-:Y:S01]  /*ad60*/  HSET2.LE.AND R10, R10, R241, PT ;  /* 0x000000f10a0a7233 */ /* 0x000fe20003803000 */
[----:B------:R-:W-:Y:S02]  /*ad70*/  SHF.R.U32.HI R8, RZ, 0x8, R8 ;  /* 0x00000008ff087819 */ /* 0x000fe40000011608 */
[----:B------:R-:W-:-:S02]  /*ad80*/  SHF.R.U32.HI R9, RZ, 0x10, R11 ;  /* 0x00000010ff097819 */ /* 0x000fc4000001160b */
[----:B------:R-:W-:Y:S02]  /*ad90*/  PRMT R8, R21, 0x5410, R8 ;  /* 0x0000541015087816 */ /* 0x000fe40000000008 */
[----:B------:R-:W-:Y:S02]  /*ada0*/  SHF.R.U32.HI R11, RZ, 0x18, R11 ;  /* 0x00000018ff0b7819 */ /* 0x000fe4000001160b */
[----:B------:R-:W-:Y:S01]  /*adb0*/  LOP3.LUT R22, R9, 0xff, RZ, 0xc0, !PT ;  /* 0x000000ff09167812 */ /* 0x000fe200078ec0ff */
[----:B------:R-:W-:Y:S01]  /*adc0*/  HSET2.LE.AND R8, R8, R241, PT ;  /* 0x000000f108087233 */ /* 0x000fe20003803000 */
[----:B-1----:R-:W-:Y:S02]  /*add0*/  F2FP.PACK_AB R21, R193, R164 ;  /* 0x000000a4c115723e */ /* 0x002fe400000000ff */
[----:B------:R-:W-:Y:S02]  /*ade0*/  PRMT R22, R22, 0x5410, R11 ;  /* 0x0000541016167816 */ /* 0x000fe4000000000b */
[----:B------:R-:W-:-:S02]  /*adf0*/  F2FP.PACK_AB R11, R248, R165 ;  /* 0x000000a5f80b723e */ /* 0x000fc400000000ff */
[----:B------:R-:W-:Y:S01]  /*ae00*/  LOP3.LUT R10, R10, R21, RZ, 0xc0, !PT ;  /* 0x000000150a0a7212 */ /* 0x000fe200078ec0ff */
[--C-:B------:R-:W-:Y:S01]  /*ae10*/  HSET2.LE.AND R9, R22, R241.reuse, PT ;  /* 0x000000f116097233 */ /* 0x100fe20003803000 */
[----:B------:R-:W-:Y:S01]  /*ae20*/  LOP3.LUT R8, R8, R11, RZ, 0xc0, !PT ;  /* 0x0000000b08087212 */ /* 0x000fe200078ec0ff */
[----:B------:R-:W-:Y:S01]  /*ae30*/  HSET2.LE.AND R11, R20, R241, PT ;  /* 0x000000f1140b7233 */ /* 0x000fe20003803000 */
[----:B------:R-:W-:Y:S02]  /*ae40*/  F2FP.PACK_AB R22, R196, R195 ;  /* 0x000000c3c416723e */ /* 0x000fe400000000ff */
[----:B---3--:R-:W-:Y:S02]  /*ae50*/  F2FP.PACK_AB R20, R197, R194 ;  /* 0x000000c2c514723e */ /* 0x008fe400000000ff */
[----:B------:R-:W-:Y:S02]  /*ae60*/  LOP3.LUT R9, R9, R22, RZ, 0xc0, !PT ;  /* 0x0000001609097212 */ /* 0x000fe400078ec0ff */
[----:B------:R-:W-:-:S02]  /*ae70*/  LOP3.LUT R11, R11, R20, RZ, 0xc0, !PT ;  /* 0x000000140b0b7212 */ /* 0x000fc400078ec0ff */
[----:B------:R-:W-:Y:S01]  /*ae80*/  MOV R246, R26 ;  /* 0x0000001a00f67202 */ /* 0x000fe20000000f00 */
[----:B------:R-:W1:Y:S04]  /*ae90*/  LDSM.16.MT88.4 R20, [R220+0x1b000] ;  /* 0x01b00000dc14783b */ /* 0x000e680000004200 */
[C---:B--2---:R-:W-:Y:S01]  /*aea0*/  HMMA.16816.F32 R160, R8.reuse, R4, R160 ;  /* 0x0000000408a0723c */ /* 0x044fe200000018a0 */
[----:B------:R-:W2:Y:S07]  /*aeb0*/  LDSM.16.MT88.4 R24, [R216+0x19000] ;  /* 0x01900000d818783b */ /* 0x000eae0000004200 */
[C---:B------:R-:W-:Y:S01]  /*aec0*/  HMMA.16816.F32 R156, R8.reuse, R6, R156 ;  /* 0x00000006089c723c */ /* 0x040fe2000000189c */
[----:B------:R-:W3:Y:S07]  /*aed0*/  LDSM.16.MT88.4 R4, [R218+0x1b000] ;  /* 0x01b00000da04783b */ /* 0x000eee0000004200 */
[C---:B------:R-:W-:Y:S08]  /*aee0*/  HMMA.16816.F32 R152, R8.reuse, R32, R152 ;  /* 0x000000200898723c */ /* 0x040ff00000001898 */
[----:B------:R-:W-:Y:S01]  /*aef0*/  HMMA.16816.F32 R148, R8, R34, R148 ;  /* 0x000000220894723c */ /* 0x000fe20000001894 */
[----:B------:R-:W4:Y:S01]  /*af00*/  LDSM.16.MT88.4 R32, [R217+0x1b000] ;  /* 0x01b00000d920783b */ /* 0x000f220000004200 */
[----:B------:R-:W-:-:S06]  /*af10*/  FFMA.FTZ R183, R183, c[0x0][0x23c], -R184 ;  /* 0x00008f00b7b77a23 */ /* 0x000fcc00000108b8 */
[C---:B------:R-:W-:Y:S08]  /*af20*/  HMMA.16816.F32 R144, R8.reuse, R28, R144 ;  /* 0x0000001c0890723c */ /* 0x040ff00000001890 */
[C---:B-1----:R-:W-:Y:S08]  /*af30*/  HMMA.16816.F32 R36, R8.reuse, R20, R36 ;  /* 0x000000140824723c */ /* 0x042ff00000001824 */
[C---:B--2---:R-:W-:Y:S08]  /*af40*/  HMMA.16816.F32 R136, R8.reuse, R24, R136 ;  /* 0x000000180888723c */ /* 0x044ff00000001888 */
[C---:B---3--:R-:W-:Y:S08]  /*af50*/  HMMA.16816.F32 R44, R8.reuse, R4, R44 ;  /* 0x00000004082c723c */ /* 0x048ff0000000182c */
[C---:B------:R-:W-:Y:S01]  /*af60*/  HMMA.16816.F32 R48, R8.reuse, R6, R48 ;  /* 0x000000060830723c */ /* 0x040fe20000001830 */
[----:B------:R-:W1:Y:S07]  /*af70*/  LDSM.16.MT88.4 R4, [R217+0x1d000] ;  /* 0x01d00000d904783b */ /* 0x000e6e0000004200 */
[C---:B----4-:R-:W-:Y:S07]  /*af80*/  HMMA.16816.F32 R52, R8.reuse, R32, R52 ;  /* 0x000000200834723c */ /* 0x050fee0000001834 */
[----:B------:R-:W-:Y:S01]  /*af90*/  MOV R32, R16 ;  /* 0x0000001000207202 */ /* 0x000fe20000000f00 */
[C---:B------:R-:W-:Y:S01]  /*afa0*/  HMMA.16816.F32 R132, R8.reuse, R26, R132 ;  /* 0x0000001a0884723c */ /* 0x040fe20000001884 */
[----:B------:R-:W-:Y:S01]  /*afb0*/  MOV R33, R17 ;  /* 0x0000001100217202 */ /* 0x000fe20000000f00 */
[----:B------:R-:W2:Y:S04]  /*afc0*/  LDSM.16.MT88.4 R24, [R220+0x1d000] ;  /* 0x01d00000dc18783b */ /* 0x000ea80000004200 */
[----:B------:R3:W5:Y:S02]  /*afd0*/  LDL.LU.64 R16, [R1+0x28] ;  /* 0x0000280001107983 */ /* 0x0007640000300a00 */
[C---:B------:R-:W-:Y:S02]  /*afe0*/  HMMA.16816.F32 R40, R8.reuse, R22, R40 ;  /* 0x000000160828723c */ /* 0x040fe40000001828 */
[----:B------:R-:W4:Y:S06]  /*aff0*/  LDSM.16.MT88.4 R20, [R218+0x1d000] ;  /* 0x01d00000da14783b */ /* 0x000f2c0000004200 */
[C---:B------:R-:W-:Y:S08]  /*b000*/  HMMA.16816.F32 R140, R8.reuse, R30, R140 ;  /* 0x0000001e088c723c */ /* 0x040ff0000000188c */
[C---:B-1----:R-:W-:Y:S08]  /*b010*/  HMMA.16816.F32 R84, R8.reuse, R4, R84 ;  /* 0x000000040854723c */ /* 0x042ff00000001854 */
[----:B------:R-:W-:Y:S01]  /*b020*/  HMMA.16816.F32 R88, R8, R6, R88 ;  /* 0x000000060858723c */ /* 0x000fe20000001858 */
[----:B------:R-:W1:Y:S01]  /*b030*/  LDSM.16.MT88.4 R4, [R218+0x1f000] ;  /* 0x01f00000da04783b */ /* 0x000e620000004200 */
[----:B------:R-:W-:-:S03]  /*b040*/  LOP3.LUT R198, R199, UR8, R32, 0x96, !PT ;  /* 0x00000008c7c67c12 */ /* 0x000fc6000f8e9620 */
[----:B------:R-:W-:Y:S03]  /*b050*/  LDSM.16.MT88.4 R28, [R216+0x1b000] ;  /* 0x01b00000d81c783b */ /* 0x000fe60000004200 */
[C---:B--2---:R-:W-:Y:S08]  /*b060*/  HMMA.16816.F32 R68, R8.reuse, R24, R68 ;  /* 0x000000180844723c */ /* 0x044ff00000001844 */
[C---:B------:R-:W-:Y:S01]  /*b070*/  HMMA.16816.F32 R72, R8.reuse, R26, R72 ;  /* 0x0000001a0848723c */ /* 0x040fe20000001848 */
[----:B------:R-:W2:Y:S07]  /*b080*/  LDSM.16.MT88.4 R24, [R216+0x1d000] ;  /* 0x01d00000d818783b */ /* 0x000eae0000004200 */
[C---:B----4-:R-:W-:Y:S08]  /*b090*/  HMMA.16816.F32 R76, R8.reuse, R20, R76 ;  /* 0x00000014084c723c */ /* 0x050ff0000000184c */
[C---:B------:R-:W-:Y:S01]  /*b0a0*/  HMMA.16816.F32 R80, R8.reuse, R22, R80 ;  /* 0x000000160850723c */ /* 0x040fe20000001850 */
[----:B------:R-:W4:Y:S07]  /*b0b0*/  LDSM.16.MT88.4 R20, [R220+0x1f000] ;  /* 0x01f00000dc14783b */ /* 0x000f2e0000004200 */
[C---:B-1----:R-:W-:Y:S08]  /*b0c0*/  HMMA.16816.F32 R108, R8.reuse, R4, R108 ;  /* 0x00000004086c723c */ /* 0x042ff0000000186c */
[----:B------:R-:W-:Y:S01]  /*b0d0*/  HMMA.16816.F32 R112, R8, R6, R112 ;  /* 0x000000060870723c */ /* 0x000fe20000001870 */
[----:B------:R-:W1:Y:S01]  /*b0e0*/  LDSM.16.MT88.4 R4, [R216+0x1f000] ;  /* 0x01f00000d804783b */ /* 0x000e620000004200 */
[----:B------:R-:W-:-:S06]  /*b0f0*/  IMAD.WIDE.U32 R198, R198, -0x2daee0ad, RZ ;  /* 0xd2511f53c6c67825 */ /* 0x000fcc00078e00ff */
[C---:B--2---:R-:W-:Y:S08]  /*b100*/  HMMA.16816.F32 R92, R8.reuse, R24, R92 ;  /* 0x00000018085c723c */ /* 0x044ff0000000185c */
[----:B------:R-:W-:Y:S01]  /*b110*/  HMMA.16816.F32 R96, R8, R26, R96 ;  /* 0x0000001a0860723c */ /* 0x000fe20000001860 */
[----:B------:R-:W2:Y:S01]  /*b120*/  LDSM.16.MT88.4 R24, [R217+0x1f000] ;  /* 0x01f00000d918783b */ /* 0x000ea20000004200 */
[----:B------:R-:W-:-:S06]  /*b130*/  FFMA.FTZ R182, R182, c[0x0][0x23c], -R184 ;  /* 0x00008f00b6b67a23 */ /* 0x000fcc00000108b8 */
[----:B----4-:R-:W-:Y:S01]  /*b140*/  HMMA.16816.F32 R100, R8, R20, R100 ;  /* 0x000000140864723c */ /* 0x010fe20000001864 */
[----:B------:R-:W-:-:S06]  /*b150*/  FFMA.FTZ R181, R181, c[0x0][0x23c], -R184 ;  /* 0x00008f00b5b57a23 */ /* 0x000fcc00000108b8 */
[C---:B------:R-:W-:Y:S01]  /*b160*/  LOP3.LUT R20, R198.reuse, 0xffff, RZ, 0xc0, !PT ;  /* 0x0000ffffc6147812 */ /* 0x040fe200078ec0ff */
[----:B------:R-:W-:Y:S01]  /*b170*/  HMMA.16816.F32 R104, R8, R22, R104 ;  /* 0x000000160868723c */ /* 0x000fe20000001868 */
[----:B------:R-:W-:Y:S01]  /*b180*/  LOP3.LUT R21, R198, 0xff, RZ, 0xc0, !PT ;  /* 0x000000ffc6157812 */ /* 0x000fe200078ec0ff */
[----:B------:R-:W-:Y:S01]  /*b190*/  FFMA.FTZ R184, R179, c[0x0][0x23c], -R184 ;  /* 0x00008f00b3b87a23 */ /* 0x000fe200000108b8 */
[----:B------:R-:W-:Y:S01]  /*b1a0*/  MUFU.EX2 R183, R183 ;  /* 0x000000b700b77308 */ /* 0x000fe20000000800 */
[----:B------:R-:W-:-:S03]  /*b1b0*/  FFMA.FTZ R179, R180, c[0x0][0x23c], -R177 ;  /* 0x00008f00b4b37a23 */ /* 0x000fc600000108b1 */
[----:B------:R-:W-:Y:S02]  /*b1c0*/  SHF.R.U32.HI R22, RZ, 0x8, R20 ;  /* 0x00000008ff167819 */ /* 0x000fe40000011614 */
[----:B------:R-:W-:Y:S02]  /*b1d0*/  LOP3.LUT R20, R199, UR17, R246, 0x96, !PT ;  /* 0x00000011c7147c12 */ /* 0x000fe4000f8e96f6 */
[----:B------:R-:W-:Y:S01]  /*b1e0*/  SHF.R.U32.HI R23, RZ, 0x10, R198 ;  /* 0x00000010ff177819 */ /* 0x000fe200000116c6 */
[----:B------:R-:W4:Y:S01]  /*b1f0*/  MUFU.EX2 R182, R182 ;  /* 0x000000b600b67308 */ /* 0x000f220000000800 */
[----:B------:R-:W-:Y:S02]  /*b200*/  PRMT R180, R21, 0x5410, R22 ;  /* 0x0000541015b47816 */ /* 0x000fe40000000016 */
[----:B------:R-:W-:Y:S02]  /*b210*/  LOP3.LUT R22, R20, 0xffff, RZ, 0xc0, !PT ;  /* 0x0000ffff14167812 */ /* 0x000fe400078ec0ff */
[----:B------:R-:W-:-:S02]  /*b220*/  SHF.R.U32.HI R198, RZ, 0x18, R198 ;  /* 0x00000018ffc67819 */ /* 0x000fc400000116c6 */
[----:B------:R-:W-:Y:S02]  /*b230*/  LOP3.LUT R23, R23, 0xff, RZ, 0xc0, !PT ;  /* 0x000000ff17177812 */ /* 0x000fe400078ec0ff */
[----:B------:R-:W-:Y:S02]  /*b240*/  LOP3.LUT R21, R20, 0xff, RZ, 0xc0, !PT ;  /* 0x000000ff14157812 */ /* 0x000fe400078ec0ff */
[----:B------:R-:W-:Y:S02]  /*b250*/  SHF.R.U32.HI R22, RZ, 0x8, R22 ;  /* 0x00000008ff167819 */ /* 0x000fe40000011616 */
[----:B------:R-:W-:Y:S02]  /*b260*/  PRMT R198, R23, 0x5410, R198 ;  /* 0x0000541017c67816 */ /* 0x000fe400000000c6 */
[----:B------:R-:W-:Y:S02]  /*b270*/  SHF.R.U32.HI R23, RZ, 0x10, R20 ;  /* 0x00000010ff177819 */ /* 0x000fe40000011614 */
[----:B------:R-:W-:-:S02]  /*b280*/  PRMT R22, R21, 0x5410, R22 ;  /* 0x0000541015167816 */ /* 0x000fc40000000016 */
[----:B------:R-:W-:Y:S02]  /*b290*/  SHF.R.U32.HI R21, RZ, 0x18, R20 ;  /* 0x00000018ff157819 */ /* 0x000fe40000011614 */
[----:B------:R-:W-:Y:S01]  /*b2a0*/  LOP3.LUT R20, R23, 0xff, RZ, 0xc0, !PT ;  /* 0x000000ff17147812 */ /* 0x000fe200078ec0ff */
[----:B-1----:R-:W-:Y:S01]  /*b2b0*/  HMMA.16816.F32 R124, R8, R4, R124 ;  /* 0x00000004087c723c */ /* 0x002fe2000000187c */
[----:B------:R-:W-:Y:S02]  /*b2c0*/  FFMA.FTZ R178, R178, c[0x0][0x23c], -R177 ;  /* 0x00008f00b2b27a23 */ /* 0x000fe400000108b1 */
[----:B------:R-:W-:-:S04]  /*b2d0*/  PRMT R20, R20, 0x5410, R21 ;  /* 0x0000541014147816 */ /* 0x000fc80000000015 */
[--C-:B------:R-:W-:Y:S01]  /*b2e0*/  HSET2.LE.AND R4, R22, R241.reuse, PT ;  /* 0x000000f116047233 */ /* 0x100fe20003803000 */
[----:B----4-:R-:W-:Y:S01]  /*b2f0*/  F2FP.PACK_AB R5, R182, R183 ;  /* 0x000000b7b605723e */ /* 0x010fe200000000ff */
[C---:B--2---:R-:W-:Y:S03]  /*b300*/  HMMA.16816.F32 R116, R8.reuse, R24, R116 ;  /* 0x000000180874723c */ /* 0x044fe60000001874 */
[----:B------:R-:W-:Y:S01]  /*b310*/  LOP3.LUT R4, R4, R5, RZ, 0xc0, !PT ;  /* 0x0000000504047212 */ /* 0x000fe200078ec0ff */
[----:B------:R-:W-:Y:S01]  /*b320*/  HSET2.LE.AND R5, R20, R241, PT ;  /* 0x000000f114057233 */ /* 0x000fe20003803000 */
[----:B------:R-:W-:Y:S01]  /*b330*/  MUFU.EX2 R179, R179 ;  /* 0x000000b300b37308 */ /* 0x000fe20000000800 */
[----:B------:R-:W1:Y:S02]  /*b340*/  LDSM.16.MT88.4 R20, [R216+0x19800] ;  /* 0x01980000d814783b */ /* 0x000e640000004200 */
[----:B------:R-:W-:Y:S02]  /*b350*/  HMMA.16816.F32 R120, R8, R26, R120 ;  /* 0x0000001a0878723c */ /* 0x000fe40000001878 */
[----:B------:R-:W2:Y:S03]  /*b360*/  LDSM.16.MT88.4 R24, [R217+0x19800] ;  /* 0x01980000d918783b */ /* 0x000ea60000004200 */
[----:B------:R-:W4:Y:S01]  /*b370*/  MUFU.EX2 R178, R178 ;  /* 0x000000b200b27308 */ /* 0x000f220000000800 */
[----:B------:R-:W-:-:S02]  /*b380*/  FFMA.FTZ R176, R176, c[0x0][0x23c], -R177 ;  /* 0x00008f00b0b07a23 */ /* 0x000fc400000108b1 */
[C---:B------:R-:W-:Y:S01]  /*b390*/  HMMA.16816.F32 R56, R8.reuse, R34, R56 ;  /* 0x000000220838723c */ /* 0x040fe20000001838 */
[----:B------:R-:W-:Y:S01]  /*b3a0*/  FFMA.FTZ R175, R175, c[0x0][0x23c], -R177 ;  /* 0x00008f00afaf7a23 */ /* 0x000fe200000108b1 */
[----:B------:R-:W-:Y:S03]  /*b3b0*/  LDSM.16.MT88.4 R32, [R220+0x19800] ;  /* 0x01980000dc20783b */ /* 0x000fe60000004200 */
[----:B------:R-:W-:Y:S03]  /*b3c0*/  MUFU.EX2 R181, R181 ;  /* 0x000000b500b57308 */ /* 0x000fe60000000800 */
[C---:B------:R-:W-:Y:S05]  /*b3d0*/  HMMA.16816.F32 R60, R8.reuse, R28, R60 ;  /* 0x0000001c083c723c */ /* 0x040fea000000183c */
[----:B------:R-:W1:Y:S03]  /*b3e0*/  MUFU.EX2 R184, R184 ;  /* 0x000000b800b87308 */ /* 0x000e660000000800 */
[C---:B------:R-:W-:Y:S01]  /*b3f0*/  HMMA.16816.F32 R64, R8.reuse, R30, R64 ;  /* 0x0000001e0840723c */ /* 0x040fe20000001840 */
[----:B------:R-:W-:Y:S07]  /*b400*/  LDSM.16.MT88.4 R28, [R218+0x19800] ;  /* 0x01980000da1c783b */ /* 0x000fee0000004200 */
[----:B------:R-:W-:Y:S01]  /*b410*/  HMMA.16816.F32 R128, R8, R6, R128 ;  /* 0x000000060880723c */ /* 0x000fe20000001880 */
[----:B------:R-:W2:Y:S01]  /*b420*/  LDSM.16.MT88.4 R8, [R220+0x1b800] ;  /* 0x01b80000dc08783b */ /* 0x000ea20000004200 */
[----:B------:R-:W-:Y:S08]  /*b430*/  MUFU.EX2 R176, R176 ;  /* 0x000000b000b07308 */ /* 0x000ff00000000800 */
[----:B------:R-:W3:Y:S01]  /*b440*/  MUFU.EX2 R175, R175 ;  /* 0x000000af00af7308 */ /* 0x000ee20000000800 */
[----:B----4-:R-:W-:-:S02]  /*b450*/  F2FP.PACK_AB R6, R178, R179 ;  /* 0x000000b3b206723e */ /* 0x010fc400000000ff */
[----:B-1----:R-:W-:Y:S02]  /*b460*/  F2FP.PACK_AB R7, R184, R181 ;  /* 0x000000b5b807723e */ /* 0x002fe400000000ff */
[----:B------:R-:W-:Y:S01]  /*b470*/  LOP3.LUT R5, R5, R6, RZ, 0xc0, !PT ;  /* 0x0000000605057212 */ /* 0x000fe200078ec0ff */
[----:B------:R-:W-:-:S05]  /*b480*/  HSET2.LE.AND R6, R180, R241, PT ;  /* 0x000000f1b4067233 */ /* 0x000fca0003803000 */
[----:B------:R-:W-:Y:S01]  /*b490*/  LOP3.LUT R6, R6, R7, RZ, 0xc0, !PT ;  /* 0x0000000706067212 */ /* 0x000fe200078ec0ff */
[----:B------:R-:W-:Y:S01]  /*b4a0*/  HSET2.LE.AND R7, R198, R241, PT ;  /* 0x000000f1c6077233 */ /* 0x000fe20003803000 */
[----:B---3--:R-:W-:-:S04]  /*b4b0*/  F2FP.PACK_AB R180, R175, R176 ;  /* 0x000000b0afb4723e */ /* 0x008fc800000000ff */
[----:B------:R-:W-:-:S07]  /*b4c0*/  LOP3.LUT R7, R7, R180, RZ, 0xc0, !PT ;  /* 0x000000b407077212 */ /* 0x000fce00078ec0ff */
        /* <DEDUP_REMOVED lines=24> */
[----:B------:R-:W-:-:S02]  /*b650*/  FFMA.FTZ R167, R167, R173, R172 ;  /* 0x000000ada7a77223 */ /* 0x000fc400000100ac */
[----:B------:R-:W-:Y:S02]  /*b660*/  FFMA.FTZ R2, R251, R2, R174 ;  /* 0x00000002fb027223 */ /* 0x000fe400000100ae */
[----:B------:R-:W-:Y:S02]  /*b670*/  FADD.FTZ R170, R170, R167 ;  /* 0x000000a7aaaa7221 */ /* 0x000fe40000010000 */
[----:B------:R-:W-:Y:S02]  /*b680*/  FADD.FTZ R2, R3, R2 ;  /* 0x0000000203027221 */ /* 0x000fe40000010000 */
[----:B------:R-:W-:Y:S02]  /*b690*/  FADD.FTZ R171, R171, R170 ;  /* 0x000000aaabab7221 */ /* 0x000fe40000010000 */
[----:B------:R-:W-:Y:S02]  /*b6a0*/  FADD.FTZ R169, R169, R2 ;  /* 0x00000002a9a97221 */ /* 0x000fe40000010000 */
[----:B------:R-:W-:-:S02]  /*b6b0*/  FADD.FTZ R168, R168, R171 ;  /* 0x000000aba8a87221 */ /* 0x000fc40000010000 */
[----:B------:R-:W-:Y:S01]  /*b6c0*/  FADD.FTZ R166, R166, R169 ;  /* 0x000000a9a6a67221 */ /* 0x000fe20000010000 */
[----:B-1----:R-:W-:Y:S01]  /*b6d0*/  HMMA.16816.F32 R108, R4, R20, R108 ;  /* 0x00000014046c723c */ /* 0x002fe2000000186c */
[----:B------:R-:W-:-:S06]  /*b6e0*/  FADD.FTZ R3, R189, R168 ;  /* 0x000000a8bd037221 */ /* 0x000fcc0000010000 */
[----:B------:R-:W-:Y:S01]  /*b6f0*/  FADD.FTZ R21, R187, R166 ;  /* 0x000000a6bb157221 */ /* 0x000fe20000010000 */
[----:B----4-:R-:W-:Y:S01]  /*b700*/  HMMA.16816.F32 R44, R4, R32, R44 ;  /* 0x00000020042c723c */ /* 0x010fe2000000182c */
[----:B------:R-:W-:Y:S02]  /*b710*/  FADD.FTZ R3, R188, R3 ;  /* 0x00000003bc037221 */ /* 0x000fe40000010000 */
[----:B------:R-:W-:-:S05]  /*b720*/  FADD.FTZ R21, R190, R21 ;  /* 0x00000015be157221 */ /* 0x000fca0000010000 */
[C---:B------:R-:W-:Y:S01]  /*b730*/  HMMA.16816.F32 R48, R4.reuse, R34, R48 ;  /* 0x000000220430723c */ /* 0x040fe20000001830 */
[----:B------:R-:W1:Y:S07]  /*b740*/  LDSM.16.MT88.4 R32, [R217+0x1d800] ;  /* 0x01d80000d920783b */ /* 0x000e6e0000004200 */
[C---:B------:R-:W-:Y:S08]  /*b750*/  HMMA.16816.F32 R52, R4.reuse, R28, R52 ;  /* 0x0000001c0434723c */ /* 0x040ff00000001834 */
[C---:B------:R-:W-:Y:S01]  /*b760*/  HMMA.16816.F32 R56, R4.reuse, R30, R56 ;  /* 0x0000001e0438723c */ /* 0x040fe20000001838 */
[----:B------:R-:W4:Y:S07]  /*b770*/  LDSM.16.MT88.4 R28, [R216+0x1d800] ;  /* 0x01d80000d81c783b */ /* 0x000f2e0000004200 */
[C---:B--2---:R-:W-:Y:S08]  /*b780*/  HMMA.16816.F32 R100, R4.reuse, R24, R100 ;  /* 0x000000180464723c */ /* 0x044ff00000001864 */
[----:B------:R-:W-:Y:S01]  /*b790*/  HMMA.16816.F32 R104, R4, R26, R104 ;  /* 0x0000001a0468723c */ /* 0x000fe20000001868 */
[----:B------:R-:W2:Y:S01]  /*b7a0*/  LDSM.16.MT88.4 R24, [R216+0x1f800] ;  /* 0x01f80000d818783b */ /* 0x000ea20000004200 */
[----:B------:R-:W-:-:S06]  /*b7b0*/  FADD.FTZ R2, R186, R3 ;  /* 0x00000003ba027221 */ /* 0x000fcc0000010000 */
[----:B---3--:R-:W-:Y:S01]  /*b7c0*/  HMMA.16816.F32 R116, R4, R8, R116 ;  /* 0x000000080474723c */ /* 0x008fe20000001874 */
[----:B------:R-:W-:-:S06]  /*b7d0*/  FADD.FTZ R2, R185, R2 ;  /* 0x00000002b9027221 */ /* 0x000fcc0000010000 */
[----:B------:R-:W-:-:S04]  /*b7e0*/  FADD.FTZ R8, R192, R21 ;  /* 0x00000015c0087221 */ /* 0x000fc80000010000 */
        /* <DEDUP_REMOVED lines=13> */
[----:B-1----:R-:W-:Y:S01]  /*b8c0*/  HMMA.16816.F32 R84, R4, R32, R84 ;  /* 0x000000200454723c */ /* 0x002fe20000001854 */
[----:B------:R-:W-:Y:S02]  /*b8d0*/  FADD.FTZ R167, R181, R182 ;  /* 0x000000b6b5a77221 */ /* 0x000fe40000010000 */
[----:B------:R-:W-:Y:S01]  /*b8e0*/  FADD.FTZ R176, R176, R179 ;  /* 0x000000b3b0b07221 */ /* 0x000fe20000010000 */
[----:B------:R-:W-:Y:S01]  /*b8f0*/  MOV R2, R0 ;  /* 0x0000000000027202 */ /* 0x000fe20000000f00 */
[----:B------:R-:W-:-:S03]  /*b900*/  FADD.FTZ R167, R184, R167 ;  /* 0x000000a7b8a77221 */ /* 0x000fc60000010000 */
[----:B------:R-:W-:Y:S01]  /*b910*/  HMMA.16816.F32 R88, R4, R34, R88 ;  /* 0x000000220458723c */ /* 0x000fe20000001858 */
[----:B------:R-:W-:Y:S01]  /*b920*/  FADD.FTZ R251, R175, R176 ;  /* 0x000000b0affb7221 */ /* 0x000fe20000010000 */
[----:B------:R-:W-:-:S06]  /*b930*/  MOV R3, R15 ;  /* 0x0000000f00037202 */ /* 0x000fcc0000000f00 */
[C---:B----4-:R-:W-:Y:S08]  /*b940*/  HMMA.16816.F32 R92, R4.reuse, R28, R92 ;  /* 0x0000001c045c723c */ /* 0x050ff0000000185c */
[C---:B------:R-:W-:Y:S08]  /*b950*/  HMMA.16816.F32 R96, R4.reuse, R30, R96 ;  /* 0x0000001e0460723c */ /* 0x040ff00000001860 */
[C---:B------:R-:W-:Y:S08]  /*b960*/  HMMA.16816.F32 R112, R4.reuse, R22, R112 ;  /* 0x000000160470723c */ /* 0x040ff00000001870 */
[C---:B------:R-:W-:Y:S08]  /*b970*/  HMMA.16816.F32 R120, R4.reuse, R10, R120 ;  /* 0x0000000a0478723c */ /* 0x040ff00000001878 */
[C---:B--2---:R-:W-:Y:S08]  /*b980*/  HMMA.16816.F32 R124, R4.reuse, R24, R124 ;  /* 0x00000018047c723c */ /* 0x044ff0000000187c */
[----:B------:R-:W-:Y:S01]  /*b990*/  HMMA.16816.F32 R128, R4, R26, R128 ;  /* 0x0000001a0480723c */ /* 0x000fe20000001880 */
[----:B------:R-:W-:Y:S07]  /*b9a0*/  @!P0 BRA `(.L_x_1376) ;  /* 0x0000468000008947 */ /* 0x000fee0003800000 */
[----:B------:R-:W-:Y:S01]  /*b9b0*/  UIADD3 UR37, UR35, -0x3, URZ ;  /* 0xfffffffd23257890 */ /* 0x000fe2000fffe03f */
[----:B------:R-:W-:-:S04]  /*b9c0*/  DEPBAR.LE SB0, 0x0 ;  /* 0x000080000000791a */ /* 0x000fc80000000000 */
[----:B------:R-:W-:Y:S01]  /*b9d0*/  USHF.R.S32.HI UR40, URZ, 0x1f, UR37 ;  /* 0x0000001f3f287899 */ /* 0x000fe20008011425 */
[----:B------:R-:W-:Y:S06]  /*b9e0*/  BAR.SYNC.DEFER_BLOCKING 0x0 ;  /* 0x0000000000007b1d */ /* 0x000fec0000010000 */
[----:B------:R-:W-:Y:S01]  /*b9f0*/  ULDC.64 UR4, c[0x0][0x1a0] ;  /* 0x0000680000047ab9 */ /* 0x000fe20000000a00 */
[----:B------:R-:W-:Y:S01]  /*ba00*/  STL.64 [R1+0x30], R14 ;  /* 0x0000300e01007387 */ /* 0x000fe20000100a00 */
[----:B------:R-:W-:Y:S02]  /*ba10*/  UIMAD UR40, UR40, UR4, URZ ;  /* 0x00000004282872a4 */ /* 0x000fe4000f8e023f */
[----:B------:R-:W-:Y:S01]  /*ba20*/  UIMAD.WIDE.U32 UR42, UR37, UR4, URZ ;  /* 0x00000004252a72a5 */ /* 0x000fe2000f8e003f */
[----:B------:R-:W-:Y:S01]  /*ba30*/  STL.64 [R1+0x28], R12 ;  /* 0x0000280c01007387 */ /* 0x000fe20000100a00 */
[----:B------:R-:W-:-:S04]  /*ba40*/  UIMAD UR5, UR37, UR5, UR40 ;  /* 0x00000005250572a4 */ /* 0x000fc8000f8e0228 */
[----:B------:R-:W-:Y:S01]  /*ba50*/  UIADD3 UR5, UR43, UR5, URZ ;  /* 0x000000052b057290 */ /* 0x000fe2000fffe03f */
[----:B------:R-:W-:Y:S02]  /*ba60*/  IMAD.U32 R4, RZ, RZ, UR42 ;  /* 0x0000002aff047e24 */ /* 0x000fe4000f8e00ff */
[----:B------:R-:W-:-:S03]  /*ba70*/  IMAD.U32 R5, RZ, RZ, UR43 ;  /* 0x0000002bff057e24 */ /* 0x000fc6000f8e00ff */
[----:B------:R-:W-:Y:S01]  /*ba80*/  IMAD.U32 R3, RZ, RZ, UR5 ;  /* 0x00000005ff037e24 */ /* 0x000fe2000f8e00ff */
[C---:B-----5:R-:W-:Y:S01]  /*ba90*/  LEA R5, P0, R4.reuse, R16, 0x6 ;  /* 0x0000001004057211 */ /* 0x060fe200078030ff */
[----:B------:R-:W-:Y:S03]  /*baa0*/  @P5 STS.128 [R232+0x18000], RZ ;  /* 0x018000ffe8005388 */ /* 0x000fe60000000c00 */
[C---:B------:R-:W-:Y:S02]  /*bab0*/  @!P5 LEA R6, P6, R5.reuse, c[0x0][0x170], 0x1 ;  /* 0x00005c000506da11 */ /* 0x040fe400078c08ff */
[----:B------:R-:W-:Y:S02]  /*bac0*/  LEA.HI.X R4, R4, R19, R3, 0x6, P0 ;  /* 0x0000001304047211 */ /* 0x000fe400000f3403 */
[C---:B------:R-:W-:Y:S02]  /*bad0*/  @!P4 LEA R20, P1, R5.reuse, c[0x0][0x170], 0x1 ;  /* 0x00005c000514ca11 */ /* 0x040fe400078208ff */
[----:B------:R-:W-:-:S02]  /*bae0*/  @!P3 LEA R10, P0, R5, c[0x0][0x170], 0x1 ;  /* 0x00005c00050aba11 */ /* 0x000fc400078008ff */
[C-C-:B------:R-:W-:Y:S02]  /*baf0*/  @!P5 LEA.HI.X R7, R5.reuse, c[0x0][0x174], R4.reuse, 0x1, P6 ;  /* 0x00005d000507da11 */ /* 0x140fe400030f0c04 */
[C---:B------:R-:W-:Y:S02]  /*bb00*/  IADD3 R3, P6, R5.reuse, UR25, RZ ;  /* 0x0000001905037c10 */ /* 0x040fe4000ffde0ff */
[C-C-:B------:R-:W-:Y:S01]  /*bb10*/  @!P4 LEA.HI.X R21, R5.reuse, c[0x0][0x174], R4.reuse, 0x1, P1 ;  /* 0x00005d000515ca11 */ /* 0x140fe200008f0c04 */
[----:B------:R-:W-:Y:S01]  /*bb20*/  @!PT LDS RZ, [RZ] ;  /* 0x00000000fffff984 */ /* 0x000fe20000000800 */
[----:B------:R-:W-:Y:S01]  /*bb30*/  @!PT LDS RZ, [RZ] ;  /* 0x00000000fffff984 */ /* 0x000fe20000000800 */
[----:B------:R-:W-:Y:S01]  /*bb40*/  @!PT LDS RZ, [RZ] ;  /* 0x00000000fffff984 */ /* 0x000fe20000000800 */
[----:B------:R1:W-:Y:S01]  /*bb50*/  @!P5 LDGSTS.E.BYPASS.LTC128B.128 [R232+0x18000], [R6.64] ;  /* 0x1800000006e8dfae */ /* 0x0003e2000b901d5e */
[C---:B------:R-:W-:Y:S02]  /*bb60*/  @!P2 LEA R8, P1, R5.reuse, c[0x0][0x170], 0x1 ;  /* 0x00005c000508aa11 */ /* 0x040fe400078208ff */
[----:B------:R-:W-:Y:S01]  /*bb70*/  @!P3 LEA.HI.X R11, R5, c[0x0][0x174], R4, 0x1, P0 ;  /* 0x00005d00050bba11 */ /* 0x000fe200000f0c04 */
[----:B------:R-:W-:Y:S01]  /*bb80*/  @P4 STS.128 [R232+0x1a000], RZ ;  /* 0x01a000ffe8004388 */ /* 0x000fe20000000c00 */
[----:B------:R-:W-:-:S02]  /*bb90*/  @!P5 LEA R24, P0, R3, c[0x0][0x170], 0x1 ;  /* 0x00005c000318da11 */ /* 0x000fc400078008ff */
[----:B------:R-:W-:Y:S01]  /*bba0*/  IADD3.X R2, R4, UR24, RZ, P6, !PT ;  /* 0x0000001804027c10 */ /* 0x000fe2000b7fe4ff */
[----:B------:R-:W-:Y:S01]  /*bbb0*/  @!PT LDS RZ, [RZ] ;  /* 0x00000000fffff984 */ /* 0x000fe20000000800 */
[----:B------:R-:W-:Y:S01]  /*bbc0*/  @!PT LDS RZ, [RZ] ;  /* 0x00000000fffff984 */ /* 0x000fe20000000800 */
[----:B------:R-:W-:Y:S01]  /*bbd0*/  @!PT LDS RZ, [RZ] ;  /* 0x00000000fffff984 */ /* 0x000fe20000000800 */
[----:B------:R2:W-:Y:S01]  /*bbe0*/  @!P4 LDGSTS.E.BYPASS.LTC128B.128 [R232+0x1a000], [R20.64+0x80] ;  /* 0x1a00008014e8cfae */ /* 0x0005e2000b901d5e */
[----:B------:R-:W-:Y:S02]  /*bbf0*/  @!P2 LEA.HI.X R9, R5, c[0x0][0x174], R4, 0x1, P1 ;  /* 0x00005d000509aa11 */ /* 0x000fe400008f0c04 */
        /* <DEDUP_REMOVED lines=39> */
[----:B--2---:R-:W4:Y:S04]  /*be70*/  LDSM.16.M88.4 R20, [R225+0x10800] ;  /* 0x01080000e114783b */ /* 0x004f280000000200 */
[----:B-1----:R-:W1:Y:S04]  /*be80*/  LDSM.16.M88.4 R4, [R225+0x11000] ;  /* 0x01100000e104783b */ /* 0x002e680000000200 */
[----:B------:R-:W2:Y:S04]  /*be90*/  LDSM.16.M88.4 R176, [R225+0x11800] ;  /* 0x01180000e1b0783b */ /* 0x000ea80000000200 */
[----:B------:R-:W-:Y:S04]  /*bea0*/  LDSM.16.M88.4 R180, [R224] ;  /* 0x00000000e0b4783b */ /* 0x000fe80000000200 */
[----:B------:R-:W1:Y:S04]  /*beb0*/  LDSM.16.M88.4 R172, [R223] ;  /* 0x00000000dfac783b */ /* 0x000e680000000200 */
[----:B------:R-:W1:Y:S04]  /*bec0*/  LDSM.16.M88.4 R168, [R215] ;  /* 0x00000000d7a8783b */ /* 0x000e680000000200 */
[----:B------:R-:W1:Y:S04]  /*bed0*/  LDSM.16.M88.4 R12, [R214] ;  /* 0x00000000d60c783b */ /* 0x000e680000000200 */
[----:B------:R-:W1:Y:S04]  /*bee0*/  LDSM.16.M88.4 R196, [R213] ;  /* 0x00000000d5c4783b */ /* 0x000e680000000200 */
[----:B------:R-:W-:Y:S01]  /*bef0*/  LDSM.16.M88.4 R184, [R222] ;  /* 0x00000000deb8783b */ /* 0x000fe20000000200 */
[C---:B---3--:R-:W-:Y:S03]  /*bf00*/  HMMA.16816.F32 R32, R188.reuse, R28, RZ ;  /* 0x0000001cbc20723c */ /* 0x048fe600000018ff */
[----:B------:R-:W0:Y:S05]  /*bf10*/  LDGDEPBAR ;  /* 0x00000000000079af */ /* 0x000e2a0000000000 */
[C---:B----4-:R-:W-:Y:S08]  /*bf20*/  HMMA.16816.F32 R24, R188.reuse, R20, RZ ;  /* 0x00000014bc18723c */ /* 0x050ff000000018ff */
[C---:B------:R-:W-:Y:S08]  /*bf30*/  HMMA.16816.F32 R28, R188.reuse, R30, RZ ;  /* 0x0000001ebc1c723c */ /* 0x040ff000000018ff */
[C---:B------:R-:W-:Y:S08]  /*bf40*/  HMMA.16816.F32 R20, R188.reuse, R22, RZ ;  /* 0x00000016bc14723c */ /* 0x040ff000000018ff */
[C---:B-1----:R-:W-:Y:S08]  /*bf50*/  HMMA.16816.F32 R8, R188.reuse, R4, RZ ;  /* 0x00000004bc08723c */ /* 0x042ff000000018ff */
[C---:B------:R-:W-:Y:S08]  /*bf60*/  HMMA.16816.F32 R4, R188.reuse, R6, RZ ;  /* 0x00000006bc04723c */ /* 0x040ff000000018ff */
[C---:B--2---:R-:W-:Y:S08]  /*bf70*/  HMMA.16816.F32 R192, R188.reuse, R176, RZ ;  /* 0x000000b0bcc0723c */ /* 0x044ff000000018ff */
[----:B------:R-:W-:Y:S01]  /*bf80*/  HMMA.16816.F32 R188, R188, R178, RZ ;  /* 0x000000b2bcbc723c */ /* 0x000fe200000018ff */
        /* <DEDUP_REMOVED lines=20> */
[C---:B---3--:R-:W-:Y:S08]  /*c0d0*/  HMMA.16816.F32 R8, R184.reuse, R168, R8 ;  /* 0x000000a8b808723c */ /* 0x048ff00000001808 */
[C---:B------:R-:W-:Y:S01]  /*c0e0*/  HMMA.16816.F32 R4, R184.reuse, R170, R4 ;  /* 0x000000aab804723c */ /* 0x040fe20000001804 */
[----:B------:R-:W3:Y:S07]  /*c0f0*/  LDSM.16.M88.4 R168, [R212+0x1000] ;  /* 0x00100000d4a8783b */ /* 0x000eee0000000200 */
[----:B----4-:R-:W-:Y:S08]  /*c100*/  HMMA.16816.F32 R192, R184, R12, R192 ;  /* 0x0000000cb8c0723c */ /* 0x010ff000000018c0 */
        /* <DEDUP_REMOVED lines=9> */
[----:B------:R-:W-:Y:S01]  /*c1a0*/  HMMA.16816.F32 R188, R184, R14, R188 ;  /* 0x0000000eb8bc723c */ /* 0x000fe200000018bc */
[----:B------:R-:W3:Y:S04]  /*c1b0*/  LDSM.16.M88.4 R184, [R225+0x13000] ;  /* 0x01300000e1b8783b */ /* 0x000ee80000000200 */
[----:B------:R-:W-:Y:S03]  /*c1c0*/  LDSM.16.M88.4 R12, [R219+0x14800] ;  /* 0x01480000db0c783b */ /* 0x000fe60000000200 */
[----:B------:R-:W-:Y:S08]  /*c1d0*/  HMMA.16816.F32 R192, R180, R196, R192 ;  /* 0x000000c4b4c0723c */ /* 0x000ff000000018c0 */
[----:B-1----:R-:W-:Y:S08]  /*c1e0*/  HMMA.16816.F32 R32, R176, R172, R32 ;  /* 0x000000acb020723c */ /* 0x002ff00000001820 */
[----:B------:R-:W-:Y:S01]  /*c1f0*/  HMMA.16816.F32 R188, R180, R198, R188 ;  /* 0x000000c6b4bc723c */ /* 0x000fe200000018bc */
[----:B------:R-:W1:Y:S04]  /*c200*/  LDSM.16.M88.4 R180, [R225+0x13800] ;  /* 0x01380000e1b4783b */ /* 0x000e680000000200 */
[----:B------:R-:W-:Y:S03]  /*c210*/  LDSM.16.M88.4 R196, [R210] ;  /* 0x00000000d2c4783b */ /* 0x000fe60000000200 */
[C---:B------:R-:W-:Y:S01]  /*c220*/  HMMA.16816.F32 R28, R176.reuse, R174, R28 ;  /* 0x000000aeb01c723c */ /* 0x040fe2000000181c */
[----:B------:R-:W4:Y:S07]  /*c230*/  LDSM.16.M88.4 R172, [R224+0x4000] ;  /* 0x00400000e0ac783b */ /* 0x000f2e0000000200 */
[C---:B--2---:R-:W-:Y:S08]  /*c240*/  HMMA.16816.F32 R24, R176.reuse, R168, R24 ;  /* 0x000000a8b018723c */ /* 0x044ff00000001818 */
[C---:B------:R-:W-:Y:S01]  /*c250*/  HMMA.16816.F32 R20, R176.reuse, R170, R20 ;  /* 0x000000aab014723c */ /* 0x040fe20000001814 */
[----:B------:R-:W2:Y:S07]  /*c260*/  LDSM.16.M88.4 R168, [R211] ;  /* 0x00000000d3a8783b */ /* 0x000eae0000000200 */
[C---:B---3--:R-:W-:Y:S08]  /*c270*/  HMMA.16816.F32 R8, R176.reuse, R184, R8 ;  /* 0x000000b8b008723c */ /* 0x048ff00000001808 */
[C---:B------:R-:W-:Y:S01]  /*c280*/  HMMA.16816.F32 R4, R176.reuse, R186, R4 ;  /* 0x000000bab004723c */ /* 0x040fe20000001804 */
[----:B------:R-:W3:Y:S07]  /*c290*/  LDSM.16.M88.4 R184, [R209] ;  /* 0x00000000d1b8783b */ /* 0x000eee0000000200 */
[C---:B-1----:R-:W-:Y:S08]  /*c2a0*/  HMMA.16816.F32 R192, R176.reuse, R180, R192 ;  /* 0x000000b4b0c0723c */ /* 0x042ff000000018c0 */
[----:B------:R-:W-:Y:S01]  /*c2b0*/  HMMA.16816.F32 R188, R176, R182, R188 ;  /* 0x000000b6b0bc723c */ /* 0x000fe200000018bc */
[----:B------:R-:W1:Y:S04]  /*c2c0*/  LDSM.16.M88.4 R180, [R208] ;  /* 0x00000000d0b4783b */ /* 0x000e680000000200 */
[----:B------:R-:W-:Y:S03]  /*c2d0*/  LDSM.16.M88.4 R176, [R222+0x4000] ;  /* 0x00400000deb0783b */ /* 0x000fe60000000200 */
[C---:B----4-:R-:W-:Y:S08]  /*c2e0*/  HMMA.16816.F32 R24, R172.reuse, R196, R24 ;  /* 0x000000c4ac18723c */ /* 0x050ff00000001818 */
[C---:B--2---:R-:W-:Y:S08]  /*c2f0*/  HMMA.16816.F32 R32, R172.reuse, R168, R32 ;  /* 0x000000a8ac20723c */ /* 0x044ff00000001820 */
[C---:B------:R-:W-:Y:S01]  /*c300*/  HMMA.16816.F32 R28, R172.reuse, R170, R28 ;  /* 0x000000aaac1c723c */ /* 0x040fe2000000181c */
[----:B------:R-:W2:Y:S07]  /*c310*/  LDSM.16.M88.4 R168, [R219+0x12000] ;  /* 0x01200000dba8783b */ /* 0x000eae0000000200 */
[C---:B---3--:R-:W-:Y:S08]  /*c320*/  HMMA.16816.F32 R8, R172.reuse, R184, R8 ;  /* 0x000000b8ac08723c */ /* 0x048ff00000001808 */
[C---:B------:R-:W-:Y:S01]  /*c330*/  HMMA.16816.F32 R4, R172.reuse, R186, R4 ;  /* 0x000000baac04723c */ /* 0x040fe20000001804 */
[----:B------:R-:W3:Y:S07]  /*c340*/  LDSM.16.M88.4 R184, [R219+0x13000] ;  /* 0x01300000dbb8783b */ /* 0x000eee0000000200 */
        /* <DEDUP_REMOVED lines=108> */
[----:B------:R2:W5:Y:S04]  /*ca10*/  LDL.LU.64 R14, [R1+0x30] ;  /* 0x00003000010e7983 */ /* 0x0005680000300a00 */
[----:B------:R2:W5:Y:S01]  /*ca20*/  LDL.LU.64 R12, [R1+0x28] ;  /* 0x00002800010c7983 */ /* 0x0005620000300a00 */
[----:B------:R-:W-:-:S02]  /*ca30*/  UISETP.GT.AND UP0, UPT, UR37, UR19, UPT ;  /* 0x000000132500728c */ /* 0x000fc4000bf04270 */
[----:B---3--:R-:W-:Y:S01]  /*ca40*/  HMMA.16816.F32 R32, R184, R180, R32 ;  /* 0x000000b4b820723c */ /* 0x008fe20000001820 */
[----:B------:R-:W3:Y:S03]  /*ca50*/  LDSM.16.M88.4 R196, [R212+0x7000] ;  /* 0x00700000d4c4783b */ /* 0x000ee60000000200 */
[----:B------:R-:W-:-:S04]  /*ca60*/  PLOP3.LUT P0, PT, PT, PT, UP0, 0x80, 0x0 ;  /* 0x000000000000781c */ /* 0x000fc80003f0f008 */
[C---:B------:R-:W-:Y:S01]  /*ca70*/  HMMA.16816.F32 R28, R184.reuse, R182, R28 ;  /* 0x000000b6b81c723c */ /* 0x040fe2000000181c */
[----:B------:R-:W2:Y:S07]  /*ca80*/  LDSM.16.M88.4 R180, [R221+0xc000] ;  /* 0x00c00000ddb4783b */ /* 0x000eae0000000200 */
[C---:B----4-:R-:W-:Y:S08]  /*ca90*/  HMMA.16816.F32 R24, R184.reuse, R176, R24 ;  /* 0x000000b0b818723c */ /* 0x050ff00000001818 */
[C---:B------:R-:W-:Y:S01]  /*caa0*/  HMMA.16816.F32 R20, R184.reuse, R178, R20 ;  /* 0x000000b2b814723c */ /* 0x040fe20000001814 */
[----:B------:R-:W4:Y:S07]  /*cab0*/  LDSM.16.M88.4 R176, [R212+0x6000] ;  /* 0x00600000d4b0783b */ /* 0x000f2e0000000200 */
[C---:B-1----:R-:W-:Y:S08]  /*cac0*/  HMMA.16816.F32 R8, R184.reuse, R172, R8 ;  /* 0x000000acb808723c */ /* 0x042ff00000001808 */
[----:B------:R-:W-:Y:S01]  /*cad0*/  HMMA.16816.F32 R4, R184, R174, R4 ;  /* 0x000000aeb804723c */ /* 0x000fe20000001804 */
[----:B---3--:R-:W-:Y:S01]  /*cae0*/  IMAD.MOV.U32 R165, RZ, RZ, R196 ;  /* 0x000000ffffa57224 */ /* 0x008fe200078e00c4 */
[----:B------:R-:W1:Y:S01]  /*caf0*/  LDSM.16.M88.4 R172, [R212+0x6800] ;  /* 0x00680000d4ac783b */ /* 0x000e620000000200 */
[----:B------:R-:W-:-:S02]  /*cb00*/  IMAD.MOV.U32 R164, RZ, RZ, R197 ;  /* 0x000000ffffa47224 */ /* 0x000fc400078e00c5 */
[----:B------:R-:W-:Y:S02]  /*cb10*/  IMAD.MOV.U32 R3, RZ, RZ, R198 ;  /* 0x000000ffff037224 */ /* 0x000fe400078e00c6 */
[----:B------:R-:W-:Y:S01]  /*cb20*/  IMAD.MOV.U32 R2, RZ, RZ, R199 ;  /* 0x000000ffff027224 */ /* 0x000fe200078e00c7 */
[----:B------:R-:W-:Y:S01]  /*cb30*/  HMMA.16816.F32 R192, R184, R168, R192 ;  /* 0x000000a8b8c0723c */ /* 0x000fe200000018c0 */
[----:B------:R-:W3:Y:S01]  /*cb40*/  LDSM.16.M88.4 R196, [R212+0x7800] ;  /* 0x00780000d4c4783b */ /* 0x000ee20000000200 */
[----:B------:R-:W-:-:S05]  /*cb50*/  DEPBAR.LE SB0, 0x0 ;  /* 0x000080000000791a */ /* 0x000fca0000000000 */
[----:B------:R-:W-:Y:S01]  /*cb60*/  IMAD.MOV.U32 R168, RZ, RZ, R165 ;  /* 0x000000ffffa87224 */ /* 0x000fe200078e00a5 */
[----:B------:R-:W-:Y:S01]  /*cb70*/  HMMA.16816.F32 R188, R184, R170, R188 ;  /* 0x000000aab8bc723c */ /* 0x000fe200000018bc */
[----:B------:R-:W-:-:S06]  /*cb80*/  IMAD.MOV.U32 R169, RZ, RZ, R164 ;  /* 0x000000ffffa97224 */ /* 0x000fcc00078e00a4 */
[----:B------:R-:W-:Y:S01]  /*cb90*/  IMAD.MOV.U32 R170, RZ, RZ, R3 ;  /* 0x000000ffffaa7224 */ /* 0x000fe200078e0003 */
[----:B--2---:R-:W-:Y:S01]  /*cba0*/  HMMA.16816.F32 R8, R180, R168, R8 ;  /* 0x000000a8b408723c */ /* 0x004fe20000001808 */
[----:B------:R-:W-:-:S07]  /*cbb0*/  IMAD.MOV.U32 R171, RZ, RZ, R2 ;  /* 0x000000ffffab7224 */ /* 0x000fce00078e0002 */
[C---:B----4-:R-:W-:Y:S08]  /*cbc0*/  HMMA.16816.F32 R32, R180.reuse, R176, R32 ;  /* 0x000000b0b420723c */ /* 0x050ff00000001820 */
[C---:B------:R-:W-:Y:S08]  /*cbd0*/  HMMA.16816.F32 R28, R180.reuse, R178, R28 ;  /* 0x000000b2b41c723c */ /* 0x040ff0000000181c */
[C---:B-1----:R-:W-:Y:S08]  /*cbe0*/  HMMA.16816.F32 R24, R180.reuse, R172, R24 ;  /* 0x000000acb418723c */ /* 0x042ff00000001818 */
[C---:B------:R-:W-:Y:S08]  /*cbf0*/  HMMA.16816.F32 R20, R180.reuse, R174, R20 ;  /* 0x000000aeb414723c */ /* 0x040ff00000001814 */
[C---:B------:R-:W-:Y:S08]  /*cc00*/  HMMA.16816.F32 R4, R180.reuse, R170, R4 ;  /* 0x000000aab404723c */ /* 0x040ff00000001804 */
[C---:B---3--:R-:W-:Y:S08]  /*cc10*/  HMMA.16816.F32 R192, R180.reuse, R196, R192 ;  /* 0x000000c4b4c0723c */ /* 0x048ff000000018c0 */
        /* <DEDUP_REMOVED lines=16> */
[C---:B------:R-:W-:Y:S02]  /*cd20*/  @!P5 LEA R172, P1, R164.reuse, c[0x0][0x168], 0x1 ;  /* 0x00005a00a4acda11 */ /* 0x040fe400078208ff */
[----:B------:R-:W-:Y:S02]  /*cd30*/  @!P3 LEA R174, P6, R164, c[0x0][0x168], 0x1 ;  /* 0x00005a00a4aeba11 */ /* 0x000fe400078c08ff */
[----:B------:R-:W-:Y:S02]  /*cd40*/  LEA.HI.X R3, R2, R243, R3, 0x6, P0 ;  /* 0x000000f302037211 */ /* 0x000fe400000f3403 */
[C---:B------:R-:W-:Y:S02]  /*cd50*/  @!P4 LEA R176, P0, R164.reuse, c[0x0][0x168], 0x1 ;  /* 0x00005a00a4b0ca11 */ /* 0x040fe400078008ff */
[C-C-:B------:R-:W-:Y:S02]  /*cd60*/  @!P5 LEA.HI.X R173, R164.reuse, c[0x0][0x16c], R3.reuse, 0x1, P1 ;  /* 0x00005b00a4adda11 */ /* 0x140fe400008f0c03 */
[----:B------:R-:W-:-:S02]  /*cd70*/  @!P4 LEA.HI.X R177, R164, c[0x0][0x16c], R3, 0x1, P0 ;  /* 0x00005b00a4b1ca11 */ /* 0x000fc400000f0c03 */
[C---:B------:R-:W-:Y:S01]  /*cd80*/  @!P2 LEA R168, P0, R164.reuse, c[0x0][0x168], 0x1 ;  /* 0x00005a00a4a8aa11 */ /* 0x040fe200078008ff */
[----:B------:R-:W-:Y:S01]  /*cd90*/  @!PT LDS RZ, [RZ] ;  /* 0x00000000fffff984 */ /* 0x000fe20000000800 */
[----:B------:R-:W-:Y:S01]  /*cda0*/  @!PT LDS RZ, [RZ] ;  /* 0x00000000fffff984 */ /* 0x000fe20000000800 */
[----:B------:R-:W-:Y:S01]  /*cdb0*/  @!PT LDS RZ, [RZ] ;  /* 0x00000000fffff984 */ /* 0x000fe20000000800 */
[----:B------:R2:W-:Y:S01]  /*cdc0*/  @!P5 LDGSTS.E.BYPASS.LTC128B.128 [R232+0x10000], [R172.64] ;  /* 0x10000000ace8dfae */ /* 0x0005e2000b901d5e */
[C---:B------:R-:W-:Y:S02]  /*cdd0*/  IADD3 R2, P1, R164.reuse, UR21, RZ ;  /* 0x00000015a4027c10 */ /* 0x040fe4000ff3e0ff */
[C-C-:B------:R-:W-:Y:S01]  /*cde0*/  @!P3 LEA.HI.X R175, R164.reuse, c[0x0][0x16c], R3.reuse, 0x1, P6 ;  /* 0x00005b00a4afba11 */ /* 0x140fe200030f0c03 */
[----:B------:R1:W-:Y:S01]  /*cdf0*/  @P4 STS.128 [R232+0x12000], RZ ;  /* 0x012000ffe8004388 */ /* 0x0003e20000000c00 */
[----:B------:R-:W-:Y:S02]  /*ce00*/  @!P2 LEA.HI.X R169, R164, c[0x0][0x16c], R3, 0x1, P0 ;  /* 0x00005b00a4a9aa11 */ /* 0x000fe400000f0c03 */
[----:B------:R-:W-:Y:S01]  /*ce10*/  @!P5 LEA R170, P6, R2, c[0x0][0x168], 0x1 ;  /* 0x00005a0002aada11 */ /* 0x000fe200078c08ff */
[----:B------:R-:W-:Y:S01]  /*ce20*/  @!PT LDS RZ, [RZ] ;  /* 0x00000000fffff984 */ /* 0x000fe20000000800 */
[----:B------:R-:W-:Y:S01]  /*ce30*/  @!PT LDS RZ, [RZ] ;  /* 0x00000000fffff984 */ /* 0x000fe20000000800 */
[----:B------:R-:W-:Y:S01]  /*ce40*/  @!PT LDS RZ, [RZ] ;  /* 0x00000000fffff984 */ /* 0x000fe20000000800 */
[----:B------:R1:W-:Y:S01]  /*ce50*/  @!P4 LDGSTS.E.BYPASS.LTC128B.128 [R232+0x12000], [R176.64+0x80] ;  /* 0x12000080b0e8cfae */ /* 0x0003e2000b901d5e */
[----:B------:R-:W-:-:S02]  /*ce60*/  IADD3.X R3, R3, UR20, RZ, P1, !PT ;  /* 0x0000001403037c10 */ /* 0x000fc40008ffe4ff */
[C---:B------:R-:W-:Y:S01]  /*ce70*/  @!P3 LEA R164, P0, R2.reuse, c[0x0][0x168], 0x1 ;  /* 0x00005a0002a4ba11 */ /* 0x040fe200078008ff */
[----:B------:R1:W-:Y:S01]  /*ce80*/  @P3 STS.128 [R232+0x14000], RZ ;  /* 0x014000ffe8003388 */ /* 0x0003e20000000c00 */
[C-C-:B------:R-:W-:Y:S02]  /*ce90*/  @!P5 LEA.HI.X R171, R2.reuse, c[0x0][0x16c], R3.reuse, 0x1, P6 ;  /* 0x00005b0002abda11 */ /* 0x140fe400030f0c03 */
        /* <DEDUP_REMOVED lines=35> */
.L_x_1382:
[----:B------:R-:W-:Y:S05]  /*d0d0*/  BSYNC B0 ;  /* 0x0000000000007941 */ /* 0x000fea0003800000 */
.L_x_1381:
[----:B------:R-:W0:Y:S02]  /*d0e0*/  LDGDEPBAR ;  /* 0x00000000000079af */ /* 0x000e240000000000 */
.L_x_1380:
[----:B------:R-:W-:Y:S01]  /*d0f0*/  IMAD.U32 R2, RZ, RZ, UR37 ;  /* 0x00000025ff027e24 */ /* 0x000fe2000f8e00ff */
[----:B------:R-:W-:Y:S01]  /*d100*/  USHF.L.U32 UR4, UR37, 0x1, URZ ;  /* 0x0000000125047899 */ /* 0x000fe2000800063f */
[----:B-1---5:R-:W-:Y:S01]  /*d110*/  IMAD.WIDE.U32 R168, R12, -0x2daee0ad, RZ ;  /* 0xd2511f530ca87825 */ /* 0x022fe200078e00ff */
[----:B------:R1:W-:Y:S03]  /*d120*/  STL.64 [R1+0x28], R16 ;  /* 0x0000281001007387 */ /* 0x0003e60000100a00 */
[----:B------:R-:W-:-:S05]  /*d130*/  IMAD R2, R2, 0x40, R231 ;  /* 0x0000004002027824 */ /* 0x000fca00078e02e7 */
[C---:B------:R-:W-:Y:S02]  /*d140*/  IADD3 R3, R2.reuse, 0x1, RZ ;  /* 0x0000000102037810 */ /* 0x040fe40007ffe0ff */
[CC--:B------:R-:W-:Y:S02]  /*d150*/  ISETP.GE.AND P0, PT, R2.reuse, R239.reuse, PT ;  /* 0x000000ef0200720c */ /* 0x0c0fe40003f06270 */
[C---:B------:R-:W-:Y:S02]  /*d160*/  ISETP.GE.AND P6, PT, R3.reuse, R239, PT ;  /* 0x000000ef0300720c */ /* 0x040fe40003fc6270 */
[C---:B------:R-:W-:Y:S02]  /*d170*/  ISETP.GE.AND P1, PT, R3.reuse, R233, PT ;  /* 0x000000e90300720c */ /* 0x040fe40003f26270 */
[----:B------:R-:W-:Y:S02]  /*d180*/  IADD3 R165, R2, 0x8, RZ ;  /* 0x0000000802a57810 */ /* 0x000fe40007ffe0ff */
[----:B------:R-:W-:-:S02]  /*d190*/  ISETP.LT.OR P6, PT, R3, R240, P6 ;  /* 0x000000f00300720c */ /* 0x000fc400037c1670 */
[----:B------:R-:W-:Y:S02]  /*d1a0*/  ISETP.LT.OR P1, PT, R3, R238, P1 ;  /* 0x000000ee0300720c */ /* 0x000fe40000f21670 */
[C---:B------:R-:W-:Y:S02]  /*d1b0*/  ISETP.LT.OR P0, PT, R2.reuse, R240, P0 ;  /* 0x000000f00200720c */ /* 0x040fe40000701670 */
[----:B------:R-:W-:Y:S02]  /*d1c0*/  IADD3 R3, R2, 0x9, RZ ;  /* 0x0000000902037810 */ /* 0x000fe40007ffe0ff */
[-C--:B------:R-:W-:Y:S02]  /*d1d0*/  ISETP.GE.AND P3, PT, R165, R239.reuse, PT ;  /* 0x000000efa500720c */ /* 0x080fe40003f66270 */
[----:B------:R-:W-:Y:S02]  /*d1e0*/  FSEL R164, R32, -INF , !P0 ;  /* 0xff80000020a47808 */ /* 0x000fe40004000000 */
[----:B------:R-:W-:-:S02]  /*d1f0*/  ISETP.GE.AND P5, PT, R3, R239, PT ;  /* 0x000000ef0300720c */ /* 0x000fc40003fa6270 */
[-C--:B------:R-:W-:Y:S02]  /*d200*/  ISETP.GE.AND P0, PT, R3, R233.reuse, PT ;  /* 0x000000e90300720c */ /* 0x080fe40003f06270 */
[CC--:B------:R-:W-:Y:S02]  /*d210*/  ISETP.LT.OR P3, PT, R165.reuse, R240.reuse, P3 ;  /* 0x000000f0a500720c */ /* 0x0c0fe40001f61670 */
[-C--:B------:R-:W-:Y:S02]  /*d220*/  ISETP.GE.AND P4, PT, R2, R233.reuse, PT ;  /* 0x000000e90200720c */ /* 0x080fe40003f86270 */
[----:B------:R-:W-:Y:S02]  /*d230*/  ISETP.GE.AND P2, PT, R165, R233, PT ;  /* 0x000000e9a500720c */ /* 0x000fe40003f46270 */
[C---:B------:R-:W-:Y:S02]  /*d240*/  ISETP.LT.OR P5, PT, R3.reuse, R240, P5 ;  /* 0x000000f00300720c */ /* 0x040fe40002fa1670 */
[----:B------:R-:W-:-:S02]  /*d250*/  ISETP.LT.OR P0, PT, R3, R238, P0 ;  /* 0x000000ee0300720c */ /* 0x000fc40000701670 */
[C---:B------:R-:W-:Y:S02]  /*d260*/  IADD3 R32, R2.reuse, 0x10, RZ ;  /* 0x0000001002207810 */ /* 0x040fe40007ffe0ff */
[----:B------:R-:W-:Y:S02]  /*d270*/  IADD3 R3, R2, 0x11, RZ ;  /* 0x0000001102037810 */ /* 0x000fe40007ffe0ff */
[----:B------:R-:W-:Y:S02]  /*d280*/  FSEL R172, R28, -INF , !P3 ;  /* 0xff8000001cac7808 */ /* 0x000fe40005800000 */
[C---:B------:R-:W-:Y:S02]  /*d290*/  IADD3 R28, R2.reuse, 0x18, RZ ;  /* 0x00000018021c7810 */ /* 0x040fe40007ffe0ff */
[-C--:B------:R-:W-:Y:S02]  /*d2a0*/  ISETP.LT.OR P4, PT, R2, R238.reuse, P4 ;  /* 0x000000ee0200720c */ /* 0x080fe40002781670 */
[----:B------:R-:W-:-:S02]  /*d2b0*/  ISETP.LT.OR P2, PT, R165, R238, P2 ;  /* 0x000000eea500720c */ /* 0x000fc40001741670 */
[----:B------:R-:W-:Y:S02]  /*d2c0*/  FSEL R170, R33, -INF , !P6 ;  /* 0xff80000021aa7808 */ /* 0x000fe40007000000 */
[----:B------:R-:W-:Y:S02]  /*d2d0*/  FSEL R185, R35, -INF , !P1 ;  /* 0xff80000023b97808 */ /* 0x000fe40004800000 */
[-C--:B------:R-:W-:Y:S02]  /*d2e0*/  ISETP.GE.AND P1, PT, R32, R239.reuse, PT ;  /* 0x000000ef2000720c */ /* 0x080fe40003f26270 */
[C---:B------:R-:W-:Y:S02]  /*d2f0*/  ISETP.GE.AND P6, PT, R3.reuse, R239, PT ;  /* 0x000000ef0300720c */ /* 0x040fe40003fc6270 */
[----:B------:R-:W-:Y:S02]  /*d300*/  ISETP.GE.AND P3, PT, R3, R233, PT ;  /* 0x000000e90300720c */ /* 0x000fe40003f66270 */
[----:B------:R-:W-:-:S02]  /*d310*/  FSEL R171, R31, -INF , !P0 ;  /* 0xff8000001fab7808 */ /* 0x000fc40004000000 */
[----:B------:R-:W-:Y:S02]  /*d320*/  ISETP.GE.AND P0, PT, R28, R239, PT ;  /* 0x000000ef1c00720c */ /* 0x000fe40003f06270 */
[----:B------:R-:W-:Y:S02]  /*d330*/  FSEL R187, R34, -INF , !P4 ;  /* 0xff80000022bb7808 */ /* 0x000fe40006000000 */
[----:B------:R-:W-:Y:S02]  /*d340*/  ISETP.GE.AND P4, PT, R32, R233, PT ;  /* 0x000000e92000720c */ /* 0x000fe40003f86270 */
[----:B------:R-:W-:Y:S02]  /*d350*/  FSEL R165, R30, -INF , !P2 ;  /* 0xff8000001ea57808 */ /* 0x000fe40005000000 */
[-C--:B------:R-:W-:Y:S02]  /*d360*/  ISETP.LT.OR P1, PT, R32, R240.reuse, P1 ;  /* 0x000000f02000720c */ /* 0x080fe40000f21670 */
[----:B------:R-:W-:-:S02]  /*d370*/  ISETP.LT.OR P6, PT, R3, R240, P6 ;  /* 0x000000f00300720c */ /* 0x000fc400037c1670 */
[----:B------:R-:W-:Y:S02]  /*d380*/  ISETP.LT.OR P3, PT, R3, R238, P3 ;  /* 0x000000ee0300720c */ /* 0x000fe40001f61670 */
[----:B------:R-:W-:Y:S02]  /*d390*/  ISETP.GE.AND P2, PT, R28, R233, PT ;  /* 0x000000e91c00720c */ /* 0x000fe40003f46270 */
[----:B------:R-:W-:Y:S02]  /*d3a0*/  IADD3 R3, R2, 0x19, RZ ;  /* 0x0000001902037810 */ /* 0x000fe40007ffe0ff */
[----:B------:R-:W-:Y:S02]  /*d3b0*/  ISETP.LT.OR P0, PT, R28, R240, P0 ;  /* 0x000000f01c00720c */ /* 0x000fe40000701670 */
[----:B------:R-:W-:Y:S02]  /*d3c0*/  ISETP.LT.OR P4, PT, R32, R238, P4 ;  /* 0x000000ee2000720c */ /* 0x000fe40002781670 */
[----:B------:R-:W-:-:S02]  /*d3d0*/  FSEL R166, R29, -INF , !P5 ;  /* 0xff8000001da67808 */ /* 0x000fc40006800000 */
[----:B------:R-:W-:Y:S02]  /*d3e0*/  FSEL R24, R24, -INF , !P1 ;  /* 0xff80000018187808 */ /* 0x000fe40004800000 */
[----:B------:R-:W-:Y:S02]  /*d3f0*/  ISETP.LT.OR P2, PT, R28, R238, P2 ;  /* 0x000000ee1c00720c */ /* 0x000fe40001741670 */
[C---:B------:R-:W-:Y:S02]  /*d400*/  ISETP.GE.AND P5, PT, R3.reuse, R239, PT ;  /* 0x000000ef0300720c */ /* 0x040fe40003fa6270 */
[----:B------:R-:W-:Y:S02]  /*d410*/  ISETP.GE.AND P1, PT, R3, R233, PT ;  /* 0x000000e90300720c */ /* 0x000fe40003f26270 */
[----:B------:R-:W-:Y:S02]  /*d420*/  FSEL R28, R20, -INF , !P0 ;  /* 0xff800000141c7808 */ /* 0x000fe40004000000 */
[----:B------:R-:W-:-:S02]  /*d430*/  IADD3 R20, R2, 0x28, RZ ;  /* 0x0000002802147810 */ /* 0x000fc40007ffe0ff */
[----:B------:R-:W-:Y:S02]  /*d440*/  FSEL R29, R26, -INF , !P4 ;  /* 0xff8000001a1d7808 */ /* 0x000fe40006000000 */
[----:B------:R-:W-:Y:S02]  /*d450*/  FSEL R26, R25, -INF , !P6 ;  /* 0xff800000191a7808 */ /* 0x000fe40007000000 */
[C---:B------:R-:W-:Y:S02]  /*d460*/  ISETP.LT.OR P5, PT, R3.reuse, R240, P5 ;  /* 0x000000f00300720c */ /* 0x040fe40002fa1670 */
[----:B------:R-:W-:Y:S02]  /*d470*/  ISETP.LT.OR P1, PT, R3, R238, P1 ;  /* 0x000000ee0300720c */ /* 0x000fe40000f21670 */
[----:B------:R-:W-:Y:S02]  /*d480*/  FSEL R25, R22, -INF , !P2 ;  /* 0xff80000016197808 */ /* 0x000fe40005000000 */
[----:B------:R-:W-:-:S02]  /*d490*/  IADD3 R3, R2, 0x21, RZ ;  /* 0x0000002102037810 */ /* 0x000fc40007ffe0ff */
[CC--:B------:R-:W-:Y:S02]  /*d4a0*/  ISETP.GE.AND P2, PT, R20.reuse, R239.reuse, PT ;  /* 0x000000ef1400720c */ /* 0x0c0fe40003f46270 */
[C---:B------:R-:W-:Y:S02]  /*d4b0*/  ISETP.GE.AND P6, PT, R3.reuse, R239, PT ;  /* 0x000000ef0300720c */ /* 0x040fe40003fc6270 */
[-C--:B------:R-:W-:Y:S02]  /*d4c0*/  ISETP.LT.OR P2, PT, R20, R240.reuse, P2 ;  /* 0x000000f01400720c */ /* 0x080fe40001741670 */
[----:B------:R-:W-:Y:S02]  /*d4d0*/  ISETP.LT.OR P6, PT, R3, R240, P6 ;  /* 0x000000f00300720c */ /* 0x000fe400037c1670 */
[----:B------:R-:W-:Y:S02]  /*d4e0*/  FSEL R246, R4, -INF , !P2 ;  /* 0xff80000004f67808 */ /* 0x000fe40005000000 */
[----:B------:R-:W-:-:S02]  /*d4f0*/  IADD3 R30, R2, 0x20, RZ ;  /* 0x00000020021e7810 */ /* 0x000fc40007ffe0ff */
[----:B------:R-:W-:Y:S02]  /*d500*/  FMNMX.FTZ R4, R0, R187, !PT ;  /* 0x000000bb00047209 */ /* 0x000fe40007810000 */
[----:B------:R-:W-:Y:S02]  /*d510*/  FSEL R198, R9, -INF , !P6 ;  /* 0xff80000009c67808 */ /* 0x000fe40007000000 */
[----:B------:R-:W-:Y:S02]  /*d520*/  ISETP.GE.AND P4, PT, R30, R239, PT ;  /* 0x000000ef1e00720c */ /* 0x000fe40003f86270 */
[----:B------:R-:W-:Y:S02]  /*d530*/  ISETP.GE.AND P0, PT, R3, R233, PT ;  /* 0x000000e90300720c */ /* 0x000fe40003f06270 */
[----:B------:R-:W-:Y:S02]  /*d540*/  FMNMX.FTZ R9, R15, R164, !PT ;  /* 0x000000a40f097209 */ /* 0x000fe40007810000 */
[----:B------:R-:W-:-:S02]  /*d550*/  FMNMX.FTZ R4, R185, R4, !PT ;  /* 0x00000004b9047209 */ /* 0x000fc40007810000 */
[----:B------:R-:W-:Y:S02]  /*d560*/  ISETP.LT.OR P4, PT, R30, R240, P4 ;  /* 0x000000f01e00720c */ /* 0x000fe40002781670 */
[----:B------:R-:W-:Y:S02]  /*d570*/  ISETP.LT.OR P0, PT, R3, R238, P0 ;  /* 0x000000ee0300720c */ /* 0x000fe40000701670 */
[----:B------:R-:W-:Y:S02]  /*d580*/  FMNMX.FTZ R9, R170, R9, !PT ;  /* 0x00000009aa097209 */ /* 0x000fe40007810000 */
[----:B------:R-:W-:Y:S02]  /*d590*/  FMNMX.FTZ R4, R165, R4, !PT ;  /* 0x00000004a5047209 */ /* 0x000fe40007810000 */
[----:B------:R-:W-:Y:S02]  /*d5a0*/  IADD3 R3, R2, 0x29, RZ ;  /* 0x0000002902037810 */ /* 0x000fe40007ffe0ff */
[----:B------:R-:W-:-:S02]  /*d5b0*/  FSEL R27, R27, -INF , !P3 ;  /* 0xff8000001b1b7808 */ /* 0x000fc40005800000 */
[----:B------:R-:W-:Y:S02]  /*d5c0*/  FSEL R31, R23, -INF , !P1 ;  /* 0xff800000171f7808 */ /* 0x000fe40004800000 */
[----:B------:R-:W-:Y:S02]  /*d5d0*/  FSEL R196, R8, -INF , !P4 ;  /* 0xff80000008c47808 */ /* 0x000fe40006000000 */
[----:B------:R-:W-:Y:S02]  /*d5e0*/  FMNMX.FTZ R9, R172, R9, !PT ;  /* 0x00000009ac097209 */ /* 0x000fe40007810000 */
[----:B------:R-:W-:Y:S02]  /*d5f0*/  FMNMX.FTZ R4, R171, R4, !PT ;  /* 0x00000004ab047209 */ /* 0x000fe40007810000 */
[----:B------:R-:W-:Y:S02]  /*d600*/  ISETP.GE.AND P3, PT, R30, R233, PT ;  /* 0x000000e91e00720c */ /* 0x000fe40003f66270 */
[----:B------:R-:W-:-:S02]  /*d610*/  ISETP.GE.AND P1, PT, R3, R239, PT ;  /* 0x000000ef0300720c */ /* 0x000fc40003f26270 */
[----:B------:R-:W-:Y:S02]  /*d620*/  ISETP.GE.AND P4, PT, R3, R233, PT ;  /* 0x000000e90300720c */ /* 0x000fe40003f86270 */
[----:B------:R-:W-:Y:S02]  /*d630*/  FMNMX.FTZ R9, R166, R9, !PT ;  /* 0x00000009a6097209 */ /* 0x000fe40007810000 */
[----:B------:R-:W-:Y:S02]  /*d640*/  FMNMX.FTZ R4, R29, R4, !PT ;  /* 0x000000041d047209 */ /* 0x000fe40007810000 */
[----:B------:R-:W-:Y:S02]  /*d650*/  ISETP.LT.OR P3, PT, R30, R238, P3 ;  /* 0x000000ee1e00720c */ /* 0x000fe40001f61670 */
[C---:B------:R-:W-:Y:S02]  /*d660*/  ISETP.LT.OR P1, PT, R3.reuse, R240, P1 ;  /* 0x000000f00300720c */ /* 0x040fe40000f21670 */
[----:B------:R-:W-:-:S02]  /*d670*/  ISETP.LT.OR P4, PT, R3, R238, P4 ;  /* 0x000000ee0300720c */ /* 0x000fc40002781670 */
[----:B------:R-:W-:Y:S02]  /*d680*/  FSEL R30, R21, -INF , !P5 ;  /* 0xff800000151e7808 */ /* 0x000fe40006800000 */
[----:B------:R-:W-:Y:S02]  /*d690*/  IADD3 R3, R2, 0x31, RZ ;  /* 0x0000003102037810 */ /* 0x000fe40007ffe0ff */
[----:B------:R-:W-:Y:S02]  /*d6a0*/  ISETP.GE.AND P5, PT, R20, R233, PT ;  /* 0x000000e91400720c */ /* 0x000fe40003fa6270 */
[----:B------:R-:W-:Y:S02]  /*d6b0*/  FMNMX.FTZ R9, R24, R9, !PT ;  /* 0x0000000918097209 */ /* 0x000fe40007810000 */
[----:B------:R-:W-:Y:S02]  /*d6c0*/  FMNMX.FTZ R4, R27, R4, !PT ;  /* 0x000000041b047209 */ /* 0x000fe40007810000 */
[----:B------:R-:W-:-:S02]  /*d6d0*/  ISETP.GE.AND P6, PT, R3, R239, PT ;  /* 0x000000ef0300720c */ /* 0x000fc40003fc6270 */
[----:B------:R-:W-:Y:S02]  /*d6e0*/  ISETP.GE.AND P2, PT, R3, R233, PT ;  /* 0x000000e90300720c */ /* 0x000fe40003f46270 */
[----:B------:R-:W-:Y:S02]  /*d6f0*/  ISETP.LT.OR P5, PT, R20, R238, P5 ;  /* 0x000000ee1400720c */ /* 0x000fe40002fa1670 */
[----:B------:R-:W-:Y:S01]  /*d700*/  FMNMX.FTZ R9, R26, R9, !PT ;  /* 0x000000091a097209 */ /* 0x000fe20007810000 */
[----:B------:R-:W-:Y:S01]  /*d710*/  LDSM.16.MT88.4 R20, [R220+0x18000] ;  /* 0x01800000dc14783b */ /* 0x000fe20000004200 */
[----:B------:R-:W-:Y:S02]  /*d720*/  FMNMX.FTZ R4, R25, R4, !PT ;  /* 0x0000000419047209 */ /* 0x000fe40007810000 */
[C---:B------:R-:W-:Y:S02]  /*d730*/  ISETP.LT.OR P6, PT, R3.reuse, R240, P6 ;  /* 0x000000f00300720c */ /* 0x040fe400037c1670 */
[----:B------:R-:W-:-:S02]  /*d740*/  ISETP.LT.OR P2, PT, R3, R238, P2 ;  /* 0x000000ee0300720c */ /* 0x000fc40001741670 */
[----:B------:R-:W-:Y:S02]  /*d750*/  IADD3 R3, R2, 0x38, RZ ;  /* 0x0000003802037810 */ /* 0x000fe40007ffe0ff */
[----:B------:R-:W-:Y:S02]  /*d760*/  FSEL R197, R6, -INF , !P5 ;  /* 0xff80000006c57808 */ /* 0x000fe40006800000 */
[----:B------:R-:W-:Y:S02]  /*d770*/  FSEL R249, R10, -INF , !P3 ;  /* 0xff8000000af97808 */ /* 0x000fe40005800000 */
[----:B------:R-:W-:Y:S02]  /*d780*/  FMNMX.FTZ R9, R28, R9, !PT ;  /* 0x000000091c097209 */ /* 0x000fe40007810000 */
[----:B------:R-:W-:Y:S02]  /*d790*/  FMNMX.FTZ R6, R31, R4, !PT ;  /* 0x000000041f067209 */ /* 0x000fe40007810000 */
[----:B------:R-:W-:-:S02]  /*d7a0*/  FSEL R248, R5, -INF , !P1 ;  /* 0xff80000005f87808 */ /* 0x000fc40004800000 */
[C---:B------:R-:W-:Y:S02]  /*d7b0*/  ISETP.GE.AND P5, PT, R3.reuse, R239, PT ;  /* 0x000000ef0300720c */ /* 0x040fe40003fa6270 */
[----:B------:R-:W-:Y:S02]  /*d7c0*/  ISETP.GE.AND P1, PT, R3, R233, PT ;  /* 0x000000e90300720c */ /* 0x000fe40003f26270 */
[----:B------:R-:W-:Y:S02]  /*d7d0*/  IADD3 R8, R2, 0x30, RZ ;  /* 0x0000003002087810 */ /* 0x000fe40007ffe0ff */
[----:B------:R-:W-:Y:S02]  /*d7e0*/  FSEL R247, R11, -INF , !P0 ;  /* 0xff8000000bf77808 */ /* 0x000fe40004000000 */
[----:B------:R-:W-:Y:S02]  /*d7f0*/  FMNMX.FTZ R9, R30, R9, !PT ;  /* 0x000000091e097209 */ /* 0x000fe40007810000 */
[----:B------:R-:W-:-:S02]  /*d800*/  FMNMX.FTZ R6, R249, R6, !PT ;  /* 0x00000006f9067209 */ /* 0x000fc40007810000 */
[C---:B------:R-:W-:Y:S02]  /*d810*/  ISETP.LT.OR P5, PT, R3.reuse, R240, P5 ;  /* 0x000000f00300720c */ /* 0x040fe40002fa1670 */
[----:B------:R-:W-:Y:S02]  /*d820*/  ISETP.LT.OR P1, PT, R3, R238, P1 ;  /* 0x000000ee0300720c */ /* 0x000fe40000f21670 */
[----:B------:R-:W-:Y:S02]  /*d830*/  ISETP.GE.AND P3, PT, R8, R233, PT ;  /* 0x000000e90800720c */ /* 0x000fe40003f66270 */
[----:B------:R-:W-:Y:S02]  /*d840*/  FMNMX.FTZ R3, R196, R9, !PT ;  /* 0x00000009c4037209 */ /* 0x000fe40007810000 */
[----:B------:R-:W-:Y:S02]  /*d850*/  FMNMX.FTZ R6, R247, R6, !PT ;  /* 0x00000006f7067209 */ /* 0x000fe40007810000 */
[----:B------:R-:W-:-:S02]  /*d860*/  ISETP.GE.AND P0, PT, R8, R239, PT ;  /* 0x000000ef0800720c */ /* 0x000fc40003f06270 */
[----:B------:R-:W-:Y:S02]  /*d870*/  ISETP.LT.OR P3, PT, R8, R238, P3 ;  /* 0x000000ee0800720c */ /* 0x000fe40001f61670 */
[----:B------:R-:W-:Y:S02]  /*d880*/  FSEL R199, R7, -INF , !P4 ;  /* 0xff80000007c77808 */ /* 0x000fe40006000000 */
[----:B------:R-:W-:Y:S02]  /*d890*/  FMNMX.FTZ R3, R198, R3, !PT ;  /* 0x00000003c6037209 */ /* 0x000fe40007810000 */
[----:B------:R-:W-:Y:S02]  /*d8a0*/  FMNMX.FTZ R6, R197, R6, !PT ;  /* 0x00000006c5067209 */ /* 0x000fe40007810000 */
[----:B------:R-:W-:Y:S02]  /*d8b0*/  ISETP.LT.OR P0, PT, R8, R240, P0 ;  /* 0x000000f00800720c */ /* 0x000fe40000701670 */
[----:B------:R-:W-:-:S02]  /*d8c0*/  IADD3 R2, R2, 0x39, RZ ;  /* 0x0000003902027810 */ /* 0x000fc40007ffe0ff */
[----:B------:R-:W-:Y:S02]  /*d8d0*/  FSEL R179, R194, -INF , !P3 ;  /* 0xff800000c2b37808 */ /* 0x000fe40005800000 */
[----:B------:R-:W-:Y:S02]  /*d8e0*/  FMNMX.FTZ R3, R246, R3, !PT ;  /* 0x00000003f6037209 */ /* 0x000fe40007810000 */
[----:B------:R-:W-:Y:S02]  /*d8f0*/  FMNMX.FTZ R6, R199, R6, !PT ;  /* 0x00000006c7067209 */ /* 0x000fe40007810000 */
[----:B------:R-:W-:Y:S02]  /*d900*/  FSEL R176, R192, -INF , !P0 ;  /* 0xff800000c0b07808 */ /* 0x000fe40004000000 */
[----:B------:R-:W-:Y:S01]  /*d910*/  FSEL R178, R193, -INF , !P6 ;  /* 0xff800000c1b27808 */ /* 0x000fe20007000000 */
[----:B------:R-:W-:Y:S01]  /*d920*/  IMAD.WIDE.U32 R192, R13, -0x326172a9, RZ ;  /* 0xcd9e8d570dc07825 */ /* 0x000fe200078e00ff */
[----:B------:R-:W-:-:S02]  /*d930*/  ISETP.GE.AND P4, PT, R2, R239, PT ;  /* 0x000000ef0200720c */ /* 0x000fc40003f86270 */
[----:B------:R-:W-:Y:S02]  /*d940*/  ISETP.GE.AND P0, PT, R2, R233, PT ;  /* 0x000000e90200720c */ /* 0x000fe40003f06270 */
[----:B------:R-:W-:Y:S02]  /*d950*/  FSEL R177, R195, -INF , !P2 ;  /* 0xff800000c3b17808 */ /* 0x000fe40005000000 */
[----:B------:R-:W-:Y:S02]  /*d960*/  FMNMX.FTZ R3, R248, R3, !PT ;  /* 0x00000003f8037209 */ /* 0x000fe40007810000 */
[----:B------:R-:W-:Y:S02]  /*d970*/  FMNMX.FTZ R6, R179, R6, !PT ;  /* 0x00000006b3067209 */ /* 0x000fe40007810000 */
[C---:B------:R-:W-:Y:S02]  /*d980*/  ISETP.LT.OR P4, PT, R2.reuse, R240, P4 ;  /* 0x000000f00200720c */ /* 0x040fe40002781670 */
[----:B------:R-:W-:Y:S01]  /*d990*/  ISETP.LT.OR P0, PT, R2, R238, P0 ;  /* 0x000000ee0200720c */ /* 0x000fe20000701670 */
[----:B------:R-:W-:Y:S01]  /*d9a0*/  IMAD.U32 R2, RZ, RZ, UR4 ;  /* 0x00000004ff027e24 */ /* 0x000fe2000f8e00ff */
[----:B------:R-:W-:Y:S01]  /*d9b0*/  FMNMX.FTZ R3, R176, R3, !PT ;  /* 0x00000003b0037209 */ /* 0x000fe20007810000 */
[----:B------:R-:W-:Y:S01]  /*d9c0*/  UIADD3 UR4, UR4, 0x1, URZ ;  /* 0x0000000104047890 */ /* 0x000fe2000fffe03f */
[----:B------:R-:W-:-:S02]  /*d9d0*/  LOP3.LUT R194, R193, R14, RZ, 0x3c, !PT ;  /* 0x0000000ec1c27212 */ /* 0x000fc400078e3cff */
[----:B------:R-:W-:Y:S02]  /*d9e0*/  FSEL R173, R190, -INF , !P1 ;  /* 0xff800000bead7808 */ /* 0x000fe40004800000 */
[----:B------:R-:W-:Y:S01]  /*d9f0*/  FMNMX.FTZ R6, R177, R6, !PT ;  /* 0x00000006b1067209 */ /* 0x000fe20007810000 */
[----:B------:R-:W-:Y:S01]  /*da00*/  IMAD.WIDE.U32 R194, R194, -0x2daee0ad, RZ ;  /* 0xd2511f53c2c27825 */ /* 0x000fe200078e00ff */
[----:B------:R-:W-:Y:S02]  /*da10*/  FSEL R180, R188, -INF , !P5 ;  /* 0xff800000bcb47808 */ /* 0x000fe40006800000 */
[----:B------:R-:W-:Y:S02]  /*da20*/  FMNMX.FTZ R3, R178, R3, !PT ;  /* 0x00000003b2037209 */ /* 0x000fe40007810000 */
[----:B------:R-:W-:Y:S02]  /*da30*/  FSEL R175, R191, -INF , !P0 ;  /* 0xff800000bfaf7808 */ /* 0x000fe40004000000 */
[----:B------:R-:W-:-:S02]  /*da40*/  FMNMX.FTZ R6, R173, R6, !PT ;  /* 0x00000006ad067209 */ /* 0x000fc40007810000 */
[----:B------:R-:W-:Y:S02]  /*da50*/  LOP3.LUT R5, R169, UR39, R2, 0x96, !PT ;  /* 0x00000027a9057c12 */ /* 0x000fe4000f8e9602 */
[----:B------:R-:W-:Y:S02]  /*da60*/  FSEL R181, R189, -INF , !P4 ;  /* 0xff800000bdb57808 */ /* 0x000fe40006000000 */
[----:B------:R-:W-:Y:S01]  /*da70*/  FMNMX.FTZ R4, R180, R3, !PT ;  /* 0x00000003b4047209 */ /* 0x000fe20007810000 */
[----:B------:R-:W-:Y:S01]  /*da80*/  IMAD.WIDE.U32 R34, R5, -0x326172a9, RZ ;  /* 0xcd9e8d5705227825 */ /* 0x000fe200078e00ff */
[----:B------:R-:W-:Y:S02]  /*da90*/  FMNMX.FTZ R6, R175, R6, !PT ;  /* 0x00000006af067209 */ /* 0x000fe40007810000 */
[----:B------:R-:W-:Y:S02]  /*daa0*/  LOP3.LUT R2, R195, UR15, R168, 0x96, !PT ;  /* 0x0000000fc3027c12 */ /* 0x000fe4000f8e96a8 */
[----:B------:R-:W-:Y:S01]  /*dab0*/  FMNMX.FTZ R4, R181, R4, !PT ;  /* 0x00000004b5047209 */ /* 0x000fe20007810000 */
[----:B------:R-:W2:Y:S02]  /*dac0*/  SHFL.BFLY PT, R5, R6, 0x2, 0x1f ;  /* 0x0c401f0006057f89 */ /* 0x000ea400000e0000 */
[----:B-1----:R-:W-:Y:S01]  /*dad0*/  IMAD.WIDE.U32 R16, R2, -0x326172a9, RZ ;  /* 0xcd9e8d5702107825 */ /* 0x002fe200078e00ff */
[----:B------:R-:W-:Y:S01]  /*dae0*/  LOP3.LUT R2, R35, UR16, R192, 0x96, !PT ;  /* 0x0000001023027c12 */ /* 0x000fe2000f8e96c0 */
[----:B------:R-:W1:Y:S03]  /*daf0*/  SHFL.BFLY PT, R3, R4, 0x2, 0x1f ;  /* 0x0c401f0004037f89 */ /* 0x000e6600000e0000 */
        /* <DEDUP_REMOVED lines=8> */
[----:B--2---:R-:W-:Y:S02]  /*db80*/  FMNMX.FTZ R5, R6, R5, !PT ;  /* 0x0000000506057209 */ /* 0x004fe40007810000 */
[----:B------:R-:W-:Y:S01]  /*db90*/  LOP3.LUT R32, R183, UR10, R32, 0x96, !PT ;  /* 0x0000000ab7207c12 */ /* 0x000fe2000f8e9620 */
[----:B------:R-:W-:Y:S01]  /*dba0*/  IMAD.WIDE.U32 R6, R2, -0x2daee0ad, RZ ;  /* 0xd2511f5302067825 */ /* 0x000fe200078e00ff */
[----:B-1----:R-:W-:Y:S01]  /*dbb0*/  FMNMX.FTZ R4, R4, R3, !PT ;  /* 0x0000000304047209 */ /* 0x002fe20007810000 */
[----:B------:R-:W1:Y:S02]  /*dbc0*/  SHFL.BFLY PT, R2, R5, 0x1, 0x1f ;  /* 0x0c201f0005027f89 */ /* 0x000e6400000e0000 */
[----:B------:R-:W-:Y:S01]  /*dbd0*/  IMAD.WIDE.U32 R32, R32, -0x2daee0ad, RZ ;  /* 0xd2511f5320207825 */ /* 0x000fe200078e00ff */
[----:B------:R-:W-:Y:S01]  /*dbe0*/  LOP3.LUT R34, R7, UR9, R34, 0x96, !PT ;  /* 0x0000000907227c12 */ /* 0x000fe2000f8e9622 */
[----:B------:R-:W2:Y:S03]  /*dbf0*/  SHFL.BFLY PT, R3, R4, 0x1, 0x1f ;  /* 0x0c201f0004037f89 */ /* 0x000ea600000e0000 */
[----:B------:R-:W-:Y:S01]  /*dc00*/  LOP3.LUT R8, R33, UR7, R6, 0x96, !PT ;  /* 0x0000000721087c12 */ /* 0x000fe2000f8e9606 */
[----:B------:R-:W-:-:S04]  /*dc10*/  IMAD.WIDE.U32 R34, R34, -0x326172a9, RZ ;  /* 0xcd9e8d5722227825 */ /* 0x000fc800078e00ff */
[----:B------:R-:W-:-:S05]  /*dc20*/  IMAD.WIDE.U32 R8, R8, -0x326172a9, RZ ;  /* 0xcd9e8d5708087825 */ /* 0x000fca00078e00ff */
[--C-:B------:R-:W-:Y:S02]  /*dc30*/  SHF.R.U32.HI R10, RZ, 0x10, R8.reuse ;  /* 0x00000010ff0a7819 */ /* 0x100fe40000011608 */
[----:B------:R-:W-:Y:S02]  /*dc40*/  LOP3.LUT R7, R8, 0xffff, RZ, 0xc0, !PT ;  /* 0x0000ffff08077812 */ /* 0x000fe400078ec0ff */
[----:B------:R-:W-:Y:S02]  /*dc50*/  LOP3.LUT R10, R10, 0xff, RZ, 0xc0, !PT ;  /* 0x000000ff0a0a7812 */ /* 0x000fe400078ec0ff */
[----:B------:R-:W-:Y:S02]  /*dc60*/  SHF.R.U32.HI R7, RZ, 0x8, R7 ;  /* 0x00000008ff077819 */ /* 0x000fe40000011607 */
[----:B-1----:R-:W-:Y:S02]  /*dc70*/  FMNMX.FTZ R2, R5, R2, !PT ;  /* 0x0000000205027209 */ /* 0x002fe40007810000 */
[----:B------:R-:W-:-:S02]  /*dc80*/  SHF.R.U32.HI R5, RZ, 0x18, R8 ;  /* 0x00000018ff057819 */ /* 0x000fc40000011608 */
[----:B--2---:R-:W-:Y:S01]  /*dc90*/  FMNMX.FTZ R3, R4, R3, !PT ;  /* 0x0000000304037209 */ /* 0x004fe20007810000 */
[----:B------:R-:W-:Y:S01]  /*dca0*/  FMUL.FTZ R174, R2, c[0x0][0x23c] ;  /* 0x00008f0002ae7a20 */ /* 0x000fe20000410000 */
[----:B------:R-:W-:Y:S02]  /*dcb0*/  PRMT R10, R10, 0x5410, R5 ;  /* 0x000054100a0a7816 */ /* 0x000fe40000000005 */
[----:B------:R-:W-:Y:S01]  /*dcc0*/  LOP3.LUT R5, R9, UR18, R34, 0x96, !PT ;  /* 0x0000001209057c12 */ /* 0x000fe2000f8e9622 */
[C---:B------:R-:W-:Y:S01]  /*dcd0*/  FMUL.FTZ R183, R3.reuse, c[0x0][0x23c] ;  /* 0x00008f0003b77a20 */ /* 0x040fe20000410000 */
[----:B------:R-:W-:Y:S02]  /*dce0*/  LOP3.LUT R6, R8, 0xff, RZ, 0xc0, !PT ;  /* 0x000000ff08067812 */ /* 0x000fe400078ec0ff */
[----:B------:R-:W-:Y:S02]  /*dcf0*/  FSETP.NEU.FTZ.AND P1, PT, R3, -INF , PT ;  /* 0xff8000000300780b */ /* 0x000fe40003f3d000 */
[----:B------:R-:W-:-:S02]  /*dd00*/  LOP3.LUT R4, R5, 0xffff, RZ, 0xc0, !PT ;  /* 0x0000ffff05047812 */ /* 0x000fc400078ec0ff */
[----:B------:R-:W-:Y:S02]  /*dd10*/  PRMT R6, R6, 0x5410, R7 ;  /* 0x0000541006067816 */ /* 0x000fe40000000007 */
[----:B------:R-:W-:Y:S02]  /*dd20*/  FSEL R183, R183, RZ, P1 ;  /* 0x000000ffb7b77208 */ /* 0x000fe40000800000 */
[----:B------:R-:W-:Y:S01]  /*dd30*/  SHF.R.U32.HI R4, RZ, 0x8, R4 ;  /* 0x00000008ff047819 */ /* 0x000fe20000011604 */
[--C-:B------:R-:W-:Y:S01]  /*dd40*/  HSET2.LE.AND R6, R6, R241.reuse, PT ;  /* 0x000000f106067233 */ /* 0x100fe20003803000 */
[----:B------:R-:W-:Y:S01]  /*dd50*/  LOP3.LUT R7, R5, 0xff, RZ, 0xc0, !PT ;  /* 0x000000ff05077812 */ /* 0x000fe200078ec0ff */
[--C-:B------:R-:W-:Y:S01]  /*dd60*/  FFMA.FTZ R169, R172, c[0x0][0x23c], -R183.reuse ;  /* 0x00008f00aca97a23 */ /* 0x100fe200000108b7 */
[----:B------:R-:W-:Y:S01]  /*dd70*/  FSETP.NEU.FTZ.AND P0, PT, R2, -INF , PT ;  /* 0xff8000000200780b */ /* 0x000fe20003f1d000 */
[--C-:B------:R-:W-:Y:S01]  /*dd80*/  FFMA.FTZ R166, R166, c[0x0][0x23c], -R183.reuse ;  /* 0x00008f00a6a67a23 */ /* 0x100fe200000108b7 */
[----:B------:R-:W-:Y:S01]  /*dd90*/  PRMT R4, R7, 0x5410, R4 ;  /* 0x0000541007047816 */ /* 0x000fe20000000004 */
[----:B------:R-:W-:Y:S01]  /*dda0*/  FFMA.FTZ R168, R164, c[0x0][0x23c], -R183 ;  /* 0x00008f00a4a87a23 */ /* 0x000fe200000108b7 */
[--C-:B------:R-:W-:Y:S01]  /*ddb0*/  SHF.R.U32.HI R7, RZ, 0x10, R5.reuse ;  /* 0x00000010ff077819 */ /* 0x100fe20000011605 */
[----:B------:R-:W-:Y:S01]  /*ddc0*/  MUFU.EX2 R169, R169 ;  /* 0x000000a900a97308 */ /* 0x000fe20000000800 */
[----:B------:R-:W-:Y:S01]  /*ddd0*/  SHF.R.U32.HI R8, RZ, 0x18, R5 ;  /* 0x00000018ff087819 */ /* 0x000fe20000011605 */
[----:B------:R-:W-:Y:S01]  /*dde0*/  HSET2.LE.AND R4, R4, R241, PT ;  /* 0x000000f104047233 */ /* 0x000fe20003803000 */
[----:B------:R-:W-:Y:S01]  /*ddf0*/  FSEL R174, R174, RZ, P0 ;  /* 0x000000ffaeae7208 */ /* 0x000fe20000000000 */
[--C-:B------:R-:W-:Y:S01]  /*de00*/  FFMA.FTZ R184, R30, c[0x0][0x23c], -R183.reuse ;  /* 0x00008f001eb87a23 */ /* 0x100fe200000108b7 */
[----:B------:R-:W-:Y:S01]  /*de10*/  FSEL R172, R3, RZ, P1 ;  /* 0x000000ff03ac7208 */ /* 0x000fe20000800000 */
[----:B------:R-:W-:Y:S01]  /*de20*/  FFMA.FTZ R191, R24, c[0x0][0x23c], -R183 ;  /* 0x00008f0018bf7a23 */ /* 0x000fe200000108b7 */
[----:B------:R-:W-:Y:S01]  /*de30*/  FSEL R5, R2, RZ, P0 ;  /* 0x000000ff02057208 */ /* 0x000fe20000000000 */
[----:B------:R-:W-:Y:S01]  /*de40*/  FFMA.FTZ R164, R171, c[0x0][0x23c], -R174 ;  /* 0x00008f00aba47a23 */ /* 0x000fe200000108ae */
[----:B------:R-:W1:Y:S01]  /*de50*/  MUFU.EX2 R166, R166 ;  /* 0x000000a600a67308 */ /* 0x000e620000000800 */
[----:B------:R-:W-:Y:S01]  /*de60*/  FADD.FTZ R172, R15, -R172 ;  /* 0x800000ac0fac7221 */ /* 0x000fe20000010000 */
[----:B------:R-:W-:Y:S01]  /*de70*/  LOP3.LUT R7, R7, 0xff, RZ, 0xc0, !PT ;  /* 0x000000ff07077812 */ /* 0x000fe200078ec0ff */
[----:B------:R-:W-:Y:S01]  /*de80*/  FADD.FTZ R5, R0, -R5 ;  /* 0x8000000500057221 */ /* 0x000fe20000010000 */
[----:B------:R-:W-:Y:S01]  /*de90*/  LOP3.LUT R34, R35, UR8, R182, 0x96, !PT ;  /* 0x0000000823227c12 */ /* 0x000fe2000f8e96b6 */
[----:B------:R-:W-:Y:S01]  /*dea0*/  FFMA.FTZ R165, R165, c[0x0][0x23c], -R174 ;  /* 0x00008f00a5a57a23 */ /* 0x000fe200000108ae */
[----:B------:R-:W-:Y:S01]  /*deb0*/  PRMT R8, R7, 0x5410, R8 ;  /* 0x0000541007087816 */ /* 0x000fe20000000008 */
[----:B------:R-:W-:Y:S01]  /*dec0*/  FFMA.FTZ R171, R170, c[0x0][0x23c], -R183 ;  /* 0x00008f00aaab7a23 */ /* 0x000fe200000108b7 */
[----:B------:R-:W-:Y:S01]  /*ded0*/  MUFU.EX2 R168, R168 ;  /* 0x000000a800a87308 */ /* 0x000fe20000000800 */
[----:B------:R-:W-:-:S02]  /*dee0*/  FFMA.FTZ R15, R187, c[0x0][0x23c], -R174 ;  /* 0x00008f00bb0f7a23 */ /* 0x000fc400000108ae */
[----:B------:R-:W-:Y:S02]  /*def0*/  FFMA.FTZ R0, R185, c[0x0][0x23c], -R174 ;  /* 0x00008f00b9007a23 */ /* 0x000fe400000108ae */
[----:B------:R-:W-:Y:S01]  /*df00*/  FMUL.FTZ R170, R5, c[0x0][0x23c] ;  /* 0x00008f0005aa7a20 */ /* 0x000fe20000410000 */
[----:B------:R-:W-:Y:S01]  /*df10*/  HSET2.LE.AND R5, R8, R241, PT ;  /* 0x000000f108057233 */ /* 0x000fe20003803000 */
[----:B------:R-:W-:Y:S01]  /*df20*/  FMUL.FTZ R172, R172, c[0x0][0x23c] ;  /* 0x00008f00acac7a20 */ /* 0x000fe20000410000 */
[----:B------:R-:W-:Y:S01]  /*df30*/  MUFU.EX2 R165, R165 ;  /* 0x000000a500a57308 */ /* 0x000fe20000000800 */
[----:B-1----:R-:W-:Y:S01]  /*df40*/  F2FP.PACK_AB R7, R166, R169 ;  /* 0x000000a9a607723e */ /* 0x002fe200000000ff */
[----:B------:R-:W-:-:S03]  /*df50*/  IMAD.WIDE.U32 R34, R34, -0x2daee0ad, RZ ;  /* 0xd2511f5322227825 */ /* 0x000fc600078e00ff */
[----:B------:R-:W-:Y:S01]  /*df60*/  LOP3.LUT R6, R6, R7, RZ, 0xc0, !PT ;  /* 0x0000000706067212 */ /* 0x000fe200078ec0ff */
[----:B------:R-:W-:Y:S01]  /*df70*/  HSET2.LE.AND R7, R10, R241, PT ;  /* 0x000000f10a077233 */ /* 0x000fe20003803000 */
[--C-:B------:R-:W-:Y:S01]  /*df80*/  FFMA.FTZ R187, R28, c[0x0][0x23c], -R183.reuse ;  /* 0x00008f001cbb7a23 */ /* 0x100fe200000108b7 */
[----:B------:R-:W1:Y:S01]  /*df90*/  MUFU.EX2 R164, R164 ;  /* 0x000000a400a47308 */ /* 0x000e620000000800 */
[--C-:B------:R-:W-:Y:S01]  /*dfa0*/  FFMA.FTZ R188, R26, c[0x0][0x23c], -R183.reuse ;  /* 0x00008f001abc7a23 */ /* 0x100fe200000108b7 */
[----:B------:R-:W-:Y:S01]  /*dfb0*/  LOP3.LUT R24, R35, UR17, R32, 0x96, !PT ;  /* 0x0000001123187c12 */ /* 0x000fe2000f8e9620 */
[----:B------:R-:W-:Y:S01]  /*dfc0*/  FFMA.FTZ R189, R29, c[0x0][0x23c], -R174 ;  /* 0x00008f001dbd7a23 */ /* 0x000fe200000108ae */
[----:B------:R-:W-:Y:S01]  /*dfd0*/  SHF.R.U32.HI R26, RZ, 0x18, R34 ;  /* 0x00000018ff1a7819 */ /* 0x000fe20000011622 */
[--C-:B------:R-:W-:Y:S02]  /*dfe0*/  FFMA.FTZ R185, R25, c[0x0][0x23c], -R174.reuse ;  /* 0x00008f0019b97a23 */ /* 0x100fe400000108ae */
[--C-:B------:R-:W-:Y:S01]  /*dff0*/  FFMA.FTZ R182, R31, c[0x0][0x23c], -R174.reuse ;  /* 0x00008f001fb67a23 */ /* 0x100fe200000108ae */
[----:B------:R-:W2:Y:S01]  /*e000*/  MUFU.EX2 R171, R171 ;  /* 0x000000ab00ab7308 */ /* 0x000ea20000000800 */
[----:B------:R-:W-:Y:S01]  /*e010*/  FFMA.FTZ R186, R27, c[0x0][0x23c], -R174 ;  /* 0x00008f001bba7a23 */ /* 0x000fe200000108ae */
[----:B------:R-:W-:Y:S01]  /*e020*/  LDSM.16.MT88.4 R28, [R217+0x18800] ;  /* 0x01880000d91c783b */ /* 0x000fe20000004200 */
[----:B------:R-:W-:-:S02]  /*e030*/  FFMA.FTZ R193, R196, c[0x0][0x23c], -R183 ;  /* 0x00008f00c4c17a23 */ /* 0x000fc400000108b7 */
[----:B------:R-:W-:Y:S02]  /*e040*/  FFMA.FTZ R190, R198, c[0x0][0x23c], -R183 ;  /* 0x00008f00c6be7a23 */ /* 0x000fe400000108b7 */
[--C-:B------:R-:W-:Y:S01]  /*e050*/  FFMA.FTZ R247, R247, c[0x0][0x23c], -R174.reuse ;  /* 0x00008f00f7f77a23 */ /* 0x100fe200000108ae */
[----:B------:R-:W-:Y:S01]  /*e060*/  MUFU.EX2 R15, R15 ;  /* 0x0000000f000f7308 */ /* 0x000fe20000000800 */
[----:B-1----:R-:W-:Y:S01]  /*e070*/  F2FP.PACK_AB R10, R164, R165 ;  /* 0x000000a5a40a723e */ /* 0x002fe200000000ff */
[--C-:B------:R-:W-:Y:S02]  /*e080*/  FFMA.FTZ R197, R197, c[0x0][0x23c], -R174.reuse ;  /* 0x00008f00c5c57a23 */ /* 0x100fe400000108ae */
[----:B------:R-:W-:Y:S01]  /*e090*/  FFMA.FTZ R196, R199, c[0x0][0x23c], -R174 ;  /* 0x00008f00c7c47a23 */ /* 0x000fe200000108ae */
[----:B------:R-:W-:-:S03]  /*e0a0*/  LOP3.LUT R7, R7, R10, RZ, 0xc0, !PT ;  /* 0x0000000a07077212 */ /* 0x000fc600078ec0ff */
[----:B------:R-:W1:Y:S01]  /*e0b0*/  MUFU.EX2 R0, R0 ;  /* 0x0000000000007308 */ /* 0x000e620000000800 */
[----:B--2---:R-:W-:-:S04]  /*e0c0*/  F2FP.PACK_AB R9, R171, R168 ;  /* 0x000000a8ab09723e */ /* 0x004fc800000000ff */
[----:B------:R-:W-:-:S03]  /*e0d0*/  LOP3.LUT R4, R4, R9, RZ, 0xc0, !PT ;  /* 0x0000000904047212 */ /* 0x000fc600078ec0ff */
        /* <DEDUP_REMOVED lines=15> */
[----:B------:R-:W-:Y:S01]  /*e1d0*/  FMUL.FTZ R159, R159, R170 ;  /* 0x000000aa9f9f7220 */ /* 0x000fe20000410000 */
[----:B------:R-:W-:Y:S01]  /*e1e0*/  MUFU.EX2 R191, R191 ;  /* 0x000000bf00bf7308 */ /* 0x000fe20000000800 */
[----:B------:R-:W-:Y:S01]  /*e1f0*/  FMUL.FTZ R153, R153, R172 ;  /* 0x000000ac99997220 */ /* 0x000fe20000410000 */
[C---:B------:R-:W-:Y:S01]  /*e200*/  HMMA.16816.F32 R160, R4.reuse, R20, R160 ;  /* 0x0000001404a0723c */ /* 0x040fe200000018a0 */
[-C--:B------:R-:W-:Y:S02]  /*e210*/  FMUL.FTZ R154, R154, R170.reuse ;  /* 0x000000aa9a9a7220 */ /* 0x080fe40000410000 */
[----:B------:R-:W-:Y:S02]  /*e220*/  FMUL.FTZ R155, R155, R170 ;  /* 0x000000aa9b9b7220 */ /* 0x000fe40000410000 */
[-C--:B------:R-:W-:Y:S01]  /*e230*/  FMUL.FTZ R148, R148, R172.reuse ;  /* 0x000000ac94947220 */ /* 0x080fe20000410000 */
[----:B------:R-:W1:Y:S01]  /*e240*/  MUFU.EX2 R188, R188 ;  /* 0x000000bc00bc7308 */ /* 0x000e620000000800 */
[----:B------:R-:W-:Y:S01]  /*e250*/  FMUL.FTZ R149, R149, R172 ;  /* 0x000000ac95957220 */ /* 0x000fe20000410000 */
[----:B------:R-:W-:Y:S01]  /*e260*/  HMMA.16816.F32 R156, R4, R22, R156 ;  /* 0x00000016049c723c */ /* 0x000fe2000000189c */
[-C--:B------:R-:W-:Y:S01]  /*e270*/  FMUL.FTZ R150, R150, R170.reuse ;  /* 0x000000aa96967220 */ /* 0x080fe20000410000 */
[----:B------:R-:W4:Y:S01]  /*e280*/  LDSM.16.MT88.4 R20, [R217+0x18000] ;  /* 0x01800000d914783b */ /* 0x000f220000004200 */
[----:B------:R-:W-:-:S02]  /*e290*/  FMUL.FTZ R151, R151, R170 ;  /* 0x000000aa97977220 */ /* 0x000fc40000410000 */
[-C--:B------:R-:W-:Y:S01]  /*e2a0*/  FMUL.FTZ R144, R144, R172.reuse ;  /* 0x000000ac90907220 */ /* 0x080fe20000410000 */
[----:B------:R-:W-:Y:S01]  /*e2b0*/  MUFU.EX2 R189, R189 ;  /* 0x000000bd00bd7308 */ /* 0x000fe20000000800 */
[----:B------:R-:W-:Y:S02]  /*e2c0*/  FMUL.FTZ R145, R145, R172 ;  /* 0x000000ac91917220 */ /* 0x000fe40000410000 */
[-C--:B------:R-:W-:Y:S01]  /*e2d0*/  FMUL.FTZ R146, R146, R170.reuse ;  /* 0x000000aa92927220 */ /* 0x080fe20000410000 */
[----:B---3--:R-:W-:Y:S01]  /*e2e0*/  HMMA.16816.F32 R152, R4, R8, R152 ;  /* 0x000000080498723c */ /* 0x008fe20000001898 */
[----:B------:R-:W-:Y:S02]  /*e2f0*/  FMUL.FTZ R147, R147, R170 ;  /* 0x000000aa93937220 */ /* 0x000fe40000410000 */
[-C--:B------:R-:W-:Y:S01]  /*e300*/  FMUL.FTZ R140, R140, R172.reuse ;  /* 0x000000ac8c8c7220 */ /* 0x080fe20000410000 */
[----:B------:R-:W-:Y:S01]  /*e310*/  MUFU.EX2 R185, R185 ;  /* 0x000000b900b97308 */ /* 0x000fe20000000800 */
[----:B------:R-:W-:-:S02]  /*e320*/  FMUL.FTZ R141, R141, R172 ;  /* 0x000000ac8d8d7220 */ /* 0x000fc40000410000 */
[-C--:B------:R-:W-:Y:S01]  /*e330*/  FMUL.FTZ R142, R142, R170.reuse ;  /* 0x000000aa8e8e7220 */ /* 0x080fe20000410000 */
[----:B------:R-:W-:Y:S01]  /*e340*/  HMMA.16816.F32 R148, R4, R10, R148 ;  /* 0x0000000a0494723c */ /* 0x000fe20000001894 */
[----:B------:R-:W3:Y:S01]  /*e350*/  LDSM.16.MT88.4 R8, [R216+0x18000] ;  /* 0x01800000d808783b */ /* 0x000ee20000004200 */
[----:B------:R-:W-:Y:S02]  /*e360*/  FMUL.FTZ R143, R143, R170 ;  /* 0x000000aa8f8f7220 */ /* 0x000fe40000410000 */
[-C--:B------:R-:W-:Y:S01]  /*e370*/  FMUL.FTZ R136, R136, R172.reuse ;  /* 0x000000ac88887220 */ /* 0x080fe20000410000 */
[----:B------:R-:W1:Y:S01]  /*e380*/  MUFU.EX2 R182, R182 ;  /* 0x000000b600b67308 */ /* 0x000e620000000800 */
[----:B------:R-:W-:Y:S02]  /*e390*/  FMUL.FTZ R137, R137, R172 ;  /* 0x000000ac89897220 */ /* 0x000fe40000410000 */
[-C--:B------:R-:W-:Y:S02]  /*e3a0*/  FMUL.FTZ R138, R138, R170.reuse ;  /* 0x000000aa8a8a7220 */ /* 0x080fe40000410000 */
[----:B------:R-:W-:-:S02]  /*e3b0*/  FMUL.FTZ R139, R139, R170 ;  /* 0x000000aa8b8b7220 */ /* 0x000fc40000410000 */
[-C--:B------:R-:W-:Y:S01]  /*e3c0*/  FMUL.FTZ R132, R132, R172.reuse ;  /* 0x000000ac84847220 */ /* 0x080fe20000410000 */
[----:B------:R-:W1:Y:S01]  /*e3d0*/  MUFU.EX2 R186, R186 ;  /* 0x000000ba00ba7308 */ /* 0x000e620000000800 */
[----:B------:R-:W-:Y:S02]  /*e3e0*/  FMUL.FTZ R133, R133, R172 ;  /* 0x000000ac85857220 */ /* 0x000fe40000410000 */
[-C--:B------:R-:W-:Y:S02]  /*e3f0*/  FMUL.FTZ R134, R134, R170.reuse ;  /* 0x000000aa86867220 */ /* 0x080fe40000410000 */
[----:B------:R-:W-:Y:S02]  /*e400*/  FMUL.FTZ R135, R135, R170 ;  /* 0x000000aa87877220 */ /* 0x000fe40000410000 */
[-C--:B------:R-:W-:Y:S01]  /*e410*/  FMUL.FTZ R36, R36, R172.reuse ;  /* 0x000000ac24247220 */ /* 0x080fe20000410000 */
[----:B------:R-:W-:Y:S01]  /*e420*/  MUFU.EX2 R193, R193 ;  /* 0x000000c100c17308 */ /* 0x000fe20000000800 */
[----:B------:R-:W-:Y:S01]  /*e430*/  FMUL.FTZ R37, R37, R172 ;  /* 0x000000ac25257220 */ /* 0x000fe20000410000 */
[----:B----4-:R-:W-:Y:S01]  /*e440*/  HMMA.16816.F32 R144, R4, R20, R144 ;  /* 0x000000140490723c */ /* 0x010fe20000001890 */
[----:B------:R-:W-:-:S02]  /*e450*/  FMUL.FTZ R38, R38, R170 ;  /* 0x000000aa26267220 */ /* 0x000fc40000410000 */
[----:B------:R-:W-:Y:S02]  /*e460*/  FMUL.FTZ R39, R39, R170 ;  /* 0x000000aa27277220 */ /* 0x000fe40000410000 */
[-C--:B------:R-:W-:Y:S01]  /*e470*/  FMUL.FTZ R40, R40, R172.reuse ;  /* 0x000000ac28287220 */ /* 0x080fe20000410000 */
[----:B------:R-:W4:Y:S01]  /*e480*/  MUFU.EX2 R190, R190 ;  /* 0x000000be00be7308 */ /* 0x000f220000000800 */
[----:B------:R-:W-:Y:S01]  /*e490*/  FMUL.FTZ R41, R41, R172 ;  /* 0x000000ac29297220 */ /* 0x000fe20000410000 */
[C---:B------:R-:W-:Y:S01]  /*e4a0*/  HMMA.16816.F32 R140, R4.reuse, R22, R140 ;  /* 0x00000016048c723c */ /* 0x040fe2000000188c */
[----:B------:R-:W1:Y:S01]  /*e4b0*/  LDSM.16.MT88.4 R20, [R220+0x1a000] ;  /* 0x01a00000dc14783b */ /* 0x000e620000004200 */
[-C--:B------:R-:W-:Y:S02]  /*e4c0*/  FMUL.FTZ R42, R42, R170.reuse ;  /* 0x000000aa2a2a7220 */ /* 0x080fe40000410000 */
[----:B------:R-:W-:Y:S02]  /*e4d0*/  FMUL.FTZ R43, R43, R170 ;  /* 0x000000aa2b2b7220 */ /* 0x000fe40000410000 */
[-C--:B------:R-:W-:Y:S01]  /*e4e0*/  FMUL.FTZ R44, R44, R172.reuse ;  /* 0x000000ac2c2c7220 */ /* 0x080fe20000410000 */
[----:B------:R-:W-:Y:S01]  /*e4f0*/  MUFU.EX2 R247, R247 ;  /* 0x000000f700f77308 */ /* 0x000fe20000000800 */
[----:B------:R-:W-:Y:S01]  /*e500*/  FMUL.FTZ R45, R45, R172 ;  /* 0x000000ac2d2d7220 */ /* 0x000fe20000410000 */
[----:B---3--:R-:W-:Y:S01]  /*e510*/  HMMA.16816.F32 R136, R4, R8, R136 ;  /* 0x000000080488723c */ /* 0x008fe20000001888 */
[----:B------:R-:W-:-:S02]  /*e520*/  FMUL.FTZ R46, R46, R170 ;  /* 0x000000aa2e2e7220 */ /* 0x000fc40000410000 */
[----:B------:R-:W-:Y:S02]  /*e530*/  FMUL.FTZ R47, R47, R170 ;  /* 0x000000aa2f2f7220 */ /* 0x000fe40000410000 */
[-C--:B------:R-:W-:Y:S01]  /*e540*/  FMUL.FTZ R48, R48, R172.reuse ;  /* 0x000000ac30307220 */ /* 0x080fe20000410000 */
[----:B------:R-:W-:Y:S01]  /*e550*/  MUFU.EX2 R197, R197 ;  /* 0x000000c500c57308 */ /* 0x000fe20000000800 */
[----:B------:R-:W-:Y:S01]  /*e560*/  FMUL.FTZ R49, R49, R172 ;  /* 0x000000ac31317220 */ /* 0x000fe20000410000 */
[----:B------:R-:W-:Y:S01]  /*e570*/  HMMA.16816.F32 R132, R4, R10, R132 ;  /* 0x0000000a0484723c */ /* 0x000fe20000001884 */
[----:B------:R-:W3:Y:S01]  /*e580*/  LDSM.16.MT88.4 R8, [R218+0x1a000] ;  /* 0x01a00000da08783b */ /* 0x000ee20000004200 */
[-C--:B------:R-:W-:Y:S02]  /*e590*/  FMUL.FTZ R50, R50, R170.reuse ;  /* 0x000000aa32327220 */ /* 0x080fe40000410000 */
[----:B------:R-:W-:Y:S02]  /*e5a0*/  FMUL.FTZ R51, R51, R170 ;  /* 0x000000aa33337220 */ /* 0x000fe40000410000 */
[-C--:B------:R-:W-:Y:S01]  /*e5b0*/  FMUL.FTZ R52, R52, R172.reuse ;  /* 0x000000ac34347220 */ /* 0x080fe20000410000 */
[----:B------:R-:W-:Y:S01]  /*e5c0*/  MUFU.EX2 R196, R196 ;  /* 0x000000c400c47308 */ /* 0x000fe20000000800 */
[----:B------:R-:W-:-:S02]  /*e5d0*/  FMUL.FTZ R53, R53, R172 ;  /* 0x000000ac35357220 */ /* 0x000fc40000410000 */
[-C--:B------:R-:W-:Y:S02]  /*e5e0*/  FMUL.FTZ R54, R54, R170.reuse ;  /* 0x000000aa36367220 */ /* 0x080fe40000410000 */
[----:B------:R-:W-:Y:S02]  /*e5f0*/  FMUL.FTZ R55, R55, R170 ;  /* 0x000000aa37377220 */ /* 0x000fe40000410000 */
[-C--:B------:R-:W-:Y:S02]  /*e600*/  FMUL.FTZ R56, R56, R172.reuse ;  /* 0x000000ac38387220 */ /* 0x080fe40000410000 */
[----:B------:R-:W-:Y:S02]  /*e610*/  FMUL.FTZ R57, R57, R172 ;  /* 0x000000ac39397220 */ /* 0x000fe40000410000 */
[-C--:B------:R-:W-:Y:S02]  /*e620*/  FMUL.FTZ R58, R58, R170.reuse ;  /* 0x000000aa3a3a7220 */ /* 0x080fe40000410000 */
[----:B------:R-:W-:-:S02]  /*e630*/  FMUL.FTZ R59, R59, R170 ;  /* 0x000000aa3b3b7220 */ /* 0x000fc40000410000 */
[-C--:B------:R-:W-:Y:S01]  /*e640*/  FMUL.FTZ R60, R60, R172.reuse ;  /* 0x000000ac3c3c7220 */ /* 0x080fe20000410000 */
[C---:B-1----:R-:W-:Y:S01]  /*e650*/  HMMA.16816.F32 R36, R4.reuse, R20, R36 ;  /* 0x000000140424723c */ /* 0x042fe20000001824 */
[----:B------:R-:W-:Y:S02]  /*e660*/  FMUL.FTZ R61, R61, R172 ;  /* 0x000000ac3d3d7220 */ /* 0x000fe40000410000 */
[-C--:B------:R-:W-:Y:S02]  /*e670*/  FMUL.FTZ R62, R62, R170.reuse ;  /* 0x000000aa3e3e7220 */ /* 0x080fe40000410000 */
[----:B------:R-:W-:Y:S02]  /*e680*/  FMUL.FTZ R63, R63, R170 ;  /* 0x000000aa3f3f7220 */ /* 0x000fe40000410000 */
[-C--:B------:R-:W-:Y:S01]  /*e690*/  FMUL.FTZ R64, R64, R172.reuse ;  /* 0x000000ac40407220 */ /* 0x080fe20000410000 */
[----:B------:R-:W-:Y:S01]  /*e6a0*/  HMMA.16816.F32 R40, R4, R22, R40 ;  /* 0x000000160428723c */ /* 0x000fe20000001828 */
[----:B------:R-:W1:Y:S01]  /*e6b0*/  LDSM.16.MT88.4 R20, [R217+0x1a000] ;  /* 0x01a00000d914783b */ /* 0x000e620000004200 */
[----:B------:R-:W-:-:S02]  /*e6c0*/  FMUL.FTZ R65, R65, R172 ;  /* 0x000000ac41417220 */ /* 0x000fc40000410000 */
[-C--:B------:R-:W-:Y:S02]  /*e6d0*/  FMUL.FTZ R66, R66, R170.reuse ;  /* 0x000000aa42427220 */ /* 0x080fe40000410000 */
[----:B------:R-:W-:Y:S02]  /*e6e0*/  FMUL.FTZ R67, R67, R170 ;  /* 0x000000aa43437220 */ /* 0x000fe40000410000 */
[-C--:B------:R-:W-:Y:S01]  /*e6f0*/  FMUL.FTZ R68, R68, R172.reuse ;  /* 0x000000ac44447220 */ /* 0x080fe20000410000 */
[----:B---3--:R-:W-:Y:S01]  /*e700*/  HMMA.16816.F32 R44, R4, R8, R44 ;  /* 0x00000008042c723c */ /* 0x008fe2000000182c */
[----:B------:R-:W-:Y:S02]  /*e710*/  FMUL.FTZ R69, R69, R172 ;  /* 0x000000ac45457220 */ /* 0x000fe40000410000 */
[-C--:B------:R-:W-:Y:S02]  /*e720*/  FMUL.FTZ R70, R70, R170.reuse ;  /* 0x000000aa46467220 */ /* 0x080fe40000410000 */
[----:B------:R-:W-:-:S02]  /*e730*/  FMUL.FTZ R71, R71, R170 ;  /* 0x000000aa47477220 */ /* 0x000fc40000410000 */
[-C--:B------:R-:W-:Y:S01]  /*e740*/  FMUL.FTZ R72, R72, R172.reuse ;  /* 0x000000ac48487220 */ /* 0x080fe20000410000 */
[----:B------:R-:W-:Y:S01]  /*e750*/  HMMA.16816.F32 R48, R4, R10, R48 ;  /* 0x0000000a0430723c */ /* 0x000fe20000001830 */
[----:B------:R-:W3:Y:S01]  /*e760*/  LDSM.16.MT88.4 R8, [R216+0x1a000] ;  /* 0x01a00000d808783b */ /* 0x000ee20000004200 */
[----:B------:R-:W-:Y:S02]  /*e770*/  FMUL.FTZ R73, R73, R172 ;  /* 0x000000ac49497220 */ /* 0x000fe40000410000 */
[-C--:B------:R-:W-:Y:S02]  /*e780*/  FMUL.FTZ R74, R74, R170.reuse ;  /* 0x000000aa4a4a7220 */ /* 0x080fe40000410000 */
[----:B------:R-:W-:Y:S02]  /*e790*/  FMUL.FTZ R75, R75, R170 ;  /* 0x000000aa4b4b7220 */ /* 0x000fe40000410000 */
[-C--:B------:R-:W-:Y:S02]  /*e7a0*/  FMUL.FTZ R76, R76, R172.reuse ;  /* 0x000000ac4c4c7220 */ /* 0x080fe40000410000 */
[----:B------:R-:W-:-:S02]  /*e7b0*/  FMUL.FTZ R77, R77, R172 ;  /* 0x000000ac4d4d7220 */ /* 0x000fc40000410000 */
[-C--:B------:R-:W-:Y:S02]  /*e7c0*/  FMUL.FTZ R78, R78, R170.reuse ;  /* 0x000000aa4e4e7220 */ /* 0x080fe40000410000 */
[----:B------:R-:W-:Y:S02]  /*e7d0*/  FMUL.FTZ R79, R79, R170 ;  /* 0x000000aa4f4f7220 */ /* 0x000fe40000410000 */
[-C--:B------:R-:W-:Y:S02]  /*e7e0*/  FMUL.FTZ R80, R80, R172.reuse ;  /* 0x000000ac50507220 */ /* 0x080fe40000410000 */
[----:B------:R-:W-:Y:S02]  /*e7f0*/  FMUL.FTZ R81, R81, R172 ;  /* 0x000000ac51517220 */ /* 0x000fe40000410000 */
[-C--:B------:R-:W-:Y:S02]  /*e800*/  FMUL.FTZ R82, R82, R170.reuse ;  /* 0x000000aa52527220 */ /* 0x080fe40000410000 */
[----:B------:R-:W-:Y:S01]  /*e810*/  FMUL.FTZ R83, R83, R170 ;  /* 0x000000aa53537220 */ /* 0x000fe20000410000 */
[----:B-1----:R-:W-:Y:S01]  /*e820*/  HMMA.16816.F32 R52, R4, R20, R52 ;  /* 0x000000140434723c */ /* 0x002fe20000001834 */
[----:B------:R-:W-:-:S02]  /*e830*/  FMUL.FTZ R84, R84, R172 ;  /* 0x000000ac54547220 */ /* 0x000fc40000410000 */
[----:B------:R-:W-:Y:S02]  /*e840*/  FMUL.FTZ R85, R85, R172 ;  /* 0x000000ac55557220 */ /* 0x000fe40000410000 */
[-C--:B------:R-:W-:Y:S02]  /*e850*/  FMUL.FTZ R86, R86, R170.reuse ;  /* 0x000000aa56567220 */ /* 0x080fe40000410000 */
[----:B------:R-:W-:Y:S01]  /*e860*/  FMUL.FTZ R87, R87, R170 ;  /* 0x000000aa57577220 */ /* 0x000fe20000410000 */
[----:B------:R-:W-:Y:S01]  /*e870*/  HMMA.16816.F32 R56, R4, R22, R56 ;  /* 0x000000160438723c */ /* 0x000fe20000001838 */
[----:B------:R-:W1:Y:S01]  /*e880*/  LDSM.16.MT88.4 R20, [R220+0x1c000] ;  /* 0x01c00000dc14783b */ /* 0x000e620000004200 */
[-C--:B------:R-:W-:Y:S02]  /*e890*/  FMUL.FTZ R88, R88, R172.reuse ;  /* 0x000000ac58587220 */ /* 0x080fe40000410000 */
[----:B------:R-:W-:Y:S02]  /*e8a0*/  FMUL.FTZ R89, R89, R172 ;  /* 0x000000ac59597220 */ /* 0x000fe40000410000 */
[----:B------:R-:W-:-:S02]  /*e8b0*/  FMUL.FTZ R90, R90, R170 ;  /* 0x000000aa5a5a7220 */ /* 0x000fc40000410000 */
[----:B------:R-:W-:Y:S01]  /*e8c0*/  FMUL.FTZ R91, R91, R170 ;  /* 0x000000aa5b5b7220 */ /* 0x000fe20000410000 */
[C---:B---3--:R-:W-:Y:S01]  /*e8d0*/  HMMA.16816.F32 R60, R4.reuse, R8, R60 ;  /* 0x00000008043c723c */ /* 0x048fe2000000183c */
[-C--:B------:R-:W-:Y:S02]  /*e8e0*/  FMUL.FTZ R92, R92, R172.reuse ;  /* 0x000000ac5c5c7220 */ /* 0x080fe40000410000 */
[----:B------:R-:W-:Y:S02]  /*e8f0*/  FMUL.FTZ R93, R93, R172 ;  /* 0x000000ac5d5d7220 */ /* 0x000fe40000410000 */
[-C--:B------:R-:W-:Y:S02]  /*e900*/  FMUL.FTZ R94, R94, R170.reuse ;  /* 0x000000aa5e5e7220 */ /* 0x080fe40000410000 */
[----:B------:R-:W-:Y:S01]  /*e910*/  FMUL.FTZ R95, R95, R170 ;  /* 0x000000aa5f5f7220 */ /* 0x000fe20000410000 */
[----:B------:R-:W-:Y:S01]  /*e920*/  HMMA.16816.F32 R64, R4, R10, R64 ;  /* 0x0000000a0440723c */ /* 0x000fe20000001840 */
[----:B------:R-:W3:Y:S01]  /*e930*/  LDSM.16.MT88.4 R8, [R218+0x1c000] ;  /* 0x01c00000da08783b */ /* 0x000ee20000004200 */
[----:B------:R-:W-:-:S02]  /*e940*/  FMUL.FTZ R96, R96, R172 ;  /* 0x000000ac60607220 */ /* 0x000fc40000410000 */
[----:B------:R-:W-:Y:S02]  /*e950*/  FMUL.FTZ R97, R97, R172 ;  /* 0x000000ac61617220 */ /* 0x000fe40000410000 */
[-C--:B------:R-:W-:Y:S02]  /*e960*/  FMUL.FTZ R98, R98, R170.reuse ;  /* 0x000000aa62627220 */ /* 0x080fe40000410000 */
[----:B------:R-:W-:Y:S02]  /*e970*/  FMUL.FTZ R99, R99, R170 ;  /* 0x000000aa63637220 */ /* 0x000fe40000410000 */
[-C--:B------:R-:W-:Y:S02]  /*e980*/  FMUL.FTZ R100, R100, R172.reuse ;  /* 0x000000ac64647220 */ /* 0x080fe40000410000 */
[----:B------:R-:W-:Y:S02]  /*e990*/  FMUL.FTZ R101, R101, R172 ;  /* 0x000000ac65657220 */ /* 0x000fe40000410000 */
[----:B------:R-:W-:-:S02]  /*e9a0*/  FMUL.FTZ R102, R102, R170 ;  /* 0x000000aa66667220 */ /* 0x000fc40000410000 */
[----:B------:R-:W-:Y:S02]  /*e9b0*/  FMUL.FTZ R103, R103, R170 ;  /* 0x000000aa67677220 */ /* 0x000fe40000410000 */
[-C--:B------:R-:W-:Y:S02]  /*e9c0*/  FMUL.FTZ R104, R104, R172.reuse ;  /* 0x000000ac68687220 */ /* 0x080fe40000410000 */
[----:B------:R-:W-:Y:S02]  /*e9d0*/  FMUL.FTZ R105, R105, R172 ;  /* 0x000000ac69697220 */ /* 0x000fe40000410000 */
[-C--:B------:R-:W-:Y:S01]  /*e9e0*/  FMUL.FTZ R106, R106, R170.reuse ;  /* 0x000000aa6a6a7220 */ /* 0x080fe20000410000 */
[----:B-1----:R-:W-:Y:S01]  /*e9f0*/  HMMA.16816.F32 R68, R4, R20, R68 ;  /* 0x000000140444723c */ /* 0x002fe20000001844 */
[----:B------:R-:W-:Y:S02]  /*ea00*/  FMUL.FTZ R107, R107, R170 ;  /* 0x000000aa6b6b7220 */ /* 0x000fe40000410000 */
[----:B------:R-:W-:-:S02]  /*ea10*/  FMUL.FTZ R108, R108, R172 ;  /* 0x000000ac6c6c7220 */ /* 0x000fc40000410000 */
[----:B------:R-:W-:Y:S02]  /*ea20*/  FMUL.FTZ R109, R109, R172 ;  /* 0x000000ac6d6d7220 */ /* 0x000fe40000410000 */
[-C--:B------:R-:W-:Y:S01]  /*ea30*/  FMUL.FTZ R110, R110, R170.reuse ;  /* 0x000000aa6e6e7220 */ /* 0x080fe20000410000 */
[C---:B------:R-:W-:Y:S01]  /*ea40*/  HMMA.16816.F32 R72, R4.reuse, R22, R72 ;  /* 0x000000160448723c */ /* 0x040fe20000001848 */
[----:B------:R-:W1:Y:S01]  /*ea50*/  LDSM.16.MT88.4 R20, [R217+0x1c000] ;  /* 0x01c00000d914783b */ /* 0x000e620000004200 */
[----:B------:R-:W-:Y:S02]  /*ea60*/  FMUL.FTZ R111, R111, R170 ;  /* 0x000000aa6f6f7220 */ /* 0x000fe40000410000 */
[-C--:B------:R-:W-:Y:S02]  /*ea70*/  FMUL.FTZ R112, R112, R172.reuse ;  /* 0x000000ac70707220 */ /* 0x080fe40000410000 */
[----:B------:R-:W-:Y:S02]  /*ea80*/  FMUL.FTZ R113, R113, R172 ;  /* 0x000000ac71717220 */ /* 0x000fe40000410000 */
[-C--:B------:R-:W-:Y:S01]  /*ea90*/  FMUL.FTZ R114, R114, R170.reuse ;  /* 0x000000aa72727220 */ /* 0x080fe20000410000 */
[----:B---3--:R-:W-:Y:S01]  /*eaa0*/  HMMA.16816.F32 R76, R4, R8, R76 ;  /* 0x00000008044c723c */ /* 0x008fe2000000184c */
[----:B------:R-:W-:-:S02]  /*eab0*/  FMUL.FTZ R115, R115, R170 ;  /* 0x000000aa73737220 */ /* 0x000fc40000410000 */
[-C--:B------:R-:W-:Y:S02]  /*eac0*/  FMUL.FTZ R116, R116, R172.reuse ;  /* 0x000000ac74747220 */ /* 0x080fe40000410000 */
[----:B------:R-:W-:Y:S02]  /*ead0*/  FMUL.FTZ R117, R117, R172 ;  /* 0x000000ac75757220 */ /* 0x000fe40000410000 */
[-C--:B------:R-:W-:Y:S01]  /*eae0*/  FMUL.FTZ R118, R118, R170.reuse ;  /* 0x000000aa76767220 */ /* 0x080fe20000410000 */
[----:B------:R-:W-:Y:S01]  /*eaf0*/  HMMA.16816.F32 R80, R4, R10, R80 ;  /* 0x0000000a0450723c */ /* 0x000fe20000001850 */
[----:B------:R-:W3:Y:S01]  /*eb00*/  LDSM.16.MT88.4 R8, [R216+0x1c000] ;  /* 0x01c00000d808783b */ /* 0x000ee20000004200 */
        /* <DEDUP_REMOVED lines=8> */
[----:B------:R-:W-:-:S02]  /*eb90*/  FMUL.FTZ R127, R127, R170 ;  /* 0x000000aa7f7f7220 */ /* 0x000fc40000410000 */
[-C--:B------:R-:W-:Y:S02]  /*eba0*/  FMUL.FTZ R128, R128, R172.reuse ;  /* 0x000000ac80807220 */ /* 0x080fe40000410000 */
[----:B------:R-:W-:Y:S01]  /*ebb0*/  FMUL.FTZ R129, R129, R172 ;  /* 0x000000ac81817220 */ /* 0x000fe20000410000 */
[----:B-1----:R-:W-:Y:S01]  /*ebc0*/  HMMA.16816.F32 R84, R4, R20, R84 ;  /* 0x000000140454723c */ /* 0x002fe20000001854 */
[-C--:B------:R-:W-:Y:S02]  /*ebd0*/  FMUL.FTZ R130, R130, R170.reuse ;  /* 0x000000aa82827220 */ /* 0x080fe40000410000 */
[----:B------:R-:W-:-:S05]  /*ebe0*/  FMUL.FTZ R131, R131, R170 ;  /* 0x000000aa83837220 */ /* 0x000fca0000410000 */
        /* <DEDUP_REMOVED lines=18> */
[C---:B------:R-:W-:Y:S02]  /*ed10*/  LOP3.LUT R5, R34.reuse, 0xffff, RZ, 0xc0, !PT ;  /* 0x0000ffff22057812 */ /* 0x040fe400078ec0ff */
[----:B------:R-:W-:Y:S02]  /*ed20*/  LOP3.LUT R6, R34, 0xff, RZ, 0xc0, !PT ;  /* 0x000000ff22067812 */ /* 0x000fe400078ec0ff */
[----:B------:R-:W-:Y:S02]  /*ed30*/  SHF.R.U32.HI R5, RZ, 0x8, R5 ;  /* 0x00000008ff057819 */ /* 0x000fe40000011605 */
[----:B------:R-:W-:Y:S02]  /*ed40*/  LOP3.LUT R4, R24, 0xff, RZ, 0xc0, !PT ;  /* 0x000000ff18047812 */ /* 0x000fe400078ec0ff */
[----:B------:R-:W-:Y:S02]  /*ed50*/  PRMT R6, R6, 0x5410, R5 ;  /* 0x0000541006067816 */ /* 0x000fe40000000005 */
[----:B------:R-:W-:-:S02]  /*ed60*/  SHF.R.U32.HI R5, RZ, 0x10, R24 ;  /* 0x00000010ff057819 */ /* 0x000fc40000011618 */
[----:B------:R-:W-:Y:S01]  /*ed70*/  SHF.R.U32.HI R24, RZ, 0x18, R24 ;  /* 0x00000018ff187819 */ /* 0x000fe20000011618 */
[--C-:B------:R-:W-:Y:S01]  /*ed80*/  HSET2.LE.AND R6, R6, R241.reuse, PT ;  /* 0x000000f106067233 */ /* 0x100fe20003803000 */
[----:B------:R-:W-:Y:S02]  /*ed90*/  LOP3.LUT R5, R5, 0xff, RZ, 0xc0, !PT ;  /* 0x000000ff05057812 */ /* 0x000fe400078ec0ff */
[----:B------:R-:W-:Y:S02]  /*eda0*/  SHF.R.U32.HI R7, RZ, 0x10, R34 ;  /* 0x00000010ff077819 */ /* 0x000fe40000011622 */
[----:B------:R-:W-:Y:S01]  /*edb0*/  PRMT R4, R4, 0x5410, R9 ;  /* 0x0000541004047816 */ /* 0x000fe20000000009 */
[----:B------:R-:W-:Y:S01]  /*edc0*/  LDSM.16.MT88.4 R32, [R216+0x18800] ;  /* 0x01880000d820783b */ /* 0x000fe20000004200 */
[----:B------:R-:W-:Y:S02]  /*edd0*/  PRMT R24, R5, 0x5410, R24 ;  /* 0x0000541005187816 */ /* 0x000fe40000000018 */
[----:B--2---:R-:W-:Y:S01]  /*ede0*/  F2FP.PACK_AB R5, R184, R187 ;  /* 0x000000bbb805723e */ /* 0x004fe200000000ff */
[----:B------:R-:W2:Y:S01]  /*edf0*/  LDSM.16.MT88.4 R8, [R218+0x18800] ;  /* 0x01880000da08783b */ /* 0x000ea20000004200 */
[----:B------:R-:W-:Y:S01]  /*ee00*/  LOP3.LUT R7, R7, 0xff, RZ, 0xc0, !PT ;  /* 0x000000ff07077812 */ /* 0x000fe200078ec0ff */
[----:B------:R-:W-:Y:S01]  /*ee10*/  HSET2.LE.AND R4, R4, R241, PT ;  /* 0x000000f104047233 */ /* 0x000fe20003803000 */
[----:B------:R-:W-:-:S02]  /*ee20*/  LOP3.LUT R6, R6, R5, RZ, 0xc0, !PT ;  /* 0x0000000506067212 */ /* 0x000fc400078ec0ff */
[----:B------:R-:W-:Y:S02]  /*ee30*/  PRMT R26, R7, 0x5410, R26 ;  /* 0x00005410071a7816 */ /* 0x000fe4000000001a */
[----:B------:R-:W-:-:S03]  /*ee40*/  F2FP.PACK_AB R5, R188, R191 ;  /* 0x000000bfbc05723e */ /* 0x000fc600000000ff */
[--C-:B------:R-:W-:Y:S01]  /*ee50*/  HSET2.LE.AND R7, R26, R241.reuse, PT ;  /* 0x000000f11a077233 */ /* 0x100fe20003803000 */
[----:B------:R-:W-:Y:S01]  /*ee60*/  LOP3.LUT R4, R4, R5, RZ, 0xc0, !PT ;  /* 0x0000000504047212 */ /* 0x000fe200078ec0ff */
[----:B------:R-:W-:Y:S01]  /*ee70*/  HSET2.LE.AND R5, R24, R241, PT ;  /* 0x000000f118057233 */ /* 0x000fe20003803000 */
[----:B------:R-:W-:Y:S02]  /*ee80*/  F2FP.PACK_AB R26, R182, R185 ;  /* 0x000000b9b61a723e */ /* 0x000fe400000000ff */
[----:B------:R-:W-:Y:S02]  /*ee90*/  F2FP.PACK_AB R24, R186, R189 ;  /* 0x000000bdba18723e */ /* 0x000fe400000000ff */
[----:B------:R-:W-:Y:S02]  /*eea0*/  LOP3.LUT R7, R7, R26, RZ, 0xc0, !PT ;  /* 0x0000001a07077212 */ /* 0x000fe400078ec0ff */
[----:B------:R-:W-:Y:S02]  /*eeb0*/  LOP3.LUT R5, R5, R24, RZ, 0xc0, !PT ;  /* 0x0000001805057212 */ /* 0x000fe400078ec0ff */
[----:B------:R-:W3:Y:S05]  /*eec0*/  LDSM.16.MT88.4 R24, [R220+0x1a800] ;  /* 0x01a80000dc18783b */ /* 0x000eea0000004200 */
[C---:B-1----:R-:W-:Y:S08]  /*eed0*/  HMMA.16816.F32 R160, R4.reuse, R20, R160 ;  /* 0x0000001404a0723c */ /* 0x042ff000000018a0 */
[C---:B------:R-:W-:Y:S01]  /*eee0*/  HMMA.16816.F32 R156, R4.reuse, R22, R156 ;  /* 0x00000016049c723c */ /* 0x040fe2000000189c */
[----:B------:R-:W1:Y:S07]  /*eef0*/  LDSM.16.MT88.4 R20, [R218+0x1a800] ;  /* 0x01a80000da14783b */ /* 0x000e6e0000004200 */
[C---:B--2---:R-:W-:Y:S08]  /*ef00*/  HMMA.16816.F32 R152, R4.reuse, R8, R152 ;  /* 0x000000080498723c */ /* 0x044ff00000001898 */
[C---:B------:R-:W-:Y:S01]  /*ef10*/  HMMA.16816.F32 R148, R4.reuse, R10, R148 ;  /* 0x0000000a0494723c */ /* 0x040fe20000001894 */
[----:B------:R-:W2:Y:S07]  /*ef20*/  LDSM.16.MT88.4 R8, [R217+0x1a800] ;  /* 0x01a80000d908783b */ /* 0x000eae0000004200 */
[C---:B------:R-:W-:Y:S08]  /*ef30*/  HMMA.16816.F32 R136, R4.reuse, R32, R136 ;  /* 0x000000200488723c */ /* 0x040ff00000001888 */
[C---:B---3--:R-:W-:Y:S08]  /*ef40*/  HMMA.16816.F32 R36, R4.reuse, R24, R36 ;  /* 0x000000180424723c */ /* 0x048ff00000001824 */
[C---:B------:R-:W-:Y:S01]  /*ef50*/  HMMA.16816.F32 R40, R4.reuse, R26, R40 ;  /* 0x0000001a0428723c */ /* 0x040fe20000001828 */
[----:B------:R-:W3:Y:S07]  /*ef60*/  LDSM.16.MT88.4 R24, [R218+0x1c800] ;  /* 0x01c80000da18783b */ /* 0x000eee0000004200 */
[C---:B-1----:R-:W-:Y:S08]  /*ef70*/  HMMA.16816.F32 R44, R4.reuse, R20, R44 ;  /* 0x00000014042c723c */ /* 0x042ff0000000182c */
[C---:B------:R-:W-:Y:S01]  /*ef80*/  HMMA.16816.F32 R48, R4.reuse, R22, R48 ;  /* 0x000000160430723c */ /* 0x040fe20000001830 */
[----:B------:R-:W1:Y:S07]  /*ef90*/  LDSM.16.MT88.4 R20, [R217+0x1c800] ;  /* 0x01c80000d914783b */ /* 0x000e6e0000004200 */
        /* <DEDUP_REMOVED lines=11> */
[C---:B-1----:R-:W-:Y:S07]  /*f050*/  HMMA.16816.F32 R84, R4.reuse, R20, R84 ;  /* 0x000000140454723c */ /* 0x042fee0000001854 */
[----:B------:R-:W-:Y:S01]  /*f060*/  IMAD.U32 R20, RZ, RZ, UR4 ;  /* 0x00000004ff147e24 */ /* 0x000fe2000f8e00ff */
[C---:B------:R-:W-:Y:S07]  /*f070*/  HMMA.16816.F32 R88, R4.reuse, R22, R88 ;  /* 0x000000160458723c */ /* 0x040fee0000001858 */
[----:B------:R-:W-:Y:S01]  /*f080*/  IMAD.WIDE.U32 R22, R12, -0x2daee0ad, RZ ;  /* 0xd2511f530c167825 */ /* 0x000fe200078e00ff */
[----:B------:R-:W-:Y:S04]  /*f090*/  HMMA.16816.F32 R60, R4, R32, R60 ;  /* 0x00000020043c723c */ /* 0x000fe8000000183c */
[----:B------:R-:W-:-:S04]  /*f0a0*/  LOP3.LUT R20, R23, UR39, R20, 0x96, !PT ;  /* 0x0000002717147c12 */ /* 0x000fc8000f8e9614 */
[C---:B------:R-:W-:Y:S01]  /*f0b0*/  HMMA.16816.F32 R64, R4.reuse, R34, R64 ;  /* 0x000000220440723c */ /* 0x040fe20000001840 */
[----:B------:R-:W-:Y:S01]  /*f0c0*/  IMAD.WIDE.U32 R20, R20, -0x326172a9, RZ ;  /* 0xcd9e8d5714147825 */ /* 0x000fe200078e00ff */
[----:B------:R-:W1:Y:S04]  /*f0d0*/  LDSM.16.MT88.4 R32, [R216+0x1c800] ;  /* 0x01c80000d820783b */ /* 0x000e680000004200 */
[----:B------:R-:W-:Y:S02]  /*f0e0*/  LOP3.LUT R192, R21, UR16, R192, 0x96, !PT ;  /* 0x0000001015c07c12 */ /* 0x000fe4000f8e96c0 */
[----:B--2---:R-:W-:Y:S01]  /*f0f0*/  HMMA.16816.F32 R116, R4, R8, R116 ;  /* 0x000000080474723c */ /* 0x004fe20000001874 */
[----:B------:R-:W-:Y:S02]  /*f100*/  LOP3.LUT R20, R17, UR14, R20, 0x96, !PT ;  /* 0x0000000e11147c12 */ /* 0x000fe4000f8e9614 */
[----:B------:R-:W-:-:S04]  /*f110*/  IMAD.WIDE.U32 R22, R192, -0x2daee0ad, RZ ;  /* 0xd2511f53c0167825 */ /* 0x000fc800078e00ff */
[----:B------:R-:W-:Y:S01]  /*f120*/  IMAD.WIDE.U32 R20, R20, -0x2daee0ad, RZ ;  /* 0xd2511f5314147825 */ /* 0x000fe200078e00ff */
[----:B------:R-:W-:Y:S01]  /*f130*/  HMMA.16816.F32 R120, R4, R10, R120 ;  /* 0x0000000a0478723c */ /* 0x000fe20000001878 */
[----:B------:R-:W2:Y:S01]  /*f140*/  LDSM.16.MT88.4 R8, [R216+0x1e800] ;  /* 0x01e80000d808783b */ /* 0x000ea20000004200 */
[----:B------:R-:W-:Y:S01]  /*f150*/  LOP3.LUT R194, R23, UR13, R194, 0x96, !PT ;  /* 0x0000000d17c27c12 */ /* 0x000fe2000f8e96c2 */
[----:B------:R-:W-:Y:S01]  /*f160*/  FFMA.FTZ R192, R246, c[0x0][0x23c], -R183 ;  /* 0x00008f00f6c07a23 */ /* 0x000fe200000108b7 */
[----:B------:R-:W-:-:S03]  /*f170*/  LOP3.LUT R21, R21, UR11, R22, 0x96, !PT ;  /* 0x0000000b15157c12 */ /* 0x000fc6000f8e9616 */
[----:B------:R-:W-:Y:S01]  /*f180*/  IMAD.WIDE.U32 R194, R194, -0x326172a9, RZ ;  /* 0xcd9e8d57c2c27825 */ /* 0x000fe200078e00ff */
[----:B------:R-:W-:Y:S01]  /*f190*/  HMMA.16816.F32 R68, R4, R28, R68 ;  /* 0x0000001c0444723c */ /* 0x000fe20000001844 */
[----:B------:R-:W-:Y:S03]  /*f1a0*/  MUFU.EX2 R192, R192 ;  /* 0x000000c000c07308 */ /* 0x000fe60000000800 */
[----:B------:R-:W-:Y:S01]  /*f1b0*/  LOP3.LUT R22, R195, UR12, R16, 0x96, !PT ;  /* 0x0000000cc3167c12 */ /* 0x000fe2000f8e9610 */
[----:B------:R-:W-:-:S03]  /*f1c0*/  FFMA.FTZ R195, R248, c[0x0][0x23c], -R183 ;  /* 0x00008f00f8c37a23 */ /* 0x000fc600000108b7 */
[C---:B------:R-:W-:Y:S01]  /*f1d0*/  HMMA.16816.F32 R72, R4.reuse, R30, R72 ;  /* 0x0000001e0448723c */ /* 0x040fe20000001848 */
[----:B------:R-:W4:Y:S01]  /*f1e0*/  LDSM.16.MT88.4 R28, [R220+0x1e800] ;  /* 0x01e80000dc1c783b */ /* 0x000f220000004200 */
[----:B------:R-:W-:Y:S01]  /*f1f0*/  IMAD.WIDE.U32 R22, R22, -0x2daee0ad, RZ ;  /* 0xd2511f5316167825 */ /* 0x000fe200078e00ff */
[----:B------:R-:W2:Y:S04]  /*f200*/  MUFU.EX2 R195, R195 ;  /* 0x000000c300c37308 */ /* 0x000ea80000000800 */
[----:B------:R-:W-:Y:S01]  /*f210*/  LOP3.LUT R248, R23, UR9, R20, 0x96, !PT ;  /* 0x0000000917f87c12 */ /* 0x000fe2000f8e9614 */
[C---:B---3--:R-:W-:Y:S07]  /*f220*/  HMMA.16816.F32 R108, R4.reuse, R24, R108 ;  /* 0x00000018046c723c */ /* 0x048fee000000186c */
[----:B------:R-:W-:Y:S01]  /*f230*/  IMAD.WIDE.U32 R24, R21, -0x326172a9, RZ ;  /* 0xcd9e8d5715187825 */ /* 0x000fe200078e00ff */
[----:B-1----:R-:W-:Y:S03]  /*f240*/  HMMA.16816.F32 R92, R4, R32, R92 ;  /* 0x00000020045c723c */ /* 0x002fe6000000185c */
[----:B------:R-:W-:Y:S01]  /*f250*/  IMAD.MOV.U32 R198, RZ, RZ, R24 ;  /* 0x000000ffffc67224 */ /* 0x000fe200078e0018 */
[----:B------:R-:W-:Y:S01]  /*f260*/  LOP3.LUT R21, R25, UR10, R194, 0x96, !PT ;  /* 0x0000000a19157c12 */ /* 0x000fe2000f8e96c2 */
[----:B------:R-:W-:-:S02]  /*f270*/  FFMA.FTZ R194, R249, c[0x0][0x23c], -R174 ;  /* 0x00008f00f9c27a23 */ /* 0x000fc400000108ae */
[----:B------:R-:W-:Y:S01]  /*f280*/  IMAD.WIDE.U32 R248, R248, -0x326172a9, RZ ;  /* 0xcd9e8d57f8f87825 */ /* 0x000fe200078e00ff */
[C---:B------:R-:W-:Y:S01]  /*f290*/  HMMA.16816.F32 R96, R4.reuse, R34, R96 ;  /* 0x000000220460723c */ /* 0x040fe20000001860 */
[----:B------:R-:W1:Y:S02]  /*f2a0*/  LDSM.16.MT88.4 R32, [R218+0x19000] ;  /* 0x01900000da20783b */ /* 0x000e640000004200 */
[----:B------:R-:W-:Y:S01]  /*f2b0*/  IMAD.WIDE.U32 R16, R21, -0x2daee0ad, RZ ;  /* 0xd2511f5315107825 */ /* 0x000fe200078e00ff */
[----:B------:R-:W3:Y:S03]  /*f2c0*/  MUFU.EX2 R194, R194 ;  /* 0x000000c200c27308 */ /* 0x000ee60000000800 */
[----:B------:R-:W-:Y:S01]  /*f2d0*/  IMAD.MOV.U32 R199, RZ, RZ, R25 ;  /* 0x000000ffffc77224 */ /* 0x000fe200078e0019 */
[----:B------:R-:W-:Y:S01]  /*f2e0*/  LOP3.LUT R21, R17, UR7, R22, 0x96, !PT ;  /* 0x0000000711157c12 */ /* 0x000fe2000f8e9616 */
[----:B--2---:R-:W-:Y:S04]  /*f2f0*/  HMMA.16816.F32 R124, R4, R8, R124 ;  /* 0x00000008047c723c */ /* 0x004fe8000000187c */
[----:B------:R-:W-:-:S04]  /*f300*/  IMAD.WIDE.U32 R20, R21, -0x326172a9, RZ ;  /* 0xcd9e8d5715147825 */ /* 0x000fc800078e00ff */
[----:B----4-:R-:W-:Y:S01]  /*f310*/  HMMA.16816.F32 R100, R4, R28, R100 ;  /* 0x0000001c0464723c */ /* 0x010fe20000001864 */
[--C-:B------:R-:W-:Y:S02]  /*f320*/  SHF.R.U32.HI R8, RZ, 0x10, R20.reuse ;  /* 0x00000010ff087819 */ /* 0x100fe40000011614 */
[----:B------:R-:W-:Y:S02]  /*f330*/  SHF.R.U32.HI R9, RZ, 0x18, R20 ;  /* 0x00000018ff097819 */ /* 0x000fe40000011614 */
[----:B------:R-:W-:-:S03]  /*f340*/  LOP3.LUT R8, R8, 0xff, RZ, 0xc0, !PT ;  /* 0x000000ff08087812 */ /* 0x000fc600078ec0ff */
[C---:B------:R-:W-:Y:S01]  /*f350*/  HMMA.16816.F32 R104, R4.reuse, R30, R104 ;  /* 0x0000001e0468723c */ /* 0x040fe20000001868 */
[----:B------:R-:W-:Y:S01]  /*f360*/  PRMT R22, R8, 0x5410, R9 ;  /* 0x0000541008167816 */ /* 0x000fe20000000009 */
[----:B------:R-:W-:Y:S06]  /*f370*/  LDSM.16.MT88.4 R28, [R217+0x19000] ;  /* 0x01900000d91c783b */ /* 0x000fec0000004200 */
[C---:B------:R-:W-:Y:S01]  /*f380*/  HMMA.16816.F32 R112, R4.reuse, R26, R112 ;  /* 0x0000001a0470723c */ /* 0x040fe20000001870 */
[----:B------:R-:W-:Y:S07]  /*f390*/  LDSM.16.MT88.4 R24, [R216+0x19000] ;  /* 0x01900000d818783b */ /* 0x000fee0000004200 */
[----:B------:R-:W-:Y:S01]  /*f3a0*/  HMMA.16816.F32 R128, R4, R10, R128 ;  /* 0x0000000a0480723c */ /* 0x000fe20000001880 */
[----:B------:R-:W2:Y:S06]  /*f3b0*/  LDSM.16.MT88.4 R4, [R220+0x19000] ;  /* 0x01900000dc04783b */ /* 0x000eac0000004200 */
[----:B------:R-:W-:-:S02]  /*f3c0*/  LOP3.LUT R11, R20, 0xffff, RZ, 0xc0, !PT ;  /* 0x0000ffff140b7812 */ /* 0x000fc400078ec0ff */
[----:B------:R-:W-:Y:S02]  /*f3d0*/  LOP3.LUT R10, R20, 0xff, RZ, 0xc0, !PT ;  /* 0x000000ff140a7812 */ /* 0x000fe400078ec0ff */
[----:B------:R-:W-:Y:S02]  /*f3e0*/  LOP3.LUT R20, R21, UR18, R248, 0x96, !PT ;  /* 0x0000001215147c12 */ /* 0x000fe4000f8e96f8 */
[----:B------:R-:W-:Y:S02]  /*f3f0*/  SHF.R.U32.HI R11, RZ, 0x8, R11 ;  /* 0x00000008ff0b7819 */ /* 0x000fe4000001160b */
[----:B------:R-:W-:Y:S02]  /*f400*/  LOP3.LUT R8, R20, 0xffff, RZ, 0xc0, !PT ;  /* 0x0000ffff14087812 */ /* 0x000fe400078ec0ff */
[----:B------:R-:W-:Y:S02]  /*f410*/  SHF.R.U32.HI R9, RZ, 0x10, R20 ;  /* 0x00000010ff097819 */ /* 0x000fe40000011614 */
[----:B------:R-:W-:-:S02]  /*f420*/  PRMT R10, R10, 0x5410, R11 ;  /* 0x000054100a0a7816 */ /* 0x000fc4000000000b */
[----:B------:R-:W-:Y:S02]  /*f430*/  LOP3.LUT R11, R20, 0xff, RZ, 0xc0, !PT ;  /* 0x000000ff140b7812 */ /* 0x000fe400078ec0ff */
[----:B------:R-:W-:Y:S01]  /*f440*/  SHF.R.U32.HI R8, RZ, 0x8, R8 ;  /* 0x00000008ff087819 */ /* 0x000fe20000011608 */
[----:B------:R-:W-:Y:S01]  /*f450*/  HSET2.LE.AND R10, R10, R241, PT ;  /* 0x000000f10a0a7233 */ /* 0x000fe20003803000 */
[----:B------:R-:W-:Y:S02]  /*f460*/  SHF.R.U32.HI R20, RZ, 0x18, R20 ;  /* 0x00000018ff147819 */ /* 0x000fe40000011614 */
[----:B------:R-:W-:Y:S02]  /*f470*/  LOP3.LUT R9, R9, 0xff, RZ, 0xc0, !PT ;  /* 0x000000ff09097812 */ /* 0x000fe400078ec0ff */
[----:B------:R-:W-:Y:S02]  /*f480*/  PRMT R8, R11, 0x5410, R8 ;  /* 0x000054100b087816 */ /* 0x000fe40000000008 */
[----:B------:R-:W-:-:S02]  /*f490*/  PRMT R20, R9, 0x5410, R20 ;  /* 0x0000541009147816 */ /* 0x000fc40000000014 */
[----:B------:R-:W-:Y:S01]  /*f4a0*/  F2FP.PACK_AB R11, R190, R193 ;  /* 0x000000c1be0b723e */ /* 0x000fe200000000ff */
[--C-:B------:R-:W-:Y:S01]  /*f4b0*/  HSET2.LE.AND R8, R8, R241.reuse, PT ;  /* 0x000000f108087233 */ /* 0x100fe20003803000 */
[----:B------:R-:W-:Y:S01]  /*f4c0*/  F2FP.PACK_AB R21, R195, R192 ;  /* 0x000000c0c315723e */ /* 0x000fe200000000ff */
[--C-:B------:R-:W-:Y:S01]  /*f4d0*/  HSET2.LE.AND R9, R20, R241.reuse, PT ;  /* 0x000000f114097233 */ /* 0x100fe20003803000 */
[----:B---3--:R-:W-:Y:S02]  /*f4e0*/  F2FP.PACK_AB R20, R247, R194 ;  /* 0x000000c2f714723e */ /* 0x008fe400000000ff */
[----:B------:R-:W-:Y:S01]  /*f4f0*/  LOP3.LUT R8, R8, R11, RZ, 0xc0, !PT ;  /* 0x0000000b08087212 */ /* 0x000fe200078ec0ff */
[----:B------:R-:W-:Y:S01]  /*f500*/  HSET2.LE.AND R11, R22, R241, PT ;  /* 0x000000f1160b7233 */ /* 0x000fe20003803000 */
[----:B------:R-:W-:Y:S02]  /*f510*/  LOP3.LUT R9, R9, R20, RZ, 0xc0, !PT ;  /* 0x0000001409097212 */ /* 0x000fe400078ec0ff */
[----:B------:R-:W-:-:S02]  /*f520*/  F2FP.PACK_AB R20, R196, R197 ;  /* 0x000000c5c414723e */ /* 0x000fc400000000ff */
        /* <DEDUP_REMOVED lines=13> */
[C---:B-1----:R-:W-:Y:S07]  /*f600*/  HMMA.16816.F32 R52, R8.reuse, R32, R52 ;  /* 0x000000200834723c */ /* 0x042fee0000001834 */
[----:B------:R-:W-:Y:S01]  /*f610*/  IMAD.MOV.U32 R32, RZ, RZ, R16 ;  /* 0x000000ffff207224 */ /* 0x000fe200078e0010 */
[C---:B------:R-:W-:Y:S01]  /*f620*/  HMMA.16816.F32 R40, R8.reuse, R22, R40 ;  /* 0x000000160828723c */ /* 0x040fe20000001828 */
[----:B------:R-:W-:Y:S01]  /*f630*/  IMAD.MOV.U32 R33, RZ, RZ, R17 ;  /* 0x000000ffff217224 */ /* 0x000fe200078e0011 */
[----:B------:R-:W-:Y:S04]  /*f640*/  LDSM.16.MT88.4 R20, [R218+0x1d000] ;  /* 0x01d00000da14783b */ /* 0x000fe80000004200 */
[----:B------:R1:W5:Y:S02]  /*f650*/  LDL.LU.64 R16, [R1+0x28] ;  /* 0x0000280001107983 */ /* 0x0003640000300a00 */
[C---:B--2---:R-:W-:Y:S08]  /*f660*/  HMMA.16816.F32 R44, R8.reuse, R4, R44 ;  /* 0x00000004082c723c */ /* 0x044ff0000000182c */
[C---:B------:R-:W-:Y:S01]  /*f670*/  HMMA.16816.F32 R48, R8.reuse, R6, R48 ;  /* 0x000000060830723c */ /* 0x040fe20000001830 */
[----:B------:R-:W2:Y:S07]  /*f680*/  LDSM.16.MT88.4 R4, [R217+0x1d000] ;  /* 0x01d00000d904783b */ /* 0x000eae0000004200 */
[C---:B----4-:R-:W-:Y:S08]  /*f690*/  HMMA.16816.F32 R68, R8.reuse, R24, R68 ;  /* 0x000000180844723c */ /* 0x050ff00000001844 */
[----:B------:R-:W-:Y:S01]  /*f6a0*/  HMMA.16816.F32 R72, R8, R26, R72 ;  /* 0x0000001a0848723c */ /* 0x000fe20000001848 */
[----:B------:R-:W3:Y:S01]  /*f6b0*/  LDSM.16.MT88.4 R24, [R216+0x1d000] ;  /* 0x01d00000d818783b */ /* 0x000ee20000004200 */
[----:B------:R-:W-:Y:S01]  /*f6c0*/  LOP3.LUT R248, R249, UR8, R198, 0x96, !PT ;  /* 0x00000008f9f87c12 */ /* 0x000fe2000f8e96c6 */
[----:B------:R-:W-:-:S02]  /*f6d0*/  FFMA.FTZ R176, R176, c[0x0][0x23c], -R183 ;  /* 0x00008f00b0b07a23 */ /* 0x000fc400000108b7 */
[--C-:B------:R-:W-:Y:S02]  /*f6e0*/  FFMA.FTZ R199, R178, c[0x0][0x23c], -R183.reuse ;  /* 0x00008f00b2c77a23 */ /* 0x100fe400000108b7 */
[----:B------:R-:W-:Y:S01]  /*f6f0*/  FFMA.FTZ R179, R179, c[0x0][0x23c], -R174 ;  /* 0x00008f00b3b37a23 */ /* 0x000fe200000108ae */
[----:B------:R-:W-:Y:S01]  /*f700*/  HMMA.16816.F32 R144, R8, R28, R144 ;  /* 0x0000001c0890723c */ /* 0x000fe20000001890 */
[----:B------:R-:W-:-:S07]  /*f710*/  FFMA.FTZ R181, R181, c[0x0][0x23c], -R183 ;  /* 0x00008f00b5b57a23 */ /* 0x000fce00000108b7 */
[C---:B------:R-:W-:Y:S08]  /*f720*/  HMMA.16816.F32 R140, R8.reuse, R30, R140 ;  /* 0x0000001e088c723c */ /* 0x040ff0000000188c */
        /* <DEDUP_REMOVED lines=8> */
[----:B------:R-:W3:Y:S01]  /*f7b0*/  LDSM.16.MT88.4 R24, [R217+0x1f000] ;  /* 0x01f00000d918783b */ /* 0x000ee20000004200 */
[----:B------:R-:W-:Y:S01]  /*f7c0*/  IMAD.WIDE.U32 R248, R248, -0x2daee0ad, RZ ;  /* 0xd2511f53f8f87825 */ /* 0x000fe200078e00ff */
[----:B------:R-:W-:Y:S02]  /*f7d0*/  MUFU.EX2 R176, R176 ;  /* 0x000000b000b07308 */ /* 0x000fe40000000800 */
[----:B------:R-:W-:Y:S03]  /*f7e0*/  LDSM.16.MT88.4 R28, [R216+0x1b000] ;  /* 0x01b00000d81c783b */ /* 0x000fe60000004200 */
[C---:B--2---:R-:W-:Y:S08]  /*f7f0*/  HMMA.16816.F32 R108, R8.reuse, R4, R108 ;  /* 0x00000004086c723c */ /* 0x044ff0000000186c */
[C---:B------:R-:W-:Y:S01]  /*f800*/  HMMA.16816.F32 R112, R8.reuse, R6, R112 ;  /* 0x000000060870723c */ /* 0x040fe20000001870 */
[----:B------:R-:W2:Y:S07]  /*f810*/  LDSM.16.MT88.4 R4, [R216+0x1f000] ;  /* 0x01f00000d804783b */ /* 0x000eae0000004200 */
[----:B----4-:R-:W-:Y:S01]  /*f820*/  HMMA.16816.F32 R100, R8, R20, R100 ;  /* 0x000000140864723c */ /* 0x010fe20000001864 */
[----:B------:R-:W-:-:S06]  /*f830*/  FFMA.FTZ R178, R180, c[0x0][0x23c], -R183 ;  /* 0x00008f00b4b27a23 */ /* 0x000fcc00000108b7 */
[C---:B------:R-:W-:Y:S01]  /*f840*/  LOP3.LUT R20, R248.reuse, 0xffff, RZ, 0xc0, !PT ;  /* 0x0000fffff8147812 */ /* 0x040fe200078ec0ff */
[----:B------:R-:W-:Y:S03]  /*f850*/  HMMA.16816.F32 R104, R8, R22, R104 ;  /* 0x000000160868723c */ /* 0x000fe60000001868 */
[----:B------:R-:W-:Y:S02]  /*f860*/  SHF.R.U32.HI R21, RZ, 0x8, R20 ;  /* 0x00000008ff157819 */ /* 0x000fe40000011614 */
[----:B------:R-:W-:Y:S01]  /*f870*/  LOP3.LUT R20, R249, UR17, R32, 0x96, !PT ;  /* 0x00000011f9147c12 */ /* 0x000fe2000f8e9620 */
[----:B------:R-:W4:Y:S01]  /*f880*/  MUFU.EX2 R199, R199 ;  /* 0x000000c700c77308 */ /* 0x000f220000000800 */
[----:B------:R-:W-:Y:S01]  /*f890*/  SHF.R.U32.HI R23, RZ, 0x10, R248 ;  /* 0x00000010ff177819 */ /* 0x000fe200000116f8 */
[----:B------:R-:W-:Y:S01]  /*f8a0*/  FFMA.FTZ R180, R177, c[0x0][0x23c], -R174 ;  /* 0x00008f00b1b47a23 */ /* 0x000fe200000108ae */
[----:B------:R-:W-:-:S02]  /*f8b0*/  LOP3.LUT R198, R248, 0xff, RZ, 0xc0, !PT ;  /* 0x000000fff8c67812 */ /* 0x000fc400078ec0ff */
[----:B------:R-:W-:Y:S01]  /*f8c0*/  LOP3.LUT R22, R20, 0xffff, RZ, 0xc0, !PT ;  /* 0x0000ffff14167812 */ /* 0x000fe200078ec0ff */
[----:B---3--:R-:W-:Y:S01]  /*f8d0*/  HMMA.16816.F32 R116, R8, R24, R116 ;  /* 0x000000180874723c */ /* 0x008fe20000001874 */
[----:B------:R-:W-:Y:S02]  /*f8e0*/  SHF.R.U32.HI R246, RZ, 0x18, R248 ;  /* 0x00000018fff67819 */ /* 0x000fe400000116f8 */
[----:B------:R-:W-:Y:S01]  /*f8f0*/  LOP3.LUT R23, R23, 0xff, RZ, 0xc0, !PT ;  /* 0x000000ff17177812 */ /* 0x000fe200078ec0ff */
[----:B------:R-:W-:Y:S01]  /*f900*/  MUFU.EX2 R179, R179 ;  /* 0x000000b300b37308 */ /* 0x000fe20000000800 */
[----:B------:R-:W-:-:S03]  /*f910*/  PRMT R198, R198, 0x5410, R21 ;  /* 0x00005410c6c67816 */ /* 0x000fc60000000015 */
[C---:B------:R-:W-:Y:S01]  /*f920*/  HMMA.16816.F32 R120, R8.reuse, R26, R120 ;  /* 0x0000001a0878723c */ /* 0x040fe20000001878 */
[----:B------:R-:W3:Y:S01]  /*f930*/  LDSM.16.MT88.4 R24, [R217+0x19800] ;  /* 0x01980000d918783b */ /* 0x000ee20000004200 */
[----:B------:R-:W-:Y:S02]  /*f940*/  LOP3.LUT R21, R20, 0xff, RZ, 0xc0, !PT ;  /* 0x000000ff14157812 */ /* 0x000fe400078ec0ff */
[----:B------:R-:W-:Y:S01]  /*f950*/  SHF.R.U32.HI R22, RZ, 0x8, R22 ;  /* 0x00000008ff167819 */ /* 0x000fe20000011616 */
[----:B------:R-:W1:Y:S01]  /*f960*/  MUFU.EX2 R180, R180 ;  /* 0x000000b400b47308 */ /* 0x000e620000000800 */
[----:B------:R-:W-:Y:S02]  /*f970*/  PRMT R246, R23, 0x5410, R246 ;  /* 0x0000541017f67816 */ /* 0x000fe400000000f6 */
[----:B------:R-:W-:Y:S01]  /*f980*/  SHF.R.U32.HI R23, RZ, 0x10, R20 ;  /* 0x00000010ff177819 */ /* 0x000fe20000011614 */
[----:B------:R-:W-:Y:S01]  /*f990*/  FFMA.FTZ R173, R173, c[0x0][0x23c], -R174 ;  /* 0x00008f00adad7a23 */ /* 0x000fe200000108ae */
[----:B------:R-:W-:Y:S01]  /*f9a0*/  PRMT R22, R21, 0x5410, R22 ;  /* 0x0000541015167816 */ /* 0x000fe20000000016 */
[----:B------:R-:W-:Y:S01]  /*f9b0*/  FFMA.FTZ R174, R175, c[0x0][0x23c], -R174 ;  /* 0x00008f00afae7a23 */ /* 0x000fe200000108ae */
[----:B------:R-:W-:Y:S01]  /*f9c0*/  SHF.R.U32.HI R21, RZ, 0x18, R20 ;  /* 0x00000018ff157819 */ /* 0x000fe20000011614 */
[----:B------:R-:W-:Y:S01]  /*f9d0*/  MUFU.EX2 R178, R178 ;  /* 0x000000b200b27308 */ /* 0x000fe20000000800 */
[----:B------:R-:W-:Y:S01]  /*f9e0*/  LOP3.LUT R20, R23, 0xff, RZ, 0xc0, !PT ;  /* 0x000000ff17147812 */ /* 0x000fe200078ec0ff */
[----:B--2---:R-:W-:Y:S06]  /*f9f0*/  HMMA.16816.F32 R124, R8, R4, R124 ;  /* 0x00000004087c723c */ /* 0x004fec000000187c */
[----:B------:R-:W2:Y:S01]  /*fa00*/  MUFU.EX2 R181, R181 ;  /* 0x000000b500b57308 */ /* 0x000ea20000000800 */
[----:B------:R-:W-:Y:S01]  /*fa10*/  HSET2.LE.AND R4, R22, R241, PT ;  /* 0x000000f116047233 */ /* 0x000fe20003803000 */
[----:B----4-:R-:W-:-:S02]  /*fa20*/  F2FP.PACK_AB R5, R199, R176 ;  /* 0x000000b0c705723e */ /* 0x010fc400000000ff */
[----:B------:R-:W-:Y:S01]  /*fa30*/  PRMT R20, R20, 0x5410, R21 ;  /* 0x0000541014147816 */ /* 0x000fe20000000015 */
[----:B------:R-:W-:Y:S01]  /*fa40*/  HMMA.16816.F32 R128, R8, R6, R128 ;  /* 0x000000060880723c */ /* 0x000fe20000001880 */
[----:B------:R-:W-:Y:S02]  /*fa50*/  LOP3.LUT R4, R4, R5, RZ, 0xc0, !PT ;  /* 0x0000000504047212 */ /* 0x000fe400078ec0ff */
[----:B------:R-:W-:Y:S01]  /*fa60*/  MUFU.EX2 R173, R173 ;  /* 0x000000ad00ad7308 */ /* 0x000fe20000000800 */
[----:B------:R-:W-:Y:S02]  /*fa70*/  HSET2.LE.AND R5, R20, R241, PT ;  /* 0x000000f114057233 */ /* 0x000fe40003803000 */
[----:B------:R-:W4:Y:S01]  /*fa80*/  LDSM.16.MT88.4 R20, [R216+0x19800] ;  /* 0x01980000d814783b */ /* 0x000f220000004200 */
[----:B-1----:R-:W-:-:S04]  /*fa90*/  F2FP.PACK_AB R6, R180, R179 ;  /* 0x000000b3b406723e */ /* 0x002fc800000000ff */
[----:B------:R-:W1:Y:S01]  /*faa0*/  MUFU.EX2 R174, R174 ;  /* 0x000000ae00ae7308 */ /* 0x000e620000000800 */
[----:B------:R-:W-:Y:S01]  /*fab0*/  LOP3.LUT R5, R5, R6, RZ, 0xc0, !PT ;  /* 0x0000000605057212 */ /* 0x000fe200078ec0ff */
[----:B------:R-:W-:Y:S01]  /*fac0*/  HSET2.LE.AND R6, R198, R241, PT ;  /* 0x000000f1c6067233 */ /* 0x000fe20003803000 */
[----:B--2---:R-:W-:-:S04]  /*fad0*/  F2FP.PACK_AB R7, R181, R178 ;  /* 0x000000b2b507723e */ /* 0x004fc800000000ff */
[----:B------:R-:W-:Y:S01]  /*fae0*/  LOP3.LUT R6, R6, R7, RZ, 0xc0, !PT ;  /* 0x0000000706067212 */ /* 0x000fe200078ec0ff */
[----:B------:R-:W-:Y:S01]  /*faf0*/  HSET2.LE.AND R7, R246, R241, PT ;  /* 0x000000f1f6077233 */ /* 0x000fe20003803000 */
[----:B-1----:R-:W-:-:S04]  /*fb00*/  F2FP.PACK_AB R198, R174, R173 ;  /* 0x000000adaec6723e */ /* 0x002fc800000000ff */
[----:B------:R-:W-:Y:S01]  /*fb10*/  LOP3.LUT R7, R7, R198, RZ, 0xc0, !PT ;  /* 0x000000c607077212 */ /* 0x000fe200078ec0ff */
[C---:B------:R-:W-:Y:S01]  /*fb20*/  HMMA.16816.F32 R56, R8.reuse, R34, R56 ;  /* 0x000000220838723c */ /* 0x040fe20000001838 */
[----:B------:R-:W1:Y:S07]  /*fb30*/  LDSM.16.MT88.4 R32, [R220+0x19800] ;  /* 0x01980000dc20783b */ /* 0x000e6e0000004200 */
[C---:B------:R-:W-:Y:S08]  /*fb40*/  HMMA.16816.F32 R60, R8.reuse, R28, R60 ;  /* 0x0000001c083c723c */ /* 0x040ff0000000183c */
[----:B------:R-:W-:Y:S01]  /*fb50*/  HMMA.16816.F32 R64, R8, R30, R64 ;  /* 0x0000001e0840723c */ /* 0x000fe20000001840 */
[----:B------:R-:W2:Y:S04]  /*fb60*/  LDSM.16.MT88.4 R28, [R218+0x19800] ;  /* 0x01980000da1c783b */ /* 0x000ea80000004200 */
[----:B------:R-:W2:Y:S03]  /*fb70*/  LDSM.16.MT88.4 R8, [R220+0x1b800] ;  /* 0x01b80000dc08783b */ /* 0x000ea60000004200 */
[C---:B---3--:R-:W-:Y:S08]  /*fb80*/  HMMA.16816.F32 R144, R4.reuse, R24, R144 ;  /* 0x000000180490723c */ /* 0x048ff00000001890 */
[C---:B------:R-:W-:Y:S01]  /*fb90*/  HMMA.16816.F32 R140, R4.reuse, R26, R140 ;  /* 0x0000001a048c723c */ /* 0x040fe2000000188c */
[----:B------:R-:W3:Y:S07]  /*fba0*/  LDSM.16.MT88.4 R24, [R216+0x1b800] ;  /* 0x01b80000d818783b */ /* 0x000eee0000004200 */
[C---:B----4-:R-:W-:Y:S08]  /*fbb0*/  HMMA.16816.F32 R136, R4.reuse, R20, R136 ;  /* 0x000000140488723c */ /* 0x050ff00000001888 */
        /* <DEDUP_REMOVED lines=10> */
[----:B------:R-:W4:Y:S07]  /*fc60*/  LDSM.16.MT88.4 R8, [R218+0x1d800] ;  /* 0x01d80000da08783b */ /* 0x000f2e0000004200 */
[C---:B---3--:R-:W-:Y:S08]  /*fc70*/  HMMA.16816.F32 R60, R4.reuse, R24, R60 ;  /* 0x00000018043c723c */ /* 0x048ff0000000183c */
[----:B------:R-:W-:Y:S01]  /*fc80*/  HMMA.16816.F32 R64, R4, R26, R64 ;  /* 0x0000001a0440723c */ /* 0x000fe20000001840 */
[----:B------:R-:W3:Y:S01]  /*fc90*/  LDSM.16.MT88.4 R24, [R220+0x1f800] ;  /* 0x01f80000dc18783b */ /* 0x000ee20000004200 */
[----:B------:R-:W-:-:S02]  /*fca0*/  FFMA.FTZ R168, R167, R172, R168 ;  /* 0x000000aca7a87223 */ /* 0x000fc400000100a8 */
[----:B------:R-:W-:-:S04]  /*fcb0*/  FFMA.FTZ R15, R251, R170, R15 ;  /* 0x000000aafb0f7223 */ /* 0x000fc8000001000f */
[----:B-1----:R-:W-:Y:S01]  /*fcc0*/  HMMA.16816.F32 R44, R4, R32, R44 ;  /* 0x00000020042c723c */ /* 0x002fe2000000182c */
[----:B------:R-:W-:Y:S02]  /*fcd0*/  FADD.FTZ R168, R171, R168 ;  /* 0x000000a8aba87221 */ /* 0x000fe40000010000 */
[----:B------:R-:W-:-:S05]  /*fce0*/  FADD.FTZ R0, R0, R15 ;  /* 0x0000000f00007221 */ /* 0x000fca0000010000 */
[C---:B------:R-:W-:Y:S01]  /*fcf0*/  HMMA.16816.F32 R48, R4.reuse, R34, R48 ;  /* 0x000000220430723c */ /* 0x040fe20000001830 */
[----:B------:R-:W1:Y:S07]  /*fd00*/  LDSM.16.MT88.4 R32, [R217+0x1d800] ;  /* 0x01d80000d920783b */ /* 0x000e6e0000004200 */
[----:B--2---:R-:W-:Y:S01]  /*fd10*/  HMMA.16816.F32 R52, R4, R28, R52 ;  /* 0x0000001c0434723c */ /* 0x004fe20000001834 */
[----:B------:R-:W-:-:S07]  /*fd20*/  FADD.FTZ R169, R169, R168 ;  /* 0x000000a8a9a97221 */ /* 0x000fce0000010000 */
[C---:B------:R-:W-:Y:S01]  /*fd30*/  HMMA.16816.F32 R56, R4.reuse, R30, R56 ;  /* 0x0000001e0438723c */ /* 0x040fe20000001838 */
[----:B------:R-:W2:Y:S07]  /*fd40*/  LDSM.16.MT88.4 R28, [R216+0x1d800] ;  /* 0x01d80000d81c783b */ /* 0x000eae0000004200 */
[----:B----4-:R-:W-:Y:S01]  /*fd50*/  HMMA.16816.F32 R68, R4, R20, R68 ;  /* 0x000000140444723c */ /* 0x010fe20000001844 */
[----:B------:R-:W-:-:S07]  /*fd60*/  FADD.FTZ R165, R165, R0 ;  /* 0x00000000a5a57221 */ /* 0x000fce0000010000 */
[C---:B------:R-:W-:Y:S01]  /*fd70*/  HMMA.16816.F32 R72, R4.reuse, R22, R72 ;  /* 0x000000160448723c */ /* 0x040fe20000001848 */
[----:B------:R-:W4:Y:S07]  /*fd80*/  LDSM.16.MT88.4 R20, [R218+0x1f800] ;  /* 0x01f80000da14783b */ /* 0x000f2e0000004200 */
[C---:B------:R-:W-:Y:S08]  /*fd90*/  HMMA.16816.F32 R76, R4.reuse, R8, R76 ;  /* 0x00000008044c723c */ /* 0x040ff0000000184c */
[C---:B------:R-:W-:Y:S01]  /*fda0*/  HMMA.16816.F32 R80, R4.reuse, R10, R80 ;  /* 0x0000000a0450723c */ /* 0x040fe20000001850 */
[----:B------:R-:W1:Y:S07]  /*fdb0*/  LDSM.16.MT88.4 R8, [R217+0x1f800] ;  /* 0x01f80000d908783b */ /* 0x000e6e0000004200 */
[C---:B---3--:R-:W-:Y:S08]  /*fdc0*/  HMMA.16816.F32 R100, R4.reuse, R24, R100 ;  /* 0x000000180464723c */ /* 0x048ff00000001864 */
        /* <DEDUP_REMOVED lines=21> */
[----:B------:R-:W-:Y:S01]  /*ff20*/  HMMA.16816.F32 R88, R4, R34, R88 ;  /* 0x000000220458723c */ /* 0x000fe20000001858 */
[----:B------:R-:W-:-:S07]  /*ff30*/  FADD.FTZ R176, R176, R195 ;  /* 0x000000c3b0b07221 */ /* 0x000fce0000010000 */
[----:B--2---:R-:W-:Y:S01]  /*ff40*/  HMMA.16816.F32 R92, R4, R28, R92 ;  /* 0x0000001c045c723c */ /* 0x004fe2000000185c */
[----:B------:R-:W-:-:S07]  /*ff50*/  FADD.FTZ R179, R179, R196 ;  /* 0x000000c4b3b37221 */ /* 0x000fce0000010000 */
[C---:B------:R-:W-:Y:S08]  /*ff60*/  HMMA.16816.F32 R96, R4.reuse, R30, R96 ;  /* 0x0000001e0460723c */ /* 0x040ff00000001860 */
[C---:B----4-:R-:W-:Y:S08]  /*ff70*/  HMMA.16816.F32 R108, R4.reuse, R20, R108 ;  /* 0x00000014046c723c */ /* 0x050ff0000000186c */
[C---:B------:R-:W-:Y:S08]  /*ff80*/  HMMA.16816.F32 R112, R4.reuse, R22, R112 ;  /* 0x000000160470723c */ /* 0x040ff00000001870 */
[C---:B------:R-:W-:Y:S08]  /*ff90*/  HMMA.16816.F32 R116, R4.reuse, R8, R116 ;  /* 0x000000080474723c */ /* 0x040ff00000001874 */
[C---:B------:R-:W-:Y:S08]  /*ffa0*/  HMMA.16816.F32 R120, R4.reuse, R10, R120 ;  /* 0x0000000a0478723c */ /* 0x040ff00000001878 */
[C---:B---3--:R-:W-:Y:S08]  /*ffb0*/  HMMA.16816.F32 R124, R4.reuse, R24, R124 ;  /* 0x00000018047c723c */ /* 0x048ff0000000187c */
[----:B------:R-:W-:Y:S01]  /*ffc0*/  HMMA.16816.F32 R128, R4, R26, R128 ;  /* 0x0000001a0480723c */ /* 0x000fe20000001880 */
[----:B------:R-:W-:-:S02]  /*ffd0*/  FADD.FTZ R199, R199, R176 ;  /* 0x000000b0c7c77221 */ /* 0x000fc40000010000 */
[----:B------:R-:W-:Y:S02]  /*ffe0*/  FADD.FTZ R180, R180, R179 ;  /* 0x000000b3b4b47221 */ /* 0x000fe40000010000 */
[----:B------:R-:W-:Y:S02]  /*fff0*/  FADD.FTZ R178, R178, R199 ;  /* 0x000000c7b2b27221 */ /* 0x000fe40000010000 */
[----:B------:R-:W-:Y:S02]  /*10000*/  FADD.FTZ R173, R173, R180 ;  /* 0x000000b4adad7221 */ /* 0x000fe40000010000 */
[----:B------:R-:W-:Y:S02]  /*10010*/  FADD.FTZ R167, R181, R178 ;  /* 0x000000b2b5a77221 */ /* 0x000fe40000010000 */
[----:B------:R-:W-:Y:S02]  /*10020*/  FADD.FTZ R251, R174, R173 ;  /* 0x000000adaefb7221 */ /* 0x000fe40000010000 */
.L_x_1376:
        /* <DEDUP_REMOVED lines=8> */
[----:B------:R-:W-:Y:S01]  /*100b0*/  UIMAD UR4, UR35, UR4, URZ ;  /* 0x00000004230472a4 */ /* 0x000fe2000f8e023f */
[----:B------:R-:W-:Y:S01]  /*100c0*/  IMAD.MOV.U32 R6, RZ, RZ, R244 ;  /* 0x000000ffff067224 */ /* 0x000fe200078e00f4 */
[----:B------:R-:W-:Y:S01]  /*100d0*/  ISETP.GE.AND P5, PT, R244, c[0x0][0x220], PT ;  /* 0x00008800f4007a0c */ /* 0x000fe20003fa6270 */
[----:B------:R-:W-:Y:S01]  /*100e0*/  IMAD.U32 R8, RZ, RZ, UR29 ;  /* 0x0000001dff087e24 */ /* 0x000fe2000f8e00ff */
[----:B------:R-:W-:Y:S01]  /*100f0*/  UIMAD UR40, UR29, UR5, UR4 ;  /* 0x000000051d2872a4 */ /* 0x000fe2000f8e0204 */
[--C-:B------:R-:W-:Y:S01]  /*10100*/  IMAD.WIDE.U32 R10, R10, c[0x0][0x1b0], R6.reuse ;  /* 0x00006c000a0a7a25 */ /* 0x100fe200078e0006 */
[----:B------:R-:W-:Y:S01]  /*10110*/  ISETP.GE.AND P4, PT, R230, c[0x0][0x220], PT ;  /* 0x00008800e6007a0c */ /* 0x000fe20003f86270 */
[----:B------:R-:W-:Y:S01]  /*10120*/  ULDC.64 UR4, c[0x0][0x1b8] ;  /* 0x00006e0000047ab9 */ /* 0x000fe20000000a00 */
[----:B------:R-:W-:Y:S01]  /*10130*/  ISETP.GE.AND P3, PT, R229, c[0x0][0x220], PT ;  /* 0x00008800e5007a0c */ /* 0x000fe20003f66270 */
[----:B------:R-:W-:Y:S01]  /*10140*/  IMAD.WIDE.U32 R8, R8, c[0x0][0x1b8], R6 ;  /* 0x00006e0008087a25 */ /* 0x000fe200078e0006 */
[----:B------:R-:W-:Y:S01]  /*10150*/  IADD3 R7, P1, R10, UR34, RZ ;  /* 0x000000220a077c10 */ /* 0x000fe2000ff3e0ff */
[----:B------:R-:W-:Y:S01]  /*10160*/  UIMAD UR4, UR35, UR4, URZ ;  /* 0x00000004230472a4 */ /* 0x000fe2000f8e023f */
[----:B------:R-:W-:Y:S01]  /*10170*/  ISETP.GE.AND P2, PT, R228, c[0x0][0x220], PT ;  /* 0x00008800e4007a0c */ /* 0x000fe20003f46270 */
[----:B------:R-:W-:Y:S01]  /*10180*/  IMAD.U32 R248, RZ, RZ, UR40 ;  /* 0x00000028fff87e24 */ /* 0x000fe2000f8e00ff */
[----:B------:R-:W-:Y:S01]  /*10190*/  UMOV UR34, URZ ;  /* 0x0000003f00227c82 */ /* 0x000fe20008000000 */
[----:B------:R-:W-:Y:S01]  /*101a0*/  IMAD.MOV.U32 R164, RZ, RZ, R2 ;  /* 0x000000ffffa47224 */ /* 0x000fe200078e0002 */
[----:B------:R-:W-:Y:S01]  /*101b0*/  UIMAD UR4, UR29, UR5, UR4 ;  /* 0x000000051d0472a4 */ /* 0x000fe2000f8e0204 */
[----:B------:R-:W-:Y:S01]  /*101c0*/  IMAD.MOV.U32 R0, RZ, RZ, R3 ;  /* 0x000000ffff007224 */ /* 0x000fe200078e0003 */
[----:B------:R-:W-:Y:S01]  /*101d0*/  IADD3.X R248, R248, UR32, R11, P1, !PT ;  /* 0x00000020f8f87c10 */ /* 0x000fe20008ffe40b */
[----:B------:R-:W-:Y:S01]  /*101e0*/  IMAD.WIDE.U32 R2, R13, -0x326172a9, RZ ;  /* 0xcd9e8d570d027825 */ /* 0x000fe200078e00ff */
[----:B-1----:R-:W-:Y:S01]  /*101f0*/  SHF.R.S32.HI R4, RZ, 0x1f, R5 ;  /* 0x0000001fff047819 */ /* 0x002fe20000011405 */
[----:B------:R-:W-:Y:S01]  /*10200*/  UIADD3 UR32, UR37, -0x1, URZ ;  /* 0xffffffff25207890 */ /* 0x000fe2000fffe03f */
[----:B------:R-:W-:Y:S01]  /*10210*/  LEA R249, P1, R7, c[0x0][0x168], 0x1 ;  /* 0x00005a0007f97a11 */ /* 0x000fe200078208ff */
[----:B------:R-:W-:Y:S01]  /*10220*/  IMAD.U32 R246, RZ, RZ, UR4 ;  /* 0x00000004fff67e24 */ /* 0x000fe2000f8e00ff */
[----:B------:R-:W-:-:S02]  /*10230*/  LEA.HI R4, R4, R5, RZ, 0x3 ;  /* 0x0000000504047211 */ /* 0x000fc400078f18ff */
[----:B------:R-:W-:Y:S01]  /*10240*/  LEA.HI.X R248, R7, c[0x0][0x16c], R248, 0x1, P1 ;  /* 0x00005b0007f87a11 */ /* 0x000fe200008f0cf8 */
[----:B------:R-:W-:Y:S01]  /*10250*/  IMAD.WIDE.U32 R6, R12, -0x2daee0ad, RZ ;  /* 0xd2511f530c067825 */ /* 0x000fe200078e00ff */
[----:B------:R-:W-:Y:S02]  /*10260*/  SHF.R.S32.HI R4, RZ, 0x3, R4 ;  /* 0x00000003ff047819 */ /* 0x000fe40000011404 */
[----:B------:R-:W-:Y:S02]  /*10270*/  IADD3 R5, P0, R8, UR36, RZ ;  /* 0x0000002408057c10 */ /* 0x000fe4000ff1e0ff */
[----:B------:R-:W-:Y:S02]  /*10280*/  IADD3 R20, P1, R4, 0x20, RZ ;  /* 0x0000002004147810 */ /* 0x000fe40007f3e0ff */
[----:B------:R-:W-:Y:S02]  /*10290*/  SHF.R.S32.HI R4, RZ, 0x1f, R4 ;  /* 0x0000001fff047819 */ /* 0x000fe40000011404 */
[----:B------:R-:W-:Y:S01]  /*102a0*/  IADD3.X R246, R246, UR33, R9, P0, !PT ;  /* 0x00000021f6f67c10 */ /* 0x000fe200087fe409 */
[----:B------:R-:W-:Y:S01]  /*102b0*/  UIADD3 UR33, UR37, -0x2, URZ ;  /* 0xfffffffe25217890 */ /* 0x000fe2000fffe03f */
[----:B------:R-:W-:Y:S01]  /*102c0*/  LEA R247, P0, R5, c[0x0][0x170], 0x1 ;  /* 0x00005c0005f77a11 */ /* 0x000fe200078008ff */
[----:B------:R-:W-:Y:S01]  /*102d0*/  IMAD.X R21, RZ, RZ, R4, P1 ;  /* 0x000000ffff157224 */ /* 0x000fe200008e0604 */
[----:B------:R-:W-:-:S02]  /*102e0*/  LOP3.LUT R14, R3, R14, RZ, 0x3c, !PT ;  /* 0x0000000e030e7212 */ /* 0x000fc400078e3cff */
[----:B------:R-:W-:Y:S02]  /*102f0*/  LEA.HI.X R246, R5, c[0x0][0x174], R246, 0x1, P0 ;  /* 0x00005d0005f67a11 */ /* 0x000fe400000f0cf6 */
[----:B------:R-:W-:Y:S01]  /*10300*/  STL.64 [R1+0x20], R20 ;  /* 0x0000201401007387 */ /* 0x000fe20000100a00 */
[----:B------:R-:W-:-:S03]  /*10310*/  IMAD.WIDE.U32 R4, R14, -0x2daee0ad, RZ ;  /* 0xd2511f530e047825 */ /* 0x000fc600078e00ff */
[----:B------:R1:W-:Y:S04]  /*10320*/  STL.64 [R1+0x8], R2 ;  /* 0x0000080201007387 */ /* 0x0003e80000100a00 */
[----:B------:R2:W-:Y:S01]  /*10330*/  STL.64 [R1+0x10], R6 ;  /* 0x0000100601007387 */ /* 0x0005e20000100a00 */
[----:B-1---5:R-:W-:Y:S02]  /*10340*/  IMAD.MOV.U32 R2, RZ, RZ, R16 ;  /* 0x000000ffff027224 */ /* 0x022fe400078e0010 */
[----:B------:R-:W-:-:S05]  /*10350*/  IMAD.MOV.U32 R3, RZ, RZ, R19 ;  /* 0x000000ffff037224 */ /* 0x000fca00078e0013 */
[----:B------:R2:W-:Y:S04]  /*10360*/  STL.64 [R1+0x18], R2 ;  /* 0x0000180201007387 */ /* 0x0005e80000100a00 */
[----:B------:R2:W-:Y:S01]  /*10370*/  STL.64 [R1], R4 ;  /* 0x0000000401007387 */ /* 0x0005e20000100a00 */
[----:B------:R-:W-:Y:S05]  /*10380*/  BRA `(.L_x_1384) ;  /* 0x000003c000007947 */ /* 0x000fea0003800000 */
.L_x_1386:
        /* <DEDUP_REMOVED lines=60> */
.L_x_1384:
[----:B--2---:R-:W2:Y:S01]  /*10750*/  LDL.64 R6, [R1+0x18] ;  /* 0x0000180001067983 */ /* 0x004ea20000100a00 */
[----:B------:R-:W-:Y:S01]  /*10760*/  UIADD3 UR4, UR32, -UR34, URZ ;  /* 0x8000002220047290 */ /* 0x000fe2000fffe03f */
[----:B------:R-:W-:Y:S04]  /*10770*/  DEPBAR.LE SB0, 0x0 ;  /* 0x000080000000791a */ /* 0x000fe80000000000 */
[----:B------:R-:W3:Y:S01]  /*10780*/  LDL.64 R4, [R1+0x20] ;  /* 0x0000200001047983 */ /* 0x000ee20000100a00 */
[----:B------:R-:W-:Y:S01]  /*10790*/  IMAD.U32 R3, RZ, RZ, UR4 ;  /* 0x00000004ff037e24 */ /* 0x000fe2000f8e00ff */
[----:B------:R-:W-:Y:S02]  /*107a0*/  UIADD3 UR29, UR37, -0x1, URZ ;  /* 0xffffffff251d7890 */ /* 0x000fe4000fffe03f */
[----:B------:R-:W-:Y:S02]  /*107b0*/  BAR.SYNC.DEFER_BLOCKING 0x0 ;  /* 0x0000000000007b1d */ /* 0x000fe40000010000 */
[C---:B------:R-:W-:Y:S01]  /*107c0*/  LEA R30, P0, R3.reuse, R234, 0x6 ;  /* 0x000000ea031e7211 */ /* 0x040fe200078030ff */
[----:B------:R-:W-:Y:S02]  /*107d0*/  USHF.R.S32.HI UR5, URZ, 0x1f, UR29 ;  /* 0x0000001f3f057899 */ /* 0x000fe4000801141d */
[----:B------:R-:W-:Y:S01]  /*107e0*/  UIMAD UR4, UR22, UR29, URZ ;  /* 0x0000001d160472a4 */ /* 0x000fe2000f8e023f */
[----:B------:R-:W-:Y:S01]  /*107f0*/  LEA.HI.X.SX32 R31, R3, R235, 0x6, P0 ;  /* 0x000000eb031f7211 */ /* 0x000fe200000f36ff */
[----:B------:R-:W-:Y:S02]  /*10800*/  UISETP.GT.AND UP0, UPT, UR29, UR19, UPT ;  /* 0x000000131d00728c */ /* 0x000fe4000bf04270 */
[----:B------:R-:W-:Y:S02]  /*10810*/  UIMAD UR4, UR5, UR23, UR4 ;  /* 0x00000017050472a4 */ /* 0x000fe4000f8e0204 */
[----:B------:R-:W-:Y:S04]  /*10820*/  IMAD R165, R31, c[0x0][0x1a0], RZ ;  /* 0x000068001fa57a24 */ /* 0x000fe800078e02ff */
[C---:B------:R-:W-:Y:S02]  /*10830*/  IMAD R165, R30.reuse, c[0x0][0x1a4], R165 ;  /* 0x000069001ea57a24 */ /* 0x040fe400078e02a5 */
[----:B------:R-:W-:Y:S04]  /*10840*/  IMAD.WIDE.U32 R30, R30, c[0x0][0x1a0], RZ ;  /* 0x000068001e1e7a25 */ /* 0x000fe800078e00ff */
[----:B------:R-:W-:Y:S01]  /*10850*/  IMAD.IADD R165, R31, 0x1, R165 ;  /* 0x000000011fa57824 */ /* 0x000fe200078e02a5 */
[C---:B------:R-:W-:Y:S01]  /*10860*/  LEA R194, P6, R30.reuse, R247, 0x1 ;  /* 0x000000f71ec27211 */ /* 0x040fe200078c08ff */
[----:B------:R-:W-:Y:S03]  /*10870*/  @P5 STS.128 [R232+0x18000], RZ ;  /* 0x018000ffe8005388 */ /* 0x000fe60000000c00 */
[----:B------:R-:W-:Y:S02]  /*10880*/  LEA.HI.X R195, R30, R246, R165, 0x1, P6 ;  /* 0x000000f61ec37211 */ /* 0x000fe400030f0ca5 */
[----:B---3--:R-:W-:Y:S01]  /*10890*/  LEA R34, P1, R3, R4, 0x6 ;  /* 0x0000000403227211 */ /* 0x008fe200078230ff */
[----:B--2---:R-:W-:Y:S03]  /*108a0*/  IMAD.WIDE.U32 R26, R227, UR29, R6 ;  /* 0x0000001de31a7c25 */ /* 0x004fe6000f8e0006 */
[----:B------:R-:W-:Y:S02]  /*108b0*/  LEA.HI.X.SX32 R35, R3, R5, 0x6, P1 ;  /* 0x0000000503237211 */ /* 0x000fe400008f36ff */
[C---:B------:R-:W-:Y:S02]  /*108c0*/  @!P5 LEA R22, P0, R26.reuse, c[0x0][0x170], 0x1 ;  /* 0x00005c001a16da11 */ /* 0x040fe400078008ff */
[----:B------:R-:W-:Y:S01]  /*108d0*/  IADD3 R2, R27, UR4, RZ ;  /* 0x000000041b027c10 */ /* 0x000fe2000fffe0ff */
[----:B------:R-:W-:Y:S01]  /*108e0*/  IMAD R3, R35, c[0x0][0x1a0], RZ ;  /* 0x0000680023037a24 */ /* 0x000fe200078e02ff */
[C---:B------:R-:W-:Y:S01]  /*108f0*/  @!P5 IADD3 R166, P1, R26.reuse, UR25, RZ ;  /* 0x000000191aa6dc10 */ /* 0x040fe2000ff3e0ff */
[----:B------:R-:W-:Y:S01]  /*10900*/  UIADD3 UR4, UR33, -UR34, URZ ;  /* 0x8000002221047290 */ /* 0x000fe2000fffe03f */
[----:B------:R-:W-:Y:S01]  /*10910*/  @!P5 LEA.HI.X R23, R26, c[0x0][0x174], R2, 0x1, P0 ;  /* 0x00005d001a17da11 */ /* 0x000fe200000f0c02 */
[----:B------:R-:W-:Y:S01]  /*10920*/  IMAD.WIDE.U32 R26, R34, c[0x0][0x1a0], RZ ;  /* 0x00006800221a7a25 */ /* 0x000fe200078e00ff */
[----:B------:R-:W-:Y:S03]  /*10930*/  @!P5 IADD3.X R2, R2, UR24, RZ, P1, !PT ;  /* 0x000000180202dc10 */ /* 0x000fe60008ffe4ff */
[----:B------:R-:W-:Y:S01]  /*10940*/  @!PT LDS RZ, [RZ] ;  /* 0x00000000fffff984 */ /* 0x000fe20000000800 */
[----:B------:R-:W-:Y:S01]  /*10950*/  @!PT LDS RZ, [RZ] ;  /* 0x00000000fffff984 */ /* 0x000fe20000000800 */
[----:B------:R-:W-:Y:S01]  /*10960*/  @!PT LDS RZ, [RZ] ;  /* 0x00000000fffff984 */ /* 0x000fe20000000800 */
[----:B------:R1:W-:Y:S01]  /*10970*/  @!P5 LDGSTS.E.BYPASS.LTC128B.128 [R232+0x18000], [R22.64] ;  /* 0x1800000016e8dfae */ /* 0x0003e2000b901d5e */
[----:B------:R-:W-:Y:S01]  /*10980*/  IMAD R3, R34, c[0x0][0x1a4], R3 ;  /* 0x0000690022037a24 */ /* 0x000fe200078e0203 */
[C---:B------:R-:W-:Y:S02]  /*10990*/  @!P5 LEA R34, P0, R166.reuse, c[0x0][0x170], 0x1 ;  /* 0x00005c00a622da11 */ /* 0x040fe400078008ff */
[----:B------:R-:W-:Y:S01]  /*109a0*/  @P4 STS.128 [R232+0x1a000], RZ ;  /* 0x01a000ffe8004388 */ /* 0x000fe20000000c00 */
[----:B------:R-:W-:Y:S01]  /*109b0*/  IMAD.IADD R3, R27, 0x1, R3 ;  /* 0x000000011b037824 */ /* 0x000fe200078e0203 */
[----:B------:R-:W-:Y:S01]  /*109c0*/  @!P5 LEA.HI.X R35, R166, c[0x0][0x174], R2, 0x1, P0 ;  /* 0x00005d00a623da11 */ /* 0x000fe200000f0c02 */
[----:B------:R-:W-:Y:S01]  /*109d0*/  IMAD.MOV.U32 R2, RZ, RZ, R4 ;  /* 0x000000ffff027224 */ /* 0x000fe200078e0004 */
[----:B------:R-:W-:Y:S01]  /*109e0*/  @!PT LDS RZ, [RZ] ;  /* 0x00000000fffff984 */ /* 0x000fe20000000800 */
[----:B------:R-:W-:Y:S01]  /*109f0*/  @!PT LDS RZ, [RZ] ;  /* 0x00000000fffff984 */ /* 0x000fe20000000800 */
[----:B------:R-:W-:Y:S01]  /*10a00*/  @!PT LDS RZ, [RZ] ;  /* 0x00000000fffff984 */ /* 0x000fe20000000800 */
[----:B------:R2:W-:Y:S01]  /*10a10*/  @!P4 LDGSTS.E.BYPASS.LTC128B.128 [R232+0x1a000], [R194.64+0x80] ;  /* 0x1a000080c2e8cfae */ /* 0x0005e2000b901d5e */
[C---:B------:R-:W-:Y:S03]  /*10a20*/  LEA R20, P1, R26.reuse, R247, 0x1 ;  /* 0x000000f71a147211 */ /* 0x040fe600078208ff */
[----:B------:R-:W-:Y:S01]  /*10a30*/  @P3 STS.128 [R232+0x1c000], RZ ;  /* 0x01c000ffe8003388 */ /* 0x000fe20000000c00 */
[----:B------:R-:W-:Y:S01]  /*10a40*/  LEA.HI.X R21, R26, R246, R3, 0x1, P1 ;  /* 0x000000f61a157211 */ /* 0x000fe200008f0c03 */
[----:B------:R-:W-:Y:S02]  /*10a50*/  IMAD.MOV.U32 R3, RZ, RZ, R5 ;  /* 0x000000ffff037224 */ /* 0x000fe400078e0005 */
        /* <DEDUP_REMOVED lines=31> */
[----:B------:R-:W5:Y:S04]  /*10c50*/  LDSM.16.M88.4 R176, [R225+0x10800] ;  /* 0x01080000e1b0783b */ /* 0x000f680000000200 */
[----:B------:R-:W1:Y:S04]  /*10c60*/  LDSM.16.M88.4 R180, [R225+0x11000] ;  /* 0x01100000e1b4783b */ /* 0x000e680000000200 */
[----:B------:R-:W0:Y:S04]  /*10c70*/  LDGDEPBAR ;  /* 0x00000000000079af */ /* 0x000e280000000000 */
[----:B------:R-:W1:Y:S04]  /*10c80*/  LDSM.16.M88.4 R184, [R225+0x11800] ;  /* 0x01180000e1b8783b */ /* 0x000e680000000200 */
[----:B------:R-:W-:Y:S04]  /*10c90*/  LDSM.16.M88.4 R188, [R224] ;  /* 0x00000000e0bc783b */ /* 0x000fe80000000200 */
[----:B--2---:R-:W2:Y:S04]  /*10ca0*/  LDSM.16.M88.4 R192, [R223] ;  /* 0x00000000dfc0783b */ /* 0x004ea80000000200 */
[----:B------:R-:W1:Y:S01]  /*10cb0*/  LDSM.16.M88.4 R196, [R215] ;  /* 0x00000000d7c4783b */ /* 0x000e620000000200 */
[C---:B----4-:R-:W-:Y:S08]  /*10cc0*/  HMMA.16816.F32 R4, R168.reuse, R172, RZ ;  /* 0x000000aca804723c */ /* 0x050ff000000018ff */
[C---:B------:R-:W-:Y:S01]  /*10cd0*/  HMMA.16816.F32 R8, R168.reuse, R174, RZ ;  /* 0x000000aea808723c */ /* 0x040fe200000018ff */
[----:B------:R-:W4:Y:S07]  /*10ce0*/  LDSM.16.M88.4 R172, [R214] ;  /* 0x00000000d6ac783b */ /* 0x000f2e0000000200 */
[C---:B-----5:R-:W-:Y:S08]  /*10cf0*/  HMMA.16816.F32 R12, R168.reuse, R176, RZ ;  /* 0x000000b0a80c723c */ /* 0x060ff000000018ff */
[C---:B------:R-:W-:Y:S01]  /*10d00*/  HMMA.16816.F32 R16, R168.reuse, R178, RZ ;  /* 0x000000b2a810723c */ /* 0x040fe200000018ff */
[----:B------:R-:W5:Y:S07]  /*10d10*/  LDSM.16.M88.4 R176, [R213] ;  /* 0x00000000d5b0783b */ /* 0x000f6e0000000200 */
[C---:B-1----:R-:W-:Y:S08]  /*10d20*/  HMMA.16816.F32 R20, R168.reuse, R180, RZ ;  /* 0x000000b4a814723c */ /* 0x042ff000000018ff */
[C---:B------:R-:W-:Y:S01]  /*10d30*/  HMMA.16816.F32 R24, R168.reuse, R182, RZ ;  /* 0x000000b6a818723c */ /* 0x040fe200000018ff */
[----:B------:R-:W-:Y:S07]  /*10d40*/  LDSM.16.M88.4 R180, [R219+0x10000] ;  /* 0x01000000dbb4783b */ /* 0x000fee0000000200 */
[C---:B------:R-:W-:Y:S08]  /*10d50*/  HMMA.16816.F32 R28, R168.reuse, R184, RZ ;  /* 0x000000b8a81c723c */ /* 0x040ff000000018ff */
[----:B---3--:R-:W-:Y:S01]  /*10d60*/  HMMA.16816.F32 R32, R168, R186, RZ ;  /* 0x000000baa820723c */ /* 0x008fe200000018ff */
[----:B------:R-:W1:Y:S04]  /*10d70*/  LDSM.16.M88.4 R168, [R222] ;  /* 0x00000000dea8783b */ /* 0x000e680000000200 */
[----:B------:R-:W3:Y:S03]  /*10d80*/  LDSM.16.M88.4 R184, [R219+0x10800] ;  /* 0x01080000dbb8783b */ /* 0x000ee60000000200 */
[C---:B--2---:R-:W-:Y:S08]  /*10d90*/  HMMA.16816.F32 R4, R188.reuse, R192, R4 ;  /* 0x000000c0bc04723c */ /* 0x044ff00000001804 */
[C---:B------:R-:W-:Y:S01]  /*10da0*/  HMMA.16816.F32 R8, R188.reuse, R194, R8 ;  /* 0x000000c2bc08723c */ /* 0x040fe20000001808 */
[----:B------:R-:W2:Y:S07]  /*10db0*/  LDSM.16.M88.4 R192, [R219+0x11000] ;  /* 0x01100000dbc0783b */ /* 0x000eae0000000200 */
[C---:B------:R-:W-:Y:S07]  /*10dc0*/  HMMA.16816.F32 R12, R188.reuse, R196, R12 ;  /* 0x000000c4bc0c723c */ /* 0x040fee000000180c */
[----:B------:R-:W-:Y:S01]  /*10dd0*/  IMAD.MOV.U32 R196, RZ, RZ, R2 ;  /* 0x000000ffffc47224 */ /* 0x000fe200078e0002 */
[C---:B------:R-:W-:Y:S04]  /*10de0*/  HMMA.16816.F32 R16, R188.reuse, R198, R16 ;  /* 0x000000c6bc10723c */ /* 0x040fe80000001810 */
[----:B------:R-:W-:Y:S02]  /*10df0*/  IMAD.MOV.U32 R197, RZ, RZ, R3 ;  /* 0x000000ffffc57224 */ /* 0x000fe400078e0003 */
[----:B------:R-:W-:Y:S02]  /*10e00*/  IMAD.U32 R3, RZ, RZ, UR4 ;  /* 0x00000004ff037e24 */ /* 0x000fe4000f8e00ff */
[C---:B----4-:R-:W-:Y:S04]  /*10e10*/  HMMA.16816.F32 R20, R188.reuse, R172, R20 ;  /* 0x000000acbc14723c */ /* 0x050fe80000001814 */
[C---:B------:R-:W-:Y:S04]  /*10e20*/  LEA R198, P1, R3.reuse, R234, 0x6 ;  /* 0x000000ea03c67211 */ /* 0x040fe800078230ff */
[C---:B------:R-:W-:Y:S01]  /*10e30*/  HMMA.16816.F32 R24, R188.reuse, R174, R24 ;  /* 0x000000aebc18723c */ /* 0x040fe20000001818 */
[----:B------:R-:W4:Y:S03]  /*10e40*/  LDSM.16.M88.4 R172, [R219+0x11800] ;  /* 0x01180000dbac783b */ /* 0x000f260000000200 */
[C---:B------:R-:W-:Y:S04]  /*10e50*/  LEA.HI.X.SX32 R199, R3.reuse, R235, 0x6, P1 ;  /* 0x000000eb03c77211 */ /* 0x040fe800008f36ff */
[C---:B-----5:R-:W-:Y:S08]  /*10e60*/  HMMA.16816.F32 R28, R188.reuse, R176, R28 ;  /* 0x000000b0bc1c723c */ /* 0x060ff0000000181c */
[----:B------:R-:W-:Y:S01]  /*10e70*/  HMMA.16816.F32 R32, R188, R178, R32 ;  /* 0x000000b2bc20723c */ /* 0x000fe20000001820 */
[----:B------:R-:W-:Y:S04]  /*10e80*/  LDSM.16.M88.4 R176, [R221] ;  /* 0x00000000ddb0783b */ /* 0x000fe80000000200 */
[----:B------:R-:W5:Y:S03]  /*10e90*/  LDSM.16.M88.4 R188, [R212] ;  /* 0x00000000d4bc783b */ /* 0x000f660000000200 */
        /* <DEDUP_REMOVED lines=24> */
[----:B------:R-:W-:Y:S04]  /*11020*/  LDSM.16.M88.4 R176, [R211] ;  /* 0x00000000d3b0783b */ /* 0x000fe80000000200 */
[----:B------:R-:W-:Y:S03]  /*11030*/  LDSM.16.M88.4 R192, [R210] ;  /* 0x00000000d2c0783b */ /* 0x000fe60000000200 */
[C---:B----4-:R-:W-:Y:S08]  /*11040*/  HMMA.16816.F32 R4, R168.reuse, R172, R4 ;  /* 0x000000aca804723c */ /* 0x050ff00000001804 */
[C---:B------:R-:W-:Y:S01]  /*11050*/  HMMA.16816.F32 R8, R168.reuse, R174, R8 ;  /* 0x000000aea808723c */ /* 0x040fe20000001808 */
[----:B------:R-:W2:Y:S07]  /*11060*/  LDSM.16.M88.4 R172, [R224+0x4000] ;  /* 0x00400000e0ac783b */ /* 0x000eae0000000200 */
[C---:B-----5:R-:W-:Y:S08]  /*11070*/  HMMA.16816.F32 R12, R168.reuse, R188, R12 ;  /* 0x000000bca80c723c */ /* 0x060ff0000000180c */
[C---:B------:R-:W-:Y:S01]  /*11080*/  HMMA.16816.F32 R16, R168.reuse, R190, R16 ;  /* 0x000000bea810723c */ /* 0x040fe20000001810 */
[----:B------:R-:W4:Y:S07]  /*11090*/  LDSM.16.M88.4 R188, [R209] ;  /* 0x00000000d1bc783b */ /* 0x000f2e0000000200 */
[C---:B-1----:R-:W-:Y:S08]  /*110a0*/  HMMA.16816.F32 R20, R168.reuse, R180, R20 ;  /* 0x000000b4a814723c */ /* 0x042ff00000001814 */
[C---:B------:R-:W-:Y:S01]  /*110b0*/  HMMA.16816.F32 R24, R168.reuse, R182, R24 ;  /* 0x000000b6a818723c */ /* 0x040fe20000001818 */
[----:B------:R-:W1:Y:S07]  /*110c0*/  LDSM.16.M88.4 R180, [R208] ;  /* 0x00000000d0b4783b */ /* 0x000e6e0000000200 */
[C---:B---3--:R-:W-:Y:S08]  /*110d0*/  HMMA.16816.F32 R28, R168.reuse, R184, R28 ;  /* 0x000000b8a81c723c */ /* 0x048ff0000000181c */
        /* <DEDUP_REMOVED lines=68> */
[C---:B-----5:R-:W-:Y:S08]  /*11520*/  HMMA.16816.F32 R4, R172.reuse, R180, R4 ;  /* 0x000000b4ac04723c */ /* 0x060ff00000001804 */
        /* <DEDUP_REMOVED lines=31> */
[C---:B-----5:R-:W-:Y:S08]  /*11720*/  HMMA.16816.F32 R20, R172.reuse, R184, R20 ;  /* 0x000000b8ac14723c */ /* 0x060ff00000001814 */
[C---:B------:R-:W-:Y:S01]  /*11730*/  HMMA.16816.F32 R24, R172.reuse, R186, R24 ;  /* 0x000000baac18723c */ /* 0x040fe20000001818 */
[----:B------:R-:W4:Y:S07]  /*11740*/  LDSM.16.M88.4 R184, [R200] ;  /* 0x00000000c8b8783b */ /* 0x000f2e0000000200 */
[C---:B---3--:R-:W-:Y:S08]  /*11750*/  HMMA.16816.F32 R28, R172.reuse, R192, R28 ;  /* 0x000000c0ac1c723c */ /* 0x048ff0000000181c */
        /* <DEDUP_REMOVED lines=31> */
[----:B------:R-:W-:Y:S01]  /*11950*/  LEA.HI.X.SX32 R175, R3, R197, 0x6, P0 ;  /* 0x000000c503af7211 */ /* 0x000fe200000f36ff */
[----:B------:R-:W-:Y:S01]  /*11960*/  IMAD R3, R199, c[0x0][0x198], RZ ;  /* 0x00006600c7037a24 */ /* 0x000fe200078e02ff */
[----:B------:R-:W-:Y:S01]  /*11970*/  PLOP3.LUT P0, PT, PT, PT, UP0, 0x80, 0x0 ;  /* 0x000000000000781c */ /* 0x000fe20003f0f008 */
[C---:B------:R-:W-:Y:S04]  /*11980*/  HMMA.16816.F32 R8, R168.reuse, R178, R8 ;  /* 0x000000b2a808723c */ /* 0x040fe80000001808 */
[----:B------:R-:W-:Y:S02]  /*11990*/  IMAD R2, R175, c[0x0][0x198], RZ ;  /* 0x00006600af027a24 */ /* 0x000fe400078e02ff */
[C---:B------:R-:W-:Y:S02]  /*119a0*/  IMAD R3, R198.reuse, c[0x0][0x19c], R3 ;  /* 0x00006700c6037a24 */ /* 0x040fe400078e0203 */
[C---:B------:R-:W-:Y:S04]  /*119b0*/  HMMA.16816.F32 R12, R168.reuse, R184, R12 ;  /* 0x000000b8a80c723c */ /* 0x040fe8000000180c */
[----:B------:R-:W-:Y:S04]  /*119c0*/  IMAD.WIDE.U32 R182, R198, c[0x0][0x198], RZ ;  /* 0x00006600c6b67a25 */ /* 0x000fe800078e00ff */
[C---:B------:R-:W-:Y:S04]  /*119d0*/  HMMA.16816.F32 R16, R168.reuse, R186, R16 ;  /* 0x000000baa810723c */ /* 0x040fe80000001810 */
[----:B------:R-:W-:Y:S01]  /*119e0*/  IMAD.WIDE.U32 R178, R174, c[0x0][0x198], RZ ;  /* 0x00006600aeb27a25 */ /* 0x000fe200078e00ff */
[-C--:B------:R-:W-:Y:S03]  /*119f0*/  LEA R198, P6, R182, R249.reuse, 0x1 ;  /* 0x000000f9b6c67211 */ /* 0x080fe600078c08ff */
[C---:B---3--:R-:W-:Y:S04]  /*11a00*/  HMMA.16816.F32 R20, R168.reuse, R188, R20 ;  /* 0x000000bca814723c */ /* 0x048fe80000001814 */
[----:B------:R-:W-:Y:S02]  /*11a10*/  IMAD R2, R174, c[0x0][0x19c], R2 ;  /* 0x00006700ae027a24 */ /* 0x000fe400078e0202 */
[----:B------:R-:W-:Y:S02]  /*11a20*/  IMAD.IADD R3, R183, 0x1, R3 ;  /* 0x00000001b7037824 */ /* 0x000fe400078e0203 */
[C---:B------:R-:W-:Y:S04]  /*11a30*/  HMMA.16816.F32 R24, R168.reuse, R190, R24 ;  /* 0x000000bea818723c */ /* 0x040fe80000001818 */
[----:B------:R-:W-:Y:S01]  /*11a40*/  IMAD.IADD R165, R179, 0x1, R2 ;  /* 0x00000001b3a57824 */ /* 0x000fe200078e0202 */
[-C--:B------:R-:W-:Y:S03]  /*11a50*/  LEA.HI.X R199, R182, R248.reuse, R3, 0x1, P6 ;  /* 0x000000f8b6c77211 */ /* 0x080fe600030f0c03 */
[C---:B----4-:R-:W-:Y:S08]  /*11a60*/  HMMA.16816.F32 R28, R168.reuse, R192, R28 ;  /* 0x000000c0a81c723c */ /* 0x050ff0000000181c */
[----:B------:R-:W-:Y:S07]  /*11a70*/  HMMA.16816.F32 R32, R168, R194, R32 ;  /* 0x000000c2a820723c */ /* 0x000fee0000001820 */
[C---:B------:R-:W-:Y:S05]  /*11a80*/  LEA R194, P1, R178.reuse, R249, 0x1 ;  /* 0x000000f9b2c27211 */ /* 0x040fea00078208ff */
[----:B------:R-:W-:Y:S01]  /*11a90*/  LEA.HI.X R195, R178, R248, R165, 0x1, P1 ;  /* 0x000000f8b2c37211 */ /* 0x000fe200008f0ca5 */
[----:B------:R-:W-:-:S05]  /*11aa0*/  @P0 BRA `(.L_x_1386) ;  /* 0xffffe8e000000947 */ /* 0x000fca000383ffff */
.L_x_1385:
[----:B------:R-:W-:Y:S01]  /*11ab0*/  IMAD.U32 R2, RZ, RZ, UR29 ;  /* 0x0000001dff027e24 */ /* 0x000fe2000f8e00ff */
[----:B------:R-:W-:Y:S02]  /*11ac0*/  USHF.L.U32 UR4, UR29, 0x1, URZ ;  /* 0x000000011d047899 */ /* 0x000fe4000800063f */
[----:B------:R-:W-:Y:S01]  /*11ad0*/  UISETP.GT.AND UP0, UPT, UR29, UR19, UPT ;  /* 0x000000131d00728c */ /* 0x000fe2000bf04270 */
[----:B------:R-:W-:Y:S01]  /*11ae0*/  IMAD R2, R2, 0x40, R231 ;  /* 0x0000004002027824 */ /* 0x000fe200078e02e7 */
[----:B------:R-:W-:Y:S02]  /*11af0*/  UIADD3 UR34, UR34, 0x1, URZ ;  /* 0x0000000122227890 */ /* 0x000fe4000fffe03f */
[----:B------:R-:W-:Y:S02]  /*11b00*/  UMOV UR37, UR29 ;  /* 0x0000001d00257c82 */ /* 0x000fe40008000000 */
[C---:B------:R-:W-:Y:S02]  /*11b10*/  ISETP.GE.AND P1, PT, R2.reuse, R240, PT ;  /* 0x000000f00200720c */ /* 0x040fe40003f26270 */
[C---:B------:R-:W-:Y:S02]  /*11b20*/  IADD3 R3, R2.reuse, 0x1, RZ ;  /* 0x0000000102037810 */ /* 0x040fe40007ffe0ff */
[C---:B------:R-:W-:Y:S02]  /*11b30*/  ISETP.GE.OR P1, PT, R2.reuse, R239, !P1 ;  /* 0x000000ef0200720c */ /* 0x040fe40004f26670 */
[C---:B------:R-:W-:Y:S02]  /*11b40*/  ISETP.GE.AND P0, PT, R2.reuse, R238, PT ;  /* 0x000000ee0200720c */ /* 0x040fe40003f06270 */
[CC--:B------:R-:W-:Y:S02]  /*11b50*/  ISETP.GE.AND P6, PT, R3.reuse, R240.reuse, PT ;  /* 0x000000f00300720c */ /* 0x0c0fe40003fc6270 */
[C---:B------:R-:W-:Y:S02]  /*11b60*/  IADD3 R165, R2.reuse, 0x8, RZ ;  /* 0x0000000802a57810 */ /* 0x040fe40007ffe0ff */
[----:B------:R-:W-:Y:S02]  /*11b70*/  ISETP.GE.OR P0, PT, R2, R233, !P0 ;  /* 0x000000e90200720c */ /* 0x000fe40004706670 */
[----:B------:R-:W-:Y:S02]  /*11b80*/  FSEL R179, R4, -INF , !P1 ;  /* 0xff80000004b37808 */ /* 0x000fe40004800000 */
[----:B------:R-:W-:Y:S02]  /*11b90*/  IADD3 R4, R2, 0x9, RZ ;  /* 0x0000000902047810 */ /* 0x000fe40007ffe0ff */
[-C--:B------:R-:W-:Y:S02]  /*11ba0*/  ISETP.GE.OR P6, PT, R3, R239.reuse, !P6 ;  /* 0x000000ef0300720c */ /* 0x080fe400077c6670 */
[----:B-1----:R-:W-:Y:S02]  /*11bb0*/  FSEL R169, R6, -INF , !P0 ;  /* 0xff80000006a97808 */ /* 0x002fe40004000000 */
[----:B------:R-:W-:Y:S02]  /*11bc0*/  ISETP.GE.AND P0, PT, R165, R240, PT ;  /* 0x000000f0a500720c */ /* 0x000fe40003f06270 */
[----:B------:R-:W-:Y:S02]  /*11bd0*/  ISETP.GE.AND P1, PT, R3, R238, PT ;  /* 0x000000ee0300720c */ /* 0x000fe40003f26270 */
[----:B------:R-:W-:Y:S02]  /*11be0*/  FSEL R175, R5, -INF , !P6 ;  /* 0xff80000005af7808 */ /* 0x000fe40007000000 */
[----:B------:R-:W-:Y:S02]  /*11bf0*/  ISETP.GE.AND P6, PT, R4, R240, PT ;  /* 0x000000f00400720c */ /* 0x000fe40003fc6270 */
[----:B------:R-:W-:Y:S02]  /*11c00*/  ISETP.GE.OR P0, PT, R165, R239, !P0 ;  /* 0x000000efa500720c */ /* 0x000fe40004706670 */
[----:B------:R-:W-:Y:S02]  /*11c10*/  ISETP.GE.OR P1, PT, R3, R233, !P1 ;  /* 0x000000e90300720c */ /* 0x000fe40004f26670 */
[----:B------:R-:W-:Y:S02]  /*11c20*/  IADD3 R3, R2, 0x10, RZ ;  /* 0x0000001002037810 */ /* 0x000fe40007ffe0ff */
[----:B------:R-:W-:Y:S02]  /*11c30*/  ISETP.GE.OR P6, PT, R4, R239, !P6 ;  /* 0x000000ef0400720c */ /* 0x000fe400077c6670 */
[----:B------:R-:W-:Y:S02]  /*11c40*/  FSEL R171, R7, -INF , !P1 ;  /* 0xff80000007ab7808 */ /* 0x000fe40004800000 */
[----:B------:R-:W-:Y:S02]  /*11c50*/  ISETP.GE.AND P1, PT, R165, R238, PT ;  /* 0x000000eea500720c */ /* 0x000fe40003f26270 */
[----:B------:R-:W-:Y:S02]  /*11c60*/  FSEL R173, R9, -INF , !P6 ;  /* 0xff80000009ad7808 */ /* 0x000fe40007000000 */
[----:B------:R-:W-:Y:S02]  /*11c70*/  ISETP.GE.AND P6, PT, R3, R240, PT ;  /* 0x000000f00300720c */ /* 0x000fe40003fc6270 */
[----:B------:R-:W-:Y:S02]  /*11c80*/  FSEL R177, R8, -INF , !P0 ;  /* 0xff80000008b17808 */ /* 0x000fe40004000000 */
[CC--:B------:R-:W-:Y:S02]  /*11c90*/  ISETP.GE.AND P0, PT, R4.reuse, R238.reuse, PT ;  /* 0x000000ee0400720c */ /* 0x0c0fe40003f06270 */
[----:B------:R-:W-:Y:S02]  /*11ca0*/  ISETP.GE.OR P1, PT, R165, R233, !P1 ;  /* 0x000000e9a500720c */ /* 0x000fe40004f26670 */
[C---:B------:R-:W-:Y:S02]  /*11cb0*/  ISETP.GE.OR P6, PT, R3.reuse, R239, !P6 ;  /* 0x000000ef0300720c */ /* 0x040fe400077c6670 */
[-C--:B------:R-:W-:Y:S02]  /*11cc0*/  ISETP.GE.OR P0, PT, R4, R233.reuse, !P0 ;  /* 0x000000e90400720c */ /* 0x080fe40004706670 */
[----:B------:R-:W-:Y:S02]  /*11cd0*/  IADD3 R4, R2, 0x11, RZ ;  /* 0x0000001102047810 */ /* 0x000fe40007ffe0ff */
[----:B------:R-:W-:Y:S02]  /*11ce0*/  FSEL R195, R12, -INF , !P6 ;  /* 0xff8000000cc37808 */ /* 0x000fe40007000000 */
[----:B------:R-:W-:Y:S02]  /*11cf0*/  FSEL R9, R10, -INF , !P1 ;  /* 0xff8000000a097808 */ /* 0x000fe40004800000 */
[----:B------:R-:W-:Y:S02]  /*11d00*/  ISETP.GE.AND P1, PT, R3, R238, PT ;  /* 0x000000ee0300720c */ /* 0x000fe40003f26270 */
[----:B------:R-:W-:Y:S02]  /*11d10*/  FSEL R11, R11, -INF , !P0 ;  /* 0xff8000000b0b7808 */ /* 0x000fe40004000000 */
[C---:B------:R-:W-:Y:S02]  /*11d20*/  ISETP.GE.AND P0, PT, R4.reuse, R240, PT ;  /* 0x000000f00400720c */ /* 0x040fe40003f06270 */
[C---:B------:R-:W-:Y:S02]  /*11d30*/  ISETP.GE.AND P6, PT, R4.reuse, R238, PT ;  /* 0x000000ee0400720c */ /* 0x040fe40003fc6270 */
[----:B------:R-:W-:Y:S02]  /*11d40*/  ISETP.GE.OR P1, PT, R3, R233, !P1 ;  /* 0x000000e90300720c */ /* 0x000fe40004f26670 */
[----:B------:R-:W-:Y:S02]  /*11d50*/  ISETP.GE.OR P0, PT, R4, R239, !P0 ;  /* 0x000000ef0400720c */ /* 0x000fe40004706670 */
[----:B------:R-:W-:Y:S02]  /*11d60*/  IADD3 R5, R2, 0x18, RZ ;  /* 0x0000001802057810 */ /* 0x000fe40007ffe0ff */
[----:B------:R-:W-:Y:S02]  /*11d70*/  ISETP.GE.OR P6, PT, R4, R233, !P6 ;  /* 0x000000e90400720c */ /* 0x000fe400077c6670 */
[----:B------:R-:W-:Y:S02]  /*11d80*/  IADD3 R4, R2, 0x19, RZ ;  /* 0x0000001902047810 */ /* 0x000fe40007ffe0ff */
[----:B------:R-:W-:Y:S02]  /*11d90*/  FSEL R192, R14, -INF , !P1 ;  /* 0xff8000000ec07808 */ /* 0x000fe40004800000 */
[----:B------:R-:W-:Y:S02]  /*11da0*/  FSEL R190, R13, -INF , !P0 ;  /* 0xff8000000dbe7808 */ /* 0x000fe40004000000 */
[CC--:B------:R-:W-:Y:S02]  /*11db0*/  ISETP.GE.AND P0, PT, R5.reuse, R240.reuse, PT ;  /* 0x000000f00500720c */ /* 0x0c0fe40003f06270 */
[----:B------:R-:W-:Y:S02]  /*11dc0*/  ISETP.GE.AND P1, PT, R4, R240, PT ;  /* 0x000000f00400720c */ /* 0x000fe40003f26270 */
[----:B------:R-:W-:Y:S02]  /*11dd0*/  IADD3 R3, R2, 0x20, RZ ;  /* 0x0000002002037810 */ /* 0x000fe40007ffe0ff */
[-C--:B------:R-:W-:Y:S02]  /*11de0*/  ISETP.GE.OR P0, PT, R5, R239.reuse, !P0 ;  /* 0x000000ef0500720c */ /* 0x080fe40004706670 */
[----:B------:R-:W-:Y:S02]  /*11df0*/  ISETP.GE.OR P1, PT, R4, R239, !P1 ;  /* 0x000000ef0400720c */ /* 0x000fe40004f26670 */
[----:B------:R-:W-:Y:S02]  /*11e00*/  FSEL R186, R16, -INF , !P0 ;  /* 0xff80000010ba7808 */ /* 0x000fe40004000000 */
[C---:B------:R-:W-:Y:S02]  /*11e10*/  ISETP.GE.AND P0, PT, R4.reuse, R238, PT ;  /* 0x000000ee0400720c */ /* 0x040fe40003f06270 */
[----:B------:R-:W-:Y:S02]  /*11e20*/  FSEL R191, R17, -INF , !P1 ;  /* 0xff80000011bf7808 */ /* 0x000fe40004800000 */
[C---:B------:R-:W-:Y:S02]  /*11e30*/  ISETP.GE.AND P1, PT, R3.reuse, R240, PT ;  /* 0x000000f00300720c */ /* 0x040fe40003f26270 */
[----:B------:R-:W-:Y:S02]  /*11e40*/  ISETP.GE.OR P0, PT, R4, R233, !P0 ;  /* 0x000000e90400720c */ /* 0x000fe40004706670 */
[----:B------:R-:W-:Y:S02]  /*11e50*/  ISETP.GE.OR P1, PT, R3, R239, !P1 ;  /* 0x000000ef0300720c */ /* 0x000fe40004f26670 */
[----:B------:R-:W-:Y:S02]  /*11e60*/  IADD3 R4, R2, 0x21, RZ ;  /* 0x0000002102047810 */ /* 0x000fe40007ffe0ff */
[----:B------:R-:W-:Y:S02]  /*11e70*/  FSEL R193, R19, -INF , !P0 ;  /* 0xff80000013c17808 */ /* 0x000fe40004000000 */
[----:B------:R-:W-:Y:S02]  /*11e80*/  FSEL R198, R20, -INF , !P1 ;  /* 0xff80000014c67808 */ /* 0x000fe40004800000 */
[----:B------:R-:W-:Y:S02]  /*11e90*/  FSEL R197, R15, -INF , !P6 ;  /* 0xff8000000fc57808 */ /* 0x000fe40007000000 */
[C---:B------:R-:W-:Y:S02]  /*11ea0*/  ISETP.GE.AND P6, PT, R5.reuse, R238, PT ;  /* 0x000000ee0500720c */ /* 0x040fe40003fc6270 */
[C---:B------:R-:W-:Y:S02]  /*11eb0*/  ISETP.GE.AND P0, PT, R4.reuse, R240, PT ;  /* 0x000000f00400720c */ /* 0x040fe40003f06270 */
[C---:B------:R-:W-:Y:S02]  /*11ec0*/  ISETP.GE.AND P1, PT, R4.reuse, R238, PT ;  /* 0x000000ee0400720c */ /* 0x040fe40003f26270 */
[----:B------:R-:W-:Y:S02]  /*11ed0*/  ISETP.GE.OR P6, PT, R5, R233, !P6 ;  /* 0x000000e90500720c */ /* 0x000fe400077c6670 */
[C---:B------:R-:W-:Y:S02]  /*11ee0*/  ISETP.GE.OR P0, PT, R4.reuse, R239, !P0 ;  /* 0x000000ef0400720c */ /* 0x040fe40004706670 */
[-C--:B------:R-:W-:Y:S02]  /*11ef0*/  ISETP.GE.OR P1, PT, R4, R233.reuse, !P1 ;  /* 0x000000e90400720c */ /* 0x080fe40004f26670 */
[----:B------:R-:W-:Y:S02]  /*11f00*/  IADD3 R5, R2, 0x28, RZ ;  /* 0x0000002802057810 */ /* 0x000fe40007ffe0ff */
[----:B------:R-:W-:Y:S02]  /*11f10*/  FMNMX.FTZ R4, R179, R0, !PT ;  /* 0x00000000b3047209 */ /* 0x000fe40007810000 */
[----:B------:R-:W-:Y:S02]  /*11f20*/  FSEL R188, R18, -INF , !P6 ;  /* 0xff80000012bc7808 */ /* 0x000fe40007000000 */
[----:B------:R-:W-:Y:S01]  /*11f30*/  FSEL R196, R21, -INF , !P0 ;  /* 0xff80000015c47808 */ /* 0x000fe20004000000 */
[----:B------:R-:W2:Y:S01]  /*11f40*/  LDL.64 R18, [R1+0x10] ;  /* 0x0000100001127983 */ /* 0x000ea20000100a00 */
[----:B------:R-:W-:Y:S02]  /*11f50*/  ISETP.GE.AND P6, PT, R3, R238, PT ;  /* 0x000000ee0300720c */ /* 0x000fe40003fc6270 */
[----:B------:R-:W-:Y:S02]  /*11f60*/  FMNMX.FTZ R4, R175, R4, !PT ;  /* 0x00000004af047209 */ /* 0x000fe40007810000 */
[----:B------:R-:W-:Y:S02]  /*11f70*/  ISETP.GE.AND P0, PT, R5, R240, PT ;  /* 0x000000f00500720c */ /* 0x000fe40003f06270 */
[----:B------:R-:W-:Y:S02]  /*11f80*/  ISETP.GE.OR P6, PT, R3, R233, !P6 ;  /* 0x000000e90300720c */ /* 0x000fe400077c6670 */
[----:B------:R-:W-:Y:S02]  /*11f90*/  IADD3 R3, R2, 0x29, RZ ;  /* 0x0000002902037810 */ /* 0x000fe40007ffe0ff */
[----:B------:R-:W-:Y:S02]  /*11fa0*/  ISETP.GE.OR P0, PT, R5, R239, !P0 ;  /* 0x000000ef0500720c */ /* 0x000fe40004706670 */
[----:B------:R-:W-:Y:S02]  /*11fb0*/  FMNMX.FTZ R8, R177, R4, !PT ;  /* 0x00000004b1087209 */ /* 0x000fe40007810000 */
[----:B------:R-:W-:Y:S02]  /*11fc0*/  FSEL R194, R22, -INF , !P6 ;  /* 0xff80000016c27808 */ /* 0x000fe40007000000 */
[----:B------:R-:W-:Y:S02]  /*11fd0*/  FSEL R199, R23, -INF , !P1 ;  /* 0xff80000017c77808 */ /* 0x000fe40004800000 */
[----:B------:R-:W-:Y:S01]  /*11fe0*/  FSEL R16, R24, -INF , !P0 ;  /* 0xff80000018107808 */ /* 0x000fe20004000000 */
[----:B------:R-:W-:Y:S01]  /*11ff0*/  LDSM.16.MT88.4 R20, [R218+0x18000] ;  /* 0x01800000da14783b */ /* 0x000fe20000004200 */
[----:B------:R-:W-:Y:S02]  /*12000*/  FMNMX.FTZ R8, R173, R8, !PT ;  /* 0x00000008ad087209 */ /* 0x000fe40007810000 */
[----:B------:R-:W-:Y:S02]  /*12010*/  ISETP.GE.AND P6, PT, R5, R238, PT ;  /* 0x000000ee0500720c */ /* 0x000fe40003fc6270 */
[C---:B------:R-:W-:Y:S02]  /*12020*/  ISETP.GE.AND P1, PT, R3.reuse, R240, PT ;  /* 0x000000f00300720c */ /* 0x040fe40003f26270 */
[----:B------:R-:W-:Y:S02]  /*12030*/  ISETP.GE.AND P0, PT, R3, R238, PT ;  /* 0x000000ee0300720c */ /* 0x000fe40003f06270 */
[----:B------:R-:W-:Y:S02]  /*12040*/  IADD3 R4, R2, 0x30, RZ ;  /* 0x0000003002047810 */ /* 0x000fe40007ffe0ff */
[----:B------:R-:W-:Y:S02]  /*12050*/  ISETP.GE.OR P6, PT, R5, R233, !P6 ;  /* 0x000000e90500720c */ /* 0x000fe400077c6670 */
[C---:B------:R-:W-:Y:S02]  /*12060*/  ISETP.GE.OR P1, PT, R3.reuse, R239, !P1 ;  /* 0x000000ef0300720c */ /* 0x040fe40004f26670 */
[----:B------:R-:W-:Y:S02]  /*12070*/  ISETP.GE.OR P0, PT, R3, R233, !P0 ;  /* 0x000000e90300720c */ /* 0x000fe40004706670 */
        /* <DEDUP_REMOVED lines=9> */
[C---:B------:R-:W-:Y:S02]  /*12110*/  IADD3 R3, R2.reuse, 0x31, RZ ;  /* 0x0000003102037810 */ /* 0x040fe40007ffe0ff */
[----:B------:R-:W-:Y:S02]  /*12120*/  FMNMX.FTZ R5, R191, R4, !PT ;  /* 0x00000004bf057209 */ /* 0x000fe40007810000 */
[----:B------:R-:W-:Y:S02]  /*12130*/  IADD3 R4, R2, 0x38, RZ ;  /* 0x0000003802047810 */ /* 0x000fe40007ffe0ff */
[----:B------:R-:W-:Y:S02]  /*12140*/  FSEL R189, R28, -INF , !P1 ;  /* 0xff8000001cbd7808 */ /* 0x000fe40004800000 */
[CC--:B------:R-:W-:Y:S02]  /*12150*/  ISETP.GE.AND P1, PT, R4.reuse, R240.reuse, PT ;  /* 0x000000f00400720c */ /* 0x0c0fe40003f26270 */
[----:B------:R-:W-:Y:S02]  /*12160*/  FSEL R250, R27, -INF , !P0 ;  /* 0xff8000001bfa7808 */ /* 0x000fe40004000000 */
[C---:B------:R-:W-:Y:S02]  /*12170*/  ISETP.GE.AND P0, PT, R3.reuse, R240, PT ;  /* 0x000000f00300720c */ /* 0x040fe40003f06270 */
[-C--:B------:R-:W-:Y:S02]  /*12180*/  ISETP.GE.OR P1, PT, R4, R239.reuse, !P1 ;  /* 0x000000ef0400720c */ /* 0x080fe40004f26670 */
[----:B------:R-:W-:Y:S02]  /*12190*/  IADD3 R2, R2, 0x39, RZ ;  /* 0x0000003902027810 */ /* 0x000fe40007ffe0ff */
[C---:B------:R-:W-:Y:S02]  /*121a0*/  ISETP.GE.OR P0, PT, R3.reuse, R239, !P0 ;  /* 0x000000ef0300720c */ /* 0x040fe40004706670 */
[----:B------:R-:W-:Y:S02]  /*121b0*/  FSEL R181, R32, -INF , !P1 ;  /* 0xff80000020b57808 */ /* 0x000fe40004800000 */
[----:B------:R-:W-:Y:S02]  /*121c0*/  ISETP.GE.AND P1, PT, R3, R238, PT ;  /* 0x000000ee0300720c */ /* 0x000fe40003f26270 */
[----:B------:R-:W-:Y:S02]  /*121d0*/  FSEL R187, R29, -INF , !P0 ;  /* 0xff8000001dbb7808 */ /* 0x000fe40004000000 */
[C---:B------:R-:W-:Y:S02]  /*121e0*/  ISETP.GE.AND P0, PT, R2.reuse, R240, PT ;  /* 0x000000f00200720c */ /* 0x040fe40003f06270 */
[----:B------:R-:W-:Y:S02]  /*121f0*/  ISETP.GE.OR P1, PT, R3, R233, !P1 ;  /* 0x000000e90300720c */ /* 0x000fe40004f26670 */
[----:B------:R-:W-:Y:S02]  /*12200*/  ISETP.GE.OR P0, PT, R2, R239, !P0 ;  /* 0x000000ef0200720c */ /* 0x000fe40004706670 */
[----:B------:R-:W-:Y:S02]  /*12210*/  FSEL R185, R30, -INF , !P6 ;  /* 0xff8000001eb97808 */ /* 0x000fe40007000000 */
[----:B------:R-:W-:Y:S02]  /*12220*/  FSEL R183, R31, -INF , !P1 ;  /* 0xff8000001fb77808 */ /* 0x000fe40004800000 */
[----:B------:R-:W3:Y:S01]  /*12230*/  LDL.64 R30, [R1] ;  /* 0x00000000011e7983 */ /* 0x000ee20000100a00 */
[-C--:B------:R-:W-:Y:S02]  /*12240*/  ISETP.GE.AND P1, PT, R2, R238.reuse, PT ;  /* 0x000000ee0200720c */ /* 0x080fe40003f26270 */
[----:B------:R-:W-:Y:S02]  /*12250*/  FSEL R182, R33, -INF , !P0 ;  /* 0xff80000021b67808 */ /* 0x000fe40004000000 */
[----:B------:R-:W-:Y:S02]  /*12260*/  ISETP.GE.AND P0, PT, R4, R238, PT ;  /* 0x000000ee0400720c */ /* 0x000fe40003f06270 */
[-C--:B------:R-:W-:Y:S02]  /*12270*/  ISETP.GE.OR P1, PT, R2, R233.reuse, !P1 ;  /* 0x000000e90200720c */ /* 0x080fe40004f26670 */
[----:B------:R-:W-:Y:S02]  /*12280*/  ISETP.GE.OR P0, PT, R4, R233, !P0 ;  /* 0x000000e90400720c */ /* 0x000fe40004706670 */
[----:B------:R-:W-:Y:S02]  /*12290*/  FSEL R165, R35, -INF , !P1 ;  /* 0xff80000023a57808 */ /* 0x000fe40004800000 */
[----:B------:R-:W-:Y:S02]  /*122a0*/  FSEL R166, R34, -INF , !P0 ;  /* 0xff80000022a67808 */ /* 0x000fe40004000000 */
[----:B------:R-:W4:Y:S01]  /*122b0*/  LDL.64 R34, [R1+0x8] ;  /* 0x0000080001227983 */ /* 0x000f220000100a00 */
        /* <DEDUP_REMOVED lines=22> */
[----:B------:R-:W-:Y:S01]  /*12420*/  FMNMX.FTZ R15, R183, R6, !PT ;  /* 0x00000006b70f7209 */ /* 0x000fe20007810000 */
[----:B------:R-:W-:Y:S03]  /*12430*/  IMAD.U32 R6, RZ, RZ, UR39 ;  /* 0x00000027ff067e24 */ /* 0x000fe6000f8e00ff */
[----:B------:R-:W-:Y:S04]  /*12440*/  FMNMX.FTZ R2, R166, R15, !PT ;  /* 0x0000000fa6027209 */ /* 0x000fe80007810000 */
[----:B------:R-:W-:Y:S05]  /*12450*/  FMNMX.FTZ R7, R165, R2, !PT ;  /* 0x00000002a5077209 */ /* 0x000fea0007810000 */
[----:B------:R-:W5:Y:S01]  /*12460*/  SHFL.BFLY PT, R2, R7, 0x2, 0x1f ;  /* 0x0c401f0007027f89 */ /* 0x000f6200000e0000 */
[----:B-1----:R-:W-:Y:S07]  /*12470*/  FMNMX.FTZ R13, R3, R4, !PT ;  /* 0x00000004030d7209 */ /* 0x002fee0007810000 */
[----:B------:R-:W1:Y:S01]  /*12480*/  SHFL.BFLY PT, R4, R13, 0x1, 0x1f ;  /* 0x0c201f000d047f89 */ /* 0x000e6200000e0000 */
[----:B-----5:R-:W-:Y:S07]  /*12490*/  FMNMX.FTZ R5, R7, R2, !PT ;  /* 0x0000000207057209 */ /* 0x020fee0007810000 */
[----:B------:R-:W5:Y:S01]  /*124a0*/  SHFL.BFLY PT, R2, R5, 0x1, 0x1f ;  /* 0x0c201f0005027f89 */ /* 0x000f6200000e0000 */
[----:B-1----:R-:W-:Y:S07]  /*124b0*/  FMNMX.FTZ R3, R13, R4, !PT ;  /* 0x000000040d037209 */ /* 0x002fee0007810000 */
[----:B------:R-:W1:Y:S01]  /*124c0*/  LDSM.16.MT88.4 R12, [R220+0x18000] ;  /* 0x01800000dc0c783b */ /* 0x000e620000004200 */
[C---:B------:R-:W-:Y:S01]  /*124d0*/  FSETP.NEU.FTZ.AND P1, PT, R3.reuse, -INF , PT ;  /* 0xff8000000300780b */ /* 0x040fe20003f3d000 */
[----:B------:R-:W-:Y:S05]  /*124e0*/  FMUL.FTZ R184, R3, c[0x0][0x23c] ;  /* 0x00008f0003b87a20 */ /* 0x000fea0000410000 */
[----:B------:R-:W-:Y:S05]  /*124f0*/  FSEL R184, R184, RZ, P1 ;  /* 0x000000ffb8b87208 */ /* 0x000fea0000800000 */
[--C-:B------:R-:W-:Y:S02]  /*12500*/  FFMA.FTZ R176, R173, c[0x0][0x23c], -R184.reuse ;  /* 0x00008f00adb07a23 */ /* 0x100fe400000108b8 */
[--C-:B------:R-:W-:Y:S01]  /*12510*/  FFMA.FTZ R177, R177, c[0x0][0x23c], -R184.reuse ;  /* 0x00008f00b1b17a23 */ /* 0x100fe200000108b8 */
[----:B-----5:R-:W-:Y:S01]  /*12520*/  FMNMX.FTZ R2, R5, R2, !PT ;  /* 0x0000000205027209 */ /* 0x020fe20007810000 */
[--C-:B------:R-:W-:Y:S02]  /*12530*/  FFMA.FTZ R179, R179, c[0x0][0x23c], -R184.reuse ;  /* 0x00008f00b3b37a23 */ /* 0x100fe400000108b8 */
[--C-:B------:R-:W-:Y:S01]  /*12540*/  FFMA.FTZ R178, R175, c[0x0][0x23c], -R184.reuse ;  /* 0x00008f00afb27a23 */ /* 0x100fe200000108b8 */
[C---:B------:R-:W-:Y:S01]  /*12550*/  FSETP.NEU.FTZ.AND P0, PT, R2.reuse, -INF , PT ;  /* 0xff8000000200780b */ /* 0x040fe20003f1d000 */
[----:B------:R-:W-:Y:S01]  /*12560*/  FMUL.FTZ R180, R2, c[0x0][0x23c] ;  /* 0x00008f0002b47a20 */ /* 0x000fe20000410000 */
[----:B------:R-:W-:Y:S01]  /*12570*/  MUFU.EX2 R177, R177 ;  /* 0x000000b100b17308 */ /* 0x000fe20000000800 */
[--C-:B------:R-:W-:Y:S02]  /*12580*/  FFMA.FTZ R186, R186, c[0x0][0x23c], -R184.reuse ;  /* 0x00008f00baba7a23 */ /* 0x100fe400000108b8 */
[--C-:B------:R-:W-:Y:S01]  /*12590*/  FFMA.FTZ R191, R191, c[0x0][0x23c], -R184.reuse ;  /* 0x00008f00bfbf7a23 */ /* 0x100fe200000108b8 */
[----:B------:R-:W-:Y:S01]  /*125a0*/  FSEL R180, R180, RZ, P0 ;  /* 0x000000ffb4b47208 */ /* 0x000fe20000000000 */
[--C-:B------:R-:W-:Y:S02]  /*125b0*/  FFMA.FTZ R195, R195, c[0x0][0x23c], -R184.reuse ;  /* 0x00008f00c3c37a23 */ /* 0x100fe400000108b8 */
[----:B------:R-:W-:Y:S02]  /*125c0*/  FFMA.FTZ R190, R190, c[0x0][0x23c], -R184 ;  /* 0x00008f00bebe7a23 */ /* 0x000fe400000108b8 */
[--C-:B------:R-:W-:Y:S01]  /*125d0*/  FFMA.FTZ R173, R9, c[0x0][0x23c], -R180.reuse ;  /* 0x00008f0009ad7a23 */ /* 0x100fe200000108b4 */
[----:B------:R-:W-:Y:S01]  /*125e0*/  MUFU.EX2 R176, R176 ;  /* 0x000000b000b07308 */ /* 0x000fe20000000800 */
[--C-:B------:R-:W-:Y:S02]  /*125f0*/  FFMA.FTZ R175, R169, c[0x0][0x23c], -R180.reuse ;  /* 0x00008f00a9af7a23 */ /* 0x100fe400000108b4 */
[--C-:B------:R-:W-:Y:S02]  /*12600*/  FFMA.FTZ R172, R11, c[0x0][0x23c], -R180.reuse ;  /* 0x00008f000bac7a23 */ /* 0x100fe400000108b4 */
[--C-:B------:R-:W-:Y:S02]  /*12610*/  FFMA.FTZ R174, R171, c[0x0][0x23c], -R180.reuse ;  /* 0x00008f00abae7a23 */ /* 0x100fe400000108b4 */
        /* <DEDUP_REMOVED lines=10> */
[----:B------:R-:W-:Y:S02]  /*126c0*/  FFMA.FTZ R181, R181, c[0x0][0x23c], -R184 ;  /* 0x00008f00b5b57a23 */ /* 0x000fe400000108b8 */
[--C-:B------:R-:W-:Y:S02]  /*126d0*/  FFMA.FTZ R188, R188, c[0x0][0x23c], -R180.reuse ;  /* 0x00008f00bcbc7a23 */ /* 0x100fe400000108b4 */
[--C-:B------:R-:W-:Y:S02]  /*126e0*/  FFMA.FTZ R193, R193, c[0x0][0x23c], -R180.reuse ;  /* 0x00008f00c1c17a23 */ /* 0x100fe400000108b4 */
[--C-:B------:R-:W-:Y:S01]  /*126f0*/  FFMA.FTZ R192, R192, c[0x0][0x23c], -R180.reuse ;  /* 0x00008f00c0c07a23 */ /* 0x100fe200000108b4 */
[----:B------:R-:W-:Y:S01]  /*12700*/  MUFU.EX2 R175, R175 ;  /* 0x000000af00af7308 */ /* 0x000fe20000000800 */
[--C-:B------:R-:W-:Y:S02]  /*12710*/  FFMA.FTZ R197, R197, c[0x0][0x23c], -R180.reuse ;  /* 0x00008f00c5c57a23 */ /* 0x100fe400000108b4 */
[--C-:B------:R-:W-:Y:S02]  /*12720*/  FFMA.FTZ R194, R194, c[0x0][0x23c], -R180.reuse ;  /* 0x00008f00c2c27a23 */ /* 0x100fe400000108b4 */
[----:B------:R-:W-:Y:S05]  /*12730*/  FFMA.FTZ R199, R199, c[0x0][0x23c], -R180 ;  /* 0x00008f00c7c77a23 */ /* 0x000fea00000108b4 */
[----:B------:R-:W-:Y:S10]  /*12740*/  MUFU.EX2 R174, R174 ;  /* 0x000000ae00ae7308 */ /* 0x000ff40000000800 */
[----:B------:R-:W-:Y:S01]  /*12750*/  MUFU.EX2 R173, R173 ;  /* 0x000000ad00ad7308 */ /* 0x000fe20000000800 */
[----:B--2---:R-:W-:Y:S09]  /*12760*/  LOP3.LUT R5, R19, UR4, R6, 0x96, !PT ;  /* 0x0000000413057c12 */ /* 0x004ff2000f8e9606 */
[----:B------:R-:W-:Y:S01]  /*12770*/  MUFU.EX2 R172, R172 ;  /* 0x000000ac00ac7308 */ /* 0x000fe20000000800 */
[----:B------:R-:W-:Y:S01]  /*12780*/  UIADD3 UR4, UR4, 0x1, URZ ;  /* 0x0000000104047890 */ /* 0x000fe2000fffe03f */
[----:B------:R-:W-:Y:S08]  /*12790*/  IMAD.WIDE.U32 R6, R5, -0x326172a9, RZ ;  /* 0xcd9e8d5705067825 */ /* 0x000ff000078e00ff */
        /* <DEDUP_REMOVED lines=8> */
[----:B---3--:R-:W-:Y:S09]  /*12820*/  LOP3.LUT R4, R31, UR15, R18, 0x96, !PT ;  /* 0x0000000f1f047c12 */ /* 0x008ff2000f8e9612 */
[----:B------:R-:W-:Y:S01]  /*12830*/  MUFU.EX2 R193, R193 ;  /* 0x000000c100c17308 */ /* 0x000fe20000000800 */
[----:B------:R-:W-:Y:S05]  /*12840*/  IMAD.WIDE.U32 R28, R4, -0x326172a9, RZ ;  /* 0xcd9e8d57041c7825 */ /* 0x000fea00078e00ff */
[----:B------:R-:W-:Y:S04]  /*12850*/  LOP3.LUT R6, R29, UR14, R6, 0x96, !PT ;  /* 0x0000000e1d067c12 */ /* 0x000fe8000f8e9606 */
[----:B------:R-:W-:Y:S01]  /*12860*/  MUFU.EX2 R186, R186 ;  /* 0x000000ba00ba7308 */ /* 0x000fe20000000800 */
[----:B----4-:R-:W-:Y:S01]  /*12870*/  LOP3.LUT R4, R7, UR16, R34, 0x96, !PT ;  /* 0x0000001007047c12 */ /* 0x010fe2000f8e9622 */
[----:B------:R-:W-:Y:S04]  /*12880*/  IMAD.WIDE.U32 R6, R6, -0x2daee0ad, RZ ;  /* 0xd2511f5306067825 */ /* 0x000fe800078e00ff */
[----:B------:R-:W-:Y:S04]  /*12890*/  IMAD.WIDE.U32 R4, R4, -0x2daee0ad, RZ ;  /* 0xd2511f5304047825 */ /* 0x000fe800078e00ff */
[----:B------:R-:W-:Y:S01]  /*128a0*/  MUFU.EX2 R191, R191 ;  /* 0x000000bf00bf7308 */ /* 0x000fe20000000800 */
[----:B------:R-:W-:Y:S02]  /*128b0*/  LOP3.LUT R5, R5, UR13, R30, 0x96, !PT ;  /* 0x0000000d05057c12 */ /* 0x000fe4000f8e961e */
[----:B------:R-:W-:Y:S02]  /*128c0*/  LOP3.LUT R4, R7, UR11, R4, 0x96, !PT ;  /* 0x0000000b07047c12 */ /* 0x000fe4000f8e9604 */
[----:B------:R-:W-:Y:S01]  /*128d0*/  FSEL R7, R3, RZ, P1 ;  /* 0x000000ff03077208 */ /* 0x000fe20000800000 */
[----:B------:R-:W-:Y:S04]  /*128e0*/  IMAD.WIDE.U32 R8, R5, -0x326172a9, RZ ;  /* 0xcd9e8d5705087825 */ /* 0x000fe800078e00ff */
[----:B------:R-:W-:Y:S01]  /*128f0*/  MUFU.EX2 R195, R195 ;  /* 0x000000c300c37308 */ /* 0x000fe20000000800 */
[----:B------:R-:W-:Y:S01]  /*12900*/  IMAD.WIDE.U32 R24, R4, -0x326172a9, RZ ;  /* 0xcd9e8d5704187825 */ /* 0x000fe200078e00ff */
[----:B------:R-:W-:Y:S03]  /*12910*/  LOP3.LUT R4, R9, UR12, R28, 0x96, !PT ;  /* 0x0000000c09047c12 */ /* 0x000fe6000f8e961c */
[----:B------:R-:W-:Y:S01]  /*12920*/  FADD.FTZ R7, -R7, R0 ;  /* 0x0000000007077221 */ /* 0x000fe20000010100 */
[----:B------:R-:W-:Y:S01]  /*12930*/  LOP3.LUT R5, R25, UR10, R8, 0x96, !PT ;  /* 0x0000000a19057c12 */ /* 0x000fe2000f8e9608 */
[----:B------:R-:W-:Y:S03]  /*12940*/  IMAD.WIDE.U32 R8, R4, -0x2daee0ad, RZ ;  /* 0xd2511f5304087825 */ /* 0x000fe600078e00ff */
[----:B------:R-:W-:Y:S01]  /*12950*/  MUFU.EX2 R190, R190 ;  /* 0x000000be00be7308 */ /* 0x000fe20000000800 */
[----:B------:R-:W-:Y:S01]  /*12960*/  IMAD.WIDE.U32 R32, R5, -0x2daee0ad, RZ ;  /* 0xd2511f5305207825 */ /* 0x000fe200078e00ff */
[----:B------:R-:W-:Y:S02]  /*12970*/  FSEL R5, R2, RZ, P0 ;  /* 0x000000ff02057208 */ /* 0x000fe40000000000 */
[----:B------:R-:W-:Y:S02]  /*12980*/  LOP3.LUT R4, R9, UR9, R6, 0x96, !PT ;  /* 0x0000000909047c12 */ /* 0x000fe4000f8e9606 */
[----:B------:R-:W-:Y:S01]  /*12990*/  LOP3.LUT R10, R33, UR7, R8, 0x96, !PT ;  /* 0x00000007210a7c12 */ /* 0x000fe2000f8e9608 */
[----:B------:R-:W-:Y:S03]  /*129a0*/  FADD.FTZ R0, -R5, R164 ;  /* 0x000000a405007221 */ /* 0x000fe60000010100 */
[----:B------:R-:W-:Y:S01]  /*129b0*/  MUFU.EX2 R192, R192 ;  /* 0x000000c000c07308 */ /* 0x000fe20000000800 */
[----:B------:R-:W-:Y:S01]  /*129c0*/  FMUL.FTZ R164, R7, c[0x0][0x23c] ;  /* 0x00008f0007a47a20 */ /* 0x000fe20000410000 */
[----:B------:R-:W-:Y:S01]  /*129d0*/  PLOP3.LUT P0, PT, PT, PT, UP0, 0x80, 0x0 ;  /* 0x000000000000781c */ /* 0x000fe20003f0f008 */
[----:B------:R-:W-:Y:S02]  /*129e0*/  FMUL.FTZ R0, R0, c[0x0][0x23c] ;  /* 0x00008f0000007a20 */ /* 0x000fe40000410000 */
[----:B------:R-:W-:Y:S04]  /*129f0*/  IMAD.WIDE.U32 R26, R4, -0x326172a9, RZ ;  /* 0xcd9e8d57041a7825 */ /* 0x000fe800078e00ff */
[----:B------:R-:W-:Y:S01]  /*12a00*/  IMAD.WIDE.U32 R10, R10, -0x326172a9, RZ ;  /* 0xcd9e8d570a0a7825 */ /* 0x000fe200078e00ff */
[----:B------:R-:W2:Y:S04]  /*12a10*/  MUFU.EX2 R164, R164 ;  /* 0x000000a400a47308 */ /* 0x000ea80000000800 */
[----:B------:R-:W-:Y:S02]  /*12a20*/  LOP3.LUT R7, R11, UR18, R26, 0x96, !PT ;  /* 0x000000120b077c12 */ /* 0x000fe4000f8e961a */
[C---:B------:R-:W-:Y:S02]  /*12a30*/  LOP3.LUT R5, R10.reuse, 0xffff, RZ, 0xc0, !PT ;  /* 0x0000ffff0a057812 */ /* 0x040fe400078ec0ff */
[----:B------:R-:W-:Y:S02]  /*12a40*/  LOP3.LUT R170, R10, 0xff, RZ, 0xc0, !PT ;  /* 0x000000ff0aaa7812 */ /* 0x000fe400078ec0ff */
[----:B------:R-:W3:Y:S01]  /*12a50*/  MUFU.EX2 R0, R0 ;  /* 0x0000000000007308 */ /* 0x000ee20000000800 */
[--C-:B------:R-:W-:Y:S02]  /*12a60*/  SHF.R.U32.HI R9, RZ, 0x10, R10.reuse ;  /* 0x00000010ff097819 */ /* 0x100fe4000001160a */
[----:B------:R-:W-:Y:S02]  /*12a70*/  SHF.R.U32.HI R5, RZ, 0x8, R5 ;  /* 0x00000008ff057819 */ /* 0x000fe40000011605 */
[----:B------:R-:W-:Y:S02]  /*12a80*/  LOP3.LUT R11, R7, 0xffff, RZ, 0xc0, !PT ;  /* 0x0000ffff070b7812 */ /* 0x000fe400078ec0ff */
[----:B------:R-:W-:Y:S02]  /*12a90*/  SHF.R.U32.HI R4, RZ, 0x10, R7 ;  /* 0x00000010ff047819 */ /* 0x000fe40000011607 */
[----:B------:R-:W-:Y:S01]  /*12aa0*/  SHF.R.U32.HI R6, RZ, 0x18, R10 ;  /* 0x00000018ff067819 */ /* 0x000fe2000001160a */
[----:B------:R-:W4:Y:S01]  /*12ab0*/  MUFU.EX2 R197, R197 ;  /* 0x000000c500c57308 */ /* 0x000f220000000800 */
[----:B------:R-:W-:Y:S02]  /*12ac0*/  LOP3.LUT R9, R9, 0xff, RZ, 0xc0, !PT ;  /* 0x000000ff09097812 */ /* 0x000fe400078ec0ff */
[----:B------:R-:W-:Y:S01]  /*12ad0*/  SHF.R.U32.HI R11, RZ, 0x8, R11 ;  /* 0x00000008ff0b7819 */ /* 0x000fe2000001160b */
[----:B--2---:R-:W-:Y:S01]  /*12ae0*/  FMUL.FTZ R8, R164, R156 ;  /* 0x0000009ca4087220 */ /* 0x004fe20000410000 */
[----:B------:R-:W-:Y:S01]  /*12af0*/  PRMT R170, R170, 0x5410, R5 ;  /* 0x00005410aaaa7816 */ /* 0x000fe20000000005 */
[----:B------:R-:W-:Y:S01]  /*12b00*/  IMAD.MOV.U32 R156, RZ, RZ, R30 ;  /* 0x000000ffff9c7224 */ /* 0x000fe200078e001e */
[----:B------:R-:W-:Y:S01]  /*12b10*/  LOP3.LUT R168, R7, 0xff, RZ, 0xc0, !PT ;  /* 0x000000ff07a87812 */ /* 0x000fe200078ec0ff */
[----:B------:R-:W-:Y:S01]  /*12b20*/  FMUL.FTZ R36, R164, R36 ;  /* 0x00000024a4247220 */ /* 0x000fe20000410000 */
[----:B------:R-:W-:Y:S01]  /*12b30*/  SHF.R.U32.HI R7, RZ, 0x18, R7 ;  /* 0x00000018ff077819 */ /* 0x000fe20000011607 */
[--C-:B------:R-:W-:Y:S01]  /*12b40*/  HSET2.LE.AND R170, R170, R241.reuse, PT ;  /* 0x000000f1aaaa7233 */ /* 0x100fe20003803000 */
[----:B------:R-:W-:Y:S01]  /*12b50*/  LOP3.LUT R4, R4, 0xff, RZ, 0xc0, !PT ;  /* 0x000000ff04047812 */ /* 0x000fe200078ec0ff */
[C---:B------:R-:W-:Y:S01]  /*12b60*/  FMUL.FTZ R37, R164.reuse, R37 ;  /* 0x00000025a4257220 */ /* 0x040fe20000410000 */
[----:B------:R-:W-:Y:S01]  /*12b70*/  PRMT R6, R9, 0x5410, R6 ;  /* 0x0000541009067816 */ /* 0x000fe20000000006 */
[----:B------:R-:W-:Y:S01]  /*12b80*/  FMUL.FTZ R9, R164, R157 ;  /* 0x0000009da4097220 */ /* 0x000fe20000410000 */
        /* <DEDUP_REMOVED lines=8> */
[----:B------:R-:W-:Y:S01]  /*12c10*/  LOP3.LUT R170, R170, R5, RZ, 0xc0, !PT ;  /* 0x00000005aaaa7212 */ /* 0x000fe200078ec0ff */
[----:B------:R-:W-:Y:S01]  /*12c20*/  FMUL.FTZ R7, R0, R163 ;  /* 0x000000a300077220 */ /* 0x000fe20000410000 */
[----:B------:R-:W-:Y:S01]  /*12c30*/  F2FP.PACK_AB R5, R178, R179 ;  /* 0x000000b3b205723e */ /* 0x000fe200000000ff */
[----:B------:R-:W-:Y:S01]  /*12c40*/  FMUL.FTZ R11, R0, R159 ;  /* 0x0000009f000b7220 */ /* 0x000fe20000410000 */
[----:B------:R-:W-:Y:S01]  /*12c50*/  F2FP.PACK_AB R4, R174, R175 ;  /* 0x000000afae04723e */ /* 0x000fe200000000ff */
[----:B------:R-:W-:Y:S01]  /*12c60*/  IMAD.MOV.U32 R157, RZ, RZ, R31 ;  /* 0x000000ffff9d7224 */ /* 0x000fe200078e001f */
[----:B------:R-:W-:Y:S01]  /*12c70*/  LOP3.LUT R168, R168, R5, RZ, 0xc0, !PT ;  /* 0x00000005a8a87212 */ /* 0x000fe200078ec0ff */
[C---:B------:R-:W-:Y:S01]  /*12c80*/  FMUL.FTZ R5, R164.reuse, R161 ;  /* 0x000000a1a4057220 */ /* 0x040fe20000410000 */
[----:B------:R-:W-:Y:S01]  /*12c90*/  LOP3.LUT R169, R169, R4, RZ, 0xc0, !PT ;  /* 0x00000004a9a97212 */ /* 0x000fe200078ec0ff */
[----:B------:R-:W-:Y:S01]  /*12ca0*/  FMUL.FTZ R4, R164, R160 ;  /* 0x000000a0a4047220 */ /* 0x000fe20000410000 */
[----:B------:R-:W-:Y:S01]  /*12cb0*/  LOP3.LUT R171, R171, R6, RZ, 0xc0, !PT ;  /* 0x00000006abab7212 */ /* 0x000fe200078ec0ff */
[----:B------:R-:W-:Y:S01]  /*12cc0*/  FMUL.FTZ R6, R0, R162 ;  /* 0x000000a200067220 */ /* 0x000fe20000410000 */
[----:B------:R-:W-:Y:S01]  /*12cd0*/  MUFU.EX2 R198, R198 ;  /* 0x000000c600c67308 */ /* 0x000fe20000000800 */
[----:B------:R-:W-:Y:S02]  /*12ce0*/  IMAD.MOV.U32 R162, RZ, RZ, R28 ;  /* 0x000000ffffa27224 */ /* 0x000fe400078e001c */
[----:B------:R-:W-:Y:S02]  /*12cf0*/  IMAD.MOV.U32 R163, RZ, RZ, R29 ;  /* 0x000000ffffa37224 */ /* 0x000fe400078e001d */
[----:B------:R-:W2:Y:S01]  /*12d00*/  LDSM.16.MT88.4 R28, [R217+0x18000] ;  /* 0x01800000d91c783b */ /* 0x000ea20000004200 */
[C---:B-1----:R-:W-:Y:S04]  /*12d10*/  HMMA.16816.F32 R4, R168.reuse, R12, R4 ;  /* 0x0000000ca804723c */ /* 0x042fe80000001804 */
[----:B------:R-:W1:Y:S01]  /*12d20*/  MUFU.EX2 R196, R196 ;  /* 0x000000c400c47308 */ /* 0x000e620000000800 */
[----:B------:R-:W-:Y:S02]  /*12d30*/  IMAD.MOV.U32 R158, RZ, RZ, R34 ;  /* 0x000000ffff9e7224 */ /* 0x000fe400078e0022 */
[C---:B------:R-:W-:Y:S01]  /*12d40*/  FMUL.FTZ R12, R164.reuse, R152 ;  /* 0x00000098a40c7220 */ /* 0x040fe20000410000 */
[C---:B------:R-:W-:Y:S04]  /*12d50*/  HMMA.16816.F32 R8, R168.reuse, R14, R8 ;  /* 0x0000000ea808723c */ /* 0x040fe80000001808 */
[----:B------:R-:W-:Y:S02]  /*12d60*/  FMUL.FTZ R13, R164, R153 ;  /* 0x00000099a40d7220 */ /* 0x000fe40000410000 */
[----:B------:R-:W-:Y:S01]  /*12d70*/  IMAD.MOV.U32 R161, RZ, RZ, R17 ;  /* 0x000000ffffa17224 */ /* 0x000fe200078e0011 */
[----:B------:R-:W-:Y:S01]  /*12d80*/  MUFU.EX2 R194, R194 ;  /* 0x000000c200c27308 */ /* 0x000fe20000000800 */
[C---:B------:R-:W-:Y:S04]  /*12d90*/  FMUL.FTZ R14, R0.reuse, R154 ;  /* 0x0000009a000e7220 */ /* 0x040fe80000410000 */
[C---:B------:R-:W-:Y:S02]  /*12da0*/  FMUL.FTZ R15, R0.reuse, R155 ;  /* 0x0000009b000f7220 */ /* 0x040fe40000410000 */
[----:B------:R-:W3:Y:S01]  /*12db0*/  LDSM.16.MT88.4 R152, [R216+0x18000] ;  /* 0x01800000d898783b */ /* 0x000ee20000004200 */
[----:B------:R-:W-:Y:S02]  /*12dc0*/  IMAD.MOV.U32 R159, RZ, RZ, R35 ;  /* 0x000000ffff9f7224 */ /* 0x000fe400078e0023 */
[----:B------:R-:W-:Y:S01]  /*12dd0*/  FMUL.FTZ R34, R0, R134 ;  /* 0x0000008600227220 */ /* 0x000fe20000410000 */
[----:B------:R-:W-:Y:S01]  /*12de0*/  MUFU.EX2 R199, R199 ;  /* 0x000000c700c77308 */ /* 0x000fe20000000800 */
[C---:B------:R-:W-:Y:S03]  /*12df0*/  HMMA.16816.F32 R12, R168.reuse, R20, R12 ;  /* 0x00000014a80c723c */ /* 0x040fe6000000180c */
[----:B------:R-:W-:Y:S02]  /*12e00*/  FMUL.FTZ R17, R164, R149 ;  /* 0x00000095a4117220 */ /* 0x000fe40000410000 */
[----:B------:R-:W-:Y:S02]  /*12e10*/  IMAD.MOV.U32 R149, RZ, RZ, R19 ;  /* 0x000000ffff957224 */ /* 0x000fe400078e0013 */
[----:B------:R-:W-:Y:S02]  /*12e20*/  FMUL.FTZ R19, R0, R151 ;  /* 0x0000009700137220 */ /* 0x000fe40000410000 */
[----:B------:R-:W-:Y:S03]  /*12e30*/  IMAD.MOV.U32 R160, RZ, RZ, R16 ;  /* 0x000000ffffa07224 */ /* 0x000fe600078e0010 */
[----:B------:R-:W-:Y:S02]  /*12e40*/  FMUL.FTZ R16, R164, R148 ;  /* 0x00000094a4107220 */ /* 0x000fe40000410000 */
[----:B------:R-:W-:Y:S02]  /*12e50*/  IMAD.MOV.U32 R148, RZ, RZ, R18 ;  /* 0x000000ffff947224 */ /* 0x000fe400078e0012 */
[C---:B------:R-:W-:Y:S02]  /*12e60*/  FMUL.FTZ R18, R0.reuse, R150 ;  /* 0x0000009600127220 */ /* 0x040fe40000410000 */
[----:B------:R-:W-:Y:S02]  /*12e70*/  FMUL.FTZ R35, R0, R135 ;  /* 0x0000008700237220 */ /* 0x000fe40000410000 */
[C---:B------:R-:W-:Y:S02]  /*12e80*/  FMUL.FTZ R20, R164.reuse, R144 ;  /* 0x00000090a4147220 */ /* 0x040fe40000410000 */
[----:B------:R-:W-:Y:S01]  /*12e90*/  FMUL.FTZ R21, R164, R145 ;  /* 0x00000091a4157220 */ /* 0x000fe20000410000 */
[C---:B------:R-:W-:Y:S03]  /*12ea0*/  HMMA.16816.F32 R16, R168.reuse, R22, R16 ;  /* 0x00000016a810723c */ /* 0x040fe60000001810 */
[----:B------:R-:W-:Y:S02]  /*12eb0*/  IMAD.MOV.U32 R144, RZ, RZ, R26 ;  /* 0x000000ffff907224 */ /* 0x000fe400078e001a */
[C---:B------:R-:W-:Y:S02]  /*12ec0*/  FMUL.FTZ R26, R0.reuse, R142 ;  /* 0x0000008e001a7220 */ /* 0x040fe40000410000 */
[C---:B------:R-:W-:Y:S02]  /*12ed0*/  FMUL.FTZ R22, R0.reuse, R146 ;  /* 0x0000009200167220 */ /* 0x040fe40000410000 */
[C---:B------:R-:W-:Y:S03]  /*12ee0*/  FMUL.FTZ R23, R0.reuse, R147 ;  /* 0x0000009300177220 */ /* 0x040fe60000410000 */
[----:B------:R-:W-:Y:S02]  /*12ef0*/  IMAD.MOV.U32 R145, RZ, RZ, R27 ;  /* 0x000000ffff917224 */ /* 0x000fe400078e001b */
[----:B------:R-:W-:Y:S02]  /*12f00*/  FMUL.FTZ R27, R0, R143 ;  /* 0x0000008f001b7220 */ /* 0x000fe40000410000 */
[C---:B--2---:R-:W-:Y:S03]  /*12f10*/  HMMA.16816.F32 R20, R168.reuse, R28, R20 ;  /* 0x0000001ca814723c */ /* 0x044fe60000001814 */
        /* <DEDUP_REMOVED lines=8> */
[----:B------:R-:W-:Y:S02]  /*12fa0*/  IMAD.MOV.U32 R150, RZ, RZ, R32 ;  /* 0x000000ffff967224 */ /* 0x000fe400078e0020 */
[----:B------:R-:W-:Y:S02]  /*12fb0*/  FMUL.FTZ R32, R164, R132 ;  /* 0x00000084a4207220 */ /* 0x000fe40000410000 */
[C---:B------:R-:W-:Y:S02]  /*12fc0*/  FMUL.FTZ R30, R0.reuse, R138 ;  /* 0x0000008a001e7220 */ /* 0x040fe40000410000 */
[----:B------:R-:W-:Y:S02]  /*12fd0*/  FMUL.FTZ R31, R0, R139 ;  /* 0x0000008b001f7220 */ /* 0x000fe40000410000 */
[----:B------:R-:W5:Y:S01]  /*12fe0*/  LDSM.16.MT88.4 R136, [R218+0x1a000] ;  /* 0x01a00000da88783b */ /* 0x000f620000004200 */
[----:B------:R-:W-:Y:S02]  /*12ff0*/  IMAD.MOV.U32 R151, RZ, RZ, R33 ;  /* 0x000000ffff977224 */ /* 0x000fe400078e0021 */
[----:B------:R-:W-:Y:S02]  /*13000*/  FMUL.FTZ R33, R164, R133 ;  /* 0x00000085a4217220 */ /* 0x000fe40000410000 */
[C---:B---3--:R-:W-:Y:S03]  /*13010*/  HMMA.16816.F32 R28, R168.reuse, R152, R28 ;  /* 0x00000098a81c723c */ /* 0x048fe6000000181c */
[----:B------:R-:W3:Y:S01]  /*13020*/  LDSM.16.MT88.4 R132, [R217+0x1a000] ;  /* 0x01a00000d984783b */ /* 0x000ee20000004200 */
[----:B------:R-:W-:Y:S02]  /*13030*/  IMAD.MOV.U32 R151, RZ, RZ, R149 ;  /* 0x000000ffff977224 */ /* 0x000fe400078e0095 */
[C---:B------:R-:W-:Y:S02]  /*13040*/  FMUL.FTZ R38, R0.reuse, R38 ;  /* 0x0000002600267220 */ /* 0x040fe40000410000 */
[C---:B------:R-:W-:Y:S04]  /*13050*/  HMMA.16816.F32 R32, R168.reuse, R154, R32 ;  /* 0x0000009aa820723c */ /* 0x040fe80000001820 */
        /* <DEDUP_REMOVED lines=105> */
[C---:B------:R-:W-:Y:S01]  /*136f0*/  FMUL.FTZ R116, R164.reuse, R116 ;  /* 0x00000074a4747220 */ /* 0x040fe20000410000 */
[----:B------:R-:W-:Y:S01]  /*13700*/  LOP3.LUT R140, R145, UR8, R146, 0x96, !PT ;  /* 0x00000008918c7c12 */ /* 0x000fe2000f8e9692 */
[----:B------:R-:W-:Y:S03]  /*13710*/  FMUL.FTZ R117, R164, R117 ;  /* 0x00000075a4757220 */ /* 0x000fe60000410000 */
[C---:B------:R-:W-:Y:S03]  /*13720*/  HMMA.16816.F32 R112, R168.reuse, R142, R112 ;  /* 0x0000008ea870723c */ /* 0x040fe60000001870 */
[C---:B------:R-:W-:Y:S02]  /*13730*/  FMUL.FTZ R118, R0.reuse, R118 ;  /* 0x0000007600767220 */ /* 0x040fe40000410000 */
[----:B------:R-:W-:Y:S02]  /*13740*/  FMUL.FTZ R119, R0, R119 ;  /* 0x0000007700777220 */ /* 0x000fe40000410000 */
[----:B------:R-:W-:Y:S05]  /*13750*/  IMAD.WIDE.U32 R140, R140, -0x2daee0ad, RZ ;  /* 0xd2511f538c8c7825 */ /* 0x000fea00078e00ff */
[C---:B-----5:R-:W-:Y:S03]  /*13760*/  HMMA.16816.F32 R116, R168.reuse, R136, R116 ;  /* 0x00000088a874723c */ /* 0x060fe60000001874 */
[----:B------:R-:W-:Y:S01]  /*13770*/  FMUL.FTZ R120, R164, R120 ;  /* 0x00000078a4787220 */ /* 0x000fe20000410000 */
[----:B------:R-:W-:Y:S01]  /*13780*/  LOP3.LUT R144, R140, 0xff, RZ, 0xc0, !PT ;  /* 0x000000ff8c907812 */ /* 0x000fe200078ec0ff */
[----:B------:R-:W-:Y:S01]  /*13790*/  FMUL.FTZ R121, R164, R121 ;  /* 0x00000079a4797220 */ /* 0x000fe20000410000 */
[----:B------:R-:W-:Y:S01]  /*137a0*/  SHF.R.U32.HI R147, RZ, 0x10, R140 ;  /* 0x00000010ff937819 */ /* 0x000fe2000001168c */
[----:B------:R-:W-:Y:S01]  /*137b0*/  FMUL.FTZ R122, R0, R122 ;  /* 0x0000007a007a7220 */ /* 0x000fe20000410000 */
[----:B------:R-:W-:Y:S01]  /*137c0*/  LOP3.LUT R136, R140, 0xffff, RZ, 0xc0, !PT ;  /* 0x0000ffff8c887812 */ /* 0x000fe200078ec0ff */
[----:B------:R-:W-:Y:S03]  /*137d0*/  FMUL.FTZ R123, R0, R123 ;  /* 0x0000007b007b7220 */ /* 0x000fe60000410000 */
[----:B------:R-:W-:Y:S01]  /*137e0*/  SHF.R.U32.HI R137, RZ, 0x8, R136 ;  /* 0x00000008ff897819 */ /* 0x000fe20000011688 */
[C---:B------:R-:W-:Y:S01]  /*137f0*/  FMUL.FTZ R124, R164.reuse, R124 ;  /* 0x0000007ca47c7220 */ /* 0x040fe20000410000 */
[----:B------:R-:W-:Y:S01]  /*13800*/  LOP3.LUT R145, R141, UR17, R150, 0x96, !PT ;  /* 0x000000118d917c12 */ /* 0x000fe2000f8e9696 */
[----:B------:R-:W-:Y:S01]  /*13810*/  IMAD.MOV.U32 R150, RZ, RZ, R148 ;  /* 0x000000ffff967224 */ /* 0x000fe200078e0094 */
[C---:B------:R-:W-:Y:S03]  /*13820*/  HMMA.16816.F32 R120, R168.reuse, R138, R120 ;  /* 0x0000008aa878723c */ /* 0x040fe60000001878 */
[----:B------:R-:W-:Y:S01]  /*13830*/  FMUL.FTZ R125, R164, R125 ;  /* 0x0000007da47d7220 */ /* 0x000fe20000410000 */
[----:B------:R-:W-:Y:S01]  /*13840*/  PRMT R144, R144, 0x5410, R137 ;  /* 0x0000541090907816 */ /* 0x000fe20000000089 */
[C---:B------:R-:W-:Y:S01]  /*13850*/  FMUL.FTZ R126, R0.reuse, R126 ;  /* 0x0000007e007e7220 */ /* 0x040fe20000410000 */
[----:B------:R-:W2:Y:S01]  /*13860*/  LDSM.16.MT88.4 R136, [R220+0x18800] ;  /* 0x01880000dc88783b */ /* 0x000ea20000004200 */
[----:B------:R-:W-:Y:S01]  /*13870*/  FMUL.FTZ R127, R0, R127 ;  /* 0x0000007f007f7220 */ /* 0x000fe20000410000 */
[----:B------:R-:W-:Y:S01]  /*13880*/  SHF.R.U32.HI R146, RZ, 0x18, R140 ;  /* 0x00000018ff927819 */ /* 0x000fe2000001168c */
[C---:B------:R-:W-:Y:S03]  /*13890*/  FMUL.FTZ R128, R164.reuse, R128 ;  /* 0x00000080a4807220 */ /* 0x040fe60000410000 */
[----:B------:R-:W-:Y:S01]  /*138a0*/  LOP3.LUT R147, R147, 0xff, RZ, 0xc0, !PT ;  /* 0x000000ff93937812 */ /* 0x000fe200078ec0ff */
[----:B------:R-:W-:Y:S01]  /*138b0*/  FMUL.FTZ R129, R164, R129 ;  /* 0x00000081a4817220 */ /* 0x000fe20000410000 */
[C---:B---3--:R-:W-:Y:S01]  /*138c0*/  HMMA.16816.F32 R124, R168.reuse, R132, R124 ;  /* 0x00000084a87c723c */ /* 0x048fe2000000187c */
[----:B------:R-:W3:Y:S02]  /*138d0*/  LDSM.16.MT88.4 R140, [R218+0x18800] ;  /* 0x01880000da8c783b */ /* 0x000ee40000004200 */
[C---:B------:R-:W-:Y:S01]  /*138e0*/  FMUL.FTZ R130, R0.reuse, R130 ;  /* 0x0000008200827220 */ /* 0x040fe20000410000 */
[C---:B------:R-:W-:Y:S01]  /*138f0*/  LOP3.LUT R152, R145.reuse, 0xff, RZ, 0xc0, !PT ;  /* 0x000000ff91987812 */ /* 0x040fe200078ec0ff */
[----:B------:R-:W-:Y:S01]  /*13900*/  FMUL.FTZ R131, R0, R131 ;  /* 0x0000008300837220 */ /* 0x000fe20000410000 */
[----:B------:R-:W-:Y:S01]  /*13910*/  SHF.R.U32.HI R148, RZ, 0x10, R145 ;  /* 0x00000010ff947819 */ /* 0x000fe20000011691 */
[----:B------:R-:W-:Y:S01]  /*13920*/  FFMA.FTZ R179, R164, R167, R179 ;  /* 0x000000a7a4b37223 */ /* 0x000fe200000100b3 */
[----:B------:R-:W-:Y:S01]  /*13930*/  LOP3.LUT R133, R145, 0xffff, RZ, 0xc0, !PT ;  /* 0x0000ffff91857812 */ /* 0x000fe200078ec0ff */
[----:B------:R-:W-:Y:S03]  /*13940*/  FFMA.FTZ R175, R0, R251, R175 ;  /* 0x000000fb00af7223 */ /* 0x000fe600000100af */
[----:B------:R-:W-:Y:S03]  /*13950*/  HMMA.16816.F32 R128, R168, R134, R128 ;  /* 0x00000086a880723c */ /* 0x000fe60000001880 */
[----:B------:R-:W-:Y:S01]  /*13960*/  PRMT R132, R147, 0x5410, R146 ;  /* 0x0000541093847816 */ /* 0x000fe20000000092 */
[----:B------:R-:W-:Y:S01]  /*13970*/  FADD.FTZ R178, R178, R179 ;  /* 0x000000b3b2b27221 */ /* 0x000fe20000010000 */
[----:B------:R-:W-:Y:S01]  /*13980*/  SHF.R.U32.HI R133, RZ, 0x8, R133 ;  /* 0x00000008ff857819 */ /* 0x000fe20000011685 */
[----:B------:R-:W-:Y:S01]  /*13990*/  FADD.FTZ R174, R174, R175 ;  /* 0x000000afaeae7221 */ /* 0x000fe20000010000 */
[----:B------:R-:W-:Y:S01]  /*139a0*/  SHF.R.U32.HI R149, RZ, 0x18, R145 ;  /* 0x00000018ff957819 */ /* 0x000fe20000011691 */
[--C-:B------:R-:W-:Y:S01]  /*139b0*/  HSET2.LE.AND R135, R132, R241.reuse, PT ;  /* 0x000000f184877233 */ /* 0x100fe20003803000 */
[----:B------:R-:W-:Y:S03]  /*139c0*/  PRMT R152, R152, 0x5410, R133 ;  /* 0x0000541098987816 */ /* 0x000fe60000000085 */
[----:B------:R-:W-:Y:S01]  /*139d0*/  LOP3.LUT R148, R148, 0xff, RZ, 0xc0, !PT ;  /* 0x000000ff94947812 */ /* 0x000fe200078ec0ff */
[--C-:B------:R-:W-:Y:S01]  /*139e0*/  HSET2.LE.AND R134, R144, R241.reuse, PT ;  /* 0x000000f190867233 */ /* 0x100fe20003803000 */
[----:B------:R-:W-:Y:S01]  /*139f0*/  F2FP.PACK_AB R132, R193, R188 ;  /* 0x000000bcc184723e */ /* 0x000fe200000000ff */
[----:B------:R-:W5:Y:S01]  /*13a00*/  LDSM.16.MT88.4 R144, [R217+0x18800] ;  /* 0x01880000d990783b */ /* 0x000f620000004200 */
[----:B------:R-:W-:Y:S01]  /*13a10*/  F2FP.PACK_AB R133, R191, R186 ;  /* 0x000000babf85723e */ /* 0x000fe200000000ff */
[----:B------:R-:W-:Y:S01]  /*13a20*/  IMAD.MOV.U32 R170, RZ, RZ, R150 ;  /* 0x000000ffffaa7224 */ /* 0x000fe200078e0096 */
[----:B------:R-:W-:Y:S01]  /*13a30*/  PRMT R154, R148, 0x5410, R149 ;  /* 0x00005410949a7816 */ /* 0x000fe20000000095 */
[----:B------:R-:W-:Y:S01]  /*13a40*/  IMAD.MOV.U32 R171, RZ, RZ, R151 ;  /* 0x000000ffffab7224 */ /* 0x000fe200078e0097 */
[----:B------:R-:W-:Y:S01]  /*13a50*/  LOP3.LUT R135, R135, R132, RZ, 0xc0, !PT ;  /* 0x0000008487877212 */ /* 0x000fe200078ec0ff */
[--C-:B------:R-:W-:Y:S01]  /*13a60*/  HSET2.LE.AND R132, R152, R241.reuse, PT ;  /* 0x000000f198847233 */ /* 0x100fe20003803000 */
[----:B------:R-:W-:Y:S01]  /*13a70*/  LOP3.LUT R134, R134, R133, RZ, 0xc0, !PT ;  /* 0x0000008586867212 */ /* 0x000fe200078ec0ff */
[----:B------:R-:W1:Y:S01]  /*13a80*/  LDSM.16.MT88.4 R148, [R216+0x18800] ;  /* 0x01880000d894783b */ /* 0x000e620000004200 */
[----:B------:R-:W-:Y:S01]  /*13a90*/  F2FP.PACK_AB R133, R190, R195 ;  /* 0x000000c3be85723e */ /* 0x000fe200000000ff */
[----:B------:R-:W-:Y:S01]  /*13aa0*/  FADD.FTZ R177, R177, R178 ;  /* 0x000000b2b1b17221 */ /* 0x000fe20000010000 */
[----:B----4-:R-:W-:Y:S02]  /*13ab0*/  F2FP.PACK_AB R152, R197, R192 ;  /* 0x000000c0c598723e */ /* 0x010fe400000000ff */
[----:B------:R-:W-:Y:S01]  /*13ac0*/  LOP3.LUT R132, R132, R133, RZ, 0xc0, !PT ;  /* 0x0000008584847212 */ /* 0x000fe200078ec0ff */
[--C-:B------:R-:W-:Y:S01]  /*13ad0*/  HSET2.LE.AND R133, R154, R241.reuse, PT ;  /* 0x000000f19a857233 */ /* 0x100fe20003803000 */
[----:B------:R-:W-:Y:S04]  /*13ae0*/  FADD.FTZ R176, R176, R177 ;  /* 0x000000b1b0b07221 */ /* 0x000fe80000010000 */
[----:B------:R-:W-:Y:S01]  /*13af0*/  LOP3.LUT R133, R133, R152, RZ, 0xc0, !PT ;  /* 0x0000009885857212 */ /* 0x000fe200078ec0ff */
[----:B------:R-:W-:Y:S02]  /*13b00*/  FFMA.FTZ R152, R160, c[0x0][0x23c], -R184 ;  /* 0x00008f00a0987a23 */ /* 0x000fe400000108b8 */
[----:B------:R-:W-:Y:S02]  /*13b10*/  FADD.FTZ R195, R195, R176 ;  /* 0x000000b0c3c37221 */ /* 0x000fe40000010000 */
[----:B------:R4:W-:Y:S02]  /*13b20*/  MUFU.EX2 R160, R152 ;  /* 0x0000009800a07308 */ /* 0x0009e40000000800 */
[C---:B--2---:R-:W-:Y:S05]  /*13b30*/  HMMA.16816.F32 R4, R132.reuse, R136, R4 ;  /* 0x000000888404723c */ /* 0x044fea0000001804 */
[----:B------:R-:W-:Y:S03]  /*13b40*/  FADD.FTZ R195, R190, R195 ;  /* 0x000000c3bec37221 */ /* 0x000fe60000010000 */
[C---:B------:R-:W-:Y:S01]  /*13b50*/  HMMA.16816.F32 R8, R132.reuse, R138, R8 ;  /* 0x0000008a8408723c */ /* 0x040fe20000001808 */
[----:B------:R-:W2:Y:S03]  /*13b60*/  LDSM.16.MT88.4 R136, [R220+0x1a800] ;  /* 0x01a80000dc88783b */ /* 0x000ea60000004200 */
[----:B------:R-:W-:Y:S04]  /*13b70*/  FADD.FTZ R186, R186, R195 ;  /* 0x000000c3baba7221 */ /* 0x000fe80000010000 */
        /* <DEDUP_REMOVED lines=30> */
[C---:B-1----:R-:W-:Y:S07]  /*13d60*/  HMMA.16816.F32 R92, R132.reuse, R148, R92 ;  /* 0x00000094845c723c */ /* 0x042fee000000185c */
[----:B------:R-:W-:Y:S01]  /*13d70*/  IMAD.U32 R148, RZ, RZ, UR4 ;  /* 0x00000004ff947e24 */ /* 0x000fe2000f8e00ff */
[C---:B------:R-:W-:Y:S04]  /*13d80*/  HMMA.16816.F32 R96, R132.reuse, R150, R96 ;  /* 0x000000968460723c */ /* 0x040fe80000001860 */
[----:B------:R-:W-:Y:S02]  /*13d90*/  LOP3.LUT R148, R171, UR39, R148, 0x96, !PT ;  /* 0x00000027ab947c12 */ /* 0x000fe4000f8e9694 */
[----:B------:R-:W-:Y:S01]  /*13da0*/  LDSM.16.MT88.4 R168, [R216+0x19800] ;  /* 0x01980000d8a8783b */ /* 0x000fe20000004200 */
[----:B------:R-:W-:Y:S01]  /*13db0*/  FFMA.FTZ R151, R161, c[0x0][0x23c], -R184 ;  /* 0x00008f00a1977a23 */ /* 0x000fe200000108b8 */
[C---:B--2---:R-:W-:Y:S03]  /*13dc0*/  HMMA.16816.F32 R100, R132.reuse, R136, R100 ;  /* 0x000000888464723c */ /* 0x044fe60000001864 */
[----:B------:R1:W2:Y:S01]  /*13dd0*/  MUFU.EX2 R161, R151 ;  /* 0x0000009700a17308 */ /* 0x0002a20000000800 */
[----:B------:R-:W-:Y:S04]  /*13de0*/  IMAD.WIDE.U32 R154, R148, -0x326172a9, RZ ;  /* 0xcd9e8d57949a7825 */ /* 0x000fe800078e00ff */
[C---:B------:R-:W-:Y:S04]  /*13df0*/  HMMA.16816.F32 R104, R132.reuse, R138, R104 ;  /* 0x0000008a8468723c */ /* 0x040fe80000001868 */
[----:B------:R-:W-:Y:S01]  /*13e00*/  LOP3.LUT R148, R155, UR16, R158, 0x96, !PT ;  /* 0x000000109b947c12 */ /* 0x000fe2000f8e969e */
[----:B------:R-:W-:Y:S01]  /*13e10*/  FFMA.FTZ R184, R182, c[0x0][0x23c], -R184 ;  /* 0x00008f00b6b87a23 */ /* 0x000fe200000108b8 */
[----:B------:R-:W-:Y:S01]  /*13e20*/  LOP3.LUT R149, R163, UR14, R154, 0x96, !PT ;  /* 0x0000000ea3957c12 */ /* 0x000fe2000f8e969a */
[----:B------:R-:W-:Y:S01]  /*13e30*/  FFMA.FTZ R182, R166, c[0x0][0x23c], -R180 ;  /* 0x00008f00a6b67a23 */ /* 0x000fe200000108b4 */
[C---:B---3--:R-:W-:Y:S03]  /*13e40*/  HMMA.16816.F32 R108, R132.reuse, R140, R108 ;  /* 0x0000008c846c723c */ /* 0x048fe6000000186c */
[----:B------:R-:W3:Y:S01]  /*13e50*/  MUFU.EX2 R184, R184 ;  /* 0x000000b800b87308 */ /* 0x000ee20000000800 */
[----:B------:R-:W-:Y:S04]  /*13e60*/  IMAD.WIDE.U32 R136, R148, -0x2daee0ad, RZ ;  /* 0xd2511f5394887825 */ /* 0x000fe800078e00ff */
[C---:B------:R-:W-:Y:S04]  /*13e70*/  HMMA.16816.F32 R112, R132.reuse, R142, R112 ;  /* 0x0000008e8470723c */ /* 0x040fe80000001870 */
[----:B------:R-:W-:Y:S01]  /*13e80*/  IMAD.WIDE.U32 R148, R149, -0x2daee0ad, RZ ;  /* 0xd2511f5395947825 */ /* 0x000fe200078e00ff */
[----:B------:R-:W-:Y:S01]  /*13e90*/  LOP3.LUT R150, R137, UR13, R156, 0x96, !PT ;  /* 0x0000000d89967c12 */ /* 0x000fe2000f8e969c */
[----:B------:R-:W-:Y:S01]  /*13ea0*/  MUFU.EX2 R182, R182 ;  /* 0x000000b600b67308 */ /* 0x000fe20000000800 */
[----:B------:R-:W-:Y:S01]  /*13eb0*/  LDSM.16.MT88.4 R156, [R220+0x19800] ;  /* 0x01980000dc9c783b */ /* 0x000fe20000004200 */
[C---:B-----5:R-:W-:Y:S04]  /*13ec0*/  HMMA.16816.F32 R116, R132.reuse, R144, R116 ;  /* 0x000000908474723c */ /* 0x060fe80000001874 */
[----:B----4-:R-:W-:Y:S01]  /*13ed0*/  LOP3.LUT R152, R149, UR11, R136, 0x96, !PT ;  /* 0x0000000b95987c12 */ /* 0x010fe2000f8e9688 */
[----:B-1----:R-:W-:Y:S02]  /*13ee0*/  IMAD.WIDE.U32 R150, R150, -0x326172a9, RZ ;  /* 0xcd9e8d5796967825 */ /* 0x002fe400078e00ff */
[----:B------:R-:W1:Y:S01]  /*13ef0*/  LDSM.16.MT88.4 R136, [R216+0x1e800] ;  /* 0x01e80000d888783b */ /* 0x000e620000004200 */
[C---:B------:R-:W-:Y:S04]  /*13f00*/  HMMA.16816.F32 R120, R132.reuse, R146, R120 ;  /* 0x000000928478723c */ /* 0x040fe80000001878 */
[----:B------:R-:W-:Y:S01]  /*13f10*/  IMAD.WIDE.U32 R152, R152, -0x326172a9, RZ ;  /* 0xcd9e8d5798987825 */ /* 0x000fe200078e00ff */
[----:B------:R-:W-:Y:S03]  /*13f20*/  LOP3.LUT R140, R151, UR12, R162, 0x96, !PT ;  /* 0x0000000c978c7c12 */ /* 0x000fe6000f8e96a2 */
[----:B------:R-:W-:Y:S01]  /*13f30*/  FFMA.FTZ R180, R165, c[0x0][0x23c], -R180 ;  /* 0x00008f00a5b47a23 */ /* 0x000fe200000108b4 */
[----:B------:R-:W-:Y:S03]  /*13f40*/  LOP3.LUT R150, R153, UR10, R150, 0x96, !PT ;  /* 0x0000000a99967c12 */ /* 0x000fe6000f8e9696 */
[----:B------:R-:W-:Y:S02]  /*13f50*/  IMAD.WIDE.U32 R140, R140, -0x2daee0ad, RZ ;  /* 0xd2511f538c8c7825 */ /* 0x000fe400078e00ff */
[----:B------:R-:W4:Y:S02]  /*13f60*/  MUFU.EX2 R180, R180 ;  /* 0x000000b400b47308 */ /* 0x000f240000000800 */
[----:B------:R-:W-:Y:S01]  /*13f70*/  IMAD.WIDE.U32 R150, R150, -0x2daee0ad, RZ ;  /* 0xd2511f5396967825 */ /* 0x000fe200078e00ff */
[----:B------:R-:W-:Y:S04]  /*13f80*/  LOP3.LUT R148, R141, UR9, R148, 0x96, !PT ;  /* 0x000000098d947c12 */ /* 0x000fe8000f8e9694 */
[----:B------:R-:W-:Y:S01]  /*13f90*/  LOP3.LUT R140, R151, UR7, R140, 0x96, !PT ;  /* 0x00000007978c7c12 */ /* 0x000fe2000f8e968c */
[----:B------:R-:W-:Y:S04]  /*13fa0*/  IMAD.WIDE.U32 R148, R148, -0x326172a9, RZ ;  /* 0xcd9e8d5794947825 */ /* 0x000fe800078e00ff */
[----:B------:R-:W-:Y:S05]  /*13fb0*/  IMAD.WIDE.U32 R140, R140, -0x326172a9, RZ ;  /* 0xcd9e8d578c8c7825 */ /* 0x000fea00078e00ff */
[C---:B------:R-:W-:Y:S02]  /*13fc0*/  LOP3.LUT R151, R140.reuse, 0xffff, RZ, 0xc0, !PT ;  /* 0x0000ffff8c977812 */ /* 0x040fe400078ec0ff */
[----:B------:R-:W-:Y:S02]  /*13fd0*/  LOP3.LUT R144, R140, 0xff, RZ, 0xc0, !PT ;  /* 0x000000ff8c907812 */ /* 0x000fe400078ec0ff */
[----:B------:R-:W-:Y:S02]  /*13fe0*/  SHF.R.U32.HI R147, RZ, 0x10, R140 ;  /* 0x00000010ff937819 */ /* 0x000fe4000001168c */
[----:B------:R-:W-:Y:S01]  /*13ff0*/  LOP3.LUT R145, R141, UR18, R148, 0x96, !PT ;  /* 0x000000128d917c12 */ /* 0x000fe2000f8e9694 */
[C---:B-1----:R-:W-:Y:S03]  /*14000*/  HMMA.16816.F32 R124, R132.reuse, R136, R124 ;  /* 0x00000088847c723c */ /* 0x042fe6000000187c */
[----:B------:R-:W-:Y:S02]  /*14010*/  SHF.R.U32.HI R146, RZ, 0x18, R140 ;  /* 0x00000018ff927819 */ /* 0x000fe4000001168c */
[----:B------:R-:W1:Y:S01]  /*14020*/  LDSM.16.MT88.4 R140, [R220+0x19000] ;  /* 0x01900000dc8c783b */ /* 0x000e620000004200 */
[----:B------:R-:W-:Y:S02]  /*14030*/  LOP3.LUT R154, R145, 0xffff, RZ, 0xc0, !PT ;  /* 0x0000ffff919a7812 */ /* 0x000fe400078ec0ff */
[----:B------:R-:W-:Y:S04]  /*14040*/  HMMA.16816.F32 R128, R132, R138, R128 ;  /* 0x0000008a8480723c */ /* 0x000fe80000001880 */
[----:B------:R-:W-:Y:S02]  /*14050*/  LOP3.LUT R137, R147, 0xff, RZ, 0xc0, !PT ;  /* 0x000000ff93897812 */ /* 0x000fe400078ec0ff */
[----:B------:R-:W-:Y:S02]  /*14060*/  LOP3.LUT R147, R145, 0xff, RZ, 0xc0, !PT ;  /* 0x000000ff91937812 */ /* 0x000fe400078ec0ff */
[----:B------:R-:W-:Y:S02]  /*14070*/  PRMT R146, R137, 0x5410, R146 ;  /* 0x0000541089927816 */ /* 0x000fe40000000092 */
[----:B------:R-:W5:Y:S02]  /*14080*/  LDSM.16.MT88.4 R136, [R218+0x19000] ;  /* 0x01900000da88783b */ /* 0x000f640000004200 */
[----:B------:R-:W-:Y:S01]  /*14090*/  SHF.R.U32.HI R154, RZ, 0x8, R154 ;  /* 0x00000008ff9a7819 */ /* 0x000fe2000001169a */
[--C-:B------:R-:W-:Y:S01]  /*140a0*/  HSET2.LE.AND R135, R146, R241.reuse, PT ;  /* 0x000000f192877233 */ /* 0x100fe20003803000 */
[----:B------:R-:W-:Y:S02]  /*140b0*/  SHF.R.U32.HI R148, RZ, 0x10, R145 ;  /* 0x00000010ff947819 */ /* 0x000fe40000011691 */
        /* <DEDUP_REMOVED lines=9> */
[----:B--2---:R-:W-:Y:S02]  /*14150*/  F2FP.PACK_AB R145, R161, R160 ;  /* 0x000000a0a191723e */ /* 0x004fe400000000ff */
[----:B------:R-:W-:Y:S02]  /*14160*/  F2FP.PACK_AB R144, R250, R252 ;  /* 0x000000fcfa90723e */ /* 0x000fe400000000ff */
[----:B------:R-:W-:Y:S01]  /*14170*/  LOP3.LUT R132, R132, R133, RZ, 0xc0, !PT ;  /* 0x0000008584847212 */ /* 0x000fe200078ec0ff */
[--C-:B------:R-:W-:Y:S01]  /*14180*/  HSET2.LE.AND R133, R148, R241.reuse, PT ;  /* 0x000000f194857233 */ /* 0x100fe20003803000 */
[----:B------:R-:W-:Y:S02]  /*14190*/  F2FP.PACK_AB R148, R199, R194 ;  /* 0x000000c2c794723e */ /* 0x000fe400000000ff */
[----:B------:R-:W-:Y:S02]  /*141a0*/  LOP3.LUT R134, R134, R145, RZ, 0xc0, !PT ;  /* 0x0000009186867212 */ /* 0x000fe400078ec0ff */
[----:B------:R-:W-:Y:S02]  /*141b0*/  LOP3.LUT R135, R135, R144, RZ, 0xc0, !PT ;  /* 0x0000009087877212 */ /* 0x000fe400078ec0ff */
[----:B------:R-:W2:Y:S01]  /*141c0*/  LDSM.16.MT88.4 R144, [R217+0x19000] ;  /* 0x01900000d990783b */ /* 0x000ea20000004200 */
[----:B------:R-:W-:Y:S02]  /*141d0*/  LOP3.LUT R133, R133, R148, RZ, 0xc0, !PT ;  /* 0x0000009485857212 */ /* 0x000fe400078ec0ff */
[----:B------:R-:W-:Y:S05]  /*141e0*/  LOP3.LUT R148, R149, UR8, R152, 0x96, !PT ;  /* 0x0000000895947c12 */ /* 0x000fea000f8e9698 */
[C---:B-1----:R-:W-:Y:S03]  /*141f0*/  HMMA.16816.F32 R4, R132.reuse, R140, R4 ;  /* 0x0000008c8404723c */ /* 0x042fe60000001804 */
[----:B------:R-:W-:Y:S05]  /*14200*/  IMAD.WIDE.U32 R148, R148, -0x2daee0ad, RZ ;  /* 0xd2511f5394947825 */ /* 0x000fea00078e00ff */
[C---:B------:R-:W-:Y:S01]  /*14210*/  HMMA.16816.F32 R8, R132.reuse, R142, R8 ;  /* 0x0000008e8408723c */ /* 0x040fe20000001808 */
[----:B------:R-:W1:Y:S03]  /*14220*/  LDSM.16.MT88.4 R140, [R216+0x19000] ;  /* 0x01900000d88c783b */ /* 0x000e660000004200 */
[----:B------:R-:W-:Y:S02]  /*14230*/  LOP3.LUT R150, R149, UR17, R150, 0x96, !PT ;  /* 0x0000001195967c12 */ /* 0x000fe4000f8e9696 */
[----:B------:R-:W-:Y:S02]  /*14240*/  LOP3.LUT R166, R148, 0xff, RZ, 0xc0, !PT ;  /* 0x000000ff94a67812 */ /* 0x000fe400078ec0ff */
[C---:B-----5:R-:W-:Y:S04]  /*14250*/  HMMA.16816.F32 R12, R132.reuse, R136, R12 ;  /* 0x00000088840c723c */ /* 0x060fe8000000180c */
[--C-:B------:R-:W-:Y:S02]  /*14260*/  SHF.R.U32.HI R152, RZ, 0x18, R148.reuse ;  /* 0x00000018ff987819 */ /* 0x100fe40000011694 */
[----:B------:R-:W-:Y:S02]  /*14270*/  LOP3.LUT R154, R150, 0xff, RZ, 0xc0, !PT ;  /* 0x000000ff969a7812 */ /* 0x000fe400078ec0ff */
        /* <DEDUP_REMOVED lines=35> */
[C---:B-----5:R-:W-:Y:S07]  /*144b0*/  HMMA.16816.F32 R108, R132.reuse, R136, R108 ;  /* 0x00000088846c723c */ /* 0x060fee000000186c */
[----:B------:R-:W-:Y:S01]  /*144c0*/  LOP3.LUT R136, R148, 0xffff, RZ, 0xc0, !PT ;  /* 0x0000ffff94887812 */ /* 0x000fe200078ec0ff */
[C---:B------:R-:W-:Y:S04]  /*144d0*/  HMMA.16816.F32 R112, R132.reuse, R138, R112 ;  /* 0x0000008a8470723c */ /* 0x040fe80000001870 */
[----:B------:R-:W-:Y:S02]  /*144e0*/  SHF.R.U32.HI R137, RZ, 0x10, R148 ;  /* 0x00000010ff897819 */ /* 0x000fe40000011694 */
[----:B------:R-:W-:Y:S02]  /*144f0*/  SHF.R.U32.HI R149, RZ, 0x8, R136 ;  /* 0x00000008ff957819 */ /* 0x000fe40000011688 */
[C---:B--2---:R-:W-:Y:S04]  /*14500*/  HMMA.16816.F32 R116, R132.reuse, R144, R116 ;  /* 0x000000908474723c */ /* 0x044fe80000001874 */
[----:B------:R-:W-:Y:S02]  /*14510*/  LOP3.LUT R139, R150, 0xffff, RZ, 0xc0, !PT ;  /* 0x0000ffff968b7812 */ /* 0x000fe400078ec0ff */
[----:B------:R-:W-:Y:S02]  /*14520*/  PRMT R166, R166, 0x5410, R149 ;  /* 0x00005410a6a67816 */ /* 0x000fe40000000095 */
[C---:B------:R-:W-:Y:S04]  /*14530*/  HMMA.16816.F32 R120, R132.reuse, R146, R120 ;  /* 0x000000928478723c */ /* 0x040fe80000001878 */
[--C-:B------:R-:W-:Y:S01]  /*14540*/  SHF.R.U32.HI R144, RZ, 0x10, R150.reuse ;  /* 0x00000010ff907819 */ /* 0x100fe20000011696 */
[--C-:B------:R-:W-:Y:S01]  /*14550*/  HSET2.LE.AND R166, R166, R241.reuse, PT ;  /* 0x000000f1a6a67233 */ /* 0x100fe20003803000 */
[----:B------:R-:W-:Y:S02]  /*14560*/  LOP3.LUT R145, R137, 0xff, RZ, 0xc0, !PT ;  /* 0x000000ff89917812 */ /* 0x000fe400078ec0ff */
[----:B------:R-:W-:Y:S01]  /*14570*/  SHF.R.U32.HI R137, RZ, 0x18, R150 ;  /* 0x00000018ff897819 */ /* 0x000fe20000011696 */
[C---:B-1----:R-:W-:Y:S01]  /*14580*/  HMMA.16816.F32 R124, R132.reuse, R140, R124 ;  /* 0x0000008c847c723c */ /* 0x042fe2000000187c */
[----:B------:R-:W1:Y:S02]  /*14590*/  LDSM.16.MT88.4 R148, [R218+0x19800] ;  /* 0x01980000da94783b */ /* 0x000e640000004200 */
[----:B------:R-:W-:Y:S02]  /*145a0*/  SHF.R.U32.HI R139, RZ, 0x8, R139 ;  /* 0x00000008ff8b7819 */ /* 0x000fe4000001168b */
[----:B------:R-:W-:Y:S02]  /*145b0*/  LOP3.LUT R144, R144, 0xff, RZ, 0xc0, !PT ;  /* 0x000000ff90907812 */ /* 0x000fe400078ec0ff */
[----:B------:R-:W-:Y:S01]  /*145c0*/  PRMT R154, R154, 0x5410, R139 ;  /* 0x000054109a9a7816 */ /* 0x000fe2000000008b */
[----:B------:R-:W-:Y:S04]  /*145d0*/  HMMA.16816.F32 R128, R132, R142, R128 ;  /* 0x0000008e8480723c */ /* 0x000fe80000001880 */
[----:B------:R-:W-:Y:S01]  /*145e0*/  PRMT R144, R144, 0x5410, R137 ;  /* 0x0000541090907816 */ /* 0x000fe20000000089 */
[--C-:B------:R-:W-:Y:S01]  /*145f0*/  HSET2.LE.AND R164, R154, R241.reuse, PT ;  /* 0x000000f19aa47233 */ /* 0x100fe20003803000 */
[----:B------:R-:W-:Y:S01]  /*14600*/  PRMT R152, R145, 0x5410, R152 ;  /* 0x0000541091987816 */ /* 0x000fe20000000098 */
[----:B------:R-:W2:Y:S01]  /*14610*/  LDSM.16.MT88.4 R136, [R217+0x19800] ;  /* 0x01980000d988783b */ /* 0x000ea20000004200 */
[----:B------:R-:W-:Y:S01]  /*14620*/  F2FP.PACK_AB R147, R187, R189 ;  /* 0x000000bdbb93723e */ /* 0x000fe200000000ff */
[--C-:B------:R-:W-:Y:S03]  /*14630*/  HSET2.LE.AND R165, R144, R241.reuse, PT ;  /* 0x000000f190a57233 */ /* 0x100fe60003803000 */
[----:B------:R-:W-:Y:S01]  /*14640*/  HSET2.LE.AND R167, R152, R241, PT ;  /* 0x000000f198a77233 */ /* 0x000fe20003803000 */
[----:B------:R-:W-:Y:S01]  /*14650*/  F2FP.PACK_AB R144, R183, R185 ;  /* 0x000000b9b790723e */ /* 0x000fe200000000ff */
[----:B------:R-:W-:Y:S01]  /*14660*/  IMAD.MOV.U32 R134, RZ, RZ, R161 ;  /* 0x000000ffff867224 */ /* 0x000fe200078e00a1 */
[----:B---3--:R-:W-:Y:S01]  /*14670*/  F2FP.PACK_AB R145, R184, R181 ;  /* 0x000000b5b891723e */ /* 0x008fe200000000ff */
[----:B------:R-:W-:Y:S01]  /*14680*/  IMAD.MOV.U32 R135, RZ, RZ, R160 ;  /* 0x000000ffff877224 */ /* 0x000fe200078e00a0 */
[----:B----4-:R-:W-:Y:S02]  /*14690*/  F2FP.PACK_AB R140, R180, R182 ;  /* 0x000000b6b48c723e */ /* 0x010fe400000000ff */
[----:B------:R-:W-:Y:S02]  /*146a0*/  LOP3.LUT R164, R164, R147, RZ, 0xc0, !PT ;  /* 0x00000093a4a47212 */ /* 0x000fe400078ec0ff */
[----:B------:R-:W-:Y:S02]  /*146b0*/  LOP3.LUT R165, R165, R144, RZ, 0xc0, !PT ;  /* 0x00000090a5a57212 */ /* 0x000fe400078ec0ff */
[----:B------:R-:W-:Y:S02]  /*146c0*/  LOP3.LUT R166, R166, R145, RZ, 0xc0, !PT ;  /* 0x00000091a6a67212 */ /* 0x000fe400078ec0ff */
[----:B------:R-:W-:Y:S07]  /*146d0*/  LOP3.LUT R167, R167, R140, RZ, 0xc0, !PT ;  /* 0x0000008ca7a77212 */ /* 0x000fee00078ec0ff */
        /* <DEDUP_REMOVED lines=9> */
[----:B------:R-:W2:Y:S07]  /*14770*/  LDSM.16.MT88.4 R20, [R220+0x1d800] ;  /* 0x01d80000dc14783b */ /* 0x000eae0000004200 */
[C---:B------:R-:W-:Y:S01]  /*14780*/  HMMA.16816.F32 R140, R164.reuse, R138, R24 ;  /* 0x0000008aa48c723c */ /* 0x040fe20000001818 */
[----:B------:R-:W-:Y:S07]  /*14790*/  LDSM.16.MT88.4 R24, [R220+0x1f800] ;  /* 0x01f80000dc18783b */ /* 0x000fee0000004200 */
[C---:B------:R-:W-:Y:S07]  /*147a0*/  HMMA.16816.F32 R136, R164.reuse, R168, R28 ;  /* 0x000000a8a488723c */ /* 0x040fee000000181c */
[----:B------:R-:W-:Y:S02]  /*147b0*/  IMAD.MOV.U32 R31, RZ, RZ, R134 ;  /* 0x000000ffff1f7224 */ /* 0x000fe400078e0086 */
[----:B------:R-:W-:Y:S02]  /*147c0*/  IMAD.MOV.U32 R30, RZ, RZ, R135 ;  /* 0x000000ffff1e7224 */ /* 0x000fe400078e0087 */
        /* <DEDUP_REMOVED lines=19> */
[C---:B----4-:R-:W-:Y:S07]  /*14900*/  HMMA.16816.F32 R84, R164.reuse, R8, R84 ;  /* 0x00000008a454723c */ /* 0x050fee0000001854 */
[----:B------:R-:W-:Y:S01]  /*14910*/  FADD.FTZ R9, R173, R174 ;  /* 0x000000aead097221 */ /* 0x000fe20000010000 */
[C---:B------:R-:W-:Y:S04]  /*14920*/  HMMA.16816.F32 R88, R164.reuse, R10, R88 ;  /* 0x0000000aa458723c */ /* 0x040fe80000001858 */
[----:B------:R-:W-:Y:S04]  /*14930*/  FADD.FTZ R9, R172, R9 ;  /* 0x00000009ac097221 */ /* 0x000fe80000010000 */
[C---:B-1----:R-:W-:Y:S04]  /*14940*/  HMMA.16816.F32 R92, R164.reuse, R12, R92 ;  /* 0x0000000ca45c723c */ /* 0x042fe8000000185c */
        /* <DEDUP_REMOVED lines=15> */
[----:B------:R-:W-:Y:S02]  /*14a40*/  FADD.FTZ R199, R199, R194 ;  /* 0x000000c2c7c77221 */ /* 0x000fe40000010000 */
[----:B------:R-:W-:Y:S02]  /*14a50*/  FADD.FTZ R0, R189, R0 ;  /* 0x00000000bd007221 */ /* 0x000fe40000010000 */
[C---:B--2---:R-:W-:Y:S04]  /*14a60*/  HMMA.16816.F32 R116, R164.reuse, R20, R116 ;  /* 0x00000014a474723c */ /* 0x044fe80000001874 */
[----:B------:R-:W-:Y:S02]  /*14a70*/  FADD.FTZ R199, R252, R199 ;  /* 0x000000c7fcc77221 */ /* 0x000fe40000010000 */
[----:B------:R-:W-:Y:S02]  /*14a80*/  FADD.FTZ R0, R187, R0 ;  /* 0x00000000bb007221 */ /* 0x000fe40000010000 */
[C---:B------:R-:W-:Y:S04]  /*14a90*/  HMMA.16816.F32 R120, R164.reuse, R22, R120 ;  /* 0x00000016a478723c */ /* 0x040fe80000001878 */
[----:B------:R-:W-:Y:S04]  /*14aa0*/  FADD.FTZ R250, R250, R199 ;  /* 0x000000c7fafa7221 */ /* 0x000fe80000010000 */
[C---:B---3--:R-:W-:Y:S04]  /*14ab0*/  HMMA.16816.F32 R124, R164.reuse, R4, R124 ;  /* 0x00000004a47c723c */ /* 0x048fe8000000187c */
[----:B------:R-:W-:Y:S04]  /*14ac0*/  FADD.FTZ R250, R185, R250 ;  /* 0x000000fab9fa7221 */ /* 0x000fe80000010000 */
[----:B------:R-:W-:Y:S01]  /*14ad0*/  FADD.FTZ R183, R183, R250 ;  /* 0x000000fab7b77221 */ /* 0x000fe20000010000 */
[----:B------:R-:W-:Y:S03]  /*14ae0*/  HMMA.16816.F32 R128, R164, R6, R128 ;  /* 0x00000006a480723c */ /* 0x000fe60000001880 */
[----:B------:R-:W-:Y:S04]  /*14af0*/  FADD.FTZ R183, R182, R183 ;  /* 0x000000b7b6b77221 */ /* 0x000fe80000010000 */
[----:B------:R-:W-:Y:S02]  /*14b00*/  FADD.FTZ R167, R181, R0 ;  /* 0x00000000b5a77221 */ /* 0x000fe40000010000 */
[----:B------:R-:W-:Y:S03]  /*14b10*/  FADD.FTZ R251, R180, R183 ;  /* 0x000000b7b4fb7221 */ /* 0x000fe60000010000 */
[----:B------:R-:W-:Y:S02]  /*14b20*/  FADD.FTZ R167, R184, R167 ;  /* 0x000000a7b8a77221 */ /* 0x000fe40000010000 */
[----:B------:R-:W-:Y:S02]  /*14b30*/  IMAD.MOV.U32 R164, RZ, RZ, R2 ;  /* 0x000000ffffa47224 */ /* 0x000fe400078e0002 */
[----:B------:R-:W-:Y:S01]  /*14b40*/  IMAD.MOV.U32 R0, RZ, RZ, R3 ;  /* 0x000000ffff007224 */ /* 0x000fe200078e0003 */
[----:B------:R-:W-:-:S05]  /*14b50*/  @P0 BRA `(.L_x_1384) ;  /* 0xffffbbf000000947 */ /* 0x000fca000383ffff */
.L_x_1383:
[----:B------:R-:W1:Y:S01]  /*14b60*/  SHFL.BFLY PT, R4, R167, 0x2, 0x1f ;  /* 0x0c401f00a7047f89 */ /* 0x000e6200000e0000 */
[----:B------:R-:W-:Y:S01]  /*14b70*/  MOV R10, 0x3f800000 ;  /* 0x3f800000000a7802 */ /* 0x000fe20000000f00 */
[----:B------:R-:W2:Y:S01]  /*14b80*/  S2UR UR7, SR_CTAID.Y ;  /* 0x00000000000779c3 */ /* 0x000ea20000002600 */
[----:B------:R-:W-:Y:S01]  /*14b90*/  MOV R11, 0x3f800000 ;  /* 0x3f800000000b7802 */ /* 0x000fe20000000f00 */
[----:B------:R-:W3:Y:S01]  /*14ba0*/  SHFL.BFLY PT, R0, R251, 0x2, 0x1f ;  /* 0x0c401f00fb007f89 */ /* 0x000ee200000e0000 */
[----:B------:R-:W-:Y:S01]  /*14bb0*/  ULDC.U8 UR11, c[0x0][0x329] ;  /* 0x0000ca40000b7ab9 */ /* 0x000fe20000000000 */
[----:B------:R-:W-:Y:S01]  /*14bc0*/  BSSY B0, `(.L_x_1387) ;  /* 0x0000193000007945 */ /* 0x000fe20003800000 */
[----:B------:R-:W-:Y:S01]  /*14bd0*/  UISETP.NE.AND UP4, UPT, UR26, -0x1, UPT ;  /* 0xffffffff1a00788c */ /* 0x000fe2000bf85270 */
[----:B------:R-:W4:Y:S01]  /*14be0*/  S2R R5, SR_TID.X ;  /* 0x0000000000057919 */ /* 0x000f220000002100 */
[----:B------:R-:W-:-:S02]  /*14bf0*/  UISETP.NE.AND UP3, UPT, UR11, URZ, UPT ;  /* 0x0000003f0b00728c */ /* 0x000fc4000bf65270 */
[----:B------:R-:W-:Y:S02]  /*14c00*/  ULDC.U8 UR10, c[0x0][0x328] ;  /* 0x0000ca00000a7ab9 */ /* 0x000fe40000000000 */
[----:B------:R-:W-:Y:S02]  /*14c10*/  ULDC.64 UR4, c[0x0][0x1e8] ;  /* 0x00007a0000047ab9 */ /* 0x000fe40000000a00 */
[----:B------:R-:W-:Y:S02]  /*14c20*/  UISETP.NE.AND UP2, UPT, UR10, URZ, UPT ;  /* 0x0000003f0a00728c */ /* 0x000fe4000bf45270 */
[----:B------:R-:W-:Y:S02]  /*14c30*/  ULDC UR9, c[0x0][0x214] ;  /* 0x0000850000097ab9 */ /* 0x000fe40000000800 */
[----:B------:R-:W-:Y:S02]  /*14c40*/  @UP4 UIMAD.WIDE.U32 UR14, UR26, UR4, URZ ;  /* 0x000000041a0e42a5 */ /* 0x000fe4000f8e003f */
[----:B------:R-:W-:Y:S01]  /*14c50*/  @!UP3 UISETP.NE.AND UP1, UPT, UR10, URZ, UPT ;  /* 0x0000003f0a00b28c */ /* 0x000fe2000bf25270 */
[----:B------:R-:W4:Y:S01]  /*14c60*/  S2UR UR10, SR_CTAID.X ;  /* 0x00000000000a79c3 */ /* 0x000f220000002500 */
[----:B------:R-:W-:Y:S01]  /*14c70*/  @UP4 UIMAD UR8, UR26, UR5, UR15 ;  /* 0x000000051a0842a4 */ /* 0x000fe2000f8e020f */
[----:B-1----:R-:W-:Y:S01]  /*14c80*/  FADD.FTZ R9, R4, R167 ;  /* 0x000000a704097221 */ /* 0x002fe20000010000 */
[----:B------:R-:W-:-:S02]  /*14c90*/  UISETP.EQ.AND UP2, UPT, UR11, URZ, UP2 ;  /* 0x0000003f0b00728c */ /* 0x000fc40009742270 */
[----:B--2---:R-:W-:Y:S01]  /*14ca0*/  @!UP4 USHF.R.S32.HI UR13, URZ, 0x1f, UR7 ;  /* 0x0000001f3f0dc899 */ /* 0x004fe20008011407 */
[----:B---3--:R-:W-:Y:S01]  /*14cb0*/  FADD.FTZ R7, R0, R251 ;  /* 0x000000fb00077221 */ /* 0x008fe20000010000 */
[----:B------:R-:W1:Y:S01]  /*14cc0*/  SHFL.BFLY PT, R6, R9, 0x1, 0x1f ;  /* 0x0c201f0009067f89 */ /* 0x000e6200000e0000 */
[----:B------:R-:W-:Y:S01]  /*14cd0*/  ULDC.64 UR4, c[0x0][0x1e0] ;  /* 0x0000780000047ab9 */ /* 0x000fe20000000a00 */
[----:B------:R-:W2:Y:S01]  /*14ce0*/  S2UR UR11, SR_CTAID.Z ;  /* 0x00000000000b79c3 */ /* 0x000ea20000002700 */
[----:B----4-:R-:W-:Y:S01]  /*14cf0*/  SHF.R.S32.HI R0, RZ, 0x1f, R5 ;  /* 0x0000001fff007819 */ /* 0x010fe20000011405 */
[----:B------:R-:W3:Y:S01]  /*14d00*/  SHFL.BFLY PT, R4, R7, 0x1, 0x1f ;  /* 0x0c201f0007047f89 */ /* 0x000ee200000e0000 */
[----:B------:R-:W-:Y:S02]  /*14d10*/  @!UP4 UIMAD UR13, UR13, UR4, URZ ;  /* 0x000000040d0dc2a4 */ /* 0x000fe4000f8e023f */
[----:B------:R-:W-:Y:S02]  /*14d20*/  @UP3 ULDC UR12, c[0x0][0x210] ;  /* 0x00008400000c3ab9 */ /* 0x000fe40000000800 */
[----:B------:R-:W-:-:S02]  /*14d30*/  @!UP4 UIMAD UR13, UR7, UR5, UR13 ;  /* 0x00000005070dc2a4 */ /* 0x000fc4000f8e020d */
[----:B------:R-:W-:Y:S02]  /*14d40*/  @UP3 UIMAD UR12, UR12, UR9, URZ ;  /* 0x000000090c0c32a4 */ /* 0x000fe4000f8e023f */
[----:B------:R-:W-:Y:S02]  /*14d50*/  ULDC UR5, c[0x0][0x234] ;  /* 0x00008d0000057ab9 */ /* 0x000fe40000000800 */
[----:B------:R-:W-:Y:S02]  /*14d60*/  UISETP.NE.OR UP0, UPT, UR26, -0x1, !UP2 ;  /* 0xffffffff1a00788c */ /* 0x000fe4000d705670 */
[----:B------:R-:W-:Y:S02]  /*14d70*/  @!UP3 USEL UR12, UR9, UR5, !UP1 ;  /* 0x00000005090cb287 */ /* 0x000fe4000c800000 */
[----:B------:R-:W-:Y:S02]  /*14d80*/  @!UP4 UIMAD.WIDE.U32 UR18, UR7, UR4, URZ ;  /* 0x000000040712c2a5 */ /* 0x000fe4000f8e003f */
[----:B------:R-:W-:-:S02]  /*14d90*/  @UP3 UMOV UR15, 0x1 ;  /* 0x00000001000f3882 */ /* 0x000fc40000000000 */
[----:B------:R-:W-:Y:S01]  /*14da0*/  ULDC UR4, c[0x0][0x1c0] ;  /* 0x0000700000047ab9 */ /* 0x000fe20000000800 */
[----:B-1----:R-:W-:Y:S01]  /*14db0*/  FADD.FTZ R6, R9, R6 ;  /* 0x0000000609067221 */ /* 0x002fe20000010000 */
[----:B------:R-:W-:Y:S01]  /*14dc0*/  LEA.HI R9, R0, R5, RZ, 0x2 ;  /* 0x0000000500097211 */ /* 0x000fe200078f10ff */
[----:B------:R-:W-:Y:S01]  /*14dd0*/  @!UP3 UIMAD UR15, UR12, UR4, URZ ;  /* 0x000000040c0fb2a4 */ /* 0x000fe2000f8e023f */
[----:B---3--:R-:W-:Y:S02]  /*14de0*/  FADD.FTZ R4, R7, R4 ;  /* 0x0000000407047221 */ /* 0x008fe40000010000 */
[----:B------:R-:W-:Y:S01]  /*14df0*/  FSETP.NE.FTZ.AND P4, PT, R6, RZ, PT ;  /* 0x000000ff0600720b */ /* 0x000fe20003f95000 */
[----:B------:R-:W-:Y:S01]  /*14e00*/  @UP3 ULDC UR16, c[0x0][0x210] ;  /* 0x0000840000103ab9 */ /* 0x000fe20000000800 */
[--C-:B------:R-:W-:Y:S01]  /*14e10*/  SHF.R.S32.HI R8, RZ, 0x2, R9.reuse ;  /* 0x00000002ff087819 */ /* 0x100fe20000011409 */
[----:B------:R-:W-:Y:S01]  /*14e20*/  UIMAD UR4, UR7, UR15, URZ ;  /* 0x0000000f070472a4 */ /* 0x000fe2000f8e023f */
[----:B------:R-:W-:Y:S01]  /*14e30*/  SHF.R.S32.HI R7, RZ, 0x1f, R9 ;  /* 0x0000001fff077819 */ /* 0x000fe20000011409 */
[----:B------:R-:W-:Y:S01]  /*14e40*/  @!UP3 UMOV UR16, 0x1 ;  /* 0x000000010010b882 */ /* 0x000fe20000000000 */
[----:B------:R-:W-:Y:S01]  /*14e50*/  FSETP.NE.FTZ.AND P3, PT, R4, RZ, PT ;  /* 0x000000ff0400720b */ /* 0x000fe20003f75000 */
[----:B------:R-:W-:Y:S01]  /*14e60*/  @!UP0 UIMAD UR26, UR7, UR9, URZ ;  /* 0x00000009071a82a4 */ /* 0x000fe2000f8e023f */
[----:B------:R-:W-:Y:S01]  /*14e70*/  LEA.HI R7, R7, R8, RZ, 0x3 ;  /* 0x0000000807077211 */ /* 0x000fe200078f18ff */
[----:B------:R-:W-:-:S02]  /*14e80*/  UIMAD UR5, UR10, UR16, URZ ;  /* 0x000000100a0572a4 */ /* 0x000fc4000f8e023f */
[----:B------:R-:W-:Y:S01]  /*14e90*/  USEL UR4, UR4, URZ, !UP2 ;  /* 0x0000003f04047287 */ /* 0x000fe2000d000000 */
[----:B------:R-:W-:Y:S01]  /*14ea0*/  LOP3.LUT R7, R7, 0xfffffff8, RZ, 0xc0, !PT ;  /* 0xfffffff807077812 */ /* 0x000fe200078ec0ff */
[----:B------:R-:W1:Y:S01]  /*14eb0*/  @P4 MUFU.RCP R10, R6 ;  /* 0x00000006000a4308 */ /* 0x000e620000001000 */
[----:B------:R-:W-:Y:S02]  /*14ec0*/  USHF.L.U32 UR5, UR5, 0x7, URZ ;  /* 0x0000000705057899 */ /* 0x000fe4000800063f */
[----:B------:R-:W-:Y:S01]  /*14ed0*/  IADD3 R7, R8, -R7, RZ ;  /* 0x8000000708077210 */ /* 0x000fe20007ffe0ff */
[----:B--2---:R-:W-:Y:S01]  /*14ee0*/  UIMAD UR12, UR11, UR12, UR4 ;  /* 0x0000000c0b0c72a4 */ /* 0x004fe2000f8e0204 */
[----:B------:R-:W-:Y:S01]  /*14ef0*/  LEA.HI R8, R0, R5, RZ, 0x5 ;  /* 0x0000000500087211 */ /* 0x000fe200078f28ff */
[----:B------:R-:W-:Y:S01]  /*14f00*/  @!UP2 UMOV UR20, URZ ;  /* 0x0000003f0014ac82 */ /* 0x000fe20008000000 */
[C---:B------:R-:W-:Y:S01]  /*14f10*/  SHF.L.U32 R12, R7.reuse, 0x6, RZ ;  /* 0x00000006070c7819 */ /* 0x040fe200000006ff */
[----:B------:R-:W2:Y:S01]  /*14f20*/  @P3 MUFU.RCP R11, R4 ;  /* 0x00000004000b3308 */ /* 0x000ea20000001000 */
[C---:B------:R-:W-:Y:S01]  /*14f30*/  R2P PR, R7.reuse, 0x6 ;  /* 0x0000000607007804 */ /* 0x040fe20000000000 */
[----:B------:R-:W-:Y:S01]  /*14f40*/  @UP2 UMOV UR20, UR26 ;  /* 0x0000001a00142c82 */ /* 0x000fe20008000000 */
[----:B------:R-:W-:Y:S01]  /*14f50*/  LOP3.LUT R12, R12, 0x1c0, RZ, 0xc0, !PT ;  /* 0x000001c00c0c7812 */ /* 0x000fe200078ec0ff */
[----:B------:R-:W-:Y:S01]  /*14f60*/  @!UP2 UMOV UR21, URZ ;  /* 0x0000003f0015ac82 */ /* 0x000fe20008000000 */
[----:B------:R-:W-:Y:S01]  /*14f70*/  LOP3.LUT R7, R7, 0x1, RZ, 0xc0, !PT ;  /* 0x0000000107077812 */ /* 0x000fe200078ec0ff */
[----:B------:R-:W-:Y:S01]  /*14f80*/  USHF.R.S32.HI UR4, URZ, 0x1f, UR5 ;  /* 0x0000001f3f047899 */ /* 0x000fe20008011405 */
[----:B------:R-:W-:Y:S01]  /*14f90*/  LEA.HI R13, R12, R12, RZ, 0x1d ;  /* 0x0000000c0c0d7211 */ /* 0x000fe200078fe8ff */
[----:B-1----:R-:W-:Y:S01]  /*14fa0*/  FMUL.FTZ R10, R10, c[0x0][0x2dc] ;  /* 0x0000b7000a0a7a20 */ /* 0x002fe20000410000 */
[----:B------:R-:W-:Y:S01]  /*14fb0*/  ISETP.NE.U32.AND P0, PT, R7, 0x1, PT ;  /* 0x000000010700780c */ /* 0x000fe20003f05070 */
[----:B------:R-:W1:Y:S01]  /*14fc0*/  @P4 MUFU.LG2 R6, R6 ;  /* 0x0000000600064308 */ /* 0x000e620000000c00 */
[----:B------:R-:W-:Y:S01]  /*14fd0*/  MOV R12, 0x40 ;  /* 0x00000040000c7802 */ /* 0x000fe20000000f00 */
[C---:B------:R-:W-:Y:S01]  /*14fe0*/  FMUL.FTZ R160, R10.reuse, R160 ;  /* 0x000000a00aa07220 */ /* 0x040fe20000410000 */
[----:B------:R-:W-:Y:S01]  /*14ff0*/  @UP2 USHF.R.S32.HI UR21, URZ, 0x1f, UR26 ;  /* 0x0000001f3f152899 */ /* 0x000fe2000801141a */
[----:B------:R-:W-:Y:S01]  /*15000*/  FMUL.FTZ R161, R10, R161 ;  /* 0x000000a10aa17220 */ /* 0x000fe20000410000 */
[----:B------:R-:W-:Y:S01]  /*15010*/  SEL R12, R12, 0xffffffc0, !P2 ;  /* 0xffffffc00c0c7807 */ /* 0x000fe20005000000 */
[C---:B------:R-:W-:Y:S01]  /*15020*/  FMUL.FTZ R156, R10.reuse, R156 ;  /* 0x0000009c0a9c7220 */ /* 0x040fe20000410000 */
[----:B------:R-:W-:Y:S01]  /*15030*/  USHF.R.S32.HI UR7, URZ, 0x1f, UR12 ;  /* 0x0000001f3f077899 */ /* 0x000fe2000801140c */
[C---:B------:R-:W-:Y:S01]  /*15040*/  FMUL.FTZ R157, R10.reuse, R157 ;  /* 0x0000009d0a9d7220 */ /* 0x040fe20000410000 */
[----:B------:R-:W-:Y:S01]  /*15050*/  F2FP.PACK_AB R160, R161, R160 ;  /* 0x000000a0a1a0723e */ /* 0x000fe200000000ff */
[C---:B------:R-:W-:Y:S01]  /*15060*/  FMUL.FTZ R152, R10.reuse, R152 ;  /* 0x000000980a987220 */ /* 0x040fe20000410000 */
[----:B------:R-:W3:Y:S01]  /*15070*/  @P3 MUFU.LG2 R4, R4 ;  /* 0x0000000400043308 */ /* 0x000ee20000000c00 */
[C---:B------:R-:W-:Y:S01]  /*15080*/  FMUL.FTZ R153, R10.reuse, R153 ;  /* 0x000000990a997220 */ /* 0x040fe20000410000 */
[----:B------:R-:W-:Y:S01]  /*15090*/  F2FP.PACK_AB R156, R157, R156 ;  /* 0x0000009c9d9c723e */ /* 0x000fe200000000ff */
[C---:B------:R-:W-:Y:S01]  /*150a0*/  FMUL.FTZ R148, R10.reuse, R148 ;  /* 0x000000940a947220 */ /* 0x040fe20000410000 */
[----:B------:R-:W-:Y:S01]  /*150b0*/  UIADD3 UR5, UP1, UP0, UR5, UR20, UR12 ;  /* 0x0000001405057290 */ /* 0x000fe2000f83e00c */
        /* <DEDUP_REMOVED lines=88> */
[----:B------:R-:W-:Y:S01]  /*15640*/  LOP3.LUT R10, R9, 0x3ffffffc, RZ, 0xc0, !PT ;  /* 0x3ffffffc090a7812 */ /* 0x000fe200078ec0ff */
[----:B--2---:R-:W-:Y:S01]  /*15650*/  FMUL.FTZ R11, R11, c[0x0][0x2dc] ;  /* 0x0000b7000b0b7a20 */ /* 0x004fe20000410000 */
[----:B------:R-:W-:Y:S01]  /*15660*/  SHF.R.S32.HI R9, RZ, 0x5, R8 ;  /* 0x00000005ff097819 */ /* 0x000fe20000011408 */
[----:B-1----:R-:W-:Y:S01]  /*15670*/  @P4 FMUL.FTZ R6, R6, 0.69314718246459960938 ;  /* 0x3f31721806064820 */ /* 0x002fe20000410000 */
[----:B------:R-:W-:Y:S01]  /*15680*/  IADD3 R10, -R10, R5, RZ ;  /* 0x000000050a0a7210 */ /* 0x000fe20007ffe1ff */
[----:B------:R-:W-:Y:S01]  /*15690*/  FMUL.FTZ R162, R11, R162 ;  /* 0x000000a20ba27220 */ /* 0x000fe20000410000 */
[----:B------:R-:W-:Y:S01]  /*156a0*/  F2FP.PACK_AB R124, R125, R124 ;  /* 0x0000007c7d7c723e */ /* 0x000fe200000000ff */
[----:B------:R-:W-:Y:S01]  /*156b0*/  FMUL.FTZ R163, R11, R163 ;  /* 0x000000a30ba37220 */ /* 0x000fe20000410000 */
[----:B------:R-:W-:Y:S01]  /*156c0*/  LEA R10, R9, R10, 0x9 ;  /* 0x0000000a090a7211 */ /* 0x000fe200078e48ff */
[----:B------:R-:W-:Y:S01]  /*156d0*/  FMUL.FTZ R158, R11, R158 ;  /* 0x0000009e0b9e7220 */ /* 0x000fe20000410000 */
[----:B------:R-:W-:Y:S01]  /*156e0*/  F2FP.PACK_AB R128, R129, R128 ;  /* 0x000000808180723e */ /* 0x000fe200000000ff */
[C---:B------:R-:W-:Y:S01]  /*156f0*/  FMUL.FTZ R159, R11.reuse, R159 ;  /* 0x0000009f0b9f7220 */ /* 0x040fe20000410000 */
[----:B------:R-:W-:Y:S01]  /*15700*/  LEA R10, R10, R13, 0x1 ;  /* 0x0000000d0a0a7211 */ /* 0x000fe200078e08ff */
[----:B------:R-:W-:Y:S01]  /*15710*/  FMUL.FTZ R154, R11, R154 ;  /* 0x0000009a0b9a7220 */ /* 0x000fe20000410000 */
[----:B------:R-:W-:Y:S01]  /*15720*/  F2FP.PACK_AB R162, R163, R162 ;  /* 0x000000a2a3a2723e */ /* 0x000fe200000000ff */
[C---:B------:R-:W-:Y:S01]  /*15730*/  FMUL.FTZ R155, R11.reuse, R155 ;  /* 0x0000009b0b9b7220 */ /* 0x040fe20000410000 */
[----:B------:R-:W-:Y:S01]  /*15740*/  SHF.L.U32 R7, R10, 0x1, RZ ;  /* 0x000000010a077819 */ /* 0x000fe200000006ff */
[C---:B------:R-:W-:Y:S01]  /*15750*/  FMUL.FTZ R150, R11.reuse, R150 ;  /* 0x000000960b967220 */ /* 0x040fe20000410000 */
[----:B------:R-:W-:Y:S01]  /*15760*/  MOV R10, 0x20 ;  /* 0x00000020000a7802 */ /* 0x000fe20000000f00 */
[----:B------:R-:W-:Y:S01]  /*15770*/  FMUL.FTZ R151, R11, R151 ;  /* 0x000000970b977220 */ /* 0x000fe20000410000 */
[----:B------:R-:W-:Y:S01]  /*15780*/  IADD3 R13, R7, -0x10, RZ ;  /* 0xfffffff0070d7810 */ /* 0x000fe20007ffe0ff */
[C---:B------:R-:W-:Y:S01]  /*15790*/  FMUL.FTZ R146, R11.reuse, R146 ;  /* 0x000000920b927220 */ /* 0x040fe20000410000 */
[----:B------:R-:W-:Y:S01]  /*157a0*/  SEL R10, R10, 0xffffffe0, !P1 ;  /* 0xffffffe00a0a7807 */ /* 0x000fe20004800000 */
[----:B------:R-:W-:Y:S01]  /*157b0*/  FMUL.FTZ R147, R11, R147 ;  /* 0x000000930b937220 */ /* 0x000fe20000410000 */
[----:B------:R-:W-:Y:S01]  /*157c0*/  @P0 IADD3 R13, R7, 0x10, RZ ;  /* 0x00000010070d0810 */ /* 0x000fe20007ffe0ff */
        /* <DEDUP_REMOVED lines=9> */
[----:B-----5:R-:W-:Y:S01]  /*15860*/  IADD3 R17, R10, R13, RZ ;  /* 0x0000000d0a117210 */ /* 0x020fe20007ffe0ff */
        /* <DEDUP_REMOVED lines=98> */
[----:B------:R-:W-:Y:S01]  /*15e90*/  FMUL.FTZ R11, R11, R131 ;  /* 0x000000830b0b7220 */ /* 0x000fe20000410000 */
[----:B------:R-:W-:Y:S01]  /*15ea0*/  STS [R17+0x4400], R50 ;  /* 0x0044003211007388 */ /* 0x000fe20000000800 */
[----:B------:R-:W-:Y:S01]  /*15eb0*/  F2FP.PACK_AB R114, R115, R114 ;  /* 0x000000727372723e */ /* 0x000fe200000000ff */
[----:B---3--:R-:W-:Y:S01]  /*15ec0*/  @P3 FMUL.FTZ R77, R4, 0.69314718246459960938 ;  /* 0x3f317218044d3820 */ /* 0x008fe20000410000 */
[----:B------:R-:W-:Y:S01]  /*15ed0*/  F2FP.PACK_AB R118, R119, R118 ;  /* 0x000000767776723e */ /* 0x000fe200000000ff */
[----:B------:R-:W-:Y:S01]  /*15ee0*/  STS [R19+0x4000], R52 ;  /* 0x0040003413007388 */ /* 0x000fe20000000800 */
[----:B------:R-:W-:-:S02]  /*15ef0*/  F2FP.PACK_AB R122, R123, R122 ;  /* 0x0000007a7b7a723e */ /* 0x000fc400000000ff */
[----:B------:R-:W-:Y:S01]  /*15f00*/  F2FP.PACK_AB R126, R127, R126 ;  /* 0x0000007e7f7e723e */ /* 0x000fe200000000ff */
[----:B------:R-:W-:Y:S01]  /*15f10*/  STS [R19+0x4400], R54 ;  /* 0x0044003613007388 */ /* 0x000fe20000000800 */
[----:B------:R-:W-:Y:S02]  /*15f20*/  F2FP.PACK_AB R11, R11, R130 ;  /* 0x000000820b0b723e */ /* 0x000fe400000000ff */
[----:B------:R-:W-:Y:S01]  /*15f30*/  LOP3.LUT R12, R8, 0xffffffe0, RZ, 0xc0, !PT ;  /* 0xffffffe0080c7812 */ /* 0x000fe200078ec0ff */
        /* <DEDUP_REMOVED lines=17> */
[----:B-1----:R-:W-:-:S03]  /*16050*/  SHF.R.S32.HI R76, RZ, 0x1f, R9 ;  /* 0x0000001fff4c7819 */ /* 0x002fc60000011409 */
[----:B------:R-:W-:Y:S01]  /*16060*/  STS [R21+0x8400], R90 ;  /* 0x0084005a15007388 */ /* 0x000fe20000000800 */
[----:B------:R-:W-:-:S03]  /*16070*/  LEA.HI R76, R76, R9, RZ, 0x3 ;  /* 0x000000094c4c7211 */ /* 0x000fc600078f18ff */
[----:B------:R-:W-:Y:S01]  /*16080*/  STS [R23+0x8000], R92 ;  /* 0x0080005c17007388 */ /* 0x000fe20000000800 */
[----:B------:R-:W-:-:S03]  /*16090*/  LOP3.LUT R76, R76, 0xffffff8, RZ, 0xc0, !PT ;  /* 0x0ffffff84c4c7812 */ /* 0x000fc600078ec0ff */
[----:B------:R-:W-:Y:S01]  /*160a0*/  STS [R23+0x8400], R94 ;  /* 0x0084005e17007388 */ /* 0x000fe20000000800 */
[----:B------:R-:W-:Y:S02]  /*160b0*/  IADD3 R9, R9, -R76, RZ ;  /* 0x8000004c09097210 */ /* 0x000fe40007ffe0ff */
[----:B------:R-:W-:Y:S01]  /*160c0*/  MOV R76, 0x7f800000 ;  /* 0x7f800000004c7802 */ /* 0x000fe20000000f00 */
[----:B------:R-:W-:Y:S01]  /*160d0*/  STS [R25+0x8000], R96 ;  /* 0x0080006019007388 */ /* 0x000fe20000000800 */
[----:B------:R-:W-:-:S03]  /*160e0*/  @P3 FFMA.FTZ R76, R2, c[0x0][0x238], R77 ;  /* 0x00008e00024c3a23 */ /* 0x000fc6000001004d */
        /* <DEDUP_REMOVED lines=17> */
[----:B------:R-:W-:Y:S06]  /*16200*/  BAR.SYNC.DEFER_BLOCKING 0x0 ;  /* 0x0000000000007b1d */ /* 0x000fec0000010000 */
[----:B-1----:R-:W1:Y:S01]  /*16210*/  S2R R7, SR_TID.X ;  /* 0x0000000000077919 */ /* 0x002e620000002100 */
[----:B--2---:R-:W-:-:S03]  /*16220*/  IADD3 R11, -R12, R5, RZ ;  /* 0x000000050c0b7210 */ /* 0x004fc60007ffe1ff */
[----:B------:R2:W3:Y:S01]  /*16230*/  LDS.128 R68, [R232] ;  /* 0x00000000e8447984 */ /* 0x0004e20000000c00 */
[----:B------:R-:W-:-:S03]  /*16240*/  LOP3.LUT P0, RZ, R11, 0x3, RZ, 0xc0, !PT ;  /* 0x000000030bff7812 */ /* 0x000fc6000780c0ff */
[----:B------:R2:W4:Y:S01]  /*16250*/  LDS.128 R64, [R232+0x1000] ;  /* 0x00100000e8407984 */ /* 0x0005220000000c00 */
[----:B-1----:R-:W-:-:S03]  /*16260*/  SHF.R.S32.HI R10, RZ, 0x1f, R7 ;  /* 0x0000001fff0a7819 */ /* 0x002fc60000011407 */
[----:B------:R2:W1:Y:S01]  /*16270*/  LDS.128 R60, [R232+0x2000] ;  /* 0x00200000e83c7984 */ /* 0x0004620000000c00 */
[----:B------:R-:W-:-:S03]  /*16280*/  LEA.HI R8, R10, R7, RZ, 0x5 ;  /* 0x000000070a087211 */ /* 0x000fc600078f28ff */
[----:B------:R2:W1:Y:S01]  /*16290*/  LDS.128 R56, [R232+0x3000] ;  /* 0x00300000e8387984 */ /* 0x0004620000000c00 */
[----:B------:R-:W-:-:S03]  /*162a0*/  LOP3.LUT R8, R8, 0xffffffe0, RZ, 0xc0, !PT ;  /* 0xffffffe008087812 */ /* 0x000fc600078ec0ff */
[----:B------:R2:W1:Y:S01]  /*162b0*/  LDS.128 R52, [R232+0x4000] ;  /* 0x00400000e8347984 */ /* 0x0004620000000c00 */
[----:B------:R-:W-:-:S03]  /*162c0*/  IADD3 R8, -R8, R7, RZ ;  /* 0x0000000708087210 */ /* 0x000fc60007ffe1ff */
        /* <DEDUP_REMOVED lines=34> */
.L_x_1388:
[----:B---34-:R-:W-:Y:S05]  /*164f0*/  BSYNC B0 ;  /* 0x0000000000007941 */ /* 0x018fea0003800000 */
.L_x_1387:
        /* <DEDUP_REMOVED lines=36> */
.L_x_1390:
[----:B------:R-:W-:Y:S05]  /*16740*/  BSYNC B0 ;  /* 0x0000000000007941 */ /* 0x000fea0003800000 */
.L_x_1389:
        /* <DEDUP_REMOVED lines=22> */
.L_x_1392:
[----:B------:R-:W-:Y:S05]  /*168b0*/  BSYNC B0 ;  /* 0x0000000000007941 */ /* 0x000fea0003800000 */
.L_x_1391:
[----:B------:R-:W-:Y:S01]  /*168c0*/  IADD3 R0, R6, 0x40, RZ ;  /* 0x0000004006007810 */ /* 0x000fe20007ffe0ff */
[----:B------:R-:W-:Y:S03]  /*168d0*/  BSSY B0, `(.L_x_1393) ;  /* 0x0000015000007945 */ /* 0x000fe60003800000 */
[----:B------:R-:W-:-:S13]  /*168e0*/  ISETP.GE.AND P0, PT, R0, UR6, PT ;  /* 0x0000000600007c0c */ /* 0x000fda000bf06270 */
[----:B------:R-:W-:Y:S05]  /*168f0*/  @P0 BRA `(.L_x_1394) ;  /* 0x0000012000000947 */ /* 0x000fea0003800000 */
[----:B----4-:R-:W-:Y:S01]  /*16900*/  IADD3 R3, P0, R10, 0x40, RZ ;  /* 0x000000400a037810 */ /* 0x010fe20007f1e0ff */
        /* <DEDUP_REMOVED lines=17> */
.L_x_1394:
[----:B------:R-:W-:Y:S05]  /*16a20*/  BSYNC B0 ;  /* 0x0000000000007941 */ /* 0x000fea0003800000 */
.L_x_1393:
[----:B------:R-:W-:-:S04]  /*16a30*/  IADD3 R6, R6, 0x60, RZ ;  /* 0x0000006006067810 */ /* 0x000fc80007ffe0ff */
[----:B------:R-:W-:-:S13]  /*16a40*/  ISETP.GE.AND P0, PT, R6, UR6, PT ;  /* 0x0000000606007c0c */ /* 0x000fda000bf06270 */
[----:B------:R-:W-:Y:S05]  /*16a50*/  @P0 EXIT ;  /* 0x000000000000094d */ /* 0x000fea0003800000 */
[----:B------:R-:W-:Y:S01]  /*16a60*/  IADD3 R0, P0, R10, 0x60, RZ ;  /* 0x000000600a007810 */ /* 0x000fe20007f1e0ff */
[----:B------:R-:W-:Y:S01]  /*16a70*/  IMAD.MOV.U32 R4, RZ, RZ, R8 ;  /* 0x000000ffff047224 */ /* 0x000fe200078e0008 */
[----:B------:R-:W-:Y:S01]  /*16a80*/  ISETP.GE.AND P2, PT, R244, c[0x0][0x220], PT ;  /* 0x00008800f4007a0c */ /* 0x000fe20003f46270 */
[----:B------:R-:W-:Y:S01]  /*16a90*/  IMAD.MOV.U32 R5, RZ, RZ, R77 ;  /* 0x000000ffff057224 */ /* 0x000fe200078e004d */
[----:B------:R-:W-:Y:S01]  /*16aa0*/  ISETP.GE.AND P1, PT, R230, c[0x0][0x220], PT ;  /* 0x00008800e6007a0c */ /* 0x000fe20003f26270 */
[----:B-1--4-:R-:W-:Y:S01]  /*16ab0*/  IMAD.X R3, RZ, RZ, R11, P0 ;  /* 0x000000ffff037224 */ /* 0x012fe200000e060b */
        /* <DEDUP_REMOVED lines=14> */
.L_x_1395:
        /* <DEDUP_REMOVED lines=14> */
.L_x_2051:


//--------------------- .text._ZN5flash16flash_fwd_kernelI23Flash_fwd_kernel_traitsILi256ELi128ELi64ELi8ELb0ELb0EN7cutlass6half_tE19Flash_kernel_traitsILi256ELi128ELi64ELi8ES3_EELb1ELb0ELb0ELb0ELb0ELb1ELb0ELb0EEEvNS_16Flash_fwd_paramsE --------------------------
	.section	.text._ZN5flash16flash_fwd_kernelI23Flash_fwd_kernel_traitsILi256ELi128ELi64ELi8ELb0ELb0EN7cutlass6half_tE19Flash_kernel_traitsILi256ELi128ELi64ELi8ES3_EELb1ELb0ELb0ELb0ELb0ELb1ELb0ELb0EEEvNS_16Flash_fwd_paramsE,"ax",@progbits
	.sectioninfo	@"SHI_REGISTERS=254"
	.align	128
        .global         _ZN5flash16flash_fwd_kernelI23Flash_fwd_kernel_traitsILi256ELi128ELi64ELi8ELb0ELb0EN7cutlass6half_tE19Flash_kernel_traitsILi256ELi128ELi64ELi8ES3_EELb1ELb0ELb0ELb0ELb0ELb1ELb0ELb0EEEvNS_16Flash_fwd_paramsE
        .type           _ZN5flash16flash_fwd_kernelI23Flash_fwd_kernel_traitsILi256ELi128ELi64ELi8ELb0ELb0EN7cutlass6half_tE19Flash_kernel_traitsILi256ELi128ELi64ELi8ES3_EELb1ELb0ELb0ELb0ELb0ELb1ELb0ELb0EEEvNS_16Flash_fwd_paramsE,@function
        .size           _ZN5flash16flash_fwd_kernelI23Flash_fwd_kernel_traitsILi256ELi128ELi64ELi8ELb0ELb0EN7cutlass6half_tE19Flash_kernel_traitsILi256ELi128ELi64ELi8ES3_EELb1ELb0ELb0ELb0ELb0ELb1ELb0ELb0EEEvNS_16Flash_fwd_paramsE,(.L_x_2052 - _ZN5flash16flash_fwd_kernelI23Flash_fwd_kernel_traitsILi256ELi128ELi64ELi8ELb0ELb0EN7cutlass6half_tE19Flash_kernel_traitsILi256ELi128ELi64ELi8ES3_EELb1ELb0ELb0ELb0ELb0ELb1ELb0ELb0EEEvNS_16Flash_fwd_paramsE)
        .other          _ZN5flash16flash_fwd_kernelI23Flash_fwd_kernel_traitsILi256ELi128ELi64ELi8ELb0ELb0EN7cutlass6half_tE19Flash_kernel_traitsILi256ELi128ELi64ELi8ES3_EELb1ELb0ELb0ELb0ELb0ELb1ELb0ELb0EEEvNS_16Flash_fwd_paramsE,@"STO_CUDA_ENTRY STV_DEFAULT"
_ZN5flash16flash_fwd_kernelI23Flash_fwd_kernel_traitsILi256ELi128ELi64ELi8ELb0ELb0EN7cutlass6half_tE19Flash_kernel_traitsILi256ELi128ELi64ELi8ES3_EELb1ELb0ELb0ELb0ELb0ELb1ELb0ELb0EEEvNS_16Flash_fwd_paramsE:
.text._ZN5flash16flash_fwd_kernelI23Flash_fwd_kernel_traitsILi256ELi128ELi64ELi8ELb0ELb0EN7cutlass6half_tE19Flash_kernel_traitsILi256ELi128ELi64ELi8ES3_EELb1ELb0ELb0ELb0ELb0ELb1ELb0ELb0EEEvNS_16Flash_fwd_paramsE:
        /* <DEDUP_REMOVED lines=14> */
[----:B------:R-:W3:Y:S01]  /*00e0*/  @P2 LDG.E.64 R4, [R4.64] ;  /* 0x0000001c04042981 */ /* 0x000ee2000c1e1b00 */
[----:B------:R-:W-:Y:S01]  /*00f0*/  @P2 IMAD.MOV.U32 R2, RZ, RZ, R165 ;  /* 0x000000ffff022224 */ /* 0x000fe200078e00a5 */
[----:B------:R-:W-:-:S06]  /*0100*/  @P2 MOV R3, R80 ;  /* 0x0000005000032202 */ /* 0x000fcc0000000f00 */
[----:B------:R-:W4:Y:S01]  /*0110*/  @P2 LDG.E.64 R2, [R2.64] ;  /* 0x0000001c02022981 */ /* 0x000f22000c1e1b00 */
[----:B------:R-:W5:Y:S01]  /*0120*/  S2UR UR10, SR_CTAID.Y ;  /* 0x00000000000a79c3 */ /* 0x000f620000002600 */
[----:B------:R-:W-:Y:S02]  /*0130*/  UISETP.NE.U32.AND UP2, UPT, URZ, UR6, UPT ;  /* 0x000000063f00728c */ /* 0x000fe4000bf45070 */
[----:B------:R-:W-:Y:S02]  /*0140*/  UISETP.NE.U32.AND UP1, UPT, URZ, UR4, UPT ;  /* 0x000000043f00728c */ /* 0x000fe4000bf25070 */
[----:B------:R-:W-:Y:S02]  /*0150*/  UISETP.NE.AND.EX UP2, UPT, URZ, UR7, UPT, UP2 ;  /* 0x000000073f00728c */ /* 0x000fe4000bf45320 */
[----:B------:R-:W-:Y:S01]  /*0160*/  ULDC.64 UR12, c[0x0][0x240] ;  /* 0x00009000000c7ab9 */ /* 0x000fe20000000a00 */
[----:B------:R-:W1:Y:S01]  /*0170*/  S2UR UR9, SR_CTAID.Z ;  /* 0x00000000000979c3 */ /* 0x000e620000002700 */
[----:B------:R-:W-:-:S02]  /*0180*/  UMOV UR7, 0x4 ;  /* 0x0000000400077882 */ /* 0x000fc40000000000 */
[----:B------:R-:W-:Y:S01]  /*0190*/  PLOP3.LUT P0, PT, PT, PT, UP2, 0x80, 0x0 ;  /* 0x000000000000781c */ /* 0x000fe20003f0f028 */
[----:B------:R-:W-:Y:S02]  /*01a0*/  UISETP.NE.AND.EX UP1, UPT, URZ, UR5, UPT, UP1 ;  /* 0x000000053f00728c */ /* 0x000fe4000bf25310 */
[----:B------:R-:W-:Y:S02]  /*01b0*/  ULDC.U8 UR6, c[0x0][0x312] ;  /* 0x0000c48000067ab9 */ /* 0x000fe40000000000 */
[----:B------:R-:W-:Y:S02]  /*01c0*/  ULDC.64 UR4, c[0x0][0x248] ;  /* 0x0000920000047ab9 */ /* 0x000fe40000000a00 */
[----:B------:R-:W-:Y:S02]  /*01d0*/  UISETP.NE.AND UP3, UPT, UR6, URZ, UPT ;  /* 0x0000003f0600728c */ /* 0x000fe4000bf65270 */
[----:B------:R-:W-:Y:S02]  /*01e0*/  UISETP.EQ.U32.AND UP0, UPT, URZ, UR4, UPT ;  /* 0x000000043f00728c */ /* 0x000fe4000bf02070 */
[----:B-----5:R-:W-:-:S02]  /*01f0*/  UIMAD.WIDE UR12, UR10, UR7, UR12 ;  /* 0x000000070a0c72a5 */ /* 0x020fc4000f8e020c */
[----:B------:R-:W-:Y:S02]  /*0200*/  UISETP.EQ.OR.EX UP0, UPT, URZ, UR5, !UP3, UP0 ;  /* 0x000000053f00728c */ /* 0x000fe4000df02700 */
[----:B-1----:R-:W-:-:S06]  /*0210*/  ULOP3.LUT UR8, UR9, UR20, UR10, 0xfe, !UPT ;  /* 0x0000001409087292 */ /* 0x002fcc000f8efe0a */
[----:B--2---:R-:W-:-:S13]  /*0220*/  LOP3.LUT P3, RZ, R85, UR8, RZ, 0xfc, !PT ;  /* 0x0000000855ff7c12 */ /* 0x004fda000f86fcff */
[----:B------:R-:W-:Y:S02]  /*0230*/  @!P3 IMAD.MOV.U32 R6, RZ, RZ, c[0x0][0x308] ;  /* 0x0000c200ff06b624 */ /* 0x000fe400078e00ff */
[----:B------:R-:W-:Y:S01]  /*0240*/  @!P3 IMAD.MOV.U32 R7, RZ, RZ, c[0x0][0x30c] ;  /* 0x0000c300ff07b624 */ /* 0x000fe200078e00ff */
[----:B------:R-:W-:Y:S02]  /*0250*/  ULDC.64 UR4, c[0x0][0x248] ;  /* 0x0000920000047ab9 */ /* 0x000fe40000000a00 */
[----:B------:R-:W-:Y:S01]  /*0260*/  UIMAD.WIDE UR4, UR10, UR7, UR4 ;  /* 0x000000070a0472a5 */ /* 0x000fe2000f8e0204 */
[----:B---3--:R-:W1:Y:S08]  /*0270*/  @P2 R2UR UR32, R4 ;  /* 0x00000000042023c2 */ /* 0x008e7000000e0000 */
[----:B------:R-:W2:Y:S01]  /*0280*/  @P2 R2UR UR33, R5 ;  /* 0x00000000052123c2 */ /* 0x000ea200000e0000 */
[----:B----4-:R-:W-:Y:S01]  /*0290*/  @P2 IADD3 R165, P1, R2, c[0x0][0x300], RZ ;  /* 0x0000c00002a52a10 */ /* 0x010fe20007f3e0ff */
[----:B------:R-:W-:-:S04]  /*02a0*/  IMAD.U32 R2, RZ, RZ, UR12 ;  /* 0x0000000cff027e24 */ /* 0x000fc8000f8e00ff */
[----:B------:R-:W-:Y:S02]  /*02b0*/  @P2 IMAD.X R80, RZ, RZ, R3, P1 ;  /* 0x000000ffff502224 */ /* 0x000fe400008e0603 */
[----:B------:R-:W-:Y:S02]  /*02c0*/  IMAD.U32 R3, RZ, RZ, UR13 ;  /* 0x0000000dff037e24 */ /* 0x000fe4000f8e00ff */
[----:B-1----:R-:W-:Y:S01]  /*02d0*/  IMAD.U32 R4, RZ, RZ, UR32 ;  /* 0x00000020ff047e24 */ /* 0x002fe2000f8e00ff */
[----:B--2---:R-:W-:-:S05]  /*02e0*/  MOV R5, UR33 ;  /* 0x0000002100057c02 */ /* 0x004fca0008000f00 */
[----:B------:R1:W-:Y:S01]  /*02f0*/  @!P3 STG.E.64 [R6.64], R4 ;  /* 0x000000040600b986 */ /* 0x0003e2000c101b1c */
[----:B------:R-:W-:Y:S01]  /*0300*/  PLOP3.LUT P2, PT, PT, PT, UP0, 0x80, 0x0 ;  /* 0x000000000000781c */ /* 0x000fe20003f4f008 */
[----:B------:R-:W-:Y:S01]  /*0310*/  ULDC.64 UR12, c[0x0][0x250] ;  /* 0x00009400000c7ab9 */ /* 0x000fe20000000a00 */
[----:B------:R-:W-:Y:S01]  /*0320*/  PLOP3.LUT P1, PT, PT, PT, UP1, 0x80, 0x0 ;  /* 0x000000000000781c */ /* 0x000fe20003f2f018 */
[----:B------:R-:W-:Y:S01]  /*0330*/  @UP1 UIMAD.WIDE UR12, UR10, UR7, UR12 ;  /* 0x000000070a0c12a5 */ /* 0x000fe2000f8e020c */
[----:B-1----:R-:W-:Y:S01]  /*0340*/  @!P3 MOV R4, R165 ;  /* 0x000000a50004b202 */ /* 0x002fe20000000f00 */
[----:B------:R-:W-:-:S05]  /*0350*/  @!P3 IMAD.MOV.U32 R5, RZ, RZ, R80 ;  /* 0x000000ffff05b224 */ /* 0x000fca00078e0050 */
[----:B------:R1:W-:Y:S01]  /*0360*/  @!P3 STG.E.64 [R6.64+0x8], R4 ;  /* 0x000008040600b986 */ /* 0x0003e2000c101b1c */
[----:B------:R-:W-:Y:S02]  /*0370*/  IMAD.U32 R8, RZ, RZ, UR12 ;  /* 0x0000000cff087e24 */ /* 0x000fe4000f8e00ff */
[----:B------:R-:W-:Y:S01]  /*0380*/  IMAD.U32 R9, RZ, RZ, UR13 ;  /* 0x0000000dff097e24 */ /* 0x000fe2000f8e00ff */
[----:B-1----:R1:W2:Y:S04]  /*0390*/  @P0 LDG.E R6, [R2.64] ;  /* 0x0000001c02060981 */ /* 0x0022a8000c1e1900 */
[----:B------:R1:W3:Y:S04]  /*03a0*/  @P0 LDG.E R5, [R2.64+0x4] ;  /* 0x0000041c02050981 */ /* 0x0002e8000c1e1900 */
[----:B------:R-:W4:Y:S01]  /*03b0*/  @P1 LDG.E R4, [R8.64] ;  /* 0x0000001c08041981 */ /* 0x000f22000c1e1900 */
[----:B-1----:R-:W-:Y:S01]  /*03c0*/  MOV R2, UR4 ;  /* 0x0000000400027c02 */ /* 0x002fe20008000f00 */
[----:B------:R-:W-:-:S05]  /*03d0*/  IMAD.U32 R3, RZ, RZ, UR5 ;  /* 0x00000005ff037e24 */ /* 0x000fca000f8e00ff */
[----:B------:R-:W5:Y:S01]  /*03e0*/  @!P2 LDG.E R0, [R2.64] ;  /* 0x0000001c0200a981 */ /* 0x000f62000c1e1900 */
[----:B------:R-:W-:Y:S01]  /*03f0*/  UMOV UR23, 0xffffffff ;  /* 0xffffffff00177882 */ /* 0x000fe20000000000 */
[----:B------:R-:W-:Y:S01]  /*0400*/  SHF.R.S32.HI R229, RZ, 0x1f, R85 ;  /* 0x0000001fffe57819 */ /* 0x000fe20000011455 */
[----:B------:R-:W-:-:S03]  /*0410*/  UMOV UR13, 0xffffffff ;  /* 0xffffffff000d7882 */ /* 0x000fc60000000000 */
[----:B------:R-:W-:Y:S01]  /*0420*/  LEA.HI R82, R229, R85, RZ, 0x5 ;  /* 0x00000055e5527211 */ /* 0x000fe200078f28ff */
[----:B------:R-:W-:Y:S02]  /*0430*/  ULDC UR4, c[0x0][0x1c0] ;  /* 0x0000700000047ab9 */ /* 0x000fe40000000800 */
[----:B------:R-:W-:Y:S02]  /*0440*/  UIMAD UR4, UR10, UR4, UR9 ;  /* 0x000000040a0472a4 */ /* 0x000fe4000f8e0209 */
[----:B------:R-:W-:Y:S02]  /*0450*/  UMOV UR12, URZ ;  /* 0x0000003f000c7c82 */ /* 0x000fe40008000000 */
[----:B------:R-:W-:-:S04]  /*0460*/  USHF.L.U32 UR5, UR4, 0x5, URZ ;  /* 0x0000000504057899 */ /* 0x000fc8000800063f */
[----:B------:R-:W-:Y:S01]  /*0470*/  USHF.R.S32.HI UR4, URZ, 0x1f, UR5 ;  /* 0x0000001f3f047899 */ /* 0x000fe20008011405 */
[----:B--2---:R-:W1:Y:S08]  /*0480*/  @P0 R2UR UR23, R6 ;  /* 0x00000000061703c2 */ /* 0x004e7000000e0000 */
[----:B---3--:R-:W1:Y:S08]  /*0490*/  @P0 R2UR UR25, R5 ;  /* 0x00000000051903c2 */ /* 0x008e7000000e0000 */
[----:B----4-:R2:W3:Y:S08]  /*04a0*/  @P1 R2UR UR12, R4 ;  /* 0x00000000040c13c2 */ /* 0x0104f000000e0000 */
[----:B-----5:R4:W2:Y:S01]  /*04b0*/  @!P2 R2UR UR13, R0 ;  /* 0x00000000000da3c2 */ /* 0x0208a200000e0000 */
[----:B------:R-:W-:-:S04]  /*04c0*/  ISETP.NE.U32.AND P2, PT, RZ, c[0x0][0x248], PT ;  /* 0x00009200ff007a0c */ /* 0x000fc80003f45070 */
[----:B------:R-:W-:Y:S01]  /*04d0*/  ISETP.NE.AND.EX P2, PT, RZ, c[0x0][0x24c], PT, P2 ;  /* 0x00009300ff007a0c */ /* 0x000fe20003f45320 */
[----:B-1----:R-:W-:Y:S01]  /*04e0*/  @UP2 UIADD3 UR25, UR25, -UR23, URZ ;  /* 0x8000001719192290 */ /* 0x002fe2000fffe03f */
[----:B----4-:R-:W-:-:S05]  /*04f0*/  LOP3.LUT R0, R82, 0xffffffe0, RZ, 0xc0, !PT ;  /* 0xffffffe052007812 */ /* 0x010fca00078ec0ff */
[----:B------:R-:W-:-:S05]  /*0500*/  IMAD.IADD R0, R85, 0x1, -R0 ;  /* 0x0000000155007824 */ /* 0x000fca00078e0a00 */
[--C-:B------:R-:W-:Y:S02]  /*0510*/  IADD3 R165, P1, P0, R165, UR5, R0.reuse ;  /* 0x00000005a5a57c10 */ /* 0x100fe4000f83e000 */
[----:B------:R-:W-:Y:S01]  /*0520*/  SHF.R.S32.HI R0, RZ, 0x1f, R0 ;  /* 0x0000001fff007819 */ /* 0x000fe20000011400 */
[----:B------:R-:W-:-:S03]  /*0530*/  @!UP2 ULDC UR25, c[0x0][0x214] ;  /* 0x000085000019aab9 */ /* 0x000fc60000000800 */
[----:B------:R-:W-:Y:S01]  /*0540*/  IADD3.X R80, R80, UR4, R0, P1, P0 ;  /* 0x0000000450507c10 */ /* 0x000fe20008fe0400 */
[----:B--23--:R-:W-:Y:S05]  /*0550*/  @!P2 BRA `(.L_x_1396) ;  /* 0x000000700000a947 */ /* 0x00cfea0003800000 */
[----:B------:R-:W-:-:S13]  /*0560*/  PLOP3.LUT P0, PT, PT, PT, UP3, 0x80, 0x0 ;  /* 0x000000000000781c */ /* 0x000fda0003f0f038 */
[----:B------:R-:W2:Y:S04]  /*0570*/  @P0 LDG.E R0, [R2.64+0x4] ;  /* 0x0000041c02000981 */ /* 0x000ea8000c1e1900 */
[----:B------:R-:W3:Y:S01]  /*0580*/  @!P0 LDG.E R2, [R2.64] ;  /* 0x0000001c02028981 */ /* 0x000ee2000c1e1900 */
[----:B--2---:R-:W1:Y:S02]  /*0590*/  @P0 R2UR UR6, R0 ;  /* 0x00000000000603c2 */ /* 0x004e6400000e0000 */
[----:B-1----:R-:W-:-:S11]  /*05a0*/  @UP3 UIADD3 UR6, UR6, -UR13, URZ ;  /* 0x8000000d06063290 */ /* 0x002fd6000fffe03f */
[----:B---3--:R1:W2:Y:S02]  /*05b0*/  @!P0 R2UR UR6, R2 ;  /* 0x00000000020683c2 */ /* 0x0082a400000e0000 */
[----:B-12---:R-:W-:Y:S05]  /*05c0*/  BRA `(.L_x_1397) ;  /* 0x0000001000007947 */ /* 0x006fea0003800000 */
.L_x_1396:
[----:B------:R-:W-:Y:S02]  /*05d0*/  ULDC UR6, c[0x0][0x218] ;  /* 0x0000860000067ab9 */ /* 0x000fe40000000800 */
.L_x_1397:
        /* <DEDUP_REMOVED lines=61> */
.L_x_1399:
[----:B-1----:R-:W-:Y:S01]  /*09b0*/  IABS R3, c[0x0][0x1c8] ;  /* 0x0000720000037a13 */ /* 0x002fe20000000000 */
[----:B------:R-:W1:Y:S01]  /*09c0*/  S2R R0, SR_CTAID.Z ;  /* 0x0000000000007919 */ /* 0x000e620000002700 */
[----:B------:R-:W-:Y:S02]  /*09d0*/  ULDC UR4, c[0x0][0x1c8] ;  /* 0x0000720000047ab9 */ /* 0x000fe40000000800 */
[----:B------:R-:W2:Y:S01]  /*09e0*/  I2F.RP R4, R3 ;  /* 0x0000000300047306 */ /* 0x000ea20000209400 */
[----:B------:R-:W-:Y:S02]  /*09f0*/  ULOP3.LUT UR4, UR9, UR4, URZ, 0x3c, !UPT ;  /* 0x0000000409047292 */ /* 0x000fe4000f8e3c3f */
[----:B------:R-:W-:Y:S02]  /*0a00*/  @UP0 UIADD3 UR13, UR12, UR13, URZ ;  /* 0x0000000d0c0d0290 */ /* 0x000fe4000fffe03f */
[----:B------:R-:W-:Y:S02]  /*0a10*/  USHF.R.S32.HI UR15, URZ, 0x1f, UR9 ;  /* 0x0000001f3f0f7899 */ /* 0x000fe40008011409 */
[----:B------:R-:W-:Y:S01]  /*0a20*/  ISETP.LE.AND P1, PT, RZ, UR4, PT ;  /* 0x00000004ff007c0c */ /* 0x000fe2000bf23270 */
[----:B------:R-:W-:-:S02]  /*0a30*/  ULDC.64 UR4, c[0x0][0x1a0] ;  /* 0x0000680000047ab9 */ /* 0x000fc40000000a00 */
[----:B------:R-:W-:-:S04]  /*0a40*/  @UP0 UIMAD.WIDE.U32 UR16, UR13, UR4, URZ ;  /* 0x000000040d1002a5 */ /* 0x000fc8000f8e003f */
[----:B------:R-:W-:Y:S01]  /*0a50*/  @UP0 UIMAD UR13, UR13, UR5, UR17 ;  /* 0x000000050d0d02a4 */ /* 0x000fe2000f8e0211 */
        /* <DEDUP_REMOVED lines=33> */
.L_x_1400:
[----:B------:R-:W-:Y:S01]  /*0c70*/  LEA.HI R16, R229, R85, RZ, 0x3 ;  /* 0x00000055e5107211 */ /* 0x000fe200078f18ff */
[----:B------:R-:W1:Y:S01]  /*0c80*/  S2R R81, SR_CTAID.X ;  /* 0x0000000000517919 */ /* 0x000e620000002500 */
[----:B------:R-:W-:Y:S01]  /*0c90*/  UIADD3 UR20, -UR20, UR25, URZ ;  /* 0x0000001914147290 */ /* 0x000fe2000fffe13f */
[----:B------:R-:W-:Y:S01]  /*0ca0*/  SHF.R.S32.HI R231, RZ, 0x1f, R234 ;  /* 0x0000001fffe77819 */ /* 0x000fe200000114ea */
[----:B------:R-:W-:Y:S01]  /*0cb0*/  ULDC.64 UR4, c[0x0][0x1a8] ;  /* 0x00006a0000047ab9 */ /* 0x000fe20000000a00 */
[----:B------:R-:W-:Y:S01]  /*0cc0*/  LOP3.LUT R3, R16, 0xfffffff8, RZ, 0xc0, !PT ;  /* 0xfffffff810037812 */ /* 0x000fe200078ec0ff */
[----:B------:R-:W2:Y:S01]  /*0cd0*/  S2R R8, SR_CTAID.Z ;  /* 0x0000000000087919 */ /* 0x000ea20000002700 */
[----:B------:R-:W-:Y:S01]  /*0ce0*/  SHF.R.S32.HI R16, RZ, 0x3, R16 ;  /* 0x00000003ff107819 */ /* 0x000fe20000011410 */
[----:B------:R-:W-:Y:S01]  /*0cf0*/  UIMAD UR4, UR15, UR4, URZ ;  /* 0x000000040f0472a4 */ /* 0x000fe2000f8e023f */
[----:B------:R-:W-:Y:S01]  /*0d00*/  IMAD R238, R231, c[0x0][0x1b0], RZ ;  /* 0x00006c00e7ee7a24 */ /* 0x000fe200078e02ff */
[----:B------:R-:W-:Y:S01]  /*0d10*/  UMOV UR21, 0x6 ;  /* 0x0000000600157882 */ /* 0x000fe20000000000 */
[----:B------:R-:W-:Y:S01]  /*0d20*/  IMAD.IADD R3, R85, 0x1, -R3 ;  /* 0x0000000155037824 */ /* 0x000fe200078e0a03 */
[C---:B------:R-:W-:Y:S01]  /*0d30*/  IADD3 R2, R16.reuse, 0x20, RZ ;  /* 0x0000002010027810 */ /* 0x040fe20007ffe0ff */
[----:B------:R-:W-:Y:S01]  /*0d40*/  UIMAD UR4, UR9, UR5, UR4 ;  /* 0x00000005090472a4 */ /* 0x000fe2000f8e0204 */
[----:B------:R-:W-:Y:S01]  /*0d50*/  IADD3 R0, R16, 0x40, RZ ;  /* 0x0000004010007810 */ /* 0x000fe20007ffe0ff */
[----:B------:R-:W-:Y:S01]  /*0d60*/  IMAD.SHL.U32 R240, R3, 0x8, RZ ;  /* 0x0000000803f07824 */ /* 0x000fe200078e00ff */
[----:B------:R-:W-:Y:S01]  /*0d70*/  ISETP.GE.AND P2, PT, R2, UR20, PT ;  /* 0x0000001402007c0c */ /* 0x000fe2000bf46270 */
[----:B------:R-:W-:Y:S01]  /*0d80*/  ULEA.HI.SX32 UR9, UR24, 0xffffffff, 0x1a ;  /* 0xffffffff18097891 */ /* 0x000fe2000f8fd23f */
[----:B------:R-:W-:Y:S01]  /*0d90*/  ISETP.GE.AND P1, PT, R0, UR20, PT ;  /* 0x0000001400007c0c */ /* 0x000fe2000bf26270 */
[----:B------:R-:W-:Y:S01]  /*0da0*/  IMAD.SHL.U32 R0, R16, 0x40, RZ ;  /* 0x0000004010007824 */ /* 0x000fe200078e00ff */
[----:B------:R-:W-:Y:S01]  /*0db0*/  SHF.R.S32.HI R241, RZ, 0x1f, R240 ;  /* 0x0000001ffff17819 */ /* 0x000fe200000114f0 */
[----:B------:R-:W-:Y:S01]  /*0dc0*/  IMAD R238, R234, c[0x0][0x1b4], R238 ;  /* 0x00006d00eaee7a24 */ /* 0x000fe200078e02ee */
[----:B------:R-:W-:Y:S01]  /*0dd0*/  IADD3 R4, P0, R240, UR6, RZ ;  /* 0x00000006f0047c10 */ /* 0x000fe2000ff1e0ff */
[----:B------:R-:W-:Y:S01]  /*0de0*/  UIMAD UR6, UR9, -0x40, UR8 ;  /* 0xffffffc0090678a4 */ /* 0x000fe2000f8e0208 */
[----:B------:R-:W-:Y:S01]  /*0df0*/  IADD3 R232, R16, 0x60, RZ ;  /* 0x0000006010e87810 */ /* 0x000fe20007ffe0ff */
[----:B------:R-:W-:Y:S01]  /*0e00*/  UMOV UR10, 0x5 ;  /* 0x00000005000a7882 */ /* 0x000fe20000000000 */
[--C-:B------:R-:W-:Y:S01]  /*0e10*/  SHF.R.S32.HI R17, RZ, 0x1f, R16.reuse ;  /* 0x0000001fff117819 */ /* 0x100fe20000011410 */
[----:B------:R-:W-:Y:S01]  /*0e20*/  IMAD R231, R231, c[0x0][0x1b8], RZ ;  /* 0x00006e00e7e77a24 */ /* 0x000fe200078e02ff */
[----:B------:R-:W-:Y:S01]  /*0e30*/  IADD3.X R5, R241, UR11, RZ, P0, !PT ;  /* 0x0000000bf1057c10 */ /* 0x000fe200087fe4ff */
[----:B------:R-:W-:Y:S01]  /*0e40*/  UISETP.GE.AND UP0, UPT, UR8, 0x41, UPT ;  /* 0x000000410800788c */ /* 0x000fe2000bf06270 */
[----:B------:R-:W-:Y:S01]  /*0e50*/  ISETP.GE.AND P0, PT, R232, UR20, PT ;  /* 0x00000014e8007c0c */ /* 0x000fe2000bf06270 */
[----:B-1----:R-:W-:Y:S01]  /*0e60*/  IMAD.WIDE R242, R81, 0x80, R16 ;  /* 0x0000008051f27825 */ /* 0x002fe200078e0210 */
[----:B------:R-:W-:-:S02]  /*0e70*/  ISETP.GE.AND P3, PT, R16, UR20, PT ;  /* 0x0000001410007c0c */ /* 0x000fc4000bf66270 */
[----:B------:R-:W-:Y:S01]  /*0e80*/  LOP3.LUT R0, R0, 0x1c0, RZ, 0xc0, !PT ;  /* 0x000001c000007812 */ /* 0x000fe200078ec0ff */
[----:B--2---:R-:W-:Y:S01]  /*0e90*/  IMAD.WIDE.U32 R8, R8, c[0x0][0x1a8], R4 ;  /* 0x00006a0008087a25 */ /* 0x004fe200078e0004 */
[C---:B------:R-:W-:Y:S02]  /*0ea0*/  @!P2 IADD3 R20, P4, R242.reuse, 0x20, RZ ;  /* 0x00000020f214a810 */ /* 0x040fe40007f9e0ff */
[C---:B------:R-:W-:Y:S01]  /*0eb0*/  @!P1 IADD3 R10, P5, R242.reuse, 0x40, RZ ;  /* 0x00000040f20a9810 */ /* 0x040fe20007fbe0ff */
[----:B------:R-:W-:Y:S01]  /*0ec0*/  @!P2 IMAD.MOV.U32 R14, RZ, RZ, R8 ;  /* 0x000000ffff0ea224 */ /* 0x000fe200078e0008 */
[----:B------:R-:W-:Y:S01]  /*0ed0*/  IADD3 R23, R9, UR4, RZ ;  /* 0x0000000409177c10 */ /* 0x000fe2000fffe0ff */
[--C-:B------:R-:W-:Y:S01]  /*0ee0*/  @!P2 IMAD.X R6, RZ, RZ, R243.reuse, P4 ;  /* 0x000000ffff06a224 */ /* 0x100fe200020e06f3 */
[----:B------:R-:W-:Y:S01]  /*0ef0*/  SHF.R.U32.HI R4, RZ, 0x3, R0 ;  /* 0x00000003ff047819 */ /* 0x000fe20000011600 */
[----:B------:R-:W-:Y:S01]  /*0f00*/  @!P1 IMAD.X R7, RZ, RZ, R243, P5 ;  /* 0x000000ffff079224 */ /* 0x000fe200028e06f3 */
[----:B------:R-:W-:Y:S01]  /*0f10*/  @!P0 IADD3 R18, P4, R242, 0x60, RZ ;  /* 0x00000060f2128810 */ /* 0x000fe20007f9e0ff */
[----:B------:R-:W-:Y:S01]  /*0f20*/  @!P2 IMAD R6, R6, c[0x0][0x190], RZ ;  /* 0x000064000606aa24 */ /* 0x000fe200078e02ff */
[----:B------:R-:W-:Y:S01]  /*0f30*/  LOP3.LUT R0, R0, 0x38, R240, 0xf8, !PT ;  /* 0x0000003800007812 */ /* 0x000fe200078ef8f0 */
[----:B------:R-:W-:Y:S01]  /*0f40*/  @!P1 IMAD R7, R7, c[0x0][0x190], RZ ;  /* 0x0000640007079a24 */ /* 0x000fe200078e02ff */
[----:B------:R-:W-:Y:S01]  /*0f50*/  ULDC.64 UR4, c[0x0][0x198] ;  /* 0x0000660000047ab9 */ /* 0x000fe20000000a00 */
[--C-:B------:R-:W-:Y:S01]  /*0f60*/  @!P2 IMAD.MOV.U32 R15, RZ, RZ, R23.reuse ;  /* 0x000000ffff0fa224 */ /* 0x100fe200078e0017 */
[----:B------:R-:W-:Y:S01]  /*0f70*/  LOP3.LUT R4, R0, R4, RZ, 0x3c, !PT ;  /* 0x0000000400047212 */ /* 0x000fe200078e3cff */
[----:B------:R-:W-:Y:S01]  /*0f80*/  @!P1 IMAD.MOV.U32 R12, RZ, RZ, R8 ;  /* 0x000000ffff0c9224 */ /* 0x000fe200078e0008 */
[----:B------:R-:W-:Y:S01]  /*0f90*/  USHF.L.U64.HI UR21, UR4, UR21, UR5 ;  /* 0x0000001504157299 */ /* 0x000fe20008010205 */
[----:B------:R-:W-:Y:S01]  /*0fa0*/  @!P1 IMAD.MOV.U32 R13, RZ, RZ, R23 ;  /* 0x000000ffff0d9224 */ /* 0x000fe200078e0017 */
[----:B------:R-:W-:Y:S01]  /*0fb0*/  USHF.L.U32 UR22, UR4, 0x6, URZ ;  /* 0x0000000604167899 */ /* 0x000fe2000800063f */
[----:B------:R-:W-:Y:S01]  /*0fc0*/  @!P0 IMAD.X R5, RZ, RZ, R243, P4 ;  /* 0x000000ffff058224 */ /* 0x000fe200020e06f3 */
[----:B------:R-:W-:Y:S01]  /*0fd0*/  UIMAD UR11, UR21, UR9, URZ ;  /* 0x00000009150b72a4 */ /* 0x000fe2000f8e023f */
[----:B------:R-:W-:Y:S01]  /*0fe0*/  @!P2 IMAD R6, R20, c[0x0][0x194], R6 ;  /* 0x000065001406aa24 */ /* 0x000fe200078e0206 */
[----:B------:R-:W-:Y:S01]  /*0ff0*/  USHF.L.U32 UR12, UR4, 0x5, URZ ;  /* 0x00000005040c7899 */ /* 0x000fe2000800063f */
[----:B------:R-:W-:Y:S01]  /*1000*/  @!P1 IMAD R7, R10, c[0x0][0x194], R7 ;  /* 0x000065000a079a24 */ /* 0x000fe200078e0207 */
[----:B------:R-:W-:Y:S01]  /*1010*/  USHF.L.U64.HI UR10, UR4, UR10, UR5 ;  /* 0x0000000a040a7299 */ /* 0x000fe20008010205 */
[----:B------:R-:W-:Y:S01]  /*1020*/  @!P2 IMAD.WIDE.U32 R20, R20, c[0x0][0x190], R14 ;  /* 0x000064001414aa25 */ /* 0x000fe200078e000e */
[----:B------:R-:W-:Y:S01]  /*1030*/  SHF.R.S32.HI R82, RZ, 0x5, R82 ;  /* 0x00000005ff527819 */ /* 0x000fe20000011452 */
[----:B------:R-:W-:-:S02]  /*1040*/  ULDC.64 UR4, c[0x0][0x1a0] ;  /* 0x0000680000047ab9 */ /* 0x000fc40000000a00 */
[----:B------:R-:W-:Y:S01]  /*1050*/  @!P0 IMAD R5, R5, c[0x0][0x190], RZ ;  /* 0x0000640005058a24 */ /* 0x000fe200078e02ff */
[----:B------:R-:W-:Y:S01]  /*1060*/  @!P2 LEA R14, P5, R20, c[0x0][0x160], 0x1 ;  /* 0x00005800140eaa11 */ /* 0x000fe200078a08ff */
[----:B------:R-:W-:-:S04]  /*1070*/  @!P1 IMAD.WIDE.U32 R10, R10, c[0x0][0x190], R12 ;  /* 0x000064000a0a9a25 */ /* 0x000fc800078e000c */
[----:B------:R-:W-:Y:S01]  /*1080*/  @!P0 IMAD.MOV.U32 R9, RZ, RZ, R23 ;  /* 0x000000ffff098224 */ /* 0x000fe200078e0017 */
[----:B------:R-:W-:Y:S01]  /*1090*/  @!P1 LEA R12, P4, R10, c[0x0][0x160], 0x1 ;  /* 0x000058000a0c9a11 */ /* 0x000fe200078808ff */
[----:B------:R-:W-:Y:S02]  /*10a0*/  @!P3 IMAD.MOV.U32 R22, RZ, RZ, R8 ;  /* 0x000000ffff16b224 */ /* 0x000fe400078e0008 */
[----:B------:R-:W-:Y:S02]  /*10b0*/  @!P3 IMAD R0, R243, c[0x0][0x190], RZ ;  /* 0x00006400f300ba24 */ /* 0x000fe400078e02ff */
[----:B------:R-:W-:Y:S02]  /*10c0*/  @!P0 IMAD R5, R18, c[0x0][0x194], R5 ;  /* 0x0000650012058a24 */ /* 0x000fe400078e0205 */
[----:B------:R-:W-:Y:S02]  /*10d0*/  @!P2 IMAD.IADD R6, R21, 0x1, R6 ;  /* 0x000000011506a824 */ /* 0x000fe400078e0206 */
[----:B------:R-:W-:-:S02]  /*10e0*/  @!P1 IMAD.IADD R7, R11, 0x1, R7 ;  /* 0x000000010b079824 */ /* 0x000fc400078e0207 */
[----:B------:R-:W-:Y:S01]  /*10f0*/  @!P0 IMAD.WIDE.U32 R18, R18, c[0x0][0x190], R8 ;  /* 0x0000640012128a25 */ /* 0x000fe200078e0008 */
[----:B------:R-:W-:Y:S02]  /*1100*/  @!P2 LEA.HI.X R15, R20, c[0x0][0x164], R6, 0x1, P5 ;  /* 0x00005900140faa11 */ /* 0x000fe400028f0c06 */
[----:B------:R-:W-:Y:S01]  /*1110*/  @!P1 LEA.HI.X R13, R10, c[0x0][0x164], R7, 0x1, P4 ;  /* 0x000059000a0d9a11 */ /* 0x000fe200020f0c07 */
[C---:B------:R-:W-:Y:S01]  /*1120*/  @!P3 IMAD R0, R242.reuse, c[0x0][0x194], R0 ;  /* 0x00006500f200ba24 */ /* 0x040fe200078e0200 */
[CC--:B------:R-:W-:Y:S01]  /*1130*/  LEA.HI R6, R229.reuse, R85.reuse, RZ, 0x6 ;  /* 0x00000055e5067211 */ /* 0x0c0fe200078f30ff */
[----:B------:R-:W-:Y:S01]  /*1140*/  @!P3 IMAD.WIDE.U32 R22, R242, c[0x0][0x190], R22 ;  /* 0x00006400f216ba25 */ /* 0x000fe200078e0016 */
[----:B------:R-:W-:Y:S02]  /*1150*/  @!P0 LEA R10, P4, R18, c[0x0][0x160], 0x1 ;  /* 0x00005800120a8a11 */ /* 0x000fe400078808ff */
[----:B------:R-:W-:Y:S01]  /*1160*/  LEA.HI R229, R229, R85, RZ, 0x4 ;  /* 0x00000055e5e57211 */ /* 0x000fe200078f20ff */
[----:B------:R-:W-:Y:S01]  /*1170*/  @!P0 IMAD.IADD R5, R19, 0x1, R5 ;  /* 0x0000000113058824 */ /* 0x000fe200078e0205 */
[----:B------:R-:W-:Y:S01]  /*1180*/  @!P3 LEA R8, P6, R22, c[0x0][0x160], 0x1 ;  /* 0x000058001608ba11 */ /* 0x000fe200078c08ff */
[----:B------:R-:W-:Y:S01]  /*1190*/  @!P3 IMAD.IADD R0, R23, 0x1, R0 ;  /* 0x000000011700b824 */ /* 0x000fe200078e0200 */
[----:B------:R-:W-:Y:S01]  /*11a0*/  ISETP.GE.AND P5, PT, R2, UR6, PT ;  /* 0x0000000602007c0c */ /* 0x000fe2000bfa6270 */
[----:B------:R-:W-:Y:S01]  /*11b0*/  IMAD.WIDE.U32 R20, R16, c[0x0][0x198], R240 ;  /* 0x0000660010147a25 */ /* 0x000fe200078e00f0 */
[----:B------:R-:W-:-:S02]  /*11c0*/  @!P0 LEA.HI.X R11, R18, c[0x0][0x164], R5, 0x1, P4 ;  /* 0x00005900120b8a11 */ /* 0x000fc400020f0c05 */
[----:B------:R-:W-:Y:S01]  /*11d0*/  @!P3 LEA.HI.X R9, R22, c[0x0][0x164], R0, 0x1, P6 ;  /* 0x000059001609ba11 */ /* 0x000fe200030f0c00 */
[----:B------:R-:W-:Y:S01]  /*11e0*/  IMAD.SHL.U32 R5, R6, 0x8, RZ ;  /* 0x0000000806057824 */ /* 0x000fe200078e00ff */
[----:B------:R-:W-:Y:S01]  /*11f0*/  IADD3 R236, P6, R20, UR14, RZ ;  /* 0x0000000e14ec7c10 */ /* 0x000fe2000ffde0ff */
[----:B------:R-:W-:Y:S01]  /*1200*/  IMAD R0, R17, c[0x0][0x198], RZ ;  /* 0x0000660011007a24 */ /* 0x000fe200078e02ff */
[----:B------:R-:W-:Y:S01]  /*1210*/  LOP3.LUT R6, R229, 0xfffffff0, RZ, 0xc0, !PT ;  /* 0xfffffff0e5067812 */ /* 0x000fe200078ec0ff */
[----:B------:R-:W-:Y:S01]  /*1220*/  UIMAD.WIDE.U32 UR14, UR9, UR4, URZ ;  /* 0x00000004090e72a5 */ /* 0x000fe2000f8e003f */
[----:B------:R-:W-:Y:S01]  /*1230*/  LOP3.LUT R4, R4, 0xfffffe00, R5, 0xf8, !PT ;  /* 0xfffffe0004047812 */ /* 0x000fe200078ef805 */
[----:B------:R-:W-:Y:S01]  /*1240*/  IMAD R0, R16, c[0x0][0x19c], R0 ;  /* 0x0000670010007a24 */ /* 0x000fe200078e0200 */
[----:B------:R-:W-:Y:S01]  /*1250*/  ISETP.GE.AND P4, PT, R2, UR6, PT ;  /* 0x0000000602007c0c */ /* 0x000fe2000bf86270 */
[----:B------:R-:W-:Y:S01]  /*1260*/  IMAD.IADD R6, R85, 0x1, -R6 ;  /* 0x0000000155067824 */ /* 0x000fe200078e0a06 */
[----:B------:R-:W-:Y:S01]  /*1270*/  SHF.R.S32.HI R7, RZ, 0x4, R229 ;  /* 0x00000004ff077819 */ /* 0x000fe200000114e5 */
[----:B------:R-:W-:Y:S01]  /*1280*/  IMAD.SHL.U32 R233, R4, 0x2, RZ ;  /* 0x0000000204e97824 */ /* 0x000fe200078e00ff */
[----:B------:R-:W-:Y:S01]  /*1290*/  IADD3.X R237, R21, UR7, R0, P6, !PT ;  /* 0x0000000715ed7c10 */ /* 0x000fe2000b7fe400 */
[----:B------:R-:W-:Y:S01]  /*12a0*/  USHF.R.S32.HI UR7, URZ, 0x1f, UR9 ;  /* 0x0000001f3f077899 */ /* 0x000fe20008011409 */
[----:B------:R-:W-:Y:S01]  /*12b0*/  ISETP.GE.AND P6, PT, R16, UR6, PT ;  /* 0x0000000610007c0c */ /* 0x000fe2000bfc6270 */
[----:B------:R-:W-:Y:S01]  /*12c0*/  IMAD R4, R17, c[0x0][0x1a0], RZ ;  /* 0x0000680011047a24 */ /* 0x000fe200078e02ff */
[----:B------:R-:W-:Y:S01]  /*12d0*/  @!PT LDS RZ, [RZ] ;  /* 0x00000000fffff984 */ /* 0x000fe20000000800 */
[----:B------:R-:W-:Y:S01]  /*12e0*/  @!PT LDS RZ, [RZ] ;  /* 0x00000000fffff984 */ /* 0x000fe20000000800 */
[----:B------:R-:W-:Y:S01]  /*12f0*/  @!PT LDS RZ, [RZ] ;  /* 0x00000000fffff984 */ /* 0x000fe20000000800 */
[----:B------:R1:W-:Y:S01]  /*1300*/  @!P3 LDGSTS.E.BYPASS.LTC128B.128 [R233], [R8.64] ;  /* 0x0000000008e9bfae */ /* 0x0003e2000b901d5c */
[----:B------:R-:W-:Y:S01]  /*1310*/  IMAD.WIDE.U32 R236, R234, c[0x0][0x1b0], R236 ;  /* 0x00006c00eaec7a25 */ /* 0x000fe200078e00ec */
[----:B------:R-:W-:Y:S01]  /*1320*/  UIMAD UR11, UR7, UR22, UR11 ;  /* 0x00000016070b72a4 */ /* 0x000fe2000f8e020b */
[----:B------:R-:W-:Y:S01]  /*1330*/  SHF.R.S32.HI R2, RZ, 0x1f, R6 ;  /* 0x0000001fff027819 */ /* 0x000fe20000011406 */
[----:B------:R1:W-:Y:S01]  /*1340*/  @!P3 LDGSTS.E.BYPASS.LTC128B.128 [R233+0x4000], [R8.64+0x80] ;  /* 0x0400008008e9bfae */ /* 0x0003e2000b901d5c */
[----:B------:R-:W-:Y:S01]  /*1350*/  IMAD.IADD R239, R237, 0x1, R238 ;  /* 0x00000001edef7824 */ /* 0x000fe200078e02ee */
[----:B------:R-:W-:Y:S01]  /*1360*/  LEA.HI R229, R229, R7, RZ, 0x1 ;  /* 0x00000007e5e57211 */ /* 0x000fe200078f08ff */
[----:B------:R-:W-:Y:S01]  /*1370*/  IMAD.U32 R0, RZ, RZ, UR9 ;  /* 0x00000009ff007e24 */ /* 0x000fe2000f8e00ff */
[----:B------:R1:W-:Y:S01]  /*1380*/  @!P3 LDGSTS.E.BYPASS.LTC128B.128 [R233+0x8000], [R8.64+0x100] ;  /* 0x0800010008e9bfae */ /* 0x0003e2000b901d5c */
[----:B------:R-:W-:Y:S01]  /*1390*/  IMAD.MOV.U32 R238, RZ, RZ, R236 ;  /* 0x000000ffffee7224 */ /* 0x000fe200078e00ec */
[----:B------:R-:W-:Y:S01]  /*13a0*/  LEA.HI R2, R2, R6, RZ, 0x3 ;  /* 0x0000000602027211 */ /* 0x000fe200078f18ff */
[----:B------:R-:W-:Y:S01]  /*13b0*/  IMAD R4, R16, c[0x0][0x1a4], R4 ;  /* 0x0000690010047a24 */ /* 0x000fe200078e0204 */
[----:B------:R1:W-:Y:S01]  /*13c0*/  @!P3 LDGSTS.E.BYPASS.LTC128B.128 [R233+0xc000], [R8.64+0x180] ;  /* 0x0c00018008e9bfae */ /* 0x0003e2000b901d5c */
[----:B------:R-:W-:Y:S01]  /*13d0*/  IMAD.WIDE.U32 R20, R0, UR22, R238 ;  /* 0x0000001600147c25 */ /* 0x000fe2000f8e00ee */
[----:B------:R-:W-:Y:S01]  /*13e0*/  LOP3.LUT R0, R2, 0xfffffff8, RZ, 0xc0, !PT ;  /* 0xfffffff802007812 */ /* 0x000fe200078ec0ff */
[----:B------:R-:W-:Y:S01]  /*13f0*/  UIMAD UR4, UR7, UR4, URZ ;  /* 0x00000004070472a4 */ /* 0x000fe2000f8e023f */
[----:B------:R2:W-:Y:S01]  /*1400*/  @!P2 LDGSTS.E.BYPASS.LTC128B.128 [R233+0x1000], [R14.64] ;  /* 0x010000000ee9afae */ /* 0x0005e2000b901d5c */
[----:B------:R-:W-:Y:S01]  /*1410*/  LOP3.LUT R229, R229, 0xfffffffe, RZ, 0xc0, !PT ;  /* 0xfffffffee5e57812 */ /* 0x000fe200078ec0ff */
[----:B------:R-:W-:Y:S01]  /*1420*/  IMAD R231, R234, c[0x0][0x1bc], R231 ;  /* 0x00006f00eae77a24 */ /* 0x000fe200078e02e7 */
[----:B------:R-:W-:Y:S01]  /*1430*/  UIMAD UR4, UR9, UR5, UR4 ;  /* 0x00000005090472a4 */ /* 0x000fe2000f8e0204 */
[----:B------:R2:W-:Y:S01]  /*1440*/  @!P2 LDGSTS.E.BYPASS.LTC128B.128 [R233+0x5000], [R14.64+0x80] ;  /* 0x050000800ee9afae */ /* 0x0005e2000b901d5c */
[----:B------:R-:W-:-:S02]  /*1450*/  IMAD.IADD R0, R6, 0x1, -R0 ;  /* 0x0000000106007824 */ /* 0x000fc400078e0a00 */
[----:B------:R-:W-:Y:S01]  /*1460*/  IMAD.IADD R229, R7, 0x1, -R229 ;  /* 0x0000000107e57824 */ /* 0x000fe200078e0ae5 */
[----:B------:R2:W-:Y:S01]  /*1470*/  @!P2 LDGSTS.E.BYPASS.LTC128B.128 [R233+0x9000], [R14.64+0x100] ;  /* 0x090001000ee9afae */ /* 0x0005e2000b901d5c */
[----:B------:R-:W-:Y:S01]  /*1480*/  IMAD.SHL.U32 R83, R0, 0x40, RZ ;  /* 0x0000004000537824 */ /* 0x000fe200078e00ff */
[----:B------:R-:W-:Y:S01]  /*1490*/  UIADD3 UR4, UR15, UR4, URZ ;  /* 0x000000040f047290 */ /* 0x000fe2000fffe03f */
[----:B------:R-:W-:Y:S01]  /*14a0*/  IMAD.SHL.U32 R84, R2, 0x40, RZ ;  /* 0x0000004002547824 */ /* 0x000fe200078e00ff */
[----:B------:R2:W-:Y:S01]  /*14b0*/  @!P2 LDGSTS.E.BYPASS.LTC128B.128 [R233+0xd000], [R14.64+0x180] ;  /* 0x0d0001800ee9afae */ /* 0x0005e2000b901d5c */
[----:B------:R-:W-:Y:S01]  /*14c0*/  ISETP.GE.AND P2, PT, R16, UR6, PT ;  /* 0x0000000610007c0c */ /* 0x000fe2000bf46270 */
[----:B------:R-:W-:Y:S01]  /*14d0*/  IMAD.SHL.U32 R85, R85, 0x2, RZ ;  /* 0x0000000255557824 */ /* 0x000fe200078e00ff */
[----:B------:R-:W-:Y:S01]  /*14e0*/  LOP3.LUT R83, R83, 0x1c0, RZ, 0xc0, !PT ;  /* 0x000001c053537812 */ /* 0x000fe200078ec0ff */
[----:B------:R2:W-:Y:S01]  /*14f0*/  @!P1 LDGSTS.E.BYPASS.LTC128B.128 [R233+0x2000], [R12.64] ;  /* 0x020000000ce99fae */ /* 0x0005e2000b901d5c */
[----:B------:R-:W-:-:S02]  /*1500*/  LOP3.LUT R84, R84, 0xfffffe00, RZ, 0xc0, !PT ;  /* 0xfffffe0054547812 */ /* 0x000fc400078ec0ff */
[----:B------:R-:W-:Y:S01]  /*1510*/  LOP3.LUT R85, R85, 0x6, RZ, 0xc0, !PT ;  /* 0x0000000655557812 */ /* 0x000fe200078ec0ff */
[----:B------:R2:W-:Y:S02]  /*1520*/  @!P1 LDGSTS.E.BYPASS.LTC128B.128 [R233+0x6000], [R12.64+0x80] ;  /* 0x060000800ce99fae */ /* 0x0005e4000b901d5c */
[----:B------:R-:W-:Y:S02]  /*1530*/  IMAD R230, R82, 0x400, R84 ;  /* 0x0000040052e67824 */ /* 0x000fe400078e0254 */
[----:B-1----:R-:W-:Y:S01]  /*1540*/  IMAD.WIDE.U32 R8, R16, c[0x0][0x1a0], R240 ;  /* 0x0000680010087a25 */ /* 0x002fe200078e00f0 */
[----:B------:R2:W-:Y:S04]  /*1550*/  @!P1 LDGSTS.E.BYPASS.LTC128B.128 [R233+0xa000], [R12.64+0x100] ;  /* 0x0a0001000ce99fae */ /* 0x0005e8000b901d5c */
[----:B------:R-:W-:Y:S01]  /*1560*/  IADD3 R18, P3, R8, UR16, RZ ;  /* 0x0000001008127c10 */ /* 0x000fe2000ff7e0ff */
[----:B------:R2:W-:Y:S03]  /*1570*/  @!P1 LDGSTS.E.BYPASS.LTC128B.128 [R233+0xe000], [R12.64+0x180] ;  /* 0x0e0001800ce99fae */ /* 0x0005e6000b901d5c */
[----:B------:R-:W-:Y:S01]  /*1580*/  IADD3.X R19, R9, UR13, R4, P3, !PT ;  /* 0x0000000d09137c10 */ /* 0x000fe20009ffe404 */
[----:B------:R1:W-:Y:S01]  /*1590*/  @!P0 LDGSTS.E.BYPASS.LTC128B.128 [R233+0x3000], [R10.64] ;  /* 0x030000000ae98fae */ /* 0x0003e2000b901d5c */
[----:B------:R-:W-:-:S02]  /*15a0*/  IADD3 R4, R21, UR11, RZ ;  /* 0x0000000b15047c10 */ /* 0x000fc4000fffe0ff */
[----:B------:R-:W-:Y:S01]  /*15b0*/  @!P6 LEA R8, P3, R20, c[0x0][0x168], 0x1 ;  /* 0x00005a001408ea11 */ /* 0x000fe200078608ff */
[----:B------:R1:W-:Y:S01]  /*15c0*/  @!P0 LDGSTS.E.BYPASS.LTC128B.128 [R233+0x7000], [R10.64+0x80] ;  /* 0x070000800ae98fae */ /* 0x0003e2000b901d5c */
[----:B------:R-:W-:Y:S02]  /*15d0*/  IMAD.WIDE.U32 R234, R234, c[0x0][0x1b8], R18 ;  /* 0x00006e00eaea7a25 */ /* 0x000fe400078e0012 */
[C---:B------:R-:W-:Y:S01]  /*15e0*/  @!P6 LEA.HI.X R9, R20.reuse, c[0x0][0x16c], R4, 0x1, P3 ;  /* 0x00005b001409ea11 */ /* 0x040fe200018f0c04 */
[----:B------:R1:W-:Y:S01]  /*15f0*/  @!P0 LDGSTS.E.BYPASS.LTC128B.128 [R233+0xb000], [R10.64+0x100] ;  /* 0x0b0001000ae98fae */ /* 0x0003e2000b901d5c */
[----:B------:R-:W-:Y:S01]  /*1600*/  @!P5 IADD3 R5, P3, R20, UR12, RZ ;  /* 0x0000000c1405dc10 */ /* 0x000fe2000ff7e0ff */
[----:B------:R-:W-:Y:S02]  /*1610*/  IMAD.IADD R231, R235, 0x1, R231 ;  /* 0x00000001ebe77824 */ /* 0x000fe400078e02e7 */
[----:B------:R1:W-:Y:S01]  /*1620*/  @!P0 LDGSTS.E.BYPASS.LTC128B.128 [R233+0xf000], [R10.64+0x180] ;  /* 0x0f0001800ae98fae */ /* 0x0003e2000b901d5c */
[----:B------:R-:W-:-:S02]  /*1630*/  @!P5 IADD3.X R4, R4, UR10, RZ, P3, !PT ;  /* 0x0000000a0404dc10 */ /* 0x000fc40009ffe4ff */
[C---:B------:R-:W-:Y:S01]  /*1640*/  @!P5 LEA R6, P3, R5.reuse, c[0x0][0x168], 0x1 ;  /* 0x00005a000506da11 */ /* 0x040fe200078608ff */
[----:B------:R3:W-:Y:S03]  /*1650*/  @!P6 LDGSTS.E.BYPASS.LTC128B.128 [R233+0x10000], [R8.64] ;  /* 0x1000000008e9efae */ /* 0x0007e6000b901d5c */
[----:B------:R-:W-:Y:S01]  /*1660*/  @!P5 LEA.HI.X R7, R5, c[0x0][0x16c], R4, 0x1, P3 ;  /* 0x00005b000507da11 */ /* 0x000fe200018f0c04 */
[----:B------:R3:W-:Y:S01]  /*1670*/  @!P6 LDGSTS.E.BYPASS.LTC128B.128 [R233+0x12000], [R8.64+0x80] ;  /* 0x1200008008e9efae */ /* 0x0007e2000b901d5c */
[----:B------:R-:W-:-:S03]  /*1680*/  IMAD.U32 R4, RZ, RZ, UR4 ;  /* 0x00000004ff047e24 */ /* 0x000fc6000f8e00ff */
[----:B------:R3:W-:Y:S04]  /*1690*/  @!P6 LDGSTS.E.BYPASS.LTC128B.128 [R233+0x14000], [R8.64+0x100] ;  /* 0x1400010008e9efae */ /* 0x0007e8000b901d5c */
[----:B------:R3:W-:Y:S04]  /*16a0*/  @!P6 LDGSTS.E.BYPASS.LTC128B.128 [R233+0x16000], [R8.64+0x180] ;  /* 0x1600018008e9efae */ /* 0x0007e8000b901d5c */
[----:B------:R4:W-:Y:S04]  /*16b0*/  @!P5 LDGSTS.E.BYPASS.LTC128B.128 [R233+0x11000], [R6.64] ;  /* 0x1100000006e9dfae */ /* 0x0009e8000b901d5c */
[----:B------:R4:W-:Y:S01]  /*16c0*/  @!P5 LDGSTS.E.BYPASS.LTC128B.128 [R233+0x13000], [R6.64+0x80] ;  /* 0x1300008006e9dfae */ /* 0x0009e2000b901d5c */
[----:B-1----:R-:W-:-:S03]  /*16d0*/  IMAD.U32 R10, RZ, RZ, UR14 ;  /* 0x0000000eff0a7e24 */ /* 0x002fc6000f8e00ff */
[----:B------:R4:W-:Y:S01]  /*16e0*/  @!P5 LDGSTS.E.BYPASS.LTC128B.128 [R233+0x15000], [R6.64+0x100] ;  /* 0x1500010006e9dfae */ /* 0x0009e2000b901d5c */
[----:B------:R-:W-:-:S03]  /*16f0*/  IMAD.U32 R11, RZ, RZ, UR15 ;  /* 0x0000000fff0b7e24 */ /* 0x000fc6000f8e00ff */
[----:B------:R4:W-:Y:S01]  /*1700*/  @!P5 LDGSTS.E.BYPASS.LTC128B.128 [R233+0x17000], [R6.64+0x180] ;  /* 0x1700018006e9dfae */ /* 0x0009e2000b901d5c */
[----:B------:R-:W-:-:S03]  /*1710*/  LEA R5, P0, R10, R234, 0x6 ;  /* 0x000000ea0a057211 */ /* 0x000fc600078030ff */
[----:B------:R-:W0:Y:S01]  /*1720*/  LDGDEPBAR ;  /* 0x00000000000079af */ /* 0x000e220000000000 */
[----:B------:R-:W-:Y:S02]  /*1730*/  LEA.HI.X R4, R10, R231, R4, 0x6, P0 ;  /* 0x000000e70a047211 */ /* 0x000fe400000f3404 */
[----:B------:R-:W-:Y:S01]  /*1740*/  @!P2 LEA R10, P1, R5, c[0x0][0x170], 0x1 ;  /* 0x00005c00050aaa11 */ /* 0x000fe200078208ff */
[----:B---3--:R-:W-:-:S03]  /*1750*/  IMAD.SHL.U32 R8, R3, 0x40, RZ ;  /* 0x0000004003087824 */ /* 0x008fc600078e00ff */
[----:B------:R-:W-:Y:S02]  /*1760*/  @!P2 LEA.HI.X R11, R5, c[0x0][0x174], R4, 0x1, P1 ;  /* 0x00005d00050baa11 */ /* 0x000fe400008f0c04 */
[----:B------:R-:W-:Y:S01]  /*1770*/  LOP3.LUT R8, R8, 0x1c0, RZ, 0xc0, !PT ;  /* 0x000001c008087812 */ /* 0x000fe200078ec0ff */
[----:B----4-:R-:W-:Y:S01]  /*1780*/  IMAD.SHL.U32 R7, R16, 0x8, RZ ;  /* 0x0000000810077824 */ /* 0x010fe200078e00ff */
[----:B------:R-:W-:-:S04]  /*1790*/  DEPBAR.LE SB0, 0x0 ;  /* 0x000080000000791a */ /* 0x000fc80000000000 */
[----:B------:R-:W-:Y:S01]  /*17a0*/  BAR.SYNC.DEFER_BLOCKING 0x0 ;  /* 0x0000000000007b1d */ /* 0x000fe20000010000 */
[----:B------:R-:W-:Y:S01]  /*17b0*/  IMAD.SHL.U32 R6, R229, 0x8, RZ ;  /* 0x00000008e5067824 */ /* 0x000fe200078e00ff */
[----:B------:R-:W-:Y:S02]  /*17c0*/  LOP3.LUT R7, R8, 0x8, R7, 0xf8, !PT ;  /* 0x0000000808077812 */ /* 0x000fe400078ef807 */
[----:B------:R-:W-:Y:S02]  /*17d0*/  SHF.R.U32.HI R8, RZ, 0x3, R8 ;  /* 0x00000003ff087819 */ /* 0x000fe40000011608 */
[----:B------:R-:W-:Y:S02]  /*17e0*/  LOP3.LUT R6, R83, 0x8, R6, 0xf8, !PT ;  /* 0x0000000853067812 */ /* 0x000fe400078ef806 */
[----:B------:R-:W-:Y:S02]  /*17f0*/  SHF.R.U32.HI R83, RZ, 0x3, R83 ;  /* 0x00000003ff537819 */ /* 0x000fe40000011653 */
[----:B------:R-:W-:Y:S01]  /*1800*/  LOP3.LUT R8, R7, R8, RZ, 0x3c, !PT ;  /* 0x0000000807087212 */ /* 0x000fe200078e3cff */
[----:B------:R-:W-:Y:S01]  /*1810*/  @!P4 IMAD.MOV.U32 R7, RZ, RZ, c[0x0][0x1a0] ;  /* 0x00006800ff07c624 */ /* 0x000fe200078e00ff */
[----:B------:R-:W-:Y:S01]  /*1820*/  LOP3.LUT R83, R6, R83, RZ, 0x3c, !PT ;  /* 0x0000005306537212 */ /* 0x000fe200078e3cff */
[----:B------:R-:W-:-:S02]  /*1830*/  @!P4 IMAD.MOV.U32 R6, RZ, RZ, c[0x0][0x1a4] ;  /* 0x00006900ff06c624 */ /* 0x000fc400078e00ff */
[----:B------:R-:W-:Y:S01]  /*1840*/  IMAD R229, R229, 0x200, R8 ;  /* 0x00000200e5e57824 */ /* 0x000fe200078e0208 */
[----:B------:R-:W-:Y:S01]  /*1850*/  @!P4 LEA R2, P0, R7, R5, 0x5 ;  /* 0x000000050702c211 */ /* 0x000fe200078028ff */
[----:B------:R-:W-:Y:S02]  /*1860*/  IMAD.IADD R230, R83, 0x1, R230 ;  /* 0x0000000153e67824 */ /* 0x000fe400078e02e6 */
[----:B------:R-:W-:Y:S01]  /*1870*/  IMAD.SHL.U32 R229, R229, 0x2, RZ ;  /* 0x00000002e5e57824 */ /* 0x000fe200078e00ff */
[----:B------:R-:W-:Y:S01]  /*1880*/  @!P4 LEA.HI.X R6, R7, R4, R6, 0x5, P0 ;  /* 0x000000040706c211 */ /* 0x000fe200000f2c06 */
[----:B------:R-:W-:Y:S01]  /*1890*/  IMAD.SHL.U32 R230, R230, 0x2, RZ ;  /* 0x00000002e6e67824 */ /* 0x000fe200078e00ff */
[C---:B------:R-:W-:Y:S01]  /*18a0*/  @!P4 LEA R4, P0, R2.reuse, c[0x0][0x170], 0x1 ;  /* 0x00005c000204ca11 */ /* 0x040fe200078008ff */
[----:B------:R-:W-:Y:S01]  /*18b0*/  @P2 STS.128 [R233+0x18000], RZ ;  /* 0x018000ffe9002388 */ /* 0x000fe20000000c00 */
[----:B------:R-:W-:Y:S02]  /*18c0*/  IADD3 R227, R229, 0x10020, RZ ;  /* 0x00010020e5e37810 */ /* 0x000fe40007ffe0ff */
[----:B------:R-:W-:Y:S01]  /*18d0*/  @!P4 LEA.HI.X R5, R2, c[0x0][0x174], R6, 0x1, P0 ;  /* 0x00005d000205ca11 */ /* 0x000fe200000f0c06 */
[----:B------:R-:W-:Y:S01]  /*18e0*/  @P2 STS.128 [R233+0x1a000], RZ ;  /* 0x01a000ffe9002388 */ /* 0x000fe20000000c00 */
[----:B------:R-:W-:-:S03]  /*18f0*/  IMAD.MOV.U32 R2, RZ, RZ, 0x10 ;  /* 0x00000010ff027424 */ /* 0x000fc600078e00ff */
        /* <DEDUP_REMOVED lines=39> */
[----:B------:R-:W3:Y:S01]  /*1b70*/  LDSM.16.M88.4 R68, [R229+0x10000] ;  /* 0x01000000e544783b */ /* 0x000ee20000000200 */
[----:B------:R-:W-:-:S02]  /*1b80*/  IADD3 R214, R227, 0x2800, RZ ;  /* 0x00002800e3d67810 */ /* 0x000fc40007ffe0ff */
[C---:B------:R-:W-:Y:S01]  /*1b90*/  IADD3 R213, R227.reuse, 0x3000, RZ ;  /* 0x00003000e3d57810 */ /* 0x040fe20007ffe0ff */
[----:B------:R-:W4:Y:S01]  /*1ba0*/  LDSM.16.M88.4 R28, [R229+0x11000] ;  /* 0x01100000e51c783b */ /* 0x000f220000000200 */
[C---:B------:R-:W-:Y:S02]  /*1bb0*/  IADD3 R212, R227.reuse, 0x3800, RZ ;  /* 0x00003800e3d47810 */ /* 0x040fe40007ffe0ff */
[C---:B------:R-:W-:Y:S01]  /*1bc0*/  IADD3 R211, R227.reuse, 0x4000, RZ ;  /* 0x00004000e3d37810 */ /* 0x040fe20007ffe0ff */
[----:B------:R-:W5:Y:S01]  /*1bd0*/  LDSM.16.M88.4 R36, [R229+0x10800] ;  /* 0x01080000e524783b */ /* 0x000f620000000200 */
[C---:B------:R-:W-:Y:S02]  /*1be0*/  IADD3 R210, R227.reuse, 0x4800, RZ ;  /* 0x00004800e3d27810 */ /* 0x040fe40007ffe0ff */
[C---:B------:R-:W-:Y:S01]  /*1bf0*/  IADD3 R209, R227.reuse, 0x5000, RZ ;  /* 0x00005000e3d17810 */ /* 0x040fe20007ffe0ff */
[----:B-1----:R-:W1:Y:S01]  /*1c00*/  LDSM.16.M88.4 R8, [R229+0x11800] ;  /* 0x01180000e508783b */ /* 0x002e620000000200 */
[----:B------:R-:W-:-:S02]  /*1c10*/  IADD3 R208, R227, 0x5800, RZ ;  /* 0x00005800e3d07810 */ /* 0x000fc40007ffe0ff */
[C---:B------:R-:W-:Y:S01]  /*1c20*/  IADD3 R207, R227.reuse, 0x6000, RZ ;  /* 0x00006000e3cf7810 */ /* 0x040fe20007ffe0ff */
[----:B------:R-:W-:Y:S01]  /*1c30*/  LDSM.16.M88.4 R56, [R228] ;  /* 0x00000000e438783b */ /* 0x000fe20000000200 */
[C---:B------:R-:W-:Y:S02]  /*1c40*/  IADD3 R206, R227.reuse, 0x6800, RZ ;  /* 0x00006800e3ce7810 */ /* 0x040fe40007ffe0ff */
[C---:B------:R-:W-:Y:S01]  /*1c50*/  IADD3 R205, R227.reuse, 0x7000, RZ ;  /* 0x00007000e3cd7810 */ /* 0x040fe20007ffe0ff */
[----:B------:R-:W1:Y:S01]  /*1c60*/  LDSM.16.M88.4 R60, [R227] ;  /* 0x00000000e33c783b */ /* 0x000e620000000200 */
[----:B------:R-:W-:-:S03]  /*1c70*/  IADD3 R204, R227, 0x7800, RZ ;  /* 0x00007800e3cc7810 */ /* 0x000fc60007ffe0ff */
[----:B------:R-:W1:Y:S04]  /*1c80*/  LDSM.16.M88.4 R48, [R227+0x1000] ;  /* 0x00100000e330783b */ /* 0x000e680000000200 */
[----:B------:R-:W1:Y:S04]  /*1c90*/  LDSM.16.M88.4 R52, [R227+0x800] ;  /* 0x00080000e334783b */ /* 0x000e680000000200 */
[----:B------:R-:W1:Y:S04]  /*1ca0*/  LDSM.16.M88.4 R44, [R227+0x1800] ;  /* 0x00180000e32c783b */ /* 0x000e680000000200 */
[----:B------:R-:W-:Y:S01]  /*1cb0*/  LDSM.16.M88.4 R16, [R226] ;  /* 0x00000000e210783b */ /* 0x000fe20000000200 */
        /* <DEDUP_REMOVED lines=8> */
[C---:B-----5:R-:W-:Y:S08]  /*1d40*/  HMMA.16816.F32 R40, R20.reuse, R36, RZ ;  /* 0x000000241428723c */ /* 0x060ff000000018ff */
        /* <DEDUP_REMOVED lines=154> */
[----:B--2---:R-:W-:Y:S01]  /*26f0*/  HMMA.16816.F32 R44, R28, R12, R24 ;  /* 0x0000000c1c2c723c */ /* 0x004fe20000001818 */
[----:B------:R-:W2:Y:S07]  /*2700*/  LDSM.16.M88.4 R24, [R226+0xc000] ;  /* 0x00c00000e218783b */ /* 0x000eae0000000200 */
[C---:B-1----:R-:W-:Y:S08]  /*2710*/  HMMA.16816.F32 R40, R52.reuse, R8, R40 ;  /* 0x000000083428723c */ /* 0x042ff00000001828 */
[----:B------:R-:W-:Y:S01]  /*2720*/  HMMA.16816.F32 R36, R52, R10, R36 ;  /* 0x0000000a3424723c */ /* 0x000fe20000001824 */
[----:B------:R-:W1:Y:S07]  /*2730*/  LDSM.16.M88.4 R8, [R223+0x17000] ;  /* 0x01700000df08783b */ /* 0x000e6e0000000200 */
[----:B------:R-:W-:Y:S01]  /*2740*/  HMMA.16816.F32 R60, R28, R14, R60 ;  /* 0x0000000e1c3c723c */ /* 0x000fe2000000183c */
[----:B------:R-:W4:Y:S04]  /*2750*/  LDSM.16.M88.4 R12, [R223+0x16800] ;  /* 0x01680000df0c783b */ /* 0x000f280000000200 */
[----:B------:R-:W-:Y:S03]  /*2760*/  LDSM.16.M88.4 R28, [R223+0x17800] ;  /* 0x01780000df1c783b */ /* 0x000fe60000000200 */
        /* <DEDUP_REMOVED lines=8> */
[----:B------:R-:W5:Y:S07]  /*27f0*/  LDSM.16.M88.4 R16, [R216+0x6800] ;  /* 0x00680000d810783b */ /* 0x000f6e0000000200 */
[C---:B--2---:R-:W-:Y:S08]  /*2800*/  HMMA.16816.F32 R4, R24.reuse, R20, R4 ;  /* 0x000000141804723c */ /* 0x044ff00000001804 */
[C---:B-1----:R-:W-:Y:S08]  /*2810*/  HMMA.16816.F32 R32, R24.reuse, R8, R32 ;  /* 0x000000081820723c */ /* 0x042ff00000001820 */
[C---:B------:R-:W-:Y:S01]  /*2820*/  HMMA.16816.F32 R64, R24.reuse, R10, R64 ;  /* 0x0000000a1840723c */ /* 0x040fe20000001840 */
[----:B------:R-:W1:Y:S07]  /*2830*/  LDSM.16.M88.4 R8, [R216+0x7000] ;  /* 0x00700000d808783b */ /* 0x000e6e0000000200 */
[C---:B------:R-:W-:Y:S07]  /*2840*/  HMMA.16816.F32 R72, R24.reuse, R22, R72 ;  /* 0x000000161848723c */ /* 0x040fee0000001848 */
[----:B------:R-:W-:Y:S01]  /*2850*/  IMAD.U32 R22, RZ, RZ, UR9 ;  /* 0x00000009ff167e24 */ /* 0x000fe2000f8e00ff */
[----:B----4-:R-:W-:Y:S03]  /*2860*/  HMMA.16816.F32 R40, R24, R12, R40 ;  /* 0x0000000c1828723c */ /* 0x010fe60000001828 */
[----:B------:R-:W-:-:S05]  /*2870*/  IMAD R22, R22, 0x40, R85 ;  /* 0x0000004016167824 */ /* 0x000fca00078e0255 */
[----:B------:R-:W-:Y:S01]  /*2880*/  HMMA.16816.F32 R36, R24, R14, R36 ;  /* 0x0000000e1824723c */ /* 0x000fe20000001824 */
[----:B------:R-:W2:Y:S01]  /*2890*/  LDSM.16.M88.4 R12, [R216+0x7800] ;  /* 0x00780000d80c783b */ /* 0x000ea20000000200 */
[----:B------:R-:W-:Y:S01]  /*28a0*/  IADD3 R3, R22, 0x10, RZ ;  /* 0x0000001016037810 */ /* 0x000fe20007ffe0ff */
[----:B------:R-:W-:-:S04]  /*28b0*/  DEPBAR.LE SB0, 0x0 ;  /* 0x000080000000791a */ /* 0x000fc80000000000 */
[----:B------:R-:W-:Y:S01]  /*28c0*/  ISETP.GE.AND P4, PT, R3, UR8, PT ;  /* 0x0000000803007c0c */ /* 0x000fe2000bf86270 */
[----:B---3--:R-:W-:Y:S01]  /*28d0*/  HMMA.16816.F32 R4, R48, R44, R4 ;  /* 0x0000002c3004723c */ /* 0x008fe20000001804 */
[C---:B------:R-:W-:Y:S02]  /*28e0*/  IADD3 R20, R22.reuse, 0x1, RZ ;  /* 0x0000000116147810 */ /* 0x040fe40007ffe0ff */
[C---:B------:R-:W-:Y:S02]  /*28f0*/  IADD3 R3, R22.reuse, 0x11, RZ ;  /* 0x0000001116037810 */ /* 0x040fe40007ffe0ff */
[----:B------:R-:W-:Y:S02]  /*2900*/  ISETP.GE.AND P1, PT, R22, UR8, PT ;  /* 0x0000000816007c0c */ /* 0x000fe4000bf26270 */
[----:B------:R-:W-:Y:S01]  /*2910*/  ISETP.GE.AND P0, PT, R20, UR8, PT ;  /* 0x0000000814007c0c */ /* 0x000fe2000bf06270 */
[----:B------:R-:W-:Y:S01]  /*2920*/  HMMA.16816.F32 R60, R24, R30, R60 ;  /* 0x0000001e183c723c */ /* 0x000fe2000000183c */
[----:B------:R-:W-:-:S07]  /*2930*/  ISETP.GE.AND P3, PT, R3, UR8, PT ;  /* 0x0000000803007c0c */ /* 0x000fce000bf66270 */
[C---:B------:R-:W-:Y:S08]  /*2940*/  HMMA.16816.F32 R72, R48.reuse, R46, R72 ;  /* 0x0000002e3048723c */ /* 0x040ff00000001848 */
[----:B-----5:R-:W-:Y:S01]  /*2950*/  HMMA.16816.F32 R40, R48, R16, R40 ;  /* 0x000000103028723c */ /* 0x020fe20000001828 */
[----:B------:R-:W-:Y:S02]  /*2960*/  FSEL R3, R4, -INF , !P1 ;  /* 0xff80000004037808 */ /* 0x000fe40004800000 */
[----:B------:R-:W-:-:S02]  /*2970*/  FSEL R21, R6, -INF , !P1 ;  /* 0xff80000006157808 */ /* 0x000fc40004800000 */
[C---:B------:R-:W-:Y:S02]  /*2980*/  IADD3 R4, R22.reuse, 0x21, RZ ;  /* 0x0000002116047810 */ /* 0x040fe40007ffe0ff */
[C---:B------:R-:W-:Y:S01]  /*2990*/  IADD3 R16, R22.reuse, 0x9, RZ ;  /* 0x0000000916107810 */ /* 0x040fe20007ffe0ff */
[----:B------:R-:W-:Y:S01]  /*29a0*/  HMMA.16816.F32 R56, R24, R28, R56 ;  /* 0x0000001c1838723c */ /* 0x000fe20000001838 */
[----:B------:R-:W-:Y:S02]  /*29b0*/  IADD3 R17, R22, 0x8, RZ ;  /* 0x0000000816117810 */ /* 0x000fe40007ffe0ff */
[----:B------:R-:W-:Y:S02]  /*29c0*/  ISETP.GE.AND P5, PT, R16, UR8, PT ;  /* 0x0000000810007c0c */ /* 0x000fe4000bfa6270 */
[----:B------:R-:W-:Y:S02]  /*29d0*/  IADD3 R16, R22, 0x19, RZ ;  /* 0x0000001916107810 */ /* 0x000fe40007ffe0ff */
[----:B------:R-:W-:Y:S01]  /*29e0*/  ISETP.GE.AND P6, PT, R17, UR8, PT ;  /* 0x0000000811007c0c */ /* 0x000fe2000bfc6270 */
[----:B------:R-:W-:Y:S01]  /*29f0*/  HMMA.16816.F32 R36, R48, R18, R36 ;  /* 0x000000123024723c */ /* 0x000fe20000001824 */
[----:B------:R-:W-:-:S02]  /*2a00*/  ISETP.GE.AND P1, PT, R16, UR8, PT ;  /* 0x0000000810007c0c */ /* 0x000fc4000bf26270 */
[----:B------:R-:W-:Y:S02]  /*2a10*/  FSEL R16, R5, -INF , !P0 ;  /* 0xff80000005107808 */ /* 0x000fe40004000000 */
[----:B------:R-:W-:Y:S02]  /*2a20*/  IADD3 R6, R22, 0x20, RZ ;  /* 0x0000002016067810 */ /* 0x000fe40007ffe0ff */
[----:B------:R-:W-:Y:S01]  /*2a30*/  FSEL R74, R74, -INF , !P6 ;  /* 0xff8000004a4a7808 */ /* 0x000fe20007000000 */
[----:B-1----:R-:W-:Y:S01]  /*2a40*/  HMMA.16816.F32 R32, R48, R8, R32 ;  /* 0x000000083020723c */ /* 0x002fe20000001820 */
[----:B------:R-:W-:Y:S02]  /*2a50*/  FSEL R72, R72, -INF , !P6 ;  /* 0xff80000048487808 */ /* 0x000fe40007000000 */
[----:B------:R-:W-:Y:S02]  /*2a60*/  IADD3 R5, R22, 0x28, RZ ;  /* 0x0000002816057810 */ /* 0x000fe40007ffe0ff */
[----:B------:R-:W-:-:S02]  /*2a70*/  ISETP.GE.AND P6, PT, R4, UR8, PT ;  /* 0x0000000804007c0c */ /* 0x000fc4000bfc6270 */
[C---:B------:R-:W-:Y:S01]  /*2a80*/  IADD3 R17, R22.reuse, 0x18, RZ ;  /* 0x0000001816117810 */ /* 0x040fe20007ffe0ff */
[C---:B--2---:R-:W-:Y:S01]  /*2a90*/  HMMA.16816.F32 R60, R48.reuse, R14, R60 ;  /* 0x0000000e303c723c */ /* 0x044fe2000000183c */
[----:B------:R-:W-:Y:S02]  /*2aa0*/  IADD3 R4, R22, 0x29, RZ ;  /* 0x0000002916047810 */ /* 0x000fe40007ffe0ff */
[----:B------:R-:W-:Y:S02]  /*2ab0*/  FSEL R20, R7, -INF , !P0 ;  /* 0xff80000007147808 */ /* 0x000fe40004000000 */
[----:B------:R-:W-:Y:S02]  /*2ac0*/  FSEL R75, R75, -INF , !P5 ;  /* 0xff8000004b4b7808 */ /* 0x000fe40006800000 */
[----:B------:R-:W-:Y:S01]  /*2ad0*/  FSEL R73, R73, -INF , !P5 ;  /* 0xff80000049497808 */ /* 0x000fe20006800000 */
[----:B------:R-:W-:Y:S01]  /*2ae0*/  HMMA.16816.F32 R56, R48, R12, R56 ;  /* 0x0000000c3038723c */ /* 0x000fe20000001838 */
[----:B------:R-:W-:-:S02]  /*2af0*/  ISETP.GE.AND P0, PT, R6, UR8, PT ;  /* 0x0000000806007c0c */ /* 0x000fc4000bf06270 */
[----:B------:R-:W-:Y:S02]  /*2b00*/  ISETP.GE.AND P5, PT, R5, UR8, PT ;  /* 0x0000000805007c0c */ /* 0x000fe4000bfa6270 */
[----:B------:R-:W-:Y:S02]  /*2b10*/  FSEL R9, R42, -INF , !P4 ;  /* 0xff8000002a097808 */ /* 0x000fe40006000000 */
[----:B------:R-:W-:Y:S01]  /*2b20*/  FSEL R6, R40, -INF , !P4 ;  /* 0xff80000028067808 */ /* 0x000fe20006000000 */
[----:B------:R-:W-:Y:S01]  /*2b30*/  HMMA.16816.F32 R64, R48, R10, R64 ;  /* 0x0000000a3040723c */ /* 0x000fe20000001840 */
[----:B------:R-:W-:Y:S02]  /*2b40*/  IADD3 R5, R22, 0x30, RZ ;  /* 0x0000003016057810 */ /* 0x000fe40007ffe0ff */
[----:B------:R-:W-:Y:S02]  /*2b50*/  ISETP.GE.AND P2, PT, R17, UR8, PT ;  /* 0x0000000811007c0c */ /* 0x000fe4000bf46270 */
        /* <DEDUP_REMOVED lines=13> */
[----:B------:R-:W-:Y:S02]  /*2c30*/  FSEL R184, R33, -INF , !P6 ;  /* 0xff80000021b87808 */ /* 0x000fe40007000000 */
[----:B------:R-:W-:Y:S02]  /*2c40*/  FSEL R28, R63, -INF , !P0 ;  /* 0xff8000003f1c7808 */ /* 0x000fe40004000000 */
[----:B------:R-:W-:Y:S02]  /*2c50*/  FSEL R33, R61, -INF , !P0 ;  /* 0xff8000003d217808 */ /* 0x000fe40004000000 */
[----:B------:R-:W-:Y:S02]  /*2c60*/  PLOP3.LUT P0, PT, PT, PT, UP0, 0x80, 0x0 ;  /* 0x000000000000781c */ /* 0x000fe40003f0f008 */
[----:B------:R-:W-:Y:S02]  /*2c70*/  FSEL R11, R39, -INF , !P1 ;  /* 0xff800000270b7808 */ /* 0x000fe40004800000 */
[----:B------:R-:W-:-:S02]  /*2c80*/  FSEL R7, R37, -INF , !P1 ;  /* 0xff80000025077808 */ /* 0x000fc40004800000 */
[----:B------:R-:W-:Y:S01]  /*2c90*/  ISETP.GE.AND P1, PT, R4, UR8, PT ;  /* 0x0000000804007c0c */ /* 0x000fe2000bf26270 */
[----:B------:R-:W-:Y:S01]  /*2ca0*/  IMAD.IADD R4, R84, 0x1, R83 ;  /* 0x0000000154047824 */ /* 0x000fe200078e0253 */
        /* <DEDUP_REMOVED lines=38> */
.L_x_1401:
[----:B------:R-:W-:Y:S01]  /*2f10*/  FMNMX.FTZ R14, R3, R16, !PT ;  /* 0x00000010030e7209 */ /* 0x000fe20007810000 */
[----:B------:R-:W-:Y:S01]  /*2f20*/  IMAD R168, R81, 0x8, R82 ;  /* 0x0000000851a87824 */ /* 0x000fe200078e0252 */
[----:B------:R-:W-:Y:S01]  /*2f30*/  FMNMX.FTZ R13, R21, R20, !PT ;  /* 0x00000014150d7209 */ /* 0x000fe20007810000 */
[----:B------:R-:W-:Y:S01]  /*2f40*/  USHF.L.U32 UR4, UR9, 0x1, URZ ;  /* 0x0000000109047899 */ /* 0x000fe2000800063f */
[----:B------:R-:W-:Y:S01]  /*2f50*/  FMNMX.FTZ R14, R72, R14, !PT ;  /* 0x0000000e480e7209 */ /* 0x000fe20007810000 */
[----:B------:R-:W-:Y:S01]  /*2f60*/  IMAD.WIDE.U32 R198, R168, -0x326172a9, RZ ;  /* 0xcd9e8d57a8c67825 */ /* 0x000fe200078e00ff */
        /* <DEDUP_REMOVED lines=29> */
[----:B------:R-:W-:Y:S01]  /*3140*/  IMAD R221, R0, 0x2, R224 ;  /* 0x0000000200dd7824 */ /* 0x000fe200078e02e0 */
        /* <DEDUP_REMOVED lines=20> */
[----:B------:R-:W-:Y:S01]  /*3290*/  IMAD.U32 R13, RZ, RZ, UR4 ;  /* 0x00000004ff0d7e24 */ /* 0x000fe2000f8e00ff */
[----:B------:R-:W-:Y:S01]  /*32a0*/  LOP3.LUT R167, R80, UR32, RZ, 0x3c, !PT ;  /* 0x0000002050a77c12 */ /* 0x000fe2000f8e3cff */
[----:B------:R-:W2:Y:S01]  /*32b0*/  SHFL.BFLY PT, R164, R14, 0x2, 0x1f ;  /* 0x0c401f000ea47f89 */ /* 0x000ea200000e0000 */
[----:B------:R-:W-:-:S02]  /*32c0*/  UIADD3 UR4, UR4, 0x1, URZ ;  /* 0x0000000104047890 */ /* 0x000fc4000fffe03f */
[----:B------:R-:W-:Y:S01]  /*32d0*/  LOP3.LUT R196, R199, R167, RZ, 0x3c, !PT ;  /* 0x000000a7c7c47212 */ /* 0x000fe200078e3cff */
[----:B------:R-:W-:Y:S01]  /*32e0*/  LDSM.16.MT88.4 R80, [R221+0x1a000] ;  /* 0x01a00000dd50783b */ /* 0x000fe20000004200 */
[----:B------:R-:W-:-:S03]  /*32f0*/  LOP3.LUT R13, R201, UR33, R13, 0x96, !PT ;  /* 0x00000021c90d7c12 */ /* 0x000fc6000f8e960d */
[----:B------:R-:W-:Y:S01]  /*3300*/  IMAD.WIDE.U32 R196, R196, -0x2daee0ad, RZ ;  /* 0xd2511f53c4c47825 */ /* 0x000fe200078e00ff */
[----:B------:R-:W-:Y:S03]  /*3310*/  LDSM.16.MT88.4 R88, [R220+0x1a000] ;  /* 0x01a00000dc58783b */ /* 0x000fe60000004200 */
[----:B-1----:R-:W-:Y:S01]  /*3320*/  IMAD.WIDE.U32 R22, R13, -0x326172a9, RZ ;  /* 0xcd9e8d570d167825 */ /* 0x002fe200078e00ff */
[----:B------:R-:W-:Y:S01]  /*3330*/  LOP3.LUT R194, R197, UR16, R200, 0x96, !PT ;  /* 0x00000010c5c27c12 */ /* 0x000fe2000f8e96c8 */
[----:B------:R-:W-:Y:S03]  /*3340*/  LDSM.16.MT88.4 R96, [R224+0x1c000] ;  /* 0x01c00000e060783b */ /* 0x000fe60000004200 */
[----:B------:R-:W-:Y:S01]  /*3350*/  LOP3.LUT R13, R23, UR17, R198, 0x96, !PT ;  /* 0x00000011170d7c12 */ /* 0x000fe2000f8e96c6 */
[----:B------:R-:W-:Y:S01]  /*3360*/  IMAD.WIDE.U32 R194, R194, -0x326172a9, RZ ;  /* 0xcd9e8d57c2c27825 */ /* 0x000fe200078e00ff */
[----:B------:R-:W-:Y:S03]  /*3370*/  LDSM.16.MT88.4 R104, [R222+0x1c000] ;  /* 0x01c00000de68783b */ /* 0x000fe60000004200 */
[----:B------:R-:W-:Y:S01]  /*3380*/  IMAD.WIDE.U32 R18, R13, -0x2daee0ad, RZ ;  /* 0xd2511f530d127825 */ /* 0x000fe200078e00ff */
[----:B------:R-:W-:Y:S01]  /*3390*/  LOP3.LUT R22, R195, UR15, R22, 0x96, !PT ;  /* 0x0000000fc3167c12 */ /* 0x000fe2000f8e9616 */
[----:B------:R-:W-:Y:S01]  /*33a0*/  LDSM.16.MT88.4 R112, [R221+0x1c000] ;  /* 0x01c00000dd70783b */ /* 0x000fe20000004200 */
[----:B--2---:R-:W-:-:S03]  /*33b0*/  FMNMX.FTZ R164, R14, R164, !PT ;  /* 0x000000a40ea47209 */ /* 0x004fc60007810000 */
[----:B------:R-:W1:Y:S01]  /*33c0*/  SHFL.BFLY PT, R14, R17, 0x2, 0x1f ;  /* 0x0c401f00110e7f89 */ /* 0x000e6200000e0000 */
[----:B------:R-:W-:-:S03]  /*33d0*/  IMAD.WIDE.U32 R22, R22, -0x2daee0ad, RZ ;  /* 0xd2511f5316167825 */ /* 0x000fc600078e00ff */
[----:B------:R-:W2:Y:S02]  /*33e0*/  SHFL.BFLY PT, R15, R164, 0x1, 0x1f ;  /* 0x0c201f00a40f7f89 */ /* 0x000ea400000e0000 */
[----:B------:R-:W-:Y:S02]  /*33f0*/  LOP3.LUT R18, R23, UR12, R18, 0x96, !PT ;  /* 0x0000000c17127c12 */ /* 0x000fe4000f8e9612 */
[----:B------:R-:W-:Y:S04]  /*3400*/  LDSM.16.MT88.4 R120, [R220+0x1c000] ;  /* 0x01c00000dc78783b */ /* 0x000fe80000004200 */
[----:B------:R-:W-:Y:S04]  /*3410*/  LDSM.16.MT88.4 R128, [R224+0x1e000] ;  /* 0x01e00000e080783b */ /* 0x000fe80000004200 */
[----:B------:R-:W-:Y:S04]  /*3420*/  LDSM.16.MT88.4 R136, [R222+0x1e000] ;  /* 0x01e00000de88783b */ /* 0x000fe80000004200 */
[----:B------:R-:W-:Y:S01]  /*3430*/  LDSM.16.MT88.4 R140, [R221+0x1e000] ;  /* 0x01e00000dd8c783b */ /* 0x000fe20000004200 */
[----:B-1----:R-:W-:-:S02]  /*3440*/  FMNMX.FTZ R17, R17, R14, !PT ;  /* 0x0000000e11117209 */ /* 0x002fc40007810000 */
[----:B------:R-:W-:Y:S01]  /*3450*/  LOP3.LUT R14, R19, UR14, R196, 0x96, !PT ;  /* 0x0000000e130e7c12 */ /* 0x000fe2000f8e96c4 */
[----:B------:R-:W-:Y:S01]  /*3460*/  IMAD.WIDE.U32 R18, R18, -0x326172a9, RZ ;  /* 0xcd9e8d5712127825 */ /* 0x000fe200078e00ff */
[----:B--2---:R-:W-:Y:S01]  /*3470*/  FMNMX.FTZ R164, R164, R15, !PT ;  /* 0x0000000fa4a47209 */ /* 0x004fe20007810000 */
[----:B------:R-:W1:Y:S02]  /*3480*/  SHFL.BFLY PT, R13, R17, 0x1, 0x1f ;  /* 0x0c201f00110d7f89 */ /* 0x000e6400000e0000 */
[----:B------:R-:W-:Y:S01]  /*3490*/  IMAD.WIDE.U32 R14, R14, -0x326172a9, RZ ;  /* 0xcd9e8d570e0e7825 */ /* 0x000fe200078e00ff */
[----:B------:R-:W-:-:S03]  /*34a0*/  FSETP.NEU.FTZ.AND P1, PT, R164, -INF , PT ;  /* 0xff800000a400780b */ /* 0x000fc60003f3d000 */
[----:B------:R-:W-:Y:S01]  /*34b0*/  FMUL.FTZ R34, R164, c[0x0][0x23c] ;  /* 0x00008f00a4227a20 */ /* 0x000fe20000410000 */
[----:B------:R-:W-:-:S04]  /*34c0*/  LOP3.LUT R14, R19, UR11, R14, 0x96, !PT ;  /* 0x0000000b130e7c12 */ /* 0x000fc8000f8e960e */
[----:B------:R-:W-:-:S05]  /*34d0*/  FSEL R34, R34, RZ, P1 ;  /* 0x000000ff22227208 */ /* 0x000fca0000800000 */
[----:B------:R-:W-:Y:S01]  /*34e0*/  FFMA.FTZ R179, R3, c[0x0][0x23c], -R34 ;  /* 0x00008f0003b37a23 */ /* 0x000fe20000010822 */
[----:B------:R-:W-:Y:S01]  /*34f0*/  LOP3.LUT R3, R15, UR13, R194, 0x96, !PT ;  /* 0x0000000d0f037c12 */ /* 0x000fe2000f8e96c2 */
[----:B------:R-:W-:-:S04]  /*3500*/  IMAD.WIDE.U32 R14, R14, -0x2daee0ad, RZ ;  /* 0xd2511f530e0e7825 */ /* 0x000fc800078e00ff */
[----:B------:R-:W-:Y:S01]  /*3510*/  IMAD.WIDE.U32 R24, R3, -0x2daee0ad, RZ ;  /* 0xd2511f5303187825 */ /* 0x000fe200078e00ff */
[----:B------:R-:W-:Y:S01]  /*3520*/  MUFU.EX2 R179, R179 ;  /* 0x000000b300b37308 */ /* 0x000fe20000000800 */
[----:B-1----:R-:W-:Y:S02]  /*3530*/  FMNMX.FTZ R3, R17, R13, !PT ;  /* 0x0000000d11037209 */ /* 0x002fe40007810000 */
[----:B------:R-:W-:Y:S01]  /*3540*/  FFMA.FTZ R178, R16, c[0x0][0x23c], -R34 ;  /* 0x00008f0010b27a23 */ /* 0x000fe20000010822 */
[----:B------:R-:W-:Y:S01]  /*3550*/  LOP3.LUT R13, R15, UR8, R24, 0x96, !PT ;  /* 0x000000080f0d7c12 */ /* 0x000fe2000f8e9618 */
[----:B------:R-:W-:Y:S01]  /*3560*/  FFMA.FTZ R177, R72, c[0x0][0x23c], -R34 ;  /* 0x00008f0048b17a23 */ /* 0x000fe20000010822 */
[C---:B------:R-:W-:Y:S01]  /*3570*/  FSETP.NEU.FTZ.AND P1, PT, R3.reuse, -INF , PT ;  /* 0xff8000000300780b */ /* 0x040fe20003f3d000 */
[----:B------:R-:W-:Y:S01]  /*3580*/  FMUL.FTZ R30, R3, c[0x0][0x23c] ;  /* 0x00008f00031e7a20 */ /* 0x000fe20000410000 */
[----:B------:R-:W-:Y:S01]  /*3590*/  LOP3.LUT R16, R25, UR10, R22, 0x96, !PT ;  /* 0x0000000a19107c12 */ /* 0x000fe2000f8e9616 */
[----:B------:R-:W-:Y:S01]  /*35a0*/  IMAD.WIDE.U32 R22, R13, -0x326172a9, RZ ;  /* 0xcd9e8d570d167825 */ /* 0x000fe200078e00ff */
[----:B------:R-:W-:Y:S01]  /*35b0*/  MUFU.EX2 R178, R178 ;  /* 0x000000b200b27308 */ /* 0x000fe20000000800 */
[----:B------:R-:W-:Y:S01]  /*35c0*/  LDSM.16.MT88.4 R24, [R222+0x18800] ;  /* 0x01880000de18783b */ /* 0x000fe20000004200 */
        /* <DEDUP_REMOVED lines=8> */
[----:B------:R-:W-:Y:S01]  /*3650*/  FFMA.FTZ R180, R21, c[0x0][0x23c], -R30 ;  /* 0x00008f0015b47a23 */ /* 0x000fe2000001081e */
[----:B------:R-:W-:Y:S01]  /*3660*/  PRMT R146, R146, 0x5410, R4 ;  /* 0x0000541092927816 */ /* 0x000fe20000000004 */
[----:B------:R-:W-:Y:S01]  /*3670*/  MUFU.EX2 R181, R181 ;  /* 0x000000b500b57308 */ /* 0x000fe20000000800 */
[----:B------:R-:W-:Y:S01]  /*3680*/  LOP3.LUT R4, R13, 0xffff, RZ, 0xc0, !PT ;  /* 0x0000ffff0d047812 */ /* 0x000fe200078ec0ff */
[----:B------:R-:W-:Y:S01]  /*3690*/  FFMA.FTZ R182, R20, c[0x0][0x23c], -R30 ;  /* 0x00008f0014b67a23 */ /* 0x000fe2000001081e */
[----:B------:R-:W-:Y:S01]  /*36a0*/  SHF.R.U32.HI R15, RZ, 0x10, R22 ;  /* 0x00000010ff0f7819 */ /* 0x000fe20000011616 */
[--C-:B------:R-:W-:Y:S01]  /*36b0*/  FFMA.FTZ R173, R73, c[0x0][0x23c], -R34.reuse ;  /* 0x00008f0049ad7a23 */ /* 0x100fe20000010822 */
[----:B------:R-:W-:Y:S01]  /*36c0*/  LOP3.LUT R144, R13, 0xff, RZ, 0xc0, !PT ;  /* 0x000000ff0d907812 */ /* 0x000fe200078ec0ff */
[----:B------:R-:W-:Y:S01]  /*36d0*/  FFMA.FTZ R176, R6, c[0x0][0x23c], -R34 ;  /* 0x00008f0006b07a23 */ /* 0x000fe20000010822 */
[----:B------:R-:W-:Y:S01]  /*36e0*/  SHF.R.U32.HI R4, RZ, 0x8, R4 ;  /* 0x00000008ff047819 */ /* 0x000fe20000011604 */
[----:B------:R-:W1:Y:S01]  /*36f0*/  MUFU.EX2 R174, R174 ;  /* 0x000000ae00ae7308 */ /* 0x000e620000000800 */
[----:B------:R-:W-:Y:S01]  /*3700*/  SHF.R.U32.HI R147, RZ, 0x18, R22 ;  /* 0x00000018ff937819 */ /* 0x000fe20000011616 */
[--C-:B------:R-:W-:Y:S01]  /*3710*/  FFMA.FTZ R171, R5, c[0x0][0x23c], -R34.reuse ;  /* 0x00008f0005ab7a23 */ /* 0x100fe20000010822 */
[----:B------:R-:W-:Y:S01]  /*3720*/  LOP3.LUT R15, R15, 0xff, RZ, 0xc0, !PT ;  /* 0x000000ff0f0f7812 */ /* 0x000fe200078ec0ff */
[----:B------:R-:W-:Y:S01]  /*3730*/  LDSM.16.MT88.4 R72, [R222+0x1a000] ;  /* 0x01a00000de48783b */ /* 0x000fe20000004200 */
[--C-:B------:R-:W-:Y:S01]  /*3740*/  SHF.R.U32.HI R145, RZ, 0x10, R13.reuse ;  /* 0x00000010ff917819 */ /* 0x100fe2000001160d */
[----:B------:R-:W-:Y:S01]  /*3750*/  FFMA.FTZ R172, R12, c[0x0][0x23c], -R34 ;  /* 0x00008f000cac7a23 */ /* 0x000fe20000010822 */
[----:B------:R-:W-:Y:S01]  /*3760*/  PRMT R144, R144, 0x5410, R4 ;  /* 0x0000541090907816 */ /* 0x000fe20000000004 */
[----:B------:R-:W-:Y:S01]  /*3770*/  MUFU.EX2 R180, R180 ;  /* 0x000000b400b47308 */ /* 0x000fe20000000800 */
[----:B------:R-:W-:Y:S01]  /*3780*/  SHF.R.U32.HI R2, RZ, 0x18, R13 ;  /* 0x00000018ff027819 */ /* 0x000fe2000001160d */
[--C-:B------:R-:W-:Y:S01]  /*3790*/  FFMA.FTZ R175, R9, c[0x0][0x23c], -R30.reuse ;  /* 0x00008f0009af7a23 */ /* 0x100fe2000001081e */
[----:B------:R-:W-:Y:S01]  /*37a0*/  LOP3.LUT R145, R145, 0xff, RZ, 0xc0, !PT ;  /* 0x000000ff91917812 */ /* 0x000fe200078ec0ff */
[--C-:B------:R-:W-:Y:S01]  /*37b0*/  HSET2.LE.AND R144, R144, R185.reuse, PT ;  /* 0x000000b990907233 */ /* 0x100fe20003803000 */
[----:B------:R-:W-:Y:S01]  /*37c0*/  PRMT R147, R15, 0x5410, R147 ;  /* 0x000054100f937816 */ /* 0x000fe20000000093 */
[----:B------:R-:W-:Y:S01]  /*37d0*/  FFMA.FTZ R170, R8, c[0x0][0x23c], -R30 ;  /* 0x00008f0008aa7a23 */ /* 0x000fe2000001081e */
[----:B------:R-:W-:Y:S01]  /*37e0*/  PRMT R145, R145, 0x5410, R2 ;  /* 0x0000541091917816 */ /* 0x000fe20000000002 */
[----:B------:R-:W2:Y:S01]  /*37f0*/  MUFU.EX2 R182, R182 ;  /* 0x000000b600b67308 */ /* 0x000ea20000000800 */
[----:B-1----:R-:W-:Y:S01]  /*3800*/  F2FP.PACK_AB R4, R174, R181 ;  /* 0x000000b5ae04723e */ /* 0x002fe200000000ff */
[--C-:B------:R-:W-:Y:S01]  /*3810*/  HSET2.LE.AND R147, R147, R185.reuse, PT ;  /* 0x000000b993937233 */ /* 0x100fe20003803000 */
[----:B------:R-:W-:Y:S01]  /*3820*/  F2FP.PACK_AB R2, R178, R179 ;  /* 0x000000b3b202723e */ /* 0x000fe200000000ff */
[--C-:B------:R-:W-:Y:S01]  /*3830*/  HSET2.LE.AND R145, R145, R185.reuse, PT ;  /* 0x000000b991917233 */ /* 0x100fe20003803000 */
[----:B------:R-:W-:Y:S01]  /*3840*/  LOP3.LUT R20, R17, UR9, R18, 0x96, !PT ;  /* 0x0000000911147c12 */ /* 0x000fe2000f8e9612 */
[----:B------:R-:W-:Y:S01]  /*3850*/  HSET2.LE.AND R146, R146, R185, PT ;  /* 0x000000b992927233 */ /* 0x000fe20003803000 */
[----:B------:R-:W-:Y:S01]  /*3860*/  LOP3.LUT R144, R144, R2, RZ, 0xc0, !PT ;  /* 0x0000000290907212 */ /* 0x000fe200078ec0ff */
[----:B------:R-:W-:Y:S01]  /*3870*/  FFMA.FTZ R2, R7, c[0x0][0x23c], -R34 ;  /* 0x00008f0007027a23 */ /* 0x000fe20000010822 */
[----:B------:R-:W-:Y:S01]  /*3880*/  LOP3.LUT R147, R147, R4, RZ, 0xc0, !PT ;  /* 0x0000000493937212 */ /* 0x000fe200078ec0ff */
[----:B------:R-:W-:Y:S01]  /*3890*/  MUFU.EX2 R177, R177 ;  /* 0x000000b100b17308 */ /* 0x000fe20000000800 */
[----:B------:R-:W1:Y:S01]  /*38a0*/  LDSM.16.MT88.4 R4, [R220+0x1e000] ;  /* 0x01e00000dc04783b */ /* 0x000e620000004200 */
[----:B------:R-:W-:-:S03]  /*38b0*/  IMAD.WIDE.U32 R20, R20, -0x2daee0ad, RZ ;  /* 0xd2511f5314147825 */ /* 0x000fc600078e00ff */
[----:B------:R-:W3:Y:S01]  /*38c0*/  LDSM.16.MT88.4 R16, [R224+0x18800] ;  /* 0x01880000e010783b */ /* 0x000ee20000004200 */
[----:B--2---:R-:W-:Y:S01]  /*38d0*/  F2FP.PACK_AB R0, R182, R180 ;  /* 0x000000b4b600723e */ /* 0x004fe200000000ff */
[----:B------:R-:W-:Y:S01]  /*38e0*/  FFMA.FTZ R169, R10, c[0x0][0x23c], -R30 ;  /* 0x00008f000aa97a23 */ /* 0x000fe2000001081e */
[----:B------:R-:W2:Y:S01]  /*38f0*/  MUFU.EX2 R173, R173 ;  /* 0x000000ad00ad7308 */ /* 0x000ea20000000800 */
[----:B------:R-:W-:Y:S01]  /*3900*/  LOP3.LUT R12, R21, UR18, R14, 0x96, !PT ;  /* 0x00000012150c7c12 */ /* 0x000fe2000f8e960e */
[--C-:B------:R-:W-:Y:S01]  /*3910*/  FFMA.FTZ R183, R183, c[0x0][0x23c], -R34.reuse ;  /* 0x00008f00b7b77a23 */ /* 0x100fe20000010822 */
[----:B------:R-:W-:Y:S01]  /*3920*/  LOP3.LUT R145, R145, R0, RZ, 0xc0, !PT ;  /* 0x0000000091917212 */ /* 0x000fe200078ec0ff */
[--C-:B------:R-:W-:Y:S01]  /*3930*/  FFMA.FTZ R184, R184, c[0x0][0x23c], -R34.reuse ;  /* 0x00008f00b8b87a23 */ /* 0x100fe20000010822 */
[----:B------:R-:W-:Y:S01]  /*3940*/  LOP3.LUT R0, R20, 0xffff, RZ, 0xc0, !PT ;  /* 0x0000ffff14007812 */ /* 0x000fe200078ec0ff */
[----:B------:R-:W-:Y:S01]  /*3950*/  FFMA.FTZ R186, R186, c[0x0][0x23c], -R34 ;  /* 0x00008f00baba7a23 */ /* 0x000fe20000010822 */
[----:B------:R-:W-:Y:S01]  /*3960*/  LOP3.LUT R9, R20, 0xff, RZ, 0xc0, !PT ;  /* 0x000000ff14097812 */ /* 0x000fe200078ec0ff */
[----:B------:R-:W-:Y:S01]  /*3970*/  MUFU.EX2 R176, R176 ;  /* 0x000000b000b07308 */ /* 0x000fe20000000800 */
[----:B------:R-:W-:Y:S01]  /*3980*/  SHF.R.U32.HI R0, RZ, 0x8, R0 ;  /* 0x00000008ff007819 */ /* 0x000fe20000011600 */
[----:B------:R-:W-:Y:S01]  /*3990*/  FFMA.FTZ R187, R187, c[0x0][0x23c], -R34 ;  /* 0x00008f00bbbb7a23 */ /* 0x000fe20000010822 */
[----:B------:R-:W-:Y:S01]  /*39a0*/  LOP3.LUT R14, R12, 0xffff, RZ, 0xc0, !PT ;  /* 0x0000ffff0c0e7812 */ /* 0x000fe200078ec0ff */
[----:B------:R-:W-:Y:S01]  /*39b0*/  FFMA.FTZ R188, R188, c[0x0][0x23c], -R30 ;  /* 0x00008f00bcbc7a23 */ /* 0x000fe2000001081e */
[----:B------:R-:W-:Y:S01]  /*39c0*/  SHF.R.U32.HI R8, RZ, 0x10, R12 ;  /* 0x00000010ff087819 */ /* 0x000fe2000001160c */
[----:B------:R-:W-:Y:S01]  /*39d0*/  FFMA.FTZ R190, R190, c[0x0][0x23c], -R30 ;  /* 0x00008f00bebe7a23 */ /* 0x000fe2000001081e */
[----:B------:R-:W-:Y:S01]  /*39e0*/  PRMT R9, R9, 0x5410, R0 ;  /* 0x0000541009097816 */ /* 0x000fe20000000000 */
[----:B------:R-:W4:Y:S01]  /*39f0*/  MUFU.EX2 R172, R172 ;  /* 0x000000ac00ac7308 */ /* 0x000f220000000800 */
[----:B--2---:R-:W-:Y:S01]  /*3a00*/  F2FP.PACK_AB R13, R173, R177 ;  /* 0x000000b1ad0d723e */ /* 0x004fe200000000ff */
[----:B------:R-:W-:Y:S01]  /*3a10*/  FFMA.FTZ R189, R189, c[0x0][0x23c], -R30 ;  /* 0x00008f00bdbd7a23 */ /* 0x000fe2000001081e */
[----:B------:R-:W-:Y:S01]  /*3a20*/  SHF.R.U32.HI R14, RZ, 0x8, R14 ;  /* 0x00000008ff0e7819 */ /* 0x000fe2000001160e */
[----:B------:R-:W-:Y:S01]  /*3a30*/  HSET2.LE.AND R9, R9, R185, PT ;  /* 0x000000b909097233 */ /* 0x000fe20003803000 */
[----:B------:R-:W-:Y:S01]  /*3a40*/  LOP3.LUT R146, R146, R13, RZ, 0xc0, !PT ;  /* 0x0000000d92927212 */ /* 0x000fe200078ec0ff */
[----:B------:R-:W-:Y:S01]  /*3a50*/  FFMA.FTZ R13, R11, c[0x0][0x23c], -R30 ;  /* 0x00008f000b0d7a23 */ /* 0x000fe2000001081e */
[----:B------:R-:W-:Y:S01]  /*3a60*/  LOP3.LUT R8, R8, 0xff, RZ, 0xc0, !PT ;  /* 0x000000ff08087812 */ /* 0x000fe200078ec0ff */
[----:B------:R-:W-:Y:S01]  /*3a70*/  MUFU.EX2 R175, R175 ;  /* 0x000000af00af7308 */ /* 0x000fe20000000800 */
[----:B------:R-:W-:Y:S01]  /*3a80*/  SHF.R.U32.HI R10, RZ, 0x10, R20 ;  /* 0x00000010ff0a7819 */ /* 0x000fe20000011614 */
[----:B------:R-:W-:Y:S01]  /*3a90*/  FFMA.FTZ R192, R192, c[0x0][0x23c], -R30 ;  /* 0x00008f00c0c07a23 */ /* 0x000fe2000001081e */
[----:B------:R-:W-:Y:S01]  /*3aa0*/  SHF.R.U32.HI R11, RZ, 0x18, R20 ;  /* 0x00000018ff0b7819 */ /* 0x000fe20000011614 */
[----:B------:R-:W-:Y:S01]  /*3ab0*/  HMMA.16816.F32 R160, R144, R156, RZ ;  /* 0x0000009c90a0723c */ /* 0x000fe200000018ff */
[----:B------:R-:W-:Y:S01]  /*3ac0*/  LOP3.LUT R10, R10, 0xff, RZ, 0xc0, !PT ;  /* 0x000000ff0a0a7812 */ /* 0x000fe200078ec0ff */
[----:B------:R-:W2:Y:S01]  /*3ad0*/  LDSM.16.MT88.4 R20, [R221+0x18800] ;  /* 0x01880000dd14783b */ /* 0x000ea20000004200 */
[--C-:B------:R-:W-:Y:S01]  /*3ae0*/  FFMA.FTZ R193, R193, c[0x0][0x23c], -R34.reuse ;  /* 0x00008f00c1c17a23 */ /* 0x100fe20000010822 */
[----:B------:R-:W5:Y:S01]  /*3af0*/  MUFU.EX2 R170, R170 ;  /* 0x000000aa00aa7308 */ /* 0x000f620000000800 */
[----:B------:R-:W-:Y:S01]  /*3b00*/  PRMT R10, R10, 0x5410, R11 ;  /* 0x000054100a0a7816 */ /* 0x000fe2000000000b */
[----:B------:R-:W-:-:S02]  /*3b10*/  FFMA.FTZ R191, R191, c[0x0][0x23c], -R34 ;  /* 0x00008f00bfbf7a23 */ /* 0x000fc40000010822 */
[C---:B-1----:R-:W-:Y:S01]  /*3b20*/  HMMA.16816.F32 R148, R144.reuse, R4, RZ ;  /* 0x000000049094723c */ /* 0x042fe200000018ff */
[----:B------:R-:W-:Y:S01]  /*3b30*/  FFMA.FTZ R246, R33, c[0x0][0x23c], -R34 ;  /* 0x00008f0021f67a23 */ /* 0x000fe20000010822 */
[----:B------:R-:W-:Y:S01]  /*3b40*/  HSET2.LE.AND R10, R10, R185, PT ;  /* 0x000000b90a0a7233 */ /* 0x000fe20003803000 */
[----:B------:R-:W-:Y:S01]  /*3b50*/  FFMA.FTZ R245, R28, c[0x0][0x23c], -R30 ;  /* 0x00008f001cf57a23 */ /* 0x000fe2000001081e */
[----:B------:R1:W-:Y:S01]  /*3b60*/  MUFU.EX2 R0, R13 ;  /* 0x0000000d00007308 */ /* 0x0003e20000000800 */
[----:B------:R-:W-:Y:S02]  /*3b70*/  FADD.FTZ R178, R179, R178 ;  /* 0x000000b2b3b27221 */ /* 0x000fe40000010000 */
[----:B----4-:R-:W-:Y:S01]  /*3b80*/  F2FP.PACK_AB R5, R172, R176 ;  /* 0x000000b0ac05723e */ /* 0x010fe200000000ff */
[----:B------:R-:W-:Y:S01]  /*3b90*/  HMMA.16816.F32 R36, R144, R40, RZ ;  /* 0x000000289024723c */ /* 0x000fe200000018ff */
[----:B------:R-:W-:Y:S02]  /*3ba0*/  FADD.FTZ R180, R180, R182 ;  /* 0x000000b6b4b47221 */ /* 0x000fe40000010000 */
[----:B------:R-:W-:Y:S01]  /*3bb0*/  FADD.FTZ R177, R177, R178 ;  /* 0x000000b2b1b17221 */ /* 0x000fe20000010000 */
[----:B------:R-:W-:Y:S01]  /*3bc0*/  MUFU.EX2 R171, R171 ;  /* 0x000000ab00ab7308 */ /* 0x000fe20000000800 */
[----:B-----5:R-:W-:Y:S01]  /*3bd0*/  F2FP.PACK_AB R4, R170, R175 ;  /* 0x000000afaa04723e */ /* 0x020fe200000000ff */
[----:B------:R-:W-:-:S02]  /*3be0*/  FADD.FTZ R181, R181, R180 ;  /* 0x000000b4b5b57221 */ /* 0x000fc40000010000 */
[C---:B------:R-:W-:Y:S01]  /*3bf0*/  HMMA.16816.F32 R44, R144.reuse, R48, RZ ;  /* 0x00000030902c723c */ /* 0x040fe200000018ff */
[----:B------:R-:W-:Y:S02]  /*3c00*/  FADD.FTZ R177, R173, R177 ;  /* 0x000000b1adb17221 */ /* 0x000fe40000010000 */
[----:B------:R-:W-:Y:S01]  /*3c10*/  FADD.FTZ R181, R174, R181 ;  /* 0x000000b5aeb57221 */ /* 0x000fe20000010000 */
[----:B-1----:R-:W-:Y:S01]  /*3c20*/  LOP3.LUT R13, R12, 0xff, RZ, 0xc0, !PT ;  /* 0x000000ff0c0d7812 */ /* 0x002fe200078ec0ff */
[----:B------:R-:W1:Y:S01]  /*3c30*/  MUFU.EX2 R2, R2 ;  /* 0x0000000200027308 */ /* 0x000e620000000800 */
[----:B------:R-:W-:Y:S01]  /*3c40*/  SHF.R.U32.HI R12, RZ, 0x18, R12 ;  /* 0x00000018ff0c7819 */ /* 0x000fe2000001160c */
[----:B------:R-:W-:Y:S01]  /*3c50*/  FADD.FTZ R176, R176, R177 ;  /* 0x000000b1b0b07221 */ /* 0x000fe20000010000 */
[----:B------:R-:W-:Y:S01]  /*3c60*/  PRMT R13, R13, 0x5410, R14 ;  /* 0x000054100d0d7816 */ /* 0x000fe2000000000e */
[----:B------:R-:W-:Y:S01]  /*3c70*/  HMMA.16816.F32 R52, R144, R56, RZ ;  /* 0x000000389034723c */ /* 0x000fe200000018ff */
[----:B------:R-:W-:Y:S01]  /*3c80*/  PRMT R8, R8, 0x5410, R12 ;  /* 0x0000541008087816 */ /* 0x000fe2000000000c */
[----:B------:R-:W-:-:S02]  /*3c90*/  FADD.FTZ R175, R175, R181 ;  /* 0x000000b5afaf7221 */ /* 0x000fc40000010000 */
[--C-:B------:R-:W-:Y:S01]  /*3ca0*/  HSET2.LE.AND R12, R13, R185.reuse, PT ;  /* 0x000000b90d0c7233 */ /* 0x100fe20003803000 */
[----:B------:R-:W4:Y:S01]  /*3cb0*/  MUFU.EX2 R169, R169 ;  /* 0x000000a900a97308 */ /* 0x000f220000000800 */
[----:B------:R-:W-:Y:S01]  /*3cc0*/  HSET2.LE.AND R13, R8, R185, PT ;  /* 0x000000b9080d7233 */ /* 0x000fe20003803000 */
[----:B------:R-:W-:Y:S01]  /*3cd0*/  FADD.FTZ R176, R172, R176 ;  /* 0x000000b0acb07221 */ /* 0x000fe20000010000 */
[C---:B------:R-:W-:Y:S01]  /*3ce0*/  HMMA.16816.F32 R60, R144.reuse, R64, RZ ;  /* 0x00000040903c723c */ /* 0x040fe200000018ff */
[----:B------:R-:W-:Y:S01]  /*3cf0*/  LOP3.LUT R12, R12, R5, RZ, 0xc0, !PT ;  /* 0x000000050c0c7212 */ /* 0x000fe200078ec0ff */
[----:B------:R-:W-:Y:S01]  /*3d00*/  FADD.FTZ R175, R170, R175 ;  /* 0x000000afaaaf7221 */ /* 0x000fe20000010000 */
[----:B------:R-:W-:Y:S02]  /*3d10*/  LOP3.LUT R13, R13, R4, RZ, 0xc0, !PT ;  /* 0x000000040d0d7212 */ /* 0x000fe400078ec0ff */
[----:B-1----:R-:W-:Y:S01]  /*3d20*/  F2FP.PACK_AB R15, R2, R171 ;  /* 0x000000ab020f723e */ /* 0x002fe200000000ff */
[----:B------:R-:W-:Y:S01]  /*3d30*/  MUFU.EX2 R183, R183 ;  /* 0x000000b700b77308 */ /* 0x000fe20000000800 */
[----:B------:R-:W-:Y:S01]  /*3d40*/  FADD.FTZ R171, R171, R176 ;  /* 0x000000b0abab7221 */ /* 0x000fe20000010000 */
[----:B------:R-:W-:Y:S01]  /*3d50*/  HMMA.16816.F32 R68, R144, R72, RZ ;  /* 0x000000489044723c */ /* 0x000fe200000018ff */
[----:B------:R-:W-:-:S02]  /*3d60*/  LOP3.LUT R14, R9, R15, RZ, 0xc0, !PT ;  /* 0x0000000f090e7212 */ /* 0x000fc400078ec0ff */
[----:B------:R-:W-:Y:S01]  /*3d70*/  FADD.FTZ R171, R2, R171 ;  /* 0x000000ab02ab7221 */ /* 0x000fe20000010000 */
[----:B----4-:R-:W-:Y:S02]  /*3d80*/  F2FP.PACK_AB R15, R0, R169 ;  /* 0x000000a9000f723e */ /* 0x010fe400000000ff */
[----:B------:R-:W-:Y:S01]  /*3d90*/  MUFU.EX2 R184, R184 ;  /* 0x000000b800b87308 */ /* 0x000fe20000000800 */
[----:B------:R-:W-:Y:S01]  /*3da0*/  FADD.FTZ R169, R169, R175 ;  /* 0x000000afa9a97221 */ /* 0x000fe20000010000 */
[C---:B------:R-:W-:Y:S01]  /*3db0*/  HMMA.16816.F32 R76, R144.reuse, R80, RZ ;  /* 0x00000050904c723c */ /* 0x040fe200000018ff */
[----:B------:R-:W-:Y:S02]  /*3dc0*/  LOP3.LUT R15, R10, R15, RZ, 0xc0, !PT ;  /* 0x0000000f0a0f7212 */ /* 0x000fe400078ec0ff */
[----:B------:R-:W1:Y:S01]  /*3dd0*/  LDSM.16.MT88.4 R8, [R224+0x1a800] ;  /* 0x01a80000e008783b */ /* 0x000e620000004200 */
[----:B------:R-:W-:Y:S02]  /*3de0*/  FADD.FTZ R169, R0, R169 ;  /* 0x000000a900a97221 */ /* 0x000fe40000010000 */
[----:B------:R-:W-:Y:S02]  /*3df0*/  MUFU.EX2 R186, R186 ;  /* 0x000000ba00ba7308 */ /* 0x000fe40000000800 */
[C---:B------:R-:W-:Y:S06]  /*3e00*/  HMMA.16816.F32 R84, R144.reuse, R88, RZ ;  /* 0x000000589054723c */ /* 0x040fec00000018ff */
[----:B------:R-:W-:Y:S02]  /*3e10*/  MUFU.EX2 R187, R187 ;  /* 0x000000bb00bb7308 */ /* 0x000fe40000000800 */
[C---:B------:R-:W-:Y:S06]  /*3e20*/  HMMA.16816.F32 R92, R144.reuse, R96, RZ ;  /* 0x00000060905c723c */ /* 0x040fec00000018ff */
[----:B------:R-:W-:Y:S02]  /*3e30*/  MUFU.EX2 R188, R188 ;  /* 0x000000bc00bc7308 */ /* 0x000fe40000000800 */
[C---:B------:R-:W-:Y:S06]  /*3e40*/  HMMA.16816.F32 R100, R144.reuse, R104, RZ ;  /* 0x000000689064723c */ /* 0x040fec00000018ff */
[----:B------:R-:W4:Y:S02]  /*3e50*/  MUFU.EX2 R190, R190 ;  /* 0x000000be00be7308 */ /* 0x000f240000000800 */
[C---:B------:R-:W-:Y:S06]  /*3e60*/  HMMA.16816.F32 R108, R144.reuse, R112, RZ ;  /* 0x00000070906c723c */ /* 0x040fec00000018ff */
[----:B------:R-:W-:Y:S02]  /*3e70*/  MUFU.EX2 R189, R189 ;  /* 0x000000bd00bd7308 */ /* 0x000fe40000000800 */
[C---:B------:R-:W-:Y:S06]  /*3e80*/  HMMA.16816.F32 R116, R144.reuse, R120, RZ ;  /* 0x000000789074723c */ /* 0x040fec00000018ff */
[----:B------:R-:W5:Y:S02]  /*3e90*/  MUFU.EX2 R192, R192 ;  /* 0x000000c000c07308 */ /* 0x000f640000000800 */
[C---:B------:R-:W-:Y:S06]  /*3ea0*/  HMMA.16816.F32 R124, R144.reuse, R128, RZ ;  /* 0x00000080907c723c */ /* 0x040fec00000018ff */
[----:B------:R-:W1:Y:S02]  /*3eb0*/  MUFU.EX2 R193, R193 ;  /* 0x000000c100c17308 */ /* 0x000e640000000800 */
[C---:B------:R-:W-:Y:S06]  /*3ec0*/  HMMA.16816.F32 R132, R144.reuse, R136, RZ ;  /* 0x000000889084723c */ /* 0x040fec00000018ff */
[----:B------:R-:W-:Y:S02]  /*3ed0*/  MUFU.EX2 R191, R191 ;  /* 0x000000bf00bf7308 */ /* 0x000fe40000000800 */
[C---:B------:R-:W-:Y:S06]  /*3ee0*/  HMMA.16816.F32 R152, R144.reuse, R140, RZ ;  /* 0x0000008c9098723c */ /* 0x040fec00000018ff */
[----:B------:R-:W-:Y:S02]  /*3ef0*/  MUFU.EX2 R246, R246 ;  /* 0x000000f600f67308 */ /* 0x000fe40000000800 */
[C---:B------:R-:W-:Y:S06]  /*3f00*/  HMMA.16816.F32 R156, R144.reuse, R158, RZ ;  /* 0x0000009e909c723c */ /* 0x040fec00000018ff */
[----:B------:R-:W-:Y:S02]  /*3f10*/  MUFU.EX2 R245, R245 ;  /* 0x000000f500f57308 */ /* 0x000fe40000000800 */
        /* <DEDUP_REMOVED lines=23> */
[C---:B----4-:R-:W-:Y:S08]  /*4090*/  HMMA.16816.F32 R52, R12.reuse, R4, R52 ;  /* 0x000000040c34723c */ /* 0x050ff00000001834 */
[C---:B------:R-:W-:Y:S01]  /*40a0*/  HMMA.16816.F32 R56, R12.reuse, R6, R56 ;  /* 0x000000060c38723c */ /* 0x040fe20000001838 */
[----:B------:R-:W1:Y:S07]  /*40b0*/  LDSM.16.MT88.4 R4, [R221+0x1a800] ;  /* 0x01a80000dd04783b */ /* 0x000e6e0000004200 */
        /* <DEDUP_REMOVED lines=14> */
[C---:B---3--:R-:W-:Y:S07]  /*41a0*/  HMMA.16816.F32 R100, R12.reuse, R16, R100 ;  /* 0x000000100c64723c */ /* 0x048fee0000001864 */
[----:B------:R-:W-:Y:S01]  /*41b0*/  IMAD.U32 R16, RZ, RZ, UR4 ;  /* 0x00000004ff107e24 */ /* 0x000fe2000f8e00ff */
[----:B------:R-:W-:Y:S04]  /*41c0*/  HMMA.16816.F32 R104, R12, R18, R104 ;  /* 0x000000120c68723c */ /* 0x000fe80000001868 */
[----:B------:R-:W-:-:S02]  /*41d0*/  LOP3.LUT R200, R201, UR33, R16, 0x96, !PT ;  /* 0x00000021c9c87c12 */ /* 0x000fc4000f8e9610 */
[----:B------:R-:W3:Y:S02]  /*41e0*/  LDSM.16.MT88.4 R16, [R222+0x1e800] ;  /* 0x01e80000de10783b */ /* 0x000ee40000004200 */
[----:B--2---:R-:W-:Y:S01]  /*41f0*/  HMMA.16816.F32 R116, R12, R20, R116 ;  /* 0x000000140c74723c */ /* 0x004fe20000001874 */
[----:B------:R-:W-:-:S05]  /*4200*/  IMAD.WIDE.U32 R200, R200, -0x326172a9, RZ ;  /* 0xcd9e8d57c8c87825 */ /* 0x000fca00078e00ff */
[----:B------:R-:W-:Y:S02]  /*4210*/  LOP3.LUT R198, R201, UR17, R198, 0x96, !PT ;  /* 0x00000011c9c67c12 */ /* 0x000fe4000f8e96c6 */
[----:B-1----:R-:W-:Y:S01]  /*4220*/  HMMA.16816.F32 R108, R12, R4, R108 ;  /* 0x000000040c6c723c */ /* 0x002fe2000000186c */
[----:B------:R-:W-:Y:S02]  /*4230*/  LOP3.LUT R20, R195, UR15, R200, 0x96, !PT ;  /* 0x0000000fc3147c12 */ /* 0x000fe4000f8e96c8 */
[----:B------:R-:W-:-:S04]  /*4240*/  IMAD.WIDE.U32 R198, R198, -0x2daee0ad, RZ ;  /* 0xd2511f53c6c67825 */ /* 0x000fc800078e00ff */
[----:B------:R-:W-:Y:S01]  /*4250*/  IMAD.WIDE.U32 R20, R20, -0x2daee0ad, RZ ;  /* 0xd2511f5314147825 */ /* 0x000fe200078e00ff */
[----:B------:R-:W-:Y:S01]  /*4260*/  HMMA.16816.F32 R112, R12, R6, R112 ;  /* 0x000000060c70723c */ /* 0x000fe20000001870 */
[----:B------:R-:W1:Y:S01]  /*4270*/  LDSM.16.MT88.4 R4, [R221+0x1e800] ;  /* 0x01e80000dd04783b */ /* 0x000e620000004200 */
[----:B------:R-:W-:-:S05]  /*4280*/  LOP3.LUT R196, R199, UR14, R196, 0x96, !PT ;  /* 0x0000000ec7c47c12 */ /* 0x000fca000f8e96c4 */
[----:B------:R-:W-:Y:S01]  /*4290*/  IMAD.WIDE.U32 R196, R196, -0x326172a9, RZ ;  /* 0xcd9e8d57c4c47825 */ /* 0x000fe200078e00ff */
[C---:B----4-:R-:W-:Y:S08]  /*42a0*/  HMMA.16816.F32 R124, R12.reuse, R8, R124 ;  /* 0x000000080c7c723c */ /* 0x050ff0000000187c */
[C---:B------:R-:W-:Y:S01]  /*42b0*/  HMMA.16816.F32 R128, R12.reuse, R10, R128 ;  /* 0x0000000a0c80723c */ /* 0x040fe20000001880 */
[----:B------:R-:W2:Y:S07]  /*42c0*/  LDSM.16.MT88.4 R8, [R220+0x1e800] ;  /* 0x01e80000dc08783b */ /* 0x000eae0000004200 */
[C---:B------:R-:W-:Y:S07]  /*42d0*/  HMMA.16816.F32 R36, R12.reuse, R24, R36 ;  /* 0x000000180c24723c */ /* 0x040fee0000001824 */
[----:B------:R-:W-:Y:S01]  /*42e0*/  LOP3.LUT R24, R21, UR12, R198, 0x96, !PT ;  /* 0x0000000c15187c12 */ /* 0x000fe2000f8e96c6 */
[----:B------:R-:W-:Y:S04]  /*42f0*/  HMMA.16816.F32 R40, R12, R26, R40 ;  /* 0x0000001a0c28723c */ /* 0x000fe80000001828 */
[----:B------:R-:W-:-:S04]  /*4300*/  IMAD.WIDE.U32 R24, R24, -0x326172a9, RZ ;  /* 0xcd9e8d5718187825 */ /* 0x000fc800078e00ff */
[----:B------:R-:W-:Y:S01]  /*4310*/  HMMA.16816.F32 R120, R12, R22, R120 ;  /* 0x000000160c78723c */ /* 0x000fe20000001878 */
[----:B------:R-:W-:Y:S01]  /*4320*/  LOP3.LUT R26, R25, UR11, R196, 0x96, !PT ;  /* 0x0000000b191a7c12 */ /* 0x000fe2000f8e96c4 */
[----:B------:R-:W-:-:S04]  /*4330*/  FFMA.FTZ R196, R31, c[0x0][0x23c], -R30 ;  /* 0x00008f001fc47a23 */ /* 0x000fc8000001081e */
[----:B------:R-:W-:Y:S01]  /*4340*/  IMAD.WIDE.U32 R26, R26, -0x2daee0ad, RZ ;  /* 0xd2511f531a1a7825 */ /* 0x000fe200078e00ff */
[----:B------:R-:W-:Y:S01]  /*4350*/  LOP3.LUT R22, R197, UR13, R194, 0x96, !PT ;  /* 0x0000000dc5167c12 */ /* 0x000fe2000f8e96c2 */
[----:B---3--:R-:W-:Y:S01]  /*4360*/  HMMA.16816.F32 R132, R12, R16, R132 ;  /* 0x000000100c84723c */ /* 0x008fe20000001884 */
[----:B------:R-:W-:Y:S01]  /*4370*/  MUFU.EX2 R196, R196 ;  /* 0x000000c400c47308 */ /* 0x000fe20000000800 */
[----:B------:R-:W-:Y:S02]  /*4380*/  FFMA.FTZ R197, R29, c[0x0][0x23c], -R30 ;  /* 0x00008f001dc57a23 */ /* 0x000fe4000001081e */
[----:B------:R-:W-:-:S04]  /*4390*/  IMAD.WIDE.U32 R22, R22, -0x2daee0ad, RZ ;  /* 0xd2511f5316167825 */ /* 0x000fc800078e00ff */
[----:B-1----:R-:W-:Y:S01]  /*43a0*/  HMMA.16816.F32 R152, R12, R4, R152 ;  /* 0x000000040c98723c */ /* 0x002fe20000001898 */
[----:B------:R-:W-:Y:S01]  /*43b0*/  LOP3.LUT R16, R27, UR8, R22, 0x96, !PT ;  /* 0x000000081b107c12 */ /* 0x000fe2000f8e9616 */
[----:B------:R-:W-:Y:S01]  /*43c0*/  MUFU.EX2 R197, R197 ;  /* 0x000000c500c57308 */ /* 0x000fe20000000800 */
[----:B------:R-:W-:-:S05]  /*43d0*/  LOP3.LUT R194, R23, UR10, R20, 0x96, !PT ;  /* 0x0000000a17c27c12 */ /* 0x000fca000f8e9614 */
[----:B------:R-:W-:Y:S01]  /*43e0*/  HMMA.16816.F32 R140, R12, R6, R140 ;  /* 0x000000060c8c723c */ /* 0x000fe2000000188c */
[----:B------:R-:W1:Y:S01]  /*43f0*/  LDSM.16.MT88.4 R4, [R224+0x19000] ;  /* 0x01900000e004783b */ /* 0x000e620000004200 */
[----:B------:R-:W-:-:S05]  /*4400*/  IMAD.WIDE.U32 R194, R194, -0x326172a9, RZ ;  /* 0xcd9e8d57c2c27825 */ /* 0x000fca00078e00ff */
[----:B------:R-:W-:Y:S01]  /*4410*/  LOP3.LUT R24, R195, UR9, R24, 0x96, !PT ;  /* 0x00000009c3187c12 */ /* 0x000fe2000f8e9618 */
[----:B------:R-:W-:Y:S01]  /*4420*/  HMMA.16816.F32 R136, R12, R18, R136 ;  /* 0x000000120c88723c */ /* 0x000fe20000001888 */
[----:B------:R-:W-:Y:S02]  /*4430*/  FFMA.FTZ R195, R32, c[0x0][0x23c], -R30 ;  /* 0x00008f0020c37a23 */ /* 0x000fe4000001081e */
[----:B------:R-:W-:Y:S01]  /*4440*/  LDSM.16.MT88.4 R28, [R222+0x19800] ;  /* 0x01980000de1c783b */ /* 0x000fe20000004200 */
[----:B------:R-:W-:-:S03]  /*4450*/  IMAD.WIDE.U32 R24, R24, -0x2daee0ad, RZ ;  /* 0xd2511f5318187825 */ /* 0x000fc600078e00ff */
[----:B------:R-:W3:Y:S01]  /*4460*/  MUFU.EX2 R195, R195 ;  /* 0x000000c300c37308 */ /* 0x000ee20000000800 */
[----:B------:R-:W-:Y:S01]  /*4470*/  IMAD.WIDE.U32 R18, R16, -0x326172a9, RZ ;  /* 0xcd9e8d5710127825 */ /* 0x000fe200078e00ff */
[----:B--2---:R-:W-:Y:S01]  /*4480*/  HMMA.16816.F32 R148, R12, R8, R148 ;  /* 0x000000080c94723c */ /* 0x004fe20000001894 */
[----:B------:R-:W-:-:S03]  /*4490*/  LOP3.LUT R26, R25, UR18, R26, 0x96, !PT ;  /* 0x00000012191a7c12 */ /* 0x000fc6000f8e961a */
[C---:B------:R-:W-:Y:S02]  /*44a0*/  LOP3.LUT R16, R18.reuse, 0xffff, RZ, 0xc0, !PT ;  /* 0x0000ffff12107812 */ /* 0x040fe400078ec0ff */
[----:B------:R-:W-:Y:S01]  /*44b0*/  LOP3.LUT R20, R19, UR19, R194, 0x96, !PT ;  /* 0x0000001313147c12 */ /* 0x000fe2000f8e96c2 */
[----:B------:R-:W-:Y:S01]  /*44c0*/  FFMA.FTZ R194, R35, c[0x0][0x23c], -R34 ;  /* 0x00008f0023c27a23 */ /* 0x000fe20000010822 */
[----:B------:R-:W-:Y:S01]  /*44d0*/  LOP3.LUT R22, R18, 0xff, RZ, 0xc0, !PT ;  /* 0x000000ff12167812 */ /* 0x000fe200078ec0ff */
[----:B------:R-:W-:Y:S01]  /*44e0*/  HMMA.16816.F32 R144, R12, R10, R144 ;  /* 0x0000000a0c90723c */ /* 0x000fe20000001890 */
[--C-:B------:R-:W-:Y:S01]  /*44f0*/  SHF.R.U32.HI R17, RZ, 0x10, R18.reuse ;  /* 0x00000010ff117819 */ /* 0x100fe20000011612 */
[----:B------:R-:W2:Y:S01]  /*4500*/  LDSM.16.MT88.4 R12, [R221+0x19000] ;  /* 0x01900000dd0c783b */ /* 0x000ea20000004200 */
[----:B------:R-:W-:Y:S01]  /*4510*/  SHF.R.U32.HI R21, RZ, 0x18, R18 ;  /* 0x00000018ff157819 */ /* 0x000fe20000011612 */
[----:B------:R-:W4:Y:S01]  /*4520*/  MUFU.EX2 R194, R194 ;  /* 0x000000c200c27308 */ /* 0x000f220000000800 */
[----:B------:R-:W-:Y:S01]  /*4530*/  SHF.R.U32.HI R18, RZ, 0x8, R16 ;  /* 0x00000008ff127819 */ /* 0x000fe20000011610 */
[----:B------:R-:W-:Y:S01]  /*4540*/  LDSM.16.MT88.4 R32, [R224+0x19800] ;  /* 0x01980000e020783b */ /* 0x000fe20000004200 */
[----:B------:R-:W-:-:S02]  /*4550*/  LOP3.LUT R16, R20, 0xffff, RZ, 0xc0, !PT ;  /* 0x0000ffff14107812 */ /* 0x000fc400078ec0ff */
[----:B------:R-:W-:Y:S02]  /*4560*/  SHF.R.U32.HI R9, RZ, 0x10, R20 ;  /* 0x00000010ff097819 */ /* 0x000fe40000011614 */
[----:B------:R-:W-:Y:S02]  /*4570*/  LOP3.LUT R23, R20, 0xff, RZ, 0xc0, !PT ;  /* 0x000000ff14177812 */ /* 0x000fe400078ec0ff */
[----:B------:R-:W-:Y:S02]  /*4580*/  LOP3.LUT R17, R17, 0xff, RZ, 0xc0, !PT ;  /* 0x000000ff11117812 */ /* 0x000fe400078ec0ff */
[----:B------:R-:W-:Y:S02]  /*4590*/  SHF.R.U32.HI R16, RZ, 0x8, R16 ;  /* 0x00000008ff107819 */ /* 0x000fe40000011610 */
[----:B------:R-:W-:Y:S02]  /*45a0*/  SHF.R.U32.HI R20, RZ, 0x18, R20 ;  /* 0x00000018ff147819 */ /* 0x000fe40000011614 */
[----:B------:R-:W-:-:S02]  /*45b0*/  LOP3.LUT R9, R9, 0xff, RZ, 0xc0, !PT ;  /* 0x000000ff09097812 */ /* 0x000fc400078ec0ff */
[----:B------:R-:W-:Y:S02]  /*45c0*/  PRMT R22, R22, 0x5410, R18 ;  /* 0x0000541016167816 */ /* 0x000fe40000000012 */
[----:B------:R-:W-:Y:S02]  /*45d0*/  PRMT R21, R17, 0x5410, R21 ;  /* 0x0000541011157816 */ /* 0x000fe40000000015 */
[----:B------:R-:W-:Y:S01]  /*45e0*/  PRMT R23, R23, 0x5410, R16 ;  /* 0x0000541017177816 */ /* 0x000fe20000000010 */
[--C-:B------:R-:W-:Y:S01]  /*45f0*/  HSET2.LE.AND R10, R22, R185.reuse, PT ;  /* 0x000000b9160a7233 */ /* 0x100fe20003803000 */
[----:B------:R-:W-:Y:S01]  /*4600*/  PRMT R9, R9, 0x5410, R20 ;  /* 0x0000541009097816 */ /* 0x000fe20000000014 */
[----:B------:R-:W2:Y:S01]  /*4610*/  LDSM.16.MT88.4 R16, [R222+0x19000] ;  /* 0x01900000de10783b */ /* 0x000ea20000004200 */
[--C-:B------:R-:W-:Y:S01]  /*4620*/  HSET2.LE.AND R11, R21, R185.reuse, PT ;  /* 0x000000b9150b7233 */ /* 0x100fe20003803000 */
[----:B------:R-:W-:Y:S01]  /*4630*/  F2FP.PACK_AB R22, R190, R188 ;  /* 0x000000bcbe16723e */ /* 0x000fe200000000ff */
[--C-:B------:R-:W-:Y:S01]  /*4640*/  HSET2.LE.AND R8, R23, R185.reuse, PT ;  /* 0x000000b917087233 */ /* 0x100fe20003803000 */
[----:B------:R-:W-:Y:S01]  /*4650*/  F2FP.PACK_AB R23, R184, R183 ;  /* 0x000000b7b817723e */ /* 0x000fe200000000ff */
[----:B------:R-:W-:Y:S01]  /*4660*/  HSET2.LE.AND R9, R9, R185, PT ;  /* 0x000000b909097233 */ /* 0x000fe20003803000 */
[----:B------:R-:W-:Y:S01]  /*4670*/  F2FP.PACK_AB R21, R187, R186 ;  /* 0x000000babb15723e */ /* 0x000fe200000000ff */
[----:B------:R-:W-:Y:S01]  /*4680*/  FADD.FTZ R183, R183, R171 ;  /* 0x000000abb7b77221 */ /* 0x000fe20000010000 */
[----:B-----5:R-:W-:Y:S01]  /*4690*/  F2FP.PACK_AB R20, R192, R189 ;  /* 0x000000bdc014723e */ /* 0x020fe200000000ff */
[----:B------:R-:W-:Y:S01]  /*46a0*/  FADD.FTZ R188, R188, R169 ;  /* 0x000000a9bcbc7221 */ /* 0x000fe20000010000 */
[----:B------:R-:W-:Y:S01]  /*46b0*/  LOP3.LUT R8, R8, R23, RZ, 0xc0, !PT ;  /* 0x0000001708087212 */ /* 0x000fe200078ec0ff */
[----:B------:R-:W-:Y:S01]  /*46c0*/  FADD.FTZ R183, R184, R183 ;  /* 0x000000b7b8b77221 */ /* 0x000fe20000010000 */
[----:B------:R-:W-:Y:S01]  /*46d0*/  LOP3.LUT R9, R9, R22, RZ, 0xc0, !PT ;  /* 0x0000001609097212 */ /* 0x000fe200078ec0ff */
[----:B------:R-:W-:Y:S01]  /*46e0*/  FADD.FTZ R188, R190, R188 ;  /* 0x000000bcbebc7221 */ /* 0x000fe20000010000 */
[----:B------:R-:W-:Y:S01]  /*46f0*/  LOP3.LUT R10, R10, R21, RZ, 0xc0, !PT ;  /* 0x000000150a0a7212 */ /* 0x000fe200078ec0ff */
[----:B------:R-:W-:Y:S01]  /*4700*/  FADD.FTZ R186, R186, R183 ;  /* 0x000000b7baba7221 */ /* 0x000fe20000010000 */
[----:B------:R-:W-:Y:S01]  /*4710*/  LOP3.LUT R11, R11, R20, RZ, 0xc0, !PT ;  /* 0x000000140b0b7212 */ /* 0x000fe200078ec0ff */
[----:B------:R-:W-:Y:S01]  /*4720*/  FADD.FTZ R189, R189, R188 ;  /* 0x000000bcbdbd7221 */ /* 0x000fe20000010000 */
[----:B------:R-:W5:Y:S01]  /*4730*/  LDSM.16.MT88.4 R20, [R220+0x19000] ;  /* 0x01900000dc14783b */ /* 0x000f620000004200 */
[----:B------:R-:W-:-:S02]  /*4740*/  FADD.FTZ R186, R187, R186 ;  /* 0x000000babbba7221 */ /* 0x000fc40000010000 */
[----:B------:R-:W-:Y:S02]  /*4750*/  FADD.FTZ R189, R192, R189 ;  /* 0x000000bdc0bd7221 */ /* 0x000fe40000010000 */
[C---:B-1----:R-:W-:Y:S01]  /*4760*/  HMMA.16816.F32 R160, R8.reuse, R4, R160 ;  /* 0x0000000408a0723c */ /* 0x042fe200000018a0 */
[----:B------:R-:W-:Y:S02]  /*4770*/  FADD.FTZ R186, R193, R186 ;  /* 0x000000bac1ba7221 */ /* 0x000fe40000010000 */
[----:B---3--:R-:W-:Y:S02]  /*4780*/  FADD.FTZ R189, R195, R189 ;  /* 0x000000bdc3bd7221 */ /* 0x008fe40000010000 */
[----:B------:R-:W-:Y:S02]  /*4790*/  FADD.FTZ R186, R191, R186 ;  /* 0x000000babfba7221 */ /* 0x000fe40000010000 */
[----:B------:R-:W-:Y:S01]  /*47a0*/  FADD.FTZ R189, R196, R189 ;  /* 0x000000bdc4bd7221 */ /* 0x000fe20000010000 */
[----:B------:R-:W-:Y:S01]  /*47b0*/  HMMA.16816.F32 R156, R8, R6, R156 ;  /* 0x00000006089c723c */ /* 0x000fe2000000189c */
[----:B------:R-:W1:Y:S01]  /*47c0*/  LDSM.16.MT88.4 R4, [R224+0x1b000] ;  /* 0x01b00000e004783b */ /* 0x000e620000004200 */
[----:B----4-:R-:W-:-:S02]  /*47d0*/  FADD.FTZ R186, R194, R186 ;  /* 0x000000bac2ba7221 */ /* 0x010fc40000010000 */
[----:B------:R-:W-:-:S04]  /*47e0*/  FADD.FTZ R189, R197, R189 ;  /* 0x000000bdc5bd7221 */ /* 0x000fc80000010000 */
[C---:B--2---:R-:W-:Y:S08]  /*47f0*/  HMMA.16816.F32 R44, R8.reuse, R12, R44 ;  /* 0x0000000c082c723c */ /* 0x044ff0000000182c */
[C---:B------:R-:W-:Y:S08]  /*4800*/  HMMA.16816.F32 R36, R8.reuse, R16, R36 ;  /* 0x000000100824723c */ /* 0x040ff00000001824 */
[C---:B------:R-:W-:Y:S01]  /*4810*/  HMMA.16816.F32 R40, R8.reuse, R18, R40 ;  /* 0x000000120828723c */ /* 0x040fe20000001828 */
[----:B------:R-:W2:Y:S07]  /*4820*/  LDSM.16.MT88.4 R16, [R222+0x1b000] ;  /* 0x01b00000de10783b */ /* 0x000eae0000004200 */
[C---:B------:R-:W-:Y:S01]  /*4830*/  HMMA.16816.F32 R48, R8.reuse, R14, R48 ;  /* 0x0000000e0830723c */ /* 0x040fe20000001830 */
[----:B------:R-:W3:Y:S07]  /*4840*/  LDSM.16.MT88.4 R12, [R221+0x1b000] ;  /* 0x01b00000dd0c783b */ /* 0x000eee0000004200 */
[C---:B-----5:R-:W-:Y:S08]  /*4850*/  HMMA.16816.F32 R52, R8.reuse, R20, R52 ;  /* 0x000000140834723c */ /* 0x060ff00000001834 */
[C---:B-1----:R-:W-:Y:S08]  /*4860*/  HMMA.16816.F32 R60, R8.reuse, R4, R60 ;  /* 0x00000004083c723c */ /* 0x042ff0000000183c */
[C---:B------:R-:W-:Y:S01]  /*4870*/  HMMA.16816.F32 R64, R8.reuse, R6, R64 ;  /* 0x000000060840723c */ /* 0x040fe20000001840 */
[----:B------:R-:W1:Y:S07]  /*4880*/  LDSM.16.MT88.4 R4, [R224+0x1d000] ;  /* 0x01d00000e004783b */ /* 0x000e6e0000004200 */
        /* <DEDUP_REMOVED lines=20> */
[C---:B-1----:R-:W-:Y:S08]  /*49d0*/  HMMA.16816.F32 R124, R8.reuse, R4, R124 ;  /* 0x00000004087c723c */ /* 0x042ff0000000187c */
[C---:B------:R-:W-:Y:S01]  /*49e0*/  HMMA.16816.F32 R128, R8.reuse, R6, R128 ;  /* 0x000000060880723c */ /* 0x040fe20000001880 */
[----:B------:R-:W1:Y:S07]  /*49f0*/  LDSM.16.MT88.4 R4, [R220+0x1f000] ;  /* 0x01f00000dc04783b */ /* 0x000e6e0000004200 */
[C---:B--2---:R-:W-:Y:S07]  /*4a00*/  HMMA.16816.F32 R136, R8.reuse, R18, R136 ;  /* 0x000000120888723c */ /* 0x044fee0000001888 */
[----:B------:R-:W-:Y:S01]  /*4a10*/  LOP3.LUT R18, R26, 0xffff, RZ, 0xc0, !PT ;  /* 0x0000ffff1a127812 */ /* 0x000fe200078ec0ff */
[----:B------:R-:W-:Y:S01]  /*4a20*/  HMMA.16816.F32 R132, R8, R16, R132 ;  /* 0x000000100884723c */ /* 0x000fe20000001884 */
[----:B------:R-:W-:-:S02]  /*4a30*/  SHF.R.U32.HI R19, RZ, 0x10, R26 ;  /* 0x00000010ff137819 */ /* 0x000fc4000001161a */
[----:B------:R-:W-:Y:S02]  /*4a40*/  SHF.R.U32.HI R18, RZ, 0x8, R18 ;  /* 0x00000008ff127819 */ /* 0x000fe40000011612 */
[----:B------:R-:W-:Y:S02]  /*4a50*/  LOP3.LUT R19, R19, 0xff, RZ, 0xc0, !PT ;  /* 0x000000ff13137812 */ /* 0x000fe400078ec0ff */
[--C-:B------:R-:W-:Y:S01]  /*4a60*/  SHF.R.U32.HI R17, RZ, 0x10, R24.reuse ;  /* 0x00000010ff117819 */ /* 0x100fe20000011618 */
[----:B---3--:R-:W-:Y:S01]  /*4a70*/  HMMA.16816.F32 R140, R8, R14, R140 ;  /* 0x0000000e088c723c */ /* 0x008fe2000000188c */
[----:B------:R-:W-:-:S06]  /*4a80*/  SHF.R.U32.HI R16, RZ, 0x18, R24 ;  /* 0x00000018ff107819 */ /* 0x000fcc0000011618 */
[----:B------:R-:W-:Y:S01]  /*4a90*/  LOP3.LUT R15, R26, 0xff, RZ, 0xc0, !PT ;  /* 0x000000ff1a0f7812 */ /* 0x000fe200078ec0ff */
[C---:B------:R-:W-:Y:S01]  /*4aa0*/  HMMA.16816.F32 R152, R8.reuse, R12, R152 ;  /* 0x0000000c0898723c */ /* 0x040fe20000001898 */
[----:B------:R-:W-:Y:S02]  /*4ab0*/  SHF.R.U32.HI R14, RZ, 0x18, R26 ;  /* 0x00000018ff0e7819 */ /* 0x000fe4000001161a */
[----:B------:R-:W-:Y:S02]  /*4ac0*/  PRMT R15, R15, 0x5410, R18 ;  /* 0x000054100f0f7816 */ /* 0x000fe40000000012 */
[----:B------:R-:W-:Y:S02]  /*4ad0*/  PRMT R14, R19, 0x5410, R14 ;  /* 0x00005410130e7816 */ /* 0x000fe4000000000e */
[C---:B------:R-:W-:Y:S01]  /*4ae0*/  LOP3.LUT R13, R24.reuse, 0xffff, RZ, 0xc0, !PT ;  /* 0x0000ffff180d7812 */ /* 0x040fe200078ec0ff */
[----:B----4-:R-:W-:Y:S01]  /*4af0*/  HMMA.16816.F32 R116, R8, R20, R116 ;  /* 0x000000140874723c */ /* 0x010fe20000001874 */
[----:B------:R-:W-:-:S02]  /*4b00*/  LOP3.LUT R12, R24, 0xff, RZ, 0xc0, !PT ;  /* 0x000000ff180c7812 */ /* 0x000fc400078ec0ff */
[----:B------:R-:W-:Y:S04]  /*4b10*/  LDSM.16.MT88.4 R24, [R221+0x19800] ;  /* 0x01980000dd18783b */ /* 0x000fe80000004200 */
[----:B------:R-:W-:Y:S01]  /*4b20*/  SHF.R.U32.HI R20, RZ, 0x8, R13 ;  /* 0x00000008ff147819 */ /* 0x000fe2000001160d */
[----:B-1----:R-:W-:Y:S01]  /*4b30*/  HMMA.16816.F32 R148, R8, R4, R148 ;  /* 0x000000040894723c */ /* 0x002fe20000001894 */
[----:B------:R-:W-:Y:S02]  /*4b40*/  LOP3.LUT R13, R17, 0xff, RZ, 0xc0, !PT ;  /* 0x000000ff110d7812 */ /* 0x000fe400078ec0ff */
[----:B------:R-:W-:Y:S02]  /*4b50*/  PRMT R12, R12, 0x5410, R20 ;  /* 0x000054100c0c7816 */ /* 0x000fe40000000014 */
[----:B------:R-:W-:-:S02]  /*4b60*/  PRMT R13, R13, 0x5410, R16 ;  /* 0x000054100d0d7816 */ /* 0x000fc40000000010 */
[--C-:B------:R-:W-:Y:S01]  /*4b70*/  HSET2.LE.AND R4, R15, R185.reuse, PT ;  /* 0x000000b90f047233 */ /* 0x100fe20003803000 */
[----:B------:R-:W-:Y:S01]  /*4b80*/  F2FP.PACK_AB R15, R191, R193 ;  /* 0x000000c1bf0f723e */ /* 0x000fe200000000ff */
[--C-:B------:R-:W-:Y:S01]  /*4b90*/  HSET2.LE.AND R5, R14, R185.reuse, PT ;  /* 0x000000b90e057233 */ /* 0x100fe20003803000 */
[----:B------:R-:W-:Y:S01]  /*4ba0*/  F2FP.PACK_AB R14, R196, R195 ;  /* 0x000000c3c40e723e */ /* 0x000fe200000000ff */
[--C-:B------:R-:W-:Y:S01]  /*4bb0*/  HSET2.LE.AND R16, R12, R185.reuse, PT ;  /* 0x000000b90c107233 */ /* 0x100fe20003803000 */
[----:B------:R-:W-:Y:S01]  /*4bc0*/  HMMA.16816.F32 R120, R8, R22, R120 ;  /* 0x000000160878723c */ /* 0x000fe20000001878 */
[----:B------:R-:W-:Y:S01]  /*4bd0*/  HSET2.LE.AND R185, R13, R185, PT ;  /* 0x000000b90db97233 */ /* 0x000fe20003803000 */
[----:B------:R-:W-:Y:S01]  /*4be0*/  LOP3.LUT R4, R4, R15, RZ, 0xc0, !PT ;  /* 0x0000000f04047212 */ /* 0x000fe200078ec0ff */
[----:B------:R-:W-:Y:S01]  /*4bf0*/  LDSM.16.MT88.4 R20, [R220+0x19800] ;  /* 0x01980000dc14783b */ /* 0x000fe20000004200 */
[----:B------:R-:W-:-:S03]  /*4c00*/  LOP3.LUT R5, R5, R14, RZ, 0xc0, !PT ;  /* 0x0000000e05057212 */ /* 0x000fc600078ec0ff */
[----:B------:R-:W1:Y:S01]  /*4c10*/  LDSM.16.MT88.4 R12, [R224+0x1b800] ;  /* 0x01b80000e00c783b */ /* 0x000e620000004200 */
[----:B------:R-:W-:Y:S03]  /*4c20*/  HMMA.16816.F32 R144, R8, R6, R144 ;  /* 0x000000060890723c */ /* 0x000fe60000001890 */
[----:B------:R-:W2:Y:S04]  /*4c30*/  LDSM.16.MT88.4 R8, [R221+0x1b800] ;  /* 0x01b80000dd08783b */ /* 0x000ea80000004200 */
[C---:B------:R-:W-:Y:S01]  /*4c40*/  F2FP.PACK_AB R6, R246.reuse, R194 ;  /* 0x000000c2f606723e */ /* 0x040fe200000000ff */
[----:B------:R-:W-:Y:S01]  /*4c50*/  FADD.FTZ R246, R246, R186 ;  /* 0x000000baf6f67221 */ /* 0x000fe20000010000 */
[C---:B------:R-:W-:Y:S01]  /*4c60*/  F2FP.PACK_AB R7, R245.reuse, R197 ;  /* 0x000000c5f507723e */ /* 0x040fe200000000ff */
[----:B------:R-:W-:Y:S01]  /*4c70*/  FADD.FTZ R245, R245, R189 ;  /* 0x000000bdf5f57221 */ /* 0x000fe20000010000 */
[----:B------:R-:W-:-:S02]  /*4c80*/  LOP3.LUT R6, R16, R6, RZ, 0xc0, !PT ;  /* 0x0000000610067212 */ /* 0x000fc400078ec0ff */
[----:B------:R-:W-:Y:S01]  /*4c90*/  LOP3.LUT R7, R185, R7, RZ, 0xc0, !PT ;  /* 0x00000007b9077212 */ /* 0x000fe200078ec0ff */
[----:B------:R-:W3:Y:S06]  /*4ca0*/  LDSM.16.MT88.4 R16, [R222+0x1b800] ;  /* 0x01b80000de10783b */ /* 0x000eec0000004200 */
[C---:B------:R-:W-:Y:S08]  /*4cb0*/  HMMA.16816.F32 R160, R4.reuse, R32, R160 ;  /* 0x0000002004a0723c */ /* 0x040ff000000018a0 */
[C---:B------:R-:W-:Y:S01]  /*4cc0*/  HMMA.16816.F32 R156, R4.reuse, R34, R156 ;  /* 0x00000022049c723c */ /* 0x040fe2000000189c */
[----:B------:R-:W-:Y:S07]  /*4cd0*/  LDSM.16.MT88.4 R32, [R220+0x1b800] ;  /* 0x01b80000dc20783b */ /* 0x000fee0000004200 */
        /* <DEDUP_REMOVED lines=39> */
[----:B------:R-:W-:Y:S01]  /*4f50*/  IMAD.WIDE.U32 R4, R165, -0x2daee0ad, RZ ;  /* 0xd2511f53a5047825 */ /* 0x000fe200078e00ff */
[----:B------:R-:W-:Y:S01]  /*4f60*/  MOV R0, R3 ;  /* 0x0000000300007202 */ /* 0x000fe20000000f00 */
[----:B------:R-:W-:Y:S01]  /*4f70*/  ULDC.64 UR4, c[0x0][0x1a0] ;  /* 0x0000680000047ab9 */ /* 0x000fe20000000a00 */
[----:B------:R-:W-:Y:S01]  /*4f80*/  MOV R2, R164 ;  /* 0x000000a400027202 */ /* 0x000fe20000000f00 */
[----:B------:R-:W-:Y:S01]  /*4f90*/  IMAD.WIDE.U32 R250, R168, -0x326172a9, RZ ;  /* 0xcd9e8d57a8fa7825 */ /* 0x000fe200078e00ff */
[----:B------:R1:W-:Y:S01]  /*4fa0*/  STL.64 [R1], R4 ;  /* 0x0000000401007387 */ /* 0x0003e20000100a00 */
[----:B------:R-:W-:Y:S01]  /*4fb0*/  PRMT R244, R166, 0x7054, R166 ;  /* 0x00007054a6f47816 */ /* 0x000fe200000000a6 */
[----:B------:R-:W-:-:S02]  /*4fc0*/  ULEA.HI.SX32 UR24, UR24, 0xfffffffe, 0x1a ;  /* 0xfffffffe18187891 */ /* 0x000fc4000f8fd23f */
[----:B------:R-:W-:Y:S01]  /*4fd0*/  LOP3.LUT R248, R251, R167, RZ, 0x3c, !PT ;  /* 0x000000a7fbf87212 */ /* 0x000fe200078e3cff */
[----:B------:R-:W-:Y:S02]  /*4fe0*/  USHF.L.U64.HI UR26, UR4, 0x6, UR5 ;  /* 0x00000006041a7899 */ /* 0x000fe40008010205 */
[----:B------:R-:W-:Y:S02]  /*4ff0*/  USHF.L.U32 UR30, UR4, 0x6, URZ ;  /* 0x00000006041e7899 */ /* 0x000fe4000800063f */
[----:B------:R-:W-:Y:S01]  /*5000*/  IMAD.WIDE.U32 R248, R248, -0x2daee0ad, RZ ;  /* 0xd2511f53f8f87825 */ /* 0x000fe200078e00ff */
[----:B------:R-:W-:Y:S01]  /*5010*/  ULDC.64 UR6, c[0x0][0x1a0] ;  /* 0x0000680000067ab9 */ /* 0x000fe20000000a00 */
[----:B------:R-:W-:Y:S05]  /*5020*/  BRA `(.L_x_1403) ;  /* 0x000001d000007947 */ /* 0x000fea0003800000 */
.L_x_1405:
        /* <DEDUP_REMOVED lines=29> */
.L_x_1403:
        /* <DEDUP_REMOVED lines=10> */
[----:B-1----:R-:W-:Y:S04]  /*52a0*/  LEA R4, P0, R8, R234, 0x6 ;  /* 0x000000ea08047211 */ /* 0x002fe800078030ff */
[----:B------:R-:W-:Y:S02]  /*52b0*/  LEA R6, P1, R4, c[0x0][0x170], 0x1 ;  /* 0x00005c0004067a11 */ /* 0x000fe400078208ff */
        /* <DEDUP_REMOVED lines=17> */
[----:B------:R-:W-:Y:S04]  /*53d0*/  LDSM.16.M88.4 R16, [R229+0x10800] ;  /* 0x01080000e510783b */ /* 0x000fe80000000200 */
[----:B------:R-:W-:Y:S04]  /*53e0*/  LDSM.16.M88.4 R24, [R229+0x11000] ;  /* 0x01100000e518783b */ /* 0x000fe80000000200 */
[----:B------:R-:W-:Y:S04]  /*53f0*/  LDSM.16.M88.4 R164, [R229+0x11800] ;  /* 0x01180000e5a4783b */ /* 0x000fe80000000200 */
[----:B------:R-:W0:Y:S04]  /*5400*/  LDGDEPBAR ;  /* 0x00000000000079af */ /* 0x000e280000000000 */
[----:B------:R-:W-:Y:S04]  /*5410*/  LDSM.16.M88.4 R168, [R228] ;  /* 0x00000000e4a8783b */ /* 0x000fe80000000200 */
[----:B--2---:R-:W1:Y:S04]  /*5420*/  LDSM.16.M88.4 R8, [R229+0x10000] ;  /* 0x01000000e508783b */ /* 0x004e680000000200 */
[----:B------:R-:W2:Y:S04]  /*5430*/  LDSM.16.M88.4 R172, [R227] ;  /* 0x00000000e3ac783b */ /* 0x000ea80000000200 */
[----:B------:R-:W3:Y:S04]  /*5440*/  LDSM.16.M88.4 R176, [R219] ;  /* 0x00000000dbb0783b */ /* 0x000ee80000000200 */
[----:B------:R-:W4:Y:S04]  /*5450*/  LDSM.16.M88.4 R180, [R218] ;  /* 0x00000000dab4783b */ /* 0x000f280000000200 */
[----:B------:R-:W5:Y:S04]  /*5460*/  LDSM.16.M88.4 R184, [R217] ;  /* 0x00000000d9b8783b */ /* 0x000f680000000200 */
        /* <DEDUP_REMOVED lines=13> */
[C---:B--2---:R-:W-:Y:S08]  /*5540*/  HMMA.16816.F32 R4, R168.reuse, R172, R4 ;  /* 0x000000aca804723c */ /* 0x044ff00000001804 */
[C---:B------:R-:W-:Y:S01]  /*5550*/  HMMA.16816.F32 R8, R168.reuse, R174, R8 ;  /* 0x000000aea808723c */ /* 0x040fe20000001808 */
[----:B------:R-:W-:Y:S07]  /*5560*/  LDSM.16.M88.4 R172, [R225] ;  /* 0x00000000e1ac783b */ /* 0x000fee0000000200 */
[C---:B---3--:R-:W-:Y:S08]  /*5570*/  HMMA.16816.F32 R12, R168.reuse, R176, R12 ;  /* 0x000000b0a80c723c */ /* 0x048ff0000000180c */
[C---:B------:R-:W-:Y:S01]  /*5580*/  HMMA.16816.F32 R16, R168.reuse, R178, R16 ;  /* 0x000000b2a810723c */ /* 0x040fe20000001810 */
[----:B------:R-:W2:Y:S07]  /*5590*/  LDSM.16.M88.4 R176, [R216] ;  /* 0x00000000d8b0783b */ /* 0x000eae0000000200 */
[C---:B----4-:R-:W-:Y:S08]  /*55a0*/  HMMA.16816.F32 R20, R168.reuse, R180, R20 ;  /* 0x000000b4a814723c */ /* 0x050ff00000001814 */
[C---:B------:R-:W-:Y:S01]  /*55b0*/  HMMA.16816.F32 R24, R168.reuse, R182, R24 ;  /* 0x000000b6a818723c */ /* 0x040fe20000001818 */
[----:B------:R-:W3:Y:S07]  /*55c0*/  LDSM.16.M88.4 R180, [R216+0x800] ;  /* 0x00080000d8b4783b */ /* 0x000eee0000000200 */
[C---:B-----5:R-:W-:Y:S08]  /*55d0*/  HMMA.16816.F32 R28, R168.reuse, R184, R28 ;  /* 0x000000b8a81c723c */ /* 0x060ff0000000181c */
[----:B------:R-:W-:Y:S01]  /*55e0*/  HMMA.16816.F32 R32, R168, R186, R32 ;  /* 0x000000baa820723c */ /* 0x000fe20000001820 */
[----:B------:R-:W4:Y:S04]  /*55f0*/  LDSM.16.M88.4 R168, [R216+0x1000] ;  /* 0x00100000d8a8783b */ /* 0x000f280000000200 */
[----:B------:R-:W5:Y:S03]  /*5600*/  LDSM.16.M88.4 R184, [R216+0x1800] ;  /* 0x00180000d8b8783b */ /* 0x000f660000000200 */
        /* <DEDUP_REMOVED lines=16> */
[C---:B---3--:R-:W-:Y:S08]  /*5710*/  HMMA.16816.F32 R12, R172.reuse, R180, R12 ;  /* 0x000000b4ac0c723c */ /* 0x048ff0000000180c */
[C---:B------:R-:W-:Y:S01]  /*5720*/  HMMA.16816.F32 R16, R172.reuse, R182, R16 ;  /* 0x000000b6ac10723c */ /* 0x040fe20000001810 */
[----:B------:R-:W-:Y:S07]  /*5730*/  LDSM.16.M88.4 R180, [R214] ;  /* 0x00000000d6b4783b */ /* 0x000fee0000000200 */
[C---:B----4-:R-:W-:Y:S08]  /*5740*/  HMMA.16816.F32 R20, R172.reuse, R168, R20 ;  /* 0x000000a8ac14723c */ /* 0x050ff00000001814 */
[C---:B------:R-:W-:Y:S01]  /*5750*/  HMMA.16816.F32 R24, R172.reuse, R170, R24 ;  /* 0x000000aaac18723c */ /* 0x040fe20000001818 */
[----:B------:R-:W2:Y:S07]  /*5760*/  LDSM.16.M88.4 R168, [R228+0x4000] ;  /* 0x00400000e4a8783b */ /* 0x000eae0000000200 */
[C---:B-----5:R-:W-:Y:S08]  /*5770*/  HMMA.16816.F32 R28, R172.reuse, R184, R28 ;  /* 0x000000b8ac1c723c */ /* 0x060ff0000000181c */
        /* <DEDUP_REMOVED lines=139> */
[C---:B-----5:R-:W-:Y:S08]  /*6030*/  HMMA.16816.F32 R20, R188.reuse, R164, R20 ;  /* 0x000000a4bc14723c */ /* 0x060ff00000001814 */
        /* <DEDUP_REMOVED lines=12> */
.L_x_1404:
[----:B------:R2:W-:Y:S01]  /*6100*/  STL.64 [R1+0x8], R204 ;  /* 0x000008cc01007387 */ /* 0x0005e20000100a00 */
[----:B------:R-:W-:Y:S01]  /*6110*/  FMNMX.FTZ R164, R4, R2, !PT ;  /* 0x0000000204a47209 */ /* 0x000fe20007810000 */
[----:B------:R-:W-:Y:S01]  /*6120*/  USHF.L.U32 UR4, UR24, 0x1, URZ ;  /* 0x0000000118047899 */ /* 0x000fe2000800063f */
[----:B------:R-:W-:Y:S01]  /*6130*/  FMNMX.FTZ R3, R6, R0, !PT ;  /* 0x0000000006037209 */ /* 0x000fe20007810000 */
[----:B------:R-:W-:Y:S01]  /*6140*/  UIADD3 UR24, UR24, -0x1, URZ ;  /* 0xffffffff18187890 */ /* 0x000fe2000fffe03f */
        /* <DEDUP_REMOVED lines=12> */
[----:B------:R-:W-:Y:S01]  /*6210*/  FMNMX.FTZ R164, R16, R164, !PT ;  /* 0x000000a410a47209 */ /* 0x000fe20007810000 */
[----:B--2---:R-:W2:Y:S01]  /*6220*/  LDL.64 R204, [R1] ;  /* 0x0000000001cc7983 */ /* 0x004ea20000100a00 */
        /* <DEDUP_REMOVED lines=19> */
[----:B-1----:R-:W1:Y:S08]  /*6360*/  SHFL.BFLY PT, R166, R164, 0x2, 0x1f ;  /* 0x0c401f00a4a67f89 */ /* 0x002e7000000e0000 */
[----:B------:R-:W3:Y:S01]  /*6370*/  SHFL.BFLY PT, R165, R3, 0x2, 0x1f ;  /* 0x0c401f0003a57f89 */ /* 0x000ee200000e0000 */
[----:B--2---:R-:W-:Y:S02]  /*6380*/  LOP3.LUT R202, R249, UR16, R204, 0x96, !PT ;  /* 0x00000010f9ca7c12 */ /* 0x004fe4000f8e96cc */
[----:B-1----:R-:W-:Y:S02]  /*6390*/  FMNMX.FTZ R166, R164, R166, !PT ;  /* 0x000000a6a4a67209 */ /* 0x002fe40007810000 */
[----:B---3--:R-:W-:Y:S01]  /*63a0*/  FMNMX.FTZ R165, R3, R165, !PT ;  /* 0x000000a503a57209 */ /* 0x008fe20007810000 */
[----:B------:R-:W-:Y:S02]  /*63b0*/  IMAD.WIDE.U32 R202, R202, -0x326172a9, RZ ;  /* 0xcd9e8d57caca7825 */ /* 0x000fe400078e00ff */
[----:B------:R-:W1:Y:S08]  /*63c0*/  SHFL.BFLY PT, R164, R166, 0x1, 0x1f ;  /* 0x0c201f00a6a47f89 */ /* 0x000e7000000e0000 */
[----:B------:R-:W2:Y:S01]  /*63d0*/  SHFL.BFLY PT, R3, R165, 0x1, 0x1f ;  /* 0x0c201f00a5037f89 */ /* 0x000ea200000e0000 */
[----:B-1----:R-:W-:Y:S02]  /*63e0*/  FMNMX.FTZ R164, R166, R164, !PT ;  /* 0x000000a4a6a47209 */ /* 0x002fe40007810000 */
[----:B------:R-:W-:Y:S01]  /*63f0*/  MOV R166, UR4 ;  /* 0x0000000400a67c02 */ /* 0x000fe20008000f00 */
[----:B------:R-:W-:Y:S01]  /*6400*/  UIADD3 UR4, UR4, 0x1, URZ ;  /* 0x0000000104047890 */ /* 0x000fe2000fffe03f */
[C---:B------:R-:W-:Y:S01]  /*6410*/  FSETP.NEU.FTZ.AND P1, PT, R164.reuse, -INF , PT ;  /* 0xff800000a400780b */ /* 0x040fe20003f3d000 */
[C---:B------:R-:W-:Y:S02]  /*6420*/  FMUL.FTZ R192, R164.reuse, c[0x0][0x23c] ;  /* 0x00008f00a4c07a20 */ /* 0x040fe40000410000 */
[----:B------:R-:W-:Y:S01]  /*6430*/  FADD.FTZ R2, -R164, R2 ;  /* 0x00000002a4027221 */ /* 0x000fe20000010100 */
[----:B--2---:R-:W-:Y:S02]  /*6440*/  FMNMX.FTZ R3, R165, R3, !PT ;  /* 0x00000003a5037209 */ /* 0x004fe40007810000 */
[----:B------:R-:W-:Y:S01]  /*6450*/  FSEL R192, R192, RZ, P1 ;  /* 0x000000ffc0c07208 */ /* 0x000fe20000800000 */
[----:B------:R-:W-:Y:S01]  /*6460*/  FMUL.FTZ R2, R2, c[0x0][0x23c] ;  /* 0x00008f0002027a20 */ /* 0x000fe20000410000 */
[C---:B------:R-:W-:Y:S01]  /*6470*/  FSETP.NEU.FTZ.AND P1, PT, R3.reuse, -INF , PT ;  /* 0xff8000000300780b */ /* 0x040fe20003f3d000 */
[----:B------:R-:W-:Y:S02]  /*6480*/  FMUL.FTZ R191, R3, c[0x0][0x23c] ;  /* 0x00008f0003bf7a20 */ /* 0x000fe40000410000 */
[----:B------:R-:W-:Y:S01]  /*6490*/  FFMA.FTZ R167, R8, c[0x0][0x23c], -R192 ;  /* 0x00008f0008a77a23 */ /* 0x000fe200000108c0 */
[----:B------:R-:W-:Y:S01]  /*64a0*/  LOP3.LUT R8, R205, UR33, R166, 0x96, !PT ;  /* 0x00000021cd087c12 */ /* 0x000fe2000f8e96a6 */
[--C-:B------:R-:W-:Y:S01]  /*64b0*/  FFMA.FTZ R184, R9, c[0x0][0x23c], -R192.reuse ;  /* 0x00008f0009b87a23 */ /* 0x100fe200000108c0 */
[----:B------:R-:W-:Y:S01]  /*64c0*/  FSEL R191, R191, RZ, P1 ;  /* 0x000000ffbfbf7208 */ /* 0x000fe20000800000 */
[----:B------:R-:W-:Y:S01]  /*64d0*/  FFMA.FTZ R187, R4, c[0x0][0x23c], -R192 ;  /* 0x00008f0004bb7a23 */ /* 0x000fe200000108c0 */
[----:B------:R-:W1:Y:S01]  /*64e0*/  MUFU.EX2 R2, R2 ;  /* 0x0000000200027308 */ /* 0x000e620000000800 */
[----:B------:R-:W-:Y:S04]  /*64f0*/  IMAD.WIDE.U32 R196, R8, -0x326172a9, RZ ;  /* 0xcd9e8d5708c47825 */ /* 0x000fe800078e00ff */
[--C-:B------:R-:W-:Y:S01]  /*6500*/  FFMA.FTZ R185, R10, c[0x0][0x23c], -R191.reuse ;  /* 0x00008f000ab97a23 */ /* 0x100fe200000108bf */
[----:B------:R-:W-:Y:S01]  /*6510*/  LOP3.LUT R196, R203, UR15, R196, 0x96, !PT ;  /* 0x0000000fcbc47c12 */ /* 0x000fe2000f8e96c4 */
[--C-:B------:R-:W-:Y:S01]  /*6520*/  FFMA.FTZ R186, R11, c[0x0][0x23c], -R191.reuse ;  /* 0x00008f000bba7a23 */ /* 0x100fe200000108bf */
[----:B------:R-:W-:Y:S01]  /*6530*/  LOP3.LUT R8, R197, UR17, R250, 0x96, !PT ;  /* 0x00000011c5087c12 */ /* 0x000fe2000f8e96fa */
[----:B------:R-:W-:Y:S01]  /*6540*/  FFMA.FTZ R188, R5, c[0x0][0x23c], -R192 ;  /* 0x00008f0005bc7a23 */ /* 0x000fe200000108c0 */
[----:B------:R-:W-:Y:S01]  /*6550*/  MUFU.EX2 R167, R167 ;  /* 0x000000a700a77308 */ /* 0x000fe20000000800 */
[----:B------:R-:W-:Y:S04]  /*6560*/  IMAD.WIDE.U32 R196, R196, -0x2daee0ad, RZ ;  /* 0xd2511f53c4c47825 */ /* 0x000fe800078e00ff */
[----:B------:R-:W-:Y:S04]  /*6570*/  IMAD.WIDE.U32 R182, R8, -0x2daee0ad, RZ ;  /* 0xd2511f5308b67825 */ /* 0x000fe800078e00ff */
[--C-:B------:R-:W-:Y:S01]  /*6580*/  FFMA.FTZ R189, R6, c[0x0][0x23c], -R191.reuse ;  /* 0x00008f0006bd7a23 */ /* 0x100fe200000108bf */
[----:B------:R-:W-:Y:S01]  /*6590*/  LOP3.LUT R8, R183, UR14, R248, 0x96, !PT ;  /* 0x0000000eb7087c12 */ /* 0x000fe2000f8e96f8 */
[----:B------:R-:W-:Y:S01]  /*65a0*/  FFMA.FTZ R190, R7, c[0x0][0x23c], -R191 ;  /* 0x00008f0007be7a23 */ /* 0x000fe200000108bf */
[----:B------:R-:W-:Y:S01]  /*65b0*/  LOP3.LUT R182, R197, UR12, R182, 0x96, !PT ;  /* 0x0000000cc5b67c12 */ /* 0x000fe2000f8e96b6 */
[----:B------:R-:W-:Y:S01]  /*65c0*/  FADD.FTZ R0, -R3, R0 ;  /* 0x0000000003007221 */ /* 0x000fe20000010100 */
[----:B------:R-:W2:Y:S01]  /*65d0*/  MUFU.EX2 R184, R184 ;  /* 0x000000b800b87308 */ /* 0x000ea20000000800 */
[----:B------:R-:W-:Y:S04]  /*65e0*/  IMAD.WIDE.U32 R180, R8, -0x326172a9, RZ ;  /* 0xcd9e8d5708b47825 */ /* 0x000fe800078e00ff */
[----:B------:R-:W-:Y:S01]  /*65f0*/  IMAD.WIDE.U32 R182, R182, -0x326172a9, RZ ;  /* 0xcd9e8d57b6b67825 */ /* 0x000fe200078e00ff */
[----:B------:R-:W-:Y:S03]  /*6600*/  LOP3.LUT R8, R181, UR13, R202, 0x96, !PT ;  /* 0x0000000db5087c12 */ /* 0x000fe6000f8e96ca */
[----:B------:R-:W-:Y:S01]  /*6610*/  FMUL.FTZ R0, R0, c[0x0][0x23c] ;  /* 0x00008f0000007a20 */ /* 0x000fe20000410000 */
[----:B------:R-:W-:Y:S01]  /*6620*/  LOP3.LUT R180, R183, UR11, R180, 0x96, !PT ;  /* 0x0000000bb7b47c12 */ /* 0x000fe2000f8e96b4 */
[----:B------:R-:W-:Y:S01]  /*6630*/  IMAD.WIDE.U32 R8, R8, -0x2daee0ad, RZ ;  /* 0xd2511f5308087825 */ /* 0x000fe200078e00ff */
[----:B------:R-:W-:Y:S03]  /*6640*/  MUFU.EX2 R185, R185 ;  /* 0x000000b900b97308 */ /* 0x000fe60000000800 */
[----:B------:R-:W-:Y:S01]  /*6650*/  IMAD.WIDE.U32 R180, R180, -0x2daee0ad, RZ ;  /* 0xd2511f53b4b47825 */ /* 0x000fe200078e00ff */
[----:B------:R-:W-:Y:S03]  /*6660*/  LOP3.LUT R196, R9, UR10, R196, 0x96, !PT ;  /* 0x0000000a09c47c12 */ /* 0x000fe6000f8e96c4 */
[----:B-1----:R-:W-:Y:S01]  /*6670*/  FMUL.FTZ R9, R2, R157 ;  /* 0x0000009d02097220 */ /* 0x002fe20000410000 */
[----:B------:R-:W-:Y:S01]  /*6680*/  LOP3.LUT R4, R181, UR8, R8, 0x96, !PT ;  /* 0x00000008b5047c12 */ /* 0x000fe2000f8e9608 */
[----:B------:R-:W-:Y:S01]  /*6690*/  IMAD.WIDE.U32 R196, R196, -0x326172a9, RZ ;  /* 0xcd9e8d57c4c47825 */ /* 0x000fe200078e00ff */
[----:B------:R-:W1:Y:S03]  /*66a0*/  MUFU.EX2 R186, R186 ;  /* 0x000000ba00ba7308 */ /* 0x000e660000000800 */
[----:B------:R-:W-:Y:S01]  /*66b0*/  IMAD.WIDE.U32 R4, R4, -0x326172a9, RZ ;  /* 0xcd9e8d5704047825 */ /* 0x000fe200078e00ff */
[----:B------:R-:W-:Y:S03]  /*66c0*/  LOP3.LUT R182, R197, UR9, R182, 0x96, !PT ;  /* 0x00000009c5b67c12 */ /* 0x000fe6000f8e96b6 */
[----:B------:R-:W-:Y:S01]  /*66d0*/  FMUL.FTZ R8, R2, R156 ;  /* 0x0000009c02087220 */ /* 0x000fe20000410000 */
[----:B------:R-:W-:Y:S01]  /*66e0*/  LOP3.LUT R6, R4, 0xffff, RZ, 0xc0, !PT ;  /* 0x0000ffff04067812 */ /* 0x000fe200078ec0ff */
[C---:B------:R-:W-:Y:S01]  /*66f0*/  FMUL.FTZ R36, R2.reuse, R36 ;  /* 0x0000002402247220 */ /* 0x040fe20000410000 */
[----:B------:R-:W-:Y:S01]  /*6700*/  MUFU.EX2 R187, R187 ;  /* 0x000000bb00bb7308 */ /* 0x000fe20000000800 */
[----:B------:R-:W-:Y:S01]  /*6710*/  LOP3.LUT R5, R5, UR19, R196, 0x96, !PT ;  /* 0x0000001305057c12 */ /* 0x000fe2000f8e96c4 */
[C---:B------:R-:W-:Y:S01]  /*6720*/  FMUL.FTZ R37, R2.reuse, R37 ;  /* 0x0000002502257220 */ /* 0x040fe20000410000 */
[----:B------:R-:W-:Y:S01]  /*6730*/  SHF.R.U32.HI R171, RZ, 0x10, R4 ;  /* 0x00000010ffab7819 */ /* 0x000fe20000011604 */
[C---:B------:R-:W-:Y:S01]  /*6740*/  FMUL.FTZ R40, R2.reuse, R40 ;  /* 0x0000002802287220 */ /* 0x040fe20000410000 */
[----:B------:R-:W-:Y:S01]  /*6750*/  LOP3.LUT R7, R5, 0xffff, RZ, 0xc0, !PT ;  /* 0x0000ffff05077812 */ /* 0x000fe200078ec0ff */
[C---:B------:R-:W-:Y:S01]  /*6760*/  FMUL.FTZ R41, R2.reuse, R41 ;  /* 0x0000002902297220 */ /* 0x040fe20000410000 */
[----:B------:R-:W-:Y:S01]  /*6770*/  SHF.R.U32.HI R169, RZ, 0x10, R5 ;  /* 0x00000010ffa97819 */ /* 0x000fe20000011605 */
[C---:B------:R-:W-:Y:S01]  /*6780*/  FMUL.FTZ R44, R2.reuse, R44 ;  /* 0x0000002c022c7220 */ /* 0x040fe20000410000 */
[----:B------:R-:W-:Y:S01]  /*6790*/  SHF.R.U32.HI R6, RZ, 0x8, R6 ;  /* 0x00000008ff067819 */ /* 0x000fe20000011606 */
[----:B------:R-:W3:Y:S01]  /*67a0*/  MUFU.EX2 R188, R188 ;  /* 0x000000bc00bc7308 */ /* 0x000ee20000000800 */
[----:B------:R-:W-:Y:S01]  /*67b0*/  SHF.R.U32.HI R7, RZ, 0x8, R7 ;  /* 0x00000008ff077819 */ /* 0x000fe20000011607 */
[----:B------:R-:W-:Y:S01]  /*67c0*/  FMUL.FTZ R45, R2, R45 ;  /* 0x0000002d022d7220 */ /* 0x000fe20000410000 */
[----:B------:R-:W-:Y:S01]  /*67d0*/  LOP3.LUT R170, R4, 0xff, RZ, 0xc0, !PT ;  /* 0x000000ff04aa7812 */ /* 0x000fe200078ec0ff */
[C---:B------:R-:W-:Y:S01]  /*67e0*/  FMUL.FTZ R48, R2.reuse, R48 ;  /* 0x0000003002307220 */ /* 0x040fe20000410000 */
[----:B------:R-:W-:Y:S01]  /*67f0*/  SHF.R.U32.HI R4, RZ, 0x18, R4 ;  /* 0x00000018ff047819 */ /* 0x000fe20000011604 */
[C---:B------:R-:W-:Y:S01]  /*6800*/  FMUL.FTZ R49, R2.reuse, R49 ;  /* 0x0000003102317220 */ /* 0x040fe20000410000 */
[----:B------:R-:W-:Y:S01]  /*6810*/  LOP3.LUT R171, R171, 0xff, RZ, 0xc0, !PT ;  /* 0x000000ffabab7812 */ /* 0x000fe200078ec0ff */
[C---:B------:R-:W-:Y:S01]  /*6820*/  FMUL.FTZ R52, R2.reuse, R52 ;  /* 0x0000003402347220 */ /* 0x040fe20000410000 */
[----:B------:R-:W-:Y:S01]  /*6830*/  LOP3.LUT R168, R5, 0xff, RZ, 0xc0, !PT ;  /* 0x000000ff05a87812 */ /* 0x000fe200078ec0ff */
[----:B------:R-:W-:Y:S01]  /*6840*/  MUFU.EX2 R189, R189 ;  /* 0x000000bd00bd7308 */ /* 0x000fe20000000800 */
[----:B------:R-:W-:Y:S01]  /*6850*/  SHF.R.U32.HI R5, RZ, 0x18, R5 ;  /* 0x00000018ff057819 */ /* 0x000fe20000011605 */
[----:B------:R-:W-:Y:S01]  /*6860*/  FMUL.FTZ R53, R2, R53 ;  /* 0x0000003502357220 */ /* 0x000fe20000410000 */
[----:B------:R-:W-:Y:S01]  /*6870*/  LOP3.LUT R169, R169, 0xff, RZ, 0xc0, !PT ;  /* 0x000000ffa9a97812 */ /* 0x000fe200078ec0ff */
[----:B------:R-:W-:Y:S01]  /*6880*/  IMAD.WIDE.U32 R182, R182, -0x2daee0ad, RZ ;  /* 0xd2511f53b6b67825 */ /* 0x000fe200078e00ff */
[----:B------:R-:W-:Y:S02]  /*6890*/  PRMT R170, R170, 0x5410, R6 ;  /* 0x00005410aaaa7816 */ /* 0x000fe40000000006 */
[----:B------:R-:W-:Y:S01]  /*68a0*/  PRMT R171, R171, 0x5410, R4 ;  /* 0x00005410abab7816 */ /* 0x000fe20000000004 */
[----:B------:R-:W-:Y:S01]  /*68b0*/  FMUL.FTZ R56, R2, R56 ;  /* 0x0000003802387220 */ /* 0x000fe20000410000 */
[----:B------:R-:W-:Y:S01]  /*68c0*/  PRMT R168, R168, 0x5410, R7 ;  /* 0x00005410a8a87816 */ /* 0x000fe20000000007 */
[----:B------:R-:W4:Y:S01]  /*68d0*/  MUFU.EX2 R190, R190 ;  /* 0x000000be00be7308 */ /* 0x000f220000000800 */
[----:B------:R-:W-:Y:S01]  /*68e0*/  PRMT R169, R169, 0x5410, R5 ;  /* 0x00005410a9a97816 */ /* 0x000fe20000000005 */
[--C-:B------:R-:W-:Y:S01]  /*68f0*/  HSET2.LE.AND R170, R170, R244.reuse, PT ;  /* 0x000000f4aaaa7233 */ /* 0x100fe20003803000 */
[----:B--2---:R-:W-:Y:S01]  /*6900*/  F2FP.PACK_AB R7, R184, R167 ;  /* 0x000000a7b807723e */ /* 0x004fe200000000ff */
[--C-:B------:R-:W-:Y:S01]  /*6910*/  HSET2.LE.AND R171, R171, R244.reuse, PT ;  /* 0x000000f4abab7233 */ /* 0x100fe20003803000 */
[----:B-1----:R-:W-:Y:S01]  /*6920*/  F2FP.PACK_AB R6, R186, R185 ;  /* 0x000000b9ba06723e */ /* 0x002fe200000000ff */
[--C-:B------:R-:W-:Y:S01]  /*6930*/  HSET2.LE.AND R168, R168, R244.reuse, PT ;  /* 0x000000f4a8a87233 */ /* 0x100fe20003803000 */
[----:B---3--:R-:W-:Y:S01]  /*6940*/  F2FP.PACK_AB R5, R188, R187 ;  /* 0x000000bbbc05723e */ /* 0x008fe200000000ff */
[--C-:B------:R-:W-:Y:S01]  /*6950*/  HSET2.LE.AND R169, R169, R244.reuse, PT ;  /* 0x000000f4a9a97233 */ /* 0x100fe20003803000 */
[----:B------:R-:W-:Y:S01]  /*6960*/  LOP3.LUT R170, R170, R7, RZ, 0xc0, !PT ;  /* 0x00000007aaaa7212 */ /* 0x000fe200078ec0ff */
[----:B------:R-:W1:Y:S01]  /*6970*/  MUFU.EX2 R0, R0 ;  /* 0x0000000000007308 */ /* 0x000e620000000800 */
[----:B------:R-:W-:Y:S01]  /*6980*/  LOP3.LUT R171, R171, R6, RZ, 0xc0, !PT ;  /* 0x00000006abab7212 */ /* 0x000fe200078ec0ff */
[----:B------:R-:W-:Y:S01]  /*6990*/  FMUL.FTZ R57, R2, R57 ;  /* 0x0000003902397220 */ /* 0x000fe20000410000 */
[----:B------:R-:W-:Y:S01]  /*69a0*/  LOP3.LUT R168, R168, R5, RZ, 0xc0, !PT ;  /* 0x00000005a8a87212 */ /* 0x000fe200078ec0ff */
[C---:B------:R-:W-:Y:S01]  /*69b0*/  FMUL.FTZ R5, R2.reuse, R161 ;  /* 0x000000a102057220 */ /* 0x040fe20000410000 */
[----:B------:R-:W-:Y:S01]  /*69c0*/  SHF.R.U32.HI R165, RZ, 0x10, R182 ;  /* 0x00000010ffa57819 */ /* 0x000fe200000116b6 */
[----:B------:R-:W-:Y:S01]  /*69d0*/  FMUL.FTZ R60, R2, R60 ;  /* 0x0000003c023c7220 */ /* 0x000fe20000410000 */
[----:B------:R-:W-:Y:S01]  /*69e0*/  LOP3.LUT R166, R182, 0xff, RZ, 0xc0, !PT ;  /* 0x000000ffb6a67812 */ /* 0x000fe200078ec0ff */
[C---:B------:R-:W-:Y:S01]  /*69f0*/  FMUL.FTZ R61, R2.reuse, R61 ;  /* 0x0000003d023d7220 */ /* 0x040fe20000410000 */
[----:B------:R-:W-:Y:S01]  /*6a00*/  LOP3.LUT R181, R183, UR18, R180, 0x96, !PT ;  /* 0x00000012b7b57c12 */ /* 0x000fe2000f8e96b4 */
[C---:B------:R-:W-:Y:S01]  /*6a10*/  FMUL.FTZ R64, R2.reuse, R64 ;  /* 0x0000004002407220 */ /* 0x040fe20000410000 */
[----:B------:R-:W-:Y:S01]  /*6a20*/  LOP3.LUT R165, R165, 0xff, RZ, 0xc0, !PT ;  /* 0x000000ffa5a57812 */ /* 0x000fe200078ec0ff */
[C---:B------:R-:W-:Y:S01]  /*6a30*/  FMUL.FTZ R65, R2.reuse, R65 ;  /* 0x0000004102417220 */ /* 0x040fe20000410000 */
[--C-:B------:R-:W-:Y:S01]  /*6a40*/  SHF.R.U32.HI R180, RZ, 0x10, R181.reuse ;  /* 0x00000010ffb47819 */ /* 0x100fe200000116b5 */
[----:B------:R-:W-:Y:S01]  /*6a50*/  FMUL.FTZ R68, R2, R68 ;  /* 0x0000004402447220 */ /* 0x000fe20000410000 */
[----:B----4-:R-:W-:Y:S01]  /*6a60*/  F2FP.PACK_AB R4, R190, R189 ;  /* 0x000000bdbe04723e */ /* 0x010fe200000000ff */
[----:B------:R-:W-:Y:S01]  /*6a70*/  FMUL.FTZ R69, R2, R69 ;  /* 0x0000004502457220 */ /* 0x000fe20000410000 */
[----:B------:R-:W-:Y:S01]  /*6a80*/  LOP3.LUT R180, R180, 0xff, RZ, 0xc0, !PT ;  /* 0x000000ffb4b47812 */ /* 0x000fe200078ec0ff */
[C---:B------:R-:W-:Y:S01]  /*6a90*/  FMUL.FTZ R72, R2.reuse, R72 ;  /* 0x0000004802487220 */ /* 0x040fe20000410000 */
[----:B------:R-:W-:Y:S01]  /*6aa0*/  LOP3.LUT R169, R169, R4, RZ, 0xc0, !PT ;  /* 0x00000004a9a97212 */ /* 0x000fe200078ec0ff */
[C---:B------:R-:W-:Y:S02]  /*6ab0*/  FMUL.FTZ R4, R2.reuse, R160 ;  /* 0x000000a002047220 */ /* 0x040fe40000410000 */
[----:B------:R-:W-:Y:S02]  /*6ac0*/  FMUL.FTZ R73, R2, R73 ;  /* 0x0000004902497220 */ /* 0x000fe40000410000 */
        /* <DEDUP_REMOVED lines=9> */
[C---:B------:R-:W-:Y:S03]  /*6b60*/  HMMA.16816.F32 R8, R168.reuse, R174, R8 ;  /* 0x000000aea808723c */ /* 0x040fe60000001808 */
[----:B------:R-:W3:Y:S01]  /*6b70*/  LDSM.16.MT88.4 R172, [R224+0x1a000] ;  /* 0x01a00000e0ac783b */ /* 0x000ee20000004200 */
[C---:B------:R-:W-:Y:S02]  /*6b80*/  FMUL.FTZ R42, R0.reuse, R42 ;  /* 0x0000002a002a7220 */ /* 0x040fe40000410000 */
[C---:B------:R-:W-:Y:S02]  /*6b90*/  FMUL.FTZ R43, R0.reuse, R43 ;  /* 0x0000002b002b7220 */ /* 0x040fe40000410000 */
[C---:B------:R-:W-:Y:S04]  /*6ba0*/  HMMA.16816.F32 R36, R168.reuse, R176, R36 ;  /* 0x000000b0a824723c */ /* 0x040fe80000001824 */
[C---:B------:R-:W-:Y:S02]  /*6bb0*/  FMUL.FTZ R46, R0.reuse, R46 ;  /* 0x0000002e002e7220 */ /* 0x040fe40000410000 */
[C---:B------:R-:W-:Y:S01]  /*6bc0*/  FMUL.FTZ R47, R0.reuse, R47 ;  /* 0x0000002f002f7220 */ /* 0x040fe20000410000 */
[C---:B------:R-:W-:Y:S01]  /*6bd0*/  LOP3.LUT R176, R181.reuse, 0xff, RZ, 0xc0, !PT ;  /* 0x000000ffb5b07812 */ /* 0x040fe200078ec0ff */
[C---:B------:R-:W-:Y:S04]  /*6be0*/  HMMA.16816.F32 R40, R168.reuse, R178, R40 ;  /* 0x000000b2a828723c */ /* 0x040fe80000001828 */
[C---:B------:R-:W-:Y:S01]  /*6bf0*/  FMUL.FTZ R50, R0.reuse, R50 ;  /* 0x0000003200327220 */ /* 0x040fe20000410000 */
[----:B------:R-:W-:Y:S01]  /*6c00*/  LOP3.LUT R177, R181, 0xffff, RZ, 0xc0, !PT ;  /* 0x0000ffffb5b17812 */ /* 0x000fe200078ec0ff */
[C---:B------:R-:W-:Y:S01]  /*6c10*/  FMUL.FTZ R51, R0.reuse, R51 ;  /* 0x0000003300337220 */ /* 0x040fe20000410000 */
[----:B------:R-:W-:Y:S01]  /*6c20*/  SHF.R.U32.HI R181, RZ, 0x18, R181 ;  /* 0x00000018ffb57819 */ /* 0x000fe200000116b5 */
[C---:B------:R-:W-:Y:S01]  /*6c30*/  FMUL.FTZ R54, R0.reuse, R54 ;  /* 0x0000003600367220 */ /* 0x040fe20000410000 */
[----:B------:R-:W-:Y:S01]  /*6c40*/  SHF.R.U32.HI R177, RZ, 0x8, R177 ;  /* 0x00000008ffb17819 */ /* 0x000fe200000116b1 */
        /* <DEDUP_REMOVED lines=14> */
[C---:B------:R-:W-:Y:S02]  /*6d30*/  FMUL.FTZ R71, R0.reuse, R71 ;  /* 0x0000004700477220 */ /* 0x040fe40000410000 */
        /* <DEDUP_REMOVED lines=23> */
[C---:B------:R-:W-:Y:S04]  /*6eb0*/  FMUL.FTZ R88, R2.reuse, R88 ;  /* 0x0000005802587220 */ /* 0x040fe80000410000 */
[----:B------:R-:W-:Y:S01]  /*6ec0*/  FMUL.FTZ R89, R2, R89 ;  /* 0x0000005902597220 */ /* 0x000fe20000410000 */
        /* <DEDUP_REMOVED lines=58> */
[--C-:B------:R-:W-:Y:S01]  /*7270*/  FFMA.FTZ R193, R16, c[0x0][0x23c], -R192.reuse ;  /* 0x00008f0010c17a23 */ /* 0x100fe200000108c0 */
[----:B------:R-:W-:Y:S01]  /*7280*/  LOP3.LUT R156, R182, 0xffff, RZ, 0xc0, !PT ;  /* 0x0000ffffb69c7812 */ /* 0x000fe200078ec0ff */
[C---:B------:R-:W-:Y:S03]  /*7290*/  FMUL.FTZ R16, R2.reuse, R152 ;  /* 0x0000009802107220 */ /* 0x040fe60000410000 */
[C---:B------:R-:W-:Y:S01]  /*72a0*/  HMMA.16816.F32 R128, R168.reuse, R158, R128 ;  /* 0x0000009ea880723c */ /* 0x040fe20000001880 */
[----:B------:R-:W-:Y:S02]  /*72b0*/  MUFU.EX2 R193, R193 ;  /* 0x000000c100c17308 */ /* 0x000fe40000000800 */
[--C-:B------:R-:W-:Y:S02]  /*72c0*/  FFMA.FTZ R194, R17, c[0x0][0x23c], -R192.reuse ;  /* 0x00008f0011c27a23 */ /* 0x100fe400000108c0 */
[----:B------:R-:W-:Y:S02]  /*72d0*/  FMUL.FTZ R17, R2, R153 ;  /* 0x0000009902117220 */ /* 0x000fe40000410000 */
[--C-:B------:R-:W-:Y:S02]  /*72e0*/  FFMA.FTZ R195, R18, c[0x0][0x23c], -R191.reuse ;  /* 0x00008f0012c37a23 */ /* 0x100fe400000108bf */
[C---:B------:R-:W-:Y:S02]  /*72f0*/  FMUL.FTZ R18, R0.reuse, R154 ;  /* 0x0000009a00127220 */ /* 0x040fe40000410000 */
[----:B------:R-:W2:Y:S01]  /*7300*/  MUFU.EX2 R194, R194 ;  /* 0x000000c200c27308 */ /* 0x000ea20000000800 */
[--C-:B------:R-:W-:Y:S02]  /*7310*/  FFMA.FTZ R196, R19, c[0x0][0x23c], -R191.reuse ;  /* 0x00008f0013c47a23 */ /* 0x100fe400000108bf */
[----:B------:R-:W-:Y:S02]  /*7320*/  FMUL.FTZ R19, R0, R155 ;  /* 0x0000009b00137220 */ /* 0x000fe40000410000 */
[----:B------:R-:W4:Y:S01]  /*7330*/  LDSM.16.MT88.4 R152, [R220+0x1e000] ;  /* 0x01e00000dc98783b */ /* 0x000f220000004200 */
[C---:B------:R-:W-:Y:S02]  /*7340*/  FMUL.FTZ R132, R2.reuse, R132 ;  /* 0x0000008402847220 */ /* 0x040fe40000410000 */
[----:B------:R-:W-:Y:S02]  /*7350*/  FMUL.FTZ R133, R2, R133 ;  /* 0x0000008502857220 */ /* 0x000fe40000410000 */
[C---:B------:R-:W-:Y:S01]  /*7360*/  FMUL.FTZ R134, R0.reuse, R134 ;  /* 0x0000008600867220 */ /* 0x040fe20000410000 */
[----:B------:R-:W-:Y:S01]  /*7370*/  MUFU.EX2 R195, R195 ;  /* 0x000000c300c37308 */ /* 0x000fe20000000800 */
[----:B------:R-:W-:Y:S02]  /*7380*/  FMUL.FTZ R135, R0, R135 ;  /* 0x0000008700877220 */ /* 0x000fe40000410000 */
[C---:B------:R-:W-:Y:S02]  /*7390*/  FMUL.FTZ R136, R2.reuse, R136 ;  /* 0x0000008802887220 */ /* 0x040fe40000410000 */
[----:B------:R-:W-:Y:S02]  /*73a0*/  FMUL.FTZ R137, R2, R137 ;  /* 0x0000008902897220 */ /* 0x000fe40000410000 */
[C---:B------:R-:W-:Y:S01]  /*73b0*/  FMUL.FTZ R138, R0.reuse, R138 ;  /* 0x0000008a008a7220 */ /* 0x040fe20000410000 */
[C---:B---3--:R-:W-:Y:S02]  /*73c0*/  HMMA.16816.F32 R132, R168.reuse, R172, R132 ;  /* 0x000000aca884723c */ /* 0x048fe40000001884 */
[----:B------:R-:W-:Y:S01]  /*73d0*/  MUFU.EX2 R196, R196 ;  /* 0x000000c400c47308 */ /* 0x000fe20000000800 */
[----:B------:R-:W-:Y:S02]  /*73e0*/  FMUL.FTZ R139, R0, R139 ;  /* 0x0000008b008b7220 */ /* 0x000fe40000410000 */
[----:B------:R-:W-:Y:S01]  /*73f0*/  FFMA.FTZ R198, R13, c[0x0][0x23c], -R192 ;  /* 0x00008f000dc67a23 */ /* 0x000fe200000108c0 */
[----:B------:R-:W-:Y:S01]  /*7400*/  SHF.R.U32.HI R13, RZ, 0x8, R156 ;  /* 0x00000008ff0d7819 */ /* 0x000fe2000001169c */
[----:B------:R-:W-:Y:S01]  /*7410*/  FFMA.FTZ R197, R12, c[0x0][0x23c], -R192 ;  /* 0x00008f000cc57a23 */ /* 0x000fe200000108c0 */
[----:B------:R-:W3:Y:S01]  /*7420*/  LDSM.16.MT88.4 R156, [R224+0x18800] ;  /* 0x01880000e09c783b */ /* 0x000ee20000004200 */
[----:B------:R-:W-:Y:S01]  /*7430*/  SHF.R.U32.HI R12, RZ, 0x18, R182 ;  /* 0x00000018ff0c7819 */ /* 0x000fe200000116b6 */
[C---:B------:R-:W-:Y:S02]  /*7440*/  HMMA.16816.F32 R136, R168.reuse, R174, R136 ;  /* 0x000000aea888723c */ /* 0x040fe40000001888 */
[----:B------:R-:W-:Y:S01]  /*7450*/  MUFU.EX2 R198, R198 ;  /* 0x000000c600c67308 */ /* 0x000fe20000000800 */
[----:B------:R-:W-:Y:S01]  /*7460*/  FFMA.FTZ R199, R14, c[0x0][0x23c], -R191 ;  /* 0x00008f000ec77a23 */ /* 0x000fe200000108bf */
[----:B------:R-:W-:Y:S01]  /*7470*/  PRMT R166, R166, 0x5410, R13 ;  /* 0x00005410a6a67816 */ /* 0x000fe2000000000d */
[----:B------:R-:W-:Y:S01]  /*7480*/  FFMA.FTZ R200, R15, c[0x0][0x23c], -R191 ;  /* 0x00008f000fc87a23 */ /* 0x000fe200000108bf */
[----:B------:R-:W-:Y:S01]  /*7490*/  LDSM.16.MT88.4 R172, [R221+0x18800] ;  /* 0x01880000ddac783b */ /* 0x000fe20000004200 */
[C---:B------:R-:W-:Y:S01]  /*74a0*/  FMUL.FTZ R140, R2.reuse, R140 ;  /* 0x0000008c028c7220 */ /* 0x040fe20000410000 */
[C---:B-1----:R-:W-:Y:S04]  /*74b0*/  HMMA.16816.F32 R16, R168.reuse, R160, R16 ;  /* 0x000000a0a810723c */ /* 0x042fe80000001810 */
[----:B------:R-:W1:Y:S01]  /*74c0*/  MUFU.EX2 R197, R197 ;  /* 0x000000c500c57308 */ /* 0x000e620000000800 */
[----:B------:R-:W-:Y:S01]  /*74d0*/  FMUL.FTZ R141, R2, R141 ;  /* 0x0000008d028d7220 */ /* 0x000fe20000410000 */
[----:B------:R-:W-:Y:S01]  /*74e0*/  PRMT R165, R165, 0x5410, R12 ;  /* 0x00005410a5a57816 */ /* 0x000fe2000000000c */
[C---:B------:R-:W-:Y:S02]  /*74f0*/  FMUL.FTZ R142, R0.reuse, R142 ;  /* 0x0000008e008e7220 */ /* 0x040fe40000410000 */
[----:B------:R-:W-:Y:S03]  /*7500*/  FMUL.FTZ R143, R0, R143 ;  /* 0x0000008f008f7220 */ /* 0x000fe60000410000 */
[----:B------:R-:W-:Y:S01]  /*7510*/  FMUL.FTZ R12, R2, R148 ;  /* 0x00000094020c7220 */ /* 0x000fe20000410000 */
[----:B--2---:R-:W-:Y:S01]  /*7520*/  F2FP.PACK_AB R148, R194, R193 ;  /* 0x000000c1c294723e */ /* 0x004fe200000000ff */
[----:B------:R-:W-:Y:S01]  /*7530*/  MUFU.EX2 R199, R199 ;  /* 0x000000c700c77308 */ /* 0x000fe20000000800 */
[----:B------:R-:W-:Y:S01]  /*7540*/  FMUL.FTZ R13, R2, R149 ;  /* 0x00000095020d7220 */ /* 0x000fe20000410000 */
[C---:B------:R-:W-:Y:S01]  /*7550*/  HMMA.16816.F32 R140, R168.reuse, R162, R140 ;  /* 0x000000a2a88c723c */ /* 0x040fe2000000188c */
[----:B------:R-:W2:Y:S02]  /*7560*/  LDSM.16.MT88.4 R160, [R222+0x18800] ;  /* 0x01880000dea0783b */ /* 0x000ea40000004200 */
[----:B------:R-:W-:Y:S01]  /*7570*/  FMUL.FTZ R14, R0, R150 ;  /* 0x00000096000e7220 */ /* 0x000fe20000410000 */
[----:B------:R-:W-:Y:S01]  /*7580*/  PRMT R149, R180, 0x5410, R181 ;  /* 0x00005410b4957816 */ /* 0x000fe200000000b5 */
[----:B------:R-:W-:Y:S01]  /*7590*/  FMUL.FTZ R15, R0, R151 ;  /* 0x00000097000f7220 */ /* 0x000fe20000410000 */
[--C-:B------:R-:W-:Y:S01]  /*75a0*/  HSET2.LE.AND R150, R166, R244.reuse, PT ;  /* 0x000000f4a6967233 */ /* 0x100fe20003803000 */
[----:B------:R-:W-:Y:S01]  /*75b0*/  PRMT R166, R176, 0x5410, R177 ;  /* 0x00005410b0a67816 */ /* 0x000fe200000000b1 */
[----:B------:R-:W3:Y:S01]  /*75c0*/  MUFU.EX2 R200, R200 ;  /* 0x000000c800c87308 */ /* 0x000ee20000000800 */
[----:B------:R-:W2:Y:S03]  /*75d0*/  LDSM.16.MT88.4 R176, [R220+0x18800] ;  /* 0x01880000dcb0783b */ /* 0x000ea60000004200 */
[C---:B----4-:R-:W-:Y:S03]  /*75e0*/  HMMA.16816.F32 R12, R168.reuse, R152, R12 ;  /* 0x00000098a80c723c */ /* 0x050fe6000000180c */
[----:B------:R-:W-:Y:S01]  /*75f0*/  FMUL.FTZ R144, R2, R144 ;  /* 0x0000009002907220 */ /* 0x000fe20000410000 */
[----:B------:R-:W-:Y:S01]  /*7600*/  LOP3.LUT R150, R150, R148, RZ, 0xc0, !PT ;  /* 0x0000009496967212 */ /* 0x000fe200078ec0ff */
[----:B------:R-:W-:Y:S01]  /*7610*/  FMUL.FTZ R145, R2, R145 ;  /* 0x0000009102917220 */ /* 0x000fe20000410000 */
[--C-:B------:R-:W-:Y:S01]  /*7620*/  HSET2.LE.AND R151, R165, R244.reuse, PT ;  /* 0x000000f4a5977233 */ /* 0x100fe20003803000 */
[C---:B------:R-:W-:Y:S01]  /*7630*/  FMUL.FTZ R146, R0.reuse, R146 ;  /* 0x0000009200927220 */ /* 0x040fe20000410000 */
[--C-:B------:R-:W-:Y:S01]  /*7640*/  HSET2.LE.AND R148, R166, R244.reuse, PT ;  /* 0x000000f4a6947233 */ /* 0x100fe20003803000 */
[----:B------:R-:W-:Y:S01]  /*7650*/  FMUL.FTZ R147, R0, R147 ;  /* 0x0000009300937220 */ /* 0x000fe20000410000 */
[----:B------:R-:W4:Y:S02]  /*7660*/  LDSM.16.MT88.4 R180, [R224+0x1a800] ;  /* 0x01a80000e0b4783b */ /* 0x000f240000004200 */
[--C-:B------:R-:W-:Y:S01]  /*7670*/  HSET2.LE.AND R149, R149, R244.reuse, PT ;  /* 0x000000f495957233 */ /* 0x100fe20003803000 */
[----:B-1----:R-:W-:Y:S01]  /*7680*/  F2FP.PACK_AB R153, R198, R197 ;  /* 0x000000c5c699723e */ /* 0x002fe200000000ff */
[----:B------:R-:W-:Y:S01]  /*7690*/  FFMA.FTZ R187, R2, R246, R187 ;  /* 0x000000f602bb7223 */ /* 0x000fe200000100bb */
[----:B------:R-:W-:Y:S01]  /*76a0*/  F2FP.PACK_AB R165, R196, R195 ;  /* 0x000000c3c4a5723e */ /* 0x000fe200000000ff */
[----:B------:R-:W-:Y:S02]  /*76b0*/  HMMA.16816.F32 R144, R168, R154, R144 ;  /* 0x0000009aa890723c */ /* 0x000fe40000001890 */
[----:B------:R-:W-:Y:S01]  /*76c0*/  LDSM.16.MT88.4 R168, [R224+0x1c800] ;  /* 0x01c80000e0a8783b */ /* 0x000fe20000004200 */
[----:B------:R-:W-:Y:S01]  /*76d0*/  LOP3.LUT R151, R151, R165, RZ, 0xc0, !PT ;  /* 0x000000a597977212 */ /* 0x000fe200078ec0ff */
[----:B------:R-:W-:Y:S01]  /*76e0*/  FFMA.FTZ R189, R0, R245, R189 ;  /* 0x000000f500bd7223 */ /* 0x000fe200000100bd */
[----:B---3--:R-:W-:Y:S01]  /*76f0*/  F2FP.PACK_AB R152, R200, R199 ;  /* 0x000000c7c898723e */ /* 0x008fe200000000ff */
[----:B------:R-:W-:Y:S01]  /*7700*/  FADD.FTZ R187, R188, R187 ;  /* 0x000000bbbcbb7221 */ /* 0x000fe20000010000 */
[----:B------:R-:W-:Y:S01]  /*7710*/  LOP3.LUT R148, R148, R153, RZ, 0xc0, !PT ;  /* 0x0000009994947212 */ /* 0x000fe200078ec0ff */
[----:B------:R-:W-:Y:S01]  /*7720*/  FADD.FTZ R189, R190, R189 ;  /* 0x000000bdbebd7221 */ /* 0x000fe20000010000 */
[----:B------:R-:W-:Y:S02]  /*7730*/  LOP3.LUT R149, R149, R152, RZ, 0xc0, !PT ;  /* 0x0000009895957212 */ /* 0x000fe400078ec0ff */
[----:B------:R-:W1:Y:S01]  /*7740*/  LDSM.16.MT88.4 R152, [R222+0x1a800] ;  /* 0x01a80000de98783b */ /* 0x000e620000004200 */
[----:B------:R-:W-:Y:S01]  /*7750*/  MOV R0, R3 ;  /* 0x0000000300007202 */ /* 0x000fe20000000f00 */
[----:B------:R-:W-:Y:S01]  /*7760*/  FADD.FTZ R187, R167, R187 ;  /* 0x000000bba7bb7221 */ /* 0x000fe20000010000 */
[----:B------:R-:W-:Y:S01]  /*7770*/  MOV R2, R164 ;  /* 0x000000a400027202 */ /* 0x000fe20000000f00 */
[----:B------:R-:W-:Y:S01]  /*7780*/  FADD.FTZ R189, R185, R189 ;  /* 0x000000bdb9bd7221 */ /* 0x000fe20000010000 */
[C---:B------:R-:W-:Y:S05]  /*7790*/  HMMA.16816.F32 R4, R148.reuse, R156, R4 ;  /* 0x0000009c9404723c */ /* 0x040fea0000001804 */
[----:B------:R-:W-:Y:S02]  /*77a0*/  FADD.FTZ R184, R184, R187 ;  /* 0x000000bbb8b87221 */ /* 0x000fe40000010000 */
[----:B------:R-:W-:Y:S01]  /*77b0*/  FADD.FTZ R186, R186, R189 ;  /* 0x000000bdbaba7221 */ /* 0x000fe20000010000 */
[C---:B------:R-:W-:Y:S01]  /*77c0*/  HMMA.16816.F32 R8, R148.reuse, R158, R8 ;  /* 0x0000009e9408723c */ /* 0x040fe20000001808 */
[----:B------:R-:W3:Y:S03]  /*77d0*/  LDSM.16.MT88.4 R156, [R221+0x1a800] ;  /* 0x01a80000dd9c783b */ /* 0x000ee60000004200 */
        /* <DEDUP_REMOVED lines=26> */
[C---:B--2---:R-:W-:Y:S07]  /*7980*/  HMMA.16816.F32 R84, R148.reuse, R160, R84 ;  /* 0x000000a09454723c */ /* 0x044fee0000001854 */
[----:B------:R-:W-:Y:S01]  /*7990*/  MOV R160, UR4 ;  /* 0x0000000400a07c02 */ /* 0x000fe20008000f00 */
[C---:B------:R-:W-:Y:S08]  /*79a0*/  HMMA.16816.F32 R88, R148.reuse, R162, R88 ;  /* 0x000000a29458723c */ /* 0x040ff00000001858 */
[C---:B------:R-:W-:Y:S08]  /*79b0*/  HMMA.16816.F32 R92, R148.reuse, R168, R92 ;  /* 0x000000a8945c723c */ /* 0x040ff0000000185c */
[C---:B------:R-:W-:Y:S08]  /*79c0*/  HMMA.16816.F32 R96, R148.reuse, R170, R96 ;  /* 0x000000aa9460723c */ /* 0x040ff00000001860 */
[C---:B------:R-:W-:Y:S07]  /*79d0*/  HMMA.16816.F32 R100, R148.reuse, R172, R100 ;  /* 0x000000ac9464723c */ /* 0x040fee0000001864 */
[----:B------:R-:W-:Y:S01]  /*79e0*/  FFMA.FTZ R172, R24, c[0x0][0x23c], -R192 ;  /* 0x00008f0018ac7a23 */ /* 0x000fe200000108c0 */
[C---:B------:R-:W-:Y:S04]  /*79f0*/  HMMA.16816.F32 R104, R148.reuse, R174, R104 ;  /* 0x000000ae9468723c */ /* 0x040fe80000001868 */
[----:B------:R-:W-:Y:S01]  /*7a00*/  LOP3.LUT R24, R205, UR33, R160, 0x96, !PT ;  /* 0x00000021cd187c12 */ /* 0x000fe2000f8e96a0 */
[----:B------:R-:W-:Y:S01]  /*7a10*/  FFMA.FTZ R173, R25, c[0x0][0x23c], -R192 ;  /* 0x00008f0019ad7a23 */ /* 0x000fe200000108c0 */
[----:B------:R-:W2:Y:S01]  /*7a20*/  LDSM.16.MT88.4 R160, [R221+0x1e800] ;  /* 0x01e80000dda0783b */ /* 0x000ea20000004200 */
[--C-:B------:R-:W-:Y:S01]  /*7a30*/  FFMA.FTZ R174, R26, c[0x0][0x23c], -R191.reuse ;  /* 0x00008f001aae7a23 */ /* 0x100fe200000108bf */
[C---:B------:R-:W-:Y:S01]  /*7a40*/  HMMA.16816.F32 R108, R148.reuse, R176, R108 ;  /* 0x000000b0946c723c */ /* 0x040fe2000000186c */
[----:B------:R-:W-:Y:S03]  /*7a50*/  MUFU.EX2 R172, R172 ;  /* 0x000000ac00ac7308 */ /* 0x000fe60000000800 */
[--C-:B------:R-:W-:Y:S02]  /*7a60*/  FFMA.FTZ R175, R27, c[0x0][0x23c], -R191.reuse ;  /* 0x00008f001baf7a23 */ /* 0x100fe400000108bf */
[----:B------:R-:W-:Y:S02]  /*7a70*/  IMAD.WIDE.U32 R168, R24, -0x326172a9, RZ ;  /* 0xcd9e8d5718a87825 */ /* 0x000fe400078e00ff */
[C---:B------:R-:W-:Y:S03]  /*7a80*/  HMMA.16816.F32 R112, R148.reuse, R178, R112 ;  /* 0x000000b29470723c */ /* 0x040fe60000001870 */
[----:B------:R-:W-:Y:S01]  /*7a90*/  MUFU.EX2 R174, R174 ;  /* 0x000000ae00ae7308 */ /* 0x000fe20000000800 */
[----:B------:R-:W-:Y:S01]  /*7aa0*/  LOP3.LUT R24, R169, UR17, R250, 0x96, !PT ;  /* 0x00000011a9187c12 */ /* 0x000fe2000f8e96fa */
[----:B------:R-:W-:Y:S01]  /*7ab0*/  FFMA.FTZ R176, R20, c[0x0][0x23c], -R192 ;  /* 0x00008f0014b07a23 */ /* 0x000fe200000108c0 */
[----:B------:R-:W-:Y:S01]  /*7ac0*/  LOP3.LUT R168, R203, UR15, R168, 0x96, !PT ;  /* 0x0000000fcba87c12 */ /* 0x000fe2000f8e96a8 */
[----:B------:R-:W-:Y:S01]  /*7ad0*/  FFMA.FTZ R177, R21, c[0x0][0x23c], -R192 ;  /* 0x00008f0015b17a23 */ /* 0x000fe200000108c0 */
[C---:B----4-:R-:W-:Y:S04]  /*7ae0*/  HMMA.16816.F32 R116, R148.reuse, R180, R116 ;  /* 0x000000b49474723c */ /* 0x050fe80000001874 */
[----:B------:R-:W-:Y:S01]  /*7af0*/  IMAD.WIDE.U32 R168, R168, -0x2daee0ad, RZ ;  /* 0xd2511f53a8a87825 */ /* 0x000fe200078e00ff */
[----:B------:R-:W4:Y:S03]  /*7b00*/  MUFU.EX2 R176, R176 ;  /* 0x000000b000b07308 */ /* 0x000f260000000800 */
[C---:B------:R-:W-:Y:S04]  /*7b10*/  HMMA.16816.F32 R120, R148.reuse, R182, R120 ;  /* 0x000000b69478723c */ /* 0x040fe80000001878 */
[----:B------:R-:W-:Y:S03]  /*7b20*/  IMAD.WIDE.U32 R24, R24, -0x2daee0ad, RZ ;  /* 0xd2511f5318187825 */ /* 0x000fe600078e00ff */
[----:B------:R-:W-:Y:S01]  /*7b30*/  MUFU.EX2 R177, R177 ;  /* 0x000000b100b17308 */ /* 0x000fe20000000800 */
[C---:B-1----:R-:W-:Y:S04]  /*7b40*/  HMMA.16816.F32 R124, R148.reuse, R152, R124 ;  /* 0x00000098947c723c */ /* 0x042fe8000000187c */
[----:B------:R-:W-:Y:S01]  /*7b50*/  LOP3.LUT R24, R169, UR12, R24, 0x96, !PT ;  /* 0x0000000ca9187c12 */ /* 0x000fe2000f8e9618 */
[--C-:B------:R-:W-:Y:S01]  /*7b60*/  FFMA.FTZ R178, R22, c[0x0][0x23c], -R191.reuse ;  /* 0x00008f0016b27a23 */ /* 0x100fe200000108bf */
[----:B------:R-:W-:Y:S01]  /*7b70*/  LOP3.LUT R25, R25, UR14, R248, 0x96, !PT ;  /* 0x0000000e19197c12 */ /* 0x000fe2000f8e96f8 */
[----:B------:R-:W-:Y:S01]  /*7b80*/  FFMA.FTZ R179, R23, c[0x0][0x23c], -R191 ;  /* 0x00008f0017b37a23 */ /* 0x000fe200000108bf */
[C---:B------:R-:W-:Y:S01]  /*7b90*/  HMMA.16816.F32 R128, R148.reuse, R154, R128 ;  /* 0x0000009a9480723c */ /* 0x040fe20000001880 */
[----:B------:R-:W1:Y:S01]  /*7ba0*/  LDSM.16.MT88.4 R152, [R220+0x1e800] ;  /* 0x01e80000dc98783b */ /* 0x000e620000004200 */
[----:B------:R-:W-:Y:S02]  /*7bb0*/  MUFU.EX2 R175, R175 ;  /* 0x000000af00af7308 */ /* 0x000fe40000000800 */
[----:B------:R-:W-:Y:S04]  /*7bc0*/  IMAD.WIDE.U32 R204, R24, -0x326172a9, RZ ;  /* 0xcd9e8d5718cc7825 */ /* 0x000fe800078e00ff */
[C---:B---3--:R-:W-:Y:S04]  /*7bd0*/  HMMA.16816.F32 R132, R148.reuse, R156, R132 ;  /* 0x0000009c9484723c */ /* 0x048fe80000001884 */
[----:B------:R-:W-:Y:S01]  /*7be0*/  MOV R181, R205 ;  /* 0x000000cd00b57202 */ /* 0x000fe20000000f00 */
[----:B------:R-:W-:Y:S01]  /*7bf0*/  MUFU.EX2 R173, R173 ;  /* 0x000000ad00ad7308 */ /* 0x000fe20000000800 */
[----:B----4-:R-:W-:Y:S02]  /*7c00*/  FADD.FTZ R194, R176, R194 ;  /* 0x000000c2b0c27221 */ /* 0x010fe40000010000 */
[C---:B------:R-:W-:Y:S04]  /*7c10*/  HMMA.16816.F32 R136, R148.reuse, R158, R136 ;  /* 0x0000009e9488723c */ /* 0x040fe80000001888 */
[----:B------:R-:W-:Y:S03]  /*7c20*/  IMAD.WIDE.U32 R156, R25, -0x326172a9, RZ ;  /* 0xcd9e8d57199c7825 */ /* 0x000fe600078e00ff */
[----:B------:R-:W3:Y:S01]  /*7c30*/  MUFU.EX2 R178, R178 ;  /* 0x000000b200b27308 */ /* 0x000ee20000000800 */
[C---:B--2---:R-:W-:Y:S04]  /*7c40*/  HMMA.16816.F32 R16, R148.reuse, R160, R16 ;  /* 0x000000a09410723c */ /* 0x044fe80000001810 */
[----:B------:R-:W-:Y:S02]  /*7c50*/  LOP3.LUT R203, R157, UR13, R202, 0x96, !PT ;  /* 0x0000000d9dcb7c12 */ /* 0x000fe4000f8e96ca */
[----:B------:R-:W-:Y:S02]  /*7c60*/  LOP3.LUT R202, R205, UR11, R156, 0x96, !PT ;  /* 0x0000000bcdca7c12 */ /* 0x000fe4000f8e969c */
[C---:B------:R-:W-:Y:S01]  /*7c70*/  HMMA.16816.F32 R140, R148.reuse, R162, R140 ;  /* 0x000000a2948c723c */ /* 0x040fe2000000188c */
[----:B------:R-:W-:Y:S01]  /*7c80*/  LDSM.16.MT88.4 R156, [R222+0x19000] ;  /* 0x01900000de9c783b */ /* 0x000fe20000004200 */
[----:B------:R-:W2:Y:S02]  /*7c90*/  MUFU.EX2 R179, R179 ;  /* 0x000000b300b37308 */ /* 0x000ea40000000800 */
[----:B------:R-:W-:Y:S04]  /*7ca0*/  IMAD.WIDE.U32 R24, R203, -0x2daee0ad, RZ ;  /* 0xd2511f53cb187825 */ /* 0x000fe800078e00ff */
[----:B------:R-:W-:Y:S01]  /*7cb0*/  IMAD.WIDE.U32 R202, R202, -0x2daee0ad, RZ ;  /* 0xd2511f53caca7825 */ /* 0x000fe200078e00ff */
[C---:B-1----:R-:W-:Y:S01]  /*7cc0*/  HMMA.16816.F32 R12, R148.reuse, R152, R12 ;  /* 0x00000098940c723c */ /* 0x042fe2000000180c */
[----:B------:R-:W-:Y:S02]  /*7cd0*/  LDSM.16.MT88.4 R160, [R221+0x19000] ;  /* 0x01900000dda0783b */ /* 0x000fe40000004200 */
[----:B------:R-:W-:Y:S02]  /*7ce0*/  LOP3.LUT R182, R25, UR10, R168, 0x96, !PT ;  /* 0x0000000a19b67c12 */ /* 0x000fe4000f8e96a8 */
[----:B------:R-:W-:Y:S01]  /*7cf0*/  LOP3.LUT R20, R203, UR8, R24, 0x96, !PT ;  /* 0x00000008cb147c12 */ /* 0x000fe2000f8e9618 */
[----:B---3--:R-:W-:Y:S02]  /*7d00*/  FADD.FTZ R196, R178, R196 ;  /* 0x000000c4b2c47221 */ /* 0x008fe40000010000 */
[----:B------:R-:W-:Y:S01]  /*7d10*/  HMMA.16816.F32 R144, R148, R154, R144 ;  /* 0x0000009a9490723c */ /* 0x000fe20000001890 */
[----:B------:R-:W-:Y:S03]  /*7d20*/  LDSM.16.MT88.4 R148, [R220+0x19000] ;  /* 0x01900000dc94783b */ /* 0x000fe60000004200 */
[----:B------:R-:W-:Y:S04]  /*7d30*/  IMAD.WIDE.U32 R24, R20, -0x326172a9, RZ ;  /* 0xcd9e8d5714187825 */ /* 0x000fe800078e00ff */
[----:B------:R-:W-:Y:S01]  /*7d40*/  IMAD.WIDE.U32 R182, R182, -0x326172a9, RZ ;  /* 0xcd9e8d57b6b67825 */ /* 0x000fe200078e00ff */
[----:B------:R-:W-:Y:S03]  /*7d50*/  LOP3.LUT R165, R24, 0xffff, RZ, 0xc0, !PT ;  /* 0x0000ffff18a57812 */ /* 0x000fe600078ec0ff */
[----:B------:R-:W-:Y:S02]  /*7d60*/  SHF.R.U32.HI R166, RZ, 0x10, R24 ;  /* 0x00000010ffa67819 */ /* 0x000fe40000011618 */
[----:B------:R-:W-:Y:S01]  /*7d70*/  LOP3.LUT R20, R25, UR19, R182, 0x96, !PT ;  /* 0x0000001319147c12 */ /* 0x000fe2000f8e96b6 */
[----:B------:R-:W-:Y:S01]  /*7d80*/  FFMA.FTZ R182, R32, c[0x0][0x23c], -R192 ;  /* 0x00008f0020b67a23 */ /* 0x000fe200000108c0 */
[----:B------:R-:W-:Y:S02]  /*7d90*/  LOP3.LUT R22, R24, 0xff, RZ, 0xc0, !PT ;  /* 0x000000ff18167812 */ /* 0x000fe400078ec0ff */
[----:B------:R-:W-:Y:S02]  /*7da0*/  SHF.R.U32.HI R21, RZ, 0x18, R24 ;  /* 0x00000018ff157819 */ /* 0x000fe40000011618 */
[----:B------:R-:W1:Y:S01]  /*7db0*/  LDSM.16.MT88.4 R24, [R224+0x19000] ;  /* 0x01900000e018783b */ /* 0x000e620000004200 */
[C---:B------:R-:W-:Y:S01]  /*7dc0*/  LOP3.LUT R153, R20.reuse, 0xffff, RZ, 0xc0, !PT ;  /* 0x0000ffff14997812 */ /* 0x040fe200078ec0ff */
[----:B------:R-:W-:Y:S01]  /*7dd0*/  MUFU.EX2 R182, R182 ;  /* 0x000000b600b67308 */ /* 0x000fe20000000800 */
[----:B------:R-:W-:Y:S02]  /*7de0*/  LOP3.LUT R152, R20, 0xff, RZ, 0xc0, !PT ;  /* 0x000000ff14987812 */ /* 0x000fe400078ec0ff */
[----:B------:R-:W-:Y:S02]  /*7df0*/  SHF.R.U32.HI R153, RZ, 0x8, R153 ;  /* 0x00000008ff997819 */ /* 0x000fe40000011699 */
[----:B------:R-:W-:Y:S02]  /*7e00*/  LOP3.LUT R23, R166, 0xff, RZ, 0xc0, !PT ;  /* 0x000000ffa6177812 */ /* 0x000fe400078ec0ff */
[--C-:B------:R-:W-:Y:S02]  /*7e10*/  SHF.R.U32.HI R180, RZ, 0x10, R20.reuse ;  /* 0x00000010ffb47819 */ /* 0x100fe40000011614 */
[----:B------:R-:W-:Y:S02]  /*7e20*/  PRMT R23, R23, 0x5410, R21 ;  /* 0x0000541017177816 */ /* 0x000fe40000000015 */
[----:B------:R-:W-:Y:S02]  /*7e30*/  PRMT R21, R152, 0x5410, R153 ;  /* 0x0000541098157816 */ /* 0x000fe40000000099 */
[----:B------:R-:W-:Y:S01]  /*7e40*/  SHF.R.U32.HI R168, RZ, 0x18, R20 ;  /* 0x00000018ffa87819 */ /* 0x000fe20000011614 */
[--C-:B------:R-:W-:Y:S01]  /*7e50*/  HSET2.LE.AND R23, R23, R244.reuse, PT ;  /* 0x000000f417177233 */ /* 0x100fe20003803000 */
[----:B------:R-:W-:Y:S01]  /*7e60*/  LOP3.LUT R180, R180, 0xff, RZ, 0xc0, !PT ;  /* 0x000000ffb4b47812 */ /* 0x000fe200078ec0ff */
[--C-:B------:R-:W-:Y:S01]  /*7e70*/  HSET2.LE.AND R20, R21, R244.reuse, PT ;  /* 0x000000f415147233 */ /* 0x100fe20003803000 */
[----:B------:R-:W-:Y:S01]  /*7e80*/  SHF.R.U32.HI R165, RZ, 0x8, R165 ;  /* 0x00000008ffa57819 */ /* 0x000fe200000116a5 */
[----:B------:R-:W3:Y:S01]  /*7e90*/  LDSM.16.MT88.4 R152, [R224+0x1b000] ;  /* 0x01b00000e098783b */ /* 0x000ee20000004200 */
[----:B------:R-:W-:Y:S02]  /*7ea0*/  PRMT R180, R180, 0x5410, R168 ;  /* 0x00005410b4b47816 */ /* 0x000fe400000000a8 */
[----:B------:R-:W-:Y:S02]  /*7eb0*/  PRMT R22, R22, 0x5410, R165 ;  /* 0x0000541016167816 */ /* 0x000fe400000000a5 */
[C---:B------:R-:W-:Y:S01]  /*7ec0*/  F2FP.PACK_AB R21, R177.reuse, R176 ;  /* 0x000000b0b115723e */ /* 0x040fe200000000ff */
[----:B------:R-:W-:Y:S01]  /*7ed0*/  FADD.FTZ R177, R177, R194 ;  /* 0x000000c2b1b17221 */ /* 0x000fe20000010000 */
[----:B------:R-:W-:Y:S01]  /*7ee0*/  F2FP.PACK_AB R165, R175, R174 ;  /* 0x000000aeafa5723e */ /* 0x000fe200000000ff */
[--C-:B------:R-:W-:Y:S01]  /*7ef0*/  HSET2.LE.AND R22, R22, R244.reuse, PT ;  /* 0x000000f416167233 */ /* 0x100fe20003803000 */
[----:B------:R-:W-:Y:S01]  /*7f00*/  LOP3.LUT R20, R20, R21, RZ, 0xc0, !PT ;  /* 0x0000001514147212 */ /* 0x000fe200078ec0ff */
[--C-:B------:R-:W-:Y:S01]  /*7f10*/  HSET2.LE.AND R21, R180, R244.reuse, PT ;  /* 0x000000f4b4157233 */ /* 0x100fe20003803000 */
[----:B------:R-:W-:Y:S01]  /*7f20*/  LOP3.LUT R23, R23, R165, RZ, 0xc0, !PT ;  /* 0x000000a517177212 */ /* 0x000fe200078ec0ff */
[----:B------:R-:W4:Y:S01]  /*7f30*/  LDSM.16.MT88.4 R168, [R222+0x1b000] ;  /* 0x01b00000dea8783b */ /* 0x000f220000004200 */
[----:B------:R-:W-:Y:S01]  /*7f40*/  F2FP.PACK_AB R166, R173, R172 ;  /* 0x000000acada6723e */ /* 0x000fe200000000ff */
[----:B------:R-:W-:Y:S01]  /*7f50*/  FADD.FTZ R177, R172, R177 ;  /* 0x000000b1acb17221 */ /* 0x000fe20000010000 */
[C---:B--2---:R-:W-:Y:S01]  /*7f60*/  F2FP.PACK_AB R165, R179.reuse, R178 ;  /* 0x000000b2b3a5723e */ /* 0x044fe200000000ff */
[----:B------:R-:W-:Y:S01]  /*7f70*/  FADD.FTZ R179, R179, R196 ;  /* 0x000000c4b3b37221 */ /* 0x000fe20000010000 */
[----:B------:R-:W-:Y:S01]  /*7f80*/  LOP3.LUT R22, R22, R166, RZ, 0xc0, !PT ;  /* 0x000000a616167212 */ /* 0x000fe200078ec0ff */
[--C-:B------:R-:W-:Y:S01]  /*7f90*/  FFMA.FTZ R166, R29, c[0x0][0x23c], -R192.reuse ;  /* 0x00008f001da67a23 */ /* 0x100fe200000108c0 */
[----:B------:R-:W-:Y:S01]  /*7fa0*/  LOP3.LUT R21, R21, R165, RZ, 0xc0, !PT ;  /* 0x000000a515157212 */ /* 0x000fe200078ec0ff */
[--C-:B------:R-:W-:Y:S01]  /*7fb0*/  FFMA.FTZ R165, R28, c[0x0][0x23c], -R192.reuse ;  /* 0x00008f001ca57a23 */ /* 0x100fe200000108c0 */
[----:B------:R-:W-:Y:S01]  /*7fc0*/  MOV R180, R204 ;  /* 0x000000cc00b47202 */ /* 0x000fe20000000f00 */
[----:B------:R-:W-:Y:S01]  /*7fd0*/  FFMA.FTZ R192, R33, c[0x0][0x23c], -R192 ;  /* 0x00008f0021c07a23 */ /* 0x000fe200000108c0 */
[----:B------:R2:W5:Y:S01]  /*7fe0*/  LDL.LU.64 R204, [R1+0x8] ;  /* 0x0000080001cc7983 */ /* 0x0005620000300a00 */
[----:B------:R-:W-:Y:S01]  /*7ff0*/  MUFU.EX2 R166, R166 ;  /* 0x000000a600a67308 */ /* 0x000fe20000000800 */
[----:B------:R-:W-:Y:S01]  /*8000*/  FADD.FTZ R179, R174, R179 ;  /* 0x000000b3aeb37221 */ /* 0x000fe20000010000 */
[C---:B-1----:R-:W-:Y:S05]  /*8010*/  HMMA.16816.F32 R4, R20.reuse, R24, R4 ;  /* 0x000000181404723c */ /* 0x042fea0000001804 */
[----:B------:R-:W-:Y:S02]  /*8020*/  FADD.FTZ R173, R173, R177 ;  /* 0x000000b1adad7221 */ /* 0x000fe40000010000 */
[----:B------:R-:W-:Y:S01]  /*8030*/  FADD.FTZ R175, R175, R179 ;  /* 0x000000b3afaf7221 */ /* 0x000fe20000010000 */
[C---:B------:R-:W-:Y:S01]  /*8040*/  HMMA.16816.F32 R8, R20.reuse, R26, R8 ;  /* 0x0000001a1408723c */ /* 0x040fe20000001808 */
[----:B------:R-:W1:Y:S01]  /*8050*/  LDSM.16.MT88.4 R24, [R221+0x1b000] ;  /* 0x01b00000dd18783b */ /* 0x000e620000004200 */
[----:B------:R-:W-:Y:S06]  /*8060*/  MUFU.EX2 R192, R192 ;  /* 0x000000c000c07308 */ /* 0x000fec0000000800 */
[C---:B------:R-:W-:Y:S04]  /*8070*/  HMMA.16816.F32 R36, R20.reuse, R156, R36 ;  /* 0x0000009c1424723c */ /* 0x040fe80000001824 */
[----:B------:R-:W2:Y:S04]  /*8080*/  MUFU.EX2 R165, R165 ;  /* 0x000000a500a57308 */ /* 0x000ea80000000800 */
[C---:B------:R-:W-:Y:S01]  /*8090*/  HMMA.16816.F32 R40, R20.reuse, R158, R40 ;  /* 0x0000009e1428723c */ /* 0x040fe20000001828 */
[----:B------:R-:W1:Y:S07]  /*80a0*/  LDSM.16.MT88.4 R156, [R220+0x1b000] ;  /* 0x01b00000dc9c783b */ /* 0x000e6e0000004200 */
[C---:B------:R-:W-:Y:S08]  /*80b0*/  HMMA.16816.F32 R44, R20.reuse, R160, R44 ;  /* 0x000000a0142c723c */ /* 0x040ff0000000182c */
[C---:B------:R-:W-:Y:S01]  /*80c0*/  HMMA.16816.F32 R48, R20.reuse, R162, R48 ;  /* 0x000000a21430723c */ /* 0x040fe20000001830 */
[----:B------:R-:W-:Y:S03]  /*80d0*/  LDSM.16.MT88.4 R160, [R222+0x1d000] ;  /* 0x01d00000dea0783b */ /* 0x000fe60000004200 */
[----:B--2---:R-:W-:Y:S04]  /*80e0*/  FADD.FTZ R173, R165, R173 ;  /* 0x000000ada5ad7221 */ /* 0x004fe80000010000 */
[C---:B------:R-:W-:Y:S04]  /*80f0*/  HMMA.16816.F32 R52, R20.reuse, R148, R52 ;  /* 0x000000941434723c */ /* 0x040fe80000001834 */
[----:B------:R-:W-:Y:S04]  /*8100*/  FADD.FTZ R173, R166, R173 ;  /* 0x000000ada6ad7221 */ /* 0x000fe80000010000 */
[C---:B------:R-:W-:Y:S01]  /*8110*/  HMMA.16816.F32 R56, R20.reuse, R150, R56 ;  /* 0x000000961438723c */ /* 0x040fe20000001838 */
[----:B------:R-:W2:Y:S03]  /*8120*/  LDSM.16.MT88.4 R148, [R224+0x1d000] ;  /* 0x01d00000e094783b */ /* 0x000ea60000004200 */
[----:B------:R-:W-:Y:S04]  /*8130*/  FADD.FTZ R173, R182, R173 ;  /* 0x000000adb6ad7221 */ /* 0x000fe80000010000 */
[C---:B---3--:R-:W-:Y:S04]  /*8140*/  HMMA.16816.F32 R60, R20.reuse, R152, R60 ;  /* 0x00000098143c723c */ /* 0x048fe8000000183c */
[----:B------:R-:W-:Y:S04]  /*8150*/  FADD.FTZ R246, R192, R173 ;  /* 0x000000adc0f67221 */ /* 0x000fe80000010000 */
        /* <DEDUP_REMOVED lines=8> */
[C---:B------:R-:W-:Y:S07]  /*81e0*/  HMMA.16816.F32 R84, R20.reuse, R156, R84 ;  /* 0x0000009c1454723c */ /* 0x040fee0000001854 */
[----:B------:R-:W-:Y:S01]  /*81f0*/  MOV R156, R180 ;  /* 0x000000b4009c7202 */ /* 0x000fe20000000f00 */
[C---:B------:R-:W-:Y:S04]  /*8200*/  HMMA.16816.F32 R88, R20.reuse, R158, R88 ;  /* 0x0000009e1458723c */ /* 0x040fe80000001858 */
[----:B------:R-:W-:Y:S01]  /*8210*/  MOV R157, R181 ;  /* 0x000000b5009d7202 */ /* 0x000fe20000000f00 */
[--C-:B------:R-:W-:Y:S02]  /*8220*/  FFMA.FTZ R180, R30, c[0x0][0x23c], -R191.reuse ;  /* 0x00008f001eb47a23 */ /* 0x100fe400000108bf */
[----:B------:R-:W-:Y:S01]  /*8230*/  FFMA.FTZ R181, R31, c[0x0][0x23c], -R191 ;  /* 0x00008f001fb57a23 */ /* 0x000fe200000108bf */
[C---:B--2---:R-:W-:Y:S03]  /*8240*/  HMMA.16816.F32 R92, R20.reuse, R148, R92 ;  /* 0x00000094145c723c */ /* 0x044fe6000000185c */
[----:B------:R-:W2:Y:S05]  /*8250*/  MUFU.EX2 R180, R180 ;  /* 0x000000b400b47308 */ /* 0x000eaa0000000800 */
[C---:B------:R-:W-:Y:S01]  /*8260*/  HMMA.16816.F32 R96, R20.reuse, R150, R96 ;  /* 0x000000961460723c */ /* 0x040fe20000001860 */
[----:B------:R-:W1:Y:S04]  /*8270*/  LDSM.16.MT88.4 R148, [R222+0x1f000] ;  /* 0x01f00000de94783b */ /* 0x000e680000004200 */
[----:B------:R-:W4:Y:S03]  /*8280*/  MUFU.EX2 R181, R181 ;  /* 0x000000b500b57308 */ /* 0x000f260000000800 */
[C---:B------:R-:W-:Y:S08]  /*8290*/  HMMA.16816.F32 R100, R20.reuse, R160, R100 ;  /* 0x000000a01464723c */ /* 0x040ff00000001864 */
[C---:B------:R-:W-:Y:S04]  /*82a0*/  HMMA.16816.F32 R104, R20.reuse, R162, R104 ;  /* 0x000000a21468723c */ /* 0x040fe80000001868 */
[----:B--2---:R-:W-:Y:S04]  /*82b0*/  FADD.FTZ R175, R180, R175 ;  /* 0x000000afb4af7221 */ /* 0x004fe80000010000 */
[C---:B---3--:R-:W-:Y:S04]  /*82c0*/  HMMA.16816.F32 R108, R20.reuse, R152, R108 ;  /* 0x00000098146c723c */ /* 0x048fe8000000186c */
[----:B----4-:R-:W-:Y:S04]  /*82d0*/  FADD.FTZ R175, R181, R175 ;  /* 0x000000afb5af7221 */ /* 0x010fe80000010000 */
        /* <DEDUP_REMOVED lines=8> */
[C---:B------:R-:W-:Y:S07]  /*8360*/  HMMA.16816.F32 R132, R20.reuse, R148, R132 ;  /* 0x000000941484723c */ /* 0x040fee0000001884 */
[----:B------:R-:W-:Y:S01]  /*8370*/  LOP3.LUT R148, R183, UR9, R156, 0x96, !PT ;  /* 0x00000009b7947c12 */ /* 0x000fe2000f8e969c */
[C---:B------:R-:W-:Y:S01]  /*8380*/  HMMA.16816.F32 R136, R20.reuse, R150, R136 ;  /* 0x000000961488723c */ /* 0x040fe20000001888 */
[----:B------:R-:W3:Y:S03]  /*8390*/  LDSM.16.MT88.4 R156, [R224+0x19800] ;  /* 0x01980000e09c783b */ /* 0x000ee60000004200 */
[----:B------:R-:W-:Y:S04]  /*83a0*/  IMAD.WIDE.U32 R148, R148, -0x2daee0ad, RZ ;  /* 0xd2511f5394947825 */ /* 0x000fe800078e00ff */
[C---:B--2---:R-:W-:Y:S04]  /*83b0*/  HMMA.16816.F32 R16, R20.reuse, R152, R16 ;  /* 0x000000981410723c */ /* 0x044fe80000001810 */
[--C-:B------:R-:W-:Y:S01]  /*83c0*/  FFMA.FTZ R183, R34, c[0x0][0x23c], -R191.reuse ;  /* 0x00008f0022b77a23 */ /* 0x100fe200000108bf */
[----:B------:R-:W-:Y:S01]  /*83d0*/  LOP3.LUT R202, R149, UR18, R202, 0x96, !PT ;  /* 0x0000001295ca7c12 */ /* 0x000fe2000f8e96ca */
[----:B------:R-:W-:Y:S01]  /*83e0*/  FFMA.FTZ R191, R35, c[0x0][0x23c], -R191 ;  /* 0x00008f0023bf7a23 */ /* 0x000fe200000108bf */
[----:B------:R-:W-:Y:S01]  /*83f0*/  LOP3.LUT R29, R148, 0xffff, RZ, 0xc0, !PT ;  /* 0x0000ffff941d7812 */ /* 0x000fe200078ec0ff */
[C---:B------:R-:W-:Y:S01]  /*8400*/  HMMA.16816.F32 R140, R20.reuse, R154, R140 ;  /* 0x0000009a148c723c */ /* 0x040fe2000000188c */
[----:B------:R-:W-:Y:S01]  /*8410*/  LDSM.16.MT88.4 R152, [R220+0x19800] ;  /* 0x01980000dc98783b */ /* 0x000fe20000004200 */
[----:B------:R-:W2:Y:S02]  /*8420*/  MUFU.EX2 R183, R183 ;  /* 0x000000b700b77308 */ /* 0x000ea40000000800 */
[C---:B------:R-:W-:Y:S02]  /*8430*/  LOP3.LUT R32, R202.reuse, 0xffff, RZ, 0xc0, !PT ;  /* 0x0000ffffca207812 */ /* 0x040fe400078ec0ff */
[----:B------:R-:W-:Y:S02]  /*8440*/  LOP3.LUT R28, R202, 0xff, RZ, 0xc0, !PT ;  /* 0x000000ffca1c7812 */ /* 0x000fe400078ec0ff */
[----:B------:R-:W-:Y:S01]  /*8450*/  SHF.R.U32.HI R32, RZ, 0x8, R32 ;  /* 0x00000008ff207819 */ /* 0x000fe20000011620 */
[C---:B-1----:R-:W-:Y:S03]  /*8460*/  HMMA.16816.F32 R12, R20.reuse, R24, R12 ;  /* 0x00000018140c723c */ /* 0x042fe6000000180c */
[----:B------:R-:W1:Y:S01]  /*8470*/  MUFU.EX2 R191, R191 ;  /* 0x000000bf00bf7308 */ /* 0x000e620000000800 */
[----:B------:R-:W-:Y:S02]  /*8480*/  PRMT R28, R28, 0x5410, R32 ;  /* 0x000054101c1c7816 */ /* 0x000fe40000000020 */
[----:B------:R-:W-:Y:S01]  /*8490*/  SHF.R.U32.HI R160, RZ, 0x10, R148 ;  /* 0x00000010ffa07819 */ /* 0x000fe20000011694 */
[----:B------:R-:W4:Y:S01]  /*84a0*/  LDSM.16.MT88.4 R32, [R222+0x19800] ;  /* 0x01980000de20783b */ /* 0x000f220000004200 */
[----:B------:R-:W-:Y:S04]  /*84b0*/  HMMA.16816.F32 R144, R20, R26, R144 ;  /* 0x0000001a1490723c */ /* 0x000fe80000001890 */
[----:B------:R-:W-:Y:S01]  /*84c0*/  SHF.R.U32.HI R162, RZ, 0x10, R202 ;  /* 0x00000010ffa27819 */ /* 0x000fe200000116ca */
[--C-:B------:R-:W-:Y:S01]  /*84d0*/  HSET2.LE.AND R28, R28, R244.reuse, PT ;  /* 0x000000f41c1c7233 */ /* 0x100fe20003803000 */
[----:B------:R-:W-:Y:S01]  /*84e0*/  LOP3.LUT R30, R148, 0xff, RZ, 0xc0, !PT ;  /* 0x000000ff941e7812 */ /* 0x000fe200078ec0ff */
[----:B------:R-:W-:Y:S01]  /*84f0*/  LDSM.16.MT88.4 R20, [R220+0x1b800] ;  /* 0x01b80000dc14783b */ /* 0x000fe20000004200 */
[----:B------:R-:W-:Y:S01]  /*8500*/  SHF.R.U32.HI R31, RZ, 0x18, R148 ;  /* 0x00000018ff1f7819 */ /* 0x000fe20000011694 */
[----:B--2---:R-:W-:Y:S03]  /*8510*/  FADD.FTZ R175, R183, R175 ;  /* 0x000000afb7af7221 */ /* 0x004fe60000010000 */
[----:B------:R-:W-:Y:S02]  /*8520*/  SHF.R.U32.HI R161, RZ, 0x8, R29 ;  /* 0x00000008ffa17819 */ /* 0x000fe4000001161d */
[----:B------:R-:W-:Y:S01]  /*8530*/  LOP3.LUT R162, R162, 0xff, RZ, 0xc0, !PT ;  /* 0x000000ffa2a27812 */ /* 0x000fe200078ec0ff */
[----:B------:R-:W2:Y:S01]  /*8540*/  LDSM.16.MT88.4 R148, [R221+0x19800] ;  /* 0x01980000dd94783b */ /* 0x000ea20000004200 */
[----:B------:R-:W-:Y:S02]  /*8550*/  LOP3.LUT R160, R160, 0xff, RZ, 0xc0, !PT ;  /* 0x000000ffa0a07812 */ /* 0x000fe400078ec0ff */
[----:B------:R-:W-:Y:S01]  /*8560*/  SHF.R.U32.HI R202, RZ, 0x18, R202 ;  /* 0x00000018ffca7819 */ /* 0x000fe200000116ca */
[C---:B-1----:R-:W-:Y:S01]  /*8570*/  FADD.FTZ R245, R191.reuse, R175 ;  /* 0x000000afbff57221 */ /* 0x042fe20000010000 */
        /* <DEDUP_REMOVED lines=13> */
[----:B------:R-:W-:Y:S01]  /*8650*/  LOP3.LUT R29, R29, R160, RZ, 0xc0, !PT ;  /* 0x000000a01d1d7212 */ /* 0x000fe200078ec0ff */
[----:B------:R-:W-:Y:S06]  /*8660*/  LDSM.16.MT88.4 R24, [R224+0x1d800] ;  /* 0x01d80000e018783b */ /* 0x000fec0000004200 */
[C---:B---3--:R-:W-:Y:S02]  /*8670*/  HMMA.16816.F32 R160, R28.reuse, R156, R4 ;  /* 0x0000009c1ca0723c */ /* 0x048fe40000001804 */
[----:B------:R-:W1:Y:S06]  /*8680*/  LDSM.16.MT88.4 R4, [R222+0x1b800] ;  /* 0x01b80000de04783b */ /* 0x000e6c0000004200 */
        /* <DEDUP_REMOVED lines=22> */
[----:B------:R-:W1:Y:S07]  /*87f0*/  LDSM.16.MT88.4 R20, [R220+0x1f800] ;  /* 0x01f80000dc14783b */ /* 0x000e6e0000004200 */
[C---:B------:R-:W-:Y:S08]  /*8800*/  HMMA.16816.F32 R92, R28.reuse, R24, R92 ;  /* 0x000000181c5c723c */ /* 0x040ff0000000185c */
[C---:B------:R-:W-:Y:S08]  /*8810*/  HMMA.16816.F32 R96, R28.reuse, R26, R96 ;  /* 0x0000001a1c60723c */ /* 0x040ff00000001860 */
[C---:B----4-:R-:W-:Y:S08]  /*8820*/  HMMA.16816.F32 R100, R28.reuse, R32, R100 ;  /* 0x000000201c64723c */ /* 0x050ff00000001864 */
[C---:B------:R-:W-:Y:S08]  /*8830*/  HMMA.16816.F32 R104, R28.reuse, R34, R104 ;  /* 0x000000221c68723c */ /* 0x040ff00000001868 */
[C---:B--2---:R-:W-:Y:S08]  /*8840*/  HMMA.16816.F32 R108, R28.reuse, R148, R108 ;  /* 0x000000941c6c723c */ /* 0x044ff0000000186c */
        /* <DEDUP_REMOVED lines=9> */
[C---:B------:R-:W-:Y:S08]  /*88e0*/  HMMA.16816.F32 R148, R28.reuse, R20, R12 ;  /* 0x000000141c94723c */ /* 0x040ff0000000180c */
[----:B------:R-:W-:Y:S01]  /*88f0*/  HMMA.16816.F32 R144, R28, R22, R144 ;  /* 0x000000161c90723c */ /* 0x000fe20000001890 */
[----:B-----5:R-:W-:-:S07]  /*8900*/  @P0 BRA `(.L_x_1403) ;  /* 0xffffc8f000000947 */ /* 0x020fce000383ffff */
.L_x_1402:
[----:B------:R-:W1:Y:S01]  /*8910*/  SHFL.BFLY PT, R2, R246, 0x2, 0x1f ;  /* 0x0c401f00f6027f89 */ /* 0x000e6200000e0000 */
[----:B------:R-:W-:Y:S01]  /*8920*/  MOV R9, 0x3f800000 ;  /* 0x3f80000000097802 */ /* 0x000fe20000000f00 */
[----:B------:R-:W2:Y:S01]  /*8930*/  S2UR UR6, SR_CTAID.Y ;  /* 0x00000000000679c3 */ /* 0x000ea20000002600 */
[----:B------:R-:W-:Y:S01]  /*8940*/  MOV R10, 0x3f800000 ;  /* 0x3f800000000a7802 */ /* 0x000fe20000000f00 */
[----:B------:R-:W3:Y:S01]  /*8950*/  SHFL.BFLY PT, R0, R245, 0x2, 0x1f ;  /* 0x0c401f00f5007f89 */ /* 0x000ee200000e0000 */
[----:B------:R-:W-:Y:S01]  /*8960*/  MOV R12, 0x40 ;  /* 0x00000040000c7802 */ /* 0x000fe20000000f00 */
[----:B------:R-:W-:Y:S01]  /*8970*/  UISETP.NE.AND UP0, UPT, UR23, -0x1, UPT ;  /* 0xffffffff1700788c */ /* 0x000fe2000bf05270 */
[----:B------:R-:W-:Y:S01]  /*8980*/  BSSY B0, `(.L_x_1406) ;  /* 0x000018d000007945 */ /* 0x000fe20003800000 */
[----:B------:R-:W-:-:S02]  /*8990*/  ULDC.64 UR4, c[0x0][0x1e8] ;  /* 0x00007a0000047ab9 */ /* 0x000fc40000000a00 */
[----:B------:R-:W-:Y:S01]  /*89a0*/  ULDC.U8 UR9, c[0x0][0x328] ;  /* 0x0000ca0000097ab9 */ /* 0x000fe20000000000 */
[----:B------:R-:W4:Y:S01]  /*89b0*/  S2UR UR10, SR_CTAID.Z ;  /* 0x00000000000a79c3 */ /* 0x000f220000002700 */
[----:B------:R-:W-:Y:S02]  /*89c0*/  UISETP.NE.AND UP3, UPT, UR9, URZ, UPT ;  /* 0x0000003f0900728c */ /* 0x000fe4000bf65270 */
[----:B------:R-:W-:-:S03]  /*89d0*/  ULDC UR8, c[0x0][0x214] ;  /* 0x0000850000087ab9 */ /* 0x000fc60000000800 */
[----:B------:R-:W-:-:S04]  /*89e0*/  @UP0 UIMAD.WIDE.U32 UR12, UR23, UR4, URZ ;  /* 0x00000004170c02a5 */ /* 0x000fc8000f8e003f */
[----:B------:R-:W-:Y:S01]  /*89f0*/  @UP0 UIMAD UR7, UR23, UR5, UR13 ;  /* 0x00000005170702a4 */ /* 0x000fe2000f8e020d */
[----:B-1----:R-:W-:Y:S02]  /*8a00*/  FADD.FTZ R246, R2, R246 ;  /* 0x000000f602f67221 */ /* 0x002fe40000010000 */
[----:B------:R-:W-:Y:S01]  /*8a10*/  ULDC.64 UR4, c[0x0][0x1e0] ;  /* 0x0000780000047ab9 */ /* 0x000fe20000000a00 */
[----:B------:R-:W1:Y:S01]  /*8a20*/  S2R R2, SR_TID.X ;  /* 0x0000000000027919 */ /* 0x000e620000002100 */
[----:B--2---:R-:W-:Y:S01]  /*8a30*/  @!UP0 USHF.R.S32.HI UR11, URZ, 0x1f, UR6 ;  /* 0x0000001f3f0b8899 */ /* 0x004fe20008011406 */
[----:B---3--:R-:W-:Y:S01]  /*8a40*/  FADD.FTZ R245, R0, R245 ;  /* 0x000000f500f57221 */ /* 0x008fe20000010000 */
[----:B------:R-:W-:Y:S01]  /*8a50*/  @!UP0 UIMAD.WIDE.U32 UR18, UR6, UR4, URZ ;  /* 0x00000004061282a5 */ /* 0x000fe2000f8e003f */
[----:B------:R-:W2:Y:S01]  /*8a60*/  SHFL.BFLY PT, R5, R246, 0x1, 0x1f ;  /* 0x0c201f00f6057f89 */ /* 0x000ea200000e0000 */
[----:B------:R-:W-:-:S03]  /*8a70*/  @!UP0 UIMAD UR11, UR11, UR4, URZ ;  /* 0x000000040b0b82a4 */ /* 0x000fc6000f8e023f */
[----:B------:R-:W3:Y:S01]  /*8a80*/  SHFL.BFLY PT, R4, R245, 0x1, 0x1f ;  /* 0x0c201f00f5047f89 */ /* 0x000ee200000e0000 */
[----:B------:R-:W-:Y:S02]  /*8a90*/  ULDC.U8 UR4, c[0x0][0x329] ;  /* 0x0000ca4000047ab9 */ /* 0x000fe40000000000 */
[----:B------:R-:W-:Y:S02]  /*8aa0*/  UISETP.NE.AND UP2, UPT, UR4, URZ, UPT ;  /* 0x0000003f0400728c */ /* 0x000fe4000bf45270 */
[----:B------:R-:W-:Y:S02]  /*8ab0*/  UISETP.EQ.AND UP3, UPT, UR4, URZ, UP3 ;  /* 0x0000003f0400728c */ /* 0x000fe40009f62270 */
[----:B------:R-:W-:Y:S02]  /*8ac0*/  @!UP0 UIMAD UR11, UR6, UR5, UR11 ;  /* 0x00000005060b82a4 */ /* 0x000fe4000f8e020b */
[----:B------:R-:W-:Y:S02]  /*8ad0*/  ULDC UR4, c[0x0][0x1c0] ;  /* 0x0000700000047ab9 */ /* 0x000fe40000000800 */
[----:B------:R-:W-:-:S02]  /*8ae0*/  ULDC UR5, c[0x0][0x234] ;  /* 0x00008d0000057ab9 */ /* 0x000fc40000000800 */
[----:B------:R-:W-:Y:S02]  /*8af0*/  @!UP0 UIADD3 UR7, UR19, UR11, URZ ;  /* 0x0000000b13078290 */ /* 0x000fe4000fffe03f */
[----:B------:R-:W-:Y:S01]  /*8b00*/  @!UP2 UISETP.NE.AND UP1, UPT, UR9, URZ, UPT ;  /* 0x0000003f0900a28c */ /* 0x000fe2000bf25270 */
[----:B-1----:R-:W-:Y:S01]  /*8b10*/  SHF.R.S32.HI R0, RZ, 0x1f, R2 ;  /* 0x0000001fff007819 */ /* 0x002fe20000011402 */
[----:B------:R-:W1:Y:S01]  /*8b20*/  S2UR UR9, SR_CTAID.X ;  /* 0x00000000000979c3 */ /* 0x000e620000002500 */
[----:B------:R-:W-:Y:S01]  /*8b30*/  @UP2 ULDC UR14, c[0x0][0x210] ;  /* 0x00008400000e2ab9 */ /* 0x000fe20000000800 */
[----:B--2---:R-:W-:Y:S01]  /*8b40*/  FADD.FTZ R5, R246, R5 ;  /* 0x00000005f6057221 */ /* 0x004fe20000010000 */
[CC--:B------:R-:W-:Y:S01]  /*8b50*/  LEA.HI R8, R0.reuse, R2.reuse, RZ, 0x2 ;  /* 0x0000000200087211 */ /* 0x0c0fe200078f10ff */
[----:B------:R-:W-:Y:S01]  /*8b60*/  @UP2 UIMAD UR14, UR14, UR8, URZ ;  /* 0x000000080e0e22a4 */ /* 0x000fe2000f8e023f */
[----:B------:R-:W-:Y:S01]  /*8b70*/  LEA.HI R0, R0, R2, RZ, 0x5 ;  /* 0x0000000200007211 */ /* 0x000fe200078f28ff */
[----:B---3--:R-:W-:Y:S01]  /*8b80*/  FADD.FTZ R4, R245, R4 ;  /* 0x00000004f5047221 */ /* 0x008fe20000010000 */
[----:B------:R-:W-:Y:S01]  /*8b90*/  FSETP.NE.FTZ.AND P4, PT, R5, RZ, PT ;  /* 0x000000ff0500720b */ /* 0x000fe20003f95000 */
[----:B------:R-:W-:Y:S01]  /*8ba0*/  @!UP2 USEL UR14, UR8, UR5, !UP1 ;  /* 0x00000005080ea287 */ /* 0x000fe2000c800000 */
[----:B------:R-:W-:Y:S01]  /*8bb0*/  SHF.R.S32.HI R7, RZ, 0x2, R8 ;  /* 0x00000002ff077819 */ /* 0x000fe20000011408 */
[----:B------:R-:W-:Y:S01]  /*8bc0*/  @UP2 UMOV UR13, 0x1 ;  /* 0x00000001000d2882 */ /* 0x000fe20000000000 */
[----:B------:R-:W-:Y:S01]  /*8bd0*/  FSETP.NE.FTZ.AND P3, PT, R4, RZ, PT ;  /* 0x000000ff0400720b */ /* 0x000fe20003f75000 */
[----:B------:R-:W-:Y:S01]  /*8be0*/  @!UP2 UIMAD UR13, UR14, UR4, URZ ;  /* 0x000000040e0da2a4 */ /* 0x000fe2000f8e023f */
[----:B------:R-:W-:Y:S01]  /*8bf0*/  SHF.R.S32.HI R6, RZ, 0x1f, R8 ;  /* 0x0000001fff067819 */ /* 0x000fe20000011408 */
[----:B------:R-:W-:Y:S01]  /*8c00*/  @UP3 UIMAD UR16, UR6, UR8, URZ ;  /* 0x00000008061032a4 */ /* 0x000fe2000f8e023f */
[----:B------:R-:W-:Y:S01]  /*8c10*/  LOP3.LUT R8, R8, 0x3ffffffc, RZ, 0xc0, !PT ;  /* 0x3ffffffc08087812 */ /* 0x000fe200078ec0ff */
[----:B------:R-:W-:Y:S01]  /*8c20*/  @UP2 ULDC UR15, c[0x0][0x210] ;  /* 0x00008400000f2ab9 */ /* 0x000fe20000000800 */
[----:B------:R-:W-:Y:S01]  /*8c30*/  LEA.HI R6, R6, R7, RZ, 0x3 ;  /* 0x0000000706067211 */ /* 0x000fe200078f18ff */
[----:B------:R-:W-:Y:S01]  /*8c40*/  UIMAD UR4, UR6, UR13, URZ ;  /* 0x0000000d060472a4 */ /* 0x000fe2000f8e023f */
[----:B------:R-:W-:Y:S01]  /*8c50*/  IADD3 R8, -R8, R2, RZ ;  /* 0x0000000208087210 */ /* 0x000fe20007ffe1ff */
[----:B------:R-:W2:Y:S01]  /*8c60*/  @P4 MUFU.RCP R9, R5 ;  /* 0x0000000500094308 */ /* 0x000ea20000001000 */
[----:B------:R-:W-:Y:S01]  /*8c70*/  LOP3.LUT R6, R6, 0xfffffff8, RZ, 0xc0, !PT ;  /* 0xfffffff806067812 */ /* 0x000fe200078ec0ff */
[----:B------:R-:W-:-:S02]  /*8c80*/  @!UP2 UMOV UR15, 0x1 ;  /* 0x00000001000fa882 */ /* 0x000fc40000000000 */
[----:B------:R-:W-:Y:S01]  /*8c90*/  @UP3 USEL UR16, UR16, UR23, !UP0 ;  /* 0x0000001710103287 */ /* 0x000fe2000c000000 */
[----:B------:R-:W-:Y:S01]  /*8ca0*/  IADD3 R6, R7, -R6, RZ ;  /* 0x8000000607067210 */ /* 0x000fe20007ffe0ff */
[----:B-1----:R-:W-:Y:S01]  /*8cb0*/  UIMAD UR5, UR9, UR15, URZ ;  /* 0x0000000f090572a4 */ /* 0x002fe2000f8e023f */
[----:B------:R-:W-:Y:S01]  /*8cc0*/  SHF.R.S32.HI R7, RZ, 0x5, R0 ;  /* 0x00000005ff077819 */ /* 0x000fe20000011400 */
[----:B------:R-:W1:Y:S01]  /*8cd0*/  @P3 MUFU.RCP R10, R4 ;  /* 0x00000004000a3308 */ /* 0x000e620000001000 */
[C---:B------:R-:W-:Y:S01]  /*8ce0*/  SHF.L.U32 R11, R6.reuse, 0x6, RZ ;  /* 0x00000006060b7819 */ /* 0x040fe200000006ff */
[----:B------:R-:W-:Y:S01]  /*8cf0*/  USEL UR4, UR4, URZ, !UP3 ;  /* 0x0000003f04047287 */ /* 0x000fe2000d800000 */
[C---:B------:R-:W-:Y:S01]  /*8d00*/  R2P PR, R6.reuse, 0x6 ;  /* 0x0000000606007804 */ /* 0x040fe20000000000 */
[----:B------:R-:W-:Y:S01]  /*8d10*/  USHF.L.U32 UR5, UR5, 0x7, URZ ;  /* 0x0000000705057899 */ /* 0x000fe2000800063f */
[----:B------:R-:W-:Y:S01]  /*8d20*/  LOP3.LUT R11, R11, 0x1c0, RZ, 0xc0, !PT ;  /* 0x000001c00b0b7812 */ /* 0x000fe200078ec0ff */
[----:B----4-:R-:W-:Y:S01]  /*8d30*/  UIMAD UR14, UR10, UR14, UR4 ;  /* 0x0000000e0a0e72a4 */ /* 0x010fe2000f8e0204 */
[----:B------:R-:W-:Y:S01]  /*8d40*/  LOP3.LUT R6, R6, 0x1, RZ, 0xc0, !PT ;  /* 0x0000000106067812 */ /* 0x000fe200078ec0ff */
[----:B--2---:R-:W-:Y:S01]  /*8d50*/  FMUL.FTZ R9, R9, c[0x0][0x2dc] ;  /* 0x0000b70009097a20 */ /* 0x004fe20000410000 */
[----:B------:R-:W-:Y:S01]  /*8d60*/  LEA R8, R7, R8, 0x9 ;  /* 0x0000000807087211 */ /* 0x000fe200078e48ff */
[----:B------:R-:W2:Y:S01]  /*8d70*/  @P4 MUFU.LG2 R5, R5 ;  /* 0x0000000500054308 */ /* 0x000ea20000000c00 */
[----:B------:R-:W-:Y:S01]  /*8d80*/  LEA.HI R11, R11, R11, RZ, 0x1d ;  /* 0x0000000b0b0b7211 */ /* 0x000fe200078fe8ff */
[C---:B------:R-:W-:Y:S01]  /*8d90*/  FMUL.FTZ R160, R9.reuse, R160 ;  /* 0x000000a009a07220 */ /* 0x040fe20000410000 */
[----:B------:R-:W-:Y:S01]  /*8da0*/  ISETP.NE.U32.AND P0, PT, R6, 0x1, PT ;  /* 0x000000010600780c */ /* 0x000fe20003f05070 */
[C---:B------:R-:W-:Y:S01]  /*8db0*/  FMUL.FTZ R161, R9.reuse, R161 ;  /* 0x000000a109a17220 */ /* 0x040fe20000410000 */
[----:B------:R-:W-:Y:S01]  /*8dc0*/  LEA R8, R8, R11, 0x1 ;  /* 0x0000000b08087211 */ /* 0x000fe200078e08ff */
[----:B-1----:R-:W-:Y:S01]  /*8dd0*/  FMUL.FTZ R10, R10, c[0x0][0x2dc] ;  /* 0x0000b7000a0a7a20 */ /* 0x002fe20000410000 */
[----:B------:R-:W-:Y:S01]  /*8de0*/  MOV R6, 0x20 ;  /* 0x0000002000067802 */ /* 0x000fe20000000f00 */
[C---:B------:R-:W-:Y:S01]  /*8df0*/  FMUL.FTZ R156, R9.reuse, R156 ;  /* 0x0000009c099c7220 */ /* 0x040fe20000410000 */
[----:B------:R-:W-:Y:S01]  /*8e00*/  SHF.L.U32 R8, R8, 0x1, RZ ;  /* 0x0000000108087819 */ /* 0x000fe200000006ff */
[----:B------:R-:W-:Y:S01]  /*8e10*/  FMUL.FTZ R162, R10, R162 ;  /* 0x000000a20aa27220 */ /* 0x000fe20000410000 */
[----:B------:R-:W-:Y:S01]  /*8e20*/  SEL R6, R6, 0xffffffe0, !P1 ;  /* 0xffffffe006067807 */ /* 0x000fe20004800000 */
[----:B------:R-:W-:Y:S01]  /*8e30*/  FMUL.FTZ R163, R10, R163 ;  /* 0x000000a30aa37220 */ /* 0x000fe20000410000 */
[----:B------:R-:W-:Y:S01]  /*8e40*/  IADD3 R11, R8, -0x10, RZ ;  /* 0xfffffff0080b7810 */ /* 0x000fe20007ffe0ff */
[----:B------:R-:W-:Y:S01]  /*8e50*/  FMUL.FTZ R157, R9, R157 ;  /* 0x0000009d099d7220 */ /* 0x000fe20000410000 */
[----:B------:R-:W-:Y:S01]  /*8e60*/  F2FP.PACK_AB R160, R161, R160 ;  /* 0x000000a0a1a0723e */ /* 0x000fe200000000ff */
[----:B------:R-:W-:Y:S01]  /*8e70*/  FMUL.FTZ R158, R10, R158 ;  /* 0x0000009e0a9e7220 */ /* 0x000fe20000410000 */
[----:B------:R-:W-:Y:S01]  /*8e80*/  @P0 IADD3 R11, R8, 0x10, RZ ;  /* 0x00000010080b0810 */ /* 0x000fe20007ffe0ff */
[----:B------:R-:W-:Y:S01]  /*8e90*/  FMUL.FTZ R159, R10, R159 ;  /* 0x0000009f0a9f7220 */ /* 0x000fe20000410000 */
[----:B------:R-:W-:Y:S01]  /*8ea0*/  F2FP.PACK_AB R162, R163, R162 ;  /* 0x000000a2a3a2723e */ /* 0x000fe200000000ff */
[C---:B------:R-:W-:Y:S01]  /*8eb0*/  FMUL.FTZ R36, R9.reuse, R36 ;  /* 0x0000002409247220 */ /* 0x040fe20000410000 */
[----:B------:R-:W-:Y:S01]  /*8ec0*/  SEL R12, R12, 0xffffffc0, !P2 ;  /* 0xffffffc00c0c7807 */ /* 0x000fe20005000000 */
[----:B------:R-:W-:Y:S01]  /*8ed0*/  FMUL.FTZ R37, R9, R37 ;  /* 0x0000002509257220 */ /* 0x000fe20000410000 */
[----:B------:R-:W-:Y:S01]  /*8ee0*/  F2FP.PACK_AB R156, R157, R156 ;  /* 0x0000009c9d9c723e */ /* 0x000fe200000000ff */
[C---:B------:R-:W-:Y:S01]  /*8ef0*/  FMUL.FTZ R38, R10.reuse, R38 ;  /* 0x000000260a267220 */ /* 0x040fe20000410000 */
[----:B------:R-:W-:Y:S01]  /*8f00*/  F2FP.PACK_AB R158, R159, R158 ;  /* 0x0000009e9f9e723e */ /* 0x000fe200000000ff */
        /* <DEDUP_REMOVED lines=222> */
[----:B------:R-:W-:Y:S01]  /*9cf0*/  FMUL.FTZ R144, R9, R144 ;  /* 0x0000009009907220 */ /* 0x000fe20000410000 */
[----:B------:R-:W-:Y:S01]  /*9d00*/  STS [R8+0xc400], R126 ;  /* 0x00c4007e08007388 */ /* 0x000fe20000000800 */
[C---:B------:R-:W-:Y:S01]  /*9d10*/  FMUL.FTZ R150, R10.reuse, R150 ;  /* 0x000000960a967220 */ /* 0x040fe20000410000 */
        /* <DEDUP_REMOVED lines=11> */
[----:B------:R-:W-:Y:S01]  /*9dd0*/  @!UP3 UMOV UR26, URZ ;  /* 0x0000003f001abc82 */ /* 0x000fe20008000000 */
[----:B------:R-:W-:Y:S01]  /*9de0*/  F2FP.PACK_AB R10, R10, R146 ;  /* 0x000000920a0a723e */ /* 0x000fe200000000ff */
[----:B------:R-:W-:Y:S01]  /*9df0*/  STS [R13+0xc000], R132 ;  /* 0x00c000840d007388 */ /* 0x000fe20000000800 */
[----:B------:R-:W-:Y:S01]  /*9e00*/  IADD3 R0, -R0, R2, RZ ;  /* 0x0000000200007210 */ /* 0x000fe20007ffe1ff */
[----:B------:R-:W-:Y:S01]  /*9e10*/  @UP3 UMOV UR26, UR16 ;  /* 0x00000010001a3c82 */ /* 0x000fe20008000000 */
[----:B------:R-:W-:Y:S01]  /*9e20*/  SHF.R.S32.HI R2, RZ, 0x1f, R7 ;  /* 0x0000001fff027819 */ /* 0x000fe20000011407 */
[----:B------:R-:W-:Y:S01]  /*9e30*/  STS [R13+0xc400], R134 ;  /* 0x00c400860d007388 */ /* 0x000fe20000000800 */
[----:B------:R-:W-:Y:S01]  /*9e40*/  LOP3.LUT P0, RZ, R0, 0x3, RZ, 0xc0, !PT ;  /* 0x0000000300ff7812 */ /* 0x000fe2000780c0ff */
[----:B------:R-:W-:Y:S01]  /*9e50*/  @!UP3 UMOV UR27, URZ ;  /* 0x0000003f001bbc82 */ /* 0x000fe20008000000 */
[----:B------:R-:W-:Y:S01]  /*9e60*/  LEA.HI R2, R2, R7, RZ, 0x3 ;  /* 0x0000000702027211 */ /* 0x000fe200078f18ff */
[----:B------:R-:W-:Y:S01]  /*9e70*/  STS [R6+0xc000], R136 ;  /* 0x00c0008806007388 */ /* 0x000fe20000000800 */
[----:B------:R-:W-:Y:S01]  /*9e80*/  USHF.R.S32.HI UR4, URZ, 0x1f, UR5 ;  /* 0x0000001f3f047899 */ /* 0x000fe20008011405 */
[----:B--2---:R-:W-:Y:S01]  /*9e90*/  @P4 FMUL.FTZ R5, R5, 0.69314718246459960938 ;  /* 0x3f31721805054820 */ /* 0x004fe20000410000 */
[----:B------:R-:W-:Y:S01]  /*9ea0*/  LOP3.LUT R2, R2, 0xffffff8, RZ, 0xc0, !PT ;  /* 0x0ffffff802027812 */ /* 0x000fe200078ec0ff */
[----:B------:R2:W-:Y:S01]  /*9eb0*/  STS [R6+0xc400], R138 ;  /* 0x00c4008a06007388 */ /* 0x0005e20000000800 */
[----:B------:R-:W-:Y:S01]  /*9ec0*/  @UP3 USHF.R.S32.HI UR27, URZ, 0x1f, UR16 ;  /* 0x0000001f3f1b3899 */ /* 0x000fe20008011410 */
[----:B-1----:R-:W-:Y:S01]  /*9ed0*/  @P3 FMUL.FTZ R4, R4, 0.69314718246459960938 ;  /* 0x3f31721804043820 */ /* 0x002fe20000410000 */
[----:B------:R-:W-:Y:S01]  /*9ee0*/  USHF.R.S32.HI UR6, URZ, 0x1f, UR14 ;  /* 0x0000001f3f067899 */ /* 0x000fe2000801140e */
[----:B------:R1:W-:Y:S01]  /*9ef0*/  STS [R14+0xc000], R152 ;  /* 0x00c000980e007388 */ /* 0x0003e20000000800 */
[----:B------:R-:W-:Y:S01]  /*9f00*/  UIADD3 UR5, UP2, UP1, UR5, UR26, UR14 ;  /* 0x0000001a05057290 */ /* 0x000fe2000f95e00e */
[----:B------:R-:W-:Y:S01]  /*9f10*/  IADD3 R7, R7, -R2, RZ ;  /* 0x8000000207077210 */ /* 0x000fe20007ffe0ff */
[----:B------:R-:W-:Y:S01]  /*9f20*/  @!UP0 UMOV UR12, UR18 ;  /* 0x00000012000c8c82 */ /* 0x000fe20008000000 */
[----:B------:R1:W-:Y:S01]  /*9f30*/  STS [R14+0xc400], R154 ;  /* 0x00c4009a0e007388 */ /* 0x0003e20000000800 */
[----:B------:R-:W-:Y:S01]  /*9f40*/  UIADD3.X UR4, UR4, UR27, UR6, UP2, UP1 ;  /* 0x0000001b04047290 */ /* 0x000fe200097e2406 */
[----:B------:R-:W-:Y:S01]  /*9f50*/  MOV R2, 0x7f800000 ;  /* 0x7f80000000027802 */ /* 0x000fe20000000f00 */
[----:B------:R-:W-:Y:S01]  /*9f60*/  @P4 FFMA.FTZ R2, R164, c[0x0][0x238], R5 ;  /* 0x00008e00a4024a23 */ /* 0x000fe20000010005 */
[----:B------:R1:W-:Y:S04]  /*9f70*/  STS [R15+0xc000], R140 ;  /* 0x00c0008c0f007388 */ /* 0x0003e80000000800 */
[----:B------:R1:W-:Y:S04]  /*9f80*/  STS [R15+0xc400], R142 ;  /* 0x00c4008e0f007388 */ /* 0x0003e80000000800 */
[----:B------:R1:W-:Y:S04]  /*9f90*/  STS [R16+0xc000], R148 ;  /* 0x00c0009410007388 */ /* 0x0003e80000000800 */
[----:B------:R1:W-:Y:S01]  /*9fa0*/  STS [R16+0xc400], R150 ;  /* 0x00c4009610007388 */ /* 0x0003e20000000800 */
[----:B--2---:R-:W-:-:S03]  /*9fb0*/  SHF.R.S32.HI R6, RZ, 0x1f, R0 ;  /* 0x0000001fff067819 */ /* 0x004fc60000011400 */
[----:B------:R1:W-:Y:S01]  /*9fc0*/  STS [R12+0xc000], R9 ;  /* 0x00c000090c007388 */ /* 0x0003e20000000800 */
[----:B------:R-:W-:Y:S02]  /*9fd0*/  LEA.HI R0, R6, R0, RZ, 0x2 ;  /* 0x0000000006007211 */ /* 0x000fe400078f10ff */
[----:B------:R-:W-:Y:S01]  /*9fe0*/  MOV R6, 0x7f800000 ;  /* 0x7f80000000067802 */ /* 0x000fe20000000f00 */
[----:B------:R1:W-:Y:S01]  /*9ff0*/  STS [R12+0xc400], R10 ;  /* 0x00c4000a0c007388 */ /* 0x0003e20000000800 */
[----:B------:R-:W-:Y:S01]  /*a000*/  SHF.R.S32.HI R0, RZ, 0x2, R0 ;  /* 0x00000002ff007819 */ /* 0x000fe20000011400 */
[----:B------:R-:W-:Y:S02]  /*a010*/  @P3 FFMA.FTZ R6, R3, c[0x0][0x238], R4 ;  /* 0x00008e0003063a23 */ /* 0x000fe40000010004 */
[----:B------:R-:W-:Y:S01]  /*a020*/  BAR.SYNC.DEFER_BLOCKING 0x0 ;  /* 0x0000000000007b1d */ /* 0x000fe20000010000 */
[----:B------:R-:W-:-:S05]  /*a030*/  LEA R0, R7, R0, 0x4 ;  /* 0x0000000007007211 */ /* 0x000fca00078e20ff */
        /* <DEDUP_REMOVED lines=33> */
.L_x_1407:
[----:B--234-:R-:W-:Y:S05]  /*a250*/  BSYNC B0 ;  /* 0x0000000000007941 */ /* 0x01cfea0003800000 */
.L_x_1406:
        /* <DEDUP_REMOVED lines=27> */
.L_x_1409:
[----:B------:R-:W-:Y:S05]  /*a410*/  BSYNC B0 ;  /* 0x0000000000007941 */ /* 0x000fea0003800000 */
.L_x_1408:
[----:B------:R-:W-:Y:S01]  /*a420*/  IADD3 R0, R2, 0x20, RZ ;  /* 0x0000002002007810 */ /* 0x000fe20007ffe0ff */
[----:B------:R-:W-:Y:S03]  /*a430*/  BSSY B0, `(.L_x_1410) ;  /* 0x0000011000007945 */ /* 0x000fe60003800000 */
[----:B------:R-:W-:-:S13]  /*a440*/  ISETP.GE.AND P0, PT, R0, UR20, PT ;  /* 0x0000001400007c0c */ /* 0x000fda000bf06270 */
[----:B------:R-:W-:Y:S05]  /*a450*/  @P0 BRA `(.L_x_1411) ;  /* 0x000000e000000947 */ /* 0x000fea0003800000 */
[----:B------:R-:W-:Y:S01]  /*a460*/  IADD3 R3, P0, R242, 0x20, RZ ;  /* 0x00000020f2037810 */ /* 0x000fe20007f1e0ff */
[----:B-12---:R-:W-:Y:S01]  /*a470*/  IMAD.MOV.U32 R16, RZ, RZ, R4 ;  /* 0x000000ffff107224 */ /* 0x006fe200078e0004 */
        /* <DEDUP_REMOVED lines=12> */
.L_x_1411:
[----:B------:R-:W-:Y:S05]  /*a540*/  BSYNC B0 ;  /* 0x0000000000007941 */ /* 0x000fea0003800000 */
.L_x_1410:
[----:B------:R-:W-:Y:S01]  /*a550*/  IADD3 R2, R2, 0x40, RZ ;  /* 0x0000004002027810 */ /* 0x000fe20007ffe0ff */
[----:B------:R-:W-:Y:S03]  /*a560*/  BSSY B0, `(.L_x_1412) ;  /* 0x0000011000007945 */ /* 0x000fe60003800000 */
[----:B------:R-:W-:-:S13]  /*a570*/  ISETP.GE.AND P0, PT, R2, UR20, PT ;  /* 0x0000001402007c0c */ /* 0x000fda000bf06270 */
[----:B------:R-:W-:Y:S05]  /*a580*/  @P0 BRA `(.L_x_1413) ;  /* 0x000000e000000947 */ /* 0x000fea0003800000 */
[----:B------:R-:W-:Y:S01]  /*a590*/  IADD3 R2, P0, R242, 0x40, RZ ;  /* 0x00000040f2027810 */ /* 0x000fe20007f1e0ff */
[----:B-1----:R-:W-:Y:S01]  /*a5a0*/  IMAD.MOV.U32 R12, RZ, RZ, R4 ;  /* 0x000000ffff0c7224 */ /* 0x002fe200078e0004 */
        /* <DEDUP_REMOVED lines=12> */
.L_x_1413:
[----:B------:R-:W-:Y:S05]  /*a670*/  BSYNC B0 ;  /* 0x0000000000007941 */ /* 0x000fea0003800000 */
.L_x_1412:
[----:B------:R-:W-:-:S13]  /*a680*/  ISETP.GE.AND P0, PT, R232, UR20, PT ;  /* 0x00000014e8007c0c */ /* 0x000fda000bf06270 */
[----:B------:R-:W-:Y:S05]  /*a690*/  @P0 EXIT ;  /* 0x000000000000094d */ /* 0x000fea0003800000 */
[----:B------:R-:W-:Y:S01]  /*a6a0*/  IADD3 R0, P0, R242, 0x60, RZ ;  /* 0x00000060f2007810 */ /* 0x000fe20007f1e0ff */
        /* <DEDUP_REMOVED lines=14> */
.L_x_1398:
        /* <DEDUP_REMOVED lines=74> */
.L_x_1415:
[----:B------:R-:W-:Y:S05]  /*ac30*/  BSYNC B0 ;  /* 0x0000000000007941 */ /* 0x000fea0003800000 */
.L_x_1414:
        /* <DEDUP_REMOVED lines=18> */
.L_x_1417:
[----:B------:R-:W-:Y:S05]  /*ad60*/  BSYNC B0 ;  /* 0x0000000000007941 */ /* 0x000fea0003800000 */
.L_x_1416:
        /* <DEDUP_REMOVED lines=18> */
.L_x_1419:
[----:B------:R-:W-:Y:S05]  /*ae90*/  BSYNC B0 ;  /* 0x0000000000007941 */ /* 0x000fea0003800000 */
.L_x_1418:
        /* <DEDUP_REMOVED lines=17> */
.L_x_1421:
[----:B------:R-:W-:Y:S05]  /*afb0*/  BSYNC B0 ;  /* 0x0000000000007941 */ /* 0x000fea0003800000 */
.L_x_1420:
        /* <DEDUP_REMOVED lines=35> */
.L_x_1422:
        /* <DEDUP_REMOVED lines=9> */
.L_x_2052:


//--------------------- .text._ZN5flash16flash_fwd_kernelI23Flash_fwd_kernel_traitsILi256ELi128ELi64ELi8ELb0ELb0EN7cutlass6half_tE19Flash_kernel_traitsILi256ELi128ELi64ELi8ES3_EELb0ELb0ELb0ELb0ELb0ELb1ELb1ELb0EEEvNS_16Flash_fwd_paramsE --------------------------
	.section	.text._ZN5flash16flash_fwd_kernelI23Flash_fwd_kernel_traitsILi256ELi128ELi64ELi8ELb0ELb0EN7cutlass6half_tE19Flash_kernel_traitsILi256ELi128ELi64ELi8ES3_EELb0ELb0ELb0ELb0ELb0ELb1ELb1ELb0EEEvNS_16Flash_fwd_paramsE,"ax",@progbits
	.sectioninfo	@"SHI_REGISTERS=255"
	.align	128
        .global         _ZN5flash16flash_fwd_kernelI23Flash_fwd_kernel_traitsILi256ELi128ELi64ELi8ELb0ELb0EN7cutlass6half_tE19Flash_kernel_traitsILi256ELi128ELi64ELi8ES3_EELb0ELb0ELb0ELb0ELb0ELb1ELb1ELb0EEEvNS_16Flash_fwd_paramsE
        .type           _ZN5flash16flash_fwd_kernelI23Flash_fwd_kernel_traitsILi256ELi128ELi64ELi8ELb0ELb0EN7cutlass6half_tE19Flash_kernel_traitsILi256ELi128ELi64ELi8ES3_EELb0ELb0ELb0ELb0ELb0ELb1ELb1ELb0EEEvNS_16Flash_fwd_paramsE,@function
        .size           _ZN5flash16flash_fwd_kernelI23Flash_fwd_kernel_traitsILi256ELi128ELi64ELi8ELb0ELb0EN7cutlass6half_tE19Flash_kernel_traitsILi256ELi128ELi64ELi8ES3_EELb0ELb0ELb0ELb0ELb0ELb1ELb1ELb0EEEvNS_16Flash_fwd_paramsE,(.L_x_2053 - _ZN5flash16flash_fwd_kernelI23Flash_fwd_kernel_traitsILi256ELi128ELi64ELi8ELb0ELb0EN7cutlass6half_tE19Flash_kernel_traitsILi256ELi128ELi64ELi8ES3_EELb0ELb0ELb0ELb0ELb0ELb1ELb1ELb0EEEvNS_16Flash_fwd_paramsE)
        .other          _ZN5flash16flash_fwd_kernelI23Flash_fwd_kernel_traitsILi256ELi128ELi64ELi8ELb0ELb0EN7cutlass6half_tE19Flash_kernel_traitsILi256ELi128ELi64ELi8ES3_EELb0ELb0ELb0ELb0ELb0ELb1ELb1ELb0EEEvNS_16Flash_fwd_paramsE,@"STO_CUDA_ENTRY STV_DEFAULT"
_ZN5flash16flash_fwd_kernelI23Flash_fwd_kernel_traitsILi256ELi128ELi64ELi8ELb0ELb0EN7cutlass6half_tE19Flash_kernel_traitsILi256ELi128ELi64ELi8ES3_EELb0ELb0ELb0ELb0ELb0ELb1ELb1ELb0EEEvNS_16Flash_fwd_paramsE:
.text._ZN5flash16flash_fwd_kernelI23Flash_fwd_kernel_traitsILi256ELi128ELi64ELi8ELb0ELb0EN7cutlass6half_tE19Flash_kernel_traitsILi256ELi128ELi64ELi8ES3_EELb0ELb0ELb0ELb0ELb0ELb1ELb1ELb0EEEvNS_16Flash_fwd_paramsE:
        /* <DEDUP_REMOVED lines=57> */
.L_x_1423:
[----:B------:R-:W-:Y:S02]  /*0390*/  ULDC UR6, c[0x0][0x218] ;  /* 0x0000860000067ab9 */ /* 0x000fe40000000800 */
.L_x_1424:
        /* <DEDUP_REMOVED lines=60> */
.L_x_1426:
        /* <DEDUP_REMOVED lines=44> */
.L_x_1427:
[----:B------:R-:W-:Y:S01]  /*0a20*/  SHF.R.S32.HI R4, RZ, 0x1f, R94 ;  /* 0x0000001fff047819 */ /* 0x000fe2000001145e */
[----:B------:R-:W1:Y:S01]  /*0a30*/  S2R R250, SR_CTAID.X ;  /* 0x0000000000fa7919 */ /* 0x000e620000002500 */
[----:B------:R-:W-:Y:S01]  /*0a40*/  UIADD3 UR12, -UR12, UR15, URZ ;  /* 0x0000000f0c0c7290 */ /* 0x000fe2000fffe13f */
[----:B------:R-:W-:Y:S01]  /*0a50*/  SHF.R.S32.HI R239, RZ, 0x1f, R242 ;  /* 0x0000001fffef7819 */ /* 0x000fe200000114f2 */
[----:B------:R-:W-:Y:S01]  /*0a60*/  ULDC.64 UR4, c[0x0][0x1a8] ;  /* 0x00006a0000047ab9 */ /* 0x000fe20000000a00 */
[-C--:B------:R-:W-:Y:S01]  /*0a70*/  LEA.HI R3, R4, R94.reuse, RZ, 0x3 ;  /* 0x0000005e04037211 */ /* 0x080fe200078f18ff */
[----:B------:R-:W2:Y:S01]  /*0a80*/  S2R R20, SR_CTAID.Z ;  /* 0x0000000000147919 */ /* 0x000ea20000002700 */
[----:B------:R-:W-:Y:S01]  /*0a90*/  UIMAD UR4, UR19, UR4, URZ ;  /* 0x00000004130472a4 */ /* 0x000fe2000f8e023f */
[----:B------:R-:W-:Y:S01]  /*0aa0*/  IMAD R246, R239, c[0x0][0x1b0], RZ ;  /* 0x00006c00eff67a24 */ /* 0x000fe200078e02ff */
        /* <DEDUP_REMOVED lines=9> */
[----:B------:R-:W-:Y:S01]  /*0b40*/  UMOV UR10, 0x6 ;  /* 0x00000006000a7882 */ /* 0x000fe20000000000 */
[C---:B------:R-:W-:Y:S01]  /*0b50*/  IADD3 R0, R18.reuse, 0x40, RZ ;  /* 0x0000004012007810 */ /* 0x040fe20007ffe0ff */
[----:B------:R-:W-:Y:S01]  /*0b60*/  IMAD.SHL.U32 R248, R3, 0x8, RZ ;  /* 0x0000000803f87824 */ /* 0x000fe200078e00ff */
[----:B------:R-:W-:Y:S01]  /*0b70*/  ISETP.GE.AND P3, PT, R18, UR12, PT ;  /* 0x0000000c12007c0c */ /* 0x000fe2000bf66270 */
[----:B------:R-:W-:Y:S01]  /*0b80*/  IMAD R246, R242, c[0x0][0x1b4], R246 ;  /* 0x00006d00f2f67a24 */ /* 0x000fe200078e02f6 */
[----:B------:R-:W-:Y:S01]  /*0b90*/  ISETP.GE.AND P1, PT, R0, UR12, PT ;  /* 0x0000000c00007c0c */ /* 0x000fe2000bf26270 */
[----:B------:R-:W-:Y:S01]  /*0ba0*/  IMAD R239, R239, c[0x0][0x1b8], RZ ;  /* 0x00006e00efef7a24 */ /* 0x000fe200078e02ff */
        /* <DEDUP_REMOVED lines=8> */
[----:B------:R-:W-:Y:S01]  /*0c30*/  @!P2 IADD3 R14, P0, R250, 0x20, RZ ;  /* 0x00000020fa0ea810 */ /* 0x000fe20007f1e0ff */
[----:B------:R-:W-:Y:S01]  /*0c40*/  @!P3 IMAD R2, R251, c[0x0][0x190], RZ ;  /* 0x00006400fb02ba24 */ /* 0x000fe200078e02ff */
[----:B------:R-:W-:Y:S01]  /*0c50*/  LOP3.LUT R7, R7, 0x1c0, RZ, 0xc0, !PT ;  /* 0x000001c007077812 */ /* 0x000fe200078ec0ff */
[----:B--2---:R-:W-:Y:S01]  /*0c60*/  IMAD.WIDE.U32 R20, R20, c[0x0][0x1a8], R8 ;  /* 0x00006a0014147a25 */ /* 0x004fe200078e0008 */
[----:B------:R-:W-:Y:S01]  /*0c70*/  @!P1 IADD3 R12, P4, R250, 0x40, RZ ;  /* 0x00000040fa0c9810 */ /* 0x000fe20007f9e0ff */
[----:B------:R-:W-:Y:S01]  /*0c80*/  UISETP.GE.AND UP0, UPT, UR13, 0x41, UPT ;  /* 0x000000410d00788c */ /* 0x000fe2000bf06270 */
[----:B------:R-:W-:Y:S01]  /*0c90*/  LEA.HI R237, R4, R94, RZ, 0x4 ;  /* 0x0000005e04ed7211 */ /* 0x000fe200078f20ff */
[----:B------:R-:W-:Y:S01]  /*0ca0*/  @!P2 IMAD.X R5, RZ, RZ, R251, P0 ;  /* 0x000000ffff05a224 */ /* 0x000fe200000e06fb */
[----:B------:R-:W-:Y:S01]  /*0cb0*/  IADD3 R11, R21, UR4, RZ ;  /* 0x00000004150b7c10 */ /* 0x000fe2000fffe0ff */
[--C-:B------:R-:W-:Y:S01]  /*0cc0*/  @!P3 IMAD.MOV.U32 R22, RZ, RZ, R20.reuse ;  /* 0x000000ffff16b224 */ /* 0x100fe200078e0014 */
[----:B------:R-:W-:Y:S01]  /*0cd0*/  ISETP.GE.AND P0, PT, R240, UR12, PT ;  /* 0x0000000cf0007c0c */ /* 0x000fe2000bf06270 */
[----:B------:R-:W-:Y:S01]  /*0ce0*/  @!P2 IMAD R5, R5, c[0x0][0x190], RZ ;  /* 0x000064000505aa24 */ /* 0x000fe200078e02ff */
[----:B------:R-:W-:Y:S01]  /*0cf0*/  ULDC.64 UR4, c[0x0][0x198] ;  /* 0x0000660000047ab9 */ /* 0x000fe20000000a00 */
[----:B------:R-:W-:Y:S01]  /*0d00*/  @!P3 IMAD.MOV.U32 R23, RZ, RZ, R11 ;  /* 0x000000ffff17b224 */ /* 0x000fe200078e000b */
[----:B------:R-:W-:Y:S01]  /*0d10*/  USHF.L.U64.HI UR10, UR4, UR10, UR5 ;  /* 0x0000000a040a7299 */ /* 0x000fe20008010205 */
[----:B------:R-:W-:Y:S01]  /*0d20*/  @!P2 IMAD.MOV.U32 R10, RZ, RZ, R20 ;  /* 0x000000ffff0aa224 */ /* 0x000fe200078e0014 */
[----:B------:R-:W-:Y:S01]  /*0d30*/  USHF.L.U32 UR11, UR4, 0x6, URZ ;  /* 0x00000006040b7899 */ /* 0x000fe2000800063f */
[C---:B------:R-:W-:Y:S01]  /*0d40*/  @!P3 IMAD R2, R250.reuse, c[0x0][0x194], R2 ;  /* 0x00006500fa02ba24 */ /* 0x040fe200078e0202 */
[----:B------:R-:W-:Y:S01]  /*0d50*/  UIMAD UR19, UR10, UR14, URZ ;  /* 0x0000000e0a1372a4 */ /* 0x000fe2000f8e023f */
[----:B------:R-:W-:Y:S01]  /*0d60*/  @!P3 IMAD.WIDE.U32 R22, R250, c[0x0][0x190], R22 ;  /* 0x00006400fa16ba25 */ /* 0x000fe200078e0016 */
[----:B------:R-:W-:-:S03]  /*0d70*/  USHF.L.U64.HI UR18, UR4, UR18, UR5 ;  /* 0x0000001204127299 */ /* 0x000fc60008010205 */
[----:B------:R-:W-:Y:S01]  /*0d80*/  @!P2 IMAD R5, R14, c[0x0][0x194], R5 ;  /* 0x000065000e05aa24 */ /* 0x000fe200078e0205 */
[----:B------:R-:W-:Y:S01]  /*0d90*/  @!P3 LEA R8, P6, R22, c[0x0][0x160], 0x1 ;  /* 0x000058001608ba11 */ /* 0x000fe200078c08ff */
[----:B------:R-:W-:Y:S02]  /*0da0*/  @!P1 IMAD.X R0, RZ, RZ, R251, P4 ;  /* 0x000000ffff009224 */ /* 0x000fe400020e06fb */
[----:B------:R-:W-:Y:S01]  /*0db0*/  @!P2 IMAD.WIDE.U32 R14, R14, c[0x0][0x190], R10 ;  /* 0x000064000e0eaa25 */ /* 0x000fe200078e000a */
[----:B------:R-:W-:-:S03]  /*0dc0*/  @!P0 IADD3 R10, P4, R250, 0x60, RZ ;  /* 0x00000060fa0a8810 */ /* 0x000fc60007f9e0ff */
[----:B------:R-:W-:Y:S01]  /*0dd0*/  @!P3 IMAD.IADD R2, R23, 0x1, R2 ;  /* 0x000000011702b824 */ /* 0x000fe200078e0202 */
[----:B------:R-:W-:Y:S01]  /*0de0*/  @!P2 LEA R16, P5, R14, c[0x0][0x160], 0x1 ;  /* 0x000058000e10aa11 */ /* 0x000fe200078a08ff */
[----:B------:R-:W-:Y:S02]  /*0df0*/  @!P2 IMAD.IADD R5, R15, 0x1, R5 ;  /* 0x000000010f05a824 */ /* 0x000fe400078e0205 */
[----:B------:R-:W-:Y:S01]  /*0e00*/  @!P1 IMAD R0, R0, c[0x0][0x190], RZ ;  /* 0x0000640000009a24 */ /* 0x000fe200078e02ff */
[----:B------:R-:W-:Y:S01]  /*0e10*/  @!P3 LEA.HI.X R9, R22, c[0x0][0x164], R2, 0x1, P6 ;  /* 0x000059001609ba11 */ /* 0x000fe200030f0c02 */
[----:B------:R-:W-:Y:S01]  /*0e20*/  @!P1 IMAD.MOV.U32 R21, RZ, RZ, R11 ;  /* 0x000000ffff159224 */ /* 0x000fe200078e000b */
[----:B------:R-:W-:Y:S01]  /*0e30*/  @!P2 LEA.HI.X R17, R14, c[0x0][0x164], R5, 0x1, P5 ;  /* 0x000059000e11aa11 */ /* 0x000fe200028f0c05 */
[----:B------:R-:W-:Y:S01]  /*0e40*/  @!P0 IMAD.X R2, RZ, RZ, R251, P4 ;  /* 0x000000ffff028224 */ /* 0x000fe200020e06fb */
[----:B------:R-:W-:Y:S01]  /*0e50*/  ISETP.GE.AND P5, PT, R6, UR6, PT ;  /* 0x0000000606007c0c */ /* 0x000fe2000bfa6270 */
[----:B------:R-:W-:Y:S01]  /*0e60*/  @!P1 IMAD R0, R12, c[0x0][0x194], R0 ;  /* 0x000065000c009a24 */ /* 0x000fe200078e0200 */
[----:B------:R-:W-:Y:S01]  /*0e70*/  ISETP.GE.AND P4, PT, R6, UR6, PT ;  /* 0x0000000606007c0c */ /* 0x000fe2000bf86270 */
[----:B------:R-:W-:Y:S01]  /*0e80*/  @!P1 IMAD.WIDE.U32 R12, R12, c[0x0][0x190], R20 ;  /* 0x000064000c0c9a25 */ /* 0x000fe200078e0014 */
[----:B------:R-:W-:-:S03]  /*0e90*/  LEA.HI R6, R4, R94, RZ, 0x6 ;  /* 0x0000005e04067211 */ /* 0x000fc600078f30ff */
[----:B------:R-:W-:Y:S01]  /*0ea0*/  @!P0 IMAD R5, R2, c[0x0][0x190], RZ ;  /* 0x0000640002058a24 */ /* 0x000fe200078e02ff */
[----:B------:R-:W-:Y:S01]  /*0eb0*/  @!P1 LEA R14, P6, R12, c[0x0][0x160], 0x1 ;  /* 0x000058000c0e9a11 */ /* 0x000fe200078c08ff */
[----:B------:R-:W-:Y:S01]  /*0ec0*/  @!P0 IMAD.MOV.U32 R21, RZ, RZ, R11 ;  /* 0x000000ffff158224 */ /* 0x000fe200078e000b */
[----:B------:R-:W-:Y:S01]  /*0ed0*/  SHF.R.U32.HI R2, RZ, 0x3, R7 ;  /* 0x00000003ff027819 */ /* 0x000fe20000011607 */
[----:B------:R-:W-:Y:S01]  /*0ee0*/  @!P1 IMAD.IADD R0, R13, 0x1, R0 ;  /* 0x000000010d009824 */ /* 0x000fe200078e0200 */
[----:B------:R-:W-:Y:S01]  /*0ef0*/  LOP3.LUT R7, R7, 0x38, R248, 0xf8, !PT ;  /* 0x0000003807077812 */ /* 0x000fe200078ef8f8 */
[C---:B------:R-:W-:Y:S02]  /*0f00*/  @!P0 IMAD R5, R10.reuse, c[0x0][0x194], R5 ;  /* 0x000065000a058a24 */ /* 0x040fe400078e0205 */
[----:B------:R-:W-:Y:S01]  /*0f10*/  @!P0 IMAD.WIDE.U32 R10, R10, c[0x0][0x190], R20 ;  /* 0x000064000a0a8a25 */ /* 0x000fe200078e0014 */
[----:B------:R-:W-:Y:S02]  /*0f20*/  @!P1 LEA.HI.X R15, R12, c[0x0][0x164], R0, 0x1, P6 ;  /* 0x000059000c0f9a11 */ /* 0x000fe400030f0c00 */
[----:B------:R-:W-:Y:S01]  /*0f30*/  LOP3.LUT R2, R7, R2, RZ, 0x3c, !PT ;  /* 0x0000000207027212 */ /* 0x000fe200078e3cff */
[----:B------:R-:W-:Y:S01]  /*0f40*/  @!P0 IMAD.IADD R5, R11, 0x1, R5 ;  /* 0x000000010b058824 */ /* 0x000fe200078e0205 */
[----:B------:R-:W-:Y:S01]  /*0f50*/  @!P0 LEA R12, P6, R10, c[0x0][0x160], 0x1 ;  /* 0x000058000a0c8a11 */ /* 0x000fe200078c08ff */
[----:B------:R-:W-:Y:S01]  /*0f60*/  IMAD R0, R19, c[0x0][0x198], RZ ;  /* 0x0000660013007a24 */ /* 0x000fe200078e02ff */
[----:B------:R-:W-:Y:S01]  /*0f70*/  LOP3.LUT R7, R237, 0xfffffff0, RZ, 0xc0, !PT ;  /* 0xfffffff0ed077812 */ /* 0x000fe200078ec0ff */
[----:B------:R-:W-:Y:S01]  /*0f80*/  IMAD.WIDE.U32 R20, R18, c[0x0][0x198], R248 ;  /* 0x0000660012147a25 */ /* 0x000fe200078e00f8 */
[----:B------:R-:W-:-:S02]  /*0f90*/  @!P0 LEA.HI.X R13, R10, c[0x0][0x164], R5, 0x1, P6 ;  /* 0x000059000a0d8a11 */ /* 0x000fc400030f0c05 */
[----:B------:R-:W-:Y:S01]  /*0fa0*/  SHF.R.S32.HI R10, RZ, 0x4, R237 ;  /* 0x00000004ff0a7819 */ /* 0x000fe200000114ed */
[----:B------:R-:W-:Y:S01]  /*0fb0*/  IMAD.SHL.U32 R5, R6, 0x8, RZ ;  /* 0x0000000806057824 */ /* 0x000fe200078e00ff */
[----:B------:R-:W-:Y:S01]  /*0fc0*/  IADD3 R244, P6, R20, UR20, RZ ;  /* 0x0000001414f47c10 */ /* 0x000fe2000ffde0ff */
[----:B------:R-:W-:Y:S01]  /*0fd0*/  IMAD R0, R18, c[0x0][0x19c], R0 ;  /* 0x0000670012007a24 */ /* 0x000fe200078e0200 */
[----:B------:R-:W-:Y:S01]  /*0fe0*/  USHF.L.U32 UR20, UR4, 0x5, URZ ;  /* 0x0000000504147899 */ /* 0x000fe2000800063f */
[----:B------:R-:W-:Y:S01]  /*0ff0*/  LEA.HI R237, R237, R10, RZ, 0x1 ;  /* 0x0000000aeded7211 */ /* 0x000fe200078f08ff */
[----:B------:R-:W-:Y:S01]  /*1000*/  IMAD.IADD R7, R94, 0x1, -R7 ;  /* 0x000000015e077824 */ /* 0x000fe200078e0a07 */
[----:B------:R-:W-:Y:S01]  /*1010*/  LOP3.LUT R2, R2, 0xfffffe00, R5, 0xf8, !PT ;  /* 0xfffffe0002027812 */ /* 0x000fe200078ef805 */
[----:B------:R-:W-:Y:S01]  /*1020*/  IMAD R5, R19, c[0x0][0x1a0], RZ ;  /* 0x0000680013057a24 */ /* 0x000fe200078e02ff */
[----:B------:R-:W-:Y:S01]  /*1030*/  IADD3.X R245, R21, UR7, R0, P6, !PT ;  /* 0x0000000715f57c10 */ /* 0x000fe2000b7fe400 */
[----:B------:R-:W-:Y:S01]  /*1040*/  USHF.R.S32.HI UR7, URZ, 0x1f, UR14 ;  /* 0x0000001f3f077899 */ /* 0x000fe2000801140e */
[----:B------:R-:W-:Y:S01]  /*1050*/  ISETP.GE.AND P6, PT, R18, UR6, PT ;  /* 0x0000000612007c0c */ /* 0x000fe2000bfc6270 */
[----:B------:R-:W-:Y:S01]  /*1060*/  IMAD.SHL.U32 R241, R2, 0x2, RZ ;  /* 0x0000000202f17824 */ /* 0x000fe200078e00ff */
[----:B------:R-:W-:Y:S01]  /*1070*/  LOP3.LUT R237, R237, 0xfffffffe, RZ, 0xc0, !PT ;  /* 0xfffffffeeded7812 */ /* 0x000fe200078ec0ff */
[----:B------:R-:W-:Y:S01]  /*1080*/  IMAD.WIDE.U32 R244, R242, c[0x0][0x1b0], R244 ;  /* 0x00006c00f2f47a25 */ /* 0x000fe200078e00f4 */
[----:B------:R-:W-:Y:S01]  /*1090*/  UIMAD UR19, UR7, UR11, UR19 ;  /* 0x0000000b071372a4 */ /* 0x000fe2000f8e0213 */
[----:B------:R-:W-:Y:S01]  /*10a0*/  SHF.R.S32.HI R2, RZ, 0x1f, R7 ;  /* 0x0000001fff027819 */ /* 0x000fe20000011407 */
[----:B------:R-:W-:Y:S01]  /*10b0*/  @!PT LDS RZ, [RZ] ;  /* 0x00000000fffff984 */ /* 0x000fe20000000800 */
[----:B------:R-:W-:Y:S01]  /*10c0*/  @!PT LDS RZ, [RZ] ;  /* 0x00000000fffff984 */ /* 0x000fe20000000800 */
[----:B------:R-:W-:Y:S01]  /*10d0*/  @!PT LDS RZ, [RZ] ;  /* 0x00000000fffff984 */ /* 0x000fe20000000800 */
[----:B------:R1:W-:Y:S01]  /*10e0*/  @!P3 LDGSTS.E.BYPASS.LTC128B.128 [R241], [R8.64] ;  /* 0x0000000008f1bfae */ /* 0x0003e2000b901d50 */
[----:B------:R-:W-:Y:S01]  /*10f0*/  IMAD.IADD R247, R245, 0x1, R246 ;  /* 0x00000001f5f77824 */ /* 0x000fe200078e02f6 */
[----:B------:R-:W-:Y:S01]  /*1100*/  ULDC.64 UR4, c[0x0][0x1a0] ;  /* 0x0000680000047ab9 */ /* 0x000fe20000000a00 */
[----:B------:R-:W-:Y:S01]  /*1110*/  IMAD.U32 R0, RZ, RZ, UR14 ;  /* 0x0000000eff007e24 */ /* 0x000fe2000f8e00ff */
[----:B------:R1:W-:Y:S01]  /*1120*/  @!P3 LDGSTS.E.BYPASS.LTC128B.128 [R241+0x4000], [R8.64+0x80] ;  /* 0x0400008008f1bfae */ /* 0x0003e2000b901d50 */
[----:B------:R-:W-:Y:S01]  /*1130*/  IMAD.MOV.U32 R246, RZ, RZ, R244 ;  /* 0x000000fffff67224 */ /* 0x000fe200078e00f4 */
[----:B------:R-:W-:Y:S01]  /*1140*/  LEA.HI R2, R2, R7, RZ, 0x3 ;  /* 0x0000000702027211 */ /* 0x000fe200078f18ff */
[----:B------:R-:W-:Y:S01]  /*1150*/  IMAD R5, R18, c[0x0][0x1a4], R5 ;  /* 0x0000690012057a24 */ /* 0x000fe200078e0205 */
[----:B------:R1:W-:Y:S01]  /*1160*/  @!P3 LDGSTS.E.BYPASS.LTC128B.128 [R241+0x8000], [R8.64+0x100] ;  /* 0x0800010008f1bfae */ /* 0x0003e2000b901d50 */
[----:B------:R-:W-:Y:S01]  /*1170*/  IMAD.WIDE.U32 R22, R0, UR11, R246 ;  /* 0x0000000b00167c25 */ /* 0x000fe2000f8e00f6 */
[----:B------:R-:W-:-:S02]  /*1180*/  LOP3.LUT R0, R2, 0xfffffff8, RZ, 0xc0, !PT ;  /* 0xfffffff802007812 */ /* 0x000fc400078ec0ff */
[----:B------:R1:W-:Y:S01]  /*1190*/  @!P3 LDGSTS.E.BYPASS.LTC128B.128 [R241+0xc000], [R8.64+0x180] ;  /* 0x0c00018008f1bfae */ /* 0x0003e2000b901d50 */
[----:B------:R-:W-:Y:S02]  /*11a0*/  IMAD.IADD R237, R10, 0x1, -R237 ;  /* 0x000000010aed7824 */ /* 0x000fe400078e0aed */
[----:B------:R-:W-:Y:S01]  /*11b0*/  IMAD.IADD R0, R7, 0x1, -R0 ;  /* 0x0000000107007824 */ /* 0x000fe200078e0a00 */
[----:B------:R2:W-:Y:S01]  /*11c0*/  @!P2 LDGSTS.E.BYPASS.LTC128B.128 [R241+0x1000], [R16.64] ;  /* 0x0100000010f1afae */ /* 0x0005e2000b901d50 */
[----:B------:R-:W-:Y:S02]  /*11d0*/  IMAD.SHL.U32 R7, R3, 0x40, RZ ;  /* 0x0000004003077824 */ /* 0x000fe400078e00ff */
[----:B------:R-:W-:Y:S01]  /*11e0*/  IMAD.SHL.U32 R92, R0, 0x40, RZ ;  /* 0x00000040005c7824 */ /* 0x000fe200078e00ff */
[----:B------:R2:W-:Y:S01]  /*11f0*/  @!P2 LDGSTS.E.BYPASS.LTC128B.128 [R241+0x5000], [R16.64+0x80] ;  /* 0x0500008010f1afae */ /* 0x0005e2000b901d50 */
[----:B------:R-:W-:Y:S01]  /*1200*/  IMAD.SHL.U32 R93, R2, 0x40, RZ ;  /* 0x00000040025d7824 */ /* 0x000fe200078e00ff */
[----:B------:R-:W-:-:S02]  /*1210*/  LOP3.LUT R7, R7, 0x1c0, RZ, 0xc0, !PT ;  /* 0x000001c007077812 */ /* 0x000fc400078ec0ff */
[----:B------:R2:W-:Y:S01]  /*1220*/  @!P2 LDGSTS.E.BYPASS.LTC128B.128 [R241+0x9000], [R16.64+0x100] ;  /* 0x0900010010f1afae */ /* 0x0005e2000b901d50 */
[----:B------:R-:W-:Y:S02]  /*1230*/  LOP3.LUT R92, R92, 0x1c0, RZ, 0xc0, !PT ;  /* 0x000001c05c5c7812 */ /* 0x000fe400078ec0ff */
[----:B------:R-:W-:Y:S01]  /*1240*/  LOP3.LUT R93, R93, 0xfffffe00, RZ, 0xc0, !PT ;  /* 0xfffffe005d5d7812 */ /* 0x000fe200078ec0ff */
[----:B------:R2:W-:Y:S01]  /*1250*/  @!P2 LDGSTS.E.BYPASS.LTC128B.128 [R241+0xd000], [R16.64+0x180] ;  /* 0x0d00018010f1afae */ /* 0x0005e2000b901d50 */
[----:B------:R-:W-:-:S03]  /*1260*/  ISETP.GE.AND P2, PT, R18, UR6, PT ;  /* 0x0000000612007c0c */ /* 0x000fc6000bf46270 */
[----:B------:R3:W-:Y:S04]  /*1270*/  @!P1 LDGSTS.E.BYPASS.LTC128B.128 [R241+0x2000], [R14.64] ;  /* 0x020000000ef19fae */ /* 0x0007e8000b901d50 */
[----:B------:R3:W-:Y:S01]  /*1280*/  @!P1 LDGSTS.E.BYPASS.LTC128B.128 [R241+0x6000], [R14.64+0x80] ;  /* 0x060000800ef19fae */ /* 0x0007e2000b901d50 */
[----:B-1----:R-:W-:-:S03]  /*1290*/  IMAD.WIDE.U32 R8, R18, c[0x0][0x1a0], R248 ;  /* 0x0000680012087a25 */ /* 0x002fc600078e00f8 */
[----:B------:R3:W-:Y:S02]  /*12a0*/  @!P1 LDGSTS.E.BYPASS.LTC128B.128 [R241+0xa000], [R14.64+0x100] ;  /* 0x0a0001000ef19fae */ /* 0x0007e4000b901d50 */
[----:B------:R-:W-:Y:S02]  /*12b0*/  IADD3 R20, P3, R8, UR22, RZ ;  /* 0x0000001608147c10 */ /* 0x000fe4000ff7e0ff */
[----:B------:R3:W-:Y:S01]  /*12c0*/  @!P1 LDGSTS.E.BYPASS.LTC128B.128 [R241+0xe000], [R14.64+0x180] ;  /* 0x0e0001800ef19fae */ /* 0x0007e2000b901d50 */
[----:B------:R-:W-:Y:S01]  /*12d0*/  UIMAD.WIDE.U32 UR22, UR14, UR4, URZ ;  /* 0x000000040e1672a5 */ /* 0x000fe2000f8e003f */
[----:B------:R-:W-:Y:S02]  /*12e0*/  IADD3.X R21, R9, UR21, R5, P3, !PT ;  /* 0x0000001509157c10 */ /* 0x000fe40009ffe405 */
        /* <DEDUP_REMOVED lines=22> */
[----:B------:R4:W-:Y:S04]  /*1450*/  @!P5 LDGSTS.E.BYPASS.LTC128B.128 [R241+0x13000], [R10.64+0x80] ;  /* 0x130000800af1dfae */ /* 0x0009e8000b901d50 */
[----:B------:R4:W-:Y:S04]  /*1460*/  @!P5 LDGSTS.E.BYPASS.LTC128B.128 [R241+0x15000], [R10.64+0x100] ;  /* 0x150001000af1dfae */ /* 0x0009e8000b901d50 */
[----:B------:R4:W-:Y:S04]  /*1470*/  @!P5 LDGSTS.E.BYPASS.LTC128B.128 [R241+0x17000], [R10.64+0x180] ;  /* 0x170001800af1dfae */ /* 0x0009e8000b901d50 */
[----:B------:R-:W0:Y:S01]  /*1480*/  LDGDEPBAR ;  /* 0x00000000000079af */ /* 0x000e220000000000 */
[----:B-1----:R-:W-:-:S02]  /*1490*/  IMAD.SHL.U32 R8, R237, 0x8, RZ ;  /* 0x00000008ed087824 */ /* 0x002fc400078e00ff */
[----:B------:R-:W-:-:S03]  /*14a0*/  IMAD.SHL.U32 R9, R18, 0x8, RZ ;  /* 0x0000000812097824 */ /* 0x000fc600078e00ff */
[----:B------:R-:W-:Y:S02]  /*14b0*/  LOP3.LUT R8, R92, 0x8, R8, 0xf8, !PT ;  /* 0x000000085c087812 */ /* 0x000fe400078ef808 */
[----:B------:R-:W-:Y:S02]  /*14c0*/  SHF.R.U32.HI R92, RZ, 0x3, R92 ;  /* 0x00000003ff5c7819 */ /* 0x000fe4000001165c */
[----:B------:R-:W-:Y:S02]  /*14d0*/  LOP3.LUT R9, R7, 0x8, R9, 0xf8, !PT ;  /* 0x0000000807097812 */ /* 0x000fe400078ef809 */
[----:B------:R-:W-:Y:S02]  /*14e0*/  SHF.R.U32.HI R7, RZ, 0x3, R7 ;  /* 0x00000003ff077819 */ /* 0x000fe40000011607 */
[----:B------:R-:W-:Y:S01]  /*14f0*/  LOP3.LUT R92, R8, R92, RZ, 0x3c, !PT ;  /* 0x0000005c085c7212 */ /* 0x000fe200078e3cff */
[----:B------:R-:W-:Y:S01]  /*1500*/  @!P4 IMAD.MOV.U32 R8, RZ, RZ, c[0x0][0x1a0] ;  /* 0x00006800ff08c624 */ /* 0x000fe200078e00ff */
[----:B------:R-:W-:Y:S01]  /*1510*/  LOP3.LUT R7, R9, R7, RZ, 0x3c, !PT ;  /* 0x0000000709077212 */ /* 0x000fe200078e3cff */
[----:B----4-:R-:W-:Y:S01]  /*1520*/  IMAD.U32 R10, RZ, RZ, UR22 ;  /* 0x00000016ff0a7e24 */ /* 0x010fe2000f8e00ff */
[----:B------:R-:W-:-:S04]  /*1530*/  DEPBAR.LE SB0, 0x0 ;  /* 0x000080000000791a */ /* 0x000fc80000000000 */
[----:B------:R-:W-:Y:S01]  /*1540*/  BAR.SYNC.DEFER_BLOCKING 0x0 ;  /* 0x0000000000007b1d */ /* 0x000fe20000010000 */
[----:B------:R-:W-:Y:S01]  /*1550*/  LEA R6, P0, R10, R242, 0x6 ;  /* 0x000000f20a067211 */ /* 0x000fe200078030ff */
[----:B------:R-:W-:Y:S01]  /*1560*/  IMAD.U32 R11, RZ, RZ, UR23 ;  /* 0x00000017ff0b7e24 */ /* 0x000fe2000f8e00ff */
[----:B------:R-:W-:Y:S01]  /*1570*/  LEA.HI R9, R4, R94, RZ, 0x5 ;  /* 0x0000005e04097211 */ /* 0x000fe200078f28ff */
[----:B------:R-:W-:Y:S01]  /*1580*/  @!P4 IMAD.MOV.U32 R4, RZ, RZ, c[0x0][0x1a4] ;  /* 0x00006900ff04c624 */ /* 0x000fe200078e00ff */
[----:B------:R-:W-:Y:S01]  /*1590*/  LEA.HI.X R5, R10, R239, R5, 0x6, P0 ;  /* 0x000000ef0a057211 */ /* 0x000fe200000f3405 */
[----:B------:R-:W-:Y:S01]  /*15a0*/  IMAD R237, R237, 0x200, R7 ;  /* 0x00000200eded7824 */ /* 0x000fe200078e0207 */
[----:B------:R-:W-:Y:S02]  /*15b0*/  @!P4 LEA R2, P0, R8, R6, 0x5 ;  /* 0x000000060802c211 */ /* 0x000fe400078028ff */
[----:B------:R-:W-:Y:S01]  /*15c0*/  @!P2 LEA R10, P1, R6, c[0x0][0x170], 0x1 ;  /* 0x00005c00060aaa11 */ /* 0x000fe200078208ff */
[----:B------:R-:W-:Y:S01]  /*15d0*/  IMAD.SHL.U32 R237, R237, 0x2, RZ ;  /* 0x00000002eded7824 */ /* 0x000fe200078e00ff */
[----:B------:R-:W-:-:S02]  /*15e0*/  SHF.R.S32.HI R9, RZ, 0x5, R9 ;  /* 0x00000005ff097819 */ /* 0x000fc40000011409 */
[----:B------:R-:W-:Y:S02]  /*15f0*/  @!P4 LEA.HI.X R4, R8, R5, R4, 0x5, P0 ;  /* 0x000000050804c211 */ /* 0x000fe400000f2c04 */
[----:B------:R-:W-:Y:S01]  /*1600*/  @!P2 LEA.HI.X R11, R6, c[0x0][0x174], R5, 0x1, P1 ;  /* 0x00005d00060baa11 */ /* 0x000fe200008f0c05 */
[----:B------:R-:W-:Y:S01]  /*1610*/  IMAD R9, R9, 0x400, R93 ;  /* 0x0000040009097824 */ /* 0x000fe200078e025d */
[----:B------:R-:W-:Y:S02]  /*1620*/  @!P4 LEA R6, P0, R2, c[0x0][0x170], 0x1 ;  /* 0x00005c000206ca11 */ /* 0x000fe400078008ff */
[----:B------:R-:W-:Y:S01]  /*1630*/  IADD3 R235, R237, 0x10020, RZ ;  /* 0x00010020edeb7810 */ /* 0x000fe20007ffe0ff */
[----:B------:R-:W-:Y:S01]  /*1640*/  IMAD.IADD R238, R92, 0x1, R9 ;  /* 0x000000015cee7824 */ /* 0x000fe200078e0209 */
[----:B------:R-:W-:Y:S01]  /*1650*/  @!P4 LEA.HI.X R7, R2, c[0x0][0x174], R4, 0x1, P0 ;  /* 0x00005d000207ca11 */ /* 0x000fe200000f0c04 */
[----:B------:R-:W-:Y:S01]  /*1660*/  IMAD.MOV.U32 R2, RZ, RZ, 0x10 ;  /* 0x00000010ff027424 */ /* 0x000fe200078e00ff */
[----:B------:R-:W-:Y:S01]  /*1670*/  @P2 STS.128 [R241+0x18000], RZ ;  /* 0x018000fff1002388 */ /* 0x000fe20000000c00 */
[----:B------:R-:W-:-:S03]  /*1680*/  IMAD.SHL.U32 R238, R238, 0x2, RZ ;  /* 0x00000002eeee7824 */ /* 0x000fc600078e00ff */
        /* <DEDUP_REMOVED lines=40> */
[----:B--2---:R-:W4:Y:S01]  /*1910*/  LDSM.16.M88.4 R16, [R237+0x10000] ;  /* 0x01000000ed10783b */ /* 0x004f220000000200 */
[----:B------:R-:W-:-:S02]  /*1920*/  IADD3 R222, R235, 0x2800, RZ ;  /* 0x00002800ebde7810 */ /* 0x000fc40007ffe0ff */
[C---:B------:R-:W-:Y:S01]  /*1930*/  IADD3 R221, R235.reuse, 0x3000, RZ ;  /* 0x00003000ebdd7810 */ /* 0x040fe20007ffe0ff */
[----:B------:R-:W-:Y:S01]  /*1940*/  LDSM.16.M88.4 R24, [R236] ;  /* 0x00000000ec18783b */ /* 0x000fe20000000200 */
[C---:B------:R-:W-:Y:S02]  /*1950*/  IADD3 R220, R235.reuse, 0x3800, RZ ;  /* 0x00003800ebdc7810 */ /* 0x040fe40007ffe0ff */
[C---:B------:R-:W-:Y:S01]  /*1960*/  IADD3 R219, R235.reuse, 0x4000, RZ ;  /* 0x00004000ebdb7810 */ /* 0x040fe20007ffe0ff */
[----:B---3--:R-:W-:Y:S01]  /*1970*/  LDSM.16.M88.4 R12, [R235] ;  /* 0x00000000eb0c783b */ /* 0x008fe20000000200 */
[C---:B------:R-:W-:Y:S02]  /*1980*/  IADD3 R218, R235.reuse, 0x4800, RZ ;  /* 0x00004800ebda7810 */ /* 0x040fe40007ffe0ff */
[C---:B------:R-:W-:Y:S01]  /*1990*/  IADD3 R217, R235.reuse, 0x5000, RZ ;  /* 0x00005000ebd97810 */ /* 0x040fe20007ffe0ff */
[----:B------:R-:W2:Y:S01]  /*19a0*/  LDSM.16.M88.4 R40, [R237+0x10800] ;  /* 0x01080000ed28783b */ /* 0x000ea20000000200 */
[----:B------:R-:W-:-:S02]  /*19b0*/  IADD3 R216, R235, 0x5800, RZ ;  /* 0x00005800ebd87810 */ /* 0x000fc40007ffe0ff */
[C---:B------:R-:W-:Y:S01]  /*19c0*/  IADD3 R215, R235.reuse, 0x6000, RZ ;  /* 0x00006000ebd77810 */ /* 0x040fe20007ffe0ff */
[----:B------:R-:W3:Y:S01]  /*19d0*/  LDSM.16.M88.4 R52, [R237+0x11000] ;  /* 0x01100000ed34783b */ /* 0x000ee20000000200 */
[C---:B------:R-:W-:Y:S02]  /*19e0*/  IADD3 R214, R235.reuse, 0x6800, RZ ;  /* 0x00006800ebd67810 */ /* 0x040fe40007ffe0ff */
[C---:B------:R-:W-:Y:S01]  /*19f0*/  IADD3 R213, R235.reuse, 0x7000, RZ ;  /* 0x00007000ebd57810 */ /* 0x040fe20007ffe0ff */
[----:B------:R-:W5:Y:S01]  /*1a00*/  LDSM.16.M88.4 R20, [R237+0x11800] ;  /* 0x01180000ed14783b */ /* 0x000f620000000200 */
[----:B------:R-:W-:-:S03]  /*1a10*/  IADD3 R212, R235, 0x7800, RZ ;  /* 0x00007800ebd47810 */ /* 0x000fc60007ffe0ff */
[----:B------:R-:W-:Y:S04]  /*1a20*/  LDSM.16.M88.4 R68, [R234] ;  /* 0x00000000ea44783b */ /* 0x000fe80000000200 */
[----:B-1----:R-:W1:Y:S04]  /*1a30*/  LDSM.16.M88.4 R8, [R231+0x10000] ;  /* 0x01000000e708783b */ /* 0x002e680000000200 */
        /* <DEDUP_REMOVED lines=8> */
[----:B--2---:R-:W-:Y:S03]  /*1ac0*/  HMMA.16816.F32 R28, R32, R40, RZ ;  /* 0x00000028201c723c */ /* 0x004fe600000018ff */
[----:B------:R-:W-:Y:S04]  /*1ad0*/  LDSM.16.M88.4 R80, [R234+0x8000] ;  /* 0x00800000ea50783b */ /* 0x000fe80000000200 */
[----:B------:R-:W-:Y:S01]  /*1ae0*/  LDSM.16.M88.4 R88, [R237+0x16800] ;  /* 0x01680000ed58783b */ /* 0x000fe20000000200 */
[----:B------:R-:W-:Y:S03]  /*1af0*/  HMMA.16816.F32 R4, R24, R12, R4 ;  /* 0x0000000c1804723c */ /* 0x000fe60000001804 */
[----:B------:R-:W-:Y:S04]  /*1b00*/  LDSM.16.M88.4 R84, [R231+0x16000] ;  /* 0x01600000e754783b */ /* 0x000fe80000000200 */
[----:B------:R-:W0:Y:S01]  /*1b10*/  LDGDEPBAR ;  /* 0x00000000000079af */ /* 0x000e220000000000 */
[C---:B---3--:R-:W-:Y:S08]  /*1b20*/  HMMA.16816.F32 R56, R32.reuse, R52, RZ ;  /* 0x000000342038723c */ /* 0x048ff000000018ff */
[C---:B------:R-:W-:Y:S08]  /*1b30*/  HMMA.16816.F32 R40, R32.reuse, R42, RZ ;  /* 0x0000002a2028723c */ /* 0x040ff000000018ff */
[C---:B------:R-:W-:Y:S08]  /*1b40*/  HMMA.16816.F32 R52, R32.reuse, R54, RZ ;  /* 0x000000362034723c */ /* 0x040ff000000018ff */
[C---:B-----5:R-:W-:Y:S08]  /*1b50*/  HMMA.16816.F32 R72, R32.reuse, R20, RZ ;  /* 0x000000142048723c */ /* 0x060ff000000018ff */
[----:B------:R-:W-:Y:S01]  /*1b60*/  HMMA.16816.F32 R32, R32, R22, RZ ;  /* 0x000000162020723c */ /* 0x000fe200000018ff */
[----:B------:R-:W-:Y:S07]  /*1b70*/  LDSM.16.M88.4 R20, [R233] ;  /* 0x00000000e914783b */ /* 0x000fee0000000200 */
[----:B------:R-:W-:Y:S01]  /*1b80*/  HMMA.16816.F32 R16, R24, R14, R16 ;  /* 0x0000000e1810723c */ /* 0x000fe20000001810 */
[----:B------:R-:W2:Y:S07]  /*1b90*/  LDSM.16.M88.4 R12, [R224] ;  /* 0x00000000e00c783b */ /* 0x000eae0000000200 */
[----:B-1----:R-:W-:Y:S08]  /*1ba0*/  HMMA.16816.F32 R4, R68, R8, R4 ;  /* 0x000000084404723c */ /* 0x002ff00000001804 */
        /* <DEDUP_REMOVED lines=66> */
[----:B------:R-:W-:Y:S01]  /*1fd0*/  HMMA.16816.F32 R68, R8, R62, R68 ;  /* 0x0000003e0844723c */ /* 0x000fe20000001844 */
[----:B------:R-:W-:Y:S07]  /*1fe0*/  LDSM.16.M88.4 R60, [R235+0x4000] ;  /* 0x00400000eb3c783b */ /* 0x000fee0000000200 */
[----:B------:R-:W-:Y:S01]  /*1ff0*/  HMMA.16816.F32 R16, R24, R14, R16 ;  /* 0x0000000e1810723c */ /* 0x000fe20000001810 */
        /* <DEDUP_REMOVED lines=9> */
[----:B------:R-:W-:Y:S01]  /*2090*/  HMMA.16816.F32 R16, R32, R22, R16 ;  /* 0x000000162010723c */ /* 0x000fe20000001810 */
[----:B------:R-:W1:Y:S07]  /*20a0*/  LDSM.16.M88.4 R20, [R231+0x14000] ;  /* 0x01400000e714783b */ /* 0x000e6e0000000200 */
[C---:B------:R-:W-:Y:S08]  /*20b0*/  HMMA.16816.F32 R28, R24.reuse, R48, R28 ;  /* 0x00000030181c723c */ /* 0x040ff0000000181c */
[C---:B------:R-:W-:Y:S01]  /*20c0*/  HMMA.16816.F32 R40, R24.reuse, R50, R40 ;  /* 0x000000321828723c */ /* 0x040fe20000001828 */
[----:B------:R-:W4:Y:S07]  /*20d0*/  LDSM.16.M88.4 R48, [R237+0x15000] ;  /* 0x01500000ed30783b */ /* 0x000f2e0000000200 */
[C---:B------:R-:W-:Y:S08]  /*20e0*/  HMMA.16816.F32 R56, R24.reuse, R44, R56 ;  /* 0x0000002c1838723c */ /* 0x040ff00000001838 */
[----:B------:R-:W-:Y:S01]  /*20f0*/  HMMA.16816.F32 R52, R24, R46, R52 ;  /* 0x0000002e1834723c */ /* 0x000fe20000001834 */
[----:B------:R-:W5:Y:S07]  /*2100*/  LDSM.16.M88.4 R44, [R237+0x15800] ;  /* 0x01580000ed2c783b */ /* 0x000f6e0000000200 */
[----:B--2---:R-:W-:Y:S08]  /*2110*/  HMMA.16816.F32 R4, R12, R60, R4 ;  /* 0x0000003c0c04723c */ /* 0x004ff00000001804 */
[C---:B------:R-:W-:Y:S08]  /*2120*/  HMMA.16816.F32 R72, R24.reuse, R36, R72 ;  /* 0x000000241848723c */ /* 0x040ff00000001848 */
[----:B------:R-:W-:Y:S01]  /*2130*/  HMMA.16816.F32 R68, R24, R38, R68 ;  /* 0x000000261844723c */ /* 0x000fe20000001844 */
[----:B------:R-:W2:Y:S04]  /*2140*/  LDSM.16.M88.4 R36, [R235+0x4800] ;  /* 0x00480000eb24783b */ /* 0x000ea80000000200 */
[----:B------:R-:W2:Y:S03]  /*2150*/  LDSM.16.M88.4 R24, [R224+0x4000] ;  /* 0x00400000e018783b */ /* 0x000ea60000000200 */
[C---:B---3--:R-:W-:Y:S08]  /*2160*/  HMMA.16816.F32 R28, R32.reuse, R8, R28 ;  /* 0x00000008201c723c */ /* 0x048ff0000000181c */
[----:B------:R-:W-:Y:S01]  /*2170*/  HMMA.16816.F32 R40, R32, R10, R40 ;  /* 0x0000000a2028723c */ /* 0x000fe20000001828 */
[----:B------:R-:W3:Y:S07]  /*2180*/  LDSM.16.M88.4 R8, [R235+0x5000] ;  /* 0x00500000eb08783b */ /* 0x000eee0000000200 */
[----:B------:R-:W-:Y:S01]  /*2190*/  HMMA.16816.F32 R16, R12, R62, R16 ;  /* 0x0000003e0c10723c */ /* 0x000fe20000001810 */
[----:B------:R-:W-:Y:S07]  /*21a0*/  LDSM.16.M88.4 R60, [R235+0x5800] ;  /* 0x00580000eb3c783b */ /* 0x000fee0000000200 */
[----:B-1----:R-:W-:Y:S08]  /*21b0*/  HMMA.16816.F32 R4, R80, R20, R4 ;  /* 0x000000145004723c */ /* 0x002ff00000001804 */
[C---:B----4-:R-:W-:Y:S08]  /*21c0*/  HMMA.16816.F32 R56, R32.reuse, R48, R56 ;  /* 0x000000302038723c */ /* 0x050ff00000001838 */
[C---:B------:R-:W-:Y:S01]  /*21d0*/  HMMA.16816.F32 R52, R32.reuse, R50, R52 ;  /* 0x000000322034723c */ /* 0x040fe20000001834 */
[----:B------:R-:W-:Y:S07]  /*21e0*/  LDSM.16.M88.4 R48, [R238+0xc000] ;  /* 0x00c00000ee30783b */ /* 0x000fee0000000200 */
[C---:B-----5:R-:W-:Y:S08]  /*21f0*/  HMMA.16816.F32 R72, R32.reuse, R44, R72 ;  /* 0x0000002c2048723c */ /* 0x060ff00000001848 */
[----:B------:R-:W-:Y:S01]  /*2200*/  HMMA.16816.F32 R68, R32, R46, R68 ;  /* 0x0000002e2044723c */ /* 0x000fe20000001844 */
[----:B------:R-:W1:Y:S04]  /*2210*/  LDSM.16.M88.4 R32, [R237+0x16000] ;  /* 0x01600000ed20783b */ /* 0x000e680000000200 */
[----:B------:R-:W-:Y:S03]  /*2220*/  LDSM.16.M88.4 R44, [R235+0x6000] ;  /* 0x00600000eb2c783b */ /* 0x000fe60000000200 */
[----:B--2---:R-:W-:Y:S08]  /*2230*/  HMMA.16816.F32 R28, R12, R36, R28 ;  /* 0x000000240c1c723c */ /* 0x004ff0000000181c */
[----:B------:R-:W-:Y:S01]  /*2240*/  HMMA.16816.F32 R16, R80, R22, R16 ;  /* 0x000000165010723c */ /* 0x000fe20000001810 */
[----:B------:R-:W-:Y:S07]  /*2250*/  LDSM.16.M88.4 R20, [R231+0x15000] ;  /* 0x01500000e714783b */ /* 0x000fee0000000200 */
[----:B------:R-:W-:Y:S08]  /*2260*/  HMMA.16816.F32 R4, R64, R24, R4 ;  /* 0x000000184004723c */ /* 0x000ff00000001804 */
[C---:B------:R-:W-:Y:S01]  /*2270*/  HMMA.16816.F32 R40, R12.reuse, R38, R40 ;  /* 0x000000260c28723c */ /* 0x040fe20000001828 */
[----:B------:R-:W-:Y:S07]  /*2280*/  LDSM.16.M88.4 R36, [R236+0xc000] ;  /* 0x00c00000ec24783b */ /* 0x000fee0000000200 */
[C---:B---3--:R-:W-:Y:S08]  /*2290*/  HMMA.16816.F32 R56, R12.reuse, R8, R56 ;  /* 0x000000080c38723c */ /* 0x048ff00000001838 */
[----:B------:R-:W-:Y:S01]  /*22a0*/  HMMA.16816.F32 R52, R12, R10, R52 ;  /* 0x0000000a0c34723c */ /* 0x000fe20000001834 */
[----:B------:R-:W2:Y:S07]  /*22b0*/  LDSM.16.M88.4 R8, [R224+0x4800] ;  /* 0x00480000e008783b */ /* 0x000eae0000000200 */
[----:B------:R-:W-:Y:S08]  /*22c0*/  HMMA.16816.F32 R28, R80, R76, R28 ;  /* 0x0000004c501c723c */ /* 0x000ff0000000181c */
[----:B------:R-:W-:Y:S01]  /*22d0*/  HMMA.16816.F32 R16, R64, R26, R16 ;  /* 0x0000001a4010723c */ /* 0x000fe20000001810 */
[----:B------:R-:W3:Y:S07]  /*22e0*/  LDSM.16.M88.4 R24, [R234+0xc000] ;  /* 0x00c00000ea18783b */ /* 0x000eee0000000200 */
[----:B-1----:R-:W-:Y:S08]  /*22f0*/  HMMA.16816.F32 R4, R48, R32, R4 ;  /* 0x000000203004723c */ /* 0x002ff00000001804 */
[----:B------:R-:W-:Y:S01]  /*2300*/  HMMA.16816.F32 R40, R80, R78, R40 ;  /* 0x0000004e5028723c */ /* 0x000fe20000001828 */
[----:B------:R-:W-:Y:S07]  /*2310*/  LDSM.16.M88.4 R76, [R231+0x15800] ;  /* 0x01580000e74c783b */ /* 0x000fee0000000200 */
[----:B------:R-:W-:Y:S01]  /*2320*/  HMMA.16816.F32 R16, R48, R34, R16 ;  /* 0x000000223010723c */ /* 0x000fe20000001810 */
[----:B------:R-:W1:Y:S07]  /*2330*/  LDSM.16.M88.4 R32, [R235+0x6800] ;  /* 0x00680000eb20783b */ /* 0x000e6e0000000200 */
[----:B--2---:R-:W-:Y:S08]  /*2340*/  HMMA.16816.F32 R28, R64, R8, R28 ;  /* 0x00000008401c723c */ /* 0x004ff0000000181c */
[----:B------:R-:W-:Y:S08]  /*2350*/  HMMA.16816.F32 R4, R36, R44, R4 ;  /* 0x0000002c2404723c */ /* 0x000ff00000001804 */
[----:B------:R-:W-:Y:S01]  /*2360*/  HMMA.16816.F32 R40, R64, R10, R40 ;  /* 0x0000000a4028723c */ /* 0x000fe20000001828 */
[----:B------:R-:W-:Y:S07]  /*2370*/  LDSM.16.M88.4 R8, [R224+0x6000] ;  /* 0x00600000e008783b */ /* 0x000fee0000000200 */
[C---:B------:R-:W-:Y:S08]  /*2380*/  HMMA.16816.F32 R72, R12.reuse, R60, R72 ;  /* 0x0000003c0c48723c */ /* 0x040ff00000001848 */
[----:B------:R-:W-:Y:S01]  /*2390*/  HMMA.16816.F32 R68, R12, R62, R68 ;  /* 0x0000003e0c44723c */ /* 0x000fe20000001844 */
[----:B------:R-:W2:Y:S04]  /*23a0*/  LDSM.16.M88.4 R12, [R233+0xc000] ;  /* 0x00c00000e90c783b */ /* 0x000ea80000000200 */
        /* <DEDUP_REMOVED lines=9> */
[----:B-1----:R-:W-:Y:S08]  /*2440*/  HMMA.16816.F32 R28, R36, R32, R28 ;  /* 0x00000020241c723c */ /* 0x002ff0000000181c */
[----:B------:R-:W-:Y:S01]  /*2450*/  HMMA.16816.F32 R16, R24, R86, R16 ;  /* 0x000000561810723c */ /* 0x000fe20000001810 */
[----:B------:R-:W-:Y:S07]  /*2460*/  LDSM.16.M88.4 R84, [R235+0x7000] ;  /* 0x00700000eb54783b */ /* 0x000fee0000000200 */
[----:B--2---:R-:W-:Y:S08]  /*2470*/  HMMA.16816.F32 R4, R12, R8, R4 ;  /* 0x000000080c04723c */ /* 0x004ff00000001804 */
        /* <DEDUP_REMOVED lines=197> */
.L_x_1428:
        /* <DEDUP_REMOVED lines=360> */
.L_x_1432:
        /* <DEDUP_REMOVED lines=29> */
.L_x_1430:
        /* <DEDUP_REMOVED lines=20> */
[----:B------:R-:W-:Y:S05]  /*4a60*/  ISETP.LT.AND P0, PT, RZ, UR8, PT ;  /* 0x00000008ff007c0c */ /* 0x000fea000bf01270 */
        /* <DEDUP_REMOVED lines=8> */
[----:B------:R-:W-:Y:S06]  /*4af0*/  LDSM.16.M88.4 R16, [R237+0x10800] ;  /* 0x01080000ed10783b */ /* 0x000fec0000000200 */
[----:B------:R-:W-:Y:S06]  /*4b00*/  LDSM.16.M88.4 R24, [R237+0x11000] ;  /* 0x01100000ed18783b */ /* 0x000fec0000000200 */
[----:B------:R-:W-:Y:S06]  /*4b10*/  LDSM.16.M88.4 R164, [R237+0x11800] ;  /* 0x01180000eda4783b */ /* 0x000fec0000000200 */
[----:B--2---:R-:W1:Y:S06]  /*4b20*/  LDSM.16.M88.4 R8, [R237+0x10000] ;  /* 0x01000000ed08783b */ /* 0x004e6c0000000200 */
[----:B------:R-:W0:Y:S06]  /*4b30*/  LDGDEPBAR ;  /* 0x00000000000079af */ /* 0x000e2c0000000000 */
[----:B------:R-:W-:Y:S06]  /*4b40*/  LDSM.16.M88.4 R168, [R236] ;  /* 0x00000000eca8783b */ /* 0x000fec0000000200 */
[----:B------:R-:W2:Y:S06]  /*4b50*/  LDSM.16.M88.4 R172, [R235] ;  /* 0x00000000ebac783b */ /* 0x000eac0000000200 */
[----:B------:R-:W3:Y:S06]  /*4b60*/  LDSM.16.M88.4 R176, [R227] ;  /* 0x00000000e3b0783b */ /* 0x000eec0000000200 */
[----:B------:R-:W4:Y:S06]  /*4b70*/  LDSM.16.M88.4 R180, [R226] ;  /* 0x00000000e2b4783b */ /* 0x000f2c0000000200 */
[----:B------:R-:W5:Y:S01]  /*4b80*/  LDSM.16.M88.4 R184, [R225] ;  /* 0x00000000e1b8783b */ /* 0x000f620000000200 */
[C---:B-1----:R-:W-:Y:S05]  /*4b90*/  HMMA.16816.F32 R4, R32.reuse, R8, RZ ;  /* 0x000000082004723c */ /* 0x042fea00000018ff */
[----:B------:R-:W-:Y:S03]  /*4ba0*/  LDSM.16.M88.4 R188, [R234] ;  /* 0x00000000eabc783b */ /* 0x000fe60000000200 */
[C---:B------:R-:W-:Y:S03]  /*4bb0*/  HMMA.16816.F32 R8, R32.reuse, R10, RZ ;  /* 0x0000000a2008723c */ /* 0x040fe600000018ff */
[----:B------:R-:W1:Y:S06]  /*4bc0*/  LDSM.16.M88.4 R192, [R231+0x10000] ;  /* 0x01000000e7c0783b */ /* 0x000e6c0000000200 */
[----:B------:R-:W-:Y:S01]  /*4bd0*/  LDSM.16.M88.4 R196, [R231+0x11000] ;  /* 0x01100000e7c4783b */ /* 0x000fe20000000200 */
[C---:B------:R-:W-:Y:S05]  /*4be0*/  HMMA.16816.F32 R12, R32.reuse, R16, RZ ;  /* 0x00000010200c723c */ /* 0x040fea00000018ff */
[----:B------:R-:W-:Y:S03]  /*4bf0*/  LDSM.16.M88.4 R200, [R231+0x11800] ;  /* 0x01180000e7c8783b */ /* 0x000fe60000000200 */
[C---:B------:R-:W-:Y:S03]  /*4c00*/  HMMA.16816.F32 R16, R32.reuse, R18, RZ ;  /* 0x000000122010723c */ /* 0x040fe600000018ff */
[----:B------:R-:W-:Y:S05]  /*4c10*/  LDSM.16.M88.4 R204, [R233] ;  /* 0x00000000e9cc783b */ /* 0x000fea0000000200 */
[C---:B------:R-:W-:Y:S01]  /*4c20*/  HMMA.16816.F32 R20, R32.reuse, R24, RZ ;  /* 0x000000182014723c */ /* 0x040fe200000018ff */
[----:B------:R-:W-:Y:S07]  /*4c30*/  LDSM.16.M88.4 R208, [R224] ;  /* 0x00000000e0d0783b */ /* 0x000fee0000000200 */
[C---:B------:R-:W-:Y:S08]  /*4c40*/  HMMA.16816.F32 R24, R32.reuse, R26, RZ ;  /* 0x0000001a2018723c */ /* 0x040ff000000018ff */
[C---:B------:R-:W-:Y:S08]  /*4c50*/  HMMA.16816.F32 R28, R32.reuse, R164, RZ ;  /* 0x000000a4201c723c */ /* 0x040ff000000018ff */
[----:B------:R-:W-:Y:S01]  /*4c60*/  HMMA.16816.F32 R32, R32, R166, RZ ;  /* 0x000000a62020723c */ /* 0x000fe200000018ff */
        /* <DEDUP_REMOVED lines=8> */
[C---:B------:R-:W-:Y:S01]  /*4cf0*/  HMMA.16816.F32 R24, R168.reuse, R182, R24 ;  /* 0x000000b6a818723c */ /* 0x040fe20000001818 */
[----:B------:R-:W-:Y:S07]  /*4d00*/  LDSM.16.M88.4 R180, [R238+0x4000] ;  /* 0x00400000eeb4783b */ /* 0x000fee0000000200 */
[C---:B-----5:R-:W-:Y:S08]  /*4d10*/  HMMA.16816.F32 R28, R168.reuse, R184, R28 ;  /* 0x000000b8a81c723c */ /* 0x060ff0000000181c */
[----:B------:R-:W-:Y:S01]  /*4d20*/  HMMA.16816.F32 R32, R168, R186, R32 ;  /* 0x000000baa820723c */ /* 0x000fe20000001820 */
[----:B------:R-:W2:Y:S06]  /*4d30*/  LDSM.16.M88.4 R168, [R224+0x800] ;  /* 0x00080000e0a8783b */ /* 0x000eac0000000200 */
[----:B------:R-:W3:Y:S01]  /*4d40*/  LDSM.16.M88.4 R184, [R237+0x12000] ;  /* 0x01200000edb8783b */ /* 0x000ee20000000200 */
[C---:B-1----:R-:W-:Y:S08]  /*4d50*/  HMMA.16816.F32 R4, R188.reuse, R192, R4 ;  /* 0x000000c0bc04723c */ /* 0x042ff00000001804 */
[C---:B------:R-:W-:Y:S01]  /*4d60*/  HMMA.16816.F32 R8, R188.reuse, R194, R8 ;  /* 0x000000c2bc08723c */ /* 0x040fe20000001808 */
[----:B------:R-:W-:Y:S07]  /*4d70*/  LDSM.16.M88.4 R192, [R237+0x13800] ;  /* 0x01380000edc0783b */ /* 0x000fee0000000200 */
[C---:B------:R-:W-:Y:S08]  /*4d80*/  HMMA.16816.F32 R12, R188.reuse, R164, R12 ;  /* 0x000000a4bc0c723c */ /* 0x040ff0000000180c */
[C---:B------:R-:W-:Y:S01]  /*4d90*/  HMMA.16816.F32 R16, R188.reuse, R166, R16 ;  /* 0x000000a6bc10723c */ /* 0x040fe20000001810 */
[----:B------:R-:W1:Y:S07]  /*4da0*/  LDSM.16.M88.4 R164, [R237+0x12800] ;  /* 0x01280000eda4783b */ /* 0x000e6e0000000200 */
[C---:B------:R-:W-:Y:S08]  /*4db0*/  HMMA.16816.F32 R20, R188.reuse, R196, R20 ;  /* 0x000000c4bc14723c */ /* 0x040ff00000001814 */
[C---:B------:R-:W-:Y:S01]  /*4dc0*/  HMMA.16816.F32 R24, R188.reuse, R198, R24 ;  /* 0x000000c6bc18723c */ /* 0x040fe20000001818 */
[----:B------:R-:W-:Y:S07]  /*4dd0*/  LDSM.16.M88.4 R196, [R236+0x4000] ;  /* 0x00400000ecc4783b */ /* 0x000fee0000000200 */
[C---:B------:R-:W-:Y:S08]  /*4de0*/  HMMA.16816.F32 R28, R188.reuse, R200, R28 ;  /* 0x000000c8bc1c723c */ /* 0x040ff0000000181c */
[----:B------:R-:W-:Y:S01]  /*4df0*/  HMMA.16816.F32 R32, R188, R202, R32 ;  /* 0x000000cabc20723c */ /* 0x000fe20000001820 */
[----:B------:R-:W4:Y:S06]  /*4e00*/  LDSM.16.M88.4 R188, [R237+0x13000] ;  /* 0x01300000edbc783b */ /* 0x000f2c0000000200 */
[----:B------:R-:W5:Y:S01]  /*4e10*/  LDSM.16.M88.4 R200, [R223] ;  /* 0x00000000dfc8783b */ /* 0x000f620000000200 */
[C---:B------:R-:W-:Y:S08]  /*4e20*/  HMMA.16816.F32 R4, R204.reuse, R208, R4 ;  /* 0x000000d0cc04723c */ /* 0x040ff00000001804 */
[C---:B------:R-:W-:Y:S01]  /*4e30*/  HMMA.16816.F32 R8, R204.reuse, R210, R8 ;  /* 0x000000d2cc08723c */ /* 0x040fe20000001808 */
[----:B------:R-:W-:Y:S07]  /*4e40*/  LDSM.16.M88.4 R208, [R231+0x12000] ;  /* 0x01200000e7d0783b */ /* 0x000fee0000000200 */
        /* <DEDUP_REMOVED lines=8> */
[----:B------:R-:W2:Y:S06]  /*4ed0*/  LDSM.16.M88.4 R176, [R220] ;  /* 0x00000000dcb0783b */ /* 0x000eac0000000200 */
[----:B------:R-:W2:Y:S01]  /*4ee0*/  LDSM.16.M88.4 R204, [R234+0x4000] ;  /* 0x00400000eacc783b */ /* 0x000ea20000000200 */
        /* <DEDUP_REMOVED lines=21> */
[----:B------:R-:W5:Y:S07]  /*5040*/  LDSM.16.M88.4 R172, [R224+0x3000] ;  /* 0x00300000e0ac783b */ /* 0x000f6e0000000200 */
[C---:B------:R-:W-:Y:S08]  /*5050*/  HMMA.16816.F32 R28, R196.reuse, R176, R28 ;  /* 0x000000b0c41c723c */ /* 0x040ff0000000181c */
[----:B------:R-:W-:Y:S01]  /*5060*/  HMMA.16816.F32 R32, R196, R178, R32 ;  /* 0x000000b2c420723c */ /* 0x000fe20000001820 */
[----:B------:R-:W2:Y:S06]  /*5070*/  LDSM.16.M88.4 R176, [R224+0x3800] ;  /* 0x00380000e0b0783b */ /* 0x000eac0000000200 */
[----:B------:R-:W2:Y:S01]  /*5080*/  LDSM.16.M88.4 R196, [R238+0x8000] ;  /* 0x00800000eec4783b */ /* 0x000ea20000000200 */
[C---:B------:R-:W-:Y:S08]  /*5090*/  HMMA.16816.F32 R4, R204.reuse, R208, R4 ;  /* 0x000000d0cc04723c */ /* 0x040ff00000001804 */
[C---:B------:R-:W-:Y:S01]  /*50a0*/  HMMA.16816.F32 R8, R204.reuse, R210, R8 ;  /* 0x000000d2cc08723c */ /* 0x040fe20000001808 */
[----:B------:R-:W-:Y:S07]  /*50b0*/  LDSM.16.M88.4 R208, [R219] ;  /* 0x00000000dbd0783b */ /* 0x000fee0000000200 */
        /* <DEDUP_REMOVED lines=8> */
[----:B------:R-:W1:Y:S06]  /*5140*/  LDSM.16.M88.4 R184, [R237+0x15800] ;  /* 0x01580000edb8783b */ /* 0x000e6c0000000200 */
[----:B------:R-:W1:Y:S01]  /*5150*/  LDSM.16.M88.4 R204, [R236+0x8000] ;  /* 0x00800000eccc783b */ /* 0x000e620000000200 */
[C---:B----4-:R-:W-:Y:S08]  /*5160*/  HMMA.16816.F32 R4, R188.reuse, R192, R4 ;  /* 0x000000c0bc04723c */ /* 0x050ff00000001804 */
[C---:B------:R-:W-:Y:S01]  /*5170*/  HMMA.16816.F32 R8, R188.reuse, R194, R8 ;  /* 0x000000c2bc08723c */ /* 0x040fe20000001808 */
[----:B------:R-:W-:Y:S07]  /*5180*/  LDSM.16.M88.4 R192, [R231+0x14000] ;  /* 0x01400000e7c0783b */ /* 0x000fee0000000200 */
[C---:B--2---:R-:W-:Y:S08]  /*5190*/  HMMA.16816.F32 R12, R188.reuse, R168, R12 ;  /* 0x000000a8bc0c723c */ /* 0x044ff0000000180c */
[C---:B------:R-:W-:Y:S01]  /*51a0*/  HMMA.16816.F32 R16, R188.reuse, R170, R16 ;  /* 0x000000aabc10723c */ /* 0x040fe20000001810 */
[----:B------:R-:W2:Y:S07]  /*51b0*/  LDSM.16.M88.4 R168, [R218] ;  /* 0x00000000daa8783b */ /* 0x000eae0000000200 */
[C---:B-----5:R-:W-:Y:S08]  /*51c0*/  HMMA.16816.F32 R20, R188.reuse, R172, R20 ;  /* 0x000000acbc14723c */ /* 0x060ff00000001814 */
[C---:B------:R-:W-:Y:S01]  /*51d0*/  HMMA.16816.F32 R24, R188.reuse, R174, R24 ;  /* 0x000000aebc18723c */ /* 0x040fe20000001818 */
[----:B------:R-:W4:Y:S07]  /*51e0*/  LDSM.16.M88.4 R172, [R217] ;  /* 0x00000000d9ac783b */ /* 0x000f2e0000000200 */
[C---:B------:R-:W-:Y:S08]  /*51f0*/  HMMA.16816.F32 R28, R188.reuse, R176, R28 ;  /* 0x000000b0bc1c723c */ /* 0x040ff0000000181c */
[----:B------:R-:W-:Y:S01]  /*5200*/  HMMA.16816.F32 R32, R188, R178, R32 ;  /* 0x000000b2bc20723c */ /* 0x000fe20000001820 */
[----:B------:R-:W5:Y:S06]  /*5210*/  LDSM.16.M88.4 R176, [R216] ;  /* 0x00000000d8b0783b */ /* 0x000f6c0000000200 */
[----:B------:R-:W2:Y:S01]  /*5220*/  LDSM.16.M88.4 R188, [R234+0x8000] ;  /* 0x00800000eabc783b */ /* 0x000ea20000000200 */
[C---:B------:R-:W-:Y:S08]  /*5230*/  HMMA.16816.F32 R4, R196.reuse, R200, R4 ;  /* 0x000000c8c404723c */ /* 0x040ff00000001804 */
[C---:B------:R-:W-:Y:S01]  /*5240*/  HMMA.16816.F32 R8, R196.reuse, R202, R8 ;  /* 0x000000cac408723c */ /* 0x040fe20000001808 */
[----:B------:R-:W-:Y:S07]  /*5250*/  LDSM.16.M88.4 R200, [R224+0x4000] ;  /* 0x00400000e0c8783b */ /* 0x000fee0000000200 */
        /* <DEDUP_REMOVED lines=10> */
[C---:B------:R-:W-:Y:S08]  /*5300*/  HMMA.16816.F32 R4, R204.reuse, R208, R4 ;  /* 0x000000d0cc04723c */ /* 0x040ff00000001804 */
[C---:B------:R-:W-:Y:S01]  /*5310*/  HMMA.16816.F32 R8, R204.reuse, R210, R8 ;  /* 0x000000d2cc08723c */ /* 0x040fe20000001808 */
[----:B------:R-:W-:Y:S07]  /*5320*/  LDSM.16.M88.4 R208, [R237+0x16000] ;  /* 0x01600000edd0783b */ /* 0x000fee0000000200 */
[C---:B--2---:R-:W-:Y:S08]  /*5330*/  HMMA.16816.F32 R12, R204.reuse, R168, R12 ;  /* 0x000000a8cc0c723c */ /* 0x044ff0000000180c */
[C---:B------:R-:W-:Y:S01]  /*5340*/  HMMA.16816.F32 R16, R204.reuse, R170, R16 ;  /* 0x000000aacc10723c */ /* 0x040fe20000001810 */
[----:B------:R-:W2:Y:S07]  /*5350*/  LDSM.16.M88.4 R168, [R224+0x4800] ;  /* 0x00480000e0a8783b */ /* 0x000eae0000000200 */
[C---:B----4-:R-:W-:Y:S08]  /*5360*/  HMMA.16816.F32 R20, R204.reuse, R172, R20 ;  /* 0x000000accc14723c */ /* 0x050ff00000001814 */
[C---:B------:R-:W-:Y:S01]  /*5370*/  HMMA.16816.F32 R24, R204.reuse, R174, R24 ;  /* 0x000000aecc18723c */ /* 0x040fe20000001818 */
[----:B------:R-:W4:Y:S07]  /*5380*/  LDSM.16.M88.4 R172, [R224+0x5000] ;  /* 0x00500000e0ac783b */ /* 0x000f2e0000000200 */
[C---:B-----5:R-:W-:Y:S08]  /*5390*/  HMMA.16816.F32 R28, R204.reuse, R176, R28 ;  /* 0x000000b0cc1c723c */ /* 0x060ff0000000181c */
[----:B------:R-:W-:Y:S01]  /*53a0*/  HMMA.16816.F32 R32, R204, R178, R32 ;  /* 0x000000b2cc20723c */ /* 0x000fe20000001820 */
[----:B------:R-:W5:Y:S06]  /*53b0*/  LDSM.16.M88.4 R176, [R224+0x5800] ;  /* 0x00580000e0b0783b */ /* 0x000f6c0000000200 */
        /* <DEDUP_REMOVED lines=19> */
[----:B------:R-:W2:Y:S07]  /*54f0*/  LDSM.16.M88.4 R168, [R214] ;  /* 0x00000000d6a8783b */ /* 0x000eae0000000200 */
[C---:B----4-:R-:W-:Y:S08]  /*5500*/  HMMA.16816.F32 R20, R196.reuse, R172, R20 ;  /* 0x000000acc414723c */ /* 0x050ff00000001814 */
[C---:B------:R-:W-:Y:S01]  /*5510*/  HMMA.16816.F32 R24, R196.reuse, R174, R24 ;  /* 0x000000aec418723c */ /* 0x040fe20000001818 */
[----:B------:R-:W4:Y:S07]  /*5520*/  LDSM.16.M88.4 R172, [R213] ;  /* 0x00000000d5ac783b */ /* 0x000f2e0000000200 */
[C---:B-----5:R-:W-:Y:S08]  /*5530*/  HMMA.16816.F32 R28, R196.reuse, R176, R28 ;  /* 0x000000b0c41c723c */ /* 0x060ff0000000181c */
        /* <DEDUP_REMOVED lines=17> */
[C---:B------:R-:W-:Y:S08]  /*5650*/  HMMA.16816.F32 R8, R188.reuse, R194, R8 ;  /* 0x000000c2bc08723c */ /* 0x040ff00000001808 */
[C---:B--2---:R-:W-:Y:S08]  /*5660*/  HMMA.16816.F32 R12, R188.reuse, R168, R12 ;  /* 0x000000a8bc0c723c */ /* 0x044ff0000000180c */
[C---:B------:R-:W-:Y:S08]  /*5670*/  HMMA.16816.F32 R16, R188.reuse, R170, R16 ;  /* 0x000000aabc10723c */ /* 0x040ff00000001810 */
[C---:B----4-:R-:W-:Y:S08]  /*5680*/  HMMA.16816.F32 R20, R188.reuse, R172, R20 ;  /* 0x000000acbc14723c */ /* 0x050ff00000001814 */
[C---:B------:R-:W-:Y:S08]  /*5690*/  HMMA.16816.F32 R24, R188.reuse, R174, R24 ;  /* 0x000000aebc18723c */ /* 0x040ff00000001818 */
[C---:B-----5:R-:W-:Y:S08]  /*56a0*/  HMMA.16816.F32 R28, R188.reuse, R176, R28 ;  /* 0x000000b0bc1c723c */ /* 0x060ff0000000181c */
[----:B------:R-:W-:Y:S08]  /*56b0*/  HMMA.16816.F32 R32, R188, R178, R32 ;  /* 0x000000b2bc20723c */ /* 0x000ff00000001820 */
[C---:B------:R-:W-:Y:S08]  /*56c0*/  HMMA.16816.F32 R4, R196.reuse, R200, R4 ;  /* 0x000000c8c404723c */ /* 0x040ff00000001804 */
[C---:B------:R-:W-:Y:S08]  /*56d0*/  HMMA.16816.F32 R8, R196.reuse, R202, R8 ;  /* 0x000000cac408723c */ /* 0x040ff00000001808 */
[C---:B-1----:R-:W-:Y:S08]  /*56e0*/  HMMA.16816.F32 R12, R196.reuse, R164, R12 ;  /* 0x000000a4c40c723c */ /* 0x042ff0000000180c */
        /* <DEDUP_REMOVED lines=83> */
.L_x_1431:
[----:B------:R-:W-:Y:S01]  /*5c20*/  FMNMX.FTZ R5, R183, R2, !PT ;  /* 0x00000002b7057209 */ /* 0x000fe20007810000 */
        /* <DEDUP_REMOVED lines=489> */
.L_x_1429:
        /* <DEDUP_REMOVED lines=402> */
.L_x_1434:
[----:B--234-:R-:W-:Y:S05]  /*93e0*/  BSYNC B0 ;  /* 0x0000000000007941 */ /* 0x01cfea0003800000 */
.L_x_1433:
        /* <DEDUP_REMOVED lines=27> */
.L_x_1436:
[----:B------:R-:W-:Y:S05]  /*95a0*/  BSYNC B0 ;  /* 0x0000000000007941 */ /* 0x000fea0003800000 */
.L_x_1435:
        /* <DEDUP_REMOVED lines=18> */
.L_x_1438:
[----:B------:R-:W-:Y:S05]  /*96d0*/  BSYNC B0 ;  /* 0x0000000000007941 */ /* 0x000fea0003800000 */
.L_x_1437:
        /* <DEDUP_REMOVED lines=18> */
.L_x_1440:
[----:B------:R-:W-:Y:S05]  /*9800*/  BSYNC B0 ;  /* 0x0000000000007941 */ /* 0x000fea0003800000 */
.L_x_1439:
        /* <DEDUP_REMOVED lines=17> */
.L_x_1425:
        /* <DEDUP_REMOVED lines=73> */
.L_x_1442:
[----:B------:R-:W-:Y:S05]  /*9db0*/  BSYNC B0 ;  /* 0x0000000000007941 */ /* 0x000fea0003800000 */
.L_x_1441:
        /* <DEDUP_REMOVED lines=18> */
.L_x_1444:
[----:B------:R-:W-:Y:S05]  /*9ee0*/  BSYNC B0 ;  /* 0x0000000000007941 */ /* 0x000fea0003800000 */
.L_x_1443:
        /* <DEDUP_REMOVED lines=18> */
.L_x_1446:
[----:B------:R-:W-:Y:S05]  /*a010*/  BSYNC B0 ;  /* 0x0000000000007941 */ /* 0x000fea0003800000 */
.L_x_1445:
        /* <DEDUP_REMOVED lines=17> */
.L_x_1448:
[----:B------:R-:W-:Y:S05]  /*a130*/  BSYNC B0 ;  /* 0x0000000000007941 */ /* 0x000fea0003800000 */
.L_x_1447:
        /* <DEDUP_REMOVED lines=35> */
.L_x_1449:
        /* <DEDUP_REMOVED lines=9> */
.L_x_2053:


//--------------------- .text._ZN5flash16flash_fwd_kernelI23Flash_fwd_kernel_traitsILi256ELi128ELi64ELi8ELb0ELb0EN7cutlass6half_tE19Flash_kernel_traitsILi256ELi128ELi64ELi8ES3_EELb1ELb0ELb0ELb1ELb0ELb0ELb0ELb0EEEvNS_16Flash_fwd_paramsE --------------------------
	.section	.text._ZN5flash16flash_fwd_kernelI23Flash_fwd_kernel_traitsILi256ELi128ELi64ELi8ELb0ELb0EN7cutlass6half_tE19Flash_kernel_traitsILi256ELi128ELi64ELi8ES3_EELb1ELb0ELb0ELb1ELb0ELb0ELb0ELb0EEEvNS_16Flash_fwd_paramsE,"ax",@progbits
	.sectioninfo	@"SHI_REGISTERS=255"
	.align	128
        .global         _ZN5flash16flash_fwd_kernelI23Flash_fwd_kernel_traitsILi256ELi128ELi64ELi8ELb0ELb0EN7cutlass6half_tE19Flash_kernel_traitsILi256ELi128ELi64ELi8ES3_EELb1ELb0ELb0ELb1ELb0ELb0ELb0ELb0EEEvNS_16Flash_fwd_paramsE
        .type           _ZN5flash16flash_fwd_kernelI23Flash_fwd_kernel_traitsILi256ELi128ELi64ELi8ELb0ELb0EN7cutlass6half_tE19Flash_kernel_traitsILi256ELi128ELi64ELi8ES3_EELb1ELb0ELb0ELb1ELb0ELb0ELb0ELb0EEEvNS_16Flash_fwd_paramsE,@function
        .size           _ZN5flash16flash_fwd_kernelI23Flash_fwd_kernel_traitsILi256ELi128ELi64ELi8ELb0ELb0EN7cutlass6half_tE19Flash_kernel_traitsILi256ELi128ELi64ELi8ES3_EELb1ELb0ELb0ELb1ELb0ELb0ELb0ELb0EEEvNS_16Flash_fwd_paramsE,(.L_x_2054 - _ZN5flash16flash_fwd_kernelI23Flash_fwd_kernel_traitsILi256ELi128ELi64ELi8ELb0ELb0EN7cutlass6half_tE19Flash_kernel_traitsILi256ELi128ELi64ELi8ES3_EELb1ELb0ELb0ELb1ELb0ELb0ELb0ELb0EEEvNS_16Flash_fwd_paramsE)
        .other          _ZN5flash16flash_fwd_kernelI23Flash_fwd_kernel_traitsILi256ELi128ELi64ELi8ELb0ELb0EN7cutlass6half_tE19Flash_kernel_traitsILi256ELi128ELi64ELi8ES3_EELb1ELb0ELb0ELb1ELb0ELb0ELb0ELb0EEEvNS_16Flash_fwd_paramsE,@"STO_CUDA_ENTRY STV_DEFAULT"
_ZN5flash16flash_fwd_kernelI23Flash_fwd_kernel_traitsILi256ELi128ELi64ELi8ELb0ELb0EN7cutlass6half_tE19Flash_kernel_traitsILi256ELi128ELi64ELi8ES3_EELb1ELb0ELb0ELb1ELb0ELb0ELb0ELb0EEEvNS_16Flash_fwd_paramsE:
.text._ZN5flash16flash_fwd_kernelI23Flash_fwd_kernel_traitsILi256ELi128ELi64ELi8ELb0ELb0EN7cutlass6half_tE19Flash_kernel_traitsILi256ELi128ELi64ELi8ES3_EELb1ELb0ELb0ELb1ELb0ELb0ELb0ELb0EEEvNS_16Flash_fwd_paramsE:
        /* <DEDUP_REMOVED lines=25> */
[----:B------:R-:W-:Y:S01]  /*0190*/  ULDC.64 UR4, c[0x0][0x248] ;  /* 0x0000920000047ab9 */ /* 0x000fe20000000a00 */
[----:B------:R-:W-:Y:S01]  /*01a0*/  PLOP3.LUT P0, PT, PT, PT, UP2, 0x80, 0x0 ;  /* 0x000000000000781c */ /* 0x000fe20003f0f028 */
[----:B------:R-:W-:Y:S02]  /*01b0*/  UISETP.NE.AND UP3, UPT, UR6, URZ, UPT ;  /* 0x0000003f0600728c */ /* 0x000fe4000bf65270 */
        /* <DEDUP_REMOVED lines=10> */
[----:B------:R-:W-:Y:S01]  /*0260*/  UIMAD.WIDE UR4, UR19, UR7, UR4 ;  /* 0x00000007130472a5 */ /* 0x000fe2000f8e0204 */
[----:B----4-:R-:W1:Y:S08]  /*0270*/  @P2 R2UR UR22, R4 ;  /* 0x00000000041623c2 */ /* 0x010e7000000e0000 */
[----:B------:R-:W2:Y:S01]  /*0280*/  @P2 R2UR UR23, R5 ;  /* 0x00000000051723c2 */ /* 0x000ea200000e0000 */
[----:B-1----:R-:W-:Y:S01]  /*0290*/  IMAD.U32 R4, RZ, RZ, UR22 ;  /* 0x00000016ff047e24 */ /* 0x002fe2000f8e00ff */
[----:B---3--:R-:W-:Y:S01]  /*02a0*/  @P2 IADD3 R7, P1, R2, c[0x0][0x300], RZ ;  /* 0x0000c00002072a10 */ /* 0x008fe20007f3e0ff */
[----:B------:R-:W-:Y:S01]  /*02b0*/  IMAD.U32 R2, RZ, RZ, UR8 ;  /* 0x00000008ff027e24 */ /* 0x000fe2000f8e00ff */
[----:B--2---:R-:W-:-:S03]  /*02c0*/  MOV R5, UR23 ;  /* 0x0000001700057c02 */ /* 0x004fc60008000f00 */
[----:B------:R-:W-:Y:S02]  /*02d0*/  @P2 IMAD.X R8, RZ, RZ, R3, P1 ;  /* 0x000000ffff082224 */ /* 0x000fe400008e0603 */
[----:B------:R1:W-:Y:S01]  /*02e0*/  @!P3 STG.E.64 [R10.64], R4 ;  /* 0x000000040a00b986 */ /* 0x0003e2000c101b14 */
[----:B------:R-:W-:Y:S01]  /*02f0*/  IMAD.U32 R3, RZ, RZ, UR9 ;  /* 0x00000009ff037e24 */ /* 0x000fe2000f8e00ff */
[----:B------:R-:W-:Y:S01]  /*0300*/  PLOP3.LUT P2, PT, PT, PT, UP0, 0x80, 0x0 ;  /* 0x000000000000781c */ /* 0x000fe20003f4f008 */
        /* <DEDUP_REMOVED lines=14> */
[----:B------:R-:W-:Y:S02]  /*03f0*/  UMOV UR11, 0xffffffff ;  /* 0xffffffff000b7882 */ /* 0x000fe40000000000 */
[----:B------:R-:W-:Y:S02]  /*0400*/  UMOV UR8, 0xffffffff ;  /* 0xffffffff00087882 */ /* 0x000fe40000000000 */
[----:B------:R-:W-:Y:S02]  /*0410*/  ULDC UR4, c[0x0][0x1c0] ;  /* 0x0000700000047ab9 */ /* 0x000fe40000000800 */
[----:B------:R-:W-:-:S02]  /*0420*/  UIMAD UR4, UR19, UR4, UR18 ;  /* 0x00000004130472a4 */ /* 0x000fc4000f8e0212 */
[----:B------:R-:W-:Y:S02]  /*0430*/  UMOV UR27, URZ ;  /* 0x0000003f001b7c82 */ /* 0x000fe40008000000 */
[----:B------:R-:W-:-:S04]  /*0440*/  USHF.L.U32 UR5, UR4, 0x5, URZ ;  /* 0x0000000504057899 */ /* 0x000fc8000800063f */
[----:B------:R-:W-:Y:S01]  /*0450*/  USHF.R.S32.HI UR4, URZ, 0x1f, UR5 ;  /* 0x0000001f3f047899 */ /* 0x000fe20008011405 */
[----:B---3--:R1:W3:Y:S08]  /*0460*/  @P0 R2UR UR11, R9 ;  /* 0x00000000090b03c2 */ /* 0x0082f000000e0000 */
[----:B----4-:R-:W3:Y:S01]  /*0470*/  @P0 R2UR UR16, R6 ;  /* 0x00000000061003c2 */ /* 0x010ee200000e0000 */
[----:B-1----:R-:W-:-:S04]  /*0480*/  SHF.R.S32.HI R9, RZ, 0x1f, R102 ;  /* 0x0000001fff097819 */ /* 0x002fc80000011466 */
[----:B------:R-:W-:-:S03]  /*0490*/  LEA.HI R12, R9, R102, RZ, 0x5 ;  /* 0x00000066090c7211 */ /* 0x000fc600078f28ff */
[----:B--2---:R1:W2:Y:S01]  /*04a0*/  @P1 R2UR UR27, R4 ;  /* 0x00000000041b13c2 */ /* 0x0042a200000e0000 */
[----:B---3--:R-:W-:-:S07]  /*04b0*/  @UP2 UIADD3 UR16, UR16, -UR11, URZ ;  /* 0x8000000b10102290 */ /* 0x008fce000fffe03f */
[----:B-----5:R3:W4:Y:S01]  /*04c0*/  @!P2 R2UR UR8, R0 ;  /* 0x000000000008a3c2 */ /* 0x02072200000e0000 */
[----:B------:R-:W-:Y:S01]  /*04d0*/  ISETP.NE.U32.AND P2, PT, RZ, c[0x0][0x248], PT ;  /* 0x00009200ff007a0c */ /* 0x000fe20003f45070 */
[----:B------:R-:W-:-:S03]  /*04e0*/  @!UP2 ULDC UR16, c[0x0][0x214] ;  /* 0x000085000010aab9 */ /* 0x000fc60000000800 */
[----:B------:R-:W-:Y:S02]  /*04f0*/  ISETP.NE.AND.EX P2, PT, RZ, c[0x0][0x24c], PT, P2 ;  /* 0x00009300ff007a0c */ /* 0x000fe40003f45320 */
[----:B---3--:R-:W-:-:S05]  /*0500*/  LOP3.LUT R0, R12, 0xffffffe0, RZ, 0xc0, !PT ;  /* 0xffffffe00c007812 */ /* 0x008fca00078ec0ff */
[----:B------:R-:W-:-:S05]  /*0510*/  IMAD.IADD R100, R102, 0x1, -R0 ;  /* 0x0000000166647824 */ /* 0x000fca00078e0a00 */
[--C-:B------:R-:W-:Y:S02]  /*0520*/  IADD3 R106, P1, P0, R7, UR5, R100.reuse ;  /* 0x00000005076a7c10 */ /* 0x100fe4000f83e064 */
[----:B------:R-:W-:-:S03]  /*0530*/  SHF.R.S32.HI R0, RZ, 0x1f, R100 ;  /* 0x0000001fff007819 */ /* 0x000fc60000011464 */
[----:B------:R1:W-:Y:S01]  /*0540*/  STL [R1+0x28], R106 ;  /* 0x0000286a01007387 */ /* 0x0003e20000100800 */
[----:B------:R-:W-:Y:S01]  /*0550*/  IADD3.X R103, R8, UR4, R0, P1, P0 ;  /* 0x0000000408677c10 */ /* 0x000fe20008fe0400 */
        /* <DEDUP_REMOVED lines=8> */
.L_x_1450:
[----:B------:R-:W-:Y:S02]  /*05e0*/  ULDC UR6, c[0x0][0x218] ;  /* 0x0000860000067ab9 */ /* 0x000fe40000000800 */
.L_x_1451:
        /* <DEDUP_REMOVED lines=61> */
.L_x_1453:
        /* <DEDUP_REMOVED lines=50> */
.L_x_1454:
        /* <DEDUP_REMOVED lines=10> */
[C---:B------:R-:W-:Y:S01]  /*0d80*/  LOP3.LUT R2, R5.reuse, 0xfffffff0, RZ, 0xc0, !PT ;  /* 0xfffffff005027812 */ /* 0x040fe200078ec0ff */
[----:B------:R-:W-:Y:S01]  /*0d90*/  IMAD.IADD R28, R102, 0x1, -R0 ;  /* 0x00000001661c7824 */ /* 0x000fe200078e0a00 */
[----:B------:R-:W-:Y:S01]  /*0da0*/  LEA.HI R0, R5, R4, RZ, 0x1 ;  /* 0x0000000405007211 */ /* 0x000fe200078f08ff */
[----:B------:R-:W-:Y:S01]  /*0db0*/  BSSY B0, `(.L_x_1455) ;  /* 0x000006f000007945 */ /* 0x000fe20003800000 */
        /* <DEDUP_REMOVED lines=8> */
[----:B------:R-:W-:Y:S02]  /*0e40*/  LOP3.LUT R10, R3, R2, RZ, 0x3c, !PT ;  /* 0x00000002030a7212 */ /* 0x000fe400078e3cff */
[----:B------:R-:W-:Y:S02]  /*0e50*/  LEA.HI R11, R5, R6, RZ, 0x3 ;  /* 0x00000006050b7211 */ /* 0x000fe400078f18ff */
[----:B------:R-:W-:Y:S02]  /*0e60*/  SHF.R.S32.HI R111, RZ, 0x1f, R110 ;  /* 0x0000001fff6f7819 */ /* 0x000fe4000001146e */
[----:B------:R-:W-:-:S02]  /*0e70*/  SHF.R.S32.HI R233, RZ, 0x1f, R232 ;  /* 0x0000001fffe97819 */ /* 0x000fc400000114e8 */
[----:B------:R-:W-:Y:S01]  /*0e80*/  IADD3 R2, P0, R110, UR6, RZ ;  /* 0x000000066e027c10 */ /* 0x000fe2000ff1e0ff */
[----:B------:R-:W-:Y:S01]  /*0e90*/  IMAD.WIDE.U32 R4, R232, c[0x0][0x198], R110 ;  /* 0x00006600e8047a25 */ /* 0x000fe200078e006e */
[----:B------:R-:W-:Y:S01]  /*0ea0*/  LEA.HI R9, R9, R102, RZ, 0x6 ;  /* 0x0000006609097211 */ /* 0x000fe200078f30ff */
[----:B------:R2:W-:Y:S01]  /*0eb0*/  STL.64 [R1], R110 ;  /* 0x0000006e01007387 */ /* 0x0005e20000100a00 */
[----:B------:R-:W-:Y:S01]  /*0ec0*/  LOP3.LUT R0, R11, 0xfffffff8, RZ, 0xc0, !PT ;  /* 0xfffffff80b007812 */ /* 0x000fe200078ec0ff */
[----:B------:R-:W-:Y:S01]  /*0ed0*/  IMAD R7, R233, c[0x0][0x198], RZ ;  /* 0x00006600e9077a24 */ /* 0x000fe200078e02ff */
[----:B------:R-:W-:Y:S01]  /*0ee0*/  IADD3.X R3, R111, UR25, RZ, P0, !PT ;  /* 0x000000196f037c10 */ /* 0x000fe200087fe4ff */
[----:B------:R-:W-:Y:S01]  /*0ef0*/  IMAD.SHL.U32 R9, R9, 0x8, RZ ;  /* 0x0000000809097824 */ /* 0x000fe200078e00ff */
[----:B------:R-:W-:Y:S01]  /*0f00*/  IADD3 R8, P0, R4, UR12, RZ ;  /* 0x0000000c04087c10 */ /* 0x000fe2000ff1e0ff */
[----:B------:R-:W-:Y:S01]  /*0f10*/  IMAD.IADD R0, R6, 0x1, -R0 ;  /* 0x0000000106007824 */ /* 0x000fe200078e0a00 */
[----:B------:R-:W-:Y:S01]  /*0f20*/  IADD3 R109, R110, 0x40, RZ ;  /* 0x000000406e6d7810 */ /* 0x000fe20007ffe0ff */
[----:B------:R-:W-:Y:S01]  /*0f30*/  IMAD R6, R232, c[0x0][0x19c], R7 ;  /* 0x00006700e8067a24 */ /* 0x000fe200078e0207 */
[----:B------:R-:W-:Y:S01]  /*0f40*/  LOP3.LUT R10, R10, 0xfffffe00, R9, 0xf8, !PT ;  /* 0xfffffe000a0a7812 */ /* 0x000fe200078ef809 */
[----:B-1----:R-:W-:Y:S01]  /*0f50*/  IMAD.WIDE.U32 R18, R18, c[0x0][0x1a8], R2 ;  /* 0x00006a0012127a25 */ /* 0x002fe200078e0002 */
[C---:B------:R-:W-:Y:S01]  /*0f60*/  LOP3.LUT P2, RZ, R0.reuse, 0x4, RZ, 0xc0, !PT ;  /* 0x0000000400ff7812 */ /* 0x040fe2000784c0ff */
[----:B------:R-:W-:Y:S01]  /*0f70*/  ULDC.64 UR6, c[0x0][0x1b0] ;  /* 0x00006c0000067ab9 */ /* 0x000fe20000000a00 */
[----:B------:R-:W-:Y:S01]  /*0f80*/  IADD3.X R9, R5, UR10, R6, P0, !PT ;  /* 0x0000000a05097c10 */ /* 0x000fe200087fe406 */
[----:B------:R-:W-:Y:S01]  /*0f90*/  IMAD R4, R233, c[0x0][0x1a0], RZ ;  /* 0x00006800e9047a24 */ /* 0x000fe200078e02ff */
[----:B------:R-:W-:Y:S01]  /*0fa0*/  LOP3.LUT P1, RZ, R0, 0x2, RZ, 0xc0, !PT ;  /* 0x0000000200ff7812 */ /* 0x000fe2000782c0ff */
[----:B------:R-:W-:Y:S01]  /*0fb0*/  IMAD.WIDE.U32 R2, R232, c[0x0][0x1a0], R110 ;  /* 0x00006800e8027a25 */ /* 0x000fe200078e006e */
[C---:B------:R-:W-:Y:S01]  /*0fc0*/  IADD3 R108, R110.reuse, 0x80, RZ ;  /* 0x000000806e6c7810 */ /* 0x040fe20007ffe0ff */
[----:B------:R-:W-:Y:S01]  /*0fd0*/  UIMAD UR6, UR28, UR6, URZ ;  /* 0x000000061c0672a4 */ /* 0x000fe2000f8e023f */
[----:B------:R-:W-:Y:S01]  /*0fe0*/  IADD3 R107, R110, 0xc0, RZ ;  /* 0x000000c06e6b7810 */ /* 0x000fe20007ffe0ff */
[----:B------:R-:W-:Y:S01]  /*0ff0*/  IMAD R4, R232, c[0x0][0x1a4], R4 ;  /* 0x00006900e8047a24 */ /* 0x000fe200078e0204 */
[----:B------:R-:W-:Y:S01]  /*1000*/  IADD3 R2, P0, R2, UR26, RZ ;  /* 0x0000001a02027c10 */ /* 0x000fe2000ff1e0ff */
[----:B------:R-:W-:Y:S01]  /*1010*/  IMAD.U32 R5, RZ, RZ, UR8 ;  /* 0x00000008ff057e24 */ /* 0x000fe2000f8e00ff */
[----:B------:R-:W-:Y:S01]  /*1020*/  UIADD3 UR25, -UR14, UR16, URZ ;  /* 0x000000100e197290 */ /* 0x000fe2000fffe13f */
[----:B------:R-:W-:Y:S01]  /*1030*/  IMAD.SHL.U32 R0, R0, 0x40, RZ ;  /* 0x0000004000007824 */ /* 0x000fe200078e00ff */
[----:B------:R-:W-:Y:S01]  /*1040*/  IADD3.X R3, R3, UR24, R4, P0, !PT ;  /* 0x0000001803037c10 */ /* 0x000fe200087fe404 */
[----:B------:R-:W-:Y:S01]  /*1050*/  IMAD.SHL.U32 R6, R21, 0x8, RZ ;  /* 0x0000000815067824 */ /* 0x000fe200078e00ff */
[----:B------:R-:W-:Y:S01]  /*1060*/  UIMAD UR7, UR8, UR7, UR6 ;  /* 0x00000007080772a4 */ /* 0x000fe2000f8e0206 */
[----:B------:R-:W-:Y:S01]  /*1070*/  IMAD.SHL.U32 R4, R11, 0x40, RZ ;  /* 0x000000400b047824 */ /* 0x000fe200078e00ff */
[----:B------:R-:W-:Y:S01]  /*1080*/  LOP3.LUT R0, R0, 0x1c0, RZ, 0xc0, !PT ;  /* 0x000001c000007812 */ /* 0x000fe200078ec0ff */
[----:B------:R-:W-:Y:S01]  /*1090*/  IMAD.WIDE.U32 R24, R5, c[0x0][0x1b8], R2 ;  /* 0x00006e0005187a25 */ /* 0x000fe200078e0002 */
[----:B------:R-:W-:Y:S01]  /*10a0*/  UIMAD UR6, UR8, UR5, UR4 ;  /* 0x00000005080672a4 */ /* 0x000fe2000f8e0204 */
[----:B------:R-:W-:-:S02]  /*10b0*/  ISETP.GE.AND P0, PT, R232, UR25, PT ;  /* 0x00000019e8007c0c */ /* 0x000fc4000bf06270 */
[----:B------:R-:W-:Y:S01]  /*10c0*/  LOP3.LUT R6, R0, 0x8, R6, 0xf8, !PT ;  /* 0x0000000800067812 */ /* 0x000fe200078ef806 */
[----:B------:R2:W-:Y:S01]  /*10d0*/  STL.64 [R1+0x8], R24 ;  /* 0x0000081801007387 */ /* 0x0005e20000100a00 */
[----:B------:R-:W-:Y:S01]  /*10e0*/  SHF.R.U32.HI R0, RZ, 0x3, R0 ;  /* 0x00000003ff007819 */ /* 0x000fe20000011600 */
[----:B------:R-:W-:Y:S01]  /*10f0*/  ULDC.64 UR4, c[0x0][0x1a8] ;  /* 0x00006a0000047ab9 */ /* 0x000fe20000000a00 */
[----:B------:R-:W-:Y:S01]  /*1100*/  IMAD.MOV.U32 R3, RZ, RZ, 0x10 ;  /* 0x00000010ff037424 */ /* 0x000fe200078e00ff */
[----:B------:R2:W-:Y:S01]  /*1110*/  STL [R1+0x14], R109 ;  /* 0x0000146d01007387 */ /* 0x0005e20000100800 */
[----:B------:R-:W-:Y:S01]  /*1120*/  LOP3.LUT R6, R6, R0, RZ, 0x3c, !PT ;  /* 0x0000000006067212 */ /* 0x000fe200078e3cff */
[----:B------:R-:W-:Y:S01]  /*1130*/  UIMAD UR4, UR17, UR4, URZ ;  /* 0x00000004110472a4 */ /* 0x000fe2000f8e023f */
[----:B------:R-:W-:Y:S01]  /*1140*/  IMAD.U32 R0, RZ, RZ, UR8 ;  /* 0x00000008ff007e24 */ /* 0x000fe2000f8e00ff */
[----:B------:R2:W-:Y:S01]  /*1150*/  STL [R1+0x10], R108 ;  /* 0x0000106c01007387 */ /* 0x0005e20000100800 */
[----:B------:R-:W-:Y:S01]  /*1160*/  IADD3 R252, R25, UR6, RZ ;  /* 0x0000000619fc7c10 */ /* 0x000fe2000fffe0ff */
[----:B------:R-:W-:Y:S01]  /*1170*/  UIMAD UR4, UR18, UR5, UR4 ;  /* 0x00000005120472a4 */ /* 0x000fe2000f8e0204 */
[----:B------:R-:W-:Y:S01]  /*1180*/  IMAD.WIDE.U32 R250, R0, c[0x0][0x1b0], R8 ;  /* 0x00006c0000fa7a25 */ /* 0x000fe200078e0008 */
[----:B------:R2:W-:Y:S01]  /*1190*/  STL [R1+0x18], R107 ;  /* 0x0000186b01007387 */ /* 0x0005e20000100800 */
[----:B------:R-:W-:-:S02]  /*11a0*/  LOP3.LUT R4, R6, 0xfffffe00, R4, 0xf8, !PT ;  /* 0xfffffe0006047812 */ /* 0x000fc400078ef804 */
[----:B------:R-:W-:Y:S01]  /*11b0*/  IMAD.U32 R8, RZ, RZ, UR13 ;  /* 0x0000000dff087e24 */ /* 0x000fe2000f8e00ff */
[----:B------:R-:W-:Y:S01]  /*11c0*/  IADD3 R11, R19, UR4, RZ ;  /* 0x00000004130b7c10 */ /* 0x000fe2000fffe0ff */
[----:B------:R-:W-:Y:S01]  /*11d0*/  IMAD.SHL.U32 R223, R10, 0x2, RZ ;  /* 0x000000020adf7824 */ /* 0x000fe200078e00ff */
[----:B------:R-:W-:Y:S01]  /*11e0*/  IADD3 R249, R251, UR7, RZ ;  /* 0x00000007fbf97c10 */ /* 0x000fe2000fffe0ff */
[----:B------:R-:W-:Y:S01]  /*11f0*/  IMAD.WIDE R8, R8, 0x80, R232 ;  /* 0x0000008008087825 */ /* 0x000fe200078e02e8 */
[----:B------:R-:W-:Y:S02]  /*1200*/  SHF.R.S32.HI R101, RZ, 0x5, R12 ;  /* 0x00000005ff657819 */ /* 0x000fe4000001140c */
        /* <DEDUP_REMOVED lines=41> */
.L_x_1456:
[----:B------:R-:W-:Y:S05]  /*14a0*/  BSYNC B0 ;  /* 0x0000000000007941 */ /* 0x000fea0003800000 */
.L_x_1455:
        /* <DEDUP_REMOVED lines=45> */
.L_x_1458:
[----:B------:R-:W-:Y:S05]  /*1780*/  BSYNC B0 ;  /* 0x0000000000007941 */ /* 0x000fea0003800000 */
.L_x_1457:
        /* <DEDUP_REMOVED lines=45> */
.L_x_1460:
[----:B------:R-:W-:Y:S05]  /*1a60*/  BSYNC B0 ;  /* 0x0000000000007941 */ /* 0x000fea0003800000 */
.L_x_1459:
        /* <DEDUP_REMOVED lines=48> */
.L_x_1462:
[----:B------:R-:W-:Y:S05]  /*1d70*/  BSYNC B0 ;  /* 0x0000000000007941 */ /* 0x000fea0003800000 */
.L_x_1461:
        /* <DEDUP_REMOVED lines=45> */
.L_x_1464:
[----:B------:R-:W-:Y:S05]  /*2050*/  BSYNC B0 ;  /* 0x0000000000007941 */ /* 0x000fea0003800000 */
.L_x_1463:
        /* <DEDUP_REMOVED lines=42> */
.L_x_1466:
[----:B------:R-:W-:Y:S05]  /*2300*/  BSYNC B0 ;  /* 0x0000000000007941 */ /* 0x000fea0003800000 */
.L_x_1465:
        /* <DEDUP_REMOVED lines=16> */
[----:B------:R-:W-:Y:S01]  /*2410*/  IMAD.U32 R6, RZ, RZ, UR6 ;  /* 0x00000006ff067e24 */ /* 0x000fe2000f8e00ff */
[----:B------:R-:W4:Y:S01]  /*2420*/  @P0 MUFU.RCP R5, c[0x0][0x238] ;  /* 0x00008e0000050b08 */ /* 0x000f220000001000 */
[----:B------:R-:W-:Y:S01]  /*2430*/  ISETP.GE.AND P1, PT, R232, UR29, PT ;  /* 0x0000001de8007c0c */ /* 0x000fe2000bf26270 */
[----:B------:R-:W-:Y:S02]  /*2440*/  ULDC.64 UR4, c[0x0][0x1a0] ;  /* 0x0000680000047ab9 */ /* 0x000fe40000000a00 */
[----:B------:R-:W-:-:S05]  /*2450*/  IMAD.U32 R7, RZ, RZ, UR7 ;  /* 0x00000007ff077e24 */ /* 0x000fca000f8e00ff */
[----:B------:R5:W4:Y:S01]  /*2460*/  @P0 LDG.E R2, [R6.64] ;  /* 0x0000001406020981 */ /* 0x000b22000c1e1900 */
[----:B------:R-:W-:Y:S01]  /*2470*/  UIMAD.WIDE.U32 UR18, UR30, UR4, URZ ;  /* 0x000000041e1272a5 */ /* 0x000fe2000f8e003f */
[----:B------:R-:W-:Y:S01]  /*2480*/  BSSY B0, `(.L_x_1467) ;  /* 0x0000034000007945 */ /* 0x000fe20003800000 */
[----:B------:R-:W-:Y:S01]  /*2490*/  UIMAD UR4, UR33, UR4, URZ ;  /* 0x00000004210472a4 */ /* 0x000fe2000f8e023f */
[----:B------:R-:W-:Y:S03]  /*24a0*/  BAR.SYNC.DEFER_BLOCKING 0x0 ;  /* 0x0000000000007b1d */ /* 0x000fe60000010000 */
[----:B------:R-:W-:-:S04]  /*24b0*/  UIMAD UR4, UR30, UR5, UR4 ;  /* 0x000000051e0472a4 */ /* 0x000fc8000f8e0204 */
[----:B------:R-:W-:Y:S01]  /*24c0*/  UIADD3 UR4, UR19, UR4, URZ ;  /* 0x0000000413047290 */ /* 0x000fe2000fffe03f */
[----:B-----5:R-:W-:Y:S01]  /*24d0*/  MOV R6, UR18 ;  /* 0x0000001200067c02 */ /* 0x020fe20008000f00 */
[----:B------:R-:W-:Y:S01]  /*24e0*/  IMAD.U32 R7, RZ, RZ, UR19 ;  /* 0x00000013ff077e24 */ /* 0x000fe2000f8e00ff */
[----:B------:R1:W-:Y:S04]  /*24f0*/  @P1 STS.128 [R223+0x18000], RZ ;  /* 0x018000ffdf001388 */ /* 0x0003e80000000c00 */
[----:B------:R1:W-:Y:S04]  /*2500*/  @P1 STS.128 [R223+0x1a000], RZ ;  /* 0x01a000ffdf001388 */ /* 0x0003e80000000c00 */
[----:B------:R1:W-:Y:S04]  /*2510*/  @P1 STS.128 [R223+0x1c000], RZ ;  /* 0x01c000ffdf001388 */ /* 0x0003e80000000c00 */
[----:B------:R1:W-:Y:S01]  /*2520*/  @P1 STS.128 [R223+0x1e000], RZ ;  /* 0x01e000ffdf001388 */ /* 0x0003e20000000c00 */
[----:B----4-:R-:W-:Y:S01]  /*2530*/  @P0 FMUL.FTZ R2, R2, R5 ;  /* 0x0000000502020220 */ /* 0x010fe20000410000 */
[----:B------:R-:W-:Y:S01]  /*2540*/  MOV R5, UR4 ;  /* 0x0000000400057c02 */ /* 0x000fe20008000f00 */
[----:B------:R-:W-:-:S02]  /*2550*/  UMOV UR4, URZ ;  /* 0x0000003f00047c82 */ /* 0x000fc40008000000 */
[----:B------:R4:W5:Y:S02]  /*2560*/  @P0 R2UR UR6, R2 ;  /* 0x00000000020603c2 */ /* 0x00096400000e0000 */
[----:B----4-:R-:W-:Y:S01]  /*2570*/  LEA R2, P0, R6, R24, 0x6 ;  /* 0x0000001806027211 */ /* 0x010fe200078030ff */
[----:B-----5:R-:W-:-:S03]  /*2580*/  @UP1 UMOV UR4, UR6 ;  /* 0x0000000600041c82 */ /* 0x020fc60008000000 */
[----:B------:R-:W-:Y:S01]  /*2590*/  LEA.HI.X R5, R6, R252, R5, 0x6, P0 ;  /* 0x000000fc06057211 */ /* 0x000fe200000f3405 */
[----:B------:R-:W-:Y:S05]  /*25a0*/  @P1 BRA `(.L_x_1468) ;  /* 0x0000021000001947 */ /* 0x000fea0003800000 */
[----:B-1----:R-:W-:Y:S02]  /*25b0*/  ISETP.GE.AND P5, PT, R110, c[0x0][0x220], PT ;  /* 0x000088006e007a0c */ /* 0x002fe40003fa6270 */
[----:B------:R-:W-:Y:S02]  /*25c0*/  ISETP.GE.AND P4, PT, R109, c[0x0][0x220], PT ;  /* 0x000088006d007a0c */ /* 0x000fe40003f86270 */
[----:B------:R-:W-:Y:S02]  /*25d0*/  ISETP.GE.AND P2, PT, R108, c[0x0][0x220], PT ;  /* 0x000088006c007a0c */ /* 0x000fe40003f46270 */
[----:B------:R-:W-:-:S07]  /*25e0*/  ISETP.GE.AND P0, PT, R107, c[0x0][0x220], PT ;  /* 0x000088006b007a0c */ /* 0x000fce0003f06270 */
[C---:B---3--:R-:W-:Y:S01]  /*25f0*/  @!P5 LEA R10, P6, R2.reuse, c[0x0][0x170], 0x1 ;  /* 0x00005c00020ada11 */ /* 0x048fe200078c08ff */
        /* <DEDUP_REMOVED lines=28> */
.L_x_1468:
[----:B-1----:R-:W-:Y:S05]  /*27c0*/  BSYNC B0 ;  /* 0x0000000000007941 */ /* 0x002fea0003800000 */
.L_x_1467:
        /* <DEDUP_REMOVED lines=9> */
[----:B------:R-:W-:Y:S01]  /*2860*/  IMAD.WIDE.U32 R6, R22, c[0x0][0x1a0], RZ ;  /* 0x0000680016067a25 */ /* 0x000fe200078e00ff */
[----:B------:R-:W-:-:S02]  /*2870*/  ISETP.GE.AND P4, PT, R109, c[0x0][0x220], PT ;  /* 0x000088006d007a0c */ /* 0x000fc40003f86270 */
[----:B------:R-:W-:Y:S01]  /*2880*/  ISETP.GE.AND P2, PT, R108, c[0x0][0x220], PT ;  /* 0x000088006c007a0c */ /* 0x000fe20003f46270 */
[----:B---3--:R-:W-:Y:S01]  /*2890*/  IMAD R8, R22, c[0x0][0x1a4], RZ ;  /* 0x0000690016087a24 */ /* 0x008fe200078e02ff */
        /* <DEDUP_REMOVED lines=32> */
.L_x_1470:
[----:B-1----:R-:W-:Y:S05]  /*2aa0*/  BSYNC B0 ;  /* 0x0000000000007941 */ /* 0x002fea0003800000 */
.L_x_1469:
        /* <DEDUP_REMOVED lines=21> */
[----:B------:R-:W1:Y:S01]  /*2c00*/  LDSM.16.M88.4 R16, [R196+0x11000] ;  /* 0x01100000c410783b */ /* 0x000e620000000200 */
[----:B------:R-:W-:-:S02]  /*2c10*/  IADD3 R207, R196, 0x10020, RZ ;  /* 0x00010020c4cf7810 */ /* 0x000fc40007ffe0ff */
[----:B------:R-:W-:Y:S01]  /*2c20*/  @P1 IADD3 R207, R2, -0x20, RZ ;  /* 0xffffffe002cf1810 */ /* 0x000fe20007ffe0ff */
[----:B--2---:R-:W2:Y:S01]  /*2c30*/  LDSM.16.M88.4 R24, [R196+0x10000] ;  /* 0x01000000c418783b */ /* 0x004ea20000000200 */
[----:B------:R-:W-:Y:S02]  /*2c40*/  IMAD.MOV.U32 R2, RZ, RZ, 0x40 ;  /* 0x00000040ff027424 */ /* 0x000fe400078e00ff */
[C---:B------:R-:W-:Y:S01]  /*2c50*/  IADD3 R222, R207.reuse, 0x800, RZ ;  /* 0x00000800cfde7810 */ /* 0x040fe20007ffe0ff */
[----:B------:R-:W3:Y:S01]  /*2c60*/  LDSM.16.M88.4 R20, [R196+0x10800] ;  /* 0x01080000c414783b */ /* 0x000ee20000000200 */
        /* <DEDUP_REMOVED lines=9> */
[----:B------:R-:W4:Y:S01]  /*2d00*/  LDSM.16.M88.4 R40, [R207] ;  /* 0x00000000cf28783b */ /* 0x000f220000000200 */
        /* <DEDUP_REMOVED lines=36> */
[C---:B---3--:R-:W-:Y:S08]  /*2f50*/  HMMA.16816.F32 R36, R8.reuse, R20, RZ ;  /* 0x000000140824723c */ /* 0x048ff000000018ff */
[C---:B------:R-:W-:Y:S08]  /*2f60*/  HMMA.16816.F32 R20, R8.reuse, R22, RZ ;  /* 0x000000160814723c */ /* 0x040ff000000018ff */
[C---:B-----5:R-:W-:Y:S08]  /*2f70*/  HMMA.16816.F32 R60, R8.reuse, R32, RZ ;  /* 0x00000020083c723c */ /* 0x060ff000000018ff */
[----:B------:R-:W-:Y:S01]  /*2f80*/  HMMA.16816.F32 R68, R8, R34, RZ ;  /* 0x000000220844723c */ /* 0x000fe200000018ff */
[----:B------:R-:W2:Y:S07]  /*2f90*/  LDSM.16.M88.4 R8, [R206] ;  /* 0x00000000ce08783b */ /* 0x000eae0000000200 */
[C---:B----4-:R-:W-:Y:S08]  /*2fa0*/  HMMA.16816.F32 R56, R12.reuse, R40, R28 ;  /* 0x000000280c38723c */ /* 0x050ff0000000181c */
        /* <DEDUP_REMOVED lines=179> */
[----:B------:R2:W-:Y:S01]  /*3ae0*/  I2F R94, R7 ;  /* 0x00000007005e7306 */ /* 0x0005e20000201400 */
        /* <DEDUP_REMOVED lines=67> */
[----:B------:R-:W-:Y:S02]  /*3f20*/  FFMA.FTZ R13, R92, -UR4, R16 ;  /* 0x800000045c0d7c23 */ /* 0x000fe40008010010 */
[----:B-1----:R-:W-:Y:S01]  /*3f30*/  IMAD.MOV.U32 R7, RZ, RZ, R6 ;  /* 0x000000ffff077224 */ /* 0x002fe200078e0006 */
[----:B------:R-:W-:Y:S01]  /*3f40*/  IABS R6, R12 ;  /* 0x0000000c00067213 */ /* 0x000fe20000000000 */
[----:B------:R-:W-:-:S02]  /*3f50*/  IMAD.IADD R12, R5, 0x1, -R26 ;  /* 0x00000001050c7824 */ /* 0x000fc400078e0a1a */
[----:B------:R1:W-:Y:S08]  /*3f60*/  I2F R77, R7 ;  /* 0x00000007004d7306 */ /* 0x0003f00000201400 */
[----:B------:R3:W-:Y:S01]  /*3f70*/  I2F R76, R6 ;  /* 0x00000006004c7306 */ /* 0x0007e20000201400 */
[----:B-1----:R-:W-:-:S05]  /*3f80*/  IMAD.IADD R7, R5, 0x1, -R2 ;  /* 0x0000000105077824 */ /* 0x002fca00078e0a02 */
[----:B------:R-:W-:Y:S01]  /*3f90*/  IABS R7, R7 ;  /* 0x0000000700077213 */ /* 0x000fe20000000000 */
[----:B---3--:R-:W-:-:S03]  /*3fa0*/  IMAD.IADD R6, R5, 0x1, -R44 ;  /* 0x0000000105067824 */ /* 0x008fc600078e0a2c */
[----:B------:R1:W3:Y:S01]  /*3fb0*/  I2F R14, R7 ;  /* 0x00000007000e7306 */ /* 0x0002e20000201400 */
[----:B------:R-:W-:Y:S01]  /*3fc0*/  HMMA.16816.F32 R44, R8, R48, R52 ;  /* 0x00000030082c723c */ /* 0x000fe20000001834 */
[----:B------:R-:W-:-:S06]  /*3fd0*/  IABS R6, R6 ;  /* 0x0000000600067213 */ /* 0x000fcc0000000000 */
[----:B------:R-:W-:Y:S01]  /*3fe0*/  FSEL R52, R13, -INF , !P2 ;  /* 0xff8000000d347808 */ /* 0x000fe20005000000 */
[----:B------:R-:W-:Y:S01]  /*3ff0*/  HMMA.16816.F32 R48, R8, R50, R68 ;  /* 0x000000320830723c */ /* 0x000fe20000001844 */
[----:B-----5:R-:W-:-:S05]  /*4000*/  FFMA.FTZ R13, R89, -UR4, R32 ;  /* 0x80000004590d7c23 */ /* 0x020fca0008010020 */
[----:B------:R-:W-:Y:S01]  /*4010*/  FSEL R61, R13, -INF , !P0 ;  /* 0xff8000000d3d7808 */ /* 0x000fe20004000000 */
[----:B-1----:R-:W-:Y:S01]  /*4020*/  IMAD.MOV.U32 R7, RZ, RZ, R6 ;  /* 0x000000ffff077224 */ /* 0x002fe200078e0006 */
[----:B------:R-:W-:Y:S01]  /*4030*/  IABS R6, R12 ;  /* 0x0000000c00067213 */ /* 0x000fe20000000000 */
[----:B---3--:R-:W-:Y:S02]  /*4040*/  FFMA.FTZ R12, R14, -UR4, R18 ;  /* 0x800000040e0c7c23 */ /* 0x008fe40008010012 */
[----:B------:R1:W3:Y:S01]  /*4050*/  I2F R27, R7 ;  /* 0x00000007001b7306 */ /* 0x0002e20000201400 */
[----:B------:R-:W-:Y:S02]  /*4060*/  FFMA.FTZ R14, R90, -UR4, R17 ;  /* 0x800000045a0e7c23 */ /* 0x000fe40008010011 */
[----:B------:R-:W-:Y:S01]  /*4070*/  FSEL R68, R12, -INF , !P2 ;  /* 0xff8000000c447808 */ /* 0x000fe20005000000 */
[----:B------:R-:W-:Y:S01]  /*4080*/  FFMA.FTZ R13, R94, -UR4, R33 ;  /* 0x800000045e0d7c23 */ /* 0x000fe20008010021 */
[----:B------:R-:W-:-:S02]  /*4090*/  ISETP.GE.AND P2, PT, R23, UR15, PT ;  /* 0x0000000f17007c0c */ /* 0x000fc4000bf46270 */
[----:B------:R-:W-:Y:S01]  /*40a0*/  FSEL R54, R14, -INF , !P1 ;  /* 0xff8000000e367808 */ /* 0x000fe20004800000 */
[----:B------:R-:W4:Y:S01]  /*40b0*/  I2F R29, R6 ;  /* 0x00000006001d7306 */ /* 0x000f220000201400 */
[----:B------:R-:W-:Y:S01]  /*40c0*/  FSEL R60, R13, -INF , !P6 ;  /* 0xff8000000d3c7808 */ /* 0x000fe20007000000 */
        /* <DEDUP_REMOVED lines=47> */
[----:B------:R-:W-:Y:S01]  /*43c0*/  FSEL R158, R15, -INF , !P5 ;  /* 0xff8000000f9e7808 */ /* 0x000fe20006800000 */
[----:B------:R-:W-:Y:S01]  /*43d0*/  FFMA.FTZ R15, R91, -UR4, R36 ;  /* 0x800000045b0f7c23 */ /* 0x000fe20008010024 */
[----:B------:R-:W-:Y:S01]  /*43e0*/  FSEL R66, R10, -INF , !P2 ;  /* 0xff8000000a427808 */ /* 0x000fe20005000000 */
[----:B------:R-:W-:Y:S01]  /*43f0*/  FFMA.FTZ R13, R79, -UR4, R24 ;  /* 0x800000044f0d7c23 */ /* 0x000fe20008010018 */
[----:B------:R-:W-:Y:S01]  /*4400*/  FSEL R224, R11, -INF , !P1 ;  /* 0xff8000000be07808 */ /* 0x000fe20004800000 */
[----:B------:R-:W-:Y:S01]  /*4410*/  FFMA.FTZ R11, R78, -UR4, R25 ;  /* 0x800000044e0b7c23 */ /* 0x000fe20008010019 */
[----:B------:R-:W-:Y:S01]  /*4420*/  ISETP.GE.AND P5, PT, R31, UR15, PT ;  /* 0x0000000f1f007c0c */ /* 0x000fe2000bfa6270 */
[----:B------:R-:W-:Y:S01]  /*4430*/  FFMA.FTZ R16, R77, -UR4, R16 ;  /* 0x800000044d107c23 */ /* 0x000fe20008010010 */
[----:B------:R-:W-:Y:S01]  /*4440*/  ISETP.GE.AND P4, PT, R30, UR15, PT ;  /* 0x0000000f1e007c0c */ /* 0x000fe2000bf86270 */
[----:B-1----:R-:W-:Y:S01]  /*4450*/  IMAD.MOV.U32 R6, RZ, RZ, R2 ;  /* 0x000000ffff067224 */ /* 0x002fe200078e0002 */
[----:B------:R-:W-:Y:S01]  /*4460*/  IABS R2, R7 ;  /* 0x0000000700027213 */ /* 0x000fe20000000000 */
[----:B------:R-:W-:Y:S01]  /*4470*/  IMAD.IADD R7, R5, 0x1, -R21 ;  /* 0x0000000105077824 */ /* 0x000fe200078e0a15 */
[----:B------:R-:W-:Y:S01]  /*4480*/  FSEL R166, R15, -INF , !P6 ;  /* 0xff8000000fa67808 */ /* 0x000fe20007000000 */
[----:B------:R1:W-:Y:S01]  /*4490*/  I2F R29, R6 ;  /* 0x00000006001d7306 */ /* 0x0003e20000201400 */
[----:B--2---:R-:W-:Y:S01]  /*44a0*/  FFMA.FTZ R12, R43, -UR4, R50 ;  /* 0x800000042b0c7c23 */ /* 0x004fe20008010032 */
[----:B------:R-:W-:Y:S01]  /*44b0*/  FSEL R167, R14, -INF , !P5 ;  /* 0xff8000000ea77808 */ /* 0x000fe20006800000 */
[----:B------:R-:W-:Y:S01]  /*44c0*/  FFMA.FTZ R17, R76, -UR4, R17 ;  /* 0x800000044c117c23 */ /* 0x000fe20008010011 */
[----:B------:R-:W-:-:S02]  /*44d0*/  FSEL R235, R13, -INF , !P4 ;  /* 0xff8000000deb7808 */ /* 0x000fc40006000000 */
        /* <DEDUP_REMOVED lines=38> */
[----:B------:R-:W-:Y:S02]  /*4740*/  FSEL R236, R7, -INF , !P4 ;  /* 0xff80000007ec7808 */ /* 0x000fe40006000000 */
[----:B------:R-:W-:Y:S01]  /*4750*/  FSEL R242, R16, -INF , !P2 ;  /* 0xff80000010f27808 */ /* 0x000fe20005000000 */
[----:B-1----:R-:W-:Y:S02]  /*4760*/  IMAD.IADD R6, R5, 0x1, -R41 ;  /* 0x0000000105067824 */ /* 0x002fe400078e0a29 */
[----:B------:R-:W-:Y:S02]  /*4770*/  IMAD.MOV.U32 R5, RZ, RZ, R2 ;  /* 0x000000ffff057224 */ /* 0x000fe400078e0002 */
[----:B---3--:R-:W-:Y:S01]  /*4780*/  FFMA.FTZ R12, R12, -UR4, R27 ;  /* 0x800000040c0c7c23 */ /* 0x008fe2000801001b */
[----:B------:R-:W-:Y:S01]  /*4790*/  IABS R2, R6 ;  /* 0x0000000600027213 */ /* 0x000fe20000000000 */
[----:B------:R1:W2:Y:S01]  /*47a0*/  I2F R9, R5 ;  /* 0x0000000500097306 */ /* 0x0002a20000201400 */
[----:B------:R-:W-:-:S02]  /*47b0*/  FFMA.FTZ R6, R95, -UR4, R33 ;  /* 0x800000045f067c23 */ /* 0x000fc40008010021 */
[----:B------:R-:W-:-:S03]  /*47c0*/  FSEL R239, R12, -INF , !P3 ;  /* 0xff8000000cef7808 */ /* 0x000fc60005800000 */
[----:B------:R-:W-:Y:S02]  /*47d0*/  FSEL R165, R6, -INF , !P0 ;  /* 0xff80000006a57808 */ /* 0x000fe40004000000 */
[----:B------:R-:W3:Y:S01]  /*47e0*/  I2F R2, R2 ;  /* 0x0000000200027306 */ /* 0x000ee20000201400 */
[----:B-1----:R-:W-:Y:S02]  /*47f0*/  FFMA.FTZ R5, R28, -UR4, R35 ;  /* 0x800000041c057c23 */ /* 0x002fe40008010023 */
[----:B--2---:R-:W-:-:S03]  /*4800*/  FFMA.FTZ R9, R9, -UR4, R18 ;  /* 0x8000000409097c23 */ /* 0x004fc60008010012 */
[----:B------:R-:W-:Y:S02]  /*4810*/  FSEL R225, R5, -INF , !P0 ;  /* 0xff80000005e17808 */ /* 0x000fe40004000000 */
[----:B------:R-:W-:Y:S01]  /*4820*/  PLOP3.LUT P0, PT, PT, PT, UP0, 0x80, 0x0 ;  /* 0x000000000000781c */ /* 0x000fe20003f0f008 */
[----:B---3--:R-:W-:Y:S01]  /*4830*/  FFMA.FTZ R2, R2, -UR4, R19 ;  /* 0x8000000402027c23 */ /* 0x008fe20008010013 */
[----:B------:R-:W-:-:S04]  /*4840*/  FSEL R194, R9, -INF , !P2 ;  /* 0xff80000009c27808 */ /* 0x000fc80005000000 */
[----:B------:R-:W-:-:S07]  /*4850*/  FSEL R188, R2, -INF , !P1 ;  /* 0xff80000002bc7808 */ /* 0x000fce0004800000 */
        /* <DEDUP_REMOVED lines=71> */
.L_x_1473:
[----:B------:R-:W-:Y:S05]  /*4cd0*/  BSYNC B0 ;  /* 0x0000000000007941 */ /* 0x000fea0003800000 */
.L_x_1472:
[----:B------:R-:W0:Y:S02]  /*4ce0*/  LDGDEPBAR ;  /* 0x00000000000079af */ /* 0x000e240000000000 */
.L_x_1471:
[----:B------:R-:W-:Y:S01]  /*4cf0*/  FMNMX.FTZ R2, R52, R54, !PT ;  /* 0x0000003634027209 */ /* 0x000fe20007810000 */
[----:B-1----:R-:W-:Y:S01]  /*4d00*/  IMAD.U32 R6, RZ, RZ, UR13 ;  /* 0x0000000dff067e24 */ /* 0x002fe2000f8e00ff */
[----:B------:R-:W-:Y:S01]  /*4d10*/  USHF.L.U32 UR6, UR30, 0x1, URZ ;  /* 0x000000011e067899 */ /* 0x000fe2000800063f */
[----:B------:R-:W-:Y:S01]  /*4d20*/  IMAD.WIDE.U32 R150, R106, -0x2daee0ad, RZ ;  /* 0xd2511f536a967825 */ /* 0x000fe200078e00ff */
[----:B------:R-:W-:Y:S01]  /*4d30*/  FMNMX.FTZ R2, R61, R2, !PT ;  /* 0x000000023d027209 */ /* 0x000fe20007810000 */
[----:B------:R-:W-:Y:S02]  /*4d40*/  UIADD3 UR33, UR23, -0x4498517b, URZ ;  /* 0xbb67ae8517217890 */ /* 0x000fe4000fffe03f */
[----:B------:R-:W-:Y:S01]  /*4d50*/  IMAD R7, R6, 0x8, R101 ;  /* 0x0000000806077824 */ /* 0x000fe200078e0265 */
[----:B------:R-:W-:Y:S01]  /*4d60*/  FMNMX.FTZ R2, R60, R2, !PT ;  /* 0x000000023c027209 */ /* 0x000fe20007810000 */
[----:B------:R-:W-:Y:S01]  /*4d70*/  UIADD3 UR34, UR22, -0x61c88647, URZ ;  /* 0x9e3779b916227890 */ /* 0x000fe2000fffe03f */
[----:B------:R-:W-:Y:S01]  /*4d80*/  IMAD.SHL.U32 R197, R4, 0x2, RZ ;  /* 0x0000000204c57824 */ /* 0x000fe200078e00ff */
[----:B------:R-:W-:Y:S01]  /*4d90*/  UIADD3 UR32, UR22, 0x3c6ef372, URZ ;  /* 0x3c6ef37216207890 */ /* 0x000fe2000fffe03f */
[----:B------:R-:W-:Y:S01]  /*4da0*/  FMNMX.FTZ R2, R158, R2, !PT ;  /* 0x000000029e027209 */ /* 0x000fe20007810000 */
[----:B------:R-:W-:Y:S01]  /*4db0*/  IMAD.WIDE.U32 R58, R7, -0x326172a9, RZ ;  /* 0xcd9e8d57073a7825 */ /* 0x000fe200078e00ff */
[----:B------:R-:W-:Y:S01]  /*4dc0*/  STL [R1+0x1c], R7 ;  /* 0x00001c0701007387 */ /* 0x000fe20000100800 */
[----:B------:R-:W-:Y:S01]  /*4dd0*/  UIADD3 UR31, UR23, 0x76cf5d0a, URZ ;  /* 0x76cf5d0a171f7890 */ /* 0x000fe2000fffe03f */
[----:B------:R-:W-:Y:S01]  /*4de0*/  FMNMX.FTZ R2, R157, R2, !PT ;  /* 0x000000029d027209 */ /* 0x000fe20007810000 */
[----:B------:R-:W-:Y:S01]  /*4df0*/  UIADD3 UR29, UR23, 0x32370b8f, URZ ;  /* 0x32370b8f171d7890 */ /* 0x000fe2000fffe03f */
[----:B------:R-:W-:Y:S01]  /*4e00*/  LDSM.16.MT88.4 R16, [R197+0x1c000] ;  /* 0x01c00000c510783b */ /* 0x000fe20000004200 */
[----:B------:R-:W-:Y:S01]  /*4e10*/  UIADD3 UR30, UR22, -0x255992d5, URZ ;  /* 0xdaa66d2b161e7890 */ /* 0x000fe2000fffe03f */
[----:B------:R-:W-:Y:S01]  /*4e20*/  FMNMX.FTZ R2, R149, R2, !PT ;  /* 0x0000000295027209 */ /* 0x000fe20007810000 */
[----:B------:R-:W-:Y:S01]  /*4e30*/  UIADD3 UR17, UR22, 0x78dde6e4, URZ ;  /* 0x78dde6e416117890 */ /* 0x000fe2000fffe03f */
[----:B------:R-:W-:Y:S01]  /*4e40*/  IMAD R198, R3, 0x2, R197 ;  /* 0x0000000203c67824 */ /* 0x000fe200078e02c5 */
[----:B------:R-:W-:Y:S01]  /*4e50*/  UIADD3 UR5, UR23, -0x56f99767, URZ ;  /* 0xa906689917057890 */ /* 0x000fe2000fffe03f */
[----:B------:R-:W-:Y:S01]  /*4e60*/  FMNMX.FTZ R2, R66, R2, !PT ;  /* 0x0000000242027209 */ /* 0x000fe20007810000 */
[----:B------:R-:W-:Y:S01]  /*4e70*/  UIADD3 UR14, UR23, -0x126145ec, URZ ;  /* 0xed9eba14170e7890 */ /* 0x000fe2000fffe03f */
[----:B------:R-:W-:Y:S01]  /*4e80*/  LEA R200, R0, R197, 0x1 ;  /* 0x000000c500c87211 */ /* 0x000fe200078e08ff */
[----:B------:R-:W-:Y:S01]  /*4e90*/  UIADD3 UR36, UR22, -0x4ab325aa, URZ ;  /* 0xb54cda5616247890 */ /* 0x000fe2000fffe03f */
        /* <DEDUP_REMOVED lines=26> */
[----:B------:R-:W-:-:S03]  /*5040*/  FMNMX.FTZ R2, R234, R2, !PT ;  /* 0x00000002ea027209 */ /* 0x000fc60007810000 */
[----:B------:R-:W1:Y:S01]  /*5050*/  SHFL.BFLY PT, R5, R148, 0x2, 0x1f ;  /* 0x0c401f0094057f89 */ /* 0x000e6200000e0000 */
[----:B------:R-:W-:-:S03]  /*5060*/  FMNMX.FTZ R2, R225, R2, !PT ;  /* 0x00000002e1027209 */ /* 0x000fc60007810000 */
[----:B------:R-:W-:Y:S01]  /*5070*/  LDSM.16.MT88.4 R32, [R197+0x1a000] ;  /* 0x01a00000c520783b */ /* 0x000fe20000004200 */
[----:B------:R-:W-:-:S04]  /*5080*/  FMNMX.FTZ R2, R226, R2, !PT ;  /* 0x00000002e2027209 */ /* 0x000fc80007810000 */
[----:B------:R-:W-:-:S04]  /*5090*/  FMNMX.FTZ R2, R227, R2, !PT ;  /* 0x00000002e3027209 */ /* 0x000fc80007810000 */
[----:B------:R-:W-:-:S04]  /*50a0*/  FMNMX.FTZ R2, R236, R2, !PT ;  /* 0x00000002ec027209 */ /* 0x000fc80007810000 */
[----:B------:R-:W-:-:S04]  /*50b0*/  FMNMX.FTZ R2, R239, R2, !PT ;  /* 0x00000002ef027209 */ /* 0x000fc80007810000 */
[----:B------:R-:W-:Y:S02]  /*50c0*/  FMNMX.FTZ R2, R194, R2, !PT ;  /* 0x00000002c2027209 */ /* 0x000fe40007810000 */
[----:B-1----:R-:W-:Y:S02]  /*50d0*/  FMNMX.FTZ R148, R148, R5, !PT ;  /* 0x0000000594947209 */ /* 0x002fe40007810000 */
[----:B------:R-:W-:Y:S02]  /*50e0*/  FMNMX.FTZ R2, R188, R2, !PT ;  /* 0x00000002bc027209 */ /* 0x000fe40007810000 */
[----:B------:R-:W-:Y:S01]  /*50f0*/  LOP3.LUT R5, R103, UR22, RZ, 0x3c, !PT ;  /* 0x0000001667057c12 */ /* 0x000fe2000f8e3cff */
[----:B------:R-:W1:Y:S03]  /*5100*/  SHFL.BFLY PT, R9, R148, 0x1, 0x1f ;  /* 0x0c201f0094097f89 */ /* 0x000e6600000e0000 */
[----:B------:R-:W-:Y:S01]  /*5110*/  LOP3.LUT R6, R59, R5, RZ, 0x3c, !PT ;  /* 0x000000053b067212 */ /* 0x000fe200078e3cff */
[----:B------:R-:W2:Y:S04]  /*5120*/  SHFL.BFLY PT, R10, R2, 0x2, 0x1f ;  /* 0x0c401f00020a7f89 */ /* 0x000ea800000e0000 */
[----:B------:R3:W-:Y:S01]  /*5130*/  STL [R1+0x20], R5 ;  /* 0x0000200501007387 */ /* 0x0007e20000100800 */
[----:B------:R-:W-:-:S05]  /*5140*/  IMAD.WIDE.U32 R64, R6, -0x2daee0ad, RZ ;  /* 0xd2511f5306407825 */ /* 0x000fca00078e00ff */
[----:B------:R-:W-:-:S05]  /*5150*/  LOP3.LUT R8, R65, UR33, R150, 0x96, !PT ;  /* 0x0000002141087c12 */ /* 0x000fca000f8e9696 */
[----:B------:R-:W-:Y:S01]  /*5160*/  IMAD.WIDE.U32 R56, R8, -0x326172a9, RZ ;  /* 0xcd9e8d5708387825 */ /* 0x000fe200078e00ff */
[----:B-1----:R-:W-:Y:S02]  /*5170*/  FMNMX.FTZ R148, R148, R9, !PT ;  /* 0x0000000994947209 */ /* 0x002fe40007810000 */
[----:B--2---:R-:W-:-:S03]  /*5180*/  FMNMX.FTZ R2, R2, R10, !PT ;  /* 0x0000000a02027209 */ /* 0x004fc60007810000 */
[C---:B------:R-:W-:Y:S01]  /*5190*/  FMUL.FTZ R13, R148.reuse, c[0x0][0x23c] ;  /* 0x00008f00940d7a20 */ /* 0x040fe20000410000 */
[----:B------:R-:W-:Y:S02]  /*51a0*/  FSETP.NEU.FTZ.AND P1, PT, R148, -INF , PT ;  /* 0xff8000009400780b */ /* 0x000fe40003f3d000 */
[----:B---3--:R-:W-:Y:S01]  /*51b0*/  MOV R5, UR6 ;  /* 0x0000000600057c02 */ /* 0x008fe20008000f00 */
[----:B------:R-:W1:Y:S01]  /*51c0*/  SHFL.BFLY PT, R10, R2, 0x1, 0x1f ;  /* 0x0c201f00020a7f89 */ /* 0x000e6200000e0000 */
[----:B------:R-:W-:Y:S01]  /*51d0*/  FSEL R13, R13, RZ, P1 ;  /* 0x000000ff0d0d7208 */ /* 0x000fe20000800000 */
[----:B------:R-:W-:Y:S01]  /*51e0*/  UIADD3 UR6, UR6, 0x1, URZ ;  /* 0x0000000106067890 */ /* 0x000fe2000fffe03f */
[----:B------:R-:W-:-:S05]  /*51f0*/  LOP3.LUT R5, R151, UR23, R5, 0x96, !PT ;  /* 0x0000001797057c12 */ /* 0x000fca000f8e9605 */
[----:B------:R-:W-:-:S05]  /*5200*/  IMAD.WIDE.U32 R6, R5, -0x326172a9, RZ ;  /* 0xcd9e8d5705067825 */ /* 0x000fca00078e00ff */
[----:B------:R-:W-:Y:S02]  /*5210*/  LOP3.LUT R7, R7, UR34, R58, 0x96, !PT ;  /* 0x0000002207077c12 */ /* 0x000fe4000f8e963a */
[----:B------:R-:W-:-:S03]  /*5220*/  LOP3.LUT R8, R57, UR32, R6, 0x96, !PT ;  /* 0x0000002039087c12 */ /* 0x000fc6000f8e9606 */
[----:B------:R-:W-:-:S04]  /*5230*/  IMAD.WIDE.U32 R6, R7, -0x2daee0ad, RZ ;  /* 0xd2511f5307067825 */ /* 0x000fc800078e00ff */
[----:B------:R-:W-:Y:S01]  /*5240*/  IMAD.WIDE.U32 R8, R8, -0x2daee0ad, RZ ;  /* 0xd2511f5308087825 */ /* 0x000fe200078e00ff */
[----:B------:R-:W-:Y:S02]  /*5250*/  LOP3.LUT R7, R7, UR31, R64, 0x96, !PT ;  /* 0x0000001f07077c12 */ /* 0x000fe4000f8e9640 */
[----:B-1----:R-:W-:Y:S02]  /*5260*/  FMNMX.FTZ R2, R2, R10, !PT ;  /* 0x0000000a02027209 */ /* 0x002fe40007810000 */
[----:B------:R-:W-:Y:S01]  /*5270*/  LOP3.LUT R5, R9, UR29, R6, 0x96, !PT ;  /* 0x0000001d09057c12 */ /* 0x000fe2000f8e9606 */
[----:B------:R-:W-:Y:S01]  /*5280*/  FFMA.FTZ R9, R52, c[0x0][0x23c], -R13 ;  /* 0x00008f0034097a23 */ /* 0x000fe2000001080d */
[----:B------:R-:W-:Y:S01]  /*5290*/  FSETP.NEU.FTZ.AND P1, PT, R2, -INF , PT ;  /* 0xff8000000200780b */ /* 0x000fe20003f3d000 */
[----:B------:R-:W-:Y:S02]  /*52a0*/  IMAD.WIDE.U32 R6, R7, -0x326172a9, RZ ;  /* 0xcd9e8d5707067825 */ /* 0x000fe400078e00ff */
[----:B------:R1:W-:Y:S02]  /*52b0*/  MUFU.EX2 R238, R9 ;  /* 0x0000000900ee7308 */ /* 0x0003e40000000800 */
[----:B------:R-:W-:Y:S01]  /*52c0*/  IMAD.WIDE.U32 R52, R5, -0x326172a9, RZ ;  /* 0xcd9e8d5705347825 */ /* 0x000fe200078e00ff */
[----:B------:R-:W-:-:S03]  /*52d0*/  LOP3.LUT R7, R7, UR30, R56, 0x96, !PT ;  /* 0x0000001e07077c12 */ /* 0x000fc6000f8e9638 */
[----:B------:R-:W-:Y:S01]  /*52e0*/  FMUL.FTZ R12, R2, c[0x0][0x23c] ;  /* 0x00008f00020c7a20 */ /* 0x000fe20000410000 */
[----:B------:R-:W-:Y:S01]  /*52f0*/  LOP3.LUT R5, R53, UR17, R6, 0x96, !PT ;  /* 0x0000001135057c12 */ /* 0x000fe2000f8e9606 */
[----:B------:R-:W-:-:S03]  /*5300*/  IMAD.WIDE.U32 R6, R7, -0x2daee0ad, RZ ;  /* 0xd2511f5307067825 */ /* 0x000fc600078e00ff */
[----:B------:R-:W-:Y:S02]  /*5310*/  FSEL R12, R12, RZ, P1 ;  /* 0x000000ff0c0c7208 */ /* 0x000fe40000800000 */
[----:B------:R-:W-:Y:S01]  /*5320*/  LOP3.LUT R8, R7, UR14, R8, 0x96, !PT ;  /* 0x0000000e07087c12 */ /* 0x000fe2000f8e9608 */
[--C-:B-1----:R-:W-:Y:S02]  /*5330*/  FFMA.FTZ R9, R54, c[0x0][0x23c], -R13.reuse ;  /* 0x00008f0036097a23 */ /* 0x102fe4000001080d */
[----:B------:R-:W-:Y:S02]  /*5340*/  IMAD.WIDE.U32 R54, R5, -0x2daee0ad, RZ ;  /* 0xd2511f5305367825 */ /* 0x000fe400078e00ff */
[----:B------:R1:W-:Y:S02]  /*5350*/  MUFU.EX2 R195, R9 ;  /* 0x0000000900c37308 */ /* 0x0003e40000000800 */
[----:B------:R-:W-:Y:S01]  /*5360*/  FFMA.FTZ R5, R61, c[0x0][0x23c], -R13 ;  /* 0x00008f003d057a23 */ /* 0x000fe2000001080d */
[----:B------:R-:W-:Y:S01]  /*5370*/  LOP3.LUT R6, R55, UR5, R6, 0x96, !PT ;  /* 0x0000000537067c12 */ /* 0x000fe2000f8e9606 */
[----:B------:R-:W-:-:S02]  /*5380*/  FFMA.FTZ R4, R68, c[0x0][0x23c], -R12 ;  /* 0x00008f0044047a23 */ /* 0x000fc4000001080c */
[----:B------:R-:W-:Y:S02]  /*5390*/  IMAD.WIDE.U32 R14, R8, -0x326172a9, RZ ;  /* 0xcd9e8d57080e7825 */ /* 0x000fe400078e00ff */
[----:B------:R2:W-:Y:S02]  /*53a0*/  MUFU.EX2 R230, R5 ;  /* 0x0000000500e67308 */ /* 0x0005e40000000800 */
[----:B------:R-:W-:-:S05]  /*53b0*/  IMAD.WIDE.U32 R6, R6, -0x326172a9, RZ ;  /* 0xcd9e8d5706067825 */ /* 0x000fca00078e00ff */
[----:B------:R-:W-:Y:S01]  /*53c0*/  SHF.R.U32.HI R8, RZ, 0x10, R6 ;  /* 0x00000010ff087819 */ /* 0x000fe20000011606 */
[----:B-1----:R-:W-:Y:S01]  /*53d0*/  FFMA.FTZ R9, R63, c[0x0][0x23c], -R12 ;  /* 0x00008f003f097a23 */ /* 0x002fe2000001080c */
[----:B------:R1:W-:Y:S01]  /*53e0*/  MUFU.EX2 R237, R4 ;  /* 0x0000000400ed7308 */ /* 0x0003e20000000800 */
[----:B------:R-:W-:Y:S02]  /*53f0*/  LOP3.LUT R11, R6, 0xff, RZ, 0xc0, !PT ;  /* 0x000000ff060b7812 */ /* 0x000fe400078ec0ff */
[----:B------:R-:W-:Y:S02]  /*5400*/  SHF.R.U32.HI R10, RZ, 0x18, R6 ;  /* 0x00000018ff0a7819 */ /* 0x000fe40000011606 */
[----:B------:R-:W-:Y:S01]  /*5410*/  LOP3.LUT R8, R8, 0xff, RZ, 0xc0, !PT ;  /* 0x000000ff08087812 */ /* 0x000fe200078ec0ff */
[----:B--2---:R-:W-:Y:S02]  /*5420*/  FFMA.FTZ R5, R60, c[0x0][0x23c], -R13 ;  /* 0x00008f003c057a23 */ /* 0x004fe4000001080d */
[----:B------:R2:W-:Y:S08]  /*5430*/  MUFU.EX2 R241, R9 ;  /* 0x0000000900f17308 */ /* 0x0005f00000000800 */
[----:B------:R3:W-:Y:S01]  /*5440*/  MUFU.EX2 R240, R5 ;  /* 0x0000000500f07308 */ /* 0x0007e20000000800 */
[----:B-1----:R-:W-:-:S02]  /*5450*/  FFMA.FTZ R4, R69, c[0x0][0x23c], -R12 ;  /* 0x00008f0045047a23 */ /* 0x002fc4000001080c */
[----:B--2---:R-:W-:-:S05]  /*5460*/  FFMA.FTZ R9, R62, c[0x0][0x23c], -R12 ;  /* 0x00008f003e097a23 */ /* 0x004fca000001080c */
[----:B------:R1:W-:Y:S01]  /*5470*/  MUFU.EX2 R231, R4 ;  /* 0x0000000400e77308 */ /* 0x0003e20000000800 */
[----:B------:R-:W-:Y:S01]  /*5480*/  LDSM.16.MT88.4 R60, [R200+0x18000] ;  /* 0x01800000c83c783b */ /* 0x000fe20000004200 */
[----:B---3--:R-:W-:-:S06]  /*5490*/  LOP3.LUT R5, R6, 0xffff, RZ, 0xc0, !PT ;  /* 0x0000ffff06057812 */ /* 0x008fcc00078ec0ff */
[----:B------:R2:W3:Y:S01]  /*54a0*/  MUFU.EX2 R192, R9 ;  /* 0x0000000900c07308 */ /* 0x0004e20000000800 */
[----:B------:R-:W-:Y:S02]  /*54b0*/  LOP3.LUT R6, R7, UR36, R14, 0x96, !PT ;  /* 0x0000002407067c12 */ /* 0x000fe4000f8e960e */
[----:B------:R-:W-:Y:S02]  /*54c0*/  SHF.R.U32.HI R5, RZ, 0x8, R5 ;  /* 0x00000008ff057819 */ /* 0x000fe40000011605 */
[----:B------:R-:W-:Y:S02]  /*54d0*/  SHF.R.U32.HI R3, RZ, 0x10, R6 ;  /* 0x00000010ff037819 */ /* 0x000fe40000011606 */
[----:B------:R-:W-:Y:S02]  /*54e0*/  PRMT R11, R11, 0x5410, R5 ;  /* 0x000054100b0b7816 */ /* 0x000fe40000000005 */
[----:B------:R-:W-:Y:S02]  /*54f0*/  PRMT R5, R8, 0x5410, R10 ;  /* 0x0000541008057816 */ /* 0x000fe4000000000a */
[----:B------:R-:W-:-:S02]  /*5500*/  LOP3.LUT R0, R6, 0xffff, RZ, 0xc0, !PT ;  /* 0x0000ffff06007812 */ /* 0x000fc400078ec0ff */
[----:B------:R-:W-:Y:S01]  /*5510*/  SHF.R.U32.HI R8, RZ, 0x18, R6 ;  /* 0x00000018ff087819 */ /* 0x000fe20000011606 */
[--C-:B-1----:R-:W-:Y:S01]  /*5520*/  HSET2.LE.AND R4, R5, R182.reuse, PT ;  /* 0x000000b605047233 */ /* 0x102fe20003803000 */
[----:B------:R-:W-:Y:S01]  /*5530*/  SHF.R.U32.HI R7, RZ, 0x8, R0 ;  /* 0x00000008ff077819 */ /* 0x000fe20000011600 */
[----:B------:R-:W-:Y:S01]  /*5540*/  HSET2.LE.AND R0, R11, R182, PT ;  /* 0x000000b60b007233 */ /* 0x000fe20003803000 */
[----:B--2---:R-:W-:Y:S02]  /*5550*/  LOP3.LUT R9, R6, 0xff, RZ, 0xc0, !PT ;  /* 0x000000ff06097812 */ /* 0x004fe400078ec0ff */
[----:B------:R-:W-:Y:S02]  /*5560*/  LOP3.LUT R6, R3, 0xff, RZ, 0xc0, !PT ;  /* 0x000000ff03067812 */ /* 0x000fe400078ec0ff */
[----:B---3--:R-:W-:Y:S02]  /*5570*/  F2FP.PACK_AB R5, R192, R241 ;  /* 0x000000f1c005723e */ /* 0x008fe400000000ff */
[----:B------:R-:W-:-:S02]  /*5580*/  PRMT R6, R6, 0x5410, R8 ;  /* 0x0000541006067816 */ /* 0x000fc40000000008 */
[----:B------:R-:W-:Y:S02]  /*5590*/  LOP3.LUT R11, R4, R5, RZ, 0xc0, !PT ;  /* 0x00000005040b7212 */ /* 0x000fe400078ec0ff */
[----:B------:R-:W-:Y:S01]  /*55a0*/  F2FP.PACK_AB R3, R240, R230 ;  /* 0x000000e6f003723e */ /* 0x000fe200000000ff */
[--C-:B------:R-:W-:Y:S01]  /*55b0*/  HSET2.LE.AND R4, R6, R182.reuse, PT ;  /* 0x000000b606047233 */ /* 0x100fe20003803000 */
[----:B------:R-:W-:Y:S02]  /*55c0*/  PRMT R7, R9, 0x5410, R7 ;  /* 0x0000541009077816 */ /* 0x000fe40000000007 */
[----:B------:R-:W-:Y:S02]  /*55d0*/  F2FP.PACK_AB R5, R231, R237 ;  /* 0x000000ede705723e */ /* 0x000fe400000000ff */
[----:B------:R-:W-:Y:S01]  /*55e0*/  LOP3.LUT R10, R0, R3, RZ, 0xc0, !PT ;  /* 0x00000003000a7212 */ /* 0x000fe200078ec0ff */
[----:B------:R-:W-:Y:S01]  /*55f0*/  HSET2.LE.AND R0, R7, R182, PT ;  /* 0x000000b607007233 */ /* 0x000fe20003803000 */
[----:B------:R-:W-:-:S02]  /*5600*/  LOP3.LUT R9, R4, R5, RZ, 0xc0, !PT ;  /* 0x0000000504097212 */ /* 0x000fc400078ec0ff */
[----:B------:R-:W1:Y:S01]  /*5610*/  LDSM.16.MT88.4 R4, [R198+0x1c000] ;  /* 0x01c00000c604783b */ /* 0x000e620000004200 */
[----:B------:R-:W-:-:S04]  /*5620*/  F2FP.PACK_AB R3, R195, R238 ;  /* 0x000000eec303723e */ /* 0x000fc800000000ff */
[----:B------:R-:W-:Y:S01]  /*5630*/  LOP3.LUT R8, R0, R3, RZ, 0xc0, !PT ;  /* 0x0000000300087212 */ /* 0x000fe200078ec0ff */
[--C-:B------:R-:W-:Y:S02]  /*5640*/  FFMA.FTZ R0, R158, c[0x0][0x23c], -R13.reuse ;  /* 0x00008f009e007a23 */ /* 0x100fe4000001080d */
[----:B------:R-:W-:Y:S02]  /*5650*/  FFMA.FTZ R3, R157, c[0x0][0x23c], -R13 ;  /* 0x00008f009d037a23 */ /* 0x000fe4000001080d */
[----:B------:R2:W3:Y:S02]  /*5660*/  MUFU.EX2 R172, R0 ;  /* 0x0000000000ac7308 */ /* 0x0004e40000000800 */
[C---:B------:R-:W-:Y:S06]  /*5670*/  HMMA.16816.F32 R92, R8.reuse, R16, RZ ;  /* 0x00000010085c723c */ /* 0x040fec00000018ff */
[----:B------:R4:W-:Y:S02]  /*5680*/  MUFU.EX2 R189, R3 ;  /* 0x0000000300bd7308 */ /* 0x0009e40000000800 */
[----:B------:R-:W-:Y:S01]  /*5690*/  HMMA.16816.F32 R80, R8, R18, RZ ;  /* 0x000000120850723c */ /* 0x000fe200000018ff */
[----:B------:R-:W5:Y:S01]  /*56a0*/  LDSM.16.MT88.4 R16, [R200+0x1e000] ;  /* 0x01e00000c810783b */ /* 0x000f620000004200 */
[----:B--2---:R-:W-:-:S06]  /*56b0*/  LOP3.LUT R0, R15, UR9, R52, 0x96, !PT ;  /* 0x000000090f007c12 */ /* 0x004fcc000f8e9634 */
[----:B------:R-:W-:Y:S01]  /*56c0*/  HMMA.16816.F32 R68, R8, R28, RZ ;  /* 0x0000001c0844723c */ /* 0x000fe200000018ff */
[----:B----4-:R-:W-:-:S07]  /*56d0*/  FFMA.FTZ R3, R149, c[0x0][0x23c], -R13 ;  /* 0x00008f0095037a23 */ /* 0x010fce000001080d */
[C---:B------:R-:W-:Y:S01]  /*56e0*/  HMMA.16816.F32 R108, R8.reuse, R30, RZ ;  /* 0x0000001e086c723c */ /* 0x040fe200000018ff */
[----:B------:R-:W2:Y:S01]  /*56f0*/  LDSM.16.MT88.4 R28, [R198+0x1e000] ;  /* 0x01e00000c61c783b */ /* 0x000ea20000004200 */
[----:B------:R4:W-:Y:S06]  /*5700*/  MUFU.EX2 R191, R3 ;  /* 0x0000000300bf7308 */ /* 0x0009ec0000000800 */
[C---:B-1----:R-:W-:Y:S07]  /*5710*/  HMMA.16816.F32 R88, R8.reuse, R4, RZ ;  /* 0x000000040858723c */ /* 0x042fee00000018ff */
[----:B------:R-:W-:Y:S01]  /*5720*/  IMAD.WIDE.U32 R4, R0, -0x2daee0ad, RZ ;  /* 0xd2511f5300047825 */ /* 0x000fe200078e00ff */
[----:B------:R-:W-:Y:S04]  /*5730*/  HMMA.16816.F32 R116, R8, R20, RZ ;  /* 0x000000140874723c */ /* 0x000fe800000018ff */
[----:B------:R-:W-:-:S02]  /*5740*/  LOP3.LUT R0, R4, 0xffff, RZ, 0xc0, !PT ;  /* 0x0000ffff04007812 */ /* 0x000fc400078ec0ff */
[----:B----4-:R-:W-:Y:S02]  /*5750*/  SHF.R.U32.HI R3, RZ, 0x10, R4 ;  /* 0x00000010ff037819 */ /* 0x010fe40000011604 */
[----:B------:R-:W-:Y:S01]  /*5760*/  HMMA.16816.F32 R104, R8, R22, RZ ;  /* 0x000000160868723c */ /* 0x000fe200000018ff */
[----:B------:R-:W1:Y:S01]  /*5770*/  LDSM.16.MT88.4 R20, [R199+0x1e000] ;  /* 0x01e00000c714783b */ /* 0x000e620000004200 */
[----:B------:R-:W-:Y:S02]  /*5780*/  LOP3.LUT R14, R4, 0xff, RZ, 0xc0, !PT ;  /* 0x000000ff040e7812 */ /* 0x000fe400078ec0ff */
[----:B------:R-:W-:-:S04]  /*5790*/  LOP3.LUT R3, R3, 0xff, RZ, 0xc0, !PT ;  /* 0x000000ff03037812 */ /* 0x000fc800078ec0ff */
[C---:B------:R-:W-:Y:S07]  /*57a0*/  HMMA.16816.F32 R76, R8.reuse, R6, RZ ;  /* 0x00000006084c723c */ /* 0x040fee00000018ff */
[----:B------:R-:W-:Y:S01]  /*57b0*/  FFMA.FTZ R6, R66, c[0x0][0x23c], -R13 ;  /* 0x00008f0042067a23 */ /* 0x000fe2000001080d */
[----:B------:R-:W-:Y:S01]  /*57c0*/  HMMA.16816.F32 R144, R8, R36, RZ ;  /* 0x000000240890723c */ /* 0x000fe200000018ff */
[----:B------:R-:W-:Y:S01]  /*57d0*/  SHF.R.U32.HI R7, RZ, 0x18, R4 ;  /* 0x00000018ff077819 */ /* 0x000fe20000011604 */
[----:B------:R-:W-:Y:S01]  /*57e0*/  FFMA.FTZ R4, R159, c[0x0][0x23c], -R12 ;  /* 0x00008f009f047a23 */ /* 0x000fe2000001080c */
[----:B------:R4:W1:Y:S01]  /*57f0*/  MUFU.EX2 R180, R6 ;  /* 0x0000000600b47308 */ /* 0x0008620000000800 */
[----:B---3--:R-:W-:-:S04]  /*5800*/  MOV R66, R172 ;  /* 0x000000ac00427202 */ /* 0x008fc80000000f00 */
[C---:B------:R-:W-:Y:S01]  /*5810*/  HMMA.16816.F32 R140, R8.reuse, R38, RZ ;  /* 0x00000026088c723c */ /* 0x040fe200000018ff */
[----:B------:R-:W3:Y:S02]  /*5820*/  LDSM.16.MT88.4 R36, [R200+0x1c000] ;  /* 0x01c00000c824783b */ /* 0x000ee40000004200 */
[----:B------:R1:W-:Y:S05]  /*5830*/  MUFU.EX2 R193, R4 ;  /* 0x0000000400c17308 */ /* 0x0003ea0000000800 */
[----:B------:R-:W-:Y:S01]  /*5840*/  HMMA.16816.F32 R136, R8, R44, RZ ;  /* 0x0000002c0888723c */ /* 0x000fe200000018ff */
[----:B----4-:R-:W-:Y:S02]  /*5850*/  SHF.R.U32.HI R6, RZ, 0x8, R0 ;  /* 0x00000008ff067819 */ /* 0x010fe40000011600 */
[----:B------:R-:W-:Y:S01]  /*5860*/  LOP3.LUT R0, R5, UR35, R54, 0x96, !PT ;  /* 0x0000002305007c12 */ /* 0x000fe2000f8e9636 */
[----:B------:R-:W-:Y:S01]  /*5870*/  FFMA.FTZ R5, R156, c[0x0][0x23c], -R12 ;  /* 0x00008f009c057a23 */ /* 0x000fe2000001080c */
[----:B------:R-:W-:-:S03]  /*5880*/  PRMT R15, R14, 0x5410, R6 ;  /* 0x000054100e0f7816 */ /* 0x000fc60000000006 */
[----:B------:R-:W-:Y:S01]  /*5890*/  HMMA.16816.F32 R128, R8, R46, RZ ;  /* 0x0000002e0880723c */ /* 0x000fe200000018ff */
[----:B------:R-:W4:Y:S01]  /*58a0*/  LDSM.16.MT88.4 R44, [R199+0x1c000] ;  /* 0x01c00000c72c783b */ /* 0x000f220000004200 */
[----:B------:R2:W-:Y:S01]  /*58b0*/  MUFU.EX2 R181, R5 ;  /* 0x0000000500b57308 */ /* 0x0005e20000000800 */
[----:B------:R-:W-:Y:S02]  /*58c0*/  LOP3.LUT R14, R0, 0xff, RZ, 0xc0, !PT ;  /* 0x000000ff000e7812 */ /* 0x000fe400078ec0ff */
[----:B-1----:R-:W-:-:S03]  /*58d0*/  SHF.R.U32.HI R4, RZ, 0x10, R0 ;  /* 0x00000010ff047819 */ /* 0x002fc60000011600 */
[----:B-----5:R-:W-:Y:S01]  /*58e0*/  HMMA.16816.F32 R176, R8, R16, RZ ;  /* 0x0000001008b0723c */ /* 0x020fe200000018ff */
[----:B------:R-:W-:-:S06]  /*58f0*/  LOP3.LUT R4, R4, 0xff, RZ, 0xc0, !PT ;  /* 0x000000ff04047812 */ /* 0x000fcc00078ec0ff */
[----:B------:R-:W-:Y:S01]  /*5900*/  PRMT R16, R3, 0x5410, R7 ;  /* 0x0000541003107816 */ /* 0x000fe20000000007 */
[C---:B------:R-:W-:Y:S01]  /*5910*/  HMMA.16816.F32 R132, R8.reuse, R24, RZ ;  /* 0x000000180884723c */ /* 0x040fe200000018ff */
[----:B------:R-:W-:Y:S01]  /*5920*/  LOP3.LUT R3, R0, 0xffff, RZ, 0xc0, !PT ;  /* 0x0000ffff00037812 */ /* 0x000fe200078ec0ff */
[----:B--2---:R-:W-:Y:S01]  /*5930*/  FFMA.FTZ R5, R67, c[0x0][0x23c], -R12 ;  /* 0x00008f0043057a23 */ /* 0x004fe2000001080c */
[----:B------:R-:W-:Y:S01]  /*5940*/  SHF.R.U32.HI R7, RZ, 0x18, R0 ;  /* 0x00000018ff077819 */ /* 0x000fe20000011600 */
[--C-:B------:R-:W-:Y:S01]  /*5950*/  HSET2.LE.AND R0, R15, R182.reuse, PT ;  /* 0x000000b60f007233 */ /* 0x100fe20003803000 */
[----:B------:R-:W-:Y:S01]  /*5960*/  SHF.R.U32.HI R6, RZ, 0x8, R3 ;  /* 0x00000008ff067819 */ /* 0x000fe20000011603 */
[----:B------:R1:W2:Y:S01]  /*5970*/  MUFU.EX2 R149, R5 ;  /* 0x0000000500957308 */ /* 0x0002a20000000800 */
[----:B------:R-:W-:Y:S01]  /*5980*/  F2FP.PACK_AB R3, R180, R191 ;  /* 0x000000bfb403723e */ /* 0x000fe200000000ff */
[----:B------:R-:W-:Y:S01]  /*5990*/  HMMA.16816.F32 R124, R8, R26, RZ ;  /* 0x0000001a087c723c */ /* 0x000fe200000018ff */
[----:B------:R-:W5:Y:S01]  /*59a0*/  LDSM.16.MT88.4 R24, [R198+0x18800] ;  /* 0x01880000c618783b */ /* 0x000f620000004200 */
[----:B------:R-:W-:Y:S01]  /*59b0*/  PRMT R14, R14, 0x5410, R6 ;  /* 0x000054100e0e7816 */ /* 0x000fe20000000006 */
[----:B------:R-:W-:Y:S01]  /*59c0*/  IMAD.MOV.U32 R67, RZ, RZ, R238 ;  /* 0x000000ffff437224 */ /* 0x000fe200078e00ee */
[----:B------:R-:W-:Y:S01]  /*59d0*/  LOP3.LUT R6, R0, R3, RZ, 0xc0, !PT ;  /* 0x0000000300067212 */ /* 0x000fe200078ec0ff */
[----:B------:R-:W-:Y:S01]  /*59e0*/  FFMA.FTZ R3, R164, c[0x0][0x23c], -R12 ;  /* 0x00008f00a4037a23 */ /* 0x000fe2000001080c */
[----:B------:R-:W-:-:S02]  /*59f0*/  HSET2.LE.AND R0, R16, R182, PT ;  /* 0x000000b610007233 */ /* 0x000fc40003803000 */
[----:B------:R-:W-:Y:S01]  /*5a00*/  HMMA.16816.F32 R160, R8, R28, RZ ;  /* 0x0000001c08a0723c */ /* 0x000fe200000018ff */
[----:B------:R2:W2:Y:S01]  /*5a10*/  MUFU.EX2 R190, R3 ;  /* 0x0000000300be7308 */ /* 0x0004a20000000800 */
[----:B-1----:R-:W-:-:S06]  /*5a20*/  PRMT R5, R4, 0x5410, R7 ;  /* 0x0000541004057816 */ /* 0x002fcc0000000007 */
[C---:B------:R-:W-:Y:S01]  /*5a30*/  HMMA.16816.F32 R168, R8.reuse, R30, RZ ;  /* 0x0000001e08a8723c */ /* 0x040fe200000018ff */
[----:B------:R-:W1:Y:S07]  /*5a40*/  LDSM.16.MT88.4 R28, [R197+0x18800] ;  /* 0x01880000c51c783b */ /* 0x000e6e0000004200 */
[----:B------:R-:W-:Y:S01]  /*5a50*/  HMMA.16816.F32 R156, R8, R20, RZ ;  /* 0x00000014089c723c */ /* 0x000fe200000018ff */
[----:B--2---:R-:W-:-:S04]  /*5a60*/  F2FP.PACK_AB R3, R149, R181 ;  /* 0x000000b59503723e */ /* 0x004fc800000000ff */
[----:B------:R-:W-:Y:S01]  /*5a70*/  LOP3.LUT R7, R0, R3, RZ, 0xc0, !PT ;  /* 0x0000000300077212 */ /* 0x000fe200078ec0ff */
[--C-:B------:R-:W-:Y:S01]  /*5a80*/  HSET2.LE.AND R0, R14, R182.reuse, PT ;  /* 0x000000b60e007233 */ /* 0x100fe20003803000 */
[----:B------:R-:W-:Y:S01]  /*5a90*/  F2FP.PACK_AB R3, R189, R66 ;  /* 0x00000042bd03723e */ /* 0x000fe200000000ff */
[----:B------:R-:W-:Y:S01]  /*5aa0*/  HMMA.16816.F32 R172, R8, R22, RZ ;  /* 0x0000001608ac723c */ /* 0x000fe200000018ff */
[----:B------:R-:W2:Y:S02]  /*5ab0*/  LDSM.16.MT88.4 R20, [R200+0x18800] ;  /* 0x01880000c814783b */ /* 0x000ea40000004200 */
[----:B------:R-:W-:Y:S01]  /*5ac0*/  LOP3.LUT R4, R0, R3, RZ, 0xc0, !PT ;  /* 0x0000000300047212 */ /* 0x000fe200078ec0ff */
[----:B------:R-:W-:Y:S01]  /*5ad0*/  HSET2.LE.AND R0, R5, R182, PT ;  /* 0x000000b605007233 */ /* 0x000fe20003803000 */
[----:B------:R-:W-:-:S03]  /*5ae0*/  F2FP.PACK_AB R3, R190, R193 ;  /* 0x000000c1be03723e */ /* 0x000fc600000000ff */
[----:B------:R-:W-:Y:S01]  /*5af0*/  HMMA.16816.F32 R120, R8, R60, RZ ;  /* 0x0000003c0878723c */ /* 0x000fe200000018ff */
[----:B------:R-:W-:Y:S01]  /*5b00*/  LOP3.LUT R5, R0, R3, RZ, 0xc0, !PT ;  /* 0x0000000300057212 */ /* 0x000fe200078ec0ff */
[----:B------:R-:W-:Y:S02]  /*5b10*/  IMAD.MOV.U32 R0, RZ, RZ, R240 ;  /* 0x000000ffff007224 */ /* 0x000fe400078e00f0 */
[----:B------:R-:W-:-:S04]  /*5b20*/  IMAD.MOV.U32 R3, RZ, RZ, R237 ;  /* 0x000000ffff037224 */ /* 0x000fc800078e00ed */
[C---:B------:R-:W-:Y:S08]  /*5b30*/  HMMA.16816.F32 R112, R8.reuse, R62, RZ ;  /* 0x0000003e0870723c */ /* 0x040ff000000018ff */
[C---:B------:R-:W-:Y:S01]  /*5b40*/  HMMA.16816.F32 R52, R8.reuse, R18, RZ ;  /* 0x000000120834723c */ /* 0x040fe200000018ff */
[----:B------:R-:W1:Y:S07]  /*5b50*/  LDSM.16.MT88.4 R16, [R199+0x18800] ;  /* 0x01880000c710783b */ /* 0x000e6e0000004200 */
[C---:B------:R-:W-:Y:S08]  /*5b60*/  HMMA.16816.F32 R96, R8.reuse, R40, RZ ;  /* 0x000000280860723c */ /* 0x040ff000000018ff */
[C---:B------:R-:W-:Y:S08]  /*5b70*/  HMMA.16816.F32 R84, R8.reuse, R42, RZ ;  /* 0x0000002a0854723c */ /* 0x040ff000000018ff */
[C---:B---3--:R-:W-:Y:S08]  /*5b80*/  HMMA.16816.F32 R60, R8.reuse, R36, RZ ;  /* 0x00000024083c723c */ /* 0x048ff000000018ff */
[C---:B----4-:R-:W-:Y:S08]  /*5b90*/  HMMA.16816.F32 R100, R8.reuse, R44, RZ ;  /* 0x0000002c0864723c */ /* 0x050ff000000018ff */
[C---:B------:R-:W-:Y:S08]  /*5ba0*/  HMMA.16816.F32 R152, R8.reuse, R48, RZ ;  /* 0x000000300898723c */ /* 0x040ff000000018ff */
[C---:B------:R-:W-:Y:S08]  /*5bb0*/  HMMA.16816.F32 R72, R8.reuse, R32, RZ ;  /* 0x000000200848723c */ /* 0x040ff000000018ff */
[C---:B------:R-:W-:Y:S01]  /*5bc0*/  HMMA.16816.F32 R40, R8.reuse, R34, RZ ;  /* 0x000000220828723c */ /* 0x040fe200000018ff */
[----:B------:R-:W-:Y:S07]  /*5bd0*/  LDSM.16.MT88.4 R32, [R198+0x1a800] ;  /* 0x01a80000c620783b */ /* 0x000fee0000004200 */
[C---:B------:R-:W-:Y:S08]  /*5be0*/  HMMA.16816.F32 R36, R8.reuse, R38, RZ ;  /* 0x000000260824723c */ /* 0x040ff000000018ff */
[C---:B------:R-:W-:Y:S08]  /*5bf0*/  HMMA.16816.F32 R44, R8.reuse, R46, RZ ;  /* 0x0000002e082c723c */ /* 0x040ff000000018ff */
[----:B------:R-:W-:Y:S01]  /*5c00*/  HMMA.16816.F32 R48, R8, R50, RZ ;  /* 0x000000320830723c */ /* 0x000fe200000018ff */
[----:B------:R-:W3:Y:S07]  /*5c10*/  LDSM.16.MT88.4 R8, [R197+0x1a800] ;  /* 0x01a80000c508783b */ /* 0x000eee0000004200 */
[C---:B-----5:R-:W-:Y:S08]  /*5c20*/  HMMA.16816.F32 R136, R4.reuse, R24, R136 ;  /* 0x000000180488723c */ /* 0x060ff00000001888 */
[C---:B-1----:R-:W-:Y:S08]  /*5c30*/  HMMA.16816.F32 R184, R4.reuse, R30, R140 ;  /* 0x0000001e04b8723c */ /* 0x042ff0000000188c */
[C---:B--2---:R-:W-:Y:S08]  /*5c40*/  HMMA.16816.F32 R244, R4.reuse, R20, R120 ;  /* 0x0000001404f4723c */ /* 0x044ff00000001878 */
[----:B------:R-:W-:Y:S01]  /*5c50*/  IMAD.MOV.U32 R143, RZ, RZ, R137 ;  /* 0x000000ffff8f7224 */ /* 0x000fe200078e0089 */
[----:B------:R-:W-:Y:S01]  /*5c60*/  MOV R142, R138 ;  /* 0x0000008a008e7202 */ /* 0x000fe20000000f00 */
[----:B------:R-:W-:Y:S01]  /*5c70*/  IMAD.MOV.U32 R141, RZ, RZ, R139 ;  /* 0x000000ffff8d7224 */ /* 0x000fe200078e008b */
[----:B------:R-:W-:Y:S01]  /*5c80*/  HMMA.16816.F32 R96, R4, R16, R96 ;  /* 0x000000100460723c */ /* 0x000fe20000001860 */
[----:B------:R-:W-:-:S07]  /*5c90*/  IMAD.MOV.U32 R140, RZ, RZ, R136 ;  /* 0x000000ffff8c7224 */ /* 0x000fce00078e0088 */
[C---:B------:R-:W-:Y:S01]  /*5ca0*/  HMMA.16816.F32 R136, R4.reuse, R22, R112 ;  /* 0x000000160488723c */ /* 0x040fe20000001870 */
[----:B------:R-:W1:Y:S07]  /*5cb0*/  LDSM.16.MT88.4 R20, [R200+0x1a800] ;  /* 0x01a80000c814783b */ /* 0x000e6e0000004200 */
[C---:B------:R-:W-:Y:S01]  /*5cc0*/  HMMA.16816.F32 R112, R4.reuse, R18, R84 ;  /* 0x000000120470723c */ /* 0x040fe20000001854 */
[----:B------:R-:W2:Y:S06]  /*5cd0*/  LDSM.16.MT88.4 R16, [R199+0x1a800] ;  /* 0x01a80000c710783b */ /* 0x000eac0000004200 */
[----:B------:R-:W-:Y:S01]  /*5ce0*/  MOV R87, R242 ;  /* 0x000000f200577202 */ /* 0x000fe20000000f00 */
[----:B------:R-:W-:Y:S01]  /*5cf0*/  IMAD.MOV.U32 R86, RZ, RZ, R241 ;  /* 0x000000ffff567224 */ /* 0x000fe200078e00f1 */
[----:B---3--:R-:W-:Y:S01]  /*5d00*/  HMMA.16816.F32 R120, R4, R10, R40 ;  /* 0x0000000a0478723c */ /* 0x008fe20000001828 */
[----:B------:R-:W-:-:S02]  /*5d10*/  IMAD.MOV.U32 R84, RZ, RZ, R231 ;  /* 0x000000ffff547224 */ /* 0x000fc400078e00e7 */
[----:B------:R-:W-:-:S04]  /*5d20*/  IMAD.MOV.U32 R85, RZ, RZ, R230 ;  /* 0x000000ffff557224 */ /* 0x000fc800078e00e6 */
[----:B------:R-:W-:Y:S01]  /*5d30*/  IMAD.MOV.U32 R42, RZ, RZ, R193 ;  /* 0x000000ffff2a7224 */ /* 0x000fe200078e00c1 */
[----:B------:R-:W-:Y:S01]  /*5d40*/  HMMA.16816.F32 R240, R4, R8, R72 ;  /* 0x0000000804f0723c */ /* 0x000fe20000001848 */
[----:B------:R-:W3:Y:S01]  /*5d50*/  LDSM.16.MT88.4 R8, [R197+0x1c800] ;  /* 0x01c80000c508783b */ /* 0x000ee20000004200 */
[----:B------:R-:W-:-:S05]  /*5d60*/  MOV R43, R192 ;  /* 0x000000c0002b7202 */ /* 0x000fca0000000f00 */
[----:B------:R-:W-:Y:S01]  /*5d70*/  IMAD.MOV.U32 R73, RZ, RZ, R195 ;  /* 0x000000ffff497224 */ /* 0x000fe200078e00c3 */
[----:B------:R-:W-:Y:S01]  /*5d80*/  HMMA.16816.F32 R144, R4, R28, R144 ;  /* 0x0000001c0490723c */ /* 0x000fe20000001890 */
[----:B------:R-:W-:Y:S01]  /*5d90*/  MOV R72, R194 ;  /* 0x000000c200487202 */ /* 0x000fe20000000f00 */
[----:B------:R-:W-:Y:S01]  /*5da0*/  IMAD.MOV.U32 R74, RZ, RZ, R228 ;  /* 0x000000ffff4a7224 */ /* 0x000fe200078e00e4 */
[----:B------:R-:W-:-:S03]  /*5db0*/  MOV R75, R229 ;  /* 0x000000e5004b7202 */ /* 0x000fc60000000f00 */
[----:B------:R-:W-:Y:S01]  /*5dc0*/  IMAD.MOV.U32 R40, RZ, RZ, R72 ;  /* 0x000000ffff287224 */ /* 0x000fe200078e0048 */
[----:B------:R-:W-:Y:S01]  /*5dd0*/  MOV R72, R140 ;  /* 0x0000008c00487202 */ /* 0x000fe20000000f00 */
[C---:B-1----:R-:W-:Y:S08]  /*5de0*/  HMMA.16816.F32 R228, R4.reuse, R20, R132 ;  /* 0x0000001404e4723c */ /* 0x042ff00000001884 */
[C---:B--2---:R-:W-:Y:S07]  /*5df0*/  HMMA.16816.F32 R192, R4.reuse, R16, R116 ;  /* 0x0000001004c0723c */ /* 0x044fee0000001874 */
[----:B------:R-:W-:Y:S01]  /*5e00*/  IMAD.MOV.U32 R119, RZ, RZ, R74 ;  /* 0x000000ffff777224 */ /* 0x000fe200078e004a */
        /* <DEDUP_REMOVED lines=15> */
[----:B---3--:R-:W-:Y:S01]  /*5f00*/  HMMA.16816.F32 R16, R4, R10, R80 ;  /* 0x0000000a0410723c */ /* 0x008fe20000001850 */
[----:B------:R-:W-:-:S07]  /*5f10*/  IMAD.MOV.U32 R144, RZ, RZ, R190 ;  /* 0x000000ffff907224 */ /* 0x000fce00078e00be */
[----:B------:R-:W-:Y:S01]  /*5f20*/  HMMA.16816.F32 R236, R4, R32, R68 ;  /* 0x0000002004ec723c */ /* 0x000fe20000001844 */
[----:B------:R-:W-:Y:S01]  /*5f30*/  IMAD.MOV.U32 R118, RZ, RZ, R104 ;  /* 0x000000ffff767224 */ /* 0x000fe200078e0068 */
[----:B------:R-:W-:Y:S01]  /*5f40*/  MOV R116, R106 ;  /* 0x0000006a00747202 */ /* 0x000fe20000000f00 */
[----:B------:R-:W-:-:S04]  /*5f50*/  IMAD.MOV.U32 R117, RZ, RZ, R105 ;  /* 0x000000ffff757224 */ /* 0x000fc800078e0069 */
        /* <DEDUP_REMOVED lines=17> */
[----:B------:R-:W-:-:S02]  /*6070*/  IMAD.MOV.U32 R72, RZ, RZ, R0 ;  /* 0x000000ffff487224 */ /* 0x000fc400078e0000 */
[----:B------:R-:W-:Y:S01]  /*6080*/  IMAD.U32 R0, RZ, RZ, UR6 ;  /* 0x00000006ff007e24 */ /* 0x000fe2000f8e00ff */
[----:B------:R-:W-:Y:S01]  /*6090*/  HMMA.16816.F32 R188, R4, R8, R92 ;  /* 0x0000000804bc723c */ /* 0x000fe2000000185c */
[----:B------:R-:W-:Y:S01]  /*60a0*/  IMAD.MOV.U32 R109, RZ, RZ, R70 ;  /* 0x000000ffff6d7224 */ /* 0x000fe200078e0046 */
[----:B------:R-:W-:Y:S01]  /*60b0*/  MOV R111, R40 ;  /* 0x00000028006f7202 */ /* 0x000fe20000000f00 */
[----:B------:R-:W-:Y:S01]  /*60c0*/  IMAD.MOV.U32 R110, RZ, RZ, R71 ;  /* 0x000000ffff6e7224 */ /* 0x000fe200078e0047 */
        /* <DEDUP_REMOVED lines=9> */
[----:B------:R-:W3:Y:S01]  /*6160*/  LDSM.16.MT88.4 R16, [R199+0x1c800] ;  /* 0x01c80000c710783b */ /* 0x000ee20000004200 */
[----:B------:R-:W-:Y:S01]  /*6170*/  IMAD.MOV.U32 R70, RZ, RZ, R42 ;  /* 0x000000ffff467224 */ /* 0x000fe200078e002a */
[----:B------:R-:W-:Y:S01]  /*6180*/  MOV R43, R147 ;  /* 0x00000093002b7202 */ /* 0x000fe20000000f00 */
[----:B------:R-:W-:-:S04]  /*6190*/  IMAD.WIDE.U32 R10, R0, -0x326172a9, RZ ;  /* 0xcd9e8d57000a7825 */ /* 0x000fc800078e00ff */
[----:B------:R-:W-:Y:S01]  /*61a0*/  IMAD.MOV.U32 R34, RZ, RZ, R140 ;  /* 0x000000ffff227224 */ /* 0x000fe200078e008c */
[----:B------:R-:W-:Y:S01]  /*61b0*/  LOP3.LUT R0, R11, UR34, R58, 0x96, !PT ;  /* 0x000000220b007c12 */ /* 0x000fe2000f8e963a */
[----:B------:R-:W-:Y:S02]  /*61c0*/  IMAD.MOV.U32 R32, RZ, RZ, R142 ;  /* 0x000000ffff207224 */ /* 0x000fe400078e008e */
[----:B------:R-:W-:Y:S02]  /*61d0*/  IMAD.MOV.U32 R33, RZ, RZ, R143 ;  /* 0x000000ffff217224 */ /* 0x000fe400078e008f */
[----:B------:R-:W-:Y:S01]  /*61e0*/  IMAD.MOV.U32 R41, RZ, RZ, R145 ;  /* 0x000000ffff297224 */ /* 0x000fe200078e0091 */
[----:B-1----:R-:W-:Y:S01]  /*61f0*/  HMMA.16816.F32 R140, R4, R26, R76 ;  /* 0x0000001a048c723c */ /* 0x002fe2000000184c */
[----:B------:R-:W-:Y:S01]  /*6200*/  IMAD.MOV.U32 R42, RZ, RZ, R146 ;  /* 0x000000ffff2a7224 */ /* 0x000fe200078e0092 */
[----:B------:R-:W-:Y:S01]  /*6210*/  MOV R150, R32 ;  /* 0x0000002000967202 */ /* 0x000fe20000000f00 */
[----:B------:R-:W-:Y:S01]  /*6220*/  IMAD.WIDE.U32 R8, R0, -0x2daee0ad, RZ ;  /* 0xd2511f5300087825 */ /* 0x000fe200078e00ff */
[----:B------:R-:W-:-:S03]  /*6230*/  LOP3.LUT R0, R57, UR32, R10, 0x96, !PT ;  /* 0x0000002039007c12 */ /* 0x000fc6000f8e960a */
[----:B------:R-:W-:Y:S01]  /*6240*/  IMAD.MOV.U32 R108, RZ, RZ, R107 ;  /* 0x000000ffff6c7224 */ /* 0x000fe200078e006b */
[C---:B------:R-:W-:Y:S01]  /*6250*/  HMMA.16816.F32 R144, R4.reuse, R24, R88 ;  /* 0x000000180490723c */ /* 0x040fe20000001858 */
[----:B------:R-:W1:Y:S01]  /*6260*/  LDSM.16.MT88.4 R24, [R198+0x1e800] ;  /* 0x01e80000c618783b */ /* 0x000e620000004200 */
[----:B------:R-:W-:Y:S01]  /*6270*/  IMAD.WIDE.U32 R10, R0, -0x2daee0ad, RZ ;  /* 0xd2511f53000a7825 */ /* 0x000fe200078e00ff */
[----:B------:R-:W-:Y:S02]  /*6280*/  LOP3.LUT R9, R9, UR31, R64, 0x96, !PT ;  /* 0x0000001f09097c12 */ /* 0x000fe4000f8e9640 */
[----:B------:R-:W-:Y:S01]  /*6290*/  MOV R78, R41 ;  /* 0x00000029004e7202 */ /* 0x000fe20000000f00 */
[----:B------:R-:W-:Y:S02]  /*62a0*/  IMAD.MOV.U32 R126, RZ, RZ, R67 ;  /* 0x000000ffff7e7224 */ /* 0x000fe400078e0043 */
[----:B--2---:R-:W-:Y:S01]  /*62b0*/  HMMA.16816.F32 R88, R4, R30, R36 ;  /* 0x0000001e0458723c */ /* 0x004fe20000001824 */
[----:B------:R-:W-:Y:S01]  /*62c0*/  IMAD.MOV.U32 R125, RZ, RZ, R3 ;  /* 0x000000ffff7d7224 */ /* 0x000fe200078e0003 */
[----:B------:R-:W-:Y:S01]  /*62d0*/  LOP3.LUT R3, R11, UR29, R8, 0x96, !PT ;  /* 0x0000001d0b037c12 */ /* 0x000fe2000f8e9608 */
[----:B------:R-:W-:-:S02]  /*62e0*/  FFMA.FTZ R0, R224, c[0x0][0x23c], -R13 ;  /* 0x00008f00e0007a23 */ /* 0x000fc4000001080d */
[----:B------:R-:W-:Y:S01]  /*62f0*/  IMAD.MOV.U32 R76, RZ, RZ, R33 ;  /* 0x000000ffff4c7224 */ /* 0x000fe200078e0021 */
[----:B------:R-:W2:Y:S01]  /*6300*/  LDC.U8 R224, c[0x0][0x2d8] ;  /* 0x0000b600ffe07b82 */ /* 0x000ea20000000000 */
[----:B------:R-:W-:Y:S01]  /*6310*/  MOV R39, R127 ;  /* 0x0000007f00277202 */ /* 0x000fe20000000f00 */
[----:B------:R-:W-:Y:S01]  /*6320*/  HMMA.16816.F32 R104, R4, R28, R60 ;  /* 0x0000001c0468723c */ /* 0x000fe2000000183c */
[----:B------:R-:W-:Y:S01]  /*6330*/  MOV R127, R66 ;  /* 0x00000042007f7202 */ /* 0x000fe20000000f00 */
[----:B------:R4:W-:Y:S01]  /*6340*/  MUFU.EX2 R30, R0 ;  /* 0x00000000001e7308 */ /* 0x0009e20000000800 */
[----:B------:R-:W-:-:S04]  /*6350*/  IMAD.WIDE.U32 R8, R9, -0x326172a9, RZ ;  /* 0xcd9e8d5709087825 */ /* 0x000fc800078e00ff */
[----:B------:R-:W-:Y:S01]  /*6360*/  MOV R28, R72 ;  /* 0x00000048001c7202 */ /* 0x000fe20000000f00 */
[----:B---3--:R-:W-:Y:S01]  /*6370*/  HMMA.16816.F32 R100, R4, R16, R100 ;  /* 0x000000100464723c */ /* 0x008fe20000001864 */
[----:B------:R-:W-:Y:S02]  /*6380*/  IMAD.MOV.U32 R29, RZ, RZ, R73 ;  /* 0x000000ffff1d7224 */ /* 0x000fe400078e0049 */
[----:B------:R-:W-:Y:S01]  /*6390*/  IMAD.WIDE.U32 R32, R3, -0x326172a9, RZ ;  /* 0xcd9e8d5703207825 */ /* 0x000fe200078e00ff */
[----:B------:R-:W-:-:S03]  /*63a0*/  LOP3.LUT R3, R9, UR30, R56, 0x96, !PT ;  /* 0x0000001e09037c12 */ /* 0x000fc6000f8e9638 */
[----:B------:R-:W-:Y:S01]  /*63b0*/  IMAD.MOV.U32 R38, RZ, RZ, R34 ;  /* 0x000000ffff267224 */ /* 0x000fe200078e0022 */
[C---:B------:R-:W-:Y:S01]  /*63c0*/  HMMA.16816.F32 R80, R4.reuse, R18, R44 ;  /* 0x000000120450723c */ /* 0x040fe2000000182c */
[----:B------:R-:W3:Y:S01]  /*63d0*/  LDSM.16.MT88.4 R16, [R200+0x1e800] ;  /* 0x01e80000c810783b */ /* 0x000ee20000004200 */
[----:B----4-:R-:W-:Y:S02]  /*63e0*/  FFMA.FTZ R0, R165, c[0x0][0x23c], -R13 ;  /* 0x00008f00a5007a23 */ /* 0x010fe4000001080d */
[----:B------:R-:W-:Y:S02]  /*63f0*/  IMAD.MOV.U32 R37, RZ, RZ, R35 ;  /* 0x000000ffff257224 */ /* 0x000fe400078e0023 */
[----:B------:R4:W5:Y:S01]  /*6400*/  MUFU.EX2 R31, R0 ;  /* 0x00000000001f7308 */ /* 0x0009620000000800 */
[----:B------:R-:W-:Y:S01]  /*6410*/  FFMA.FTZ R11, R166, c[0x0][0x23c], -R13 ;  /* 0x00008f00a60b7a23 */ /* 0x000fe2000001080d */
[----:B------:R-:W-:Y:S01]  /*6420*/  HMMA.16816.F32 R72, R4, R20, R152 ;  /* 0x000000140448723c */ /* 0x000fe20000001898 */
[----:B------:R-:W-:Y:S01]  /*6430*/  IMAD.MOV.U32 R77, RZ, RZ, R40 ;  /* 0x000000ffff4d7224 */ /* 0x000fe200078e0028 */
[----:B--2---:R-:W-:Y:S01]  /*6440*/  LEA R224, R224, R224, 0x10 ;  /* 0x000000e0e0e07211 */ /* 0x004fe200078e80ff */
[----:B------:R-:W-:-:S02]  /*6450*/  IMAD.MOV.U32 R79, RZ, RZ, R42 ;  /* 0x000000ffff4f7224 */ /* 0x000fc400078e002a */
[----:B------:R-:W-:Y:S01]  /*6460*/  IMAD.MOV.U32 R151, RZ, RZ, R43 ;  /* 0x000000ffff977224 */ /* 0x000fe200078e002b */
[----:B------:R2:W-:Y:S01]  /*6470*/  MUFU.EX2 R165, R11 ;  /* 0x0000000b00a57308 */ /* 0x0005e20000000800 */
[----:B------:R-:W-:Y:S01]  /*6480*/  IMAD.MOV.U32 R154, RZ, RZ, R15 ;  /* 0x000000ffff9a7224 */ /* 0x000fe200078e000f */
[C---:B------:R-:W-:Y:S01]  /*6490*/  HMMA.16816.F32 R64, R4.reuse, R22, R48 ;  /* 0x000000160440723c */ /* 0x040fe20000001830 */
[----:B------:R-:W5:Y:S01]  /*64a0*/  LDSM.16.MT88.4 R20, [R199+0x1e800] ;  /* 0x01e80000c714783b */ /* 0x000f620000004200 */
[----:B------:R-:W-:Y:S01]  /*64b0*/  IMAD.MOV.U32 R155, RZ, RZ, R14 ;  /* 0x000000ffff9b7224 */ /* 0x000fe200078e000e */
[----:B------:R-:W-:Y:S01]  /*64c0*/  MOV R153, R164 ;  /* 0x000000a400997202 */ /* 0x000fe20000000f00 */
[----:B------:R-:W-:Y:S01]  /*64d0*/  IMAD.MOV.U32 R152, RZ, RZ, R39 ;  /* 0x000000ffff987224 */ /* 0x000fe200078e0027 */
[----:B----4-:R-:W-:Y:S01]  /*64e0*/  LOP3.LUT R0, R33, UR17, R8, 0x96, !PT ;  /* 0x0000001121007c12 */ /* 0x010fe2000f8e9608 */
[----:B------:R-:W-:Y:S02]  /*64f0*/  IMAD.WIDE.U32 R8, R3, -0x2daee0ad, RZ ;  /* 0xd2511f5303087825 */ /* 0x000fe400078e00ff */
[----:B-1----:R-:W-:Y:S02]  /*6500*/  HMMA.16816.F32 R44, R4, R26, R168 ;  /* 0x0000001a042c723c */ /* 0x002fe400000018a8 */
[----:B------:R-:W-:-:S04]  /*6510*/  IMAD.WIDE.U32 R34, R0, -0x2daee0ad, RZ ;  /* 0xd2511f5300227825 */ /* 0x000fc800078e00ff */
[----:B------:R-:W-:Y:S01]  /*6520*/  FFMA.FTZ R0, R167, c[0x0][0x23c], -R13 ;  /* 0x00008f00a7007a23 */ /* 0x000fe2000001080d */
[----:B------:R-:W-:Y:S01]  /*6530*/  LOP3.LUT R3, R35, UR5, R8, 0x96, !PT ;  /* 0x0000000523037c12 */ /* 0x000fe2000f8e9608 */
[----:B--2---:R-:W-:Y:S01]  /*6540*/  FFMA.FTZ R11, R225, c[0x0][0x23c], -R12 ;  /* 0x00008f00e10b7a23 */ /* 0x004fe2000001080c */
[C---:B------:R-:W-:Y:S01]  /*6550*/  HMMA.16816.F32 R60, R4.reuse, R24, R160 ;  /* 0x00000018043c723c */ /* 0x040fe200000018a0 */
[----:B------:R1:W-:Y:S01]  /*6560*/  MUFU.EX2 R169, R0 ;  /* 0x0000000000a97308 */ /* 0x0003e20000000800 */
[----:B------:R-:W-:Y:S01]  /*6570*/  MOV R35, R85 ;  /* 0x0000005500237202 */ /* 0x000fe20000000f00 */
[----:B------:R-:W-:Y:S01]  /*6580*/  LDSM.16.MT88.4 R24, [R197+0x1b000] ;  /* 0x01b00000c518783b */ /* 0x000fe20000004200 */
[----:B------:R-:W-:Y:S01]  /*6590*/  IMAD.MOV.U32 R168, RZ, RZ, R109 ;  /* 0x000000ffffa87224 */ /* 0x000fe200078e006d */
[----:B------:R-:W-:Y:S01]  /*65a0*/  MOV R170, R127 ;  /* 0x0000007f00aa7202 */ /* 0x000fe20000000f00 */
[----:B------:R-:W-:Y:S01]  /*65b0*/  IMAD.MOV.U32 R166, RZ, RZ, R29 ;  /* 0x000000ffffa67224 */ /* 0x000fe200078e001d */
[----:B------:R-:W-:Y:S01]  /*65c0*/  MOV R162, R116 ;  /* 0x0000007400a27202 */ /* 0x000fe20000000f00 */
[----:B---3--:R-:W-:Y:S01]  /*65d0*/  HMMA.16816.F32 R40, R4, R16, R176 ;  /* 0x000000100428723c */ /* 0x008fe200000018b0 */
[----:B------:R2:W-:Y:S01]  /*65e0*/  MUFU.EX2 R164, R11 ;  /* 0x0000000b00a47308 */ /* 0x0005e20000000800 */
[----:B------:R-:W-:Y:S01]  /*65f0*/  IMAD.MOV.U32 R163, RZ, RZ, R108 ;  /* 0x000000ffffa37224 */ /* 0x000fe200078e006c */
[----:B------:R-:W-:Y:S01]  /*6600*/  MOV R167, R28 ;  /* 0x0000001c00a77202 */ /* 0x000fe20000000f00 */
[----:B------:R-:W-:-:S02]  /*6610*/  IMAD.MOV.U32 R160, RZ, RZ, R118 ;  /* 0x000000ffffa07224 */ /* 0x000fc400078e0076 */
[----:B------:R-:W-:Y:S02]  /*6620*/  IMAD.MOV.U32 R161, RZ, RZ, R117 ;  /* 0x000000ffffa17224 */ /* 0x000fe400078e0075 */
[----:B-----5:R-:W-:Y:S01]  /*6630*/  IMAD.MOV.U32 R179, RZ, RZ, R31 ;  /* 0x000000ffffb37224 */ /* 0x020fe200078e001f */
[----:B-1----:R-:W-:Y:S01]  /*6640*/  LOP3.LUT R0, R9, UR14, R10, 0x96, !PT ;  /* 0x0000000e09007c12 */ /* 0x002fe2000f8e960a */
[----:B------:R-:W-:Y:S01]  /*6650*/  IMAD.WIDE.U32 R8, R3, -0x326172a9, RZ ;  /* 0xcd9e8d5703087825 */ /* 0x000fe200078e00ff */
[----:B------:R-:W-:-:S03]  /*6660*/  MOV R31, R37 ;  /* 0x00000025001f7202 */ /* 0x000fc60000000f00 */
[----:B------:R-:W-:Y:S01]  /*6670*/  FFMA.FTZ R3, R234, c[0x0][0x23c], -R12 ;  /* 0x00008f00ea037a23 */ /* 0x000fe2000001080c */
[----:B------:R-:W-:Y:S01]  /*6680*/  LOP3.LUT R10, R8, 0xff, RZ, 0xc0, !PT ;  /* 0x000000ff080a7812 */ /* 0x000fe200078ec0ff */
[----:B------:R-:W-:Y:S01]  /*6690*/  IMAD.WIDE.U32 R14, R0, -0x326172a9, RZ ;  /* 0xcd9e8d57000e7825 */ /* 0x000fe200078e00ff */
[----:B------:R-:W-:Y:S01]  /*66a0*/  LOP3.LUT R0, R8, 0xffff, RZ, 0xc0, !PT ;  /* 0x0000ffff08007812 */ /* 0x000fe200078ec0ff */
[----:B------:R1:W3:Y:S01]  /*66b0*/  MUFU.EX2 R176, R3 ;  /* 0x0000000300b07308 */ /* 0x0002e20000000800 */
[----:B------:R-:W-:Y:S01]  /*66c0*/  HMMA.16816.F32 R48, R4, R20, R156 ;  /* 0x000000140430723c */ /* 0x000fe2000000189c */
[----:B------:R-:W-:Y:S01]  /*66d0*/  IMAD.MOV.U32 R178, RZ, RZ, R30 ;  /* 0x000000ffffb27224 */ /* 0x000fe200078e001e */
[----:B--2---:R-:W-:Y:S01]  /*66e0*/  SHF.R.U32.HI R11, RZ, 0x18, R8 ;  /* 0x00000018ff0b7819 */ /* 0x004fe20000011608 */
[----:B------:R-:W-:-:S04]  /*66f0*/  IMAD.MOV.U32 R30, RZ, RZ, R38 ;  /* 0x000000ffff1e7224 */ /* 0x000fc800078e0026 */
[----:B------:R-:W-:Y:S01]  /*6700*/  IMAD.MOV.U32 R159, RZ, RZ, R84 ;  /* 0x000000ffff9f7224 */ /* 0x000fe200078e0054 */
[C---:B------:R-:W-:Y:S01]  /*6710*/  HMMA.16816.F32 R36, R4.reuse, R18, R52 ;  /* 0x000000120424723c */ /* 0x040fe20000001834 */
[----:B------:R-:W-:Y:S01]  /*6720*/  LDSM.16.MT88.4 R16, [R197+0x19000] ;  /* 0x01900000c510783b */ /* 0x000fe20000004200 */
[----:B------:R-:W-:Y:S02]  /*6730*/  IMAD.MOV.U32 R157, RZ, RZ, R125 ;  /* 0x000000ffff9d7224 */ /* 0x000fe400078e007d */
[----:B------:R-:W-:Y:S02]  /*6740*/  IMAD.MOV.U32 R158, RZ, RZ, R126 ;  /* 0x000000ffff9e7224 */ /* 0x000fe400078e007e */
[----:B------:R-:W-:Y:S01]  /*6750*/  IMAD.MOV.U32 R177, RZ, RZ, R30 ;  /* 0x000000ffffb17224 */ /* 0x000fe200078e001e */
[----:B-1----:R-:W-:Y:S01]  /*6760*/  SHF.R.U32.HI R3, RZ, 0x8, R0 ;  /* 0x00000008ff037819 */ /* 0x002fe20000011600 */
[----:B------:R-:W-:Y:S01]  /*6770*/  HMMA.16816.F32 R56, R4, R22, R172 ;  /* 0x000000160438723c */ /* 0x000fe200000018ac */
[----:B------:R-:W-:Y:S01]  /*6780*/  LOP3.LUT R0, R9, UR36, R14, 0x96, !PT ;  /* 0x0000002409007c12 */ /* 0x000fe2000f8e960e */
[----:B------:R-:W1:Y:S01]  /*6790*/  LDSM.16.MT88.4 R20, [R198+0x19000] ;  /* 0x01900000c614783b */ /* 0x000e620000004200 */
[----:B------:R-:W-:Y:S01]  /*67a0*/  PRMT R10, R10, 0x5410, R3 ;  /* 0x000054100a0a7816 */ /* 0x000fe20000000003 */
[----:B------:R-:W-:Y:S01]  /*67b0*/  IMAD.MOV.U32 R156, RZ, RZ, R31 ;  /* 0x000000ffff9c7224 */ /* 0x000fe200078e001f */
[C---:B------:R-:W-:Y:S01]  /*67c0*/  LOP3.LUT R3, R0.reuse, 0xffff, RZ, 0xc0, !PT ;  /* 0x0000ffff00037812 */ /* 0x040fe200078ec0ff */
[----:B------:R-:W-:Y:S01]  /*67d0*/  LDSM.16.MT88.4 R28, [R200+0x1d000] ;  /* 0x01d00000c81c783b */ /* 0x000fe20000004200 */
[----:B------:R-:W-:Y:S01]  /*67e0*/  SHF.R.U32.HI R5, RZ, 0x10, R0 ;  /* 0x00000010ff057819 */ /* 0x000fe20000011600 */
[----:B------:R-:W-:Y:S01]  /*67f0*/  FFMA.FTZ R6, R227, c[0x0][0x23c], -R12 ;  /* 0x00008f00e3067a23 */ /* 0x000fe2000001080c */
[----:B------:R-:W-:Y:S01]  /*6800*/  LOP3.LUT R9, R0, 0xff, RZ, 0xc0, !PT ;  /* 0x000000ff00097812 */ /* 0x000fe200078ec0ff */
[----:B------:R-:W-:Y:S01]  /*6810*/  IMAD.MOV.U32 R174, RZ, RZ, R76 ;  /* 0x000000ffffae7224 */ /* 0x000fe200078e004c */
[----:B------:R-:W-:Y:S01]  /*6820*/  SHF.R.U32.HI R7, RZ, 0x18, R0 ;  /* 0x00000018ff077819 */ /* 0x000fe20000011600 */
[----:B------:R3:W-:Y:S01]  /*6830*/  MUFU.EX2 R234, R6 ;  /* 0x0000000600ea7308 */ /* 0x0007e20000000800 */
[----:B------:R-:W-:Y:S01]  /*6840*/  SHF.R.U32.HI R0, RZ, 0x8, R3 ;  /* 0x00000008ff007819 */ /* 0x000fe20000011603 */
[----:B------:R-:W-:Y:S01]  /*6850*/  IMAD.MOV.U32 R173, RZ, RZ, R77 ;  /* 0x000000ffffad7224 */ /* 0x000fe200078e004d */
[----:B------:R-:W-:-:S02]  /*6860*/  LOP3.LUT R3, R5, 0xff, RZ, 0xc0, !PT ;  /* 0x000000ff05037812 */ /* 0x000fc400078ec0ff */
[----:B------:R-:W-:Y:S01]  /*6870*/  SHF.R.U32.HI R14, RZ, 0x10, R8 ;  /* 0x00000010ff0e7819 */ /* 0x000fe20000011608 */
[----:B------:R-:W-:Y:S01]  /*6880*/  FFMA.FTZ R8, R226, c[0x0][0x23c], -R12 ;  /* 0x00008f00e2087a23 */ /* 0x000fe2000001080c */
[----:B------:R-:W-:Y:S01]  /*6890*/  PRMT R3, R3, 0x5410, R7 ;  /* 0x0000541003037816 */ /* 0x000fe20000000007 */
[--C-:B------:R-:W-:Y:S01]  /*68a0*/  HSET2.LE.AND R7, R10, R224.reuse, PT ;  /* 0x000000e00a077233 */ /* 0x100fe20003803000 */
[----:B------:R-:W-:Y:S01]  /*68b0*/  LOP3.LUT R4, R14, 0xff, RZ, 0xc0, !PT ;  /* 0x000000ff0e047812 */ /* 0x000fe200078ec0ff */
[----:B------:R2:W4:Y:S01]  /*68c0*/  MUFU.EX2 R171, R8 ;  /* 0x0000000800ab7308 */ /* 0x0005220000000800 */
[----:B------:R-:W-:Y:S01]  /*68d0*/  PRMT R0, R9, 0x5410, R0 ;  /* 0x0000541009007816 */ /* 0x000fe20000000000 */
[--C-:B------:R-:W-:Y:S01]  /*68e0*/  HSET2.LE.AND R5, R3, R224.reuse, PT ;  /* 0x000000e003057233 */ /* 0x100fe20003803000 */
[----:B------:R-:W-:Y:S02]  /*68f0*/  PRMT R14, R4, 0x5410, R11 ;  /* 0x00005410040e7816 */ /* 0x000fe4000000000b */
[----:B------:R-:W-:Y:S01]  /*6900*/  F2FP.PACK_AB R3, R179, R178 ;  /* 0x000000b2b303723e */ /* 0x000fe200000000ff */
[----:B------:R-:W-:Y:S01]  /*6910*/  HSET2.LE.AND R0, R0, R224, PT ;  /* 0x000000e000007233 */ /* 0x000fe20003803000 */
[----:B---3--:R-:W-:-:S02]  /*6920*/  F2FP.PACK_AB R6, R164, R176 ;  /* 0x000000b0a406723e */ /* 0x008fc400000000ff */
[----:B------:R-:W-:Y:S02]  /*6930*/  MOV R172, R78 ;  /* 0x0000004e00ac7202 */ /* 0x000fe40000000f00 */
[----:B------:R-:W-:Y:S02]  /*6940*/  LOP3.LUT R5, R5, R6, RZ, 0xc0, !PT ;  /* 0x0000000605057212 */ /* 0x000fe400078ec0ff */
[----:B------:R-:W-:Y:S01]  /*6950*/  LOP3.LUT R4, R0, R3, RZ, 0xc0, !PT ;  /* 0x0000000300047212 */ /* 0x000fe200078ec0ff */
[----:B------:R-:W-:Y:S01]  /*6960*/  HSET2.LE.AND R0, R14, R224, PT ;  /* 0x000000e00e007233 */ /* 0x000fe20003803000 */
[----:B------:R-:W-:Y:S01]  /*6970*/  MOV R175, R150 ;  /* 0x0000009600af7202 */ /* 0x000fe20000000f00 */
[----:B------:R-:W-:Y:S01]  /*6980*/  IMAD.MOV.U32 R150, RZ, RZ, R86 ;  /* 0x000000ffff967224 */ /* 0x000fe200078e0056 */
[----:B--2---:R-:W-:Y:S01]  /*6990*/  F2FP.PACK_AB R8, R169, R165 ;  /* 0x000000a5a908723e */ /* 0x004fe200000000ff */
[----:B------:R-:W-:Y:S01]  /*69a0*/  IMAD.MOV.U32 R224, RZ, RZ, R111 ;  /* 0x000000ffffe07224 */ /* 0x000fe200078e006f */
[----:B----4-:R-:W-:-:S02]  /*69b0*/  F2FP.PACK_AB R3, R234, R171 ;  /* 0x000000abea03723e */ /* 0x010fc400000000ff */
[----:B------:R-:W-:Y:S02]  /*69c0*/  LOP3.LUT R6, R7, R8, RZ, 0xc0, !PT ;  /* 0x0000000807067212 */ /* 0x000fe400078ec0ff */
[----:B------:R-:W2:Y:S01]  /*69d0*/  LDSM.16.MT88.4 R8, [R200+0x19000] ;  /* 0x01900000c808783b */ /* 0x000ea20000004200 */
[----:B------:R-:W-:Y:S01]  /*69e0*/  LOP3.LUT R7, R0, R3, RZ, 0xc0, !PT ;  /* 0x0000000300077212 */ /* 0x000fe200078ec0ff */
[----:B------:R-:W-:Y:S02]  /*69f0*/  IMAD.MOV.U32 R0, RZ, RZ, R79 ;  /* 0x000000ffff007224 */ /* 0x000fe400078e004f */
[----:B------:R-:W-:-:S04]  /*6a00*/  IMAD.MOV.U32 R3, RZ, RZ, R224 ;  /* 0x000000ffff037224 */ /* 0x000fc800078e00e0 */
[C---:B-1----:R-:W-:Y:S07]  /*6a10*/  HMMA.16816.F32 R76, R4.reuse, R22, R180 ;  /* 0x00000016044c723c */ /* 0x042fee00000018b4 */
[----:B------:R-:W-:Y:S01]  /*6a20*/  IMAD.MOV.U32 R180, RZ, RZ, R87 ;  /* 0x000000ffffb47224 */ /* 0x000fe200078e0057 */
[----:B------:R-:W-:Y:S01]  /*6a30*/  HMMA.16816.F32 R152, R4, R16, R152 ;  /* 0x000000100498723c */ /* 0x000fe20000001898 */
[----:B------:R-:W-:Y:S01]  /*6a40*/  IMAD.MOV.U32 R183, RZ, RZ, R151 ;  /* 0x000000ffffb77224 */ /* 0x000fe200078e0097 */
[----:B------:R-:W-:Y:S01]  /*6a50*/  MOV R151, R110 ;  /* 0x0000006e00977202 */ /* 0x000fe20000000f00 */
[----:B------:R-:W-:Y:S01]  /*6a60*/  IMAD.MOV.U32 R182, RZ, RZ, R119 ;  /* 0x000000ffffb67224 */ /* 0x000fe200078e0077 */
[----:B------:R-:W-:-:S04]  /*6a70*/  MOV R181, R124 ;  /* 0x0000007c00b57202 */ /* 0x000fc80000000f00 */
[C---:B------:R-:W-:Y:S01]  /*6a80*/  HMMA.16816.F32 R52, R4.reuse, R18, R184 ;  /* 0x000000120434723c */ /* 0x040fe200000018b8 */
[----:B------:R-:W1:Y:S07]  /*6a90*/  LDSM.16.MT88.4 R16, [R199+0x19000] ;  /* 0x01900000c710783b */ /* 0x000e6e0000004200 */
[C---:B------:R-:W-:Y:S01]  /*6aa0*/  HMMA.16816.F32 R68, R4.reuse, R20, R68 ;  /* 0x000000140444723c */ /* 0x040fe20000001844 */
[----:B------:R-:W3:Y:S07]  /*6ab0*/  LDSM.16.MT88.4 R20, [R200+0x1b000] ;  /* 0x01b00000c814783b */ /* 0x000eee0000004200 */
[C---:B--2---:R-:W-:Y:S07]  /*6ac0*/  HMMA.16816.F32 R84, R4.reuse, R8, R244 ;  /* 0x000000080454723c */ /* 0x044fee00000018f4 */
[----:B------:R-:W-:Y:S01]  /*6ad0*/  MOV R244, R95 ;  /* 0x0000005f00f47202 */ /* 0x000fe20000000f00 */
[----:B------:R-:W-:Y:S01]  /*6ae0*/  IMAD.MOV.U32 R245, RZ, RZ, R94 ;  /* 0x000000fffff57224 */ /* 0x000fe200078e005e */
[----:B------:R-:W-:Y:S01]  /*6af0*/  MOV R247, R92 ;  /* 0x0000005c00f77202 */ /* 0x000fe20000000f00 */
[----:B------:R-:W-:Y:S01]  /*6b00*/  IMAD.MOV.U32 R246, RZ, RZ, R93 ;  /* 0x000000fffff67224 */ /* 0x000fe200078e005d */
[C---:B------:R-:W-:Y:S08]  /*6b10*/  HMMA.16816.F32 R116, R4.reuse, R26, R120 ;  /* 0x0000001a0474723c */ /* 0x040ff00000001878 */
[C---:B------:R-:W-:Y:S01]  /*6b20*/  HMMA.16816.F32 R92, R4.reuse, R10, R136 ;  /* 0x0000000a045c723c */ /* 0x040fe20000001888 */
[----:B------:R-:W2:Y:S07]  /*6b30*/  LDSM.16.MT88.4 R8, [R198+0x1b000] ;  /* 0x01b00000c608783b */ /* 0x000eae0000004200 */
[C---:B-1----:R-:W-:Y:S08]  /*6b40*/  HMMA.16816.F32 R108, R4.reuse, R18, R112 ;  /* 0x00000012046c723c */ /* 0x042ff00000001870 */
[C---:B------:R-:W-:Y:S01]  /*6b50*/  HMMA.16816.F32 R112, R4.reuse, R24, R240 ;  /* 0x000000180470723c */ /* 0x040fe200000018f0 */
[----:B------:R-:W1:Y:S06]  /*6b60*/  LDSM.16.MT88.4 R24, [R199+0x1b000] ;  /* 0x01b00000c718783b */ /* 0x000e6c0000004200 */
[----:B------:R-:W-:Y:S01]  /*6b70*/  MOV R240, R177 ;  /* 0x000000b100f07202 */ /* 0x000fe20000000f00 */
[----:B------:R-:W-:Y:S01]  /*6b80*/  HMMA.16816.F32 R96, R4, R16, R96 ;  /* 0x000000100460723c */ /* 0x000fe20000001860 */
[----:B------:R-:W4:Y:S01]  /*6b90*/  LDSM.16.MT88.4 R16, [R197+0x1d000] ;  /* 0x01d00000c510783b */ /* 0x000f220000004200 */
[----:B------:R-:W-:Y:S01]  /*6ba0*/  IMAD.MOV.U32 R241, RZ, RZ, R178 ;  /* 0x000000fffff17224 */ /* 0x000fe200078e00b2 */
[----:B------:R-:W-:Y:S01]  /*6bb0*/  MOV R243, R179 ;  /* 0x000000b300f37202 */ /* 0x000fe20000000f00 */
[----:B------:R-:W-:-:S04]  /*6bc0*/  IMAD.MOV.U32 R242, RZ, RZ, R176 ;  /* 0x000000fffff27224 */ /* 0x000fc800078e00b0 */
[C---:B---3--:R-:W-:Y:S08]  /*6bd0*/  HMMA.16816.F32 R132, R4.reuse, R22, R132 ;  /* 0x000000160484723c */ /* 0x048ff00000001884 */
[C---:B------:R-:W-:Y:S07]  /*6be0*/  HMMA.16816.F32 R224, R4.reuse, R28, R104 ;  /* 0x0000001c04e0723c */ /* 0x040fee0000001868 */
[----:B------:R-:W-:Y:S01]  /*6bf0*/  MOV R107, R181 ;  /* 0x000000b5006b7202 */ /* 0x000fe20000000f00 */
[----:B--2---:R-:W-:Y:S01]  /*6c00*/  HMMA.16816.F32 R120, R4, R8, R236 ;  /* 0x000000080478723c */ /* 0x004fe200000018ec */
[----:B------:R-:W-:-:S07]  /*6c10*/  IMAD.MOV.U32 R106, RZ, RZ, R180 ;  /* 0x000000ffff6a7224 */ /* 0x000fce00078e00b4 */
[C---:B------:R-:W-:Y:S01]  /*6c20*/  HMMA.16816.F32 R124, R4.reuse, R10, R128 ;  /* 0x0000000a047c723c */ /* 0x040fe20000001880 */
[----:B------:R-:W2:Y:S07]  /*6c30*/  LDSM.16.MT88.4 R8, [R198+0x1d000] ;  /* 0x01d00000c608783b */ /* 0x000eae0000004200 */
[C---:B------:R-:W-:Y:S01]  /*6c40*/  HMMA.16816.F32 R128, R4.reuse, R20, R228 ;  /* 0x000000140480723c */ /* 0x040fe200000018e4 */
[----:B------:R-:W3:Y:S07]  /*6c50*/  LDSM.16.MT88.4 R20, [R199+0x1d000] ;  /* 0x01d00000c714783b */ /* 0x000eee0000004200 */
[C---:B-1----:R-:W-:Y:S08]  /*6c60*/  HMMA.16816.F32 R136, R4.reuse, R24, R192 ;  /* 0x000000180488723c */ /* 0x042ff000000018c0 */
[C---:B----4-:R-:W-:Y:S07]  /*6c70*/  HMMA.16816.F32 R236, R4.reuse, R18, R244 ;  /* 0x0000001204ec723c */ /* 0x050fee00000018f4 */
[----:B------:R-:W-:Y:S01]  /*6c80*/  IMAD.MOV.U32 R244, RZ, RZ, R168 ;  /* 0x000000fffff47224 */ /* 0x000fe200078e00a8 */
[----:B------:R-:W-:Y:S01]  /*6c90*/  MOV R245, R170 ;  /* 0x000000aa00f57202 */ /* 0x000fe20000000f00 */
[----:B------:R-:W-:Y:S01]  /*6ca0*/  HMMA.16816.F32 R184, R4, R16, R188 ;  /* 0x0000001004b8723c */ /* 0x000fe200000018bc */
[----:B------:R-:W-:Y:S01]  /*6cb0*/  LDSM.16.MT88.4 R16, [R198+0x1f000] ;  /* 0x01f00000c610783b */ /* 0x000fe20000004200 */
[----:B------:R-:W-:-:S02]  /*6cc0*/  IMAD.MOV.U32 R247, RZ, RZ, R169 ;  /* 0x000000fffff77224 */ /* 0x000fc400078e00a9 */
[----:B------:R-:W-:-:S04]  /*6cd0*/  IMAD.MOV.U32 R246, RZ, RZ, R171 ;  /* 0x000000fffff67224 */ /* 0x000fc800078e00ab */
[C---:B--2---:R-:W-:Y:S07]  /*6ce0*/  HMMA.16816.F32 R228, R4.reuse, R8, R144 ;  /* 0x0000000804e4723c */ /* 0x044fee0000001890 */
[----:B------:R-:W-:Y:S01]  /*6cf0*/  IMAD.MOV.U32 R147, RZ, RZ, R156 ;  /* 0x000000ffff937224 */ /* 0x000fe200078e009c */
[----:B------:R-:W-:Y:S01]  /*6d00*/  HMMA.16816.F32 R192, R4, R10, R140 ;  /* 0x0000000a04c0723c */ /* 0x000fe2000000188c */
[----:B------:R-:W1:Y:S01]  /*6d10*/  LDSM.16.MT88.4 R8, [R197+0x1f000] ;  /* 0x01f00000c508783b */ /* 0x000e620000004200 */
[----:B------:R-:W-:-:S02]  /*6d20*/  IMAD.MOV.U32 R156, RZ, RZ, R151 ;  /* 0x000000ffff9c7224 */ /* 0x000fc400078e0097 */
[----:B------:R-:W-:Y:S02]  /*6d30*/  IMAD.MOV.U32 R146, RZ, RZ, R175 ;  /* 0x000000ffff927224 */ /* 0x000fe400078e00af */
[----:B------:R-:W-:Y:S01]  /*6d40*/  IMAD.MOV.U32 R145, RZ, RZ, R172 ;  /* 0x000000ffff917224 */ /* 0x000fe200078e00ac */
[----:B------:R-:W-:Y:S01]  /*6d50*/  MOV R142, R0 ;  /* 0x00000000008e7202 */ /* 0x000fe20000000f00 */
[----:B------:R-:W-:Y:S01]  /*6d60*/  FFMA.FTZ R0, R235, c[0x0][0x23c], -R13 ;  /* 0x00008f00eb007a23 */ /* 0x000fe2000001080d */
[----:B------:R-:W-:Y:S01]  /*6d70*/  MOV R143, R174 ;  /* 0x000000ae008f7202 */ /* 0x000fe20000000f00 */
[----:B------:R-:W-:Y:S01]  /*6d80*/  IMAD.MOV.U32 R140, RZ, RZ, R182 ;  /* 0x000000ffff8c7224 */ /* 0x000fe200078e00b6 */
[C---:B---3--:R-:W-:Y:S01]  /*6d90*/  HMMA.16816.F32 R176, R4.reuse, R22, R80 ;  /* 0x0000001604b0723c */ /* 0x048fe20000001850 */
[----:B------:R-:W-:Y:S01]  /*6da0*/  IMAD.MOV.U32 R141, RZ, RZ, R183 ;  /* 0x000000ffff8d7224 */ /* 0x000fe200078e00b7 */
[----:B------:R2:W-:Y:S01]  /*6db0*/  MUFU.EX2 R151, R0 ;  /* 0x0000000000977308 */ /* 0x0005e20000000800 */
[----:B------:R-:W-:Y:S01]  /*6dc0*/  IMAD.MOV.U32 R144, RZ, RZ, R173 ;  /* 0x000000ffff907224 */ /* 0x000fe200078e00ad */
[----:B------:R-:W-:Y:S04]  /*6dd0*/  LDSM.16.MT88.4 R80, [R200+0x1b800] ;  /* 0x01b80000c850783b */ /* 0x000fe80000004200 */
[C---:B------:R-:W-:Y:S01]  /*6de0*/  HMMA.16816.F32 R180, R4.reuse, R20, R100 ;  /* 0x0000001404b4723c */ /* 0x040fe20000001864 */
[----:B------:R-:W-:Y:S01]  /*6df0*/  LDSM.16.MT88.4 R20, [R199+0x1f000] ;  /* 0x01f00000c714783b */ /* 0x000fe20000004200 */
[----:B------:R-:W3:Y:S06]  /*6e00*/  LDC.U8 R100, c[0x0][0x2d8] ;  /* 0x0000b600ff647b82 */ /* 0x000eec0000000000 */
[----:B------:R-:W-:Y:S01]  /*6e10*/  HMMA.16816.F32 R188, R4, R30, R88 ;  /* 0x0000001e04bc723c */ /* 0x000fe20000001858 */
[----:B--2---:R-:W-:Y:S01]  /*6e20*/  FFMA.FTZ R0, R107, c[0x0][0x23c], -R13 ;  /* 0x00008f006b007a23 */ /* 0x004fe2000001080d */
        /* <DEDUP_REMOVED lines=14> */
[----:B------:R-:W-:Y:S01]  /*6f10*/  IMAD.MOV.U32 R158, RZ, RZ, R159 ;  /* 0x000000ffff9e7224 */ /* 0x000fe200078e009f */
[----:B------:R-:W-:Y:S01]  /*6f20*/  MOV R159, R35 ;  /* 0x00000023009f7202 */ /* 0x000fe20000000f00 */
[----:B------:R-:W-:Y:S01]  /*6f30*/  IMAD.MOV.U32 R35, RZ, RZ, R150 ;  /* 0x000000ffff237224 */ /* 0x000fe200078e0096 */
[C---:B-1----:R-:W-:Y:S01]  /*6f40*/  HMMA.16816.F32 R172, R4.reuse, R8, R72 ;  /* 0x0000000804ac723c */ /* 0x042fe20000001848 */
[----:B------:R1:W4:Y:S01]  /*6f50*/  MUFU.EX2 R150, R0 ;  /* 0x0000000000967308 */ /* 0x0003220000000800 */
[----:B------:R-:W-:Y:S01]  /*6f60*/  IMAD.MOV.U32 R90, RZ, RZ, R3 ;  /* 0x000000ffff5a7224 */ /* 0x000fe200078e0003 */
[----:B------:R-:W-:Y:S01]  /*6f70*/  LOP3.LUT R3, R15, UR9, R32, 0x96, !PT ;  /* 0x000000090f037c12 */ /* 0x000fe2000f8e9620 */
[----:B------:R-:W-:Y:S01]  /*6f80*/  IMAD.MOV.U32 R104, RZ, RZ, R141 ;  /* 0x000000ffff687224 */ /* 0x000fe200078e008d */
[----:B------:R-:W-:Y:S01]  /*6f90*/  MOV R105, R142 ;  /* 0x0000008e00697202 */ /* 0x000fe20000000f00 */
[----:B------:R-:W-:Y:S01]  /*6fa0*/  IMAD.MOV.U32 R91, RZ, RZ, R140 ;  /* 0x000000ffff5b7224 */ /* 0x000fe200078e008c */
[----:B------:R-:W-:Y:S01]  /*6fb0*/  LDSM.16.MT88.4 R72, [R198+0x1b800] ;  /* 0x01b80000c648783b */ /* 0x000fe20000004200 */
[----:B------:R-:W-:Y:S01]  /*6fc0*/  IMAD.WIDE.U32 R8, R3, -0x2daee0ad, RZ ;  /* 0xd2511f5303087825 */ /* 0x000fe200078e00ff */
[C---:B------:R-:W-:Y:S01]  /*6fd0*/  HMMA.16816.F32 R28, R4.reuse, R10, R64 ;  /* 0x0000000a041c723c */ /* 0x040fe20000001840 */
[----:B------:R-:W-:Y:S01]  /*6fe0*/  MOV R88, R104 ;  /* 0x0000006800587202 */ /* 0x000fe20000000f00 */
[----:B------:R-:W-:Y:S01]  /*6ff0*/  LDSM.16.MT88.4 R64, [R197+0x1b800] ;  /* 0x01b80000c540783b */ /* 0x000fe20000004200 */
[----:B------:R-:W-:Y:S01]  /*7000*/  IMAD.MOV.U32 R103, RZ, RZ, R90 ;  /* 0x000000ffff677224 */ /* 0x000fe200078e005a */
[----:B------:R-:W-:Y:S01]  /*7010*/  SHF.R.U32.HI R3, RZ, 0x10, R8 ;  /* 0x00000010ff037819 */ /* 0x000fe20000011608 */
[----:B---3--:R-:W-:Y:S01]  /*7020*/  IMAD R100, R100, 0x10000, R100 ;  /* 0x0001000064647824 */ /* 0x008fe200078e0264 */
[----:B------:R-:W-:Y:S01]  /*7030*/  LOP3.LUT R14, R8, 0xff, RZ, 0xc0, !PT ;  /* 0x000000ff080e7812 */ /* 0x000fe200078ec0ff */
[----:B------:R-:W-:Y:S01]  /*7040*/  FFMA.FTZ R11, R91, c[0x0][0x23c], -R12 ;  /* 0x00008f005b0b7a23 */ /* 0x000fe2000001080c */
[----:B------:R-:W-:Y:S01]  /*7050*/  HMMA.16816.F32 R168, R4, R16, R60 ;  /* 0x0000001004a8723c */ /* 0x000fe2000000183c */
[----:B-1----:R-:W-:-:S02]  /*7060*/  FFMA.FTZ R0, R106, c[0x0][0x23c], -R13 ;  /* 0x00008f006a007a23 */ /* 0x002fc4000001080d */
[----:B------:R-:W-:Y:S01]  /*7070*/  IMAD.MOV.U32 R106, RZ, RZ, R143 ;  /* 0x000000ffff6a7224 */ /* 0x000fe200078e008f */
[----:B------:R1:W-:Y:S03]  /*7080*/  MUFU.EX2 R32, R11 ;  /* 0x0000000b00207308 */ /* 0x0003e60000000800 */
[----:B------:R-:W-:Y:S01]  /*7090*/  IMAD.MOV.U32 R90, RZ, RZ, R106 ;  /* 0x000000ffff5a7224 */ /* 0x000fe200078e006a */
[C---:B------:R-:W-:Y:S03]  /*70a0*/  HMMA.16816.F32 R16, R4.reuse, R18, R44 ;  /* 0x000000120410723c */ /* 0x040fe6000000182c */
[----:B------:R-:W-:Y:S01]  /*70b0*/  IMAD.MOV.U32 R102, RZ, RZ, R90 ;  /* 0x000000ffff667224 */ /* 0x000fe200078e005a */
[----:B------:R3:W-:Y:S04]  /*70c0*/  MUFU.EX2 R149, R0 ;  /* 0x0000000000957308 */ /* 0x0007e80000000800 */
[C---:B--2---:R-:W-:Y:S01]  /*70d0*/  HMMA.16816.F32 R140, R4.reuse, R24, R40 ;  /* 0x00000018048c723c */ /* 0x044fe20000001828 */
[----:B-1----:R-:W-:Y:S01]  /*70e0*/  FFMA.FTZ R11, R88, c[0x0][0x23c], -R12 ;  /* 0x00008f00580b7a23 */ /* 0x002fe2000001080c */
[----:B------:R-:W-:Y:S06]  /*70f0*/  LDSM.16.MT88.4 R40, [R198+0x19800] ;  /* 0x01980000c628783b */ /* 0x000fec0000004200 */
[----:B------:R-:W-:Y:S01]  /*7100*/  HMMA.16816.F32 R24, R4, R26, R36 ;  /* 0x0000001a0418723c */ /* 0x000fe20000001824 */
[----:B---3--:R-:W-:Y:S01]  /*7110*/  FFMA.FTZ R0, R107, c[0x0][0x23c], -R13 ;  /* 0x00008f006b007a23 */ /* 0x008fe2000001080d */
[----:B------:R-:W-:Y:S01]  /*7120*/  SHF.R.U32.HI R13, RZ, 0x18, R8 ;  /* 0x00000018ff0d7819 */ /* 0x000fe20000011608 */
        /* <DEDUP_REMOVED lines=22> */
[----:B------:R-:W-:Y:S02]  /*7290*/  IMAD.MOV.U32 R107, RZ, RZ, R166 ;  /* 0x000000ffff6b7224 */ /* 0x000fe400078e00a6 */
[----:B-1----:R-:W-:Y:S02]  /*72a0*/  FFMA.FTZ R0, R89, c[0x0][0x23c], -R12 ;  /* 0x00008f0059007a23 */ /* 0x002fe4000001080c */
[----:B------:R-:W-:-:S02]  /*72b0*/  IMAD.MOV.U32 R89, RZ, RZ, R105 ;  /* 0x000000ffff597224 */ /* 0x000fc400078e0069 */
[----:B------:R1:W2:Y:S01]  /*72c0*/  MUFU.EX2 R33, R0 ;  /* 0x0000000000217308 */ /* 0x0002a20000000800 */
[----:B------:R-:W-:Y:S01]  /*72d0*/  IMAD.MOV.U32 R105, RZ, RZ, R245 ;  /* 0x000000ffff697224 */ /* 0x000fe200078e00f5 */
[----:B------:R-:W-:Y:S01]  /*72e0*/  MOV R245, R159 ;  /* 0x0000009f00f57202 */ /* 0x000fe20000000f00 */
[----:B------:R-:W-:Y:S01]  /*72f0*/  IMAD.MOV.U32 R244, RZ, RZ, R164 ;  /* 0x000000fffff47224 */ /* 0x000fe200078e00a4 */
[----:B------:R-:W3:Y:S01]  /*7300*/  LDSM.16.MT88.4 R156, [R197+0x19800] ;  /* 0x01980000c59c783b */ /* 0x000ee20000004200 */
[----:B-1----:R-:W-:Y:S02]  /*7310*/  LOP3.LUT R0, R8, 0xffff, RZ, 0xc0, !PT ;  /* 0x0000ffff08007812 */ /* 0x002fe400078ec0ff */
[----:B------:R-:W-:Y:S01]  /*7320*/  LOP3.LUT R8, R3, 0xff, RZ, 0xc0, !PT ;  /* 0x000000ff03087812 */ /* 0x000fe200078ec0ff */
[----:B------:R-:W-:Y:S01]  /*7330*/  FFMA.FTZ R3, R103, c[0x0][0x23c], -R12 ;  /* 0x00008f0067037a23 */ /* 0x000fe2000001080c */
[----:B------:R-:W-:Y:S01]  /*7340*/  SHF.R.U32.HI R10, RZ, 0x8, R0 ;  /* 0x00000008ff0a7819 */ /* 0x000fe20000011600 */
[----:B------:R-:W-:Y:S01]  /*7350*/  IMAD.MOV.U32 R103, RZ, RZ, R89 ;  /* 0x000000ffff677224 */ /* 0x000fe200078e0059 */
[----:B------:R-:W-:Y:S01]  /*7360*/  LOP3.LUT R0, R9, UR35, R34, 0x96, !PT ;  /* 0x0000002309007c12 */ /* 0x000fe2000f8e9622 */
[----:B------:R-:W-:Y:S01]  /*7370*/  IMAD.MOV.U32 R89, RZ, RZ, R105 ;  /* 0x000000ffff597224 */ /* 0x000fe200078e0069 */
[----:B------:R-:W-:Y:S01]  /*7380*/  MOV R105, R245 ;  /* 0x000000f500697202 */ /* 0x000fe20000000f00 */
[----:B------:R1:W-:Y:S01]  /*7390*/  MUFU.EX2 R15, R3 ;  /* 0x00000003000f7308 */ /* 0x0003e20000000800 */
[----:B------:R-:W-:Y:S01]  /*73a0*/  MOV R245, R165 ;  /* 0x000000a500f57202 */ /* 0x000fe20000000f00 */
[----:B------:R-:W-:Y:S01]  /*73b0*/  IMAD.MOV.U32 R34, RZ, RZ, R102 ;  /* 0x000000ffff227224 */ /* 0x000fe200078e0066 */
[C---:B------:R-:W-:Y:S01]  /*73c0*/  HMMA.16816.F32 R164, R4.reuse, R20, R48 ;  /* 0x0000001404a4723c */ /* 0x040fe20000001830 */
[----:B------:R-:W-:Y:S01]  /*73d0*/  PRMT R13, R8, 0x5410, R13 ;  /* 0x00005410080d7816 */ /* 0x000fe2000000000d */
[----:B------:R-:W-:Y:S01]  /*73e0*/  LDSM.16.MT88.4 R48, [R200+0x19800] ;  /* 0x01980000c830783b */ /* 0x000fe20000004200 */
[----:B------:R-:W-:Y:S01]  /*73f0*/  SHF.R.U32.HI R8, RZ, 0x10, R0 ;  /* 0x00000010ff087819 */ /* 0x000fe20000011600 */
[----:B------:R-:W-:Y:S01]  /*7400*/  IMAD.MOV.U32 R101, RZ, RZ, R105 ;  /* 0x000000ffff657224 */ /* 0x000fe200078e0069 */
[----:B------:R-:W-:Y:S01]  /*7410*/  PRMT R14, R14, 0x5410, R10 ;  /* 0x000054100e0e7816 */ /* 0x000fe2000000000a */
[----:B------:R5:W2:Y:S01]  /*7420*/  MUFU.EX2 R12, R11 ;  /* 0x0000000b000c7308 */ /* 0x000aa20000000800 */
[----:B------:R-:W-:Y:S01]  /*7430*/  LOP3.LUT R10, R0, 0xff, RZ, 0xc0, !PT ;  /* 0x000000ff000a7812 */ /* 0x000fe200078ec0ff */
[----:B------:R-:W-:Y:S01]  /*7440*/  HMMA.16816.F32 R20, R4, R22, R56 ;  /* 0x000000160414723c */ /* 0x000fe20000001838 */
[----:B------:R-:W3:Y:S01]  /*7450*/  LDSM.16.MT88.4 R56, [R199+0x19800] ;  /* 0x01980000c738783b */ /* 0x000ee20000004200 */
[----:B------:R-:W-:-:S02]  /*7460*/  SHF.R.U32.HI R9, RZ, 0x18, R0 ;  /* 0x00000018ff097819 */ /* 0x000fc40000011600 */
[----:B------:R-:W-:Y:S02]  /*7470*/  MOV R102, R106 ;  /* 0x0000006a00667202 */ /* 0x000fe40000000f00 */
[----:B-1----:R-:W-:Y:S01]  /*7480*/  LOP3.LUT R3, R0, 0xffff, RZ, 0xc0, !PT ;  /* 0x0000ffff00037812 */ /* 0x002fe200078ec0ff */
[----:B------:R-:W-:Y:S01]  /*7490*/  IMAD.MOV.U32 R7, RZ, RZ, R91 ;  /* 0x000000ffff077224 */ /* 0x000fe200078e005b */
[----:B------:R-:W-:Y:S02]  /*74a0*/  LOP3.LUT R0, R8, 0xff, RZ, 0xc0, !PT ;  /* 0x000000ff08007812 */ /* 0x000fe400078ec0ff */
[----:B------:R-:W-:Y:S02]  /*74b0*/  SHF.R.U32.HI R3, RZ, 0x8, R3 ;  /* 0x00000008ff037819 */ /* 0x000fe40000011603 */
[----:B------:R-:W-:Y:S02]  /*74c0*/  PRMT R0, R0, 0x5410, R9 ;  /* 0x0000541000007816 */ /* 0x000fe40000000009 */
[----:B------:R-:W-:Y:S01]  /*74d0*/  PRMT R3, R10, 0x5410, R3 ;  /* 0x000054100a037816 */ /* 0x000fe20000000003 */
[--C-:B-----5:R-:W-:Y:S01]  /*74e0*/  HSET2.LE.AND R11, R13, R100.reuse, PT ;  /* 0x000000640d0b7233 */ /* 0x120fe20003803000 */
[----:B------:R-:W-:Y:S01]  /*74f0*/  MOV R13, R144 ;  /* 0x00000090000d7202 */ /* 0x000fe20000000f00 */
[--C-:B------:R-:W-:Y:S01]  /*7500*/  HSET2.LE.AND R9, R0, R100.reuse, PT ;  /* 0x0000006400097233 */ /* 0x100fe20003803000 */
[----:B----4-:R-:W-:Y:S01]  /*7510*/  F2FP.PACK_AB R0, R150, R151 ;  /* 0x000000979600723e */ /* 0x010fe200000000ff */
[--C-:B------:R-:W-:Y:S01]  /*7520*/  HSET2.LE.AND R8, R3, R100.reuse, PT ;  /* 0x0000006403087233 */ /* 0x100fe20003803000 */
[----:B--2---:R-:W-:Y:S01]  /*7530*/  F2FP.PACK_AB R3, R32, R33 ;  /* 0x000000212003723e */ /* 0x004fe200000000ff */
[----:B------:R-:W-:Y:S01]  /*7540*/  HSET2.LE.AND R10, R14, R100, PT ;  /* 0x000000640e0a7233 */ /* 0x000fe20003803000 */
[----:B------:R-:W-:Y:S01]  /*7550*/  F2FP.PACK_AB R4, R35, R149 ;  /* 0x000000952304723e */ /* 0x000fe200000000ff */
[----:B------:R-:W-:Y:S01]  /*7560*/  IMAD.MOV.U32 R14, RZ, RZ, R103 ;  /* 0x000000ffff0e7224 */ /* 0x000fe200078e0067 */
[----:B------:R-:W-:Y:S01]  /*7570*/  LOP3.LUT R144, R8, R0, RZ, 0xc0, !PT ;  /* 0x0000000008907212 */ /* 0x000fe200078ec0ff */
[----:B------:R-:W-:Y:S01]  /*7580*/  IMAD.MOV.U32 R8, RZ, RZ, R145 ;  /* 0x000000ffff087224 */ /* 0x000fe200078e0091 */
[----:B------:R-:W-:Y:S01]  /*7590*/  F2FP.PACK_AB R5, R12, R15 ;  /* 0x0000000f0c05723e */ /* 0x000fe200000000ff */
[----:B------:R-:W-:Y:S01]  /*75a0*/  IMAD.MOV.U32 R0, RZ, RZ, R89 ;  /* 0x000000ffff007224 */ /* 0x000fe200078e0059 */
[----:B------:R-:W-:Y:S01]  /*75b0*/  LOP3.LUT R145, R9, R3, RZ, 0xc0, !PT ;  /* 0x0000000309917212 */ /* 0x000fe200078ec0ff */
[----:B------:R-:W-:Y:S01]  /*75c0*/  IMAD.MOV.U32 R103, RZ, RZ, R107 ;  /* 0x000000ffff677224 */ /* 0x000fe200078e006b */
[----:B------:R-:W-:-:S02]  /*75d0*/  MOV R9, R146 ;  /* 0x0000009200097202 */ /* 0x000fc40000000f00 */
[----:B------:R-:W-:Y:S01]  /*75e0*/  LOP3.LUT R146, R10, R4, RZ, 0xc0, !PT ;  /* 0x000000040a927212 */ /* 0x000fe200078ec0ff */
[----:B------:R-:W-:Y:S01]  /*75f0*/  IMAD.MOV.U32 R10, RZ, RZ, R147 ;  /* 0x000000ffff0a7224 */ /* 0x000fe200078e0093 */
[----:B------:R-:W-:Y:S02]  /*7600*/  LOP3.LUT R147, R11, R5, RZ, 0xc0, !PT ;  /* 0x000000050b937212 */ /* 0x000fe400078ec0ff */
[----:B------:R-:W-:Y:S02]  /*7610*/  MOV R11, R88 ;  /* 0x00000058000b7202 */ /* 0x000fe40000000f00 */
[----:B------:R-:W-:Y:S02]  /*7620*/  MOV R3, R90 ;  /* 0x0000005a00037202 */ /* 0x000fe40000000f00 */
[----:B------:R-:W1:Y:S01]  /*7630*/  LDSM.16.MT88.4 R88, [R199+0x1b800] ;  /* 0x01b80000c758783b */ /* 0x000e620000004200 */
[----:B---3--:R-:W-:Y:S01]  /*7640*/  HMMA.16816.F32 R152, R144, R156, R152 ;  /* 0x0000009c9098723c */ /* 0x008fe20000001898 */
[----:B------:R-:W-:-:S02]  /*7650*/  MOV R100, R104 ;  /* 0x0000006800647202 */ /* 0x000fc40000000f00 */
[----:B------:R-:W-:Y:S05]  /*7660*/  LDSM.16.MT88.4 R104, [R198+0x1d800] ;  /* 0x01d80000c668783b */ /* 0x000fea0000004200 */
[C---:B------:R-:W-:Y:S08]  /*7670*/  HMMA.16816.F32 R156, R144.reuse, R158, R52 ;  /* 0x0000009e909c723c */ /* 0x040ff00000001834 */
[C---:B------:R-:W-:Y:S01]  /*7680*/  HMMA.16816.F32 R52, R144.reuse, R56, R96 ;  /* 0x000000389034723c */ /* 0x040fe20000001860 */
[----:B------:R-:W2:Y:S07]  /*7690*/  LDSM.16.MT88.4 R96, [R197+0x1d800] ;  /* 0x01d80000c560783b */ /* 0x000eae0000004200 */
[C---:B------:R-:W-:Y:S08]  /*76a0*/  HMMA.16816.F32 R44, R144.reuse, R48, R84 ;  /* 0x00000030902c723c */ /* 0x040ff00000001854 */
[C---:B------:R-:W-:Y:S08]  /*76b0*/  HMMA.16816.F32 R48, R144.reuse, R50, R92 ;  /* 0x000000329030723c */ /* 0x040ff0000000185c */
[C---:B------:R-:W-:Y:S08]  /*76c0*/  HMMA.16816.F32 R36, R144.reuse, R40, R68 ;  /* 0x000000289024723c */ /* 0x040ff00000001844 */
[C---:B------:R-:W-:Y:S08]  /*76d0*/  HMMA.16816.F32 R40, R144.reuse, R42, R76 ;  /* 0x0000002a9028723c */ /* 0x040ff0000000184c */
[C---:B-1----:R-:W-:Y:S01]  /*76e0*/  HMMA.16816.F32 R84, R144.reuse, R88, R136 ;  /* 0x000000589054723c */ /* 0x042fe20000001888 */
[----:B------:R-:W-:Y:S07]  /*76f0*/  LDSM.16.MT88.4 R136, [R198+0x1f800] ;  /* 0x01f80000c688783b */ /* 0x000fee0000004200 */
[C---:B--2---:R-:W-:Y:S07]  /*7700*/  HMMA.16816.F32 R92, R144.reuse, R96, R184 ;  /* 0x00000060905c723c */ /* 0x044fee00000018b8 */
[----:B------:R-:W-:Y:S01]  /*7710*/  MOV R184, R7 ;  /* 0x0000000700b87202 */ /* 0x000fe20000000f00 */
[----:B------:R-:W-:Y:S01]  /*7720*/  HMMA.16816.F32 R96, R144, R98, R236 ;  /* 0x000000629060723c */ /* 0x000fe200000018ec */
[----:B------:R-:W-:Y:S01]  /*7730*/  MOV R186, R101 ;  /* 0x0000006500ba7202 */ /* 0x000fe20000000f00 */
[----:B------:R-:W-:Y:S01]  /*7740*/  IMAD.MOV.U32 R185, RZ, RZ, R100 ;  /* 0x000000ffffb97224 */ /* 0x000fe200078e0064 */
[----:B------:R-:W-:Y:S01]  /*7750*/  LDSM.16.MT88.4 R4, [R199+0x1f800] ;  /* 0x01f80000c704783b */ /* 0x000fe20000004200 */
[----:B------:R-:W-:-:S02]  /*7760*/  FADD.FTZ R0, R0, R184 ;  /* 0x000000b800007221 */ /* 0x000fc40000010000 */
[----:B------:R-:W-:Y:S01]  /*7770*/  IMAD.MOV.U32 R187, RZ, RZ, R102 ;  /* 0x000000ffffbb7224 */ /* 0x000fe200078e0066 */
[----:B------:R-:W-:Y:S01]  /*7780*/  MOV R239, R103 ;  /* 0x0000006700ef7202 */ /* 0x000fe20000000f00 */
[----:B------:R-:W-:Y:S01]  /*7790*/  FADD.FTZ R0, R186, R0 ;  /* 0x00000000ba007221 */ /* 0x000fe20000010000 */
[C---:B------:R-:W-:Y:S01]  /*77a0*/  HMMA.16816.F32 R60, R144.reuse, R64, R112 ;  /* 0x00000040903c723c */ /* 0x040fe20000001870 */
[----:B------:R-:W1:Y:S02]  /*77b0*/  LDSM.16.MT88.4 R112, [R200+0x1d800] ;  /* 0x01d80000c870783b */ /* 0x000e640000004200 */
        /* <DEDUP_REMOVED lines=38> */
[C---:B------:R-:W-:Y:S08]  /*7a20*/  HMMA.16816.F32 R100, R144.reuse, R104, R228 ;  /* 0x000000689064723c */ /* 0x040ff000000018e4 */
[C---:B-1----:R-:W-:Y:S08]  /*7a30*/  HMMA.16816.F32 R108, R144.reuse, R112, R224 ;  /* 0x00000070906c723c */ /* 0x042ff000000018e0 */
        /* <DEDUP_REMOVED lines=21> */
[----:B------:R-:W4:Y:S01]  /*7b90*/  LDL R246, [R1+0x14] ;  /* 0x0000140001f67983 */ /* 0x000f220000100800 */
[----:B------:R-:W-:Y:S01]  /*7ba0*/  IMAD.U32 R0, RZ, RZ, UR8 ;  /* 0x00000008ff007e24 */ /* 0x000fe2000f8e00ff */
[----:B------:R-:W-:Y:S01]  /*7bb0*/  UIMAD UR6, UR8, UR7, UR6 ;  /* 0x00000007080672a4 */ /* 0x000fe2000f8e0206 */
[----:B------:R-:W-:Y:S01]  /*7bc0*/  IMAD.MOV.U32 R149, RZ, RZ, R2 ;  /* 0x000000ffff957224 */ /* 0x000fe200078e0002 */
[----:B------:R-:W5:Y:S01]  /*7bd0*/  LDL.LU R241, [R1+0x1c] ;  /* 0x00001c0001f17983 */ /* 0x000f620000300800 */
[----:B------:R-:W-:-:S03]  /*7be0*/  UIMAD UR18, UR37, UR18, URZ ;  /* 0x00000012251272a4 */ /* 0x000fc6000f8e023f */
[----:B------:R-:W2:Y:S01]  /*7bf0*/  LDL R13, [R1+0x10] ;  /* 0x00001000010d7983 */ /* 0x000ea20000100800 */
[----:B------:R-:W-:Y:S01]  /*7c00*/  UIMAD UR18, UR8, UR19, UR18 ;  /* 0x00000013081272a4 */ /* 0x000fe2000f8e0212 */
[----:B------:R-:W-:Y:S01]  /*7c10*/  IMAD.U32 R242, RZ, RZ, UR6 ;  /* 0x00000006fff27e24 */ /* 0x000fe2000f8e00ff */
[----:B------:R-:W-:Y:S01]  /*7c20*/  UIADD3 UR8, UR15, 0x3f, URZ ;  /* 0x0000003f0f087890 */ /* 0x000fe2000fffe03f */
[----:B------:R-:W2:Y:S03]  /*7c30*/  LDL R14, [R1+0x18] ;  /* 0x00001800010e7983 */ /* 0x000ea60000100800 */
[----:B------:R-:W-:Y:S01]  /*7c40*/  IMAD.U32 R243, RZ, RZ, UR18 ;  /* 0x00000012fff37e24 */ /* 0x000fe2000f8e00ff */
[----:B------:R-:W2:Y:S01]  /*7c50*/  LDL.LU R34, [R1+0x20] ;  /* 0x0000200001227983 */ /* 0x000ea20000300800 */
[----:B-1----:R-:W-:Y:S01]  /*7c60*/  LOP3.LUT R8, R8, 0x3, RZ, 0xc0, !PT ;  /* 0x0000000308087812 */ /* 0x002fe200078ec0ff */
[----:B------:R-:W-:-:S02]  /*7c70*/  USHF.R.S32.HI UR7, URZ, 0x1f, UR8 ;  /* 0x0000001f3f077899 */ /* 0x000fc40008011408 */
[----:B------:R-:W2:Y:S01]  /*7c80*/  LDL.LU R235, [R1+0x28] ;  /* 0x0000280001eb7983 */ /* 0x000ea20000300800 */
[----:B------:R-:W-:Y:S02]  /*7c90*/  UMOV UR18, URZ ;  /* 0x0000003f00127c82 */ /* 0x000fe40008000000 */
[----:B------:R-:W-:-:S04]  /*7ca0*/  ULEA.HI UR7, UR7, UR8, URZ, 0x6 ;  /* 0x0000000807077291 */ /* 0x000fc8000f8f303f */
[----:B------:R-:W-:Y:S01]  /*7cb0*/  ULEA.HI.SX32 UR8, UR7, 0xfffffffe, 0x1a ;  /* 0xfffffffe07087891 */ /* 0x000fe2000f8fd23f */
[--C-:B---3--:R-:W-:Y:S01]  /*7cc0*/  SHF.R.S32.HI R5, RZ, 0x1f, R10.reuse ;  /* 0x0000001fff057819 */ /* 0x108fe2000001140a */
[----:B------:R-:W-:Y:S01]  /*7cd0*/  IMAD.MOV.U32 R4, RZ, RZ, R10 ;  /* 0x000000ffff047224 */ /* 0x000fe200078e000a */
[----:B----4-:R-:W-:-:S03]  /*7ce0*/  ISETP.GE.AND P3, PT, R246, c[0x0][0x220], PT ;  /* 0x00008800f6007a0c */ /* 0x010fc60003f66270 */
[--C-:B------:R-:W-:Y:S01]  /*7cf0*/  IMAD.WIDE.U32 R6, R6, c[0x0][0x1b0], R4.reuse ;  /* 0x00006c0006067a25 */ /* 0x100fe200078e0004 */
[----:B------:R-:W1:Y:S03]  /*7d00*/  LDC.U8 R246, c[0x0][0x2d8] ;  /* 0x0000b600fff67b82 */ /* 0x000e660000000000 */
[----:B------:R-:W-:Y:S01]  /*7d10*/  IMAD.WIDE.U32 R4, R0, c[0x0][0x1b8], R4 ;  /* 0x00006e0000047a25 */ /* 0x000fe200078e0004 */
[----:B------:R-:W-:-:S03]  /*7d20*/  IADD3 R0, P1, R6, UR12, RZ ;  /* 0x0000000c06007c10 */ /* 0x000fc6000ff3e0ff */
[----:B-----5:R-:W-:Y:S01]  /*7d30*/  IMAD.WIDE.U32 R240, R241, -0x326172a9, RZ ;  /* 0xcd9e8d57f1f07825 */ /* 0x020fe200078e00ff */
[----:B------:R-:W-:Y:S02]  /*7d40*/  IADD3 R3, P0, R4, UR26, RZ ;  /* 0x0000001a04037c10 */ /* 0x000fe4000ff1e0ff */
[----:B------:R-:W-:Y:S01]  /*7d50*/  IADD3.X R243, R243, UR10, R7, P1, !PT ;  /* 0x0000000af3f37c10 */ /* 0x000fe20008ffe407 */
[----:B--2---:R-:W-:Y:S01]  /*7d60*/  IMAD R6, R8, -0x2, R247 ;  /* 0xfffffffe08067824 */ /* 0x004fe200078e02f7 */
[----:B------:R-:W-:Y:S01]  /*7d70*/  IADD3.X R242, R242, UR24, R5, P0, !PT ;  /* 0x00000018f2f27c10 */ /* 0x000fe200087fe405 */
[----:B------:R-:W-:Y:S01]  /*7d80*/  IMAD.U32 R4, RZ, RZ, UR15 ;  /* 0x0000000fff047e24 */ /* 0x000fe2000f8e00ff */
[C---:B------:R-:W-:Y:S01]  /*7d90*/  LEA R244, P0, R3.reuse, c[0x0][0x170], 0x1 ;  /* 0x00005c0003f47a11 */ /* 0x040fe200078008ff */
[----:B------:R-:W-:Y:S01]  /*7da0*/  ULEA.HI.SX32 UR10, UR7, 0xfffffffd, 0x1a ;  /* 0xfffffffd070a7891 */ /* 0x000fe2000f8fd23f */
[----:B------:R-:W-:Y:S02]  /*7db0*/  LEA R245, P1, R0, c[0x0][0x168], 0x1 ;  /* 0x00005a0000f57a11 */ /* 0x000fe400078208ff */
[----:B------:R-:W-:Y:S01]  /*7dc0*/  LEA.HI.X R242, R3, c[0x0][0x174], R242, 0x1, P0 ;  /* 0x00005d0003f27a11 */ /* 0x000fe200000f0cf2 */
[----:B------:R-:W-:Y:S01]  /*7dd0*/  IMAD.WIDE.U32 R236, R235, -0x2daee0ad, RZ ;  /* 0xd2511f53ebec7825 */ /* 0x000fe200078e00ff */
[----:B------:R-:W-:Y:S01]  /*7de0*/  IADD3 R230, P0, R232, 0x20, RZ ;  /* 0x00000020e8e67810 */ /* 0x000fe20007f1e0ff */
[----:B------:R-:W-:Y:S01]  /*7df0*/  ULDC.64 UR6, c[0x0][0x1a0] ;  /* 0x0000680000067ab9 */ /* 0x000fe20000000a00 */
[----:B------:R-:W-:Y:S01]  /*7e00*/  LOP3.LUT R234, R241, R34, RZ, 0x3c, !PT ;  /* 0x00000022f1ea7212 */ /* 0x000fe200078e3cff */
[----:B------:R-:W-:Y:S01]  /*7e10*/  IMAD.MOV.U32 R3, RZ, RZ, R148 ;  /* 0x000000ffff037224 */ /* 0x000fe200078e0094 */
[----:B------:R-:W-:Y:S01]  /*7e20*/  LEA.HI.X R243, R0, c[0x0][0x16c], R243, 0x1, P1 ;  /* 0x00005b0000f37a11 */ /* 0x000fe200008f0cf3 */
[----:B------:R-:W-:Y:S01]  /*7e30*/  IMAD.X R231, RZ, RZ, R233, P0 ;  /* 0x000000ffffe77224 */ /* 0x000fe200000e06e9 */
[----:B------:R-:W-:Y:S01]  /*7e40*/  IADD3 R247, R4, -UR16, R6 ;  /* 0x8000001004f77c10 */ /* 0x000fe2000fffe006 */
[----:B------:R-:W-:Y:S01]  /*7e50*/  IMAD.WIDE.U32 R234, R234, -0x2daee0ad, RZ ;  /* 0xd2511f53eaea7825 */ /* 0x000fe200078e00ff */
[----:B------:R-:W-:-:S02]  /*7e60*/  ISETP.GE.AND P4, PT, R10, c[0x0][0x220], PT ;  /* 0x000088000a007a0c */ /* 0x000fc40003f86270 */
[----:B------:R-:W-:Y:S02]  /*7e70*/  ISETP.GE.AND P2, PT, R13, c[0x0][0x220], PT ;  /* 0x000088000d007a0c */ /* 0x000fe40003f46270 */
[----:B------:R-:W-:Y:S02]  /*7e80*/  ISETP.GE.AND P1, PT, R14, c[0x0][0x220], PT ;  /* 0x000088000e007a0c */ /* 0x000fe40003f26270 */
[----:B-1----:R-:W-:Y:S01]  /*7e90*/  PRMT R246, R246, 0x7054, R246 ;  /* 0x00007054f6f67816 */ /* 0x002fe200000000f6 */
[----:B------:R-:W-:Y:S05]  /*7ea0*/  BRA `(.L_x_1475) ;  /* 0x0000045000007947 */ /* 0x000fea0003800000 */
.L_x_1477:
        /* <DEDUP_REMOVED lines=69> */
.L_x_1475:
[----:B------:R-:W2:Y:S01]  /*8300*/  LDL.64 R10, [R1+0x8] ;  /* 0x00000800010a7983 */ /* 0x000ea20000100a00 */
[----:B------:R-:W-:Y:S01]  /*8310*/  UIADD3 UR15, UR8, -UR18, URZ ;  /* 0x80000012080f7290 */ /* 0x000fe2000fffe03f */
[----:B------:R-:W-:Y:S04]  /*8320*/  DEPBAR.LE SB0, 0x0 ;  /* 0x000080000000791a */ /* 0x000fe80000000000 */
[----:B------:R-:W-:Y:S01]  /*8330*/  USHF.R.S32.HI UR12, URZ, 0x1f, UR15 ;  /* 0x0000001f3f0c7899 */ /* 0x000fe2000801140f */
[----:B------:R-:W-:Y:S01]  /*8340*/  BAR.SYNC.DEFER_BLOCKING 0x0 ;  /* 0x0000000000007b1d */ /* 0x000fe20000010000 */
[----:B------:R-:W-:Y:S01]  /*8350*/  UIMAD.WIDE.U32 UR38, UR15, UR6, URZ ;  /* 0x000000060f2672a5 */ /* 0x000fe2000f8e003f */
[----:B------:R-:W-:Y:S01]  /*8360*/  IMAD.U32 R6, RZ, RZ, UR15 ;  /* 0x0000000fff067e24 */ /* 0x000fe2000f8e00ff */
[----:B------:R-:W-:Y:S01]  /*8370*/  UIMAD UR12, UR12, UR6, URZ ;  /* 0x000000060c0c72a4 */ /* 0x000fe2000f8e023f */
[----:B------:R-:W-:Y:S01]  /*8380*/  IMAD.U32 R4, RZ, RZ, UR15 ;  /* 0x0000000fff047e24 */ /* 0x000fe2000f8e00ff */
[----:B------:R-:W-:Y:S01]  /*8390*/  MOV R16, c[0x0][0x1a0] ;  /* 0x0000680000107a02 */ /* 0x000fe20000000f00 */
[----:B------:R-:W-:Y:S01]  /*83a0*/  IMAD.U32 R2, RZ, RZ, UR15 ;  /* 0x0000000fff027e24 */ /* 0x000fe2000f8e00ff */
[----:B------:R-:W-:Y:S01]  /*83b0*/  UIMAD UR12, UR15, UR7, UR12 ;  /* 0x000000070f0c72a4 */ /* 0x000fe2000f8e020c */
[----:B------:R-:W-:Y:S01]  /*83c0*/  LEA R6, P5, R6, R232, 0x6 ;  /* 0x000000e806067211 */ /* 0x000fe200078a30ff */
[----:B------:R-:W-:Y:S01]  /*83d0*/  IMAD.U32 R0, RZ, RZ, UR15 ;  /* 0x0000000fff007e24 */ /* 0x000fe2000f8e00ff */
[----:B------:R-:W-:Y:S01]  /*83e0*/  LEA R4, P0, R4, R230, 0x6 ;  /* 0x000000e604047211 */ /* 0x000fe200078030ff */
[----:B------:R-:W-:Y:S01]  /*83f0*/  UIADD3 UR12, UR39, UR12, URZ ;  /* 0x0000000c270c7290 */ /* 0x000fe2000fffe03f */
[----:B------:R-:W-:Y:S01]  /*8400*/  IMAD.U32 R8, RZ, RZ, UR38 ;  /* 0x00000026ff087e24 */ /* 0x000fe2000f8e00ff */
[----:B------:R-:W-:Y:S01]  /*8410*/  LEA.HI.X.SX32 R7, R2, R233, 0x6, P5 ;  /* 0x000000e902077211 */ /* 0x000fe200028f36ff */
[----:B------:R-:W-:Y:S01]  /*8420*/  IMAD.WIDE.U32 R14, R6, c[0x0][0x1a0], RZ ;  /* 0x00006800060e7a25 */ /* 0x000fe200078e00ff */
[-C--:B------:R-:W-:Y:S03]  /*8430*/  LEA.HI.X.SX32 R5, R0, R231.reuse, 0x6, P0 ;  /* 0x000000e700057211 */ /* 0x080fe600000f36ff */
        /* <DEDUP_REMOVED lines=9> */
[----:B------:R-:W-:Y:S02]  /*84d0*/  IMAD.U32 R9, RZ, RZ, UR39 ;  /* 0x00000027ff097e24 */ /* 0x000fe4000f8e00ff */
[----:B------:R-:W-:Y:S01]  /*84e0*/  IMAD.WIDE.U32 R12, R4, c[0x0][0x1a0], RZ ;  /* 0x00006800040c7a25 */ /* 0x000fe200078e00ff */
[----:B------:R-:W-:Y:S03]  /*84f0*/  LEA.HI.X R7, R14, R242, R7, 0x1, P6 ;  /* 0x000000f20e077211 */ /* 0x000fe600030f0c07 */
        /* <DEDUP_REMOVED lines=16> */
[----:B------:R-:W-:Y:S02]  /*8600*/  LEA.HI.X R5, R12, R242, R5, 0x1, P5 ;  /* 0x000000f20c057211 */ /* 0x000fe400028f0c05 */
[----:B------:R-:W-:Y:S01]  /*8610*/  MOV R0, UR12 ;  /* 0x0000000c00007c02 */ /* 0x000fe20008000f00 */
[----:B------:R-:W-:Y:S01]  /*8620*/  @!PT LDS RZ, [RZ] ;  /* 0x00000000fffff984 */ /* 0x000fe20000000800 */
[----:B------:R-:W-:Y:S01]  /*8630*/  @!PT LDS RZ, [RZ] ;  /* 0x00000000fffff984 */ /* 0x000fe20000000800 */
[----:B------:R-:W-:Y:S01]  /*8640*/  @!PT LDS RZ, [RZ] ;  /* 0x00000000fffff984 */ /* 0x000fe20000000800 */
[----:B------:R2:W-:Y:S03]  /*8650*/  @!P3 LDGSTS.E.BYPASS.LTC128B.128 [R223+0x1a000], [R6.64+0x80] ;  /* 0x1a00008006dfbfae */ /* 0x0005e6000b901d54 */
[C---:B------:R-:W-:Y:S01]  /*8660*/  LEA R150, P0, R0.reuse, R230, 0x6 ;  /* 0x000000e600967211 */ /* 0x040fe200078030ff */
[----:B------:R-:W-:Y:S03]  /*8670*/  @P2 STS.128 [R223+0x1c000], RZ ;  /* 0x01c000ffdf002388 */ /* 0x000fe60000000c00 */
[----:B------:R-:W-:Y:S01]  /*8680*/  LEA.HI.X.SX32 R151, R0, R231, 0x6, P0 ;  /* 0x000000e700977211 */ /* 0x000fe200000f36ff */
[----:B------:R-:W-:Y:S01]  /*8690*/  @!PT LDS RZ, [RZ] ;  /* 0x00000000fffff984 */ /* 0x000fe20000000800 */
[----:B------:R-:W-:Y:S01]  /*86a0*/  @!PT LDS RZ, [RZ] ;  /* 0x00000000fffff984 */ /* 0x000fe20000000800 */
[----:B------:R-:W-:Y:S01]  /*86b0*/  @!PT LDS RZ, [RZ] ;  /* 0x00000000fffff984 */ /* 0x000fe20000000800 */
[----:B------:R2:W-:Y:S04]  /*86c0*/  @!P2 LDGSTS.E.BYPASS.LTC128B.128 [R223+0x1c000], [R6.64+0x100] ;  /* 0x1c00010006dfafae */ /* 0x0005e8000b901d54 */
[----:B------:R-:W-:Y:S01]  /*86d0*/  @P1 STS.128 [R223+0x1e000], RZ ;  /* 0x01e000ffdf001388 */ /* 0x000fe20000000c00 */
[----:B------:R-:W-:Y:S03]  /*86e0*/  IMAD R151, R151, c[0x0][0x198], RZ ;  /* 0x0000660097977a24 */ /* 0x000fe600078e02ff */
[----:B------:R-:W-:Y:S01]  /*86f0*/  @!PT LDS RZ, [RZ] ;  /* 0x00000000fffff984 */ /* 0x000fe20000000800 */
[----:B------:R-:W-:Y:S01]  /*8700*/  @!PT LDS RZ, [RZ] ;  /* 0x00000000fffff984 */ /* 0x000fe20000000800 */
[----:B------:R-:W-:Y:S01]  /*8710*/  @!PT LDS RZ, [RZ] ;  /* 0x00000000fffff984 */ /* 0x000fe20000000800 */
[----:B------:R2:W-:Y:S01]  /*8720*/  @!P1 LDGSTS.E.BYPASS.LTC128B.128 [R223+0x1e000], [R6.64+0x180] ;  /* 0x1e00018006df9fae */ /* 0x0005e2000b901d54 */
[----:B------:R-:W-:Y:S03]  /*8730*/  IMAD R151, R150, c[0x0][0x19c], R151 ;  /* 0x0000670096977a24 */ /* 0x000fe600078e0297 */
        /* <DEDUP_REMOVED lines=27> */
[----:B------:R-:W5:Y:S04]  /*88f0*/  LDSM.16.M88.4 R176, [R207] ;  /* 0x00000000cfb0783b */ /* 0x000f680000000200 */
[----:B------:R-:W3:Y:S04]  /*8900*/  LDSM.16.M88.4 R180, [R222] ;  /* 0x00000000deb4783b */ /* 0x000ee80000000200 */
[----:B------:R-:W3:Y:S04]  /*8910*/  LDSM.16.M88.4 R184, [R221] ;  /* 0x00000000ddb8783b */ /* 0x000ee80000000200 */
[----:B------:R-:W4:Y:S01]  /*8920*/  LDSM.16.M88.4 R188, [R220] ;  /* 0x00000000dcbc783b */ /* 0x000f220000000200 */
[C---:B--2---:R-:W-:Y:S03]  /*8930*/  HMMA.16816.F32 R4, R32.reuse, R8, RZ ;  /* 0x000000082004723c */ /* 0x044fe600000018ff */
[----:B------:R-:W-:Y:S05]  /*8940*/  LDSM.16.M88.4 R192, [R202+0x10000] ;  /* 0x01000000cac0783b */ /* 0x000fea0000000200 */
[C---:B------:R-:W-:Y:S08]  /*8950*/  HMMA.16816.F32 R8, R32.reuse, R10, RZ ;  /* 0x0000000a2008723c */ /* 0x040ff000000018ff */
[C---:B-1----:R-:W-:Y:S08]  /*8960*/  HMMA.16816.F32 R12, R32.reuse, R16, RZ ;  /* 0x00000010200c723c */ /* 0x042ff000000018ff */
[C---:B------:R-:W-:Y:S08]  /*8970*/  HMMA.16816.F32 R16, R32.reuse, R18, RZ ;  /* 0x000000122010723c */ /* 0x040ff000000018ff */
[C---:B---3--:R-:W-:Y:S08]  /*8980*/  HMMA.16816.F32 R20, R32.reuse, R24, RZ ;  /* 0x000000182014723c */ /* 0x048ff000000018ff */
[C---:B------:R-:W-:Y:S08]  /*8990*/  HMMA.16816.F32 R24, R32.reuse, R26, RZ ;  /* 0x0000001a2018723c */ /* 0x040ff000000018ff */
[C---:B----4-:R-:W-:Y:S08]  /*89a0*/  HMMA.16816.F32 R28, R32.reuse, R168, RZ ;  /* 0x000000a8201c723c */ /* 0x050ff000000018ff */
        /* <DEDUP_REMOVED lines=188> */
[C---:B-----5:R-:W-:Y:S05]  /*9570*/  HMMA.16816.F32 R4, R172.reuse, R176, R4 ;  /* 0x000000b0ac04723c */ /* 0x060fea0000001804 */
        /* <DEDUP_REMOVED lines=17> */
.L_x_1476:
[----:B------:R-:W-:Y:S01]  /*9690*/  MOV R2, UR15 ;  /* 0x0000000f00027c02 */ /* 0x000fe20008000f00 */
[----:B------:R-:W-:Y:S02]  /*96a0*/  USHF.L.U32 UR12, UR15, 0x1, URZ ;  /* 0x000000010f0c7899 */ /* 0x000fe4000800063f */
[----:B------:R-:W-:Y:S02]  /*96b0*/  UIADD3 UR18, UR18, 0x1, URZ ;  /* 0x0000000112127890 */ /* 0x000fe4000fffe03f */
[----:B------:R-:W-:Y:S05]  /*96c0*/  IMAD R2, R2, -0x40, R247 ;  /* 0xffffffc002027824 */ /* 0x000fea00078e02f7 */
[C---:B------:R-:W-:Y:S02]  /*96d0*/  IADD3 R0, R2.reuse, -0x1, RZ ;  /* 0xffffffff02007810 */ /* 0x040fe40007ffe0ff */
[----:B-1----:R-:W-:Y:S02]  /*96e0*/  IADD3 R151, R2, -0x9, RZ ;  /* 0xfffffff702977810 */ /* 0x002fe40007ffe0ff */
[----:B------:R-:W-:Y:S02]  /*96f0*/  ISETP.GE.AND P0, PT, R0, RZ, PT ;  /* 0x000000ff0000720c */ /* 0x000fe40003f06270 */
[----:B------:R-:W-:Y:S02]  /*9700*/  IABS R148, R2 ;  /* 0x0000000200947213 */ /* 0x000fe40000000000 */
[----:B------:R-:W-:Y:S02]  /*9710*/  IADD3 R150, R2, -0x8, RZ ;  /* 0xfffffff802967810 */ /* 0x000fe40007ffe0ff */
[----:B------:R1:W2:Y:S02]  /*9720*/  I2F R179, R148 ;  /* 0x0000009400b37306 */ /* 0x0002a40000201400 */
[----:B------:R-:W-:Y:S05]  /*9730*/  ISETP.GE.AND P6, PT, R150, RZ, PT ;  /* 0x000000ff9600720c */ /* 0x000fea0003fc6270 */
[C---:B------:R-:W-:Y:S02]  /*9740*/  @!P0 IADD3 R0, -R2.reuse, 0x1, RZ ;  /* 0x0000000102008810 */ /* 0x040fe40007ffe1ff */
[----:B------:R-:W-:Y:S02]  /*9750*/  ISETP.GE.AND P0, PT, R151, RZ, PT ;  /* 0x000000ff9700720c */ /* 0x000fe40003f06270 */
[----:B------:R3:W4:Y:S04]  /*9760*/  I2F R178, R0 ;  /* 0x0000000000b27306 */ /* 0x0007280000201400 */
[C---:B------:R-:W-:Y:S06]  /*9770*/  @!P6 IADD3 R150, -R2.reuse, 0x8, RZ ;  /* 0x000000080296e810 */ /* 0x040fec0007ffe1ff */
[----:B------:R5:W2:Y:S01]  /*9780*/  I2F R177, R150 ;  /* 0x0000009600b17306 */ /* 0x000aa20000201400 */
[C---:B------:R-:W-:Y:S02]  /*9790*/  @!P0 IADD3 R151, -R2.reuse, 0x9, RZ ;  /* 0x0000000902978810 */ /* 0x040fe40007ffe1ff */
[----:B-1----:R-:W-:Y:S04]  /*97a0*/  IADD3 R148, R2, -0x10, RZ ;  /* 0xfffffff002947810 */ /* 0x002fe80007ffe0ff */
[----:B------:R-:W-:Y:S03]  /*97b0*/  ISETP.GE.AND P6, PT, R148, RZ, PT ;  /* 0x000000ff9400720c */ /* 0x000fe60003fc6270 */
[----:B------:R1:W1:Y:S01]  /*97c0*/  I2F R176, R151 ;  /* 0x0000009700b07306 */ /* 0x0002620000201400 */
[----:B---3--:R-:W-:Y:S04]  /*97d0*/  IADD3 R0, R2, -0x11, RZ ;  /* 0xffffffef02007810 */ /* 0x008fe80007ffe0ff */
[----:B------:R-:W-:Y:S05]  /*97e0*/  ISETP.GE.AND P0, PT, R0, RZ, PT ;  /* 0x000000ff0000720c */ /* 0x000fea0003f06270 */
[C---:B------:R-:W-:Y:S02]  /*97f0*/  @!P6 IADD3 R148, -R2.reuse, 0x10, RZ ;  /* 0x000000100294e810 */ /* 0x040fe40007ffe1ff */
[C---:B-----5:R-:W-:Y:S02]  /*9800*/  IADD3 R150, R2.reuse, -0x19, RZ ;  /* 0xffffffe702967810 */ /* 0x060fe40007ffe0ff */
[----:B------:R3:W5:Y:S04]  /*9810*/  I2F R175, R148 ;  /* 0x0000009400af7306 */ /* 0x0007680000201400 */
[----:B------:R-:W-:Y:S02]  /*9820*/  @!P0 IADD3 R0, -R2, 0x11, RZ ;  /* 0x0000001102008810 */ /* 0x000fe40007ffe1ff */
[----:B------:R-:W-:Y:S04]  /*9830*/  ISETP.GE.AND P0, PT, R150, RZ, PT ;  /* 0x000000ff9600720c */ /* 0x000fe80003f06270 */
[----:B------:R2:W2:Y:S01]  /*9840*/  I2F R174, R0 ;  /* 0x0000000000ae7306 */ /* 0x0004a20000201400 */
[C---:B-1----:R-:W-:Y:S04]  /*9850*/  IADD3 R151, R2.reuse, -0x18, RZ ;  /* 0xffffffe802977810 */ /* 0x042fe80007ffe0ff */
[----:B------:R-:W-:Y:S04]  /*9860*/  ISETP.GE.AND P6, PT, R151, RZ, PT ;  /* 0x000000ff9700720c */ /* 0x000fe80003fc6270 */
[C---:B------:R-:W-:Y:S02]  /*9870*/  @!P0 IADD3 R150, -R2.reuse, 0x19, RZ ;  /* 0x0000001902968810 */ /* 0x040fe40007ffe1ff */
[C---:B---3--:R-:W-:Y:S02]  /*9880*/  IADD3 R148, R2.reuse, 0x8, RZ ;  /* 0x0000000802947810 */ /* 0x048fe40007ffe0ff */
[----:B------:R1:W-:Y:S05]  /*9890*/  I2F R172, R150 ;  /* 0x0000009600ac7306 */ /* 0x0003ea0000201400 */
[----:B------:R-:W-:Y:S02]  /*98a0*/  @!P6 IADD3 R151, -R2, 0x18, RZ ;  /* 0x000000180297e810 */ /* 0x000fe40007ffe1ff */
[----:B------:R-:W-:Y:S02]  /*98b0*/  ISETP.GE.AND P0, PT, R148, RZ, PT ;  /* 0x000000ff9400720c */ /* 0x000fe40003f06270 */
[----:B--2---:R-:W-:Y:S01]  /*98c0*/  IADD3 R0, R2, -0x20, RZ ;  /* 0xffffffe002007810 */ /* 0x004fe20007ffe0ff */
[----:B------:R-:W2:Y:S03]  /*98d0*/  I2F R173, R151 ;  /* 0x0000009700ad7306 */ /* 0x000ea60000201400 */
[----:B------:R-:W-:Y:S07]  /*98e0*/  ISETP.GE.AND P6, PT, R0, RZ, PT ;  /* 0x000000ff0000720c */ /* 0x000fee0003fc6270 */
[C---:B------:R-:W-:Y:S04]  /*98f0*/  @!P0 IADD3 R148, -R2.reuse, -0x8, RZ ;  /* 0xfffffff802948810 */ /* 0x040fe80007ffe1ff */
[----:B------:R3:W-:Y:S01]  /*9900*/  I2F R182, R148 ;  /* 0x0000009400b67306 */ /* 0x0007e20000201400 */
[C---:B-1----:R-:W-:Y:S02]  /*9910*/  IADD3 R150, R2.reuse, -0x21, RZ ;  /* 0xffffffdf02967810 */ /* 0x042fe40007ffe0ff */
[----:B------:R-:W-:Y:S02]  /*9920*/  @!P6 IADD3 R0, -R2, 0x20, RZ ;  /* 0x000000200200e810 */ /* 0x000fe40007ffe1ff */
[----:B------:R-:W-:Y:S05]  /*9930*/  ISETP.GE.AND P6, PT, R150, RZ, PT ;  /* 0x000000ff9600720c */ /* 0x000fea0003fc6270 */
[----:B------:R1:W1:Y:S08]  /*9940*/  I2F R171, R0 ;  /* 0x0000000000ab7306 */ /* 0x0002700000201400 */
[C---:B------:R-:W-:Y:S04]  /*9950*/  @!P6 IADD3 R150, -R2.reuse, 0x21, RZ ;  /* 0x000000210296e810 */ /* 0x040fe80007ffe1ff */
[----:B------:R2:W2:Y:S01]  /*9960*/  I2F R170, R150 ;  /* 0x0000009600aa7306 */ /* 0x0004a20000201400 */
[----:B---3--:R-:W-:Y:S04]  /*9970*/  IADD3 R148, R2, -0x28, RZ ;  /* 0xffffffd802947810 */ /* 0x008fe80007ffe0ff */
[----:B------:R-:W-:Y:S02]  /*9980*/  ISETP.GE.AND P6, PT, R148, RZ, PT ;  /* 0x000000ff9400720c */ /* 0x000fe40003fc6270 */
[----:B-1----:R-:W-:Y:S04]  /*9990*/  IADD3 R0, R2, 0x7, RZ ;  /* 0x0000000702007810 */ /* 0x002fe80007ffe0ff */
[----:B------:R-:W-:Y:S07]  /*99a0*/  ISETP.GE.AND P0, PT, R0, RZ, PT ;  /* 0x000000ff0000720c */ /* 0x000fee0003f06270 */
[C---:B------:R-:W-:Y:S04]  /*99b0*/  @!P6 IADD3 R148, -R2.reuse, 0x28, RZ ;  /* 0x000000280294e810 */ /* 0x040fe80007ffe1ff */
[----:B------:R1:W3:Y:S01]  /*99c0*/  I2F R169, R148 ;  /* 0x0000009400a97306 */ /* 0x0002e20000201400 */
[C---:B--2---:R-:W-:Y:S02]  /*99d0*/  IADD3 R150, R2.reuse, -0x29, RZ ;  /* 0xffffffd702967810 */ /* 0x044fe40007ffe0ff */
[----:B------:R-:W-:Y:S02]  /*99e0*/  @!P0 IADD3 R0, -R2, -0x7, RZ ;  /* 0xfffffff902008810 */ /* 0x000fe40007ffe1ff */
[----:B------:R-:W-:Y:S05]  /*99f0*/  ISETP.GE.AND P0, PT, R150, RZ, PT ;  /* 0x000000ff9600720c */ /* 0x000fea0003f06270 */
[----:B------:R2:W2:Y:S08]  /*9a00*/  I2F R183, R0 ;  /* 0x0000000000b77306 */ /* 0x0004b00000201400 */
[C---:B------:R-:W-:Y:S02]  /*9a10*/  @!P0 IADD3 R150, -R2.reuse, 0x29, RZ ;  /* 0x0000002902968810 */ /* 0x040fe40007ffe1ff */
[----:B-1----:R-:W-:Y:S02]  /*9a20*/  IADD3 R148, R2, -0x31, RZ ;  /* 0xffffffcf02947810 */ /* 0x002fe40007ffe0ff */
[----:B------:R1:W1:Y:S02]  /*9a30*/  I2F R168, R150 ;  /* 0x0000009600a87306 */ /* 0x0002640000201400 */
[----:B------:R-:W-:Y:S02]  /*9a40*/  ISETP.GE.AND P0, PT, R148, RZ, PT ;  /* 0x000000ff9400720c */ /* 0x000fe40003f06270 */
[----:B--2---:R-:W-:Y:S04]  /*9a50*/  IADD3 R0, R2, -0x30, RZ ;  /* 0xffffffd002007810 */ /* 0x004fe80007ffe0ff */
[----:B------:R-:W-:Y:S07]  /*9a60*/  ISETP.GE.AND P6, PT, R0, RZ, PT ;  /* 0x000000ff0000720c */ /* 0x000fee0003fc6270 */
[C---:B------:R-:W-:Y:S02]  /*9a70*/  @!P0 IADD3 R148, -R2.reuse, 0x31, RZ ;  /* 0x0000003102948810 */ /* 0x040fe40007ffe1ff */
[C---:B-1----:R-:W-:Y:S01]  /*9a80*/  IADD3 R150, R2.reuse, -0x38, RZ ;  /* 0xffffffc802967810 */ /* 0x042fe20007ffe0ff */
[----:B------:R-:W-:Y:S03]  /*9a90*/  FFMA.FTZ R4, R179, -UR4, R4 ;  /* 0x80000004b3047c23 */ /* 0x000fe60008010004 */
[----:B------:R-:W-:Y:S01]  /*9aa0*/  @!P6 IADD3 R0, -R2, 0x30, RZ ;  /* 0x000000300200e810 */ /* 0x000fe20007ffe1ff */
[----:B----4-:R-:W-:Y:S01]  /*9ab0*/  FFMA.FTZ R5, R178, -UR4, R5 ;  /* 0x80000004b2057c23 */ /* 0x010fe20008010005 */
[----:B------:R-:W-:Y:S01]  /*9ac0*/  ISETP.GE.AND P6, PT, R150, RZ, PT ;  /* 0x000000ff9600720c */ /* 0x000fe20003fc6270 */
[----:B------:R-:W-:Y:S01]  /*9ad0*/  FFMA.FTZ R8, R177, -UR4, R8 ;  /* 0x80000004b1087c23 */ /* 0x000fe20008010008 */
[----:B------:R1:W2:Y:S01]  /*9ae0*/  I2F R151, R0 ;  /* 0x0000000000977306 */ /* 0x0002a20000201400 */
[----:B------:R-:W-:Y:S02]  /*9af0*/  FFMA.FTZ R9, R176, -UR4, R9 ;  /* 0x80000004b0097c23 */ /* 0x000fe40008010009 */
[----:B-----5:R-:W-:Y:S02]  /*9b00*/  FFMA.FTZ R12, R175, -UR4, R12 ;  /* 0x80000004af0c7c23 */ /* 0x020fe4000801000c */
[----:B------:R-:W-:Y:S02]  /*9b10*/  FFMA.FTZ R13, R174, -UR4, R13 ;  /* 0x80000004ae0d7c23 */ /* 0x000fe4000801000d */
[----:B------:R-:W-:Y:S02]  /*9b20*/  FFMA.FTZ R16, R173, -UR4, R16 ;  /* 0x80000004ad107c23 */ /* 0x000fe40008010010 */
[----:B------:R-:W-:Y:S02]  /*9b30*/  FFMA.FTZ R17, R172, -UR4, R17 ;  /* 0x80000004ac117c23 */ /* 0x000fe40008010011 */
[----:B------:R-:W-:Y:S01]  /*9b40*/  @!P6 IADD3 R150, -R2, 0x38, RZ ;  /* 0x000000380296e810 */ /* 0x000fe20007ffe1ff */
[----:B------:R-:W-:Y:S02]  /*9b50*/  FFMA.FTZ R20, R171, -UR4, R20 ;  /* 0x80000004ab147c23 */ /* 0x000fe40008010014 */
[----:B------:R-:W-:Y:S01]  /*9b60*/  FFMA.FTZ R21, R170, -UR4, R21 ;  /* 0x80000004aa157c23 */ /* 0x000fe20008010015 */
[----:B------:R-:W4:Y:S01]  /*9b70*/  I2F R181, R150 ;  /* 0x0000009600b57306 */ /* 0x000f220000201400 */
[----:B------:R-:W-:Y:S02]  /*9b80*/  FFMA.FTZ R6, R182, -UR4, R6 ;  /* 0x80000004b6067c23 */ /* 0x000fe40008010006 */
[----:B---3--:R-:W-:Y:S02]  /*9b90*/  FFMA.FTZ R24, R169, -UR4, R24 ;  /* 0x80000004a9187c23 */ /* 0x008fe40008010018 */
[----:B------:R-:W-:Y:S02]  /*9ba0*/  FFMA.FTZ R7, R183, -UR4, R7 ;  /* 0x80000004b7077c23 */ /* 0x000fe40008010007 */
[----:B------:R-:W-:Y:S01]  /*9bb0*/  FFMA.FTZ R25, R168, -UR4, R25 ;  /* 0x80000004a8197c23 */ /* 0x000fe20008010019 */
[----:B-1----:R-:W-:Y:S01]  /*9bc0*/  FMNMX.FTZ R0, R4, R3, !PT ;  /* 0x0000000304007209 */ /* 0x002fe20007810000 */
[----:B------:R-:W-:Y:S02]  /*9bd0*/  FFMA.FTZ R10, R179, -UR4, R10 ;  /* 0x80000004b30a7c23 */ /* 0x000fe4000801000a */
[----:B--2---:R-:W-:Y:S01]  /*9be0*/  FFMA.FTZ R28, R151, -UR4, R28 ;  /* 0x80000004971c7c23 */ /* 0x004fe2000801001c */
        /* <DEDUP_REMOVED lines=8> */
[----:B------:R-:W-:Y:S01]  /*9c70*/  FFMA.FTZ R19, R174, -UR4, R19 ;  /* 0x80000004ae137c23 */ /* 0x000fe20008010013 */
[----:B------:R-:W-:Y:S01]  /*9c80*/  LDSM.16.MT88.4 R176, [R198+0x18000] ;  /* 0x01800000c6b0783b */ /* 0x000fe20000004200 */
[----:B----4-:R-:W-:Y:S01]  /*9c90*/  FFMA.FTZ R32, R181, -UR4, R32 ;  /* 0x80000004b5207c23 */ /* 0x010fe20008010020 */
[----:B------:R-:W-:Y:S01]  /*9ca0*/  FMNMX.FTZ R180, R12, R180, !PT ;  /* 0x000000b40cb47209 */ /* 0x000fe20007810000 */
[----:B------:R-:W-:Y:S02]  /*9cb0*/  FFMA.FTZ R22, R173, -UR4, R22 ;  /* 0x80000004ad167c23 */ /* 0x000fe40008010016 */
[----:B------:R-:W-:Y:S01]  /*9cc0*/  FFMA.FTZ R23, R172, -UR4, R23 ;  /* 0x80000004ac177c23 */ /* 0x000fe20008010017 */
[----:B------:R-:W-:Y:S01]  /*9cd0*/  FMNMX.FTZ R150, R13, R180, !PT ;  /* 0x000000b40d967209 */ /* 0x000fe20007810000 */
[----:B------:R-:W-:Y:S01]  /*9ce0*/  FFMA.FTZ R26, R171, -UR4, R26 ;  /* 0x80000004ab1a7c23 */ /* 0x000fe2000801001a */
[----:B------:R-:W-:Y:S01]  /*9cf0*/  LDSM.16.MT88.4 R172, [R197+0x18000] ;  /* 0x01800000c5ac783b */ /* 0x000fe20000004200 */
[----:B------:R-:W-:Y:S01]  /*9d00*/  FFMA.FTZ R27, R170, -UR4, R27 ;  /* 0x80000004aa1b7c23 */ /* 0x000fe2000801001b */
[----:B------:R-:W-:Y:S01]  /*9d10*/  FMNMX.FTZ R150, R16, R150, !PT ;  /* 0x0000009610967209 */ /* 0x000fe20007810000 */
[----:B------:R-:W-:Y:S02]  /*9d20*/  FFMA.FTZ R30, R169, -UR4, R30 ;  /* 0x80000004a91e7c23 */ /* 0x000fe4000801001e */
[----:B------:R-:W-:Y:S02]  /*9d30*/  FFMA.FTZ R31, R168, -UR4, R31 ;  /* 0x80000004a81f7c23 */ /* 0x000fe4000801001f */
[----:B------:R-:W-:Y:S01]  /*9d40*/  FFMA.FTZ R34, R151, -UR4, R34 ;  /* 0x8000000497227c23 */ /* 0x000fe20008010022 */
        /* <DEDUP_REMOVED lines=37> */
[----:B-1----:R-:W-:Y:S02]  /*9fa0*/  FMNMX.FTZ R148, R148, R150, !PT ;  /* 0x0000009694947209 */ /* 0x002fe40007810000 */
[----:B------:R-:W-:Y:S02]  /*9fb0*/  MOV R150, UR23 ;  /* 0x0000001700967c02 */ /* 0x000fe40008000f00 */
[C---:B------:R-:W-:Y:S01]  /*9fc0*/  FSETP.NEU.FTZ.AND P0, PT, R148.reuse, -INF , PT ;  /* 0xff8000009400780b */ /* 0x040fe20003f1d000 */
[C---:B------:R-:W-:Y:S01]  /*9fd0*/  FMUL.FTZ R151, R148.reuse, c[0x0][0x23c] ;  /* 0x00008f0094977a20 */ /* 0x040fe20000410000 */
[----:B------:R-:W-:Y:S01]  /*9fe0*/  LOP3.LUT R168, R237, UR12, R150, 0x96, !PT ;  /* 0x0000000ceda87c12 */ /* 0x000fe2000f8e9696 */
[----:B------:R-:W-:Y:S01]  /*9ff0*/  FADD.FTZ R3, -R148, R3 ;  /* 0x0000000394037221 */ /* 0x000fe20000010100 */
[----:B--2---:R-:W-:Y:S01]  /*a000*/  FMNMX.FTZ R0, R0, R2, !PT ;  /* 0x0000000200007209 */ /* 0x004fe20007810000 */
[----:B------:R-:W-:Y:S01]  /*a010*/  UIADD3 UR12, UR12, 0x1, URZ ;  /* 0x000000010c0c7890 */ /* 0x000fe2000fffe03f */
[----:B------:R-:W-:Y:S01]  /*a020*/  FSEL R151, R151, RZ, P0 ;  /* 0x000000ff97977208 */ /* 0x000fe20000000000 */
[----:B------:R-:W-:Y:S02]  /*a030*/  IMAD.WIDE.U32 R168, R168, -0x326172a9, RZ ;  /* 0xcd9e8d57a8a87825 */ /* 0x000fe400078e00ff */
[----:B------:R-:W1:Y:S02]  /*a040*/  SHFL.BFLY PT, R2, R0, 0x1, 0x1f ;  /* 0x0c201f0000027f89 */ /* 0x000e6400000e0000 */
[--C-:B------:R-:W-:Y:S01]  /*a050*/  FFMA.FTZ R150, R8, c[0x0][0x23c], -R151.reuse ;  /* 0x00008f0008967a23 */ /* 0x100fe20000010897 */
[----:B------:R-:W-:Y:S01]  /*a060*/  LOP3.LUT R8, R235, UR33, R236, 0x96, !PT ;  /* 0x00000021eb087c12 */ /* 0x000fe2000f8e96ec */
[--C-:B------:R-:W-:Y:S02]  /*a070*/  FFMA.FTZ R9, R9, c[0x0][0x23c], -R151.reuse ;  /* 0x00008f0009097a23 */ /* 0x100fe40000010897 */
[----:B------:R2:W-:Y:S01]  /*a080*/  MUFU.EX2 R229, R150 ;  /* 0x0000009600e57308 */ /* 0x0005e20000000800 */
[--C-:B------:R-:W-:Y:S02]  /*a090*/  FFMA.FTZ R4, R4, c[0x0][0x23c], -R151.reuse ;  /* 0x00008f0004047a23 */ /* 0x100fe40000010897 */
[----:B------:R-:W-:Y:S04]  /*a0a0*/  IMAD.WIDE.U32 R182, R8, -0x326172a9, RZ ;  /* 0xcd9e8d5708b67825 */ /* 0x000fe800078e00ff */
[--C-:B------:R-:W-:Y:S01]  /*a0b0*/  FFMA.FTZ R5, R5, c[0x0][0x23c], -R151.reuse ;  /* 0x00008f0005057a23 */ /* 0x100fe20000010897 */
[----:B------:R-:W-:Y:S01]  /*a0c0*/  LOP3.LUT R8, R183, UR32, R168, 0x96, !PT ;  /* 0x00000020b7087c12 */ /* 0x000fe2000f8e96a8 */
[----:B------:R-:W-:Y:S01]  /*a0d0*/  FMUL.FTZ R3, R3, c[0x0][0x23c] ;  /* 0x00008f0003037a20 */ /* 0x000fe20000410000 */
[----:B------:R3:W-:Y:S01]  /*a0e0*/  MUFU.EX2 R228, R9 ;  /* 0x0000000900e47308 */ /* 0x0007e20000000800 */
[--C-:B------:R-:W-:Y:S02]  /*a0f0*/  FFMA.FTZ R29, R29, c[0x0][0x23c], -R151.reuse ;  /* 0x00008f001d1d7a23 */ /* 0x100fe40000010897 */
[--C-:B------:R-:W-:Y:S02]  /*a100*/  FFMA.FTZ R32, R32, c[0x0][0x23c], -R151.reuse ;  /* 0x00008f0020207a23 */ /* 0x100fe40000010897 */
[--C-:B------:R-:W-:Y:S02]  /*a110*/  FFMA.FTZ R16, R16, c[0x0][0x23c], -R151.reuse ;  /* 0x00008f0010107a23 */ /* 0x100fe40000010897 */
[--C-:B------:R-:W-:Y:S01]  /*a120*/  FFMA.FTZ R17, R17, c[0x0][0x23c], -R151.reuse ;  /* 0x00008f0011117a23 */ /* 0x100fe20000010897 */
[----:B-1----:R-:W-:Y:S01]  /*a130*/  FMNMX.FTZ R2, R0, R2, !PT ;  /* 0x0000000200027209 */ /* 0x002fe20007810000 */
[--C-:B------:R-:W-:Y:S01]  /*a140*/  FFMA.FTZ R12, R12, c[0x0][0x23c], -R151.reuse ;  /* 0x00008f000c0c7a23 */ /* 0x100fe20000010897 */
[----:B------:R1:W-:Y:S01]  /*a150*/  MUFU.EX2 R227, R4 ;  /* 0x0000000400e37308 */ /* 0x0003e20000000800 */
[--C-:B------:R-:W-:Y:S01]  /*a160*/  FFMA.FTZ R13, R13, c[0x0][0x23c], -R151.reuse ;  /* 0x00008f000d0d7a23 */ /* 0x100fe20000010897 */
[C---:B------:R-:W-:Y:S01]  /*a170*/  FSETP.NEU.FTZ.AND P0, PT, R2.reuse, -INF , PT ;  /* 0xff8000000200780b */ /* 0x040fe20003f1d000 */
[----:B------:R-:W-:Y:S01]  /*a180*/  FMUL.FTZ R180, R2, c[0x0][0x23c] ;  /* 0x00008f0002b47a20 */ /* 0x000fe20000410000 */
[----:B--2---:R-:W-:Y:S01]  /*a190*/  LOP3.LUT R150, R169, UR34, R240, 0x96, !PT ;  /* 0x00000022a9967c12 */ /* 0x004fe2000f8e96f0 */
[--C-:B------:R-:W-:Y:S02]  /*a1a0*/  FFMA.FTZ R24, R24, c[0x0][0x23c], -R151.reuse ;  /* 0x00008f0018187a23 */ /* 0x100fe40000010897 */
[----:B------:R-:W-:Y:S01]  /*a1b0*/  FFMA.FTZ R25, R25, c[0x0][0x23c], -R151 ;  /* 0x00008f0019197a23 */ /* 0x000fe20000010897 */
[----:B------:R-:W-:Y:S01]  /*a1c0*/  FSEL R180, R180, RZ, P0 ;  /* 0x000000ffb4b47208 */ /* 0x000fe20000000000 */
[----:B------:R-:W-:Y:S01]  /*a1d0*/  IMAD.WIDE.U32 R168, R150, -0x2daee0ad, RZ ;  /* 0xd2511f5396a87825 */ /* 0x000fe200078e00ff */
[----:B------:R2:W-:Y:S03]  /*a1e0*/  MUFU.EX2 R226, R5 ;  /* 0x0000000500e27308 */ /* 0x0005e60000000800 */
[----:B------:R-:W-:Y:S01]  /*a1f0*/  FFMA.FTZ R6, R6, c[0x0][0x23c], -R180 ;  /* 0x00008f0006067a23 */ /* 0x000fe200000108b4 */
[----:B------:R-:W-:Y:S01]  /*a200*/  LOP3.LUT R0, R169, UR31, R234, 0x96, !PT ;  /* 0x0000001fa9007c12 */ /* 0x000fe2000f8e96ea */
[----:B---3--:R-:W-:Y:S04]  /*a210*/  IMAD.WIDE.U32 R8, R8, -0x2daee0ad, RZ ;  /* 0xd2511f5308087825 */ /* 0x008fe800078e00ff */
[--C-:B------:R-:W-:Y:S01]  /*a220*/  FFMA.FTZ R11, R11, c[0x0][0x23c], -R180.reuse ;  /* 0x00008f000b0b7a23 */ /* 0x100fe200000108b4 */
[----:B------:R3:W-:Y:S01]  /*a230*/  MUFU.EX2 R195, R6 ;  /* 0x0000000600c37308 */ /* 0x0007e20000000800 */
[--C-:B------:R-:W-:Y:S02]  /*a240*/  FFMA.FTZ R7, R7, c[0x0][0x23c], -R180.reuse ;  /* 0x00008f0007077a23 */ /* 0x100fe400000108b4 */
[----:B------:R-:W-:Y:S01]  /*a250*/  FFMA.FTZ R10, R10, c[0x0][0x23c], -R180 ;  /* 0x00008f000a0a7a23 */ /* 0x000fe200000108b4 */
[----:B-1----:R-:W-:Y:S01]  /*a260*/  LOP3.LUT R4, R9, UR29, R168, 0x96, !PT ;  /* 0x0000001d09047c12 */ /* 0x002fe2000f8e96a8 */
[----:B------:R-:W-:Y:S04]  /*a270*/  IMAD.WIDE.U32 R168, R0, -0x326172a9, RZ ;  /* 0xcd9e8d5700a87825 */ /* 0x000fe800078e00ff */
[----:B------:R-:W-:Y:S01]  /*a280*/  IMAD.WIDE.U32 R184, R4, -0x326172a9, RZ ;  /* 0xcd9e8d5704b87825 */ /* 0x000fe200078e00ff */
[----:B------:R-:W-:Y:S01]  /*a290*/  LOP3.LUT R4, R169, UR30, R182, 0x96, !PT ;  /* 0x0000001ea9047c12 */ /* 0x000fe2000f8e96b6 */
[----:B------:R1:W-:Y:S02]  /*a2a0*/  MUFU.EX2 R224, R11 ;  /* 0x0000000b00e07308 */ /* 0x0003e40000000800 */
[----:B------:R-:W-:Y:S01]  /*a2b0*/  FFMA.FTZ R30, R30, c[0x0][0x23c], -R180 ;  /* 0x00008f001e1e7a23 */ /* 0x000fe200000108b4 */
[----:B------:R-:W-:Y:S01]  /*a2c0*/  LOP3.LUT R0, R185, UR17, R168, 0x96, !PT ;  /* 0x00000011b9007c12 */ /* 0x000fe2000f8e96a8 */
[----:B--2---:R-:W-:Y:S04]  /*a2d0*/  IMAD.WIDE.U32 R4, R4, -0x2daee0ad, RZ ;  /* 0xd2511f5304047825 */ /* 0x004fe800078e00ff */
[----:B------:R-:W-:Y:S01]  /*a2e0*/  IMAD.WIDE.U32 R186, R0, -0x2daee0ad, RZ ;  /* 0xd2511f5300ba7825 */ /* 0x000fe200078e00ff */
[----:B------:R-:W-:Y:S01]  /*a2f0*/  LOP3.LUT R8, R5, UR14, R8, 0x96, !PT ;  /* 0x0000000e05087c12 */ /* 0x000fe2000f8e9608 */
[----:B------:R2:W-:Y:S02]  /*a300*/  MUFU.EX2 R194, R7 ;  /* 0x0000000700c27308 */ /* 0x0005e40000000800 */
[----:B------:R-:W-:Y:S01]  /*a310*/  FADD.FTZ R0, -R2, R149 ;  /* 0x0000009502007221 */ /* 0x000fe20000010100 */
[----:B------:R-:W-:Y:S01]  /*a320*/  LOP3.LUT R4, R187, UR5, R4, 0x96, !PT ;  /* 0x00000005bb047c12 */ /* 0x000fe2000f8e9604 */
[----:B------:R-:W-:Y:S04]  /*a330*/  IMAD.WIDE.U32 R188, R8, -0x326172a9, RZ ;  /* 0xcd9e8d5708bc7825 */ /* 0x000fe800078e00ff */
[----:B------:R-:W-:Y:S02]  /*a340*/  FMUL.FTZ R0, R0, c[0x0][0x23c] ;  /* 0x00008f0000007a20 */ /* 0x000fe40000410000 */
[----:B------:R4:W-:Y:S01]  /*a350*/  MUFU.EX2 R225, R10 ;  /* 0x0000000a00e17308 */ /* 0x0009e20000000800 */
[----:B------:R-:W-:Y:S04]  /*a360*/  IMAD.WIDE.U32 R4, R4, -0x326172a9, RZ ;  /* 0xcd9e8d5704047825 */ /* 0x000fe800078e00ff */
[--C-:B------:R-:W-:Y:S01]  /*a370*/  FFMA.FTZ R31, R31, c[0x0][0x23c], -R180.reuse ;  /* 0x00008f001f1f7a23 */ /* 0x100fe200000108b4 */
[----:B---3--:R-:W-:Y:S01]  /*a380*/  LOP3.LUT R6, R4, 0xffff, RZ, 0xc0, !PT ;  /* 0x0000ffff04067812 */ /* 0x008fe200078ec0ff */
[----:B------:R-:W-:Y:S01]  /*a390*/  FFMA.FTZ R18, R18, c[0x0][0x23c], -R180 ;  /* 0x00008f0012127a23 */ /* 0x000fe200000108b4 */
[----:B------:R-:W-:Y:S01]  /*a3a0*/  LOP3.LUT R5, R5, UR36, R188, 0x96, !PT ;  /* 0x0000002405057c12 */ /* 0x000fe2000f8e96bc */
[----:B------:R-:W-:Y:S01]  /*a3b0*/  FFMA.FTZ R19, R19, c[0x0][0x23c], -R180 ;  /* 0x00008f0013137a23 */ /* 0x000fe200000108b4 */
[----:B------:R-:W3:Y:S01]  /*a3c0*/  MUFU.EX2 R3, R3 ;  /* 0x0000000300037308 */ /* 0x000ee20000000800 */
[----:B-1----:R-:W-:Y:S01]  /*a3d0*/  SHF.R.U32.HI R11, RZ, 0x18, R4 ;  /* 0x00000018ff0b7819 */ /* 0x002fe20000011604 */
[----:B------:R-:W-:Y:S01]  /*a3e0*/  FFMA.FTZ R14, R14, c[0x0][0x23c], -R180 ;  /* 0x00008f000e0e7a23 */ /* 0x000fe200000108b4 */
[----:B------:R-:W-:Y:S01]  /*a3f0*/  SHF.R.U32.HI R8, RZ, 0x10, R4 ;  /* 0x00000010ff087819 */ /* 0x000fe20000011604 */
[--C-:B------:R-:W-:Y:S01]  /*a400*/  FFMA.FTZ R27, R27, c[0x0][0x23c], -R180.reuse ;  /* 0x00008f001b1b7a23 */ /* 0x100fe200000108b4 */
[----:B------:R-:W-:Y:S01]  /*a410*/  LOP3.LUT R150, R4, 0xff, RZ, 0xc0, !PT ;  /* 0x000000ff04967812 */ /* 0x000fe200078ec0ff */
[--C-:B------:R-:W-:Y:S01]  /*a420*/  FFMA.FTZ R34, R34, c[0x0][0x23c], -R180.reuse ;  /* 0x00008f0022227a23 */ /* 0x100fe200000108b4 */
[----:B--2---:R-:W-:Y:S01]  /*a430*/  SHF.R.U32.HI R7, RZ, 0x10, R5 ;  /* 0x00000010ff077819 */ /* 0x004fe20000011605 */
[--C-:B------:R-:W-:Y:S01]  /*a440*/  FFMA.FTZ R20, R20, c[0x0][0x23c], -R151.reuse ;  /* 0x00008f0014147a23 */ /* 0x100fe20000010897 */
[----:B------:R-:W-:Y:S01]  /*a450*/  LOP3.LUT R4, R5, 0xffff, RZ, 0xc0, !PT ;  /* 0x0000ffff05047812 */ /* 0x000fe200078ec0ff */
[----:B------:R-:W1:Y:S01]  /*a460*/  MUFU.EX2 R0, R0 ;  /* 0x0000000000007308 */ /* 0x000e620000000800 */
[----:B------:R-:W-:Y:S01]  /*a470*/  LOP3.LUT R9, R8, 0xff, RZ, 0xc0, !PT ;  /* 0x000000ff08097812 */ /* 0x000fe200078ec0ff */
[----:B------:R-:W-:Y:S01]  /*a480*/  FFMA.FTZ R21, R21, c[0x0][0x23c], -R151 ;  /* 0x00008f0015157a23 */ /* 0x000fe20000010897 */
[----:B------:R-:W-:Y:S01]  /*a490*/  LOP3.LUT R8, R5, 0xff, RZ, 0xc0, !PT ;  /* 0x000000ff05087812 */ /* 0x000fe200078ec0ff */
[----:B------:R-:W-:Y:S01]  /*a4a0*/  FFMA.FTZ R26, R26, c[0x0][0x23c], -R180 ;  /* 0x00008f001a1a7a23 */ /* 0x000fe200000108b4 */
[----:B----4-:R-:W-:Y:S01]  /*a4b0*/  SHF.R.U32.HI R10, RZ, 0x8, R6 ;  /* 0x00000008ff0a7819 */ /* 0x010fe20000011606 */
[----:B------:R-:W-:Y:S01]  /*a4c0*/  FFMA.FTZ R23, R23, c[0x0][0x23c], -R180 ;  /* 0x00008f0017177a23 */ /* 0x000fe200000108b4 */
[----:B------:R-:W-:Y:S01]  /*a4d0*/  SHF.R.U32.HI R6, RZ, 0x18, R5 ;  /* 0x00000018ff067819 */ /* 0x000fe20000011605 */
[--C-:B------:R-:W-:Y:S01]  /*a4e0*/  FFMA.FTZ R28, R28, c[0x0][0x23c], -R151.reuse ;  /* 0x00008f001c1c7a23 */ /* 0x100fe20000010897 */
[----:B------:R-:W-:Y:S01]  /*a4f0*/  SHF.R.U32.HI R5, RZ, 0x8, R4 ;  /* 0x00000008ff057819 */ /* 0x000fe20000011604 */
[----:B------:R2:W-:Y:S01]  /*a500*/  MUFU.EX2 R188, R19 ;  /* 0x0000001300bc7308 */ /* 0x0005e20000000800 */
[----:B------:R-:W-:Y:S01]  /*a510*/  LOP3.LUT R4, R7, 0xff, RZ, 0xc0, !PT ;  /* 0x000000ff07047812 */ /* 0x000fe200078ec0ff */
[----:B------:R-:W-:Y:S01]  /*a520*/  FFMA.FTZ R151, R33, c[0x0][0x23c], -R151 ;  /* 0x00008f0021977a23 */ /* 0x000fe20000010897 */
[----:B------:R-:W-:Y:S01]  /*a530*/  PRMT R10, R150, 0x5410, R10 ;  /* 0x00005410960a7816 */ /* 0x000fe2000000000a */
[----:B---3--:R-:W-:Y:S01]  /*a540*/  FMUL.FTZ R36, R3, R36 ;  /* 0x0000002403247220 */ /* 0x008fe20000410000 */
[----:B------:R-:W-:Y:S01]  /*a550*/  PRMT R9, R9, 0x5410, R11 ;  /* 0x0000541009097816 */ /* 0x000fe2000000000b */
[C---:B------:R-:W-:Y:S01]  /*a560*/  FMUL.FTZ R37, R3.reuse, R37 ;  /* 0x0000002503257220 */ /* 0x040fe20000410000 */
        /* <DEDUP_REMOVED lines=11> */
[C---:B------:R-:W-:Y:S01]  /*a620*/  FMUL.FTZ R9, R3.reuse, R157 ;  /* 0x0000009d03097220 */ /* 0x040fe20000410000 */
[----:B------:R-:W-:Y:S01]  /*a630*/  LOP3.LUT R170, R170, R4, RZ, 0xc0, !PT ;  /* 0x00000004aaaa7212 */ /* 0x000fe200078ec0ff */
[C---:B------:R-:W-:Y:S01]  /*a640*/  FMUL.FTZ R4, R3.reuse, R152 ;  /* 0x0000009803047220 */ /* 0x040fe20000410000 */
[----:B------:R-:W-:Y:S01]  /*a650*/  LOP3.LUT R168, R168, R5, RZ, 0xc0, !PT ;  /* 0x00000005a8a87212 */ /* 0x000fe200078ec0ff */
[----:B------:R-:W-:Y:S01]  /*a660*/  FMUL.FTZ R5, R3, R153 ;  /* 0x0000009903057220 */ /* 0x000fe20000410000 */
[----:B------:R-:W-:Y:S01]  /*a670*/  LOP3.LUT R171, R171, R6, RZ, 0xc0, !PT ;  /* 0x00000006abab7212 */ /* 0x000fe200078ec0ff */
[C---:B-1----:R-:W-:Y:S01]  /*a680*/  FMUL.FTZ R6, R0.reuse, R154 ;  /* 0x0000009a00067220 */ /* 0x042fe20000410000 */
[----:B------:R-:W-:Y:S01]  /*a690*/  LOP3.LUT R169, R169, R7, RZ, 0xc0, !PT ;  /* 0x00000007a9a97212 */ /* 0x000fe200078ec0ff */
[C---:B------:R-:W-:Y:S01]  /*a6a0*/  FMUL.FTZ R7, R0.reuse, R155 ;  /* 0x0000009b00077220 */ /* 0x040fe20000410000 */
[----:B------:R1:W-:Y:S01]  /*a6b0*/  MUFU.EX2 R187, R14 ;  /* 0x0000000e00bb7308 */ /* 0x0003e20000000800 */
[----:B------:R-:W3:Y:S01]  /*a6c0*/  LDSM.16.MT88.4 R152, [R200+0x18000] ;  /* 0x01800000c898783b */ /* 0x000ee20000004200 */
[C---:B------:R-:W-:Y:S02]  /*a6d0*/  FMUL.FTZ R10, R0.reuse, R158 ;  /* 0x0000009e000a7220 */ /* 0x040fe40000410000 */
[C---:B------:R-:W-:Y:S02]  /*a6e0*/  FMUL.FTZ R11, R0.reuse, R159 ;  /* 0x0000009f000b7220 */ /* 0x040fe40000410000 */
[C---:B------:R-:W-:Y:S03]  /*a6f0*/  HMMA.16816.F32 R4, R168.reuse, R172, R4 ;  /* 0x000000aca804723c */ /* 0x040fe60000001804 */
[----:B------:R-:W4:Y:S01]  /*a700*/  LDSM.16.MT88.4 R156, [R199+0x18000] ;  /* 0x01800000c79c783b */ /* 0x000f220000004200 */
[----:B------:R5:W-:Y:S01]  /*a710*/  MUFU.EX2 R193, R16 ;  /* 0x0000001000c17308 */ /* 0x000be20000000800 */
[C---:B--2---:R-:W-:Y:S02]  /*a720*/  FMUL.FTZ R19, R0.reuse, R163 ;  /* 0x000000a300137220 */ /* 0x044fe40000410000 */
[C---:B------:R-:W-:Y:S01]  /*a730*/  FMUL.FTZ R38, R0.reuse, R38 ;  /* 0x0000002600267220 */ /* 0x040fe20000410000 */
[C---:B------:R-:W-:Y:S03]  /*a740*/  HMMA.16816.F32 R8, R168.reuse, R174, R8 ;  /* 0x000000aea808723c */ /* 0x040fe60000001808 */
[----:B------:R-:W2:Y:S01]  /*a750*/  LDSM.16.MT88.4 R172, [R197+0x1a000] ;  /* 0x01a00000c5ac783b */ /* 0x000ea20000004200 */
[C---:B------:R-:W-:Y:S02]  /*a760*/  FMUL.FTZ R39, R0.reuse, R39 ;  /* 0x0000002700277220 */ /* 0x040fe40000410000 */
[C---:B------:R-:W-:Y:S01]  /*a770*/  FMUL.FTZ R40, R3.reuse, R40 ;  /* 0x0000002803287220 */ /* 0x040fe20000410000 */
[----:B------:R-:W2:Y:S01]  /*a780*/  MUFU.EX2 R192, R17 ;  /* 0x0000001100c07308 */ /* 0x000ea20000000800 */
[C---:B------:R-:W-:Y:S03]  /*a790*/  FMUL.FTZ R41, R3.reuse, R41 ;  /* 0x0000002903297220 */ /* 0x040fe60000410000 */
[C---:B------:R-:W-:Y:S03]  /*a7a0*/  HMMA.16816.F32 R36, R168.reuse, R176, R36 ;  /* 0x000000b0a824723c */ /* 0x040fe60000001824 */
[C---:B------:R-:W-:Y:S02]  /*a7b0*/  FMUL.FTZ R42, R0.reuse, R42 ;  /* 0x0000002a002a7220 */ /* 0x040fe40000410000 */
[C---:B------:R-:W-:Y:S01]  /*a7c0*/  FMUL.FTZ R43, R0.reuse, R43 ;  /* 0x0000002b002b7220 */ /* 0x040fe20000410000 */
[----:B------:R-:W-:Y:S01]  /*a7d0*/  MUFU.EX2 R191, R12 ;  /* 0x0000000c00bf7308 */ /* 0x000fe20000000800 */
[C---:B-1----:R-:W-:Y:S02]  /*a7e0*/  FMUL.FTZ R14, R0.reuse, R166 ;  /* 0x000000a6000e7220 */ /* 0x042fe40000410000 */
[C---:B------:R-:W-:Y:S03]  /*a7f0*/  FMUL.FTZ R44, R3.reuse, R44 ;  /* 0x0000002c032c7220 */ /* 0x040fe60000410000 */
[C---:B------:R-:W-:Y:S03]  /*a800*/  HMMA.16816.F32 R40, R168.reuse, R178, R40 ;  /* 0x000000b2a828723c */ /* 0x040fe60000001828 */
[----:B------:R-:W-:Y:S01]  /*a810*/  FMUL.FTZ R45, R3, R45 ;  /* 0x0000002d032d7220 */ /* 0x000fe20000410000 */
[----:B------:R-:W-:Y:S01]  /*a820*/  MUFU.EX2 R179, R27 ;  /* 0x0000001b00b37308 */ /* 0x000fe20000000800 */
[C---:B------:R-:W-:Y:S01]  /*a830*/  FMUL.FTZ R46, R0.reuse, R46 ;  /* 0x0000002e002e7220 */ /* 0x040fe20000410000 */
[----:B-----5:R-:W-:Y:S01]  /*a840*/  LOP3.LUT R16, R189, UR9, R184, 0x96, !PT ;  /* 0x00000009bd107c12 */ /* 0x020fe2000f8e96b8 */
[C---:B------:R-:W-:Y:S02]  /*a850*/  FMUL.FTZ R47, R0.reuse, R47 ;  /* 0x0000002f002f7220 */ /* 0x040fe40000410000 */
[C---:B------:R-:W-:Y:S03]  /*a860*/  FMUL.FTZ R48, R3.reuse, R48 ;  /* 0x0000003003307220 */ /* 0x040fe60000410000 */
[C---:B------:R-:W-:Y:S02]  /*a870*/  FMUL.FTZ R49, R3.reuse, R49 ;  /* 0x0000003103317220 */ /* 0x040fe40000410000 */
[C---:B---3--:R-:W-:Y:S01]  /*a880*/  HMMA.16816.F32 R44, R168.reuse, R152, R44 ;  /* 0x00000098a82c723c */ /* 0x048fe2000000182c */
[----:B------:R1:W-:Y:S02]  /*a890*/  MUFU.EX2 R189, R18 ;  /* 0x0000001200bd7308 */ /* 0x0003e40000000800 */
[C---:B------:R-:W-:Y:S02]  /*a8a0*/  FMUL.FTZ R50, R0.reuse, R50 ;  /* 0x0000003200327220 */ /* 0x040fe40000410000 */
[C---:B------:R-:W-:Y:S02]  /*a8b0*/  FMUL.FTZ R51, R0.reuse, R51 ;  /* 0x0000003300337220 */ /* 0x040fe40000410000 */
[C---:B------:R-:W-:Y:S02]  /*a8c0*/  FMUL.FTZ R52, R3.reuse, R52 ;  /* 0x0000003403347220 */ /* 0x040fe40000410000 */
[C---:B------:R-:W-:Y:S02]  /*a8d0*/  FMUL.FTZ R53, R3.reuse, R53 ;  /* 0x0000003503357220 */ /* 0x040fe40000410000 */
[----:B------:R3:W5:Y:S01]  /*a8e0*/  MUFU.EX2 R190, R13 ;  /* 0x0000000d00be7308 */ /* 0x0007620000000800 */
[C---:B------:R-:W-:Y:S01]  /*a8f0*/  HMMA.16816.F32 R48, R168.reuse, R154, R48 ;  /* 0x0000009aa830723c */ /* 0x040fe20000001830 */
[----:B------:R-:W3:Y:S02]  /*a900*/  LDSM.16.MT88.4 R152, [R198+0x1a000] ;  /* 0x01a00000c698783b */ /* 0x000ee40000004200 */
[C---:B------:R-:W-:Y:S02]  /*a910*/  FMUL.FTZ R54, R0.reuse, R54 ;  /* 0x0000003600367220 */ /* 0x040fe40000410000 */
[C---:B------:R-:W-:Y:S02]  /*a920*/  FMUL.FTZ R55, R0.reuse, R55 ;  /* 0x0000003700377220 */ /* 0x040fe40000410000 */
[C---:B------:R-:W-:Y:S02]  /*a930*/  FMUL.FTZ R56, R3.reuse, R56 ;  /* 0x0000003803387220 */ /* 0x040fe40000410000 */
[C---:B------:R-:W-:Y:S01]  /*a940*/  FMUL.FTZ R57, R3.reuse, R57 ;  /* 0x0000003903397220 */ /* 0x040fe20000410000 */
[----:B------:R-:W-:Y:S02]  /*a950*/  MUFU.EX2 R185, R24 ;  /* 0x0000001800b97308 */ /* 0x000fe40000000800 */
[C---:B----4-:R-:W-:Y:S03]  /*a960*/  HMMA.16816.F32 R52, R168.reuse, R156, R52 ;  /* 0x0000009ca834723c */ /* 0x050fe60000001834 */
[C---:B------:R-:W-:Y:S02]  /*a970*/  FMUL.FTZ R58, R0.reuse, R58 ;  /* 0x0000003a003a7220 */ /* 0x040fe40000410000 */
[C---:B------:R-:W-:Y:S02]  /*a980*/  FMUL.FTZ R59, R0.reuse, R59 ;  /* 0x0000003b003b7220 */ /* 0x040fe40000410000 */
[C---:B-1----:R-:W-:Y:S01]  /*a990*/  FMUL.FTZ R18, R0.reuse, R162 ;  /* 0x000000a200127220 */ /* 0x042fe20000410000 */
[----:B------:R-:W-:Y:S01]  /*a9a0*/  MUFU.EX2 R181, R26 ;  /* 0x0000001a00b57308 */ /* 0x000fe20000000800 */
[C---:B------:R-:W-:Y:S03]  /*a9b0*/  FMUL.FTZ R60, R3.reuse, R60 ;  /* 0x0000003c033c7220 */ /* 0x040fe60000410000 */
[C---:B------:R-:W-:Y:S01]  /*a9c0*/  HMMA.16816.F32 R56, R168.reuse, R158, R56 ;  /* 0x0000009ea838723c */ /* 0x040fe20000001838 */
[----:B------:R-:W1:Y:S02]  /*a9d0*/  LDSM.16.MT88.4 R156, [R200+0x1a000] ;  /* 0x01a00000c89c783b */ /* 0x000e640000004200 */
[C---:B------:R-:W-:Y:S02]  /*a9e0*/  FMUL.FTZ R61, R3.reuse, R61 ;  /* 0x0000003d033d7220 */ /* 0x040fe40000410000 */
[C---:B------:R-:W-:Y:S01]  /*a9f0*/  FMUL.FTZ R62, R0.reuse, R62 ;  /* 0x0000003e003e7220 */ /* 0x040fe20000410000 */
[----:B------:R-:W-:Y:S01]  /*aa00*/  MUFU.EX2 R184, R25 ;  /* 0x0000001900b87308 */ /* 0x000fe20000000800 */
        /* <DEDUP_REMOVED lines=106> */
[----:B------:R-:W-:Y:S03]  /*b0b0*/  FMUL.FTZ R141, R3, R141 ;  /* 0x0000008d038d7220 */ /* 0x000fe60000410000 */
[C---:B------:R-:W-:Y:S03]  /*b0c0*/  HMMA.16816.F32 R136, R168.reuse, R174, R136 ;  /* 0x000000aea888723c */ /* 0x040fe60000001888 */
[C---:B------:R-:W-:Y:S02]  /*b0d0*/  FMUL.FTZ R142, R0.reuse, R142 ;  /* 0x0000008e008e7220 */ /* 0x040fe40000410000 */
[----:B------:R-:W-:Y:S02]  /*b0e0*/  FMUL.FTZ R143, R0, R143 ;  /* 0x0000008f008f7220 */ /* 0x000fe40000410000 */
[----:B------:R-:W-:Y:S05]  /*b0f0*/  IMAD.WIDE.U32 R16, R16, -0x2daee0ad, RZ ;  /* 0xd2511f5310107825 */ /* 0x000fea00078e00ff */
[C---:B---3--:R-:W-:Y:S03]  /*b100*/  HMMA.16816.F32 R140, R168.reuse, R152, R140 ;  /* 0x00000098a88c723c */ /* 0x048fe6000000188c */
[----:B------:R-:W-:Y:S01]  /*b110*/  LOP3.LUT R12, R17, UR35, R186, 0x96, !PT ;  /* 0x00000023110c7c12 */ /* 0x000fe2000f8e96ba */
[C---:B------:R-:W-:Y:S01]  /*b120*/  FMUL.FTZ R144, R3.reuse, R144 ;  /* 0x0000009003907220 */ /* 0x040fe20000410000 */
[--C-:B------:R-:W-:Y:S01]  /*b130*/  SHF.R.U32.HI R13, RZ, 0x10, R16.reuse ;  /* 0x00000010ff0d7819 */ /* 0x100fe20000011610 */
[----:B------:R-:W-:Y:S01]  /*b140*/  FMUL.FTZ R145, R3, R145 ;  /* 0x0000009103917220 */ /* 0x000fe20000410000 */
[----:B------:R-:W-:Y:S01]  /*b150*/  LOP3.LUT R152, R12, 0xff, RZ, 0xc0, !PT ;  /* 0x000000ff0c987812 */ /* 0x000fe200078ec0ff */
[----:B------:R-:W-:Y:S01]  /*b160*/  FMUL.FTZ R146, R0, R146 ;  /* 0x0000009200927220 */ /* 0x000fe20000410000 */
[----:B------:R-:W-:Y:S03]  /*b170*/  LOP3.LUT R153, R13, 0xff, RZ, 0xc0, !PT ;  /* 0x000000ff0d997812 */ /* 0x000fe600078ec0ff */
[----:B------:R-:W-:Y:S01]  /*b180*/  LOP3.LUT R13, R12, 0xffff, RZ, 0xc0, !PT ;  /* 0x0000ffff0c0d7812 */ /* 0x000fe200078ec0ff */
[----:B------:R-:W-:Y:S01]  /*b190*/  FMUL.FTZ R147, R0, R147 ;  /* 0x0000009300937220 */ /* 0x000fe20000410000 */
[----:B------:R-:W-:Y:S02]  /*b1a0*/  LOP3.LUT R174, R16, 0xff, RZ, 0xc0, !PT ;  /* 0x000000ff10ae7812 */ /* 0x000fe400078ec0ff */
[----:B------:R-:W-:Y:S02]  /*b1b0*/  SHF.R.U32.HI R13, RZ, 0x8, R13 ;  /* 0x00000008ff0d7819 */ /* 0x000fe4000001160d */
[----:B------:R-:W-:Y:S02]  /*b1c0*/  SHF.R.U32.HI R173, RZ, 0x18, R16 ;  /* 0x00000018ffad7819 */ /* 0x000fe40000011610 */
[----:B------:R-:W-:Y:S01]  /*b1d0*/  PRMT R13, R152, 0x5410, R13 ;  /* 0x00005410980d7816 */ /* 0x000fe2000000000d */
[----:B------:R-:W-:Y:S01]  /*b1e0*/  FFMA.FTZ R152, R15, c[0x0][0x23c], -R180 ;  /* 0x00008f000f987a23 */ /* 0x000fe200000108b4 */
[----:B------:R-:W-:Y:S01]  /*b1f0*/  LOP3.LUT R172, R16, 0xffff, RZ, 0xc0, !PT ;  /* 0x0000ffff10ac7812 */ /* 0x000fe200078ec0ff */
[C---:B------:R-:W-:Y:S01]  /*b200*/  FMUL.FTZ R16, R3.reuse, R160 ;  /* 0x000000a003107220 */ /* 0x040fe20000410000 */
[----:B------:R-:W-:Y:S01]  /*b210*/  SHF.R.U32.HI R149, RZ, 0x10, R12 ;  /* 0x00000010ff957819 */ /* 0x000fe2000001160c */
[----:B------:R-:W-:Y:S01]  /*b220*/  FMUL.FTZ R17, R3, R161 ;  /* 0x000000a103117220 */ /* 0x000fe20000410000 */
[----:B------:R5:W2:Y:S01]  /*b230*/  MUFU.EX2 R186, R152 ;  /* 0x0000009800ba7308 */ /* 0x000aa20000000800 */
[----:B------:R-:W3:Y:S01]  /*b240*/  LDSM.16.MT88.4 R160, [R197+0x18800] ;  /* 0x01880000c5a0783b */ /* 0x000ee20000004200 */
[----:B------:R-:W-:Y:S01]  /*b250*/  SHF.R.U32.HI R172, RZ, 0x8, R172 ;  /* 0x00000008ffac7819 */ /* 0x000fe200000116ac */
[C---:B------:R-:W-:Y:S01]  /*b260*/  FMUL.FTZ R15, R0.reuse, R167 ;  /* 0x000000a7000f7220 */ /* 0x040fe20000410000 */
[----:B------:R-:W-:Y:S01]  /*b270*/  SHF.R.U32.HI R150, RZ, 0x18, R12 ;  /* 0x00000018ff967819 */ /* 0x000fe2000001160c */
[----:B------:R-:W-:Y:S01]  /*b280*/  FFMA.FTZ R0, R0, R239, R195 ;  /* 0x000000ef00007223 */ /* 0x000fe200000100c3 */
[C---:B------:R-:W-:Y:S03]  /*b290*/  HMMA.16816.F32 R16, R168.reuse, R154, R16 ;  /* 0x0000009aa810723c */ /* 0x040fe60000001810 */
[----:B------:R-:W-:Y:S01]  /*b2a0*/  LOP3.LUT R12, R149, 0xff, RZ, 0xc0, !PT ;  /* 0x000000ff950c7812 */ /* 0x000fe200078ec0ff */
[----:B------:R-:W-:Y:S01]  /*b2b0*/  FADD.FTZ R0, R194, R0 ;  /* 0x00000000c2007221 */ /* 0x000fe20000010000 */
[----:B------:R-:W-:Y:S02]  /*b2c0*/  PRMT R149, R174, 0x5410, R172 ;  /* 0x00005410ae957816 */ /* 0x000fe400000000ac */
[----:B------:R-:W-:Y:S01]  /*b2d0*/  PRMT R176, R153, 0x5410, R173 ;  /* 0x0000541099b07816 */ /* 0x000fe200000000ad */
[----:B------:R-:W-:Y:S01]  /*b2e0*/  FADD.FTZ R0, R225, R0 ;  /* 0x00000000e1007221 */ /* 0x000fe20000010000 */
[----:B------:R-:W4:Y:S03]  /*b2f0*/  LDSM.16.MT88.4 R172, [R198+0x18800] ;  /* 0x01880000c6ac783b */ /* 0x000f260000004200 */
[----:B------:R-:W-:Y:S01]  /*b300*/  PRMT R153, R12, 0x5410, R150 ;  /* 0x000054100c997816 */ /* 0x000fe20000000096 */
[C---:B------:R-:W-:Y:S01]  /*b310*/  FMUL.FTZ R12, R3.reuse, R164 ;  /* 0x000000a4030c7220 */ /* 0x040fe20000410000 */
[--C-:B------:R-:W-:Y:S01]  /*b320*/  HSET2.LE.AND R150, R13, R246.reuse, PT ;  /* 0x000000f60d967233 */ /* 0x100fe20003803000 */
[----:B------:R-:W-:Y:S01]  /*b330*/  FMUL.FTZ R13, R3, R165 ;  /* 0x000000a5030d7220 */ /* 0x000fe20000410000 */
[--C-:B------:R-:W-:Y:S01]  /*b340*/  HSET2.LE.AND R149, R149, R246.reuse, PT ;  /* 0x000000f695957233 */ /* 0x100fe20003803000 */
[----:B------:R-:W4:Y:S01]  /*b350*/  LDSM.16.MT88.4 R164, [R200+0x18800] ;  /* 0x01880000c8a4783b */ /* 0x000f220000004200 */
[----:B------:R-:W-:Y:S01]  /*b360*/  F2FP.PACK_AB R154, R192, R193 ;  /* 0x000000c1c09a723e */ /* 0x000fe200000000ff */
[--C-:B------:R-:W-:Y:S01]  /*b370*/  HSET2.LE.AND R155, R176, R246.reuse, PT ;  /* 0x000000f6b09b7233 */ /* 0x100fe20003803000 */
[----:B-----5:R-:W-:Y:S01]  /*b380*/  F2FP.PACK_AB R152, R190, R191 ;  /* 0x000000bfbe98723e */ /* 0x020fe200000000ff */
[--C-:B------:R-:W-:Y:S01]  /*b390*/  HSET2.LE.AND R153, R153, R246.reuse, PT ;  /* 0x000000f699997233 */ /* 0x100fe20003803000 */
[C---:B-1----:R-:W-:Y:S03]  /*b3a0*/  HMMA.16816.F32 R12, R168.reuse, R156, R12 ;  /* 0x0000009ca80c723c */ /* 0x042fe6000000180c */
[----:B------:R-:W-:Y:S01]  /*b3b0*/  LOP3.LUT R154, R149, R154, RZ, 0xc0, !PT ;  /* 0x0000009a959a7212 */ /* 0x000fe200078ec0ff */
[----:B------:R-:W-:Y:S01]  /*b3c0*/  FFMA.FTZ R3, R3, R238, R227 ;  /* 0x000000ee03037223 */ /* 0x000fe200000100e3 */
[----:B------:R-:W-:Y:S01]  /*b3d0*/  LOP3.LUT R152, R150, R152, RZ, 0xc0, !PT ;  /* 0x0000009896987212 */ /* 0x000fe200078ec0ff */
[----:B------:R-:W-:Y:S01]  /*b3e0*/  FADD.FTZ R0, R224, R0 ;  /* 0x00000000e0007221 */ /* 0x000fe20000010000 */
[----:B------:R-:W-:Y:S01]  /*b3f0*/  F2FP.PACK_AB R149, R188, R189 ;  /* 0x000000bdbc95723e */ /* 0x000fe200000000ff */
[----:B------:R-:W-:Y:S01]  /*b400*/  HMMA.16816.F32 R144, R168, R158, R144 ;  /* 0x0000009ea890723c */ /* 0x000fe20000001890 */
[----:B------:R-:W1:Y:S03]  /*b410*/  LDSM.16.MT88.4 R156, [R199+0x18800] ;  /* 0x01880000c79c783b */ /* 0x000e660000004200 */
[----:B--2---:R-:W-:Y:S01]  /*b420*/  F2FP.PACK_AB R150, R186, R187 ;  /* 0x000000bbba96723e */ /* 0x004fe200000000ff */
[----:B------:R-:W-:Y:S01]  /*b430*/  FADD.FTZ R3, R226, R3 ;  /* 0x00000003e2037221 */ /* 0x000fe20000010000 */
[----:B------:R-:W-:Y:S01]  /*b440*/  LOP3.LUT R155, R155, R149, RZ, 0xc0, !PT ;  /* 0x000000959b9b7212 */ /* 0x000fe200078ec0ff */
[----:B------:R-:W-:Y:S01]  /*b450*/  FADD.FTZ R0, R187, R0 ;  /* 0x00000000bb007221 */ /* 0x000fe20000010000 */
[----:B------:R-:W-:Y:S01]  /*b460*/  LOP3.LUT R153, R153, R150, RZ, 0xc0, !PT ;  /* 0x0000009699997212 */ /* 0x000fe200078ec0ff */
[----:B------:R-:W-:Y:S03]  /*b470*/  LDSM.16.MT88.4 R168, [R198+0x1a800] ;  /* 0x01a80000c6a8783b */ /* 0x000fe60000004200 */
[----:B------:R-:W-:Y:S01]  /*b480*/  MOV R149, UR12 ;  /* 0x0000000c00957c02 */ /* 0x000fe20008000f00 */
[----:B------:R-:W-:Y:S02]  /*b490*/  FADD.FTZ R3, R229, R3 ;  /* 0x00000003e5037221 */ /* 0x000fe40000010000 */
[C---:B---3--:R-:W-:Y:S05]  /*b4a0*/  HMMA.16816.F32 R4, R152.reuse, R160, R4 ;  /* 0x000000a09804723c */ /* 0x048fea0000001804 */
[----:B------:R-:W-:Y:S01]  /*b4b0*/  LOP3.LUT R149, R237, UR23, R149, 0x96, !PT ;  /* 0x00000017ed957c12 */ /* 0x000fe2000f8e9695 */
        /* <DEDUP_REMOVED lines=10> */
[----:B------:R-:W-:Y:S02]  /*b560*/  FADD.FTZ R3, R193, R3 ;  /* 0x00000003c1037221 */ /* 0x000fe40000010000 */
[----:B------:R-:W-:Y:S02]  /*b570*/  FADD.FTZ R0, R188, R0 ;  /* 0x00000000bc007221 */ /* 0x000fe40000010000 */
[C---:B------:R-:W-:Y:S04]  /*b580*/  HMMA.16816.F32 R44, R152.reuse, R164, R44 ;  /* 0x000000a4982c723c */ /* 0x040fe8000000182c */
[----:B------:R-:W-:Y:S04]  /*b590*/  FADD.FTZ R3, R192, R3 ;  /* 0x00000003c0037221 */ /* 0x000fe80000010000 */
        /* <DEDUP_REMOVED lines=27> */
[----:B------:R-:W-:Y:S02]  /*b750*/  LOP3.LUT R168, R183, UR32, R168, 0x96, !PT ;  /* 0x00000020b7a87c12 */ /* 0x000fe4000f8e96a8 */
[C---:B---3--:R-:W-:Y:S01]  /*b760*/  HMMA.16816.F32 R116, R152.reuse, R172, R116 ;  /* 0x000000ac9874723c */ /* 0x048fe20000001874 */
[----:B------:R3:W4:Y:S03]  /*b770*/  MUFU.EX2 R183, R20 ;  /* 0x0000001400b77308 */ /* 0x0007260000000800 */
[----:B------:R-:W-:Y:S04]  /*b780*/  IMAD.WIDE.U32 R168, R168, -0x2daee0ad, RZ ;  /* 0xd2511f53a8a87825 */ /* 0x000fe800078e00ff */
[C---:B------:R-:W-:Y:S03]  /*b790*/  HMMA.16816.F32 R120, R152.reuse, R174, R120 ;  /* 0x000000ae9878723c */ /* 0x040fe60000001878 */
[----:B------:R-:W-:Y:S01]  /*b7a0*/  MUFU.EX2 R175, R29 ;  /* 0x0000001d00af7308 */ /* 0x000fe20000000800 */
[----:B------:R-:W-:Y:S04]  /*b7b0*/  IMAD.WIDE.U32 R170, R149, -0x2daee0ad, RZ ;  /* 0xd2511f5395aa7825 */ /* 0x000fe800078e00ff */
[C---:B-1----:R-:W-:Y:S04]  /*b7c0*/  HMMA.16816.F32 R124, R152.reuse, R156, R124 ;  /* 0x0000009c987c723c */ /* 0x042fe8000000187c */
[----:B------:R-:W-:Y:S01]  /*b7d0*/  LOP3.LUT R149, R171, UR31, R234, 0x96, !PT ;  /* 0x0000001fab957c12 */ /* 0x000fe2000f8e96ea */
[----:B------:R-:W-:Y:S01]  /*b7e0*/  MUFU.EX2 R174, R32 ;  /* 0x0000002000ae7308 */ /* 0x000fe20000000800 */
[----:B------:R-:W-:Y:S02]  /*b7f0*/  LOP3.LUT R24, R169, UR29, R170, 0x96, !PT ;  /* 0x0000001da9187c12 */ /* 0x000fe4000f8e96aa */
[C---:B------:R-:W-:Y:S04]  /*b800*/  HMMA.16816.F32 R128, R152.reuse, R158, R128 ;  /* 0x0000009e9880723c */ /* 0x040fe80000001880 */
[----:B------:R-:W-:Y:S03]  /*b810*/  IMAD.WIDE.U32 R156, R149, -0x326172a9, RZ ;  /* 0xcd9e8d57959c7825 */ /* 0x000fe600078e00ff */
[----:B------:R-:W-:Y:S01]  /*b820*/  MUFU.EX2 R169, R31 ;  /* 0x0000001f00a97308 */ /* 0x000fe20000000800 */
[C---:B--2---:R-:W-:Y:S04]  /*b830*/  HMMA.16816.F32 R132, R152.reuse, R160, R132 ;  /* 0x000000a09884723c */ /* 0x044fe80000001884 */
[----:B------:R-:W-:Y:S01]  /*b840*/  IMAD.WIDE.U32 R170, R24, -0x326172a9, RZ ;  /* 0xcd9e8d5718aa7825 */ /* 0x000fe200078e00ff */
[----:B------:R-:W-:Y:S03]  /*b850*/  LOP3.LUT R24, R157, UR30, R182, 0x96, !PT ;  /* 0x0000001e9d187c12 */ /* 0x000fe6000f8e96b6 */
[C---:B------:R-:W-:Y:S01]  /*b860*/  HMMA.16816.F32 R136, R152.reuse, R162, R136 ;  /* 0x000000a29888723c */ /* 0x040fe20000001888 */
[----:B------:R1:W2:Y:S03]  /*b870*/  MUFU.EX2 R182, R21 ;  /* 0x0000001500b67308 */ /* 0x0002a60000000800 */
[----:B------:R-:W-:Y:S01]  /*b880*/  LOP3.LUT R149, R171, UR17, R156, 0x96, !PT ;  /* 0x00000011ab957c12 */ /* 0x000fe2000f8e969c */
[----:B------:R-:W-:Y:S01]  /*b890*/  IMAD.WIDE.U32 R24, R24, -0x2daee0ad, RZ ;  /* 0xd2511f5318187825 */ /* 0x000fe200078e00ff */
[----:B------:R-:W5:Y:S02]  /*b8a0*/  LDSM.16.MT88.4 R156, [R199+0x1e800] ;  /* 0x01e80000c79c783b */ /* 0x000f640000004200 */
[C---:B------:R-:W-:Y:S03]  /*b8b0*/  HMMA.16816.F32 R140, R152.reuse, R164, R140 ;  /* 0x000000a4988c723c */ /* 0x040fe6000000188c */
[----:B------:R-:W-:Y:S01]  /*b8c0*/  MUFU.EX2 R165, R23 ;  /* 0x0000001700a57308 */ /* 0x000fe20000000800 */
[----:B------:R-:W-:Y:S04]  /*b8d0*/  IMAD.WIDE.U32 R172, R149, -0x2daee0ad, RZ ;  /* 0xd2511f5395ac7825 */ /* 0x000fe800078e00ff */
[C---:B------:R-:W-:Y:S04]  /*b8e0*/  HMMA.16816.F32 R16, R152.reuse, R166, R16 ;  /* 0x000000a69810723c */ /* 0x040fe80000001810 */
[----:B------:R-:W-:Y:S01]  /*b8f0*/  FFMA.FTZ R149, R22, c[0x0][0x23c], -R180 ;  /* 0x00008f0016957a23 */ /* 0x000fe200000108b4 */
[----:B---3--:R-:W-:Y:S01]  /*b900*/  LOP3.LUT R20, R173, UR5, R24, 0x96, !PT ;  /* 0x00000005ad147c12 */ /* 0x008fe2000f8e9618 */
[----:B------:R-:W-:Y:S01]  /*b910*/  MUFU.EX2 R171, R30 ;  /* 0x0000001e00ab7308 */ /* 0x000fe20000000800 */
[----:B------:R-:W-:Y:S01]  /*b920*/  LOP3.LUT R24, R25, UR14, R168, 0x96, !PT ;  /* 0x0000000e19187c12 */ /* 0x000fe2000f8e96a8 */
[----:B------:R-:W-:Y:S04]  /*b930*/  FFMA.FTZ R180, R35, c[0x0][0x23c], -R180 ;  /* 0x00008f0023b47a23 */ /* 0x000fe800000108b4 */
[----:B-1----:R-:W-:Y:S04]  /*b940*/  IMAD.WIDE.U32 R20, R20, -0x326172a9, RZ ;  /* 0xcd9e8d5714147825 */ /* 0x002fe800078e00ff */
[----:B------:R-:W1:Y:S01]  /*b950*/  MUFU.EX2 R178, R149 ;  /* 0x0000009500b27308 */ /* 0x000e620000000800 */
[----:B------:R-:W-:Y:S01]  /*b960*/  IMAD.WIDE.U32 R176, R24, -0x326172a9, RZ ;  /* 0xcd9e8d5718b07825 */ /* 0x000fe200078e00ff */
[C---:B------:R-:W-:Y:S02]  /*b970*/  LOP3.LUT R26, R20.reuse, 0xffff, RZ, 0xc0, !PT ;  /* 0x0000ffff141a7812 */ /* 0x040fe400078ec0ff */
[----:B------:R-:W-:Y:S01]  /*b980*/  LOP3.LUT R160, R20, 0xff, RZ, 0xc0, !PT ;  /* 0x000000ff14a07812 */ /* 0x000fe200078ec0ff */
[----:B----4-:R-:W-:Y:S01]  /*b990*/  FADD.FTZ R3, R183, R3 ;  /* 0x00000003b7037221 */ /* 0x010fe20000010000 */
[----:B------:R-:W-:Y:S02]  /*b9a0*/  LOP3.LUT R21, R21, UR36, R176, 0x96, !PT ;  /* 0x0000002415157c12 */ /* 0x000fe4000f8e96b0 */
[--C-:B------:R-:W-:Y:S01]  /*b9b0*/  SHF.R.U32.HI R25, RZ, 0x10, R20.reuse ;  /* 0x00000010ff197819 */ /* 0x100fe20000011614 */
[----:B--2---:R-:W-:Y:S01]  /*b9c0*/  FADD.FTZ R3, R182, R3 ;  /* 0x00000003b6037221 */ /* 0x004fe20000010000 */
[----:B------:R-:W-:Y:S01]  /*b9d0*/  SHF.R.U32.HI R150, RZ, 0x18, R20 ;  /* 0x00000018ff967819 */ /* 0x000fe20000011614 */
[----:B------:R-:W-:Y:S01]  /*b9e0*/  MUFU.EX2 R168, R34 ;  /* 0x0000002200a87308 */ /* 0x000fe20000000800 */
[----:B------:R-:W-:Y:S01]  /*b9f0*/  LOP3.LUT R20, R21, 0xffff, RZ, 0xc0, !PT ;  /* 0x0000ffff15147812 */ /* 0x000fe200078ec0ff */
[----:B------:R-:W-:Y:S01]  /*ba00*/  FADD.FTZ R3, R185, R3 ;  /* 0x00000003b9037221 */ /* 0x000fe20000010000 */
[C---:B-----5:R-:W-:Y:S03]  /*ba10*/  HMMA.16816.F32 R12, R152.reuse, R156, R12 ;  /* 0x0000009c980c723c */ /* 0x060fe6000000180c */
[----:B------:R-:W-:Y:S01]  /*ba20*/  SHF.R.U32.HI R26, RZ, 0x8, R26 ;  /* 0x00000008ff1a7819 */ /* 0x000fe2000001161a */
[----:B------:R-:W-:Y:S01]  /*ba30*/  FADD.FTZ R3, R184, R3 ;  /* 0x00000003b8037221 */ /* 0x000fe20000010000 */
[----:B------:R-:W-:Y:S02]  /*ba40*/  LOP3.LUT R25, R25, 0xff, RZ, 0xc0, !PT ;  /* 0x000000ff19197812 */ /* 0x000fe400078ec0ff */
[--C-:B------:R-:W-:Y:S01]  /*ba50*/  SHF.R.U32.HI R24, RZ, 0x10, R21.reuse ;  /* 0x00000010ff187819 */ /* 0x100fe20000011615 */
[----:B------:R-:W-:Y:S01]  /*ba60*/  HMMA.16816.F32 R144, R152, R158, R144 ;  /* 0x0000009e9890723c */ /* 0x000fe20000001890 */
[----:B------:R-:W-:Y:S01]  /*ba70*/  LDSM.16.MT88.4 R152, [R200+0x19000] ;  /* 0x01900000c898783b */ /* 0x000fe20000004200 */
[----:B------:R-:W-:Y:S02]  /*ba80*/  MUFU.EX2 R173, R151 ;  /* 0x0000009700ad7308 */ /* 0x000fe40000000800 */
[----:B------:R-:W-:Y:S01]  /*ba90*/  LOP3.LUT R27, R21, 0xff, RZ, 0xc0, !PT ;  /* 0x000000ff151b7812 */ /* 0x000fe200078ec0ff */
[----:B-1----:R-:W-:Y:S01]  /*baa0*/  FADD.FTZ R0, R178, R0 ;  /* 0x00000000b2007221 */ /* 0x002fe20000010000 */
[----:B------:R-:W-:Y:S02]  /*bab0*/  SHF.R.U32.HI R22, RZ, 0x18, R21 ;  /* 0x00000018ff167819 */ /* 0x000fe40000011615 */
[----:B------:R-:W-:Y:S01]  /*bac0*/  SHF.R.U32.HI R21, RZ, 0x8, R20 ;  /* 0x00000008ff157819 */ /* 0x000fe20000011614 */
[----:B------:R-:W-:Y:S03]  /*bad0*/  LDSM.16.MT88.4 R156, [R199+0x19000] ;  /* 0x01900000c79c783b */ /* 0x000fe60000004200 */
[----:B------:R-:W-:Y:S01]  /*bae0*/  LOP3.LUT R20, R24, 0xff, RZ, 0xc0, !PT ;  /* 0x000000ff18147812 */ /* 0x000fe200078ec0ff */
[----:B------:R-:W1:Y:S01]  /*baf0*/  MUFU.EX2 R176, R28 ;  /* 0x0000001c00b07308 */ /* 0x000e620000000800 */
[----:B------:R-:W-:Y:S01]  /*bb00*/  PRMT R149, R160, 0x5410, R26 ;  /* 0x00005410a0957816 */ /* 0x000fe2000000001a */
[----:B------:R-:W-:Y:S01]  /*bb10*/  FADD.FTZ R0, R165, R0 ;  /* 0x00000000a5007221 */ /* 0x000fe20000010000 */
[----:B------:R-:W-:Y:S01]  /*bb20*/  PRMT R164, R25, 0x5410, R150 ;  /* 0x0000541019a47816 */ /* 0x000fe20000000096 */
[----:B------:R-:W-:Y:S01]  /*bb30*/  LDSM.16.MT88.4 R160, [R198+0x19000] ;  /* 0x01900000c6a0783b */ /* 0x000fe20000004200 */
[----:B------:R-:W-:Y:S01]  /*bb40*/  PRMT R21, R27, 0x5410, R21 ;  /* 0x000054101b157816 */ /* 0x000fe20000000015 */
[----:B------:R-:W-:Y:S01]  /*bb50*/  FADD.FTZ R0, R181, R0 ;  /* 0x00000000b5007221 */ /* 0x000fe20000010000 */
[----:B------:R-:W-:Y:S01]  /*bb60*/  PRMT R150, R20, 0x5410, R22 ;  /* 0x0000541014967816 */ /* 0x000fe20000000016 */
[--C-:B------:R-:W-:Y:S01]  /*bb70*/  HSET2.LE.AND R22, R149, R246.reuse, PT ;  /* 0x000000f695167233 */ /* 0x100fe20003803000 */
[----:B------:R-:W-:Y:S01]  /*bb80*/  F2FP.PACK_AB R20, R184, R185 ;  /* 0x000000b9b814723e */ /* 0x000fe200000000ff */
[--C-:B------:R-:W-:Y:S01]  /*bb90*/  HSET2.LE.AND R21, R21, R246.reuse, PT ;  /* 0x000000f615157233 */ /* 0x100fe20003803000 */
[----:B------:R-:W-:Y:S01]  /*bba0*/  F2FP.PACK_AB R23, R182, R183 ;  /* 0x000000b7b617723e */ /* 0x000fe200000000ff */
[----:B------:R-:W2:Y:S01]  /*bbb0*/  LDSM.16.MT88.4 R24, [R197+0x19000] ;  /* 0x01900000c518783b */ /* 0x000ea20000004200 */
[----:B------:R-:W-:Y:S01]  /*bbc0*/  LOP3.LUT R22, R22, R20, RZ, 0xc0, !PT ;  /* 0x0000001416167212 */ /* 0x000fe200078ec0ff */
[--C-:B------:R-:W-:Y:S01]  /*bbd0*/  HSET2.LE.AND R149, R150, R246.reuse, PT ;  /* 0x000000f696957233 */ /* 0x100fe20003803000 */
[----:B------:R-:W-:Y:S01]  /*bbe0*/  LOP3.LUT R20, R21, R23, RZ, 0xc0, !PT ;  /* 0x0000001715147212 */ /* 0x000fe200078ec0ff */
[--C-:B------:R-:W-:Y:S01]  /*bbf0*/  HSET2.LE.AND R23, R164, R246.reuse, PT ;  /* 0x000000f6a4177233 */ /* 0x100fe20003803000 */
[----:B------:R-:W-:Y:S01]  /*bc00*/  F2FP.PACK_AB R150, R165, R178 ;  /* 0x000000b2a596723e */ /* 0x000fe200000000ff */
[----:B------:R-:W3:Y:S01]  /*bc10*/  MUFU.EX2 R180, R180 ;  /* 0x000000b400b47308 */ /* 0x000ee20000000800 */
[C---:B------:R-:W-:Y:S01]  /*bc20*/  F2FP.PACK_AB R21, R179.reuse, R181 ;  /* 0x000000b5b315723e */ /* 0x040fe200000000ff */
[----:B------:R-:W-:Y:S03]  /*bc30*/  FADD.FTZ R0, R179, R0 ;  /* 0x00000000b3007221 */ /* 0x000fe60000010000 */
[----:B------:R-:W-:Y:S01]  /*bc40*/  LOP3.LUT R23, R23, R21, RZ, 0xc0, !PT ;  /* 0x0000001517177212 */ /* 0x000fe200078ec0ff */
[----:B-1----:R-:W-:Y:S01]  /*bc50*/  FADD.FTZ R3, R176, R3 ;  /* 0x00000003b0037221 */ /* 0x002fe20000010000 */
[----:B------:R-:W-:Y:S01]  /*bc60*/  LOP3.LUT R21, R149, R150, RZ, 0xc0, !PT ;  /* 0x0000009695157212 */ /* 0x000fe200078ec0ff */
[----:B------:R-:W-:Y:S01]  /*bc70*/  FADD.FTZ R0, R171, R0 ;  /* 0x00000000ab007221 */ /* 0x000fe20000010000 */
[----:B------:R-:W-:Y:S01]  /*bc80*/  LOP3.LUT R28, R177, UR9, R170, 0x96, !PT ;  /* 0x00000009b11c7c12 */ /* 0x000fe2000f8e96aa */
[----:B------:R-:W-:Y:S02]  /*bc90*/  FADD.FTZ R3, R175, R3 ;  /* 0x00000003af037221 */ /* 0x000fe40000010000 */
[----:B------:R-:W-:Y:S02]  /*bca0*/  FADD.FTZ R0, R169, R0 ;  /* 0x00000000a9007221 */ /* 0x000fe40000010000 */
[----:B------:R-:W-:Y:S04]  /*bcb0*/  IMAD.WIDE.U32 R28, R28, -0x2daee0ad, RZ ;  /* 0xd2511f531c1c7825 */ /* 0x000fe800078e00ff */
[----:B------:R-:W-:Y:S01]  /*bcc0*/  FADD.FTZ R3, R174, R3 ;  /* 0x00000003ae037221 */ /* 0x000fe20000010000 */
[----:B------:R-:W-:Y:S01]  /*bcd0*/  LOP3.LUT R32, R29, UR35, R172, 0x96, !PT ;  /* 0x000000231d207c12 */ /* 0x000fe2000f8e96ac */
[----:B------:R-:W-:Y:S01]  /*bce0*/  FADD.FTZ R0, R168, R0 ;  /* 0x00000000a8007221 */ /* 0x000fe20000010000 */
[----:B------:R-:W-:Y:S01]  /*bcf0*/  SHF.R.U32.HI R35, RZ, 0x10, R28 ;  /* 0x00000010ff237819 */ /* 0x000fe2000001161c */
[----:B------:R-:W-:Y:S01]  /*bd00*/  FADD.FTZ R238, R173, R3 ;  /* 0x00000003adee7221 */ /* 0x000fe20000010000 */
[----:B------:R-:W-:Y:S01]  /*bd10*/  LOP3.LUT R33, R32, 0xffff, RZ, 0xc0, !PT ;  /* 0x0000ffff20217812 */ /* 0x000fe200078ec0ff */
[----:B---3--:R-:W-:Y:S01]  /*bd20*/  FADD.FTZ R239, R180, R0 ;  /* 0x00000000b4ef7221 */ /* 0x008fe20000010000 */
[--C-:B------:R-:W-:Y:S02]  /*bd30*/  SHF.R.U32.HI R34, RZ, 0x10, R32.reuse ;  /* 0x00000010ff227819 */ /* 0x100fe40000011620 */
[----:B------:R-:W-:Y:S02]  /*bd40*/  LOP3.LUT R35, R35, 0xff, RZ, 0xc0, !PT ;  /* 0x000000ff23237812 */ /* 0x000fe400078ec0ff */
[----:B------:R-:W-:Y:S02]  /*bd50*/  SHF.R.U32.HI R151, RZ, 0x18, R32 ;  /* 0x00000018ff977819 */ /* 0x000fe40000011620 */
[----:B------:R-:W-:Y:S02]  /*bd60*/  SHF.R.U32.HI R150, RZ, 0x8, R33 ;  /* 0x00000008ff967819 */ /* 0x000fe40000011621 */
[----:B------:R-:W-:Y:S01]  /*bd70*/  LOP3.LUT R149, R34, 0xff, RZ, 0xc0, !PT ;  /* 0x000000ff22957812 */ /* 0x000fe200078ec0ff */
[C---:B--2---:R-:W-:Y:S05]  /*bd80*/  HMMA.16816.F32 R4, R20.reuse, R24, R4 ;  /* 0x000000181404723c */ /* 0x044fea0000001804 */
[----:B------:R-:W-:Y:S02]  /*bd90*/  PRMT R149, R149, 0x5410, R151 ;  /* 0x0000541095957816 */ /* 0x000fe40000000097 */
[----:B------:R-:W-:Y:S01]  /*bda0*/  MOV R3, R148 ;  /* 0x0000009400037202 */ /* 0x000fe20000000f00 */
[C---:B------:R-:W-:Y:S01]  /*bdb0*/  HMMA.16816.F32 R8, R20.reuse, R26, R8 ;  /* 0x0000001a1408723c */ /* 0x040fe20000001808 */
[----:B------:R-:W1:Y:S03]  /*bdc0*/  LDSM.16.MT88.4 R24, [R197+0x1b000] ;  /* 0x01b00000c518783b */ /* 0x000e660000004200 */
[--C-:B------:R-:W-:Y:S04]  /*bdd0*/  HSET2.LE.AND R149, R149, R246.reuse, PT ;  /* 0x000000f695957233 */ /* 0x100fe80003803000 */
[C---:B------:R-:W-:Y:S08]  /*bde0*/  HMMA.16816.F32 R36, R20.reuse, R160, R36 ;  /* 0x000000a01424723c */ /* 0x040ff00000001824 */
        /* <DEDUP_REMOVED lines=37> */
[----:B------:R-:W-:Y:S07]  /*c040*/  LDSM.16.MT88.4 R160, [R199+0x19800] ;  /* 0x01980000c7a0783b */ /* 0x000fee0000004200 */
[C---:B---3--:R-:W-:Y:S07]  /*c050*/  HMMA.16816.F32 R140, R20.reuse, R152, R140 ;  /* 0x00000098148c723c */ /* 0x048fee000000188c */
[----:B------:R-:W-:Y:S01]  /*c060*/  LOP3.LUT R153, R28, 0xffff, RZ, 0xc0, !PT ;  /* 0x0000ffff1c997812 */ /* 0x000fe200078ec0ff */
[C---:B------:R-:W-:Y:S04]  /*c070*/  HMMA.16816.F32 R16, R20.reuse, R154, R16 ;  /* 0x0000009a1410723c */ /* 0x040fe80000001810 */
[----:B------:R-:W-:Y:S02]  /*c080*/  LOP3.LUT R152, R32, 0xff, RZ, 0xc0, !PT ;  /* 0x000000ff20987812 */ /* 0x000fe400078ec0ff */
[----:B------:R-:W-:Y:S02]  /*c090*/  SHF.R.U32.HI R153, RZ, 0x8, R153 ;  /* 0x00000008ff997819 */ /* 0x000fe40000011699 */
[C---:B----4-:R-:W-:Y:S04]  /*c0a0*/  HMMA.16816.F32 R12, R20.reuse, R156, R12 ;  /* 0x0000009c140c723c */ /* 0x050fe8000000180c */
[----:B------:R-:W-:Y:S02]  /*c0b0*/  LOP3.LUT R154, R28, 0xff, RZ, 0xc0, !PT ;  /* 0x000000ff1c9a7812 */ /* 0x000fe400078ec0ff */
[----:B------:R-:W-:Y:S02]  /*c0c0*/  SHF.R.U32.HI R155, RZ, 0x18, R28 ;  /* 0x00000018ff9b7819 */ /* 0x000fe4000001161c */
[----:B------:R-:W-:Y:S01]  /*c0d0*/  HMMA.16816.F32 R144, R20, R158, R144 ;  /* 0x0000009e1490723c */ /* 0x000fe20000001890 */
[----:B------:R-:W2:Y:S03]  /*c0e0*/  LDSM.16.MT88.4 R28, [R198+0x19800] ;  /* 0x01980000c61c783b */ /* 0x000ea60000004200 */
[----:B------:R-:W-:Y:S02]  /*c0f0*/  PRMT R154, R154, 0x5410, R153 ;  /* 0x000054109a9a7816 */ /* 0x000fe40000000099 */
[----:B------:R-:W-:Y:S02]  /*c100*/  PRMT R153, R35, 0x5410, R155 ;  /* 0x0000541023997816 */ /* 0x000fe4000000009b */
[----:B------:R-:W-:Y:S01]  /*c110*/  PRMT R150, R152, 0x5410, R150 ;  /* 0x0000541098967816 */ /* 0x000fe20000000096 */
[--C-:B------:R-:W-:Y:S01]  /*c120*/  HSET2.LE.AND R22, R154, R246.reuse, PT ;  /* 0x000000f69a167233 */ /* 0x100fe20003803000 */
[----:B------:R-:W3:Y:S02]  /*c130*/  LDSM.16.MT88.4 R32, [R200+0x19800] ;  /* 0x01980000c820783b */ /* 0x000ee40000004200 */
[--C-:B------:R-:W-:Y:S01]  /*c140*/  HSET2.LE.AND R151, R153, R246.reuse, PT ;  /* 0x000000f699977233 */ /* 0x100fe20003803000 */
[----:B------:R-:W-:Y:S01]  /*c150*/  F2FP.PACK_AB R152, R180, R168 ;  /* 0x000000a8b498723e */ /* 0x000fe200000000ff */
[----:B------:R-:W-:Y:S01]  /*c160*/  HSET2.LE.AND R20, R150, R246, PT ;  /* 0x000000f696147233 */ /* 0x000fe20003803000 */
[----:B------:R-:W-:Y:S02]  /*c170*/  F2FP.PACK_AB R21, R175, R176 ;  /* 0x000000b0af15723e */ /* 0x000fe400000000ff */
[----:B------:R-:W-:Y:S02]  /*c180*/  F2FP.PACK_AB R23, R173, R174 ;  /* 0x000000aead17723e */ /* 0x000fe400000000ff */
[----:B------:R-:W-:Y:S02]  /*c190*/  F2FP.PACK_AB R150, R169, R171 ;  /* 0x000000aba996723e */ /* 0x000fe400000000ff */
[----:B------:R-:W-:Y:S02]  /*c1a0*/  LOP3.LUT R20, R20, R21, RZ, 0xc0, !PT ;  /* 0x0000001514147212 */ /* 0x000fe400078ec0ff */
[----:B------:R-:W-:Y:S02]  /*c1b0*/  LOP3.LUT R22, R22, R23, RZ, 0xc0, !PT ;  /* 0x0000001716167212 */ /* 0x000fe400078ec0ff */
[----:B------:R-:W-:Y:S02]  /*c1c0*/  LOP3.LUT R21, R149, R150, RZ, 0xc0, !PT ;  /* 0x0000009695157212 */ /* 0x000fe400078ec0ff */
[----:B------:R-:W-:Y:S02]  /*c1d0*/  LOP3.LUT R23, R151, R152, RZ, 0xc0, !PT ;  /* 0x0000009897177212 */ /* 0x000fe400078ec0ff */
[----:B------:R-:W-:Y:S05]  /*c1e0*/  MOV R149, R2 ;  /* 0x0000000200957202 */ /* 0x000fea0000000f00 */
[C---:B-1----:R-:W-:Y:S01]  /*c1f0*/  HMMA.16816.F32 R152, R20.reuse, R24, R4 ;  /* 0x000000181498723c */ /* 0x042fe20000001804 */
[----:B------:R-:W1:Y:S07]  /*c200*/  LDSM.16.MT88.4 R4, [R197+0x1b800] ;  /* 0x01b80000c504783b */ /* 0x000e6e0000004200 */
[C---:B------:R-:W-:Y:S01]  /*c210*/  HMMA.16816.F32 R156, R20.reuse, R26, R8 ;  /* 0x0000001a149c723c */ /* 0x040fe20000001808 */
[----:B------:R-:W4:Y:S07]  /*c220*/  LDSM.16.MT88.4 R8, [R198+0x1b800] ;  /* 0x01b80000c608783b */ /* 0x000f2e0000004200 */
[C---:B--2---:R-:W-:Y:S01]  /*c230*/  HMMA.16816.F32 R36, R20.reuse, R28, R36 ;  /* 0x0000001c1424723c */ /* 0x044fe20000001824 */
[----:B------:R-:W2:Y:S07]  /*c240*/  LDSM.16.MT88.4 R24, [R200+0x1b800] ;  /* 0x01b80000c818783b */ /* 0x000eae0000004200 */
[C---:B------:R-:W-:Y:S01]  /*c250*/  HMMA.16816.F32 R40, R20.reuse, R30, R40 ;  /* 0x0000001e1428723c */ /* 0x040fe20000001828 */
[----:B------:R-:W5:Y:S07]  /*c260*/  LDSM.16.MT88.4 R28, [R199+0x1b800] ;  /* 0x01b80000c71c783b */ /* 0x000f6e0000004200 */
        /* <DEDUP_REMOVED lines=26> */
[C---:B--2---:R-:W-:Y:S08]  /*c410*/  HMMA.16816.F32 R116, R20.reuse, R24, R116 ;  /* 0x000000181474723c */ /* 0x044ff00000001874 */
        /* <DEDUP_REMOVED lines=10> */
.L_x_1474:
        /* <DEDUP_REMOVED lines=24> */
[----:B------:R-:W-:Y:S02]  /*c640*/  UISETP.EQ.AND UP3, UPT, UR4, URZ, UP3 ;  /* 0x0000003f0400728c */ /* 0x000fe40009f62270 */
[----:B------:R-:W-:Y:S02]  /*c650*/  @!UP0 UIMAD UR12, UR6, UR5, UR12 ;  /* 0x00000005060c82a4 */ /* 0x000fe4000f8e020c */
[----:B------:R-:W-:Y:S02]  /*c660*/  ULDC UR4, c[0x0][0x1c0] ;  /* 0x0000700000047ab9 */ /* 0x000fe40000000800 */
[----:B------:R-:W-:Y:S02]  /*c670*/  ULDC UR5, c[0x0][0x234] ;  /* 0x00008d0000057ab9 */ /* 0x000fe40000000800 */
[----:B------:R-:W-:-:S02]  /*c680*/  @!UP0 UIADD3 UR7, UR23, UR12, URZ ;  /* 0x0000000c17078290 */ /* 0x000fc4000fffe03f */
[----:B------:R-:W-:Y:S01]  /*c690*/  @!UP2 UISETP.NE.AND UP1, UPT, UR9, URZ, UPT ;  /* 0x0000003f0900a28c */ /* 0x000fe2000bf25270 */
[----:B------:R-:W3:Y:S01]  /*c6a0*/  S2UR UR9, SR_CTAID.X ;  /* 0x00000000000979c3 */ /* 0x000ee20000002500 */
[----:B------:R-:W-:Y:S02]  /*c6b0*/  @UP2 ULDC UR17, c[0x0][0x210] ;  /* 0x0000840000112ab9 */ /* 0x000fe40000000800 */
[----:B------:R-:W-:Y:S01]  /*c6c0*/  @UP2 UIMAD UR17, UR17, UR8, URZ ;  /* 0x00000008111122a4 */ /* 0x000fe2000f8e023f */
[----:B-1----:R-:W-:Y:S01]  /*c6d0*/  FADD.FTZ R149, R3, R5 ;  /* 0x0000000503957221 */ /* 0x002fe20000010000 */
[----:B------:R-:W-:Y:S01]  /*c6e0*/  MOV R3, 0x3f800000 ;  /* 0x3f80000000037802 */ /* 0x000fe20000000f00 */
[----:B------:R-:W-:Y:S01]  /*c6f0*/  @!UP2 USEL UR17, UR8, UR5, !UP1 ;  /* 0x000000050811a287 */ /* 0x000fe2000c800000 */
[----:B--2---:R-:W-:Y:S02]  /*c700*/  FADD.FTZ R150, R0, R4 ;  /* 0x0000000400967221 */ /* 0x004fe40000010000 */
[----:B------:R-:W-:Y:S01]  /*c710*/  FSETP.NE.FTZ.AND P4, PT, R149, RZ, PT ;  /* 0x000000ff9500720b */ /* 0x000fe20003f95000 */
[----:B------:R-:W-:Y:S01]  /*c720*/  @UP2 UMOV UR15, 0x1 ;  /* 0x00000001000f2882 */ /* 0x000fe20000000000 */
[----:B------:R-:W-:Y:S01]  /*c730*/  MOV R0, 0x3f800000 ;  /* 0x3f80000000007802 */ /* 0x000fe20000000f00 */
[----:B------:R-:W-:Y:S01]  /*c740*/  @!UP2 UIMAD UR15, UR17, UR4, URZ ;  /* 0x00000004110fa2a4 */ /* 0x000fe2000f8e023f */
[----:B------:R-:W-:Y:S01]  /*c750*/  FSETP.NE.FTZ.AND P3, PT, R150, RZ, PT ;  /* 0x000000ff9600720b */ /* 0x000fe20003f75000 */
[----:B------:R-:W-:Y:S01]  /*c760*/  @UP3 UIMAD UR19, UR6, UR8, URZ ;  /* 0x00000008061332a4 */ /* 0x000fe2000f8e023f */
[CC--:B------:R-:W-:Y:S01]  /*c770*/  LEA.HI R4, R174.reuse, R176.reuse, RZ, 0x2 ;  /* 0x000000b0ae047211 */ /* 0x0c0fe200078f10ff */
[----:B------:R-:W-:Y:S01]  /*c780*/  @UP2 ULDC UR18, c[0x0][0x210] ;  /* 0x0000840000122ab9 */ /* 0x000fe20000000800 */
[-C--:B------:R-:W-:Y:S01]  /*c790*/  LEA.HI R174, R174, R176.reuse, RZ, 0x5 ;  /* 0x000000b0aeae7211 */ /* 0x080fe200078f28ff */
[----:B------:R-:W-:Y:S01]  /*c7a0*/  UIMAD UR4, UR6, UR15, URZ ;  /* 0x0000000f060472a4 */ /* 0x000fe2000f8e023f */
[--C-:B------:R-:W-:Y:S01]  /*c7b0*/  SHF.R.S32.HI R11, RZ, 0x2, R4.reuse ;  /* 0x00000002ff0b7819 */ /* 0x100fe20000011404 */
[----:B------:R-:W-:Y:S01]  /*c7c0*/  @!UP2 UMOV UR18, 0x1 ;  /* 0x000000010012a882 */ /* 0x000fe20000000000 */
[----:B------:R-:W-:Y:S01]  /*c7d0*/  SHF.R.S32.HI R5, RZ, 0x1f, R4 ;  /* 0x0000001fff057819 */ /* 0x000fe20000011404 */
[----:B------:R-:W1:Y:S01]  /*c7e0*/  @P4 MUFU.RCP R3, R149 ;  /* 0x0000009500034308 */ /* 0x000e620000001000 */
[----:B------:R-:W-:Y:S01]  /*c7f0*/  LOP3.LUT R4, R4, 0x3ffffffc, RZ, 0xc0, !PT ;  /* 0x3ffffffc04047812 */ /* 0x000fe200078ec0ff */
[----:B------:R-:W-:Y:S01]  /*c800*/  @UP3 USEL UR19, UR19, UR11, !UP0 ;  /* 0x0000000b13133287 */ /* 0x000fe2000c000000 */
[----:B------:R-:W-:Y:S01]  /*c810*/  LEA.HI R5, R5, R11, RZ, 0x3 ;  /* 0x0000000b05057211 */ /* 0x000fe200078f18ff */
[----:B---3--:R-:W-:Y:S01]  /*c820*/  UIMAD UR5, UR9, UR18, URZ ;  /* 0x00000012090572a4 */ /* 0x008fe2000f8e023f */
[----:B------:R-:W-:Y:S01]  /*c830*/  LOP3.LUT R6, R174, 0xffffffe0, RZ, 0xc0, !PT ;  /* 0xffffffe0ae067812 */ /* 0x000fe200078ec0ff */
[----:B------:R-:W-:Y:S01]  /*c840*/  USEL UR4, UR4, URZ, !UP3 ;  /* 0x0000003f04047287 */ /* 0x000fe2000d800000 */
[----:B------:R-:W-:Y:S01]  /*c850*/  LOP3.LUT R5, R5, 0xfffffff8, RZ, 0xc0, !PT ;  /* 0xfffffff805057812 */ /* 0x000fe200078ec0ff */
[----:B------:R-:W2:Y:S01]  /*c860*/  @P3 MUFU.RCP R0, R150 ;  /* 0x0000009600003308 */ /* 0x000ea20000001000 */
[-C--:B------:R-:W-:Y:S01]  /*c870*/  IADD3 R175, -R4, R176.reuse, RZ ;  /* 0x000000b004af7210 */ /* 0x080fe20007ffe1ff */
[----:B------:R-:W-:Y:S01]  /*c880*/  USHF.L.U32 UR5, UR5, 0x7, URZ ;  /* 0x0000000705057899 */ /* 0x000fe2000800063f */
[----:B------:R-:W-:Y:S01]  /*c890*/  IADD3 R11, R11, -R5, RZ ;  /* 0x800000050b0b7210 */ /* 0x000fe20007ffe0ff */
[----:B-----5:R-:W-:Y:S01]  /*c8a0*/  UIMAD UR17, UR10, UR17, UR4 ;  /* 0x000000110a1172a4 */ /* 0x020fe2000f8e0204 */
[----:B------:R-:W-:Y:S01]  /*c8b0*/  IADD3 R176, -R6, R176, RZ ;  /* 0x000000b006b07210 */ /* 0x000fe20007ffe1ff */
[----:B------:R-:W-:Y:S01]  /*c8c0*/  @!UP3 UMOV UR26, URZ ;  /* 0x0000003f001abc82 */ /* 0x000fe20008000000 */
[----:B------:R-:W-:Y:S01]  /*c8d0*/  R2P PR, R11, 0x6 ;  /* 0x000000060b007804 */ /* 0x000fe20000000000 */
[----:B-1----:R-:W-:Y:S01]  /*c8e0*/  FMUL.FTZ R3, R3, c[0x0][0x2dc] ;  /* 0x0000b70003037a20 */ /* 0x002fe20000410000 */
[----:B------:R-:W-:-:S02]  /*c8f0*/  @UP3 UMOV UR26, UR19 ;  /* 0x00000013001a3c82 */ /* 0x000fc40008000000 */
[----:B------:R-:W-:Y:S01]  /*c900*/  @!UP3 UMOV UR27, URZ ;  /* 0x0000003f001bbc82 */ /* 0x000fe20008000000 */
[C---:B------:R-:W-:Y:S01]  /*c910*/  FMUL.FTZ R5, R3.reuse, R153 ;  /* 0x0000009903057220 */ /* 0x040fe20000410000 */
[----:B------:R-:W-:Y:S01]  /*c920*/  USHF.R.S32.HI UR4, URZ, 0x1f, UR5 ;  /* 0x0000001f3f047899 */ /* 0x000fe20008011405 */
[C---:B------:R-:W-:Y:S01]  /*c930*/  FMUL.FTZ R172, R3.reuse, R156 ;  /* 0x0000009c03ac7220 */ /* 0x040fe20000410000 */
[----:B------:R-:W-:Y:S01]  /*c940*/  @UP3 USHF.R.S32.HI UR27, URZ, 0x1f, UR19 ;  /* 0x0000001f3f1b3899 */ /* 0x000fe20008011413 */
[----:B--2---:R-:W-:Y:S01]  /*c950*/  FMUL.FTZ R0, R0, c[0x0][0x2dc] ;  /* 0x0000b70000007a20 */ /* 0x004fe20000410000 */
[----:B------:R-:W-:Y:S01]  /*c960*/  USHF.R.S32.HI UR6, URZ, 0x1f, UR17 ;  /* 0x0000001f3f067899 */ /* 0x000fe20008011411 */
[C---:B------:R-:W-:Y:S01]  /*c970*/  FMUL.FTZ R7, R3.reuse, R157 ;  /* 0x0000009d03077220 */ /* 0x040fe20000410000 */
[----:B------:R-:W-:Y:S01]  /*c980*/  UIADD3 UR5, UP2, UP1, UR5, UR26, UR17 ;  /* 0x0000001a05057290 */ /* 0x000fe2000f95e011 */
[C---:B------:R-:W-:Y:S01]  /*c990*/  FMUL.FTZ R173, R3.reuse, R152 ;  /* 0x0000009803ad7220 */ /* 0x040fe20000410000 */
[----:B------:R-:W-:Y:S01]  /*c9a0*/  @!UP0 UMOV UR14, UR22 ;  /* 0x00000016000e8c82 */ /* 0x000fe20008000000 */
[----:B------:R-:W-:Y:S01]  /*c9b0*/  FMUL.FTZ R171, R3, R36 ;  /* 0x0000002403ab7220 */ /* 0x000fe20000410000 */
[----:B------:R-:W-:Y:S01]  /*c9c0*/  F2FP.PACK_AB R7, R7, R172 ;  /* 0x000000ac0707723e */ /* 0x000fe200000000ff */
[----:B------:R-:W-:Y:S01]  /*c9d0*/  FMUL.FTZ R170, R3, R40 ;  /* 0x0000002803aa7220 */ /* 0x000fe20000410000 */
[----:B------:R-:W-:Y:S01]  /*c9e0*/  F2FP.PACK_AB R5, R5, R173 ;  /* 0x000000ad0505723e */ /* 0x000fe200000000ff */
[C---:B------:R-:W-:Y:S01]  /*c9f0*/  FMUL.FTZ R169, R3.reuse, R44 ;  /* 0x0000002c03a97220 */ /* 0x040fe20000410000 */
[----:B------:R-:W-:Y:S01]  /*ca00*/  UIADD3.X UR4, UR4, UR27, UR6, UP2, UP1 ;  /* 0x0000001b04047290 */ /* 0x000fe200097e2406 */
[----:B------:R-:W-:-:S02]  /*ca10*/  FMUL.FTZ R168, R3, R48 ;  /* 0x0000003003a87220 */ /* 0x000fc40000410000 */
[C---:B------:R-:W-:Y:S02]  /*ca20*/  FMUL.FTZ R157, R3.reuse, R52 ;  /* 0x00000034039d7220 */ /* 0x040fe40000410000 */
[C---:B------:R-:W-:Y:S02]  /*ca30*/  FMUL.FTZ R156, R3.reuse, R56 ;  /* 0x00000038039c7220 */ /* 0x040fe40000410000 */
[C---:B------:R-:W-:Y:S02]  /*ca40*/  FMUL.FTZ R153, R3.reuse, R60 ;  /* 0x0000003c03997220 */ /* 0x040fe40000410000 */
[C---:B------:R-:W-:Y:S02]  /*ca50*/  FMUL.FTZ R18, R3.reuse, R65 ;  /* 0x0000004103127220 */ /* 0x040fe40000410000 */
[C---:B------:R-:W-:Y:S02]  /*ca60*/  FMUL.FTZ R8, R3.reuse, R37 ;  /* 0x0000002503087220 */ /* 0x040fe40000410000 */
[----:B------:R-:W-:-:S02]  /*ca70*/  FMUL.FTZ R13, R3, R41 ;  /* 0x00000029030d7220 */ /* 0x000fc40000410000 */
[C---:B------:R-:W-:Y:S01]  /*ca80*/  FMUL.FTZ R15, R3.reuse, R45 ;  /* 0x0000002d030f7220 */ /* 0x040fe20000410000 */
[----:B------:R-:W-:Y:S01]  /*ca90*/  F2FP.PACK_AB R8, R8, R171 ;  /* 0x000000ab0808723e */ /* 0x000fe200000000ff */
[----:B------:R-:W-:Y:S01]  /*caa0*/  FMUL.FTZ R26, R3, R49 ;  /* 0x00000031031a7220 */ /* 0x000fe20000410000 */
[----:B------:R-:W-:Y:S01]  /*cab0*/  F2FP.PACK_AB R13, R13, R170 ;  /* 0x000000aa0d0d723e */ /* 0x000fe200000000ff */
[----:B------:R-:W-:Y:S01]  /*cac0*/  FMUL.FTZ R24, R3, R53 ;  /* 0x0000003503187220 */ /* 0x000fe20000410000 */
[----:B------:R-:W-:Y:S01]  /*cad0*/  F2FP.PACK_AB R15, R15, R169 ;  /* 0x000000a90f0f723e */ /* 0x000fe200000000ff */
[C---:B------:R-:W-:Y:S02]  /*cae0*/  FMUL.FTZ R22, R3.reuse, R57 ;  /* 0x0000003903167220 */ /* 0x040fe40000410000 */
[C---:B------:R-:W-:Y:S02]  /*caf0*/  FMUL.FTZ R20, R3.reuse, R61 ;  /* 0x0000003d03147220 */ /* 0x040fe40000410000 */
[----:B------:R-:W-:-:S02]  /*cb00*/  FMUL.FTZ R152, R3, R64 ;  /* 0x0000004003987220 */ /* 0x000fc40000410000 */
[C---:B------:R-:W-:Y:S01]  /*cb10*/  FMUL.FTZ R151, R3.reuse, R68 ;  /* 0x0000004403977220 */ /* 0x040fe20000410000 */
[----:B------:R-:W-:Y:S01]  /*cb20*/  F2FP.PACK_AB R68, R24, R157 ;  /* 0x0000009d1844723e */ /* 0x000fe200000000ff */
[C---:B------:R-:W-:Y:S01]  /*cb30*/  FMUL.FTZ R60, R3.reuse, R69 ;  /* 0x00000045033c7220 */ /* 0x040fe20000410000 */
[----:B------:R-:W-:Y:S01]  /*cb40*/  F2FP.PACK_AB R64, R20, R153 ;  /* 0x000000991440723e */ /* 0x000fe200000000ff */
[C---:B------:R-:W-:Y:S02]  /*cb50*/  FMUL.FTZ R72, R3.reuse, R72 ;  /* 0x0000004803487220 */ /* 0x040fe40000410000 */
[C---:B------:R-:W-:Y:S01]  /*cb60*/  FMUL.FTZ R73, R3.reuse, R73 ;  /* 0x0000004903497220 */ /* 0x040fe20000410000 */
[----:B------:R-:W-:Y:S01]  /*cb70*/  F2FP.PACK_AB R60, R60, R151 ;  /* 0x000000973c3c723e */ /* 0x000fe200000000ff */
[C---:B------:R-:W-:Y:S02]  /*cb80*/  FMUL.FTZ R76, R3.reuse, R76 ;  /* 0x0000004c034c7220 */ /* 0x040fe40000410000 */
        /* <DEDUP_REMOVED lines=66> */
[----:B------:R-:W-:Y:S01]  /*cfb0*/  SHF.R.S32.HI R10, RZ, 0x5, R174 ;  /* 0x00000005ff0a7819 */ /* 0x000fe200000114ae */
[C---:B------:R-:W-:Y:S01]  /*cfc0*/  FMUL.FTZ R4, R0.reuse, R155 ;  /* 0x0000009b00047220 */ /* 0x040fe20000410000 */
[----:B------:R-:W-:Y:S01]  /*cfd0*/  F2FP.PACK_AB R59, R59, R6 ;  /* 0x000000063b3b723e */ /* 0x000fe200000000ff */
[C---:B------:R-:W-:Y:S01]  /*cfe0*/  FMUL.FTZ R158, R0.reuse, R158 ;  /* 0x0000009e009e7220 */ /* 0x040fe20000410000 */
        /* <DEDUP_REMOVED lines=18> */
[----:B------:R-:W-:Y:S01]  /*d110*/  LEA R3, R10, R175, 0x9 ;  /* 0x000000af0a037211 */ /* 0x000fe200078e48ff */
        /* <DEDUP_REMOVED lines=74> */
[----:B------:R-:W-:Y:S02]  /*d5c0*/  SHF.L.U32 R0, R11, 0x6, RZ ;  /* 0x000000060b007819 */ /* 0x000fe400000006ff */
[----:B------:R-:W-:-:S02]  /*d5d0*/  MOV R11, 0x40 ;  /* 0x00000040000b7802 */ /* 0x000fc40000000f00 */
[----:B------:R-:W-:Y:S02]  /*d5e0*/  LOP3.LUT R0, R0, 0x1c0, RZ, 0xc0, !PT ;  /* 0x000001c000007812 */ /* 0x000fe400078ec0ff */
[----:B------:R-:W-:Y:S02]  /*d5f0*/  SEL R11, R11, 0xffffffc0, !P2 ;  /* 0xffffffc00b0b7807 */ /* 0x000fe40005000000 */
[----:B------:R-:W-:Y:S02]  /*d600*/  LEA.HI R0, R0, R0, RZ, 0x1d ;  /* 0x0000000000007211 */ /* 0x000fe400078fe8ff */
[----:B------:R-:W-:Y:S02]  /*d610*/  F2FP.PACK_AB R19, R19, R166 ;  /* 0x000000a61313723e */ /* 0x000fe400000000ff */
[----:B------:R-:W-:Y:S02]  /*d620*/  LEA R0, R3, R0, 0x1 ;  /* 0x0000000003007211 */ /* 0x000fe400078e08ff */
[----:B------:R-:W-:-:S02]  /*d630*/  F2FP.PACK_AB R17, R17, R146 ;  /* 0x000000921111723e */ /* 0x000fc400000000ff */
[----:B------:R-:W-:-:S04]  /*d640*/  SHF.L.U32 R0, R0, 0x1, RZ ;  /* 0x0000000100007819 */ /* 0x000fc800000006ff */
[C---:B------:R-:W-:Y:S01]  /*d650*/  IADD3 R3, R0.reuse, -0x10, RZ ;  /* 0xfffffff000037810 */ /* 0x040fe20007ffe0ff */
[----:B------:R1:W-:Y:S01]  /*d660*/  STS [R0], R5 ;  /* 0x0000000500007388 */ /* 0x0003e20000000800 */
[----:B------:R-:W-:Y:S02]  /*d670*/  @P0 IADD3 R3, R0, 0x10, RZ ;  /* 0x0000001000030810 */ /* 0x000fe40007ffe0ff */
[----:B------:R-:W-:Y:S01]  /*d680*/  LOP3.LUT P0, RZ, R176, 0x3, RZ, 0xc0, !PT ;  /* 0x00000003b0ff7812 */ /* 0x000fe2000780c0ff */
[----:B------:R2:W-:Y:S04]  /*d690*/  STS [R0+0x400], R4 ;  /* 0x0004000400007388 */ /* 0x0005e80000000800 */
[----:B------:R3:W-:Y:S04]  /*d6a0*/  STS [R3], R7 ;  /* 0x0000000703007388 */ /* 0x0007e80000000800 */
[----:B------:R4:W-:Y:S01]  /*d6b0*/  STS [R3+0x400], R9 ;  /* 0x0004000903007388 */ /* 0x0009e20000000800 */
[----:B-1----:R-:W-:-:S02]  /*d6c0*/  IADD3 R5, R0, R6, RZ ;  /* 0x0000000600057210 */ /* 0x002fc40007ffe0ff */
        /* <DEDUP_REMOVED lines=60> */
[----:B--2---:R-:W-:-:S03]  /*da90*/  SHF.R.S32.HI R3, RZ, 0x1f, R10 ;  /* 0x0000001fff037819 */ /* 0x004fc6000001140a */
[----:B------:R-:W-:Y:S01]  /*daa0*/  STS [R9+0xc000], R22 ;  /* 0x00c0001609007388 */ /* 0x000fe20000000800 */
[----:B------:R-:W-:-:S03]  /*dab0*/  LEA.HI R3, R3, R10, RZ, 0x3 ;  /* 0x0000000a03037211 */ /* 0x000fc600078f18ff */
[----:B------:R1:W-:Y:S01]  /*dac0*/  STS [R9+0xc400], R21 ;  /* 0x00c4001509007388 */ /* 0x0003e20000000800 */
        /* <DEDUP_REMOVED lines=9> */
[----:B-----5:R-:W-:-:S02]  /*db60*/  MOV R8, 0x7f800000 ;  /* 0x7f80000000087802 */ /* 0x020fc40000000f00 */
[----:B------:R-:W-:Y:S01]  /*db70*/  BAR.SYNC.DEFER_BLOCKING 0x0 ;  /* 0x0000000000007b1d */ /* 0x000fe20000010000 */
[----:B-1----:R-:W-:Y:S01]  /*db80*/  SHF.R.S32.HI R9, RZ, 0x1f, R11 ;  /* 0x0000001fff097819 */ /* 0x002fe2000001140b */
[----:B----4-:R-:W-:-:S03]  /*db90*/  @P3 FMUL.FTZ R4, R4, 0.69314718246459960938 ;  /* 0x3f31721804043820 */ /* 0x010fc60000410000 */
[----:B------:R-:W-:Y:S01]  /*dba0*/  LEA.HI R0, R9, R11, RZ, 0x5 ;  /* 0x0000000b09007211 */ /* 0x000fe200078f28ff */
[----:B------:R-:W-:-:S03]  /*dbb0*/  @P3 FFMA.FTZ R8, R2, c[0x0][0x238], R4 ;  /* 0x00008e0002083a23 */ /* 0x000fc60000010004 */
[----:B------:R-:W-:Y:S02]  /*dbc0*/  LOP3.LUT R0, R0, 0xffffffe0, RZ, 0xc0, !PT ;  /* 0xffffffe000007812 */ /* 0x000fe400078ec0ff */
[----:B---3--:R-:W-:Y:S01]  /*dbd0*/  MOV R7, 0x7f800000 ;  /* 0x7f80000000077802 */ /* 0x008fe20000000f00 */
[----:B------:R-:W-:Y:S01]  /*dbe0*/  @P4 FFMA.FTZ R7, R148, c[0x0][0x238], R5 ;  /* 0x00008e0094074a23 */ /* 0x000fe20000010005 */
[----:B------:R-:W-:-:S04]  /*dbf0*/  IADD3 R0, -R0, R11, RZ ;  /* 0x0000000b00007210 */ /* 0x000fc80007ffe1ff */
        /* <DEDUP_REMOVED lines=37> */
.L_x_1479:
[----:B--234-:R-:W-:Y:S05]  /*de50*/  BSYNC B0 ;  /* 0x0000000000007941 */ /* 0x01cfea0003800000 */
.L_x_1478:
[----:B------:R-:W2:Y:S04]  /*de60*/  LDL.64 R82, [R1] ;  /* 0x0000000001527983 */ /* 0x000ea80000100a00 */
[----:B------:R3:W5:Y:S04]  /*de70*/  LDL R81, [R1+0x14] ;  /* 0x0000140001517983 */ /* 0x0007680000100800 */
[----:B------:R3:W5:Y:S04]  /*de80*/  LDL R80, [R1+0x10] ;  /* 0x0000100001507983 */ /* 0x0007680000100800 */
[----:B------:R3:W5:Y:S01]  /*de90*/  LDL R15, [R1+0x18] ;  /* 0x00001800010f7983 */ /* 0x0007620000100800 */
[----:B------:R-:W-:Y:S01]  /*dea0*/  USHF.R.S32.HI UR6, URZ, 0x1f, UR10 ;  /* 0x0000001f3f067899 */ /* 0x000fe2000801140a */
[----:B------:R-:W-:Y:S01]  /*deb0*/  LEA.HI R10, R9, R11, RZ, 0x3 ;  /* 0x0000000b090a7211 */ /* 0x000fe200078f18ff */
[----:B------:R-:W-:Y:S01]  /*dec0*/  ULDC.64 UR4, c[0x0][0x1f0] ;  /* 0x00007c0000047ab9 */ /* 0x000fe20000000a00 */
[----:B------:R-:W4:Y:S01]  /*ded0*/  S2R R12, SR_CTAID.Z ;  /* 0x00000000000c7919 */ /* 0x000f220000002700 */
[----:B------:R-:W-:Y:S01]  /*dee0*/  UIMAD UR4, UR6, UR4, URZ ;  /* 0x00000004060472a4 */ /* 0x000fe2000f8e023f */
[----:B------:R-:W-:Y:S01]  /*def0*/  SHF.R.S32.HI R10, RZ, 0x3, R10 ;  /* 0x00000003ff0a7819 */ /* 0x000fe2000001140a */
[----:B------:R-:W-:Y:S01]  /*df00*/  IMAD.U32 R4, RZ, RZ, UR13 ;  /* 0x0000000dff047e24 */ /* 0x000fe2000f8e00ff */
[----:B------:R-:W-:Y:S01]  /*df10*/  BSSY B0, `(.L_x_1480) ;  /* 0x000001a000007945 */ /* 0x000fe20003800000 */
[----:B------:R-:W-:Y:S01]  /*df20*/  UIMAD UR4, UR10, UR5, UR4 ;  /* 0x000000050a0472a4 */ /* 0x000fe2000f8e0204 */
[----:B------:R-:W-:-:S05]  /*df30*/  SHF.R.S32.HI R11, RZ, 0x1f, R10 ;  /* 0x0000001fff0b7819 */ /* 0x000fca000001140a */
[----:B------:R-:W-:Y:S01]  /*df40*/  IMAD.WIDE R4, R4, 0x80, R10 ;  /* 0x0000008004047825 */ /* 0x000fe200078e020a */
[----:B--2---:R-:W-:Y:S02]  /*df50*/  SHF.R.S32.HI R0, RZ, 0x1f, R82 ;  /* 0x0000001fff007819 */ /* 0x004fe40000011452 */
[----:B------:R-:W-:-:S04]  /*df60*/  IADD3 R2, P0, R82, UR14, RZ ;  /* 0x0000000e52027c10 */ /* 0x000fc8000ff1e0ff */
[----:B------:R-:W-:Y:S02]  /*df70*/  IADD3.X R3, R0, UR7, RZ, P0, !PT ;  /* 0x0000000700037c10 */ /* 0x000fe400087fe4ff */
[----:B------:R-:W-:-:S03]  /*df80*/  ISETP.GE.AND P0, PT, R232, UR25, PT ;  /* 0x00000019e8007c0c */ /* 0x000fc6000bf06270 */
[----:B----4-:R-:W-:-:S05]  /*df90*/  IMAD.WIDE.U32 R12, R12, c[0x0][0x1f0], R2 ;  /* 0x00007c000c0c7a25 */ /* 0x010fca00078e0002 */
        /* <DEDUP_REMOVED lines=17> */
.L_x_1481:
[----:B---3--:R-:W-:Y:S05]  /*e0b0*/  BSYNC B0 ;  /* 0x0000000000007941 */ /* 0x008fea0003800000 */
.L_x_1480:
[----:B------:R-:W-:Y:S01]  /*e0c0*/  IADD3 R0, R10, 0x20, RZ ;  /* 0x000000200a007810 */ /* 0x000fe20007ffe0ff */
        /* <DEDUP_REMOVED lines=21> */
.L_x_1483:
[----:B------:R-:W-:Y:S05]  /*e220*/  BSYNC B0 ;  /* 0x0000000000007941 */ /* 0x000fea0003800000 */
.L_x_1482:
        /* <DEDUP_REMOVED lines=22> */
.L_x_1485:
[----:B------:R-:W-:Y:S05]  /*e390*/  BSYNC B0 ;  /* 0x0000000000007941 */ /* 0x000fea0003800000 */
.L_x_1484:
[----:B------:R-:W-:-:S04]  /*e3a0*/  IADD3 R0, R10, 0x60, RZ ;  /* 0x000000600a007810 */ /* 0x000fc80007ffe0ff */
        /* <DEDUP_REMOVED lines=22> */
.L_x_1452:
        /* <DEDUP_REMOVED lines=82> */
.L_x_1487:
[----:B------:R-:W-:Y:S05]  /*ea30*/  BSYNC B0 ;  /* 0x0000000000007941 */ /* 0x000fea0003800000 */
.L_x_1486:
        /* <DEDUP_REMOVED lines=22> */
.L_x_1489:
[----:B------:R-:W-:Y:S05]  /*eba0*/  BSYNC B0 ;  /* 0x0000000000007941 */ /* 0x000fea0003800000 */
.L_x_1488:
        /* <DEDUP_REMOVED lines=22> */
.L_x_1491:
[----:B------:R-:W-:Y:S05]  /*ed10*/  BSYNC B0 ;  /* 0x0000000000007941 */ /* 0x000fea0003800000 */
.L_x_1490:
        /* <DEDUP_REMOVED lines=21> */
.L_x_1493:
[----:B------:R-:W-:Y:S05]  /*ee70*/  BSYNC B0 ;  /* 0x0000000000007941 */ /* 0x000fea0003800000 */
.L_x_1492:
        /* <DEDUP_REMOVED lines=35> */
.L_x_1494:
        /* <DEDUP_REMOVED lines=13> */
.L_x_2054:


//--------------------- .text._ZN5flash16flash_fwd_kernelI23Flash_fwd_kernel_traitsILi256ELi128ELi64ELi8ELb0ELb0EN7cutlass6half_tE19Flash_kernel_traitsILi256ELi128ELi64ELi8ES3_EELb1ELb0ELb0ELb0ELb0ELb0ELb0ELb1EEEvNS_16Flash_fwd_paramsE --------------------------
	.section	.text._ZN5flash16flash_fwd_kernelI23Flash_fwd_kernel_traitsILi256ELi128ELi64ELi8ELb0ELb0EN7cutlass6half_tE19Flash_kernel_traitsILi256ELi128ELi64ELi8ES3_EELb1ELb0ELb0ELb0ELb0ELb0ELb0ELb1EEEvNS_16Flash_fwd_paramsE,"ax",@progbits
	.sectioninfo	@"SHI_REGISTERS=255"
	.align	128
        .global         _ZN5flash16flash_fwd_kernelI23Flash_fwd_kernel_traitsILi256ELi128ELi64ELi8ELb0ELb0EN7cutlass6half_tE19Flash_kernel_traitsILi256ELi128ELi64ELi8ES3_EELb1ELb0ELb0ELb0ELb0ELb0ELb0ELb1EEEvNS_16Flash_fwd_paramsE
        .type           _ZN5flash16flash_fwd_kernelI23Flash_fwd_kernel_traitsILi256ELi128ELi64ELi8ELb0ELb0EN7cutlass6half_tE19Flash_kernel_traitsILi256ELi128ELi64ELi8ES3_EELb1ELb0ELb0ELb0ELb0ELb0ELb0ELb1EEEvNS_16Flash_fwd_paramsE,@function
        .size           _ZN5flash16flash_fwd_kernelI23Flash_fwd_kernel_traitsILi256ELi128ELi64ELi8ELb0ELb0EN7cutlass6half_tE19Flash_kernel_traitsILi256ELi128ELi64ELi8ES3_EELb1ELb0ELb0ELb0ELb0ELb0ELb0ELb1EEEvNS_16Flash_fwd_paramsE,(.L_x_2055 - _ZN5flash16flash_fwd_kernelI23Flash_fwd_kernel_traitsILi256ELi128ELi64ELi8ELb0ELb0EN7cutlass6half_tE19Flash_kernel_traitsILi256ELi128ELi64ELi8ES3_EELb1ELb0ELb0ELb0ELb0ELb0ELb0ELb1EEEvNS_16Flash_fwd_paramsE)
        .other          _ZN5flash16flash_fwd_kernelI23Flash_fwd_kernel_traitsILi256ELi128ELi64ELi8ELb0ELb0EN7cutlass6half_tE19Flash_kernel_traitsILi256ELi128ELi64ELi8ES3_EELb1ELb0ELb0ELb0ELb0ELb0ELb0ELb1EEEvNS_16Flash_fwd_paramsE,@"STO_CUDA_ENTRY STV_DEFAULT"
_ZN5flash16flash_fwd_kernelI23Flash_fwd_kernel_traitsILi256ELi128ELi64ELi8ELb0ELb0EN7cutlass6half_tE19Flash_kernel_traitsILi256ELi128ELi64ELi8ES3_EELb1ELb0ELb0ELb0ELb0ELb0ELb0ELb1EEEvNS_16Flash_fwd_paramsE:
.text._ZN5flash16flash_fwd_kernelI23Flash_fwd_kernel_traitsILi256ELi128ELi64ELi8ELb0ELb0EN7cutlass6half_tE19Flash_kernel_traitsILi256ELi128ELi64ELi8ES3_EELb1ELb0ELb0ELb0ELb0ELb0ELb0ELb1EEEvNS_16Flash_fwd_paramsE:
        /* <DEDUP_REMOVED lines=25> */
[----:B------:R-:W-:Y:S02]  /*0190*/  UISETP.NE.AND.EX UP0, UPT, URZ, UR5, UPT, UP0 ;  /* 0x000000053f00728c */ /* 0x000fe4000bf05300 */
[----:B------:R-:W-:-:S02]  /*01a0*/  UISETP.NE.AND UP3, UPT, UR8, URZ, UPT ;  /* 0x0000003f0800728c */ /* 0x000fc4000bf65270 */
[----:B------:R-:W-:Y:S02]  /*01b0*/  ULDC.64 UR4, c[0x0][0x250] ;  /* 0x0000940000047ab9 */ /* 0x000fe40000000a00 */
[----:B-----5:R-:W-:-:S06]  /*01c0*/  UIMAD.WIDE UR12, UR19, UR11, UR12 ;  /* 0x0000000b130c72a5 */ /* 0x020fcc000f8e020c */
[----:B------:R-:W-:Y:S01]  /*01d0*/  MOV R12, UR12 ;  /* 0x0000000c000c7c02 */ /* 0x000fe20008000f00 */
[----:B------:R-:W-:Y:S01]  /*01e0*/  IMAD.U32 R13, RZ, RZ, UR13 ;  /* 0x0000000dff0d7e24 */ /* 0x000fe2000f8e00ff */
[----:B-1----:R-:W-:-:S06]  /*01f0*/  ULOP3.LUT UR6, UR9, UR10, UR19, 0xfe, !UPT ;  /* 0x0000000a09067292 */ /* 0x002fcc000f8efe13 */
[----:B--2---:R-:W-:Y:S01]  /*0200*/  LOP3.LUT P0, RZ, R20, UR6, RZ, 0xfc, !PT ;  /* 0x0000000614ff7c12 */ /* 0x004fe2000f80fcff */
[----:B------:R-:W-:Y:S02]  /*0210*/  @UP0 UIMAD.WIDE UR4, UR19, UR11, UR4 ;  /* 0x0000000b130402a5 */ /* 0x000fe4000f8e0204 */
[----:B------:R-:W-:Y:S02]  /*0220*/  ULDC.64 UR6, c[0x0][0x248] ;  /* 0x0000920000067ab9 */ /* 0x000fe40000000a00 */
[----:B------:R-:W-:-:S08]  /*0230*/  UISETP.EQ.U32.AND UP1, UPT, URZ, UR6, UPT ;  /* 0x000000063f00728c */ /* 0x000fd0000bf22070 */
[----:B------:R-:W-:Y:S01]  /*0240*/  @!P0 IMAD.MOV.U32 R8, RZ, RZ, c[0x0][0x308] ;  /* 0x0000c200ff088624 */ /* 0x000fe200078e00ff */
[----:B------:R-:W-:Y:S01]  /*0250*/  @!P0 MOV R9, c[0x0][0x30c] ;  /* 0x0000c30000098a02 */ /* 0x000fe20000000f00 */
[----:B------:R-:W-:Y:S01]  /*0260*/  IMAD.U32 R10, RZ, RZ, UR4 ;  /* 0x00000004ff0a7e24 */ /* 0x000fe2000f8e00ff */
[----:B------:R-:W-:Y:S01]  /*0270*/  UISETP.EQ.OR.EX UP1, UPT, URZ, UR7, !UP3, UP1 ;  /* 0x000000073f00728c */ /* 0x000fe2000df22710 */
[----:B------:R-:W-:Y:S02]  /*0280*/  IMAD.U32 R11, RZ, RZ, UR5 ;  /* 0x00000005ff0b7e24 */ /* 0x000fe4000f8e00ff */
[----:B------:R-:W-:Y:S02]  /*0290*/  ULDC.64 UR6, c[0x0][0x248] ;  /* 0x0000920000067ab9 */ /* 0x000fe40000000a00 */
[----:B------:R-:W-:Y:S01]  /*02a0*/  UIMAD.WIDE UR6, UR19, UR11, UR6 ;  /* 0x0000000b130672a5 */ /* 0x000fe2000f8e0206 */
[----:B---3--:R-:W1:Y:S01]  /*02b0*/  @P1 R2UR UR16, R6 ;  /* 0x00000000061013c2 */ /* 0x008e6200000e0000 */
[----:B----4-:R-:W-:-:S07]  /*02c0*/  @P1 IADD3 R2, P3, R4, c[0x0][0x300], RZ ;  /* 0x0000c00004021a10 */ /* 0x010fce0007f7e0ff */
[----:B------:R-:W2:Y:S01]  /*02d0*/  @P1 R2UR UR17, R7 ;  /* 0x00000000071113c2 */ /* 0x000ea200000e0000 */
[----:B------:R-:W-:-:S05]  /*02e0*/  @P1 IMAD.X R3, RZ, RZ, R5, P3 ;  /* 0x000000ffff031224 */ /* 0x000fca00018e0605 */
[----:B------:R-:W-:Y:S01]  /*02f0*/  @!P0 STG.E.64 [R8.64+0x8], R2 ;  /* 0x0000080208008986 */ /* 0x000fe2000c101b0e */
[----:B-1----:R-:W-:Y:S02]  /*0300*/  IMAD.U32 R6, RZ, RZ, UR16 ;  /* 0x00000010ff067e24 */ /* 0x002fe4000f8e00ff */
[----:B--2---:R-:W-:-:S05]  /*0310*/  IMAD.U32 R7, RZ, RZ, UR17 ;  /* 0x00000011ff077e24 */ /* 0x004fca000f8e00ff */
[----:B------:R1:W-:Y:S01]  /*0320*/  @!P0 STG.E.64 [R8.64], R6 ;  /* 0x0000000608008986 */ /* 0x0003e2000c101b0e */
[----:B------:R-:W-:-:S03]  /*0330*/  PLOP3.LUT P0, PT, PT, PT, UP0, 0x80, 0x0 ;  /* 0x000000000000781c */ /* 0x000fc60003f0f008 */
[----:B------:R-:W2:Y:S04]  /*0340*/  @P2 LDG.E R4, [R12.64] ;  /* 0x0000000e0c042981 */ /* 0x000ea8000c1e1900 */
[----:B------:R-:W3:Y:S01]  /*0350*/  @P2 LDG.E R0, [R12.64+0x4] ;  /* 0x0000040e0c002981 */ /* 0x000ee2000c1e1900 */
[----:B------:R-:W-:-:S05]  /*0360*/  PLOP3.LUT P1, PT, PT, PT, UP1, 0x80, 0x0 ;  /* 0x000000000000781c */ /* 0x000fca0003f2f018 */
[----:B------:R4:W5:Y:S01]  /*0370*/  @P0 LDG.E R5, [R10.64] ;  /* 0x0000000e0a050981 */ /* 0x000962000c1e1900 */
[----:B-1----:R-:W-:Y:S01]  /*0380*/  MOV R6, UR6 ;  /* 0x0000000600067c02 */ /* 0x002fe20008000f00 */
[----:B------:R-:W-:-:S06]  /*0390*/  IMAD.U32 R7, RZ, RZ, UR7 ;  /* 0x00000007ff077e24 */ /* 0x000fcc000f8e00ff */
[----:B------:R-:W5:Y:S01]  /*03a0*/  @!P1 LDG.E R8, [R6.64] ;  /* 0x0000000e06089981 */ /* 0x000f62000c1e1900 */
[----:B------:R-:W-:Y:S02]  /*03b0*/  UMOV UR8, 0xffffffff ;  /* 0xffffffff00087882 */ /* 0x000fe40000000000 */
[----:B------:R-:W-:Y:S01]  /*03c0*/  UMOV UR25, URZ ;  /* 0x0000003f00197c82 */ /* 0x000fe20008000000 */
[----:B------:R-:W1:Y:S01]  /*03d0*/  LDC.U8 R236, c[0x0][0x2d8] ;  /* 0x0000b600ffec7b82 */ /* 0x000e620000000000 */
[----:B------:R-:W-:Y:S01]  /*03e0*/  UMOV UR22, 0xffffffff ;  /* 0xffffffff00167882 */ /* 0x000fe20000000000 */
[----:B----4-:R-:W-:-:S06]  /*03f0*/  SHF.R.S32.HI R11, RZ, 0x1f, R20 ;  /* 0x0000001fff0b7819 */ /* 0x010fcc0000011414 */
[----:B--2---:R-:W2:Y:S08]  /*0400*/  @P2 R2UR UR8, R4 ;  /* 0x00000000040823c2 */ /* 0x004eb000000e0000 */
[----:B---3--:R-:W2:Y:S08]  /*0410*/  @P2 R2UR UR12, R0 ;  /* 0x00000000000c23c2 */ /* 0x008eb000000e0000 */
[----:B-----5:R3:W4:Y:S01]  /*0420*/  @P0 R2UR UR25, R5 ;  /* 0x00000000051903c2 */ /* 0x02072200000e0000 */
[----:B------:R-:W-:-:S04]  /*0430*/  ISETP.NE.U32.AND P0, PT, RZ, c[0x0][0x248], PT ;  /* 0x00009200ff007a0c */ /* 0x000fc80003f05070 */
[----:B------:R-:W-:Y:S01]  /*0440*/  ISETP.NE.AND.EX P0, PT, RZ, c[0x0][0x24c], PT, P0 ;  /* 0x00009300ff007a0c */ /* 0x000fe20003f05300 */
[----:B--2---:R-:W-:Y:S02]  /*0450*/  @UP2 UIADD3 UR12, UR12, -UR8, URZ ;  /* 0x800000080c0c2290 */ /* 0x004fe4000fffe03f */
[----:B------:R3:W2:Y:S01]  /*0460*/  @!P1 R2UR UR22, R8 ;  /* 0x00000000081693c2 */ /* 0x0006a200000e0000 */
[----:B------:R-:W-:-:S04]  /*0470*/  LEA.HI R4, R11, R20, RZ, 0x5 ;  /* 0x000000140b047211 */ /* 0x000fc800078f28ff */
        /* <DEDUP_REMOVED lines=9> */
.L_x_1495:
[----:B-1----:R-:W-:Y:S02]  /*0510*/  ULDC UR6, c[0x0][0x218] ;  /* 0x0000860000067ab9 */ /* 0x002fe40000000800 */
.L_x_1496:
        /* <DEDUP_REMOVED lines=74> */
.L_x_1498:
        /* <DEDUP_REMOVED lines=50> */
.L_x_1499:
[--C-:B------:R-:W-:Y:S01]  /*0ce0*/  SHF.R.S32.HI R7, RZ, 0x5, R4.reuse ;  /* 0x00000005ff077819 */ /* 0x100fe20000011404 */
[----:B------:R-:W1:Y:S01]  /*0cf0*/  S2R R12, SR_CTAID.Z ;  /* 0x00000000000c7919 */ /* 0x000e620000002700 */
[----:B------:R-:W-:Y:S01]  /*0d00*/  LEA.HI R5, R11, R20, RZ, 0x4 ;  /* 0x000000140b057211 */ /* 0x000fe200078f20ff */
[----:B------:R-:W-:Y:S01]  /*0d10*/  ULDC.64 UR4, c[0x0][0x1b0] ;  /* 0x00006c0000047ab9 */ /* 0x000fe20000000a00 */
[----:B------:R-:W-:Y:S01]  /*0d20*/  SHF.R.S32.HI R4, RZ, 0x1f, R4 ;  /* 0x0000001fff047819 */ /* 0x000fe20000011404 */
[----:B------:R-:W-:Y:S01]  /*0d30*/  UIMAD UR4, UR27, UR4, URZ ;  /* 0x000000041b0472a4 */ /* 0x000fe2000f8e023f */
[----:B------:R-:W-:Y:S01]  /*0d40*/  SHF.R.S32.HI R10, RZ, 0x1f, R9 ;  /* 0x0000001fff0a7819 */ /* 0x000fe20000011409 */
[----:B------:R-:W-:Y:S01]  /*0d50*/  UIADD3 UR21, -UR21, UR12, URZ ;  /* 0x0000000c15157290 */ /* 0x000fe2000fffe13f */
[----:B------:R-:W-:Y:S01]  /*0d60*/  SHF.R.S32.HI R0, RZ, 0x4, R5 ;  /* 0x00000004ff007819 */ /* 0x000fe20000011405 */
[----:B------:R-:W-:Y:S01]  /*0d70*/  IMAD.MOV.U32 R8, RZ, RZ, 0x20 ;  /* 0x00000020ff087424 */ /* 0x000fe200078e00ff */
[----:B------:R-:W-:Y:S01]  /*0d80*/  LEA.HI R4, R4, R7, RZ, 0x3 ;  /* 0x0000000704047211 */ /* 0x000fe200078f18ff */
[----:B------:R-:W-:Y:S01]  /*0d90*/  IMAD.U32 R17, RZ, RZ, UR10 ;  /* 0x0000000aff117e24 */ /* 0x000fe2000f8e00ff */
[----:B------:R-:W-:Y:S01]  /*0da0*/  LEA.HI R10, R10, R9, RZ, 0x2 ;  /* 0x000000090a0a7211 */ /* 0x000fe200078f10ff */
[----:B------:R-:W-:Y:S01]  /*0db0*/  BSSY B0, `(.L_x_1500) ;  /* 0x0000075000007945 */ /* 0x000fe20003800000 */
[----:B------:R-:W-:-:S02]  /*0dc0*/  LEA.HI R213, R5, R0, RZ, 0x1 ;  /* 0x0000000005d57211 */ /* 0x000fc400078f08ff */
[----:B------:R-:W-:Y:S02]  /*0dd0*/  LOP3.LUT R4, R4, 0xffffff8, RZ, 0xc0, !PT ;  /* 0x0ffffff804047812 */ /* 0x000fe400078ec0ff */
[-C--:B------:R-:W-:Y:S02]  /*0de0*/  LEA.HI R13, R11, R20.reuse, RZ, 0x3 ;  /* 0x000000140b0d7211 */ /* 0x080fe400078f18ff */
[----:B------:R-:W-:Y:S01]  /*0df0*/  SHF.R.S32.HI R252, RZ, 0x2, R10 ;  /* 0x00000002fffc7819 */ /* 0x000fe2000001140a */
[----:B------:R-:W-:Y:S01]  /*0e00*/  IMAD.IADD R3, R7, 0x1, -R4 ;  /* 0x0000000107037824 */ /* 0x000fe200078e0a04 */
[----:B------:R-:W-:Y:S02]  /*0e10*/  LOP3.LUT R213, R213, 0xfffffffe, RZ, 0xc0, !PT ;  /* 0xfffffffed5d57812 */ /* 0x000fe400078ec0ff */
[----:B------:R-:W-:Y:S01]  /*0e20*/  SHF.R.S32.HI R26, RZ, 0x3, R13 ;  /* 0x00000003ff1a7819 */ /* 0x000fe2000001140d */
[----:B------:R-:W-:Y:S01]  /*0e30*/  IMAD R252, R3, 0x10, R252 ;  /* 0x0000001003fc7824 */ /* 0x000fe200078e02fc */
[----:B------:R-:W-:Y:S01]  /*0e40*/  LOP3.LUT R13, R13, 0xfffffff8, RZ, 0xc0, !PT ;  /* 0xfffffff80d0d7812 */ /* 0x000fe200078ec0ff */
[----:B------:R-:W-:Y:S01]  /*0e50*/  IMAD.IADD R213, R0, 0x1, -R213 ;  /* 0x0000000100d57824 */ /* 0x000fe200078e0ad5 */
[----:B------:R-:W-:Y:S01]  /*0e60*/  LOP3.LUT R5, R5, 0xfffffff0, RZ, 0xc0, !PT ;  /* 0xfffffff005057812 */ /* 0x000fe200078ec0ff */
[----:B------:R-:W-:Y:S01]  /*0e70*/  IMAD.SHL.U32 R3, R26, 0x40, RZ ;  /* 0x000000401a037824 */ /* 0x000fe200078e00ff */
[----:B------:R-:W-:Y:S01]  /*0e80*/  SHF.R.S32.HI R27, RZ, 0x1f, R26 ;  /* 0x0000001fff1b7819 */ /* 0x000fe2000001141a */
[C---:B------:R-:W-:Y:S01]  /*0e90*/  IMAD.IADD R0, R20.reuse, 0x1, -R13 ;  /* 0x0000000114007824 */ /* 0x040fe200078e0a0d */
[----:B------:R-:W-:Y:S01]  /*0ea0*/  LEA.HI R11, R11, R20, RZ, 0x6 ;  /* 0x000000140b0b7211 */ /* 0x000fe200078f30ff */
[----:B------:R-:W-:Y:S01]  /*0eb0*/  IMAD.IADD R4, R20, 0x1, -R5 ;  /* 0x0000000114047824 */ /* 0x000fe200078e0a05 */
[----:B------:R-:W-:Y:S01]  /*0ec0*/  LOP3.LUT R3, R3, 0x1c0, RZ, 0xc0, !PT ;  /* 0x000001c003037812 */ /* 0x000fe200078ec0ff */
[----:B------:R-:W-:-:S02]  /*0ed0*/  IMAD.SHL.U32 R28, R0, 0x8, RZ ;  /* 0x00000008001c7824 */ /* 0x000fc400078e00ff */
[----:B------:R-:W-:Y:S01]  /*0ee0*/  IMAD R13, R27, c[0x0][0x198], RZ ;  /* 0x000066001b0d7a24 */ /* 0x000fe200078e02ff */
[----:B------:R-:W-:Y:S01]  /*0ef0*/  SHF.R.U32.HI R248, RZ, 0x3, R3 ;  /* 0x00000003fff87819 */ /* 0x000fe20000011603 */
[----:B------:R-:W-:Y:S01]  /*0f00*/  IMAD.SHL.U32 R11, R11, 0x8, RZ ;  /* 0x000000080b0b7824 */ /* 0x000fe200078e00ff */
[----:B------:R-:W-:Y:S01]  /*0f10*/  LOP3.LUT R5, R3, 0x38, R28, 0xf8, !PT ;  /* 0x0000003803057812 */ /* 0x000fe200078ef81c */
[----:B------:R-:W-:Y:S01]  /*0f20*/  IMAD.SHL.U32 R6, R213, 0x8, RZ ;  /* 0x00000008d5067824 */ /* 0x000fe200078e00ff */
[----:B------:R-:W-:Y:S01]  /*0f30*/  SHF.R.S32.HI R3, RZ, 0x1f, R4 ;  /* 0x0000001fff037819 */ /* 0x000fe20000011404 */
[----:B------:R-:W-:Y:S01]  /*0f40*/  IMAD.WIDE R16, R17, 0x80, R26 ;  /* 0x0000008011107825 */ /* 0x000fe200078e021a */
[----:B------:R-:W-:Y:S02]  /*0f50*/  LOP3.LUT R248, R5, R248, RZ, 0x3c, !PT ;  /* 0x000000f805f87212 */ /* 0x000fe400078e3cff */
[----:B------:R-:W-:Y:S02]  /*0f60*/  LEA.HI R3, R3, R4, RZ, 0x3 ;  /* 0x0000000403037211 */ /* 0x000fe400078f18ff */
[----:B------:R-:W-:-:S02]  /*0f70*/  SHF.R.S32.HI R29, RZ, 0x1f, R28 ;  /* 0x0000001fff1d7819 */ /* 0x000fc4000001141c */
[C---:B------:R-:W-:Y:S01]  /*0f80*/  LOP3.LUT R5, R3.reuse, 0xfffffff8, RZ, 0xc0, !PT ;  /* 0xfffffff803057812 */ /* 0x040fe200078ec0ff */
[----:B------:R-:W-:Y:S01]  /*0f90*/  IMAD.SHL.U32 R3, R3, 0x40, RZ ;  /* 0x0000004003037824 */ /* 0x000fe200078e00ff */
[----:B------:R-:W-:Y:S01]  /*0fa0*/  IADD3 R14, P0, R28, UR6, RZ ;  /* 0x000000061c0e7c10 */ /* 0x000fe2000ff1e0ff */
[----:B------:R-:W-:Y:S01]  /*0fb0*/  IMAD.WIDE.U32 R18, R26, c[0x0][0x198], R28 ;  /* 0x000066001a127a25 */ /* 0x000fe200078e001c */
[----:B------:R-:W-:Y:S01]  /*0fc0*/  LOP3.LUT R248, R248, 0xfffffe00, R11, 0xf8, !PT ;  /* 0xfffffe00f8f87812 */ /* 0x000fe200078ef80b */
[----:B------:R-:W-:Y:S01]  /*0fd0*/  ULDC.64 UR6, c[0x0][0x1b8] ;  /* 0x00006e0000067ab9 */ /* 0x000fe20000000a00 */
[----:B------:R-:W-:Y:S01]  /*0fe0*/  IADD3.X R15, R29, UR18, RZ, P0, !PT ;  /* 0x000000121d0f7c10 */ /* 0x000fe200087fe4ff */
[----:B------:R-:W-:Y:S01]  /*0ff0*/  IMAD.IADD R5, R4, 0x1, -R5 ;  /* 0x0000000104057824 */ /* 0x000fe200078e0a05 */
[----:B------:R-:W-:Y:S01]  /*1000*/  IADD3 R18, P0, R18, UR24, RZ ;  /* 0x0000001812127c10 */ /* 0x000fe2000ff1e0ff */
[----:B------:R-:W-:Y:S01]  /*1010*/  IMAD R4, R26, c[0x0][0x19c], R13 ;  /* 0x000067001a047a24 */ /* 0x000fe200078e020d */
[----:B------:R-:W-:Y:S01]  /*1020*/  UIMAD UR18, UR22, UR5, UR4 ;  /* 0x00000005161272a4 */ /* 0x000fe2000f8e0204 */
[----:B-1----:R-:W-:Y:S01]  /*1030*/  IMAD.WIDE.U32 R12, R12, c[0x0][0x1a8], R14 ;  /* 0x00006a000c0c7a25 */ /* 0x002fe200078e000e */
[C---:B------:R-:W-:Y:S01]  /*1040*/  LOP3.LUT P2, RZ, R5.reuse, 0x4, RZ, 0xc0, !PT ;  /* 0x0000000405ff7812 */ /* 0x040fe2000784c0ff */
[----:B------:R-:W-:Y:S01]  /*1050*/  ULDC.64 UR4, c[0x0][0x1a8] ;  /* 0x00006a0000047ab9 */ /* 0x000fe20000000a00 */
[C---:B------:R-:W-:Y:S01]  /*1060*/  LOP3.LUT P1, RZ, R5.reuse, 0x2, RZ, 0xc0, !PT ;  /* 0x0000000205ff7812 */ /* 0x040fe2000782c0ff */
[----:B------:R-:W-:Y:S01]  /*1070*/  IMAD.SHL.U32 R5, R5, 0x40, RZ ;  /* 0x0000004005057824 */ /* 0x000fe200078e00ff */
[----:B------:R-:W-:Y:S01]  /*1080*/  IADD3.X R19, R19, UR23, R4, P0, !PT ;  /* 0x0000001713137c10 */ /* 0x000fe200087fe404 */
[----:B------:R-:W-:Y:S01]  /*1090*/  IMAD R11, R27, c[0x0][0x1a0], RZ ;  /* 0x000068001b0b7a24 */ /* 0x000fe200078e02ff */
[----:B------:R-:W-:Y:S01]  /*10a0*/  UIMAD UR6, UR27, UR6, URZ ;  /* 0x000000061b0672a4 */ /* 0x000fe2000f8e023f */
[----:B------:R-:W-:Y:S01]  /*10b0*/  IMAD.WIDE.U32 R14, R26, c[0x0][0x1a0], R28 ;  /* 0x000068001a0e7a25 */ /* 0x000fe200078e001c */
[----:B------:R-:W-:Y:S01]  /*10c0*/  LOP3.LUT R5, R5, 0x1c0, RZ, 0xc0, !PT ;  /* 0x000001c005057812 */ /* 0x000fe200078ec0ff */
[----:B------:R-:W-:Y:S01]  /*10d0*/  UIMAD UR4, UR26, UR4, URZ ;  /* 0x000000041a0472a4 */ /* 0x000fe2000f8e023f */
[----:B------:R-:W-:Y:S01]  /*10e0*/  IADD3 R251, R28, 0x40, RZ ;  /* 0x000000401cfb7810 */ /* 0x000fe20007ffe0ff */
[----:B------:R-:W-:Y:S01]  /*10f0*/  IMAD R4, R26, c[0x0][0x1a4], R11 ;  /* 0x000069001a047a24 */ /* 0x000fe200078e020b */
[----:B------:R-:W-:Y:S01]  /*1100*/  IADD3 R14, P0, R14, UR30, RZ ;  /* 0x0000001e0e0e7c10 */ /* 0x000fe2000ff1e0ff */
        /* <DEDUP_REMOVED lines=12> */
[C---:B------:R-:W-:Y:S02]  /*11d0*/  IADD3 R250, R28.reuse, 0x80, RZ ;  /* 0x000000801cfa7810 */ /* 0x040fe40007ffe0ff */
[----:B------:R-:W-:Y:S01]  /*11e0*/  IADD3 R249, R28, 0xc0, RZ ;  /* 0x000000c01cf97810 */ /* 0x000fe20007ffe0ff */
[----:B------:R-:W-:Y:S01]  /*11f0*/  IMAD.WIDE.U32 R34, R5, c[0x0][0x1b8], R14 ;  /* 0x00006e0005227a25 */ /* 0x000fe200078e000e */
[----:B------:R-:W-:Y:S01]  /*1200*/  IADD3 R39, R37, UR18, RZ ;  /* 0x0000001225277c10 */ /* 0x000fe2000fffe0ff */
[----:B------:R1:W-:Y:S01]  /*1210*/  STL.64 [R1+0x8], R36 ;  /* 0x0000082401007387 */ /* 0x0003e20000100a00 */
[----:B------:R-:W-:Y:S01]  /*1220*/  IADD3 R15, R13, UR4, RZ ;  /* 0x000000040d0f7c10 */ /* 0x000fe2000fffe0ff */
[----:B------:R-:W-:Y:S01]  /*1230*/  IMAD.MOV.U32 R5, RZ, RZ, 0x10 ;  /* 0x00000010ff057424 */ /* 0x000fe200078e00ff */
[----:B------:R-:W-:Y:S01]  /*1240*/  IADD3 R247, R35, UR6, RZ ;  /* 0x0000000623f77c10 */ /* 0x000fe2000fffe0ff */
[----:B------:R1:W-:Y:S01]  /*1250*/  STL.64 [R1], R34 ;  /* 0x0000002201007387 */ /* 0x0003e20000100a00 */
[----:B------:R-:W-:-:S02]  /*1260*/  SEL R3, R8, 0xffffffe0, !P2 ;  /* 0xffffffe008037807 */ /* 0x000fc40005000000 */
[----:B------:R-:W-:Y:S01]  /*1270*/  SEL R5, R5, 0xfffffff0, !P1 ;  /* 0xfffffff005057807 */ /* 0x000fe20004800000 */
        /* <DEDUP_REMOVED lines=40> */
.L_x_1501:
[----:B------:R-:W-:Y:S05]  /*1500*/  BSYNC B0 ;  /* 0x0000000000007941 */ /* 0x000fea0003800000 */
.L_x_1500:
        /* <DEDUP_REMOVED lines=9> */
[----:B--2---:R-:W-:-:S03]  /*15a0*/  IMAD.U32 R30, RZ, RZ, UR4 ;  /* 0x00000004ff1e7e24 */ /* 0x004fc6000f8e00ff */
        /* <DEDUP_REMOVED lines=45> */
.L_x_1503:
[----:B------:R-:W-:Y:S05]  /*1880*/  BSYNC B0 ;  /* 0x0000000000007941 */ /* 0x000fea0003800000 */
.L_x_1502:
[----:B------:R-:W-:Y:S01]  /*1890*/  IADD3 R6, R26, 0x40, RZ ;  /* 0x000000401a067810 */ /* 0x000fe20007ffe0ff */
[----:B------:R-:W-:Y:S03]  /*18a0*/  BSSY B0, `(.L_x_1504) ;  /* 0x000002c000007945 */ /* 0x000fe60003800000 */
[----:B------:R-:W-:-:S13]  /*18b0*/  ISETP.GE.AND P0, PT, R6, UR21, PT ;  /* 0x0000001506007c0c */ /* 0x000fda000bf06270 */
[----:B------:R-:W-:Y:S05]  /*18c0*/  @P0 BRA `(.L_x_1505) ;  /* 0x0000029000000947 */ /* 0x000fea0003800000 */
[----:B--2---:R-:W-:Y:S01]  /*18d0*/  IADD3 R11, P0, R16, 0x40, RZ ;  /* 0x00000040100b7810 */ /* 0x004fe20007f1e0ff */
        /* <DEDUP_REMOVED lines=40> */
.L_x_1505:
[----:B------:R-:W-:Y:S05]  /*1b60*/  BSYNC B0 ;  /* 0x0000000000007941 */ /* 0x000fea0003800000 */
.L_x_1504:
        /* <DEDUP_REMOVED lines=12> */
[----:B--2---:R-:W-:Y:S01]  /*1c30*/  IMAD.X R11, RZ, RZ, R17, P0 ;  /* 0x000000ffff0b7224 */ /* 0x004fe200000e0611 */
        /* <DEDUP_REMOVED lines=35> */
.L_x_1507:
[----:B------:R-:W-:Y:S05]  /*1e70*/  BSYNC B0 ;  /* 0x0000000000007941 */ /* 0x000fea0003800000 */
.L_x_1506:
        /* <DEDUP_REMOVED lines=48> */
.L_x_1509:
[----:B------:R-:W-:Y:S05]  /*2180*/  BSYNC B0 ;  /* 0x0000000000007941 */ /* 0x000fea0003800000 */
.L_x_1508:
        /* <DEDUP_REMOVED lines=15> */
[C---:B--2---:R-:W-:Y:S02]  /*2280*/  @!P1 LEA R14, P5, R11.reuse, c[0x0][0x168], 0x1 ;  /* 0x00005a000b0e9a11 */ /* 0x044fe400078a08ff */
        /* <DEDUP_REMOVED lines=26> */
.L_x_1511:
[----:B------:R-:W-:Y:S05]  /*2430*/  BSYNC B0 ;  /* 0x0000000000007941 */ /* 0x000fea0003800000 */
.L_x_1510:
[----:B------:R-:W0:Y:S01]  /*2440*/  LDGDEPBAR ;  /* 0x00000000000079af */ /* 0x000e220000000000 */
[----:B------:R-:W-:Y:S01]  /*2450*/  ISETP.GE.AND P0, PT, R26, UR18, PT ;  /* 0x000000121a007c0c */ /* 0x000fe2000bf06270 */
[----:B------:R-:W-:Y:S01]  /*2460*/  ULDC.64 UR4, c[0x0][0x1a0] ;  /* 0x0000680000047ab9 */ /* 0x000fe20000000a00 */
[----:B------:R-:W-:Y:S01]  /*2470*/  BSSY B0, `(.L_x_1512) ;  /* 0x0000032000007945 */ /* 0x000fe20003800000 */
[----:B------:R-:W-:Y:S02]  /*2480*/  UIMAD.WIDE.U32 UR26, UR20, UR4, URZ ;  /* 0x00000004141a72a5 */ /* 0x000fe4000f8e003f */
[----:B------:R-:W-:-:S04]  /*2490*/  UIMAD UR4, UR19, UR4, URZ ;  /* 0x00000004130472a4 */ /* 0x000fc8000f8e023f */
[----:B------:R-:W-:Y:S01]  /*24a0*/  UIMAD UR4, UR20, UR5, UR4 ;  /* 0x00000005140472a4 */ /* 0x000fe2000f8e0204 */
[----:B--2-4-:R-:W-:Y:S02]  /*24b0*/  IMAD.U32 R12, RZ, RZ, UR26 ;  /* 0x0000001aff0c7e24 */ /* 0x014fe4000f8e00ff */
        /* <DEDUP_REMOVED lines=45> */
.L_x_1513:
[----:B------:R-:W-:Y:S05]  /*2790*/  BSYNC B0 ;  /* 0x0000000000007941 */ /* 0x000fea0003800000 */
.L_x_1512:
        /* <DEDUP_REMOVED lines=44> */
.L_x_1515:
[----:B------:R-:W-:Y:S05]  /*2a60*/  BSYNC B0 ;  /* 0x0000000000007941 */ /* 0x000fea0003800000 */
.L_x_1514:
[C---:B----4-:R-:W-:Y:S01]  /*2a70*/  IMAD.SHL.U32 R8, R0.reuse, 0x40, RZ ;  /* 0x0000004000087824 */ /* 0x050fe200078e00ff */
        /* <DEDUP_REMOVED lines=18> */
[----:B------:R-:W-:Y:S01]  /*2ba0*/  LDSM.16.M88.4 R84, [R209] ;  /* 0x00000000d154783b */ /* 0x000fe20000000200 */
[----:B------:R-:W-:Y:S02]  /*2bb0*/  LOP3.LUT R240, R240, 0xfffffffd, RZ, 0xc0, !PT ;  /* 0xfffffffdf0f07812 */ /* 0x000fe400078ec0ff */
[----:B------:R-:W-:-:S05]  /*2bc0*/  IMAD.SHL.U32 R213, R213, 0x2, RZ ;  /* 0x00000002d5d57824 */ /* 0x000fca00078e00ff */
[----:B------:R-:W4:Y:S01]  /*2bd0*/  LDSM.16.M88.4 R60, [R213+0x10000] ;  /* 0x01000000d53c783b */ /* 0x000f220000000200 */
[C---:B------:R-:W-:Y:S02]  /*2be0*/  IADD3 R0, R213.reuse, 0x10000, RZ ;  /* 0x00010000d5007810 */ /* 0x040fe40007ffe0ff */
[----:B------:R-:W-:Y:S01]  /*2bf0*/  IADD3 R211, R213, 0x10020, RZ ;  /* 0x00010020d5d37810 */ /* 0x000fe20007ffe0ff */
[----:B------:R-:W5:Y:S01]  /*2c00*/  LDSM.16.M88.4 R52, [R213+0x10800] ;  /* 0x01080000d534783b */ /* 0x000f620000000200 */
[----:B------:R-:W-:Y:S01]  /*2c10*/  @P1 IADD3 R211, R0, -0x20, RZ ;  /* 0xffffffe000d31810 */ /* 0x000fe20007ffe0ff */
[----:B------:R-:W-:Y:S02]  /*2c20*/  IMAD.MOV.U32 R0, RZ, RZ, 0x40 ;  /* 0x00000040ff007424 */ /* 0x000fe400078e00ff */
[----:B------:R-:W1:Y:S01]  /*2c30*/  LDSM.16.M88.4 R12, [R213+0x11000] ;  /* 0x01100000d50c783b */ /* 0x000e620000000200 */
[C---:B------:R-:W-:Y:S02]  /*2c40*/  IADD3 R203, R211.reuse, 0x800, RZ ;  /* 0x00000800d3cb7810 */ /* 0x040fe40007ffe0ff */
[----:B------:R-:W-:Y:S01]  /*2c50*/  SEL R0, R0, 0xffffffc0, !P2 ;  /* 0xffffffc000007807 */ /* 0x000fe20005000000 */
[----:B-1----:R-:W1:Y:S01]  /*2c60*/  LDSM.16.M88.4 R32, [R213+0x11800] ;  /* 0x01180000d520783b */ /* 0x002e620000000200 */
[----:B------:R-:W-:-:S02]  /*2c70*/  IADD3 R202, R211, 0x1000, RZ ;  /* 0x00001000d3ca7810 */ /* 0x000fc40007ffe0ff */
[----:B------:R-:W-:Y:S01]  /*2c80*/  IADD3 R201, R211, 0x1800, RZ ;  /* 0x00001800d3c97810 */ /* 0x000fe20007ffe0ff */
[----:B------:R-:W2:Y:S01]  /*2c90*/  LDSM.16.M88.4 R36, [R211] ;  /* 0x00000000d324783b */ /* 0x000ea20000000200 */
[----:B------:R-:W-:Y:S01]  /*2ca0*/  IMAD.IADD R207, R213, 0x1, R0 ;  /* 0x00000001d5cf7824 */ /* 0x000fe200078e0200 */
[C---:B------:R-:W-:Y:S01]  /*2cb0*/  IADD3 R199, R211.reuse, 0x2000, RZ ;  /* 0x00002000d3c77810 */ /* 0x040fe20007ffe0ff */
[----:B------:R-:W-:Y:S01]  /*2cc0*/  IMAD.IADD R200, R0, 0x1, R211 ;  /* 0x0000000100c87824 */ /* 0x000fe200078e02d3 */
[----:B------:R-:W3:Y:S01]  /*2cd0*/  LDSM.16.M88.4 R40, [R211+0x800] ;  /* 0x00080000d328783b */ /* 0x000ee20000000200 */
        /* <DEDUP_REMOVED lines=12> */
[----:B------:R-:W-:Y:S02]  /*2da0*/  IADD3 R20, R0, 0x11, RZ ;  /* 0x0000001100147810 */ /* 0x000fe40007ffe0ff */
[----:B------:R-:W-:Y:S01]  /*2db0*/  ISETP.GE.AND P3, PT, R24, UR11, PT ;  /* 0x0000000b18007c0c */ /* 0x000fe2000bf66270 */
[----:B----4-:R-:W-:Y:S01]  /*2dc0*/  HMMA.16816.F32 R64, R88, R60, RZ ;  /* 0x0000003c5840723c */ /* 0x010fe200000018ff */
[----:B------:R-:W-:Y:S01]  /*2dd0*/  LDSM.16.M88.4 R76, [R200+0x800] ;  /* 0x00080000c84c783b */ /* 0x000fe20000000200 */
[----:B------:R-:W-:-:S02]  /*2de0*/  ISETP.GE.AND P6, PT, R20, UR11, PT ;  /* 0x0000000b14007c0c */ /* 0x000fc4000bfc6270 */
[C---:B------:R-:W-:Y:S01]  /*2df0*/  IADD3 R24, R0.reuse, 0x21, RZ ;  /* 0x0000002100187810 */ /* 0x040fe20007ffe0ff */
[----:B------:R-:W-:Y:S01]  /*2e00*/  LDSM.16.M88.4 R72, [R200+0x1000] ;  /* 0x00100000c848783b */ /* 0x000fe20000000200 */
[C---:B------:R-:W-:Y:S02]  /*2e10*/  IADD3 R22, R0.reuse, 0x8, RZ ;  /* 0x0000000800167810 */ /* 0x040fe40007ffe0ff */
[C---:B------:R-:W-:Y:S01]  /*2e20*/  HMMA.16816.F32 R60, R88.reuse, R62, RZ ;  /* 0x0000003e583c723c */ /* 0x040fe200000018ff */
[C---:B------:R-:W-:Y:S02]  /*2e30*/  IADD3 R21, R0.reuse, 0x9, RZ ;  /* 0x0000000900157810 */ /* 0x040fe40007ffe0ff */
[----:B------:R-:W-:Y:S02]  /*2e40*/  ISETP.GE.AND P4, PT, R0, UR11, PT ;  /* 0x0000000b00007c0c */ /* 0x000fe4000bf86270 */
[----:B------:R-:W-:Y:S02]  /*2e50*/  ISETP.GE.AND P2, PT, R22, UR11, PT ;  /* 0x0000000b16007c0c */ /* 0x000fe4000bf46270 */
[----:B------:R-:W-:Y:S01]  /*2e60*/  ISETP.GE.AND P1, PT, R21, UR11, PT ;  /* 0x0000000b15007c0c */ /* 0x000fe2000bf26270 */
[----:B-----5:R-:W-:Y:S01]  /*2e70*/  HMMA.16816.F32 R56, R88, R52, RZ ;  /* 0x000000345838723c */ /* 0x020fe200000018ff */
[----:B------:R-:W-:-:S02]  /*2e80*/  IADD3 R22, R0, 0x18, RZ ;  /* 0x0000001800167810 */ /* 0x000fc40007ffe0ff */
[C---:B------:R-:W-:Y:S02]  /*2e90*/  IADD3 R20, R0.reuse, 0x19, RZ ;  /* 0x0000001900147810 */ /* 0x040fe40007ffe0ff */
[----:B------:R-:W-:Y:S02]  /*2ea0*/  IADD3 R21, R0, 0x20, RZ ;  /* 0x0000002000157810 */ /* 0x000fe40007ffe0ff */
[C---:B------:R-:W-:Y:S01]  /*2eb0*/  IADD3 R195, R211.reuse, 0x4000, RZ ;  /* 0x00004000d3c37810 */ /* 0x040fe20007ffe0ff */
[----:B------:R-:W-:Y:S01]  /*2ec0*/  HMMA.16816.F32 R16, R88, R12, RZ ;  /* 0x0000000c5810723c */ /* 0x000fe200000018ff */
[C---:B------:R-:W-:Y:S02]  /*2ed0*/  IADD3 R194, R211.reuse, 0x4800, RZ ;  /* 0x00004800d3c27810 */ /* 0x040fe40007ffe0ff */
[C---:B------:R-:W-:Y:S02]  /*2ee0*/  IADD3 R193, R211.reuse, 0x5000, RZ ;  /* 0x00005000d3c17810 */ /* 0x040fe40007ffe0ff */
[----:B------:R-:W-:-:S02]  /*2ef0*/  IADD3 R192, R211, 0x5800, RZ ;  /* 0x00005800d3c07810 */ /* 0x000fc40007ffe0ff */
[C---:B------:R-:W-:Y:S01]  /*2f00*/  IADD3 R191, R211.reuse, 0x6000, RZ ;  /* 0x00006000d3bf7810 */ /* 0x040fe20007ffe0ff */
[----:B------:R-:W-:Y:S01]  /*2f10*/  HMMA.16816.F32 R52, R88, R54, RZ ;  /* 0x000000365834723c */ /* 0x000fe200000018ff */
[C---:B------:R-:W-:Y:S02]  /*2f20*/  IADD3 R190, R211.reuse, 0x6800, RZ ;  /* 0x00006800d3be7810 */ /* 0x040fe40007ffe0ff */
[C---:B------:R-:W-:Y:S02]  /*2f30*/  IADD3 R189, R211.reuse, 0x7000, RZ ;  /* 0x00007000d3bd7810 */ /* 0x040fe40007ffe0ff */
[----:B------:R-:W-:-:S03]  /*2f40*/  IADD3 R188, R211, 0x7800, RZ ;  /* 0x00007800d3bc7810 */ /* 0x000fc60007ffe0ff */
[C---:B------:R-:W-:Y:S08]  /*2f50*/  HMMA.16816.F32 R12, R88.reuse, R14, RZ ;  /* 0x0000000e580c723c */ /* 0x040ff000000018ff */
[C---:B-1----:R-:W-:Y:S08]  /*2f60*/  HMMA.16816.F32 R8, R88.reuse, R32, RZ ;  /* 0x000000205808723c */ /* 0x042ff000000018ff */
        /* <DEDUP_REMOVED lines=139> */
[----:B------:R-:W1:Y:S07]  /*3820*/  LDSM.16.M88.4 R8, [R211+0x7000] ;  /* 0x00700000d308783b */ /* 0x000e6e0000000200 */
[C---:B----4-:R-:W-:Y:S08]  /*3830*/  HMMA.16816.F32 R56, R80.reuse, R40, R56 ;  /* 0x000000285038723c */ /* 0x050ff00000001838 */
[C---:B------:R-:W-:Y:S01]  /*3840*/  HMMA.16816.F32 R76, R80.reuse, R42, R76 ;  /* 0x0000002a504c723c */ /* 0x040fe2000000184c */
[----:B------:R-:W2:Y:S07]  /*3850*/  LDSM.16.M88.4 R40, [R211+0x7800] ;  /* 0x00780000d328783b */ /* 0x000eae0000000200 */
[C---:B-----5:R-:W-:Y:S08]  /*3860*/  HMMA.16816.F32 R16, R80.reuse, R48, R16 ;  /* 0x000000305010723c */ /* 0x060ff00000001810 */
[----:B------:R-:W-:Y:S01]  /*3870*/  HMMA.16816.F32 R12, R80, R50, R12 ;  /* 0x00000032500c723c */ /* 0x000fe2000000180c */
[----:B------:R-:W-:Y:S07]  /*3880*/  LDSM.16.M88.4 R48, [R207+0x16000] ;  /* 0x01600000cf30783b */ /* 0x000fee0000000200 */
[C---:B------:R-:W-:Y:S08]  /*3890*/  HMMA.16816.F32 R64, R68.reuse, R44, R64 ;  /* 0x0000002c4440723c */ /* 0x040ff00000001840 */
[----:B------:R-:W-:Y:S01]  /*38a0*/  HMMA.16816.F32 R60, R68, R46, R60 ;  /* 0x0000002e443c723c */ /* 0x000fe2000000183c */
[----:B------:R-:W4:Y:S04]  /*38b0*/  LDSM.16.M88.4 R44, [R211+0x6000] ;  /* 0x00600000d32c783b */ /* 0x000f280000000200 */
[----:B------:R-:W-:Y:S03]  /*38c0*/  LDSM.16.M88.4 R68, [R210+0xc000] ;  /* 0x00c00000d244783b */ /* 0x000fe60000000200 */
[C---:B---3--:R-:W-:Y:S08]  /*38d0*/  HMMA.16816.F32 R84, R80.reuse, R36, R84 ;  /* 0x000000245054723c */ /* 0x048ff00000001854 */
[----:B------:R-:W-:Y:S01]  /*38e0*/  HMMA.16816.F32 R88, R80, R38, R88 ;  /* 0x000000265058723c */ /* 0x000fe20000001858 */
[----:B------:R-:W-:Y:S07]  /*38f0*/  LDSM.16.M88.4 R36, [R207+0x16800] ;  /* 0x01680000cf24783b */ /* 0x000fee0000000200 */
[C---:B-1----:R-:W-:Y:S08]  /*3900*/  HMMA.16816.F32 R16, R52.reuse, R8, R16 ;  /* 0x000000083410723c */ /* 0x042ff00000001810 */
[----:B------:R-:W-:Y:S01]  /*3910*/  HMMA.16816.F32 R12, R52, R10, R12 ;  /* 0x0000000a340c723c */ /* 0x000fe2000000180c */
[----:B------:R-:W1:Y:S07]  /*3920*/  LDSM.16.M88.4 R8, [R207+0x17800] ;  /* 0x01780000cf08783b */ /* 0x000e6e0000000200 */
[C---:B------:R-:W-:Y:S08]  /*3930*/  HMMA.16816.F32 R64, R80.reuse, R72, R64 ;  /* 0x000000485040723c */ /* 0x040ff00000001840 */
[----:B------:R-:W-:Y:S01]  /*3940*/  HMMA.16816.F32 R60, R80, R74, R60 ;  /* 0x0000004a503c723c */ /* 0x000fe2000000183c */
[----:B------:R-:W-:Y:S07]  /*3950*/  LDSM.16.M88.4 R72, [R209+0xc000] ;  /* 0x00c00000d148783b */ /* 0x000fee0000000200 */
        /* <DEDUP_REMOVED lines=8> */
[----:B------:R-:W-:Y:S07]  /*39e0*/  LDSM.16.M88.4 R44, [R200+0x6000] ;  /* 0x00600000c82c783b */ /* 0x000fee0000000200 */
        /* <DEDUP_REMOVED lines=9> */
[C---:B------:R-:W-:Y:S08]  /*3a80*/  HMMA.16816.F32 R60, R68.reuse, R50, R60 ;  /* 0x00000032443c723c */ /* 0x040ff0000000183c */
[----:B------:R-:W-:Y:S08]  /*3a90*/  HMMA.16816.F32 R76, R68, R38, R76 ;  /* 0x00000026444c723c */ /* 0x000ff0000000184c */
[C---:B--2---:R-:W-:Y:S08]  /*3aa0*/  HMMA.16816.F32 R56, R72.reuse, R40, R56 ;  /* 0x000000284838723c */ /* 0x044ff00000001838 */
[C---:B-1----:R-:W-:Y:S07]  /*3ab0*/  HMMA.16816.F32 R16, R72.reuse, R8, R16 ;  /* 0x000000084810723c */ /* 0x042fee0000001810 */
[----:B------:R-:W-:Y:S01]  /*3ac0*/  IADD3 R8, R0, 0x29, RZ ;  /* 0x0000002900087810 */ /* 0x000fe20007ffe0ff */
[C---:B------:R-:W-:Y:S08]  /*3ad0*/  HMMA.16816.F32 R64, R72.reuse, R44, R64 ;  /* 0x0000002c4840723c */ /* 0x040ff00000001840 */
[----:B------:R-:W-:Y:S01]  /*3ae0*/  HMMA.16816.F32 R60, R72, R46, R60 ;  /* 0x0000002e483c723c */ /* 0x000fe2000000183c */
[----:B------:R-:W-:-:S02]  /*3af0*/  FSEL R59, R59, -INF , !P6 ;  /* 0xff8000003b3b7808 */ /* 0x000fc40007000000 */
[----:B------:R-:W-:-:S05]  /*3b00*/  FSEL R56, R56, -INF , !P0 ;  /* 0xff80000038387808 */ /* 0x000fca0004000000 */
[C---:B------:R-:W-:Y:S08]  /*3b10*/  HMMA.16816.F32 R76, R72.reuse, R42, R76 ;  /* 0x0000002a484c723c */ /* 0x040ff0000000184c */
[----:B------:R-:W-:Y:S01]  /*3b20*/  HMMA.16816.F32 R12, R72, R10, R12 ;  /* 0x0000000a480c723c */ /* 0x000fe2000000180c */
[----:B------:R-:W-:Y:S02]  /*3b30*/  FSEL R37, R66, -INF , !P4 ;  /* 0xff80000042257808 */ /* 0x000fe40006000000 */
[----:B------:R-:W-:-:S02]  /*3b40*/  FSEL R64, R64, -INF , !P4 ;  /* 0xff80000040407808 */ /* 0x000fc40006000000 */
[----:B------:R-:W-:Y:S02]  /*3b50*/  ISETP.GE.AND P4, PT, R8, UR11, PT ;  /* 0x0000000b08007c0c */ /* 0x000fe4000bf86270 */
[----:B------:R-:W-:Y:S01]  /*3b60*/  IADD3 R11, R0, 0x28, RZ ;  /* 0x00000028000b7810 */ /* 0x000fe20007ffe0ff */
[C---:B---3--:R-:W-:Y:S01]  /*3b70*/  HMMA.16816.F32 R84, R72.reuse, R32, R84 ;  /* 0x000000204854723c */ /* 0x048fe20000001854 */
[----:B------:R-:W-:Y:S02]  /*3b80*/  FSEL R9, R62, -INF , !P2 ;  /* 0xff8000003e097808 */ /* 0x000fe40005000000 */
[----:B------:R-:W-:Y:S02]  /*3b90*/  FSEL R60, R60, -INF , !P2 ;  /* 0xff8000003c3c7808 */ /* 0x000fe40005000000 */
[----:B------:R-:W-:Y:S02]  /*3ba0*/  FSEL R63, R63, -INF , !P1 ;  /* 0xff8000003f3f7808 */ /* 0x000fe40004800000 */
[----:B------:R-:W-:Y:S01]  /*3bb0*/  FSEL R32, R57, -INF , !P6 ;  /* 0xff80000039207808 */ /* 0x000fe20007000000 */
[----:B------:R-:W-:Y:S01]  /*3bc0*/  HMMA.16816.F32 R88, R72, R34, R88 ;  /* 0x000000224858723c */ /* 0x000fe20000001858 */
[----:B------:R-:W-:-:S02]  /*3bd0*/  ISETP.GE.AND P6, PT, R24, UR11, PT ;  /* 0x0000000b18007c0c */ /* 0x000fc4000bfc6270 */
[----:B------:R-:W-:Y:S02]  /*3be0*/  FSEL R10, R61, -INF , !P1 ;  /* 0xff8000003d0a7808 */ /* 0x000fe40004800000 */
[----:B------:R-:W-:Y:S02]  /*3bf0*/  FSEL R105, R19, -INF , !P6 ;  /* 0xff80000013697808 */ /* 0x000fe40007000000 */
[----:B------:R-:W-:Y:S02]  /*3c00*/  FSEL R104, R17, -INF , !P6 ;  /* 0xff80000011687808 */ /* 0x000fe40007000000 */
[----:B------:R-:W-:Y:S02]  /*3c10*/  PLOP3.LUT P6, PT, PT, PT, UP0, 0x80, 0x0 ;  /* 0x000000000000781c */ /* 0x000fe40003fcf008 */
[----:B------:R-:W-:Y:S02]  /*3c20*/  ISETP.GE.AND P5, PT, R11, UR11, PT ;  /* 0x0000000b0b007c0c */ /* 0x000fe4000bfa6270 */
[----:B------:R-:W-:-:S02]  /*3c30*/  FSEL R11, R58, -INF , !P0 ;  /* 0xff8000003a0b7808 */ /* 0x000fc40004000000 */
[----:B------:R-:W-:Y:S02]  /*3c40*/  IADD3 R8, R0, 0x30, RZ ;  /* 0x0000003000087810 */ /* 0x000fe40007ffe0ff */
[----:B------:R-:W-:Y:S02]  /*3c50*/  ISETP.GE.AND P2, PT, R22, UR11, PT ;  /* 0x0000000b16007c0c */ /* 0x000fe4000bf46270 */
[----:B------:R-:W-:Y:S02]  /*3c60*/  ISETP.GE.AND P1, PT, R20, UR11, PT ;  /* 0x0000000b14007c0c */ /* 0x000fe4000bf26270 */
[C---:B------:R-:W-:Y:S02]  /*3c70*/  IADD3 R22, R0.reuse, 0x31, RZ ;  /* 0x0000003100167810 */ /* 0x040fe40007ffe0ff */
        /* <DEDUP_REMOVED lines=8> */
[----:B------:R-:W-:Y:S02]  /*3d00*/  FSEL R79, R79, -INF , !P1 ;  /* 0xff8000004f4f7808 */ /* 0x000fe40004800000 */
[----:B------:R-:W-:Y:S02]  /*3d10*/  FSEL R8, R77, -INF , !P1 ;  /* 0xff8000004d087808 */ /* 0x000fe40004800000 */
[----:B------:R-:W-:Y:S02]  /*3d20*/  FSEL R107, R18, -INF , !P0 ;  /* 0xff800000126b7808 */ /* 0x000fe40004000000 */
[----:B------:R-:W-:Y:S02]  /*3d30*/  FSEL R106, R16, -INF , !P0 ;  /* 0xff800000106a7808 */ /* 0x000fe40004000000 */
[----:B------:R-:W-:Y:S02]  /*3d40*/  ISETP.GE.AND P2, PT, R22, UR11, PT ;  /* 0x0000000b16007c0c */ /* 0x000fe4000bf46270 */
[----:B------:R-:W-:-:S02]  /*3d50*/  ISETP.GE.AND P1, PT, R20, UR11, PT ;  /* 0x0000000b14007c0c */ /* 0x000fc4000bf26270 */
        /* <DEDUP_REMOVED lines=13> */
[----:B------:R-:W-:Y:S01]  /*3e30*/  @P6 LOP3.LUT R240, R240, 0x2, RZ, 0xfc, !PT ;  /* 0x00000002f0f06812 */ /* 0x000fe200078efcff */
        /* <DEDUP_REMOVED lines=9> */
[----:B------:R-:W-:Y:S01]  /*3ed0*/  ISETP.GE.AND P3, PT, R249, c[0x0][0x220], PT ;  /* 0x00008800f9007a0c */ /* 0x000fe20003f66270 */
[----:B------:R-:W-:-:S02]  /*3ee0*/  IMAD.WIDE.U32 R12, R6, UR5, R108 ;  /* 0x00000005060c7c25 */ /* 0x000fc4000f8e006c */
[----:B------:R-:W-:-:S04]  /*3ef0*/  UIMAD UR4, UR4, UR21, UR9 ;  /* 0x00000015040472a4 */ /* 0x000fc8000f8e0209 */
[C---:B------:R-:W-:Y:S01]  /*3f00*/  @!P2 LEA R40, P4, R12.reuse, c[0x0][0x168], 0x1 ;  /* 0x00005a000c28aa11 */ /* 0x040fe200078808ff */
[----:B------:R1:W-:Y:S01]  /*3f10*/  @P2 STS.128 [R248+0x10000], RZ ;  /* 0x010000fff8002388 */ /* 0x0003e20000000c00 */
[----:B------:R-:W-:Y:S02]  /*3f20*/  IADD3 R0, R13, UR4, RZ ;  /* 0x000000040d007c10 */ /* 0x000fe4000fffe0ff */
[C---:B------:R-:W-:Y:S02]  /*3f30*/  @!P0 LEA R16, P5, R12.reuse, c[0x0][0x168], 0x1 ;  /* 0x00005a000c108a11 */ /* 0x040fe400078a08ff */
[C-C-:B------:R-:W-:Y:S02]  /*3f40*/  @!P2 LEA.HI.X R41, R12.reuse, c[0x0][0x16c], R0.reuse, 0x1, P4 ;  /* 0x00005b000c29aa11 */ /* 0x140fe400020f0c00 */
[C---:B------:R-:W-:Y:S02]  /*3f50*/  @!P1 LEA R38, P6, R12.reuse, c[0x0][0x168], 0x1 ;  /* 0x00005a000c269a11 */ /* 0x040fe400078c08ff */
[C---:B------:R-:W-:Y:S01]  /*3f60*/  @!P3 LEA R14, P4, R12.reuse, c[0x0][0x168], 0x1 ;  /* 0x00005a000c0eba11 */ /* 0x040fe200078808ff */
[----:B------:R-:W-:Y:S01]  /*3f70*/  @!PT LDS RZ, [RZ] ;  /* 0x00000000fffff984 */ /* 0x000fe20000000800 */
[----:B------:R-:W-:Y:S01]  /*3f80*/  @!PT LDS RZ, [RZ] ;  /* 0x00000000fffff984 */ /* 0x000fe20000000800 */
[----:B------:R-:W-:Y:S01]  /*3f90*/  @!PT LDS RZ, [RZ] ;  /* 0x00000000fffff984 */ /* 0x000fe20000000800 */
[----:B------:R1:W-:Y:S01]  /*3fa0*/  @!P2 LDGSTS.E.BYPASS.LTC128B.128 [R248+0x10000], [R40.64] ;  /* 0x1000000028f8afae */ /* 0x0003e2000b901d4e */
[----:B------:R-:W-:-:S02]  /*3fb0*/  @!P0 LEA.HI.X R17, R12, c[0x0][0x16c], R0, 0x1, P5 ;  /* 0x00005b000c118a11 */ /* 0x000fc400028f0c00 */
[C---:B------:R-:W-:Y:S01]  /*3fc0*/  IADD3 R13, P5, R12.reuse, UR6, RZ ;  /* 0x000000060c0d7c10 */ /* 0x040fe2000ffbe0ff */
[----:B------:R1:W-:Y:S01]  /*3fd0*/  @P1 STS.128 [R248+0x12000], RZ ;  /* 0x012000fff8001388 */ /* 0x0003e20000000c00 */
[C-C-:B------:R-:W-:Y:S02]  /*3fe0*/  @!P1 LEA.HI.X R39, R12.reuse, c[0x0][0x16c], R0.reuse, 0x1, P6 ;  /* 0x00005b000c279a11 */ /* 0x140fe400030f0c00 */
[----:B------:R-:W-:Y:S02]  /*3ff0*/  @!P3 LEA.HI.X R15, R12, c[0x0][0x16c], R0, 0x1, P4 ;  /* 0x00005b000c0fba11 */ /* 0x000fe400020f0c00 */
[C---:B------:R-:W-:Y:S01]  /*4000*/  @!P2 LEA R18, P4, R13.reuse, c[0x0][0x168], 0x1 ;  /* 0x00005a000d12aa11 */ /* 0x040fe200078808ff */
[----:B------:R-:W-:Y:S01]  /*4010*/  @!PT LDS RZ, [RZ] ;  /* 0x00000000fffff984 */ /* 0x000fe20000000800 */
[----:B------:R-:W-:Y:S01]  /*4020*/  @!PT LDS RZ, [RZ] ;  /* 0x00000000fffff984 */ /* 0x000fe20000000800 */
[----:B------:R-:W-:Y:S01]  /*4030*/  @!PT LDS RZ, [RZ] ;  /* 0x00000000fffff984 */ /* 0x000fe20000000800 */
[----:B------:R1:W-:Y:S01]  /*4040*/  @!P1 LDGSTS.E.BYPASS.LTC128B.128 [R248+0x12000], [R38.64+0x80] ;  /* 0x1200008026f89fae */ /* 0x0003e2000b901d4e */
[----:B------:R-:W-:Y:S02]  /*4050*/  IADD3.X R0, R0, UR7, RZ, P5, !PT ;  /* 0x0000000700007c10 */ /* 0x000fe4000affe4ff */
[C---:B------:R-:W-:Y:S01]  /*4060*/  @!P1 LEA R34, P5, R13.reuse, c[0x0][0x168], 0x1 ;  /* 0x00005a000d229a11 */ /* 0x040fe200078a08ff */
[----:B------:R1:W-:Y:S01]  /*4070*/  @P0 STS.128 [R248+0x14000], RZ ;  /* 0x014000fff8000388 */ /* 0x0003e20000000c00 */
[----:B------:R-:W-:-:S02]  /*4080*/  @!P2 LEA.HI.X R19, R13, c[0x0][0x16c], R0, 0x1, P4 ;  /* 0x00005b000d13aa11 */ /* 0x000fc400020f0c00 */
[C---:B------:R-:W-:Y:S01]  /*4090*/  @!P0 LEA R24, P4, R13.reuse, c[0x0][0x168], 0x1 ;  /* 0x00005a000d188a11 */ /* 0x040fe200078808ff */
[----:B------:R-:W-:Y:S01]  /*40a0*/  @!PT LDS RZ, [RZ] ;  /* 0x00000000fffff984 */ /* 0x000fe20000000800 */
[----:B------:R-:W-:Y:S01]  /*40b0*/  @!PT LDS RZ, [RZ] ;  /* 0x00000000fffff984 */ /* 0x000fe20000000800 */
[----:B------:R-:W-:Y:S01]  /*40c0*/  @!PT LDS RZ, [RZ] ;  /* 0x00000000fffff984 */ /* 0x000fe20000000800 */
[----:B------:R1:W-:Y:S01]  /*40d0*/  @!P0 LDGSTS.E.BYPASS.LTC128B.128 [R248+0x14000], [R16.64+0x100] ;  /* 0x1400010010f88fae */ /* 0x0003e2000b901d4e */
[C-C-:B------:R-:W-:Y:S02]  /*40e0*/  @!P1 LEA.HI.X R35, R13.reuse, c[0x0][0x16c], R0.reuse, 0x1, P5 ;  /* 0x00005b000d239a11 */ /* 0x140fe400028f0c00 */
        /* <DEDUP_REMOVED lines=29> */
.L_x_1518:
[----:B------:R-:W-:Y:S05]  /*42c0*/  BSYNC B0 ;  /* 0x0000000000007941 */ /* 0x000fea0003800000 */
.L_x_1517:
[----:B------:R-:W0:Y:S02]  /*42d0*/  LDGDEPBAR ;  /* 0x00000000000079af */ /* 0x000e240000000000 */
.L_x_1516:
[----:B--2---:R-:W-:Y:S01]  /*42e0*/  FMNMX.FTZ R12, R37, R67, !PT ;  /* 0x00000043250c7209 */ /* 0x004fe20007810000 */
[----:B------:R-:W-:Y:S01]  /*42f0*/  USHF.L.U32 UR4, UR20, 0x1, URZ ;  /* 0x0000000114047899 */ /* 0x000fe2000800063f */
[----:B-1----:R-:W-:Y:S01]  /*4300*/  FMNMX.FTZ R15, R64, R65, !PT ;  /* 0x00000041400f7209 */ /* 0x002fe20007810000 */
[----:B------:R-:W-:Y:S01]  /*4310*/  IMAD.WIDE.U32 R178, R23, -0x2daee0ad, RZ ;  /* 0xd2511f5317b27825 */ /* 0x000fe200078e00ff */
[----:B------:R-:W-:Y:S01]  /*4320*/  FMNMX.FTZ R12, R9, R12, !PT ;  /* 0x0000000c090c7209 */ /* 0x000fe20007810000 */
[----:B------:R-:W-:Y:S01]  /*4330*/  ULOP3.LUT UR5, UR4, UR17, URZ, 0x3c, !UPT ;  /* 0x0000001104057292 */ /* 0x000fe2000f8e3c3f */
[----:B------:R-:W-:Y:S01]  /*4340*/  FMNMX.FTZ R15, R60, R15, !PT ;  /* 0x0000000f3c0f7209 */ /* 0x000fe20007810000 */
[----:B------:R-:W-:Y:S01]  /*4350*/  IMAD.U32 R6, RZ, RZ, UR10 ;  /* 0x0000000aff067e24 */ /* 0x000fe2000f8e00ff */
[----:B------:R-:W-:Y:S01]  /*4360*/  FMNMX.FTZ R12, R63, R12, !PT ;  /* 0x0000000c3f0c7209 */ /* 0x000fe20007810000 */
[----:B------:R-:W-:Y:S01]  /*4370*/  UIADD3 UR29, UR16, -0x61c88647, URZ ;  /* 0x9e3779b9101d7890 */ /* 0x000fe2000fffe03f */
[----:B------:R-:W-:Y:S01]  /*4380*/  FMNMX.FTZ R15, R10, R15, !PT ;  /* 0x0000000f0a0f7209 */ /* 0x000fe20007810000 */
[----:B------:R-:W-:Y:S01]  /*4390*/  IMAD R25, R6, 0x8, R7 ;  /* 0x0000000806197824 */ /* 0x000fe200078e0207 */
[----:B------:R-:W-:Y:S01]  /*43a0*/  FMNMX.FTZ R12, R11, R12, !PT ;  /* 0x0000000c0b0c7209 */ /* 0x000fe20007810000 */
[----:B------:R-:W-:Y:S01]  /*43b0*/  UIADD3 UR26, UR17, 0x76cf5d0a, URZ ;  /* 0x76cf5d0a111a7890 */ /* 0x000fe2000fffe03f */
[----:B------:R-:W-:Y:S01]  /*43c0*/  FMNMX.FTZ R15, R56, R15, !PT ;  /* 0x0000000f380f7209 */ /* 0x000fe20007810000 */
[----:B------:R-:W-:Y:S01]  /*43d0*/  IMAD.WIDE.U32 R90, R25, -0x326172a9, RZ ;  /* 0xcd9e8d57195a7825 */ /* 0x000fe200078e00ff */
        /* <DEDUP_REMOVED lines=15> */
[----:B------:R-:W-:Y:S01]  /*44d0*/  IMAD.SHL.U32 R208, R4, 0x2, RZ ;  /* 0x0000000204d07824 */ /* 0x000fe200078e00ff */
[----:B------:R-:W-:Y:S01]  /*44e0*/  FMNMX.FTZ R12, R105, R12, !PT ;  /* 0x0000000c690c7209 */ /* 0x000fe20007810000 */
[----:B------:R-:W-:Y:S01]  /*44f0*/  UIADD3 UR21, UR16, -0x4ab325aa, URZ ;  /* 0xb54cda5610157890 */ /* 0x000fe2000fffe03f */
[----:B------:R-:W-:Y:S01]  /*4500*/  FMNMX.FTZ R15, R104, R15, !PT ;  /* 0x0000000f680f7209 */ /* 0x000fe20007810000 */
[----:B------:R-:W-:Y:S01]  /*4510*/  IMAD R242, R236, 0x10000, R236 ;  /* 0x00010000ecf27824 */ /* 0x000fe200078e02ec */
[----:B------:R-:W-:Y:S01]  /*4520*/  FMNMX.FTZ R12, R103, R12, !PT ;  /* 0x0000000c670c7209 */ /* 0x000fe20007810000 */
[----:B------:R-:W-:Y:S01]  /*4530*/  LDSM.16.MT88.4 R140, [R208+0x18000] ;  /* 0x01800000d08c783b */ /* 0x000fe20000004200 */
        /* <DEDUP_REMOVED lines=16> */
[----:B------:R-:W-:Y:S01]  /*4640*/  LOP3.LUT R14, R179, UR5, RZ, 0x3c, !PT ;  /* 0x00000005b30e7c12 */ /* 0x000fe2000f8e3cff */
[----:B------:R-:W-:Y:S01]  /*4650*/  UIADD3 UR5, UR17, -0x4498517b, URZ ;  /* 0xbb67ae8511057890 */ /* 0x000fe2000fffe03f */
[----:B------:R-:W-:Y:S01]  /*4660*/  FMNMX.FTZ R12, R21, R12, !PT ;  /* 0x0000000c150c7209 */ /* 0x000fe20007810000 */
[----:B------:R-:W-:Y:S01]  /*4670*/  LDSM.16.MT88.4 R148, [R206+0x18000] ;  /* 0x01800000ce94783b */ /* 0x000fe20000004200 */
[----:B------:R-:W-:Y:S01]  /*4680*/  FMNMX.FTZ R7, R22, R15, !PT ;  /* 0x0000000f16077209 */ /* 0x000fe20007810000 */
[----:B------:R-:W-:Y:S01]  /*4690*/  IMAD.WIDE.U32 R14, R14, -0x326172a9, RZ ;  /* 0xcd9e8d570e0e7825 */ /* 0x000fe200078e00ff */
[----:B------:R-:W-:Y:S01]  /*46a0*/  LOP3.LUT R24, R2, UR16, RZ, 0x3c, !PT ;  /* 0x0000001002187c12 */ /* 0x000fe2000f8e3cff */
[----:B------:R-:W1:Y:S01]  /*46b0*/  SHFL.BFLY PT, R13, R12, 0x2, 0x1f ;  /* 0x0c401f000c0d7f89 */ /* 0x000e6200000e0000 */
[----:B------:R-:W-:-:S02]  /*46c0*/  FMNMX.FTZ R7, R20, R7, !PT ;  /* 0x0000000714077209 */ /* 0x000fc40007810000 */
[----:B------:R-:W-:Y:S01]  /*46d0*/  LOP3.LUT R88, R91, R24, RZ, 0x3c, !PT ;  /* 0x000000185b587212 */ /* 0x000fe200078e3cff */
[----:B------:R-:W-:Y:S01]  /*46e0*/  LDSM.16.MT88.4 R52, [R206+0x1a000] ;  /* 0x01a00000ce34783b */ /* 0x000fe20000004200 */
[----:B------:R-:W-:-:S03]  /*46f0*/  LOP3.LUT R240, R240, 0xfffffffe, RZ, 0xc0, !PT ;  /* 0xfffffffef0f07812 */ /* 0x000fc600078ec0ff */
[----:B------:R-:W2:Y:S01]  /*4700*/  SHFL.BFLY PT, R2, R7, 0x2, 0x1f ;  /* 0x0c401f0007027f89 */ /* 0x000ea200000e0000 */
[----:B------:R-:W-:-:S03]  /*4710*/  IMAD.WIDE.U32 R88, R88, -0x2daee0ad, RZ ;  /* 0xd2511f5358587825 */ /* 0x000fc600078e00ff */
[----:B------:R-:W-:Y:S02]  /*4720*/  LDSM.16.MT88.4 R72, [R206+0x1a800] ;  /* 0x01a80000ce48783b */ /* 0x000fe40000004200 */
[----:B------:R-:W-:Y:S01]  /*4730*/  LOP3.LUT R176, R89, UR5, R178, 0x96, !PT ;  /* 0x0000000559b07c12 */ /* 0x000fe2000f8e96b2 */
[----:B------:R-:W-:Y:S01]  /*4740*/  UIADD3 UR5, UR17, -0x126145ec, URZ ;  /* 0xed9eba1411057890 */ /* 0x000fe2000fffe03f */
[----:B------:R-:W-:Y:S01]  /*4750*/  LDSM.16.MT88.4 R84, [R206+0x1c000] ;  /* 0x01c00000ce54783b */ /* 0x000fe20000004200 */
[----:B------:R-:W-:Y:S02]  /*4760*/  LOP3.LUT R178, R179, UR4, RZ, 0x3c, !PT ;  /* 0x00000004b3b27c12 */ /* 0x000fe4000f8e3cff */
[----:B------:R-:W-:Y:S01]  /*4770*/  IMAD.WIDE.U32 R176, R176, -0x326172a9, RZ ;  /* 0xcd9e8d57b0b07825 */ /* 0x000fe200078e00ff */
[----:B------:R-:W-:Y:S03]  /*4780*/  LDSM.16.MT88.4 R92, [R205+0x1c000] ;  /* 0x01c00000cd5c783b */ /* 0x000fe60000004200 */
[----:B------:R-:W-:Y:S01]  /*4790*/  IMAD.WIDE.U32 R178, R178, -0x326172a9, RZ ;  /* 0xcd9e8d57b2b27825 */ /* 0x000fe200078e00ff */
[----:B-1----:R-:W-:Y:S01]  /*47a0*/  FMNMX.FTZ R13, R12, R13, !PT ;  /* 0x0000000d0c0d7209 */ /* 0x002fe20007810000 */
[----:B------:R-:W-:Y:S01]  /*47b0*/  STL [R1+0x68], R29 ;  /* 0x0000681d01007387 */ /* 0x000fe20000100800 */
[----:B------:R-:W-:-:S02]  /*47c0*/  LOP3.LUT R12, R15, UR29, R90, 0x96, !PT ;  /* 0x0000001d0f0c7c12 */ /* 0x000fc4000f8e965a */
[----:B------:R-:W-:Y:S01]  /*47d0*/  LOP3.LUT R6, R177, UR27, R14, 0x96, !PT ;  /* 0x0000001bb1067c12 */ /* 0x000fe2000f8e960e */
[----:B------:R-:W1:Y:S01]  /*47e0*/  SHFL.BFLY PT, R0, R13, 0x1, 0x1f ;  /* 0x0c201f000d007f89 */ /* 0x000e6200000e0000 */
[----:B------:R-:W-:Y:S02]  /*47f0*/  LOP3.LUT R90, R179, UR29, R90, 0x96, !PT ;  /* 0x0000001db35a7c12 */ /* 0x000fe4000f8e965a */
[----:B--2---:R-:W-:Y:S01]  /*4800*/  FMNMX.FTZ R2, R7, R2, !PT ;  /* 0x0000000207027209 */ /* 0x004fe20007810000 */
[----:B------:R-:W-:Y:S01]  /*4810*/  IMAD.WIDE.U32 R170, R6, -0x2daee0ad, RZ ;  /* 0xd2511f5306aa7825 */ /* 0x000fe200078e00ff */
[----:B------:R-:W-:Y:S03]  /*4820*/  STL [R1+0x64], R28 ;  /* 0x0000641c01007387 */ /* 0x000fe60000100800 */
[----:B------:R-:W-:Y:S01]  /*4830*/  IMAD.WIDE.U32 R90, R90, -0x2daee0ad, RZ ;  /* 0xd2511f535a5a7825 */ /* 0x000fe200078e00ff */
[----:B------:R-:W2:Y:S04]  /*4840*/  SHFL.BFLY PT, R7, R2, 0x1, 0x1f ;  /* 0x0c201f0002077f89 */ /* 0x000ea800000e0000 */
[----:B------:R-:W-:Y:S04]  /*4850*/  STL [R1+0x60], R27 ;  /* 0x0000601b01007387 */ /* 0x000fe80000100800 */
[----:B------:R-:W-:Y:S01]  /*4860*/  STL [R1+0x58], R26 ;  /* 0x0000581a01007387 */ /* 0x000fe20000100800 */
[----:B-1----:R-:W-:Y:S01]  /*4870*/  FMNMX.FTZ R0, R13, R0, !PT ;  /* 0x000000000d007209 */ /* 0x002fe20007810000 */
[----:B------:R-:W-:-:S03]  /*4880*/  IMAD.WIDE.U32 R12, R12, -0x2daee0ad, RZ ;  /* 0xd2511f530c0c7825 */ /* 0x000fc600078e00ff */
[C---:B------:R-:W-:Y:S01]  /*4890*/  FSETP.NEU.FTZ.AND P0, PT, R0.reuse, -INF , PT ;  /* 0xff8000000000780b */ /* 0x040fe20003f1d000 */
[----:B------:R-:W-:Y:S01]  /*48a0*/  FMUL.FTZ R232, R0, c[0x0][0x23c] ;  /* 0x00008f0000e87a20 */ /* 0x000fe20000410000 */
[----:B------:R-:W-:Y:S02]  /*48b0*/  LOP3.LUT R174, R13, UR26, R88, 0x96, !PT ;  /* 0x0000001a0dae7c12 */ /* 0x000fe4000f8e9658 */
[----:B------:R-:W-:Y:S02]  /*48c0*/  LOP3.LUT R6, R171, UR19, R12, 0x96, !PT ;  /* 0x00000013ab067c12 */ /* 0x000fe4000f8e960c */
[----:B------:R-:W-:Y:S01]  /*48d0*/  FSEL R232, R232, RZ, P0 ;  /* 0x000000ffe8e87208 */ /* 0x000fe20000000000 */
[----:B------:R-:W-:Y:S01]  /*48e0*/  IMAD.WIDE.U32 R174, R174, -0x326172a9, RZ ;  /* 0xcd9e8d57aeae7825 */ /* 0x000fe200078e00ff */
[----:B--2---:R-:W-:-:S03]  /*48f0*/  FMNMX.FTZ R2, R2, R7, !PT ;  /* 0x0000000702027209 */ /* 0x004fc60007810000 */
[----:B------:R-:W-:Y:S01]  /*4900*/  IMAD.WIDE.U32 R172, R6, -0x326172a9, RZ ;  /* 0xcd9e8d5706ac7825 */ /* 0x000fe200078e00ff */
[----:B------:R-:W-:Y:S02]  /*4910*/  LOP3.LUT R168, R175, UR25, R176, 0x96, !PT ;  /* 0x00000019afa87c12 */ /* 0x000fe4000f8e96b0 */
[----:B------:R-:W-:Y:S01]  /*4920*/  FSETP.NEU.FTZ.AND P0, PT, R2, -INF , PT ;  /* 0xff8000000200780b */ /* 0x000fe20003f1d000 */
[----:B------:R-:W-:Y:S01]  /*4930*/  FFMA.FTZ R123, R9, c[0x0][0x23c], -R232 ;  /* 0x00008f00097b7a23 */ /* 0x000fe200000108e8 */
[----:B------:R-:W-:Y:S01]  /*4940*/  LOP3.LUT R174, R173, UR18, R174, 0x96, !PT ;  /* 0x00000012adae7c12 */ /* 0x000fe2000f8e96ae */
[----:B------:R-:W-:-:S04]  /*4950*/  IMAD.WIDE.U32 R168, R168, -0x2daee0ad, RZ ;  /* 0xd2511f53a8a87825 */ /* 0x000fc800078e00ff */
[----:B------:R-:W-:Y:S01]  /*4960*/  FFMA.FTZ R130, R11, c[0x0][0x23c], -R232 ;  /* 0x00008f000b827a23 */ /* 0x000fe200000108e8 */
[----:B------:R-:W-:Y:S01]  /*4970*/  LOP3.LUT R170, R169, UR5, R170, 0x96, !PT ;  /* 0x00000005a9aa7c12 */ /* 0x000fe2000f8e96aa */
[----:B------:R-:W-:Y:S01]  /*4980*/  IMAD.WIDE.U32 R174, R174, -0x2daee0ad, RZ ;  /* 0xd2511f53aeae7825 */ /* 0x000fe200078e00ff */
[----:B------:R-:W-:Y:S03]  /*4990*/  MUFU.EX2 R123, R123 ;  /* 0x0000007b007b7308 */ /* 0x000fe60000000800 */
[----:B------:R-:W-:Y:S01]  /*49a0*/  IMAD.WIDE.U32 R170, R170, -0x326172a9, RZ ;  /* 0xcd9e8d57aaaa7825 */ /* 0x000fe200078e00ff */
[----:B------:R-:W-:-:S03]  /*49b0*/  LOP3.LUT R168, R175, UR9, R168, 0x96, !PT ;  /* 0x00000009afa87c12 */ /* 0x000fc6000f8e96a8 */
[----:B------:R-:W-:Y:S01]  /*49c0*/  FFMA.FTZ R125, R37, c[0x0][0x23c], -R232 ;  /* 0x00008f00257d7a23 */ /* 0x000fe200000108e8 */
[----:B------:R-:W-:Y:S01]  /*49d0*/  LOP3.LUT R172, R171, UR11, R172, 0x96, !PT ;  /* 0x0000000babac7c12 */ /* 0x000fe2000f8e96ac */
[----:B------:R-:W-:Y:S01]  /*49e0*/  FFMA.FTZ R124, R67, c[0x0][0x23c], -R232 ;  /* 0x00008f00437c7a23 */ /* 0x000fe200000108e8 */
[----:B------:R-:W-:Y:S01]  /*49f0*/  MUFU.EX2 R130, R130 ;  /* 0x0000008200827308 */ /* 0x000fe20000000800 */
[----:B------:R-:W-:Y:S01]  /*4a00*/  FMUL.FTZ R131, R2, c[0x0][0x23c] ;  /* 0x00008f0002837a20 */ /* 0x000fe20000410000 */
[----:B------:R-:W1:Y:S01]  /*4a10*/  LDSM.16.MT88.4 R36, [R204+0x18000] ;  /* 0x01800000cc24783b */ /* 0x000e620000004200 */
[----:B------:R-:W-:-:S03]  /*4a20*/  IMAD.WIDE.U32 R172, R172, -0x2daee0ad, RZ ;  /* 0xd2511f53acac7825 */ /* 0x000fc600078e00ff */
[----:B------:R-:W-:Y:S01]  /*4a30*/  FSEL R131, R131, RZ, P0 ;  /* 0x000000ff83837208 */ /* 0x000fe20000000000 */
[----:B------:R-:W-:Y:S01]  /*4a40*/  IMAD.WIDE.U32 R168, R168, -0x326172a9, RZ ;  /* 0xcd9e8d57a8a87825 */ /* 0x000fe200078e00ff */
[C---:B------:R-:W-:Y:S01]  /*4a50*/  LOP3.LUT R12, R172.reuse, 0xffff, RZ, 0xc0, !PT ;  /* 0x0000ffffac0c7812 */ /* 0x040fe200078ec0ff */
[----:B------:R-:W-:Y:S01]  /*4a60*/  MUFU.EX2 R125, R125 ;  /* 0x0000007d007d7308 */ /* 0x000fe20000000800 */
[----:B------:R-:W-:Y:S01]  /*4a70*/  LOP3.LUT R11, R172, 0xff, RZ, 0xc0, !PT ;  /* 0x000000ffac0b7812 */ /* 0x000fe200078ec0ff */
[----:B------:R-:W-:Y:S01]  /*4a80*/  FFMA.FTZ R122, R63, c[0x0][0x23c], -R232 ;  /* 0x00008f003f7a7a23 */ /* 0x000fe200000108e8 */
[----:B------:R-:W-:Y:S01]  /*4a90*/  SHF.R.U32.HI R9, RZ, 0x10, R172 ;  /* 0x00000010ff097819 */ /* 0x000fe200000116ac */
[--C-:B------:R-:W-:Y:S01]  /*4aa0*/  FFMA.FTZ R127, R64, c[0x0][0x23c], -R131.reuse ;  /* 0x00008f00407f7a23 */ /* 0x100fe20000010883 */
[----:B------:R-:W-:Y:S01]  /*4ab0*/  SHF.R.U32.HI R12, RZ, 0x8, R12 ;  /* 0x00000008ff0c7819 */ /* 0x000fe2000001160c */
[--C-:B------:R-:W-:Y:S01]  /*4ac0*/  FFMA.FTZ R126, R65, c[0x0][0x23c], -R131.reuse ;  /* 0x00008f00417e7a23 */ /* 0x100fe20000010883 */
[----:B------:R-:W-:Y:S01]  /*4ad0*/  SHF.R.U32.HI R6, RZ, 0x18, R172 ;  /* 0x00000018ff067819 */ /* 0x000fe200000116ac */
[----:B------:R-:W2:Y:S01]  /*4ae0*/  MUFU.EX2 R124, R124 ;  /* 0x0000007c007c7308 */ /* 0x000ea20000000800 */
[----:B------:R-:W-:Y:S01]  /*4af0*/  LOP3.LUT R9, R9, 0xff, RZ, 0xc0, !PT ;  /* 0x000000ff09097812 */ /* 0x000fe200078ec0ff */
[--C-:B------:R-:W-:Y:S01]  /*4b00*/  FFMA.FTZ R234, R60, c[0x0][0x23c], -R131.reuse ;  /* 0x00008f003cea7a23 */ /* 0x100fe20000010883 */
[----:B------:R-:W-:Y:S01]  /*4b10*/  PRMT R11, R11, 0x5410, R12 ;  /* 0x000054100b0b7816 */ /* 0x000fe2000000000c */
[--C-:B------:R-:W-:Y:S01]  /*4b20*/  FFMA.FTZ R129, R10, c[0x0][0x23c], -R131.reuse ;  /* 0x00008f000a817a23 */ /* 0x100fe20000010883 */
[----:B------:R-:W-:Y:S01]  /*4b30*/  LOP3.LUT R12, R173, UR20, R174, 0x96, !PT ;  /* 0x00000014ad0c7c12 */ /* 0x000fe2000f8e96ae */
[----:B------:R-:W-:Y:S01]  /*4b40*/  FFMA.FTZ R221, R59, c[0x0][0x23c], -R232 ;  /* 0x00008f003bdd7a23 */ /* 0x000fe200000108e8 */
[----:B------:R-:W-:Y:S01]  /*4b50*/  PRMT R9, R9, 0x5410, R6 ;  /* 0x0000541009097816 */ /* 0x000fe20000000006 */
[----:B------:R-:W-:Y:S01]  /*4b60*/  MUFU.EX2 R122, R122 ;  /* 0x0000007a007a7308 */ /* 0x000fe20000000800 */
[----:B------:R-:W-:Y:S01]  /*4b70*/  LOP3.LUT R6, R12, 0xffff, RZ, 0xc0, !PT ;  /* 0x0000ffff0c067812 */ /* 0x000fe200078ec0ff */
        /* <DEDUP_REMOVED lines=8> */
[--C-:B------:R-:W-:Y:S01]  /*4c00*/  FFMA.FTZ R228, R76, c[0x0][0x23c], -R131.reuse ;  /* 0x00008f004ce47a23 */ /* 0x100fe20000010883 */
[----:B------:R-:W-:Y:S01]  /*4c10*/  LOP3.LUT R6, R169, UR21, R170, 0x96, !PT ;  /* 0x00000015a9067c12 */ /* 0x000fe2000f8e96aa */
[----:B------:R-:W-:Y:S01]  /*4c20*/  FFMA.FTZ R231, R33, c[0x0][0x23c], -R232 ;  /* 0x00008f0021e77a23 */ /* 0x000fe200000108e8 */
[----:B------:R-:W-:Y:S01]  /*4c30*/  SHF.R.U32.HI R10, RZ, 0x18, R12 ;  /* 0x00000018ff0a7819 */ /* 0x000fe2000001160c */
[----:B------:R-:W-:Y:S01]  /*4c40*/  FFMA.FTZ R230, R79, c[0x0][0x23c], -R232 ;  /* 0x00008f004fe67a23 */ /* 0x000fe200000108e8 */
[--C-:B------:R-:W-:Y:S01]  /*4c50*/  SHF.R.U32.HI R19, RZ, 0x10, R6.reuse ;  /* 0x00000010ff137819 */ /* 0x100fe20000011606 */
[----:B------:R-:W3:Y:S01]  /*4c60*/  MUFU.EX2 R126, R126 ;  /* 0x0000007e007e7308 */ /* 0x000ee20000000800 */
[C---:B------:R-:W-:Y:S01]  /*4c70*/  LOP3.LUT R12, R6.reuse, 0xffff, RZ, 0xc0, !PT ;  /* 0x0000ffff060c7812 */ /* 0x040fe200078ec0ff */
[----:B------:R-:W-:Y:S01]  /*4c80*/  LDSM.16.MT88.4 R76, [R208+0x1c000] ;  /* 0x01c00000d04c783b */ /* 0x000fe20000004200 */
[----:B------:R-:W-:Y:S01]  /*4c90*/  LOP3.LUT R35, R6, 0xff, RZ, 0xc0, !PT ;  /* 0x000000ff06237812 */ /* 0x000fe200078ec0ff */
[--C-:B------:R-:W-:Y:S01]  /*4ca0*/  FFMA.FTZ R220, R106, c[0x0][0x23c], -R131.reuse ;  /* 0x00008f006adc7a23 */ /* 0x100fe20000010883 */
[----:B------:R-:W-:Y:S01]  /*4cb0*/  SHF.R.U32.HI R6, RZ, 0x18, R6 ;  /* 0x00000018ff067819 */ /* 0x000fe20000011606 */
[----:B------:R-:W-:Y:S01]  /*4cc0*/  LDSM.16.MT88.4 R60, [R205+0x1a000] ;  /* 0x01a00000cd3c783b */ /* 0x000fe20000004200 */
[----:B------:R-:W-:Y:S01]  /*4cd0*/  LOP3.LUT R19, R19, 0xff, RZ, 0xc0, !PT ;  /* 0x000000ff13137812 */ /* 0x000fe200078ec0ff */
[----:B------:R-:W-:Y:S01]  /*4ce0*/  MUFU.EX2 R234, R234 ;  /* 0x000000ea00ea7308 */ /* 0x000fe20000000800 */
[----:B------:R-:W-:Y:S01]  /*4cf0*/  SHF.R.U32.HI R14, RZ, 0x10, R168 ;  /* 0x00000010ff0e7819 */ /* 0x000fe200000116a8 */
[--C-:B------:R-:W-:Y:S01]  /*4d00*/  FFMA.FTZ R219, R104, c[0x0][0x23c], -R131.reuse ;  /* 0x00008f0068db7a23 */ /* 0x100fe20000010883 */
[----:B--2---:R-:W-:Y:S01]  /*4d10*/  F2FP.PACK_AB R225, R124, R125 ;  /* 0x0000007d7ce1723e */ /* 0x004fe200000000ff */
[----:B------:R-:W-:Y:S01]  /*4d20*/  FFMA.FTZ R187, R107, c[0x0][0x23c], -R232 ;  /* 0x00008f006bbb7a23 */ /* 0x000fe200000108e8 */
[----:B------:R-:W-:Y:S01]  /*4d30*/  PRMT R19, R19, 0x5410, R6 ;  /* 0x0000541013137816 */ /* 0x000fe20000000006 */
[----:B------:R-:W-:Y:S01]  /*4d40*/  FFMA.FTZ R186, R105, c[0x0][0x23c], -R232 ;  /* 0x00008f0069ba7a23 */ /* 0x000fe200000108e8 */
[----:B------:R-:W-:Y:S01]  /*4d50*/  LOP3.LUT R16, R168, 0xffff, RZ, 0xc0, !PT ;  /* 0x0000ffffa8107812 */ /* 0x000fe200078ec0ff */
[----:B------:R-:W2:Y:S01]  /*4d60*/  MUFU.EX2 R129, R129 ;  /* 0x0000008100817308 */ /* 0x000ea20000000800 */
[----:B------:R-:W-:Y:S01]  /*4d70*/  SHF.R.U32.HI R7, RZ, 0x18, R168 ;  /* 0x00000018ff077819 */ /* 0x000fe200000116a8 */
[----:B------:R-:W-:Y:S01]  /*4d80*/  HSET2.LE.AND R19, R19, R242, PT ;  /* 0x000000f213137233 */ /* 0x000fe20003803000 */
[----:B------:R-:W-:Y:S01]  /*4d90*/  LOP3.LUT R14, R14, 0xff, RZ, 0xc0, !PT ;  /* 0x000000ff0e0e7812 */ /* 0x000fe200078ec0ff */
[--C-:B------:R-:W-:Y:S01]  /*4da0*/  FFMA.FTZ R218, R102, c[0x0][0x23c], -R131.reuse ;  /* 0x00008f0066da7a23 */ /* 0x100fe20000010883 */
[----:B------:R-:W-:Y:S01]  /*4db0*/  PRMT R224, R225, 0x7632, R224 ;  /* 0x00007632e1e07816 */ /* 0x000fe200000000e0 */
[--C-:B------:R-:W-:Y:S01]  /*4dc0*/  FFMA.FTZ R217, R100, c[0x0][0x23c], -R131.reuse ;  /* 0x00008f0064d97a23 */ /* 0x100fe20000010883 */
[----:B------:R-:W-:Y:S01]  /*4dd0*/  LOP3.LUT R17, R168, 0xff, RZ, 0xc0, !PT ;  /* 0x000000ffa8117812 */ /* 0x000fe200078ec0ff */
[----:B------:R-:W4:Y:S01]  /*4de0*/  MUFU.EX2 R221, R221 ;  /* 0x000000dd00dd7308 */ /* 0x000f220000000800 */
[----:B------:R-:W-:Y:S01]  /*4df0*/  SHF.R.U32.HI R16, RZ, 0x8, R16 ;  /* 0x00000008ff107819 */ /* 0x000fe20000011610 */
[----:B------:R-:W-:Y:S01]  /*4e00*/  FFMA.FTZ R216, R98, c[0x0][0x23c], -R131 ;  /* 0x00008f0062d87a23 */ /* 0x000fe20000010883 */
[----:B------:R-:W-:Y:S01]  /*4e10*/  PRMT R7, R14, 0x5410, R7 ;  /* 0x000054100e077816 */ /* 0x000fe20000000007 */
[----:B------:R-:W-:Y:S01]  /*4e20*/  FFMA.FTZ R215, R96, c[0x0][0x23c], -R131 ;  /* 0x00008f0060d77a23 */ /* 0x000fe20000010883 */
[----:B------:R-:W-:-:S02]  /*4e30*/  SHF.R.U32.HI R12, RZ, 0x8, R12 ;  /* 0x00000008ff0c7819 */ /* 0x000fc4000001160c */
[----:B------:R-:W-:Y:S01]  /*4e40*/  PRMT R4, R225, 0x5410, R224 ;  /* 0x00005410e1047816 */ /* 0x000fe200000000e0 */
[--C-:B------:R-:W-:Y:S01]  /*4e50*/  HSET2.LE.AND R8, R7, R242.reuse, PT ;  /* 0x000000f207087233 */ /* 0x100fe20003803000 */
[----:B---3--:R-:W-:Y:S01]  /*4e60*/  F2FP.PACK_AB R227, R126, R127 ;  /* 0x0000007f7ee3723e */ /* 0x008fe200000000ff */
[----:B------:R-:W-:Y:S01]  /*4e70*/  MUFU.EX2 R128, R128 ;  /* 0x0000008000807308 */ /* 0x000fe20000000800 */
[----:B--2---:R-:W-:Y:S02]  /*4e80*/  F2FP.PACK_AB R223, R129, R234 ;  /* 0x000000ea81df723e */ /* 0x004fe400000000ff */
[----:B------:R-:W-:Y:S02]  /*4e90*/  F2FP.PACK_AB R167, R122, R123 ;  /* 0x0000007b7aa7723e */ /* 0x000fe400000000ff */
[----:B------:R-:W-:Y:S02]  /*4ea0*/  PRMT R17, R17, 0x5410, R16 ;  /* 0x0000541011117816 */ /* 0x000fe40000000010 */
[----:B------:R-:W-:Y:S01]  /*4eb0*/  PRMT R35, R35, 0x5410, R12 ;  /* 0x0000541023237816 */ /* 0x000fe2000000000c */
[----:B------:R-:W2:Y:S01]  /*4ec0*/  MUFU.EX2 R229, R229 ;  /* 0x000000e500e57308 */ /* 0x000ea20000000800 */
[----:B------:R-:W-:Y:S01]  /*4ed0*/  LOP3.LUT R133, R19, R4, RZ, 0xc0, !PT ;  /* 0x0000000413857212 */ /* 0x000fe200078ec0ff */
[--C-:B------:R-:W-:Y:S01]  /*4ee0*/  HSET2.LE.AND R17, R17, R242.reuse, PT ;  /* 0x000000f211117233 */ /* 0x100fe20003803000 */
[----:B------:R-:W-:Y:S01]  /*4ef0*/  PRMT R226, R227, 0x7632, R226 ;  /* 0x00007632e3e27816 */ /* 0x000fe200000000e2 */
[----:B------:R-:W3:Y:S01]  /*4f00*/  LDSM.16.MT88.4 R4, [R208+0x18800] ;  /* 0x01880000d004783b */ /* 0x000ee20000004200 */
[----:B------:R-:W-:Y:S01]  /*4f10*/  PRMT R222, R223, 0x7632, R222 ;  /* 0x00007632dfde7816 */ /* 0x000fe200000000de */
[----:B------:R-:W-:Y:S01]  /*4f20*/  HSET2.LE.AND R35, R35, R242, PT ;  /* 0x000000f223237233 */ /* 0x000fe20003803000 */
[----:B------:R-:W-:Y:S01]  /*4f30*/  PRMT R166, R167, 0x7632, R166 ;  /* 0x00007632a7a67816 */ /* 0x000fe200000000a6 */
[----:B------:R-:W-:Y:S01]  /*4f40*/  MUFU.EX2 R228, R228 ;  /* 0x000000e400e47308 */ /* 0x000fe20000000800 */
[----:B------:R-:W-:-:S02]  /*4f50*/  PRMT R132, R227, 0x5410, R226 ;  /* 0x00005410e3847816 */ /* 0x000fc400000000e2 */
[----:B------:R-:W-:Y:S02]  /*4f60*/  PRMT R134, R223, 0x5410, R222 ;  /* 0x00005410df867816 */ /* 0x000fe400000000de */
[----:B------:R-:W-:Y:S02]  /*4f70*/  PRMT R135, R167, 0x5410, R166 ;  /* 0x00005410a7877816 */ /* 0x000fe400000000a6 */
[----:B------:R-:W-:Y:S01]  /*4f80*/  LOP3.LUT R132, R35, R132, RZ, 0xc0, !PT ;  /* 0x0000008423847212 */ /* 0x000fe200078ec0ff */
[----:B------:R-:W1:Y:S01]  /*4f90*/  MUFU.EX2 R233, R233 ;  /* 0x000000e900e97308 */ /* 0x000e620000000800 */
[----:B------:R-:W-:Y:S02]  /*4fa0*/  LOP3.LUT R134, R17, R134, RZ, 0xc0, !PT ;  /* 0x0000008611867212 */ /* 0x000fe400078ec0ff */
[----:B------:R-:W-:Y:S01]  /*4fb0*/  LOP3.LUT R135, R8, R135, RZ, 0xc0, !PT ;  /* 0x0000008708877212 */ /* 0x000fe200078ec0ff */
[--C-:B------:R-:W-:Y:S01]  /*4fc0*/  HSET2.LE.AND R8, R15, R242.reuse, PT ;  /* 0x000000f20f087233 */ /* 0x100fe20003803000 */
[----:B------:R-:W-:Y:S01]  /*4fd0*/  LOP3.LUT R13, R13, 0xff, RZ, 0xc0, !PT ;  /* 0x000000ff0d0d7812 */ /* 0x000fe200078ec0ff */
[----:B------:R-:W-:Y:S01]  /*4fe0*/  LDSM.16.MT88.4 R16, [R206+0x18800] ;  /* 0x01880000ce10783b */ /* 0x000fe20000004200 */
[----:B----4-:R-:W-:Y:S01]  /*4ff0*/  F2FP.PACK_AB R165, R221, R130 ;  /* 0x00000082dda5723e */ /* 0x010fe200000000ff */
[----:B------:R-:W-:Y:S01]  /*5000*/  MUFU.EX2 R231, R231 ;  /* 0x000000e700e77308 */ /* 0x000fe20000000800 */
[----:B------:R-:W-:Y:S01]  /*5010*/  PRMT R13, R13, 0x5410, R10 ;  /* 0x000054100d0d7816 */ /* 0x000fe2000000000a */
[C---:B------:R-:W-:Y:S01]  /*5020*/  HMMA.16816.F32 R136, R132.reuse, R140, RZ ;  /* 0x0000008c8488723c */ /* 0x040fe200000018ff */
[----:B------:R-:W-:Y:S01]  /*5030*/  PRMT R164, R165, 0x7632, R164 ;  /* 0x00007632a5a47816 */ /* 0x000fe200000000a4 */
[--C-:B------:R-:W-:Y:S01]  /*5040*/  HSET2.LE.AND R10, R11, R242.reuse, PT ;  /* 0x000000f20b0a7233 */ /* 0x100fe20003803000 */
[----:B--2---:R-:W-:Y:S01]  /*5050*/  F2FP.PACK_AB R35, R229, R128 ;  /* 0x00000080e523723e */ /* 0x004fe200000000ff */
[--C-:B------:R-:W-:Y:S01]  /*5060*/  HSET2.LE.AND R13, R13, R242.reuse, PT ;  /* 0x000000f20d0d7233 */ /* 0x100fe20003803000 */
[----:B------:R-:W-:Y:S01]  /*5070*/  PRMT R12, R165, 0x5410, R164 ;  /* 0x00005410a50c7816 */ /* 0x000fe200000000a4 */
[----:B------:R-:W2:Y:S01]  /*5080*/  MUFU.EX2 R230, R230 ;  /* 0x000000e600e67308 */ /* 0x000ea20000000800 */
[----:B-1----:R-:W-:Y:S01]  /*5090*/  F2FP.PACK_AB R33, R233, R228 ;  /* 0x000000e4e921723e */ /* 0x002fe200000000ff */
[----:B------:R-:W-:Y:S01]  /*50a0*/  HMMA.16816.F32 R140, R132, R142, RZ ;  /* 0x0000008e848c723c */ /* 0x000fe200000018ff */
[----:B------:R-:W-:Y:S01]  /*50b0*/  PRMT R34, R35, 0x7632, R34 ;  /* 0x0000763223227816 */ /* 0x000fe20000000022 */
[----:B------:R-:W-:Y:S01]  /*50c0*/  HSET2.LE.AND R11, R9, R242, PT ;  /* 0x000000f2090b7233 */ /* 0x000fe20003803000 */
[----:B------:R-:W-:-:S02]  /*50d0*/  PRMT R32, R33, 0x7632, R32 ;  /* 0x0000763221207816 */ /* 0x000fc40000000020 */
[----:B------:R-:W-:Y:S01]  /*50e0*/  LOP3.LUT R9, R13, R12, RZ, 0xc0, !PT ;  /* 0x0000000c0d097212 */ /* 0x000fe200078ec0ff */
[----:B------:R-:W-:Y:S01]  /*50f0*/  MUFU.EX2 R220, R220 ;  /* 0x000000dc00dc7308 */ /* 0x000fe20000000800 */
[----:B------:R-:W-:Y:S01]  /*5100*/  PRMT R15, R35, 0x5410, R34 ;  /* 0x00005410230f7816 */ /* 0x000fe20000000022 */
[C---:B------:R-:W-:Y:S01]  /*5110*/  HMMA.16816.F32 R152, R132.reuse, R156, RZ ;  /* 0x0000009c8498723c */ /* 0x040fe200000018ff */
[----:B------:R-:W-:Y:S02]  /*5120*/  PRMT R13, R33, 0x5410, R32 ;  /* 0x00005410210d7816 */ /* 0x000fe40000000020 */
[----:B------:R-:W-:Y:S02]  /*5130*/  LOP3.LUT R8, R8, R15, RZ, 0xc0, !PT ;  /* 0x0000000f08087212 */ /* 0x000fe400078ec0ff */
[----:B------:R-:W-:Y:S01]  /*5140*/  LOP3.LUT R10, R10, R13, RZ, 0xc0, !PT ;  /* 0x0000000d0a0a7212 */ /* 0x000fe200078ec0ff */
[----:B------:R-:W-:Y:S01]  /*5150*/  MUFU.EX2 R219, R219 ;  /* 0x000000db00db7308 */ /* 0x000fe20000000800 */
[----:B--2---:R-:W-:Y:S01]  /*5160*/  F2FP.PACK_AB R181, R230, R231 ;  /* 0x000000e7e6b5723e */ /* 0x004fe200000000ff */
[----:B------:R-:W-:Y:S01]  /*5170*/  HMMA.16816.F32 R160, R132, R36, RZ ;  /* 0x0000002484a0723c */ /* 0x000fe200000018ff */
[----:B------:R-:W-:-:S02]  /*5180*/  LOP3.LUT R182, R173, UR20, R174, 0x96, !PT ;  /* 0x00000014adb67c12 */ /* 0x000fc4000f8e96ae */
[C---:B------:R-:W-:Y:S02]  /*5190*/  PRMT R180, R181.reuse, 0x7632, R180 ;  /* 0x00007632b5b47816 */ /* 0x040fe400000000b4 */
[C---:B------:R-:W-:Y:S01]  /*51a0*/  LOP3.LUT R185, R168.reuse, 0xffff, RZ, 0xc0, !PT ;  /* 0x0000ffffa8b97812 */ /* 0x040fe200078ec0ff */
[----:B------:R-:W-:Y:S01]  /*51b0*/  MUFU.EX2 R187, R187 ;  /* 0x000000bb00bb7308 */ /* 0x000fe20000000800 */
[----:B------:R-:W-:Y:S01]  /*51c0*/  PRMT R12, R181, 0x5410, R180 ;  /* 0x00005410b50c7816 */ /* 0x000fe200000000b4 */
[C---:B------:R-:W-:Y:S01]  /*51d0*/  HMMA.16816.F32 R156, R132.reuse, R158, RZ ;  /* 0x0000009e849c723c */ /* 0x040fe200000018ff */
[----:B------:R-:W-:Y:S02]  /*51e0*/  SHF.R.U32.HI R184, RZ, 0x10, R168 ;  /* 0x00000010ffb87819 */ /* 0x000fe400000116a8 */
[----:B------:R-:W-:Y:S02]  /*51f0*/  LOP3.LUT R11, R11, R12, RZ, 0xc0, !PT ;  /* 0x0000000c0b0b7212 */ /* 0x000fe400078ec0ff */
[----:B------:R-:W1:Y:S01]  /*5200*/  LDSM.16.MT88.4 R12, [R204+0x18800] ;  /* 0x01880000cc0c783b */ /* 0x000e620000004200 */
[----:B------:R-:W2:Y:S01]  /*5210*/  MUFU.EX2 R186, R186 ;  /* 0x000000ba00ba7308 */ /* 0x000ea20000000800 */
[----:B------:R-:W-:Y:S01]  /*5220*/  LOP3.LUT R183, R168, 0xff, RZ, 0xc0, !PT ;  /* 0x000000ffa8b77812 */ /* 0x000fe200078ec0ff */
[----:B------:R-:W-:Y:S01]  /*5230*/  HMMA.16816.F32 R36, R132, R38, RZ ;  /* 0x000000268424723c */ /* 0x000fe200000018ff */
[----:B------:R-:W-:-:S02]  /*5240*/  SHF.R.U32.HI R241, RZ, 0x10, R172 ;  /* 0x00000010fff17819 */ /* 0x000fc400000116ac */
[----:B------:R-:W-:Y:S02]  /*5250*/  LOP3.LUT R29, R169, UR21, R170, 0x96, !PT ;  /* 0x00000015a91d7c12 */ /* 0x000fe4000f8e96aa */
[----:B------:R-:W-:Y:S01]  /*5260*/  SHF.R.U32.HI R246, RZ, 0x18, R168 ;  /* 0x00000018fff67819 */ /* 0x000fe200000116a8 */
[----:B------:R-:W-:Y:S02]  /*5270*/  MUFU.EX2 R218, R218 ;  /* 0x000000da00da7308 */ /* 0x000fe40000000800 */
[C---:B---3--:R-:W-:Y:S06]  /*5280*/  HMMA.16816.F32 R136, R8.reuse, R4, R136 ;  /* 0x000000040888723c */ /* 0x048fec0000001888 */
[----:B------:R-:W-:Y:S01]  /*5290*/  MUFU.EX2 R217, R217 ;  /* 0x000000d900d97308 */ /* 0x000fe20000000800 */
[----:B--2---:R-:W-:Y:S01]  /*52a0*/  F2FP.PACK_AB R179, R186, R187 ;  /* 0x000000bbbab3723e */ /* 0x004fe200000000ff */
[----:B------:R-:W-:Y:S01]  /*52b0*/  HMMA.16816.F32 R140, R8, R6, R140 ;  /* 0x00000006088c723c */ /* 0x000fe2000000188c */
[----:B------:R-:W2:Y:S05]  /*52c0*/  LDSM.16.MT88.4 R4, [R205+0x18800] ;  /* 0x01880000cd04783b */ /* 0x000eaa0000004200 */
[----:B------:R-:W-:Y:S02]  /*52d0*/  MUFU.EX2 R216, R216 ;  /* 0x000000d800d87308 */ /* 0x000fe40000000800 */
[C---:B------:R-:W-:Y:S06]  /*52e0*/  HMMA.16816.F32 R40, R132.reuse, R44, RZ ;  /* 0x0000002c8428723c */ /* 0x040fec00000018ff */
[----:B------:R-:W3:Y:S02]  /*52f0*/  MUFU.EX2 R215, R215 ;  /* 0x000000d700d77308 */ /* 0x000ee40000000800 */
[----:B------:R-:W-:Y:S08]  /*5300*/  HMMA.16816.F32 R64, R132, R68, RZ ;  /* 0x000000448440723c */ /* 0x000ff000000018ff */
[----:B-1----:R-:W-:Y:S01]  /*5310*/  HMMA.16816.F32 R160, R8, R12, R160 ;  /* 0x0000000c08a0723c */ /* 0x002fe200000018a0 */
[----:B---3--:R-:W-:-:S07]  /*5320*/  F2FP.PACK_AB R169, R215, R216 ;  /* 0x000000d8d7a9723e */ /* 0x008fce00000000ff */
[----:B------:R-:W-:Y:S01]  /*5330*/  HMMA.16816.F32 R36, R8, R14, R36 ;  /* 0x0000000e0824723c */ /* 0x000fe20000001824 */
[----:B------:R-:W-:Y:S01]  /*5340*/  LDSM.16.MT88.4 R12, [R204+0x1a800] ;  /* 0x01a80000cc0c783b */ /* 0x000fe20000004200 */
[----:B------:R-:W-:-:S06]  /*5350*/  PRMT R168, R169, 0x7632, R168 ;  /* 0x00007632a9a87816 */ /* 0x000fcc00000000a8 */
[----:B------:R-:W-:Y:S08]  /*5360*/  HMMA.16816.F32 R44, R132, R46, RZ ;  /* 0x0000002e842c723c */ /* 0x000ff000000018ff */
[C---:B--2---:R-:W-:Y:S08]  /*5370*/  HMMA.16816.F32 R152, R8.reuse, R4, R152 ;  /* 0x000000040898723c */ /* 0x044ff00000001898 */
[----:B------:R-:W-:Y:S01]  /*5380*/  HMMA.16816.F32 R156, R8, R6, R156 ;  /* 0x00000006089c723c */ /* 0x000fe2000000189c */
[----:B------:R-:W1:Y:S07]  /*5390*/  LDSM.16.MT88.4 R4, [R208+0x1a800] ;  /* 0x01a80000d004783b */ /* 0x000e6e0000004200 */
        /* <DEDUP_REMOVED lines=14> */
[C---:B------:R-:W-:Y:S08]  /*5480*/  HMMA.16816.F32 R48, R8.reuse, R72, R48 ;  /* 0x000000480830723c */ /* 0x040ff00000001830 */
[----:B------:R-:W-:Y:S08]  /*5490*/  HMMA.16816.F32 R52, R8, R74, R52 ;  /* 0x0000004a0834723c */ /* 0x000ff00000001834 */
        /* <DEDUP_REMOVED lines=9> */
[C---:B--2---:R-:W-:Y:S07]  /*5530*/  HMMA.16816.F32 R80, R8.reuse, R12, R80 ;  /* 0x0000000c0850723c */ /* 0x044fee0000001850 */
[----:B------:R-:W-:Y:S01]  /*5540*/  LOP3.LUT R12, R177, UR27, R178, 0x96, !PT ;  /* 0x0000001bb10c7c12 */ /* 0x000fe2000f8e96b2 */
[----:B---3--:R-:W-:Y:S01]  /*5550*/  HMMA.16816.F32 R56, R8, R16, R56 ;  /* 0x000000100838723c */ /* 0x008fe20000001838 */
[----:B------:R-:W-:-:S02]  /*5560*/  LOP3.LUT R13, R172, 0xff, RZ, 0xc0, !PT ;  /* 0x000000ffac0d7812 */ /* 0x000fc400078ec0ff */
[----:B------:R-:W-:Y:S02]  /*5570*/  PRMT R178, R179, 0x7632, R178 ;  /* 0x00007632b3b27816 */ /* 0x000fe400000000b2 */
[----:B------:R-:W-:Y:S02]  /*5580*/  ISETP.GE.U32.AND P6, PT, R236, R13, PT ;  /* 0x0000000dec00720c */ /* 0x000fe40003fc6070 */
[----:B------:R-:W-:Y:S01]  /*5590*/  IMAD.WIDE.U32 R16, R12, -0x2daee0ad, RZ ;  /* 0xd2511f530c107825 */ /* 0x000fe200078e00ff */
[----:B------:R-:W-:Y:S01]  /*55a0*/  LOP3.LUT R12, R91, UR26, R88, 0x96, !PT ;  /* 0x0000001a5b0c7c12 */ /* 0x000fe2000f8e9658 */
[----:B------:R-:W-:Y:S03]  /*55b0*/  HMMA.16816.F32 R60, R8, R18, R60 ;  /* 0x00000012083c723c */ /* 0x000fe6000000183c */
[----:B------:R-:W-:-:S04]  /*55c0*/  LOP3.LUT R238, R17, UR19, R90, 0x96, !PT ;  /* 0x0000001311ee7c12 */ /* 0x000fc8000f8e965a */
[----:B------:R-:W-:Y:S01]  /*55d0*/  IMAD.WIDE.U32 R18, R12, -0x326172a9, RZ ;  /* 0xcd9e8d570c127825 */ /* 0x000fe200078e00ff */
[C---:B------:R-:W-:Y:S03]  /*55e0*/  HMMA.16816.F32 R88, R132.reuse, R92, RZ ;  /* 0x0000005c8458723c */ /* 0x040fe600000018ff */
[----:B------:R-:W-:Y:S01]  /*55f0*/  IMAD.WIDE.U32 R238, R238, -0x326172a9, RZ ;  /* 0xcd9e8d57eeee7825 */ /* 0x000fe200078e00ff */
[C-C-:B------:R-:W-:Y:S02]  /*5600*/  LOP3.LUT R12, R19.reuse, UR25, R176.reuse, 0x96, !PT ;  /* 0x00000019130c7c12 */ /* 0x140fe4000f8e96b0 */
[----:B------:R-:W-:Y:S02]  /*5610*/  LOP3.LUT R19, R19, UR25, R176, 0x96, !PT ;  /* 0x0000001913137c12 */ /* 0x000fe4000f8e96b0 */
[----:B------:R-:W-:Y:S01]  /*5620*/  HMMA.16816.F32 R92, R132, R94, RZ ;  /* 0x0000005e845c723c */ /* 0x000fe200000018ff */
[----:B------:R-:W-:-:S05]  /*5630*/  IMAD.WIDE.U32 R176, R12, -0x2daee0ad, RZ ;  /* 0xd2511f530cb07825 */ /* 0x000fca00078e00ff */
[----:B------:R-:W-:Y:S02]  /*5640*/  LOP3.LUT R12, R177, UR5, R16, 0x96, !PT ;  /* 0x00000005b10c7c12 */ /* 0x000fe4000f8e9610 */
[----:B------:R-:W-:Y:S01]  /*5650*/  HMMA.16816.F32 R84, R8, R14, R84 ;  /* 0x0000000e0854723c */ /* 0x000fe20000001854 */
[----:B------:R-:W-:Y:S02]  /*5660*/  F2FP.PACK_AB R177, R219, R220 ;  /* 0x000000dcdbb1723e */ /* 0x000fe400000000ff */
[----:B------:R-:W-:-:S04]  /*5670*/  IMAD.WIDE.U32 R26, R12, -0x326172a9, RZ ;  /* 0xcd9e8d570c1a7825 */ /* 0x000fc800078e00ff */
[C-C-:B------:R-:W-:Y:S01]  /*5680*/  LOP3.LUT R14, R239.reuse, UR18, R18.reuse, 0x96, !PT ;  /* 0x00000012ef0e7c12 */ /* 0x140fe2000f8e9612 */
[C---:B-1----:R-:W-:Y:S01]  /*5690*/  HMMA.16816.F32 R88, R8.reuse, R4, R88 ;  /* 0x000000040858723c */ /* 0x042fe20000001858 */
[----:B------:R-:W-:Y:S02]  /*56a0*/  LOP3.LUT R18, R239, UR18, R18, 0x96, !PT ;  /* 0x00000012ef127c12 */ /* 0x000fe4000f8e9612 */
[----:B------:R-:W-:Y:S01]  /*56b0*/  LOP3.LUT R239, R172, 0xffff, RZ, 0xc0, !PT ;  /* 0x0000ffffacef7812 */ /* 0x000fe200078ec0ff */
[----:B------:R-:W-:Y:S01]  /*56c0*/  IMAD.WIDE.U32 R14, R14, -0x2daee0ad, RZ ;  /* 0xd2511f530e0e7825 */ /* 0x000fe200078e00ff */
[----:B------:R-:W-:Y:S02]  /*56d0*/  SHF.R.U32.HI R173, RZ, 0x18, R172 ;  /* 0x00000018ffad7819 */ /* 0x000fe400000116ac */
[----:B------:R-:W-:Y:S01]  /*56e0*/  LOP3.LUT R4, R27, UR11, R238, 0x96, !PT ;  /* 0x0000000b1b047c12 */ /* 0x000fe2000f8e96ee */
[----:B------:R-:W-:Y:S01]  /*56f0*/  HMMA.16816.F32 R92, R8, R6, R92 ;  /* 0x00000006085c723c */ /* 0x000fe2000000185c */
[----:B------:R-:W-:-:S02]  /*5700*/  LOP3.LUT R15, R15, UR9, R176, 0x96, !PT ;  /* 0x000000090f0f7c12 */ /* 0x000fc4000f8e96b0 */
[----:B------:R-:W-:Y:S02]  /*5710*/  ISETP.GE.U32.AND P0, PT, R236, R173, PT ;  /* 0x000000adec00720c */ /* 0x000fe40003f06070 */
[----:B------:R-:W-:Y:S01]  /*5720*/  PRMT R176, R177, 0x7632, R176 ;  /* 0x00007632b1b07816 */ /* 0x000fe200000000b0 */
[----:B------:R-:W-:Y:S01]  /*5730*/  IMAD.WIDE.U32 R16, R15, -0x326172a9, RZ ;  /* 0xcd9e8d570f107825 */ /* 0x000fe200078e00ff */
[----:B------:R-:W-:Y:S02]  /*5740*/  F2FP.PACK_AB R173, R217, R218 ;  /* 0x000000dad9ad723e */ /* 0x000fe400000000ff */
[----:B------:R-:W-:Y:S02]  /*5750*/  PRMT R12, R177, 0x5410, R176 ;  /* 0x00005410b10c7816 */ /* 0x000fe400000000b0 */
[----:B------:R-:W-:Y:S02]  /*5760*/  LOP3.LUT R15, R16, 0xff, RZ, 0xc0, !PT ;  /* 0x000000ff100f7812 */ /* 0x000fe400078ec0ff */
[----:B------:R-:W-:-:S02]  /*5770*/  LOP3.LUT R7, R17, UR21, R26, 0x96, !PT ;  /* 0x0000001511077c12 */ /* 0x000fc4000f8e961a */
[----:B------:R-:W-:Y:S02]  /*5780*/  ISETP.GE.U32.AND P2, PT, R236, R15, PT ;  /* 0x0000000fec00720c */ /* 0x000fe40003f46070 */
[----:B------:R-:W-:Y:S02]  /*5790*/  LOP3.LUT R15, R7, 0xffff, RZ, 0xc0, !PT ;  /* 0x0000ffff070f7812 */ /* 0x000fe400078ec0ff */
[----:B------:R-:W-:Y:S02]  /*57a0*/  LOP3.LUT R6, R16, 0xffff, RZ, 0xc0, !PT ;  /* 0x0000ffff10067812 */ /* 0x000fe400078ec0ff */
[----:B------:R-:W-:Y:S02]  /*57b0*/  SHF.R.U32.HI R15, RZ, 0x8, R15 ;  /* 0x00000008ff0f7819 */ /* 0x000fe4000001160f */
[--C-:B------:R-:W-:Y:S02]  /*57c0*/  SHF.R.U32.HI R5, RZ, 0x10, R16.reuse ;  /* 0x00000010ff057819 */ /* 0x100fe40000011610 */
[----:B------:R-:W-:Y:S01]  /*57d0*/  SHF.R.U32.HI R13, RZ, 0x18, R16 ;  /* 0x00000018ff0d7819 */ /* 0x000fe20000011610 */
[----:B------:R-:W-:Y:S01]  /*57e0*/  IMAD.WIDE.U32 R16, R4, -0x2daee0ad, RZ ;  /* 0xd2511f5304107825 */ /* 0x000fe200078e00ff */
[----:B------:R-:W-:-:S02]  /*57f0*/  LOP3.LUT R15, R15, 0xffff, RZ, 0xc0, !PT ;  /* 0x0000ffff0f0f7812 */ /* 0x000fc400078ec0ff */
[----:B------:R-:W-:Y:S02]  /*5800*/  @P0 LOP3.LUT R240, R240, 0x1, RZ, 0xfc, !PT ;  /* 0x00000001f0f00812 */ /* 0x000fe400078efcff */
[----:B------:R-:W-:Y:S02]  /*5810*/  LOP3.LUT R4, R17, UR20, R14, 0x96, !PT ;  /* 0x0000001411047c12 */ /* 0x000fe4000f8e960e */
[----:B------:R-:W-:Y:S02]  /*5820*/  LOP3.LUT R243, R16, 0xffff, RZ, 0xc0, !PT ;  /* 0x0000ffff10f37812 */ /* 0x000fe400078ec0ff */
[----:B------:R-:W-:Y:S02]  /*5830*/  LOP3.LUT R17, R7, 0xff, RZ, 0xc0, !PT ;  /* 0x000000ff07117812 */ /* 0x000fe400078ec0ff */
[C---:B------:R-:W-:Y:S02]  /*5840*/  ISETP.GE.U32.AND P1, PT, R236.reuse, R15, PT ;  /* 0x0000000fec00720c */ /* 0x040fe40003f26070 */
[----:B------:R-:W-:-:S02]  /*5850*/  ISETP.GE.U32.AND P0, PT, R236, R17, PT ;  /* 0x00000011ec00720c */ /* 0x000fc40003f06070 */
[----:B------:R-:W-:Y:S02]  /*5860*/  ISETP.GE.U32.AND P4, PT, R236, R13, PT ;  /* 0x0000000dec00720c */ /* 0x000fe40003f86070 */
[--C-:B------:R-:W-:Y:S02]  /*5870*/  SHF.R.U32.HI R13, RZ, 0x18, R7.reuse ;  /* 0x00000018ff0d7819 */ /* 0x100fe40000011607 */
[----:B------:R-:W-:Y:S02]  /*5880*/  SHF.R.U32.HI R7, RZ, 0x10, R7 ;  /* 0x00000010ff077819 */ /* 0x000fe40000011607 */
[----:B------:R-:W-:Y:S02]  /*5890*/  SHF.R.U32.HI R6, RZ, 0x8, R6 ;  /* 0x00000008ff067819 */ /* 0x000fe40000011606 */
[----:B------:R-:W-:Y:S01]  /*58a0*/  LOP3.LUT R7, R7, 0xff, RZ, 0xc0, !PT ;  /* 0x000000ff07077812 */ /* 0x000fe200078ec0ff */
[----:B------:R-:W-:Y:S01]  /*58b0*/  @!P1 HADD2 R120, -R176.H0_H0, -RZ.H0_H0 ;  /* 0xa00000ffb0789230 */ /* 0x000fe20000000900 */
[----:B------:R-:W-:Y:S01]  /*58c0*/  LOP3.LUT R5, R5, 0xff, RZ, 0xc0, !PT ;  /* 0x000000ff05057812 */ /* 0x000fe200078ec0ff */
[----:B------:R-:W-:Y:S01]  /*58d0*/  @!P0 HADD2 R121, -R177.H0_H0, -RZ.H0_H0 ;  /* 0xa00000ffb1798230 */ /* 0x000fe20000000900 */
[----:B------:R-:W-:-:S02]  /*58e0*/  PRMT R172, R173, 0x7632, R172 ;  /* 0x00007632adac7816 */ /* 0x000fc400000000ac */
[----:B------:R-:W-:Y:S01]  /*58f0*/  @!P1 PRMT R176, R120, 0x5410, RZ ;  /* 0x0000541078b09816 */ /* 0x000fe200000000ff */
[----:B------:R-:W-:Y:S01]  /*5900*/  IMAD.MOV.U32 R120, RZ, RZ, R184 ;  /* 0x000000ffff787224 */ /* 0x000fe200078e00b8 */
[C---:B------:R-:W-:Y:S01]  /*5910*/  ISETP.GE.U32.AND P1, PT, R236.reuse, R7, PT ;  /* 0x00000007ec00720c */ /* 0x040fe20003f26070 */
[--C-:B------:R-:W-:Y:S01]  /*5920*/  FFMA.FTZ R184, R101, c[0x0][0x23c], -R232.reuse ;  /* 0x00008f0065b87a23 */ /* 0x100fe200000108e8 */
[----:B------:R-:W-:Y:S01]  /*5930*/  @!P0 PRMT R177, R121, 0x5410, RZ ;  /* 0x0000541079b18816 */ /* 0x000fe200000000ff */
[----:B------:R-:W-:Y:S01]  /*5940*/  IMAD.MOV.U32 R121, RZ, RZ, R185 ;  /* 0x000000ffff797224 */ /* 0x000fe200078e00b9 */
[----:B------:R-:W-:Y:S01]  /*5950*/  ISETP.GE.U32.AND P0, PT, R236, R13, PT ;  /* 0x0000000dec00720c */ /* 0x000fe20003f06070 */
[----:B------:R-:W-:Y:S01]  /*5960*/  FFMA.FTZ R185, R103, c[0x0][0x23c], -R232 ;  /* 0x00008f0067b97a23 */ /* 0x000fe200000108e8 */
[----:B------:R-:W-:Y:S01]  /*5970*/  PRMT R13, R179, 0x5410, R178 ;  /* 0x00005410b30d7816 */ /* 0x000fe200000000b2 */
[----:B------:R-:W-:Y:S01]  /*5980*/  MUFU.EX2 R184, R184 ;  /* 0x000000b800b87308 */ /* 0x000fe20000000800 */
[----:B------:R-:W-:Y:S01]  /*5990*/  LOP3.LUT R7, R6, 0xffff, RZ, 0xc0, !PT ;  /* 0x0000ffff06077812 */ /* 0x000fe200078ec0ff */
[----:B------:R-:W-:Y:S01]  /*59a0*/  @!P2 HADD2 R103, -R173.H0_H0, -RZ.H0_H0 ;  /* 0xa00000ffad67a230 */ /* 0x000fe20000000900 */
[----:B------:R-:W-:-:S02]  /*59b0*/  PRMT R14, R173, 0x5410, R172 ;  /* 0x00005410ad0e7816 */ /* 0x000fc400000000ac */
[----:B------:R-:W-:Y:S01]  /*59c0*/  LOP3.LUT R28, R16, 0xff, RZ, 0xc0, !PT ;  /* 0x000000ff101c7812 */ /* 0x000fe200078ec0ff */
[----:B------:R-:W-:Y:S01]  /*59d0*/  @!P1 HADD2 R111, -R179.H0_H0, -RZ.H0_H0 ;  /* 0xa00000ffb36f9230 */ /* 0x000fe20000000900 */
[----:B------:R-:W-:Y:S01]  /*59e0*/  @!P2 PRMT R173, R103, 0x5410, RZ ;  /* 0x0000541067ada816 */ /* 0x000fe200000000ff */
[----:B------:R-:W1:Y:S01]  /*59f0*/  MUFU.EX2 R185, R185 ;  /* 0x000000b900b97308 */ /* 0x000e620000000800 */
[----:B------:R-:W-:Y:S01]  /*5a00*/  SHF.R.U32.HI R244, RZ, 0x10, R16 ;  /* 0x00000010fff47819 */ /* 0x000fe20000011610 */
[----:B------:R-:W-:Y:S01]  /*5a10*/  @!P0 HADD2 R119, -R178.H0_H0, -RZ.H0_H0 ;  /* 0xa00000ffb2778230 */ /* 0x000fe20000000900 */
[----:B------:R-:W-:Y:S01]  /*5a20*/  @!P1 PRMT R179, R111, 0x5410, RZ ;  /* 0x000054106fb39816 */ /* 0x000fe200000000ff */
[----:B------:R-:W-:Y:S01]  /*5a30*/  IMAD.MOV.U32 R111, RZ, RZ, R182 ;  /* 0x000000ffff6f7224 */ /* 0x000fe200078e00b6 */
[----:B------:R-:W-:Y:S01]  /*5a40*/  ISETP.GE.U32.AND P1, PT, R236, R5, PT ;  /* 0x00000005ec00720c */ /* 0x000fe20003f26070 */
[----:B------:R-:W-:Y:S01]  /*5a50*/  FFMA.FTZ R182, R97, c[0x0][0x23c], -R232 ;  /* 0x00008f0061b67a23 */ /* 0x000fe200000108e8 */
[----:B------:R-:W-:-:S02]  /*5a60*/  SHF.R.U32.HI R5, RZ, 0x10, R4 ;  /* 0x00000010ff057819 */ /* 0x000fc40000011604 */
[----:B------:R-:W-:Y:S01]  /*5a70*/  @!P0 PRMT R178, R119, 0x5410, RZ ;  /* 0x0000541077b28816 */ /* 0x000fe200000000ff */
[----:B------:R-:W-:Y:S01]  /*5a80*/  IMAD.MOV.U32 R119, RZ, RZ, R183 ;  /* 0x000000ffff777224 */ /* 0x000fe200078e00b7 */
[C---:B------:R-:W-:Y:S01]  /*5a90*/  ISETP.GE.U32.AND P0, PT, R236.reuse, R7, PT ;  /* 0x00000007ec00720c */ /* 0x040fe20003f06070 */
[----:B------:R-:W-:Y:S01]  /*5aa0*/  FFMA.FTZ R183, R99, c[0x0][0x23c], -R232 ;  /* 0x00008f0063b77a23 */ /* 0x000fe200000108e8 */
[----:B------:R-:W-:Y:S01]  /*5ab0*/  LOP3.LUT R5, R5, 0xff, RZ, 0xc0, !PT ;  /* 0x000000ff05057812 */ /* 0x000fe200078ec0ff */
[----:B------:R-:W-:Y:S01]  /*5ac0*/  MUFU.EX2 R182, R182 ;  /* 0x000000b600b67308 */ /* 0x000fe20000000800 */
[----:B------:R-:W-:Y:S02]  /*5ad0*/  SHF.R.U32.HI R245, RZ, 0x18, R16 ;  /* 0x00000018fff57819 */ /* 0x000fe40000011610 */
[----:B------:R-:W-:Y:S02]  /*5ae0*/  ISETP.GE.U32.AND P3, PT, R236, R5, PT ;  /* 0x00000005ec00720c */ /* 0x000fe40003f66070 */
[----:B------:R-:W-:-:S02]  /*5af0*/  LOP3.LUT R5, R4, 0xff, RZ, 0xc0, !PT ;  /* 0x000000ff04057812 */ /* 0x000fc400078ec0ff */
[----:B-1----:R-:W-:Y:S01]  /*5b00*/  F2FP.PACK_AB R175, R184, R185 ;  /* 0x000000b9b8af723e */ /* 0x002fe200000000ff */
[----:B------:R-:W1:Y:S01]  /*5b10*/  MUFU.EX2 R183, R183 ;  /* 0x000000b700b77308 */ /* 0x000e620000000800 */
[----:B------:R-:W-:Y:S01]  /*5b20*/  ISETP.GE.U32.AND P2, PT, R236, R5, PT ;  /* 0x00000005ec00720c */ /* 0x000fe20003f46070 */
[----:B------:R-:W-:Y:S01]  /*5b30*/  @!P0 HADD2 R102, -R172.H0_H0, -RZ.H0_H0 ;  /* 0xa00000ffac668230 */ /* 0x000fe20000000900 */
[----:B------:R-:W-:Y:S01]  /*5b40*/  PRMT R174, R175, 0x7632, R174 ;  /* 0x00007632afae7816 */ /* 0x000fe200000000ae */
[----:B------:R-:W-:Y:S01]  /*5b50*/  @!P1 HADD2 R100, -R175.H0_H0, -RZ.H0_H0 ;  /* 0xa00000ffaf649230 */ /* 0x000fe20000000900 */
[----:B------:R-:W-:Y:S02]  /*5b60*/  SHF.R.U32.HI R5, RZ, 0x18, R4 ;  /* 0x00000018ff057819 */ /* 0x000fe40000011604 */
[----:B------:R-:W-:Y:S01]  /*5b70*/  LOP3.LUT R4, R4, 0xffff, RZ, 0xc0, !PT ;  /* 0x0000ffff04047812 */ /* 0x000fe200078ec0ff */
[----:B------:R-:W-:Y:S01]  /*5b80*/  @!P4 HADD2 R101, -R174.H0_H0, -RZ.H0_H0 ;  /* 0xa00000ffae65c230 */ /* 0x000fe20000000900 */
[----:B------:R-:W-:-:S02]  /*5b90*/  @!P0 PRMT R172, R102, 0x5410, RZ ;  /* 0x0000541066ac8816 */ /* 0x000fc400000000ff */
[----:B------:R-:W-:Y:S02]  /*5ba0*/  SHF.R.U32.HI R4, RZ, 0x8, R4 ;  /* 0x00000008ff047819 */ /* 0x000fe40000011604 */
[----:B------:R-:W-:Y:S01]  /*5bb0*/  PRMT R15, R175, 0x5410, R174 ;  /* 0x00005410af0f7816 */ /* 0x000fe200000000ae */
[----:B------:R-:W-:Y:S01]  /*5bc0*/  @!P2 HADD2 R99, -R169.H0_H0, -RZ.H0_H0 ;  /* 0xa00000ffa963a230 */ /* 0x000fe20000000900 */
[----:B------:R-:W-:Y:S02]  /*5bd0*/  ISETP.GE.U32.AND P0, PT, R236, R5, PT ;  /* 0x00000005ec00720c */ /* 0x000fe40003f06070 */
[----:B------:R-:W-:Y:S02]  /*5be0*/  @!P4 PRMT R174, R101, 0x5410, RZ ;  /* 0x0000541065aec816 */ /* 0x000fe400000000ff */
[----:B------:R-:W-:Y:S02]  /*5bf0*/  @!P1 PRMT R175, R100, 0x5410, RZ ;  /* 0x0000541064af9816 */ /* 0x000fe400000000ff */
[----:B------:R-:W-:Y:S01]  /*5c00*/  LOP3.LUT R5, R4, 0xffff, RZ, 0xc0, !PT ;  /* 0x0000ffff04057812 */ /* 0x000fe200078ec0ff */
[----:B------:R-:W2:Y:S01]  /*5c10*/  LDSM.16.MT88.4 R100, [R204+0x1c000] ;  /* 0x01c00000cc64783b */ /* 0x000ea20000004200 */
[----:B------:R-:W-:-:S02]  /*5c20*/  LOP3.LUT R4, R111, 0xffff, RZ, 0xc0, !PT ;  /* 0x0000ffff6f047812 */ /* 0x000fc400078ec0ff */
[----:B------:R-:W-:Y:S02]  /*5c30*/  ISETP.GE.U32.AND P1, PT, R236, R5, PT ;  /* 0x00000005ec00720c */ /* 0x000fe40003f26070 */
[----:B------:R-:W-:Y:S02]  /*5c40*/  SHF.R.U32.HI R4, RZ, 0x8, R4 ;  /* 0x00000008ff047819 */ /* 0x000fe40000011604 */
[----:B-1----:R-:W-:Y:S02]  /*5c50*/  F2FP.PACK_AB R171, R182, R183 ;  /* 0x000000b7b6ab723e */ /* 0x002fe400000000ff */
[----:B------:R-:W-:Y:S02]  /*5c60*/  LOP3.LUT R5, R4, 0xffff, RZ, 0xc0, !PT ;  /* 0x0000ffff04057812 */ /* 0x000fe400078ec0ff */
[----:B------:R-:W-:Y:S01]  /*5c70*/  PRMT R170, R171, 0x7632, R170 ;  /* 0x00007632abaa7816 */ /* 0x000fe200000000aa */
[----:B------:R-:W-:Y:S01]  /*5c80*/  @!P3 HADD2 R97, -R171.H0_H0, -RZ.H0_H0 ;  /* 0xa00000ffab61b230 */ /* 0x000fe20000000900 */
[----:B------:R-:W-:-:S02]  /*5c90*/  ISETP.GE.U32.AND P4, PT, R236, R5, PT ;  /* 0x00000005ec00720c */ /* 0x000fc40003f86070 */
[----:B------:R-:W-:Y:S01]  /*5ca0*/  LOP3.LUT R5, R111, 0xff, RZ, 0xc0, !PT ;  /* 0x000000ff6f057812 */ /* 0x000fe200078ec0ff */
[----:B------:R-:W-:Y:S01]  /*5cb0*/  @!P0 HADD2 R96, -R170.H0_H0, -RZ.H0_H0 ;  /* 0xa00000ffaa608230 */ /* 0x000fe20000000900 */
[----:B------:R-:W-:Y:S01]  /*5cc0*/  PRMT R16, R169, 0x5410, R168 ;  /* 0x00005410a9107816 */ /* 0x000fe200000000a8 */
[----:B------:R-:W-:Y:S01]  /*5cd0*/  @!P1 HADD2 R98, -R168.H0_H0, -RZ.H0_H0 ;  /* 0xa00000ffa8629230 */ /* 0x000fe20000000900 */
[----:B------:R-:W-:Y:S02]  /*5ce0*/  @!P2 PRMT R169, R99, 0x5410, RZ ;  /* 0x0000541063a9a816 */ /* 0x000fe400000000ff */
[----:B------:R-:W-:Y:S02]  /*5cf0*/  ISETP.GE.U32.AND P2, PT, R236, R5, PT ;  /* 0x00000005ec00720c */ /* 0x000fe40003f46070 */
[----:B------:R-:W-:Y:S02]  /*5d00*/  SHF.R.U32.HI R5, RZ, 0x18, R111 ;  /* 0x00000018ff057819 */ /* 0x000fe4000001166f */
[----:B------:R-:W-:Y:S01]  /*5d10*/  PRMT R17, R171, 0x5410, R170 ;  /* 0x00005410ab117816 */ /* 0x000fe200000000aa */
[----:B------:R-:W-:Y:S01]  /*5d20*/  @!P4 HADD2 R107, -R34.H0_H0, -RZ.H0_H0 ;  /* 0xa00000ff226bc230 */ /* 0x000fe20000000900 */
[----:B------:R-:W-:-:S02]  /*5d30*/  @!P0 PRMT R170, R96, 0x5410, RZ ;  /* 0x0000541060aa8816 */ /* 0x000fc400000000ff */
[----:B------:R-:W-:Y:S02]  /*5d40*/  ISETP.GE.U32.AND P0, PT, R236, R5, PT ;  /* 0x00000005ec00720c */ /* 0x000fe40003f06070 */
[----:B------:R-:W1:Y:S01]  /*5d50*/  LDSM.16.MT88.4 R4, [R204+0x1c800] ;  /* 0x01c80000cc04783b */ /* 0x000e620000004200 */
[----:B------:R-:W-:Y:S02]  /*5d60*/  @!P1 PRMT R168, R98, 0x5410, RZ ;  /* 0x0000541062a89816 */ /* 0x000fe400000000ff */
[----:B------:R-:W-:Y:S01]  /*5d70*/  @!P3 PRMT R171, R97, 0x5410, RZ ;  /* 0x0000541061abb816 */ /* 0x000fe200000000ff */
[----:B------:R-:W-:Y:S01]  /*5d80*/  @!P2 HADD2 R108, -R35.H0_H0, -RZ.H0_H0 ;  /* 0xa00000ff236ca230 */ /* 0x000fe20000000900 */
[----:B------:R-:W-:Y:S02]  /*5d90*/  @!P4 PRMT R34, R107, 0x5410, RZ ;  /* 0x000054106b22c816 */ /* 0x000fe400000000ff */
[----:B------:R-:W-:Y:S01]  /*5da0*/  ISETP.GE.U32.AND P4, PT, R236, R119, PT ;  /* 0x00000077ec00720c */ /* 0x000fe20003f86070 */
[----:B--2---:R-:W-:Y:S01]  /*5db0*/  HMMA.16816.F32 R96, R132, R100, RZ ;  /* 0x000000648460723c */ /* 0x004fe200000018ff */
[----:B------:R-:W-:-:S02]  /*5dc0*/  @!P2 PRMT R35, R108, 0x5410, RZ ;  /* 0x000054106c23a816 */ /* 0x000fc400000000ff */
[----:B------:R-:W-:-:S05]  /*5dd0*/  @!P0 HADD2 R109, -R164.H0_H0, -RZ.H0_H0 ;  /* 0xa00000ffa46d8230 */ /* 0x000fca0000000900 */
[----:B------:R-:W-:Y:S01]  /*5de0*/  @!P0 PRMT R164, R109, 0x5410, RZ ;  /* 0x000054106da48816 */ /* 0x000fe200000000ff */
[----:B------:R-:W-:Y:S11]  /*5df0*/  HMMA.16816.F32 R100, R132, R102, RZ ;  /* 0x000000668464723c */ /* 0x000ff600000018ff */
[----:B------:R-:W-:Y:S04]  /*5e00*/  @!UPT UIADD3 URZ, URZ, URZ, URZ ;  /* 0x0000003f3f3ff290 */ /* 0x000fe8000fffe03f */
[C---:B-1----:R-:W-:Y:S07]  /*5e10*/  HMMA.16816.F32 R96, R8.reuse, R4, R96 ;  /* 0x000000040860723c */ /* 0x042fee0000001860 */
[----:B------:R-:W-:Y:S02]  /*5e20*/  SHF.R.U32.HI R5, RZ, 0x10, R111 ;  /* 0x00000010ff057819 */ /* 0x000fe4000001166f */
[----:B------:R-:W-:Y:S01]  /*5e30*/  HMMA.16816.F32 R100, R8, R6, R100 ;  /* 0x000000060864723c */ /* 0x000fe20000001864 */
[----:B------:R-:W-:-:S02]  /*5e40*/  LOP3.LUT R4, R29, 0xffff, RZ, 0xc0, !PT ;  /* 0x0000ffff1d047812 */ /* 0x000fc400078ec0ff */
[----:B------:R-:W-:Y:S02]  /*5e50*/  LOP3.LUT R5, R5, 0xff, RZ, 0xc0, !PT ;  /* 0x000000ff05057812 */ /* 0x000fe400078ec0ff */
[----:B------:R-:W-:Y:S02]  /*5e60*/  SHF.R.U32.HI R4, RZ, 0x8, R4 ;  /* 0x00000008ff047819 */ /* 0x000fe40000011604 */
[----:B------:R-:W-:Y:S02]  /*5e70*/  ISETP.GE.U32.AND P1, PT, R236, R5, PT ;  /* 0x00000005ec00720c */ /* 0x000fe40003f26070 */
[----:B------:R-:W-:-:S04]  /*5e80*/  LOP3.LUT R5, R4, 0xffff, RZ, 0xc0, !PT ;  /* 0x0000ffff04057812 */ /* 0x000fc800078ec0ff */
[----:B------:R-:W-:Y:S02]  /*5e90*/  ISETP.GE.U32.AND P3, PT, R236, R5, PT ;  /* 0x00000005ec00720c */ /* 0x000fe40003f66070 */
[----:B------:R-:W-:-:S04]  /*5ea0*/  LOP3.LUT R5, R29, 0xff, RZ, 0xc0, !PT ;  /* 0x000000ff1d057812 */ /* 0x000fc800078ec0ff */
[----:B------:R-:W-:Y:S01]  /*5eb0*/  ISETP.GE.U32.AND P2, PT, R236, R5, PT ;  /* 0x00000005ec00720c */ /* 0x000fe20003f46070 */
[----:B------:R-:W-:Y:S01]  /*5ec0*/  @!P1 HADD2 R110, -R165.H0_H0, -RZ.H0_H0 ;  /* 0xa00000ffa56e9230 */ /* 0x000fe20000000900 */
[----:B------:R-:W-:-:S04]  /*5ed0*/  SHF.R.U32.HI R5, RZ, 0x10, R29 ;  /* 0x00000010ff057819 */ /* 0x000fc8000001161d */
[----:B------:R-:W-:Y:S01]  /*5ee0*/  @!P1 PRMT R165, R110, 0x5410, RZ ;  /* 0x000054106ea59816 */ /* 0x000fe200000000ff */
[----:B------:R-:W-:Y:S01]  /*5ef0*/  @!P3 HADD2 R105, -R226.H0_H0, -RZ.H0_H0 ;  /* 0xa00000ffe269b230 */ /* 0x000fe20000000900 */
[----:B------:R-:W1:Y:S01]  /*5f00*/  LDSM.16.MT88.4 R108, [R208+0x1e000] ;  /* 0x01e00000d06c783b */ /* 0x000e620000004200 */
[----:B------:R-:W-:-:S04]  /*5f10*/  LOP3.LUT R5, R5, 0xff, RZ, 0xc0, !PT ;  /* 0x000000ff05057812 */ /* 0x000fc800078ec0ff */
[----:B------:R-:W-:Y:S01]  /*5f20*/  @!P2 HADD2 R106, -R227.H0_H0, -RZ.H0_H0 ;  /* 0xa00000ffe36aa230 */ /* 0x000fe20000000900 */
[----:B------:R-:W-:Y:S02]  /*5f30*/  ISETP.GE.U32.AND P0, PT, R236, R5, PT ;  /* 0x00000005ec00720c */ /* 0x000fe40003f06070 */
[----:B------:R-:W-:Y:S02]  /*5f40*/  SHF.R.U32.HI R5, RZ, 0x18, R29 ;  /* 0x00000018ff057819 */ /* 0x000fe4000001161d */
[----:B------:R-:W-:Y:S01]  /*5f50*/  @!P2 PRMT R227, R106, 0x5410, RZ ;  /* 0x000054106ae3a816 */ /* 0x000fe200000000ff */
[----:B------:R-:W-:Y:S01]  /*5f60*/  @!P4 HADD2 R116, -R223.H0_H0, -RZ.H0_H0 ;  /* 0xa00000ffdf74c230 */ /* 0x000fe20000000900 */
[----:B------:R-:W-:Y:S02]  /*5f70*/  ISETP.GE.U32.AND P2, PT, R236, R5, PT ;  /* 0x00000005ec00720c */ /* 0x000fe40003f46070 */
[----:B------:R-:W-:Y:S01]  /*5f80*/  LOP3.LUT R241, R241, 0xff, RZ, 0xc0, !PT ;  /* 0x000000fff1f17812 */ /* 0x000fe200078ec0ff */
[----:B------:R-:W-:Y:S01]  /*5f90*/  @!P6 HADD2 R113, -R33.H0_H0, -RZ.H0_H0 ;  /* 0xa00000ff2171e230 */ /* 0x000fe20000000900 */
[----:B------:R-:W-:Y:S01]  /*5fa0*/  LOP3.LUT R5, R120, 0xff, RZ, 0xc0, !PT ;  /* 0x000000ff78057812 */ /* 0x000fe200078ec0ff */
[----:B------:R-:W-:Y:S01]  /*5fb0*/  ULDC UR4, c[0x0][0x228] ;  /* 0x00008a0000047ab9 */ /* 0x000fe20000000800 */
[----:B------:R-:W-:-:S02]  /*5fc0*/  SHF.R.U32.HI R4, RZ, 0x8, R121 ;  /* 0x00000008ff047819 */ /* 0x000fc40000011679 */
[----:B------:R-:W-:Y:S01]  /*5fd0*/  @!P3 PRMT R226, R105, 0x5410, RZ ;  /* 0x0000541069e2b816 */ /* 0x000fe200000000ff */
[----:B------:R-:W-:Y:S01]  /*5fe0*/  @!P0 HADD2 R104, -R225.H0_H0, -RZ.H0_H0 ;  /* 0xa00000ffe1688230 */ /* 0x000fe20000000900 */
[----:B------:R-:W-:Y:S01]  /*5ff0*/  ISETP.GE.U32.AND P3, PT, R236, R5, PT ;  /* 0x00000005ec00720c */ /* 0x000fe20003f66070 */
[----:B------:R2:W5:Y:S01]  /*6000*/  LDL.LU R29, [R1+0x68] ;  /* 0x00006800011d7983 */ /* 0x0005620000300800 */
[----:B------:R-:W-:Y:S01]  /*6010*/  LOP3.LUT R5, R4, 0xffff, RZ, 0xc0, !PT ;  /* 0x0000ffff04057812 */ /* 0x000fe200078ec0ff */
[----:B------:R-:W-:Y:S01]  /*6020*/  @!P2 HADD2 R118, -R224.H0_H0, -RZ.H0_H0 ;  /* 0xa00000ffe076a230 */ /* 0x000fe20000000900 */
[----:B------:R-:W-:Y:S02]  /*6030*/  @!P0 PRMT R225, R104, 0x5410, RZ ;  /* 0x0000541068e18816 */ /* 0x000fe400000000ff */
[----:B------:R-:W-:Y:S02]  /*6040*/  ISETP.GE.U32.AND P1, PT, R236, R5, PT ;  /* 0x00000005ec00720c */ /* 0x000fe40003f26070 */
[----:B------:R-:W3:Y:S01]  /*6050*/  LDSM.16.MT88.4 R4, [R208+0x1e800] ;  /* 0x01e80000d004783b */ /* 0x000ee20000004200 */
[----:B------:R-:W-:-:S02]  /*6060*/  SHF.R.U32.HI R239, RZ, 0x8, R239 ;  /* 0x00000008ffef7819 */ /* 0x000fc400000116ef */
[----:B------:R-:W-:Y:S02]  /*6070*/  ISETP.GE.U32.AND P0, PT, R236, R246, PT ;  /* 0x000000f6ec00720c */ /* 0x000fe40003f06070 */
[----:B------:R-:W-:Y:S01]  /*6080*/  @!P3 HADD2 R117, -R167.H0_H0, -RZ.H0_H0 ;  /* 0xa00000ffa775b230 */ /* 0x000fe20000000900 */
[----:B------:R-:W-:Y:S02]  /*6090*/  @!P2 PRMT R224, R118, 0x5410, RZ ;  /* 0x0000541076e0a816 */ /* 0x000fe400000000ff */
[----:B------:R-:W-:Y:S01]  /*60a0*/  @!P4 PRMT R223, R116, 0x5410, RZ ;  /* 0x0000541074dfc816 */ /* 0x000fe200000000ff */
[----:B-1----:R-:W-:Y:S02]  /*60b0*/  HMMA.16816.F32 R104, R132, R108, RZ ;  /* 0x0000006c8468723c */ /* 0x002fe400000018ff */
[----:B------:R-:W-:Y:S01]  /*60c0*/  @!P1 HADD2 R115, -R222.H0_H0, -RZ.H0_H0 ;  /* 0xa00000ffde739230 */ /* 0x000fe20000000900 */
[----:B------:R-:W-:Y:S02]  /*60d0*/  LOP3.LUT R239, R239, 0xffff, RZ, 0xc0, !PT ;  /* 0x0000ffffefef7812 */ /* 0x000fe400078ec0ff */
[----:B------:R-:W-:-:S02]  /*60e0*/  @!P3 PRMT R167, R117, 0x5410, RZ ;  /* 0x0000541075a7b816 */ /* 0x000fc400000000ff */
[----:B------:R-:W1:Y:S01]  /*60f0*/  LDSM.16.MT88.4 R116, [R206+0x1e000] ;  /* 0x01e00000ce74783b */ /* 0x000e620000004200 */
[----:B------:R-:W-:Y:S01]  /*6100*/  @!P0 HADD2 R114, -R166.H0_H0, -RZ.H0_H0 ;  /* 0xa00000ffa6728230 */ /* 0x000fe20000000900 */
[----:B------:R-:W-:Y:S01]  /*6110*/  HMMA.16816.F32 R108, R132, R110, RZ ;  /* 0x0000006e846c723c */ /* 0x000fe200000018ff */
[----:B------:R-:W-:Y:S02]  /*6120*/  ISETP.GE.U32.AND P2, PT, R236, R239, PT ;  /* 0x000000efec00720c */ /* 0x000fe40003f46070 */
[----:B------:R-:W-:Y:S02]  /*6130*/  @!P1 PRMT R222, R115, 0x5410, RZ ;  /* 0x0000541073de9816 */ /* 0x000fe400000000ff */
[----:B------:R-:W-:Y:S02]  /*6140*/  SHF.R.U32.HI R243, RZ, 0x8, R243 ;  /* 0x00000008fff37819 */ /* 0x000fe400000116f3 */
[----:B------:R-:W-:Y:S02]  /*6150*/  @!P0 PRMT R166, R114, 0x5410, RZ ;  /* 0x0000541072a68816 */ /* 0x000fe400000000ff */
[----:B------:R-:W-:-:S02]  /*6160*/  ISETP.GE.U32.AND P5, PT, R236, R241, PT ;  /* 0x000000f1ec00720c */ /* 0x000fc40003fa6070 */
[----:B------:R-:W-:-:S04]  /*6170*/  ISETP.GE.U32.AND P4, PT, R236, R28, PT ;  /* 0x0000001cec00720c */ /* 0x000fc80003f86070 */
[----:B---3--:R-:W-:Y:S01]  /*6180*/  HMMA.16816.F32 R104, R8, R4, R104 ;  /* 0x000000040868723c */ /* 0x008fe20000001868 */
[----:B------:R-:W-:Y:S01]  /*6190*/  ISETP.GE.U32.AND P0, PT, R236, R245, PT ;  /* 0x000000f5ec00720c */ /* 0x000fe20003f06070 */
[----:B------:R-:W-:Y:S01]  /*61a0*/  @!P2 HADD2 R112, -R32.H0_H0, -RZ.H0_H0 ;  /* 0xa00000ff2070a230 */ /* 0x000fe20000000900 */
[----:B------:R-:W-:-:S06]  /*61b0*/  LOP3.LUT R243, R243, 0xffff, RZ, 0xc0, !PT ;  /* 0x0000fffff3f37812 */ /* 0x000fcc00078ec0ff */
[----:B------:R-:W-:Y:S01]  /*61c0*/  HMMA.16816.F32 R108, R8, R6, R108 ;  /* 0x00000006086c723c */ /* 0x000fe2000000186c */
[----:B------:R-:W-:Y:S02]  /*61d0*/  LOP3.LUT R5, R244, 0xff, RZ, 0xc0, !PT ;  /* 0x000000fff4057812 */ /* 0x000fe400078ec0ff */
[----:B------:R-:W-:Y:S02]  /*61e0*/  @!P6 PRMT R33, R113, 0x5410, RZ ;  /* 0x000054107121e816 */ /* 0x000fe400000000ff */
[----:B------:R-:W-:Y:S01]  /*61f0*/  LOP3.LUT P3, RZ, R240, 0x1, RZ, 0xc0, !PT ;  /* 0x00000001f0ff7812 */ /* 0x000fe2000786c0ff */
[----:B------:R-:W-:Y:S01]  /*6200*/  @!P5 HADD2 R237, -R181.H0_H0, -RZ.H0_H0 ;  /* 0xa00000ffb5edd230 */ /* 0x000fe20000000900 */
[----:B------:R-:W-:Y:S01]  /*6210*/  ISETP.GE.U32.AND P1, PT, R236, R5, PT ;  /* 0x00000005ec00720c */ /* 0x000fe20003f26070 */
[----:B------:R-:W-:Y:S01]  /*6220*/  IMAD R5, R19, -0x2daee0ad, RZ ;  /* 0xd2511f5313057824 */ /* 0x000fe200078e02ff */
[----:B------:R-:W-:Y:S01]  /*6230*/  USHF.L.U32 UR4, UR4, 0x3, URZ ;  /* 0x0000000304047899 */ /* 0x000fe2000800063f */
[----:B------:R-:W-:Y:S01]  /*6240*/  IMAD.WIDE.U32 R18, R18, -0x2daee0ad, RZ ;  /* 0xd2511f5312127825 */ /* 0x000fe200078e00ff */
[----:B------:R-:W-:Y:S01]  /*6250*/  LOP3.LUT R4, R27, UR11, R238, 0x96, !PT ;  /* 0x0000000b1b047c12 */ /* 0x000fe2000f8e96ee */
[----:B------:R2:W5:Y:S01]  /*6260*/  LDL.LU R28, [R1+0x64] ;  /* 0x00006400011c7983 */ /* 0x0005620000300800 */
[----:B------:R-:W-:Y:S01]  /*6270*/  @!P2 PRMT R32, R112, 0x5410, RZ ;  /* 0x000054107020a816 */ /* 0x000fe200000000ff */
[----:B------:R-:W-:Y:S01]  /*6280*/  FFMA.FTZ R27, R21, c[0x0][0x23c], -R232 ;  /* 0x00008f00151b7a23 */ /* 0x000fe200000108e8 */
[----:B------:R-:W-:Y:S01]  /*6290*/  LOP3.LUT R5, R19, UR9, R5, 0x96, !PT ;  /* 0x0000000913057c12 */ /* 0x000fe2000f8e9605 */
[----:B-1----:R-:W-:Y:S01]  /*62a0*/  HMMA.16816.F32 R112, R132, R116, RZ ;  /* 0x000000748470723c */ /* 0x002fe200000018ff */
[----:B------:R-:W-:-:S02]  /*62b0*/  ISETP.GE.U32.AND P2, PT, R236, R243, PT ;  /* 0x000000f3ec00720c */ /* 0x000fc40003f46070 */
[----:B------:R-:W-:Y:S01]  /*62c0*/  @!P5 PRMT R181, R237, 0x5410, RZ ;  /* 0x00005410edb5d816 */ /* 0x000fe200000000ff */
[----:B------:R-:W-:-:S04]  /*62d0*/  IMAD.WIDE.U32 R244, R5, -0x326172a9, RZ ;  /* 0xcd9e8d5705f47825 */ /* 0x000fc800078e00ff */
[----:B------:R-:W-:Y:S01]  /*62e0*/  IMAD.WIDE.U32 R4, R4, -0x2daee0ad, RZ ;  /* 0xd2511f5304047825 */ /* 0x000fe200078e00ff */
[----:B------:R-:W-:Y:S01]  /*62f0*/  HMMA.16816.F32 R116, R132, R118, RZ ;  /* 0x000000768474723c */ /* 0x000fe200000018ff */
[----:B------:R-:W-:Y:S02]  /*6300*/  LOP3.LUT R121, R245, UR21, R26, 0x96, !PT ;  /* 0x00000015f5797c12 */ /* 0x000fe4000f8e961a */
[----:B------:R-:W-:Y:S02]  /*6310*/  LOP3.LUT R238, R244, 0xffff, RZ, 0xc0, !PT ;  /* 0x0000fffff4ee7812 */ /* 0x000fe400078ec0ff */
[----:B------:R-:W-:Y:S02]  /*6320*/  LOP3.LUT R18, R5, UR20, R18, 0x96, !PT ;  /* 0x0000001405127c12 */ /* 0x000fe4000f8e9612 */
[C---:B------:R-:W-:Y:S02]  /*6330*/  LOP3.LUT R236, R4.reuse, 0xffff, RZ, 0xc0, !PT ;  /* 0x0000ffff04ec7812 */ /* 0x040fe400078ec0ff */
[----:B------:R-:W-:-:S02]  /*6340*/  LOP3.LUT R243, R4, 0xff, RZ, 0xc0, !PT ;  /* 0x000000ff04f37812 */ /* 0x000fc400078ec0ff */
[--C-:B------:R-:W-:Y:S02]  /*6350*/  SHF.R.U32.HI R120, RZ, 0x10, R4.reuse ;  /* 0x00000010ff787819 */ /* 0x100fe40000011604 */
[----:B------:R-:W-:Y:S02]  /*6360*/  SHF.R.U32.HI R19, RZ, 0x18, R4 ;  /* 0x00000018ff137819 */ /* 0x000fe40000011604 */
[----:B------:R-:W1:Y:S01]  /*6370*/  LDSM.16.MT88.4 R4, [R206+0x1e800] ;  /* 0x01e80000ce04783b */ /* 0x000e620000004200 */
[----:B------:R-:W-:Y:S02]  /*6380*/  SHF.R.U32.HI R246, RZ, 0x18, R121 ;  /* 0x00000018fff67819 */ /* 0x000fe40000011679 */
[----:B------:R-:W-:Y:S02]  /*6390*/  SHF.R.U32.HI R245, RZ, 0x18, R18 ;  /* 0x00000018fff57819 */ /* 0x000fe40000011612 */
[----:B------:R-:W-:Y:S02]  /*63a0*/  SHF.R.U32.HI R236, RZ, 0x8, R236 ;  /* 0x00000008ffec7819 */ /* 0x000fe400000116ec */
[----:B------:R-:W-:-:S02]  /*63b0*/  LOP3.LUT R120, R120, 0xff, RZ, 0xc0, !PT ;  /* 0x000000ff78787812 */ /* 0x000fc400078ec0ff */
[----:B------:R-:W-:Y:S02]  /*63c0*/  PRMT R243, R243, 0x5410, R236 ;  /* 0x00005410f3f37816 */ /* 0x000fe400000000ec */
[----:B------:R-:W-:Y:S02]  /*63d0*/  PRMT R19, R120, 0x5410, R19 ;  /* 0x0000541078137816 */ /* 0x000fe40000000013 */
[--C-:B------:R-:W-:Y:S02]  /*63e0*/  SHF.R.U32.HI R239, RZ, 0x10, R244.reuse ;  /* 0x00000010ffef7819 */ /* 0x100fe400000116f4 */
[----:B------:R-:W-:Y:S02]  /*63f0*/  LOP3.LUT R241, R244, 0xff, RZ, 0xc0, !PT ;  /* 0x000000fff4f17812 */ /* 0x000fe400078ec0ff */
[----:B------:R-:W-:Y:S02]  /*6400*/  SHF.R.U32.HI R244, RZ, 0x18, R244 ;  /* 0x00000018fff47819 */ /* 0x000fe400000116f4 */
[----:B------:R-:W-:-:S02]  /*6410*/  LOP3.LUT R239, R239, 0xff, RZ, 0xc0, !PT ;  /* 0x000000ffefef7812 */ /* 0x000fc400078ec0ff */
[----:B------:R-:W-:Y:S02]  /*6420*/  SHF.R.U32.HI R238, RZ, 0x8, R238 ;  /* 0x00000008ffee7819 */ /* 0x000fe400000116ee */
[----:B------:R-:W-:Y:S01]  /*6430*/  PRMT R244, R239, 0x5410, R244 ;  /* 0x00005410eff47816 */ /* 0x000fe200000000f4 */
[----:B------:R-:W-:Y:S01]  /*6440*/  FFMA.FTZ R239, R235, c[0x0][0x23c], -R232 ;  /* 0x00008f00ebef7a23 */ /* 0x000fe200000108e8 */
[----:B------:R-:W-:Y:S01]  /*6450*/  PRMT R241, R241, 0x5410, R238 ;  /* 0x00005410f1f17816 */ /* 0x000fe200000000ee */
[----:B------:R-:W-:Y:S02]  /*6460*/  @!P3 HADD2 R235, -R180.H0_H0, -RZ.H0_H0 ;  /* 0xa00000ffb4ebb230 */ /* 0x000fe40000000900 */
[----:B------:R3:W-:Y:S01]  /*6470*/  MUFU.EX2 R232, R239 ;  /* 0x000000ef00e87308 */ /* 0x0007e20000000800 */
[----:B-1----:R-:W-:Y:S02]  /*6480*/  HMMA.16816.F32 R112, R8, R4, R112 ;  /* 0x000000040870723c */ /* 0x002fe40000001870 */
[----:B------:R-:W-:-:S06]  /*6490*/  @!P3 PRMT R180, R235, 0x5410, RZ ;  /* 0x00005410ebb4b816 */ /* 0x000fcc00000000ff */
[----:B------:R-:W-:Y:S01]  /*64a0*/  HMMA.16816.F32 R116, R8, R6, R116 ;  /* 0x000000060874723c */ /* 0x000fe20000001874 */
[C---:B------:R-:W-:Y:S02]  /*64b0*/  LOP3.LUT R5, R121.reuse, 0xffff, RZ, 0xc0, !PT ;  /* 0x0000ffff79057812 */ /* 0x040fe400078ec0ff */
[----:B------:R-:W-:Y:S01]  /*64c0*/  LOP3.LUT R4, R121, 0xff, RZ, 0xc0, !PT ;  /* 0x000000ff79047812 */ /* 0x000fe200078ec0ff */
[----:B------:R-:W-:Y:S01]  /*64d0*/  HSET2.LE.AND R244, R244, R242, PT ;  /* 0x000000f2f4f47233 */ /* 0x000fe20003803000 */
[----:B------:R-:W-:Y:S02]  /*64e0*/  LOP3.LUT P3, RZ, R240, 0x2, RZ, 0xc0, !PT ;  /* 0x00000002f0ff7812 */ /* 0x000fe4000786c0ff */
[----:B------:R-:W-:Y:S02]  /*64f0*/  SHF.R.U32.HI R6, RZ, 0x10, R121 ;  /* 0x00000010ff067819 */ /* 0x000fe40000011679 */
[----:B------:R-:W-:Y:S02]  /*6500*/  SHF.R.U32.HI R7, RZ, 0x8, R5 ;  /* 0x00000008ff077819 */ /* 0x000fe40000011605 */
[----:B------:R-:W-:-:S02]  /*6510*/  LOP3.LUT R5, R6, 0xff, RZ, 0xc0, !PT ;  /* 0x000000ff06057812 */ /* 0x000fc400078ec0ff */
[----:B------:R-:W-:Y:S02]  /*6520*/  PRMT R26, R4, 0x5410, R7 ;  /* 0x00005410041a7816 */ /* 0x000fe40000000007 */
[----:B------:R-:W-:Y:S02]  /*6530*/  PRMT R246, R5, 0x5410, R246 ;  /* 0x0000541005f67816 */ /* 0x000fe400000000f6 */
[C---:B------:R-:W-:Y:S02]  /*6540*/  LOP3.LUT R4, R18.reuse, 0xffff, RZ, 0xc0, !PT ;  /* 0x0000ffff12047812 */ /* 0x040fe400078ec0ff */
[----:B------:R-:W-:Y:S02]  /*6550*/  SHF.R.U32.HI R5, RZ, 0x10, R18 ;  /* 0x00000010ff057819 */ /* 0x000fe40000011612 */
[----:B------:R-:W-:Y:S02]  /*6560*/  SHF.R.U32.HI R7, RZ, 0x8, R4 ;  /* 0x00000008ff077819 */ /* 0x000fe40000011604 */
[----:B------:R-:W-:Y:S01]  /*6570*/  LOP3.LUT R4, R5, 0xff, RZ, 0xc0, !PT ;  /* 0x000000ff05047812 */ /* 0x000fe200078ec0ff */
[----:B------:R-:W-:Y:S01]  /*6580*/  FADD.FTZ R5, R127, R126 ;  /* 0x0000007e7f057221 */ /* 0x000fe20000010000 */
[----:B------:R-:W-:-:S02]  /*6590*/  LOP3.LUT R6, R18, 0xff, RZ, 0xc0, !PT ;  /* 0x000000ff12067812 */ /* 0x000fc400078ec0ff */
[----:B------:R-:W-:Y:S01]  /*65a0*/  PRMT R245, R4, 0x5410, R245 ;  /* 0x0000541004f57816 */ /* 0x000fe200000000f5 */
[----:B------:R-:W-:Y:S01]  /*65b0*/  FADD.FTZ R4, R125, R124 ;  /* 0x0000007c7d047221 */ /* 0x000fe20000010000 */
[----:B------:R-:W-:Y:S01]  /*65c0*/  PRMT R18, R6, 0x5410, R7 ;  /* 0x0000541006127816 */ /* 0x000fe20000000007 */
[----:B------:R-:W1:Y:S01]  /*65d0*/  LDSM.16.MT88.4 R124, [R205+0x1e000] ;  /* 0x01e00000cd7c783b */ /* 0x000e620000004200 */
[----:B------:R-:W-:Y:S02]  /*65e0*/  FADD.FTZ R234, R234, R5 ;  /* 0x00000005eaea7221 */ /* 0x000fe40000010000 */
[----:B------:R-:W-:Y:S02]  /*65f0*/  FADD.FTZ R123, R123, R4 ;  /* 0x000000047b7b7221 */ /* 0x000fe40000010000 */
[----:B------:R-:W4:Y:S01]  /*6600*/  LDSM.16.MT88.4 R4, [R205+0x1e800] ;  /* 0x01e80000cd04783b */ /* 0x000f220000004200 */
[----:B------:R-:W-:Y:S02]  /*6610*/  FADD.FTZ R129, R129, R234 ;  /* 0x000000ea81817221 */ /* 0x000fe40000010000 */
[----:B------:R-:W-:-:S02]  /*6620*/  FADD.FTZ R236, R122, R123 ;  /* 0x0000007b7aec7221 */ /* 0x000fc40000010000 */
[--C-:B------:R-:W-:Y:S02]  /*6630*/  FFMA.FTZ R234, R22, c[0x0][0x23c], -R131.reuse ;  /* 0x00008f0016ea7a23 */ /* 0x100fe40000010883 */
[----:B------:R-:W-:Y:S02]  /*6640*/  FFMA.FTZ R131, R20, c[0x0][0x23c], -R131 ;  /* 0x00008f0014837a23 */ /* 0x000fe40000010883 */
[----:B------:R-:W-:Y:S02]  /*6650*/  FADD.FTZ R236, R130, R236 ;  /* 0x000000ec82ec7221 */ /* 0x000fe40000010000 */
[----:B---3--:R-:W-:Y:S01]  /*6660*/  IMAD.MOV.U32 R239, RZ, RZ, R131 ;  /* 0x000000ffffef7224 */ /* 0x008fe200078e0083 */
[----:B------:R-:W-:Y:S01]  /*6670*/  MUFU.EX2 R234, R234 ;  /* 0x000000ea00ea7308 */ /* 0x000fe20000000800 */
[----:B------:R-:W-:-:S07]  /*6680*/  FADD.FTZ R238, R128, R129 ;  /* 0x0000008180ee7221 */ /* 0x000fce0000010000 */
[----:B------:R-:W3:Y:S01]  /*6690*/  MUFU.EX2 R239, R239 ;  /* 0x000000ef00ef7308 */ /* 0x000ee20000000800 */
[C---:B-1----:R-:W-:Y:S08]  /*66a0*/  HMMA.16816.F32 R120, R132.reuse, R124, RZ ;  /* 0x0000007c8478723c */ /* 0x042ff000000018ff */
[----:B------:R-:W-:Y:S11]  /*66b0*/  HMMA.16816.F32 R124, R132, R126, RZ ;  /* 0x0000007e847c723c */ /* 0x000ff600000018ff */
[----:B------:R-:W-:Y:S05]  /*66c0*/  @!UPT UIADD3 URZ, URZ, URZ, URZ ;  /* 0x0000003f3f3ff290 */ /* 0x000fea000fffe03f */
[C---:B----4-:R-:W-:Y:S08]  /*66d0*/  HMMA.16816.F32 R120, R8.reuse, R4, R120 ;  /* 0x000000040878723c */ /* 0x050ff00000001878 */
[----:B------:R-:W-:Y:S01]  /*66e0*/  HMMA.16816.F32 R124, R8, R6, R124 ;  /* 0x00000006087c723c */ /* 0x000fe2000000187c */
[----:B------:R-:W1:Y:S01]  /*66f0*/  LDSM.16.MT88.4 R4, [R204+0x1e000] ;  /* 0x01e00000cc04783b */ /* 0x000e620000004200 */
[----:B------:R-:W-:-:S02]  /*6700*/  HSET2.LE.AND R235, R26, R242, PT ;  /* 0x000000f21aeb7233 */ /* 0x000fc40003803000 */
[--C-:B------:R-:W-:Y:S01]  /*6710*/  HSET2.LE.AND R246, R246, R242.reuse, PT ;  /* 0x000000f2f6f67233 */ /* 0x100fe20003803000 */
[----:B---3--:R-:W-:Y:S02]  /*6720*/  F2FP.PACK_AB R240, R239, R234 ;  /* 0x000000eaeff0723e */ /* 0x008fe400000000ff */
[----:B------:R-:W-:Y:S02]  /*6730*/  LOP3.LUT R12, R235, R12, RZ, 0xc0, !PT ;  /* 0x0000000ceb0c7212 */ /* 0x000fe400078ec0ff */
[----:B------:R-:W-:Y:S01]  /*6740*/  PRMT R235, R240, 0x7632, R235 ;  /* 0x00007632f0eb7816 */ /* 0x000fe200000000eb */
[C---:B-1----:R-:W-:Y:S07]  /*6750*/  HMMA.16816.F32 R128, R132.reuse, R4, RZ ;  /* 0x000000048480723c */ /* 0x042fee00000018ff */
[--C-:B------:R-:W-:Y:S01]  /*6760*/  HSET2.LE.AND R5, R241, R242.reuse, PT ;  /* 0x000000f2f1057233 */ /* 0x100fe20003803000 */
[----:B------:R-:W-:Y:S01]  /*6770*/  HMMA.16816.F32 R132, R132, R6, RZ ;  /* 0x000000068484723c */ /* 0x000fe200000018ff */
[----:B------:R-:W1:Y:S06]  /*6780*/  MUFU.EX2 R241, R27 ;  /* 0x0000001b00f17308 */ /* 0x000e6c0000000800 */
[----:B------:R-:W-:-:S02]  /*6790*/  HSET2.LE.AND R7, R19, R242, PT ;  /* 0x000000f213077233 */ /* 0x000fc40003803000 */
[--C-:B------:R-:W-:Y:S02]  /*67a0*/  HSET2.LE.AND R6, R243, R242.reuse, PT ;  /* 0x000000f2f3067233 */ /* 0x100fe40003803000 */
[--C-:B------:R-:W-:Y:S02]  /*67b0*/  HSET2.LE.AND R19, R18, R242.reuse, PT ;  /* 0x000000f212137233 */ /* 0x100fe40003803000 */
[----:B------:R-:W-:Y:S01]  /*67c0*/  HSET2.LE.AND R242, R245, R242, PT ;  /* 0x000000f2f5f27233 */ /* 0x000fe20003803000 */
[----:B------:R-:W-:Y:S02]  /*67d0*/  LOP3.LUT R14, R5, R14, RZ, 0xc0, !PT ;  /* 0x0000000e050e7212 */ /* 0x000fe400078ec0ff */
[----:B------:R-:W-:Y:S02]  /*67e0*/  LOP3.LUT R13, R246, R13, RZ, 0xc0, !PT ;  /* 0x0000000df60d7212 */ /* 0x000fe400078ec0ff */
[----:B------:R-:W-:Y:S01]  /*67f0*/  LOP3.LUT R15, R244, R15, RZ, 0xc0, !PT ;  /* 0x0000000ff40f7212 */ /* 0x000fe200078ec0ff */
[----:B------:R-:W-:Y:S01]  /*6800*/  FADD.FTZ R229, R229, R238 ;  /* 0x000000eee5e57221 */ /* 0x000fe20000010000 */
[----:B------:R-:W-:Y:S01]  /*6810*/  LOP3.LUT R5, R242, R17, RZ, 0xc0, !PT ;  /* 0x00000011f2057212 */ /* 0x000fe200078ec0ff */
[----:B------:R-:W-:Y:S01]  /*6820*/  UIMAD.WIDE UR26, UR4, 0x2, URZ ;  /* 0x00000002041a78a5 */ /* 0x000fe2000f8e023f */
[----:B-1----:R-:W-:Y:S01]  /*6830*/  F2FP.PACK_AB R242, R241, R232 ;  /* 0x000000e8f1f2723e */ /* 0x002fe200000000ff */
[----:B------:R-:W-:Y:S01]  /*6840*/  FADD.FTZ R236, R221, R236 ;  /* 0x000000ecddec7221 */ /* 0x000fe20000010000 */
[----:B------:R-:W-:Y:S01]  /*6850*/  @!P4 HADD2 R22, -R240.H0_H0, -RZ.H0_H0 ;  /* 0xa00000fff016c230 */ /* 0x000fe20000000900 */
[----:B------:R2:W5:Y:S01]  /*6860*/  LDL.LU R27, [R1+0x60] ;  /* 0x00006000011b7983 */ /* 0x0005620000300800 */
[----:B------:R-:W-:-:S02]  /*6870*/  PRMT R237, R242, 0x7632, R237 ;  /* 0x00007632f2ed7816 */ /* 0x000fc400000000ed */
[----:B------:R-:W-:Y:S02]  /*6880*/  LOP3.LUT R4, R19, R16, RZ, 0xc0, !PT ;  /* 0x0000001013047212 */ /* 0x000fe400078ec0ff */
[----:B------:R-:W-:Y:S01]  /*6890*/  PRMT R17, R240, 0x5410, R235 ;  /* 0x00005410f0117816 */ /* 0x000fe200000000eb */
[----:B------:R-:W-:Y:S01]  /*68a0*/  FADD.FTZ R228, R228, R229 ;  /* 0x000000e5e4e47221 */ /* 0x000fe20000010000 */
[----:B------:R-:W-:Y:S01]  /*68b0*/  PRMT R16, R242, 0x5410, R237 ;  /* 0x00005410f2107816 */ /* 0x000fe200000000ed */
[----:B------:R-:W-:Y:S01]  /*68c0*/  FADD.FTZ R231, R231, R236 ;  /* 0x000000ece7e77221 */ /* 0x000fe20000010000 */
[----:B------:R-:W-:Y:S01]  /*68d0*/  LOP3.LUT R6, R6, R17, RZ, 0xc0, !PT ;  /* 0x0000001106067212 */ /* 0x000fe200078ec0ff */
[----:B------:R-:W-:Y:S01]  /*68e0*/  @!P2 HADD2 R21, -R235.H0_H0, -RZ.H0_H0 ;  /* 0xa00000ffeb15a230 */ /* 0x000fe20000000900 */
[----:B------:R-:W-:Y:S01]  /*68f0*/  LOP3.LUT R7, R7, R16, RZ, 0xc0, !PT ;  /* 0x0000001007077212 */ /* 0x000fe200078ec0ff */
[----:B------:R-:W-:Y:S01]  /*6900*/  @!P1 HADD2 R20, -R242.H0_H0, -RZ.H0_H0 ;  /* 0xa00000fff2149230 */ /* 0x000fe20000000900 */
[----:B------:R-:W1:Y:S04]  /*6910*/  LDSM.16.MT88.4 R16, [R204+0x1e800] ;  /* 0x01e80000cc10783b */ /* 0x000e680000004200 */
[----:B------:R2:W5:Y:S01]  /*6920*/  LDL.LU R26, [R1+0x58] ;  /* 0x00005800011a7983 */ /* 0x0005620000300800 */
[----:B------:R-:W-:Y:S01]  /*6930*/  FADD.FTZ R233, R233, R228 ;  /* 0x000000e4e9e97221 */ /* 0x000fe20000010000 */
[----:B------:R-:W-:Y:S01]  /*6940*/  @!P0 HADD2 R3, -R237.H0_H0, -RZ.H0_H0 ;  /* 0xa00000ffed038230 */ /* 0x000fe20000000900 */
[----:B------:R-:W-:Y:S01]  /*6950*/  FADD.FTZ R230, R230, R231 ;  /* 0x000000e7e6e67221 */ /* 0x000fe20000010000 */
[----:B------:R-:W-:Y:S01]  /*6960*/  @!P4 PRMT R240, R22, 0x5410, RZ ;  /* 0x0000541016f0c816 */ /* 0x000fe200000000ff */
[----:B------:R-:W-:Y:S01]  /*6970*/  FADD.FTZ R220, R220, R233 ;  /* 0x000000e9dcdc7221 */ /* 0x000fe20000010000 */
[----:B------:R-:W-:Y:S01]  /*6980*/  @!P2 PRMT R235, R21, 0x5410, RZ ;  /* 0x0000541015eba816 */ /* 0x000fe200000000ff */
[----:B------:R-:W-:Y:S01]  /*6990*/  FADD.FTZ R187, R187, R230 ;  /* 0x000000e6bbbb7221 */ /* 0x000fe20000010000 */
[----:B------:R-:W-:Y:S01]  /*69a0*/  @!P0 PRMT R237, R3, 0x5410, RZ ;  /* 0x0000541003ed8816 */ /* 0x000fe200000000ff */
[----:B------:R-:W-:Y:S01]  /*69b0*/  FADD.FTZ R219, R219, R220 ;  /* 0x000000dcdbdb7221 */ /* 0x000fe20000010000 */
[----:B------:R-:W-:Y:S01]  /*69c0*/  @!P1 PRMT R242, R20, 0x5410, RZ ;  /* 0x0000541014f29816 */ /* 0x000fe200000000ff */
        /* <DEDUP_REMOVED lines=12> */
[C---:B-1----:R-:W-:Y:S04]  /*6a90*/  HMMA.16816.F32 R128, R8.reuse, R16, R128 ;  /* 0x000000100880723c */ /* 0x042fe80000001880 */
[----:B------:R-:W-:Y:S04]  /*6aa0*/  STL [R1+0x2c], R3 ;  /* 0x00002c0301007387 */ /* 0x000fe80000100800 */
        /* <DEDUP_REMOVED lines=99> */
[----:B------:R-:W-:-:S03]  /*70e0*/  IADD3 R12, P0, R8, UR26, RZ ;  /* 0x0000001a080c7c10 */ /* 0x000fc6000ff1e0ff */
[----:B------:R-:W-:Y:S01]  /*70f0*/  STG.E.U16 [R8.64], R227 ;  /* 0x000000e308007986 */ /* 0x000fe2000c10150e */
[----:B------:R-:W-:-:S03]  /*7100*/  IADD3.X R13, R9, UR27, RZ, P0, !PT ;  /* 0x0000001b090d7c10 */ /* 0x000fc600087fe4ff */
[----:B------:R-:W-:Y:S04]  /*7110*/  STG.E.U16 [R8.64+0x2], R226 ;  /* 0x000002e208007986 */ /* 0x000fe8000c10150e */
[----:B------:R-:W-:Y:S04]  /*7120*/  STG.E.U16 [R12.64], R225 ;  /* 0x000000e10c007986 */ /* 0x000fe8000c10150e */
        /* <DEDUP_REMOVED lines=9> */
[----:B------:R2:W-:Y:S01]  /*71c0*/  STG.E.U16 [R8.64+0x30], R33 ;  /* 0x0000302108007986 */ /* 0x0005e2000c10150e */
[----:B-1----:R-:W-:-:S03]  /*71d0*/  FADD.FTZ R167, R241, R232 ;  /* 0x000000e8f1a77221 */ /* 0x002fc60000010000 */
        /* <DEDUP_REMOVED lines=18> */
[----:B------:R2:W-:Y:S01]  /*7300*/  STG.E.U16 [R12.64+0x72], R237 ;  /* 0x000072ed0c007986 */ /* 0x0005e2000c10150e */
[----:B------:R-:W-:Y:S05]  /*7310*/  @!P3 BRA `(.L_x_1519) ;  /* 0x000058500000b947 */ /* 0x000fea0003800000 */
[----:B------:R-:W-:Y:S01]  /*7320*/  USHF.R.S32.HI UR18, URZ, 0x1f, UR22 ;  /* 0x0000001f3f127899 */ /* 0x000fe20008011416 */
[--C-:B-----5:R-:W-:Y:S01]  /*7330*/  SHF.R.S32.HI R11, RZ, 0x1f, R28.reuse ;  /* 0x0000001fff0b7819 */ /* 0x120fe2000001141c */
        /* <DEDUP_REMOVED lines=11> */
[----:B------:R-:W-:Y:S01]  /*73f0*/  UIMAD UR4, UR18, UR4, URZ ;  /* 0x00000004120472a4 */ /* 0x000fe2000f8e023f */
[----:B------:R-:W-:Y:S01]  /*7400*/  IMAD.WIDE.U32 R10, R3, c[0x0][0x1b8], R10 ;  /* 0x00006e00030a7a25 */ /* 0x000fe200078e000a */
[----:B------:R-:W-:Y:S01]  /*7410*/  IADD3 R6, P1, R6, UR24, RZ ;  /* 0x0000001806067c10 */ /* 0x000fe2000ff3e0ff */
[----:B------:R-:W-:-:S02]  /*7420*/  UMOV UR24, URZ ;  /* 0x0000003f00187c82 */ /* 0x000fc40008000000 */
[----:B------:R-:W-:Y:S01]  /*7430*/  UIMAD UR4, UR22, UR5, UR4 ;  /* 0x00000005160472a4 */ /* 0x000fe2000f8e0204 */
[----:B------:R-:W-:Y:S01]  /*7440*/  IMAD.U32 R5, RZ, RZ, UR19 ;  /* 0x00000013ff057e24 */ /* 0x000fe2000f8e00ff */
[----:B------:R-:W-:Y:S01]  /*7450*/  IADD3 R4, P0, R10, UR30, RZ ;  /* 0x0000001e0a047c10 */ /* 0x000fe2000ff1e0ff */
[----:B--2---:R-:W-:Y:S01]  /*7460*/  IMAD.MOV.U32 R165, RZ, RZ, R0 ;  /* 0x000000ffffa57224 */ /* 0x004fe200078e0000 */
[----:B------:R-:W-:Y:S01]  /*7470*/  LEA R12, P2, R6, c[0x0][0x168], 0x1 ;  /* 0x00005a00060c7a11 */ /* 0x000fe200078408ff */
[----:B------:R-:W1:Y:S01]  /*7480*/  LDC.U8 R0, c[0x0][0x2d8] ;  /* 0x0000b600ff007b82 */ /* 0x000e620000000000 */
[----:B------:R-:W-:Y:S01]  /*7490*/  IMAD.U32 R3, RZ, RZ, UR4 ;  /* 0x00000004ff037e24 */ /* 0x000fe2000f8e00ff */
[----:B------:R-:W-:Y:S01]  /*74a0*/  IADD3.X R5, R5, UR23, R7, P1, !PT ;  /* 0x0000001705057c10 */ /* 0x000fe20008ffe407 */
[----:B------:R-:W-:Y:S01]  /*74b0*/  UIADD3 UR22, UR13, -0x2, URZ ;  /* 0xfffffffe0d167890 */ /* 0x000fe2000fffe03f */
[----:B------:R-:W-:Y:S01]  /*74c0*/  LEA R7, P1, R4, c[0x0][0x170], 0x1 ;  /* 0x00005c0004077a11 */ /* 0x000fe200078208ff */
[----:B------:R-:W-:Y:S01]  /*74d0*/  STL [R1+0x24], R12 ;  /* 0x0000240c01007387 */ /* 0x000fe20000100800 */
[----:B------:R-:W-:Y:S01]  /*74e0*/  IADD3.X R3, R3, UR28, R11, P0, !PT ;  /* 0x0000001c03037c10 */ /* 0x000fe200087fe40b */
[----:B------:R-:W-:Y:S01]  /*74f0*/  UIADD3 UR13, UR13, -0x3, URZ ;  /* 0xfffffffd0d0d7890 */ /* 0x000fe2000fffe03f */
[----:B------:R-:W-:Y:S01]  /*7500*/  IADD3 R164, P0, R8, -0x80, RZ ;  /* 0xffffff8008a47810 */ /* 0x000fe20007f1e0ff */
[----:B------:R-:W-:Y:S01]  /*7510*/  STL [R1+0x1c], R7 ;  /* 0x00001c0701007387 */ /* 0x000fe20000100800 */
[----:B------:R-:W-:Y:S01]  /*7520*/  LEA.HI.X R5, R6, c[0x0][0x16c], R5, 0x1, P2 ;  /* 0x00005b0006057a11 */ /* 0x000fe200010f0c05 */
[----:B------:R-:W-:Y:S01]  /*7530*/  ULDC.64 UR18, c[0x0][0x1a0] ;  /* 0x0000680000127ab9 */ /* 0x000fe20000000a00 */
[----:B------:R-:W-:Y:S01]  /*7540*/  LEA.HI.X R3, R4, c[0x0][0x174], R3, 0x1, P1 ;  /* 0x00005d0004037a11 */ /* 0x000fe200008f0c03 */
[----:B------:R-:W-:Y:S01]  /*7550*/  IMAD.MOV.U32 R4, RZ, RZ, R26 ;  /* 0x000000ffff047224 */ /* 0x000fe200078e001a */
[----:B------:R-:W-:Y:S01]  /*7560*/  IADD3.X R166, R9, -0x1, RZ, P0, !PT ;  /* 0xffffffff09a67810 */ /* 0x000fe200007fe4ff */
[----:B------:R2:W-:Y:S01]  /*7570*/  STL [R1+0x20], R5 ;  /* 0x0000200501007387 */ /* 0x0005e20000100800 */
[----:B------:R-:W-:Y:S01]  /*7580*/  ISETP.GE.AND P0, PT, R251, c[0x0][0x220], PT ;  /* 0x00008800fb007a0c */ /* 0x000fe20003f06270 */
[----:B------:R-:W-:-:S02]  /*7590*/  IMAD.WIDE.U32 R8, R25, -0x326172a9, RZ ;  /* 0xcd9e8d5719087825 */ /* 0x000fc400078e00ff */
[----:B------:R3:W-:Y:S03]  /*75a0*/  STL [R1+0x18], R3 ;  /* 0x0000180301007387 */ /* 0x0007e60000100800 */
[----:B------:R-:W-:Y:S02]  /*75b0*/  LOP3.LUT R24, R9, R24, RZ, 0x3c, !PT ;  /* 0x0000001809187212 */ /* 0x000fe400078e3cff */
[----:B-1----:R-:W-:Y:S02]  /*75c0*/  PRMT R0, R0, 0x7054, R0 ;  /* 0x0000705400007816 */ /* 0x002fe40000000000 */
[----:B--2---:R-:W-:Y:S01]  /*75d0*/  SHF.R.S32.HI R5, RZ, 0x1f, R26 ;  /* 0x0000001fff057819 */ /* 0x004fe2000001141a */
[----:B---3--:R-:W-:Y:S01]  /*75e0*/  IMAD.MOV.U32 R3, RZ, RZ, R2 ;  /* 0x000000ffff037224 */ /* 0x008fe200078e0002 */
[----:B------:R-:W-:Y:S02]  /*75f0*/  P2R R2, PR, RZ, 0x1 ;  /* 0x00000001ff027803 */ /* 0x000fe40000000000 */
[----:B------:R-:W-:-:S03]  /*7600*/  IADD3 R6, P0, R26, 0x20, RZ ;  /* 0x000000201a067810 */ /* 0x000fc60007f1e0ff */
[----:B------:R-:W-:Y:S02]  /*7610*/  STL [R1+0x28], R2 ;  /* 0x0000280201007387 */ /* 0x000fe40000100800 */
[----:B------:R-:W-:Y:S02]  /*7620*/  IMAD.X R7, RZ, RZ, R5, P0 ;  /* 0x000000ffff077224 */ /* 0x000fe400000e0605 */
[----:B------:R1:W-:Y:S02]  /*7630*/  STL.64 [R1+0x40], R8 ;  /* 0x0000400801007387 */ /* 0x0003e40000100a00 */
[----:B-1----:R-:W-:-:S05]  /*7640*/  IMAD.WIDE.U32 R8, R23, -0x2daee0ad, RZ ;  /* 0xd2511f5317087825 */ /* 0x002fca00078e00ff */
[----:B------:R-:W-:Y:S04]  /*7650*/  STL.64 [R1+0x48], R8 ;  /* 0x0000480801007387 */ /* 0x000fe80000100a00 */
[----:B------:R1:W-:Y:S04]  /*7660*/  STL.64 [R1+0x50], R6 ;  /* 0x0000500601007387 */ /* 0x0003e80000100a00 */
[----:B------:R2:W-:Y:S01]  /*7670*/  STL.64 [R1+0x30], R4 ;  /* 0x0000300401007387 */ /* 0x0005e20000100a00 */
[----:B-1----:R-:W-:-:S05]  /*7680*/  IMAD.WIDE.U32 R6, R24, -0x2daee0ad, RZ ;  /* 0xd2511f5318067825 */ /* 0x002fca00078e00ff */
[----:B------:R2:W-:Y:S01]  /*7690*/  STL.64 [R1+0x38], R6 ;  /* 0x0000380601007387 */ /* 0x0005e20000100a00 */
[----:B------:R-:W-:Y:S05]  /*76a0*/  BRA `(.L_x_1520) ;  /* 0x000003e000007947 */ /* 0x000fea0003800000 */
.L_x_1522:
        /* <DEDUP_REMOVED lines=14> */
[C---:B---3--:R-:W-:Y:S02]  /*7790*/  @!P4 LEA R172, P1, R171.reuse, c[0x0][0x168], 0x1 ;  /* 0x00005a00abacca11 */ /* 0x048fe400078208ff */
[----:B------:R-:W-:Y:S02]  /*77a0*/  LEA.HI.X R2, R168, R173, R2, 0x6, P0 ;  /* 0x000000ada8027211 */ /* 0x000fe400000f3402 */
        /* <DEDUP_REMOVED lines=46> */
.L_x_1520:
[----:B--2---:R-:W2:Y:S01]  /*7a90*/  LDL.64 R4, [R1+0x30] ;  /* 0x0000300001047983 */ /* 0x004ea20000100a00 */
[----:B------:R-:W-:Y:S01]  /*7aa0*/  UIADD3 UR23, UR22, -UR24, URZ ;  /* 0x8000001816177290 */ /* 0x000fe2000fffe03f */
[----:B------:R-:W-:Y:S04]  /*7ab0*/  DEPBAR.LE SB0, 0x0 ;  /* 0x000080000000791a */ /* 0x000fe80000000000 */
[----:B------:R-:W3:Y:S01]  /*7ac0*/  LDL R0, [R1+0x28] ;  /* 0x0000280001007983 */ /* 0x000ee20000100800 */
[----:B------:R-:W-:Y:S01]  /*7ad0*/  USHF.R.S32.HI UR4, URZ, 0x1f, UR23 ;  /* 0x0000001f3f047899 */ /* 0x000fe20008011417 */
[----:B------:R-:W-:Y:S01]  /*7ae0*/  IMAD.U32 R34, RZ, RZ, UR23 ;  /* 0x00000017ff227e24 */ /* 0x000fe2000f8e00ff */
[----:B------:R-:W-:Y:S01]  /*7af0*/  UIMAD.WIDE.U32 UR28, UR23, UR18, URZ ;  /* 0x00000012171c72a5 */ /* 0x000fe2000f8e003f */
[----:B------:R-:W4:Y:S01]  /*7b00*/  LDL.64 R24, [R1+0x50] ;  /* 0x0000500001187983 */ /* 0x000f220000100a00 */
[----:B------:R-:W-:Y:S01]  /*7b10*/  UIMAD UR4, UR4, UR18, URZ ;  /* 0x00000012040472a4 */ /* 0x000fe2000f8e023f */
[----:B------:R-:W-:Y:S01]  /*7b20*/  IMAD.U32 R33, RZ, RZ, UR23 ;  /* 0x00000017ff217e24 */ /* 0x000fe2000f8e00ff */
[----:B------:R-:W-:Y:S01]  /*7b30*/  MOV R12, c[0x0][0x1a4] ;  /* 0x00006900000c7a02 */ /* 0x000fe20000000f00 */
[----:B------:R-:W5:Y:S01]  /*7b40*/  LDL.64 R6, [R1] ;  /* 0x0000000001067983 */ /* 0x000f620000100a00 */
[----:B------:R-:W-:Y:S01]  /*7b50*/  UIMAD UR4, UR23, UR19, UR4 ;  /* 0x00000013170472a4 */ /* 0x000fe2000f8e0204 */
[----:B------:R-:W-:Y:S01]  /*7b60*/  IMAD.U32 R2, RZ, RZ, UR23 ;  /* 0x00000017ff027e24 */ /* 0x000fe2000f8e00ff */
[----:B------:R-:W-:Y:S01]  /*7b70*/  MOV R186, UR28 ;  /* 0x0000001c00ba7c02 */ /* 0x000fe20008000f00 */
[----:B------:R-:W5:Y:S01]  /*7b80*/  LDL R13, [R1+0x1c] ;  /* 0x00001c00010d7983 */ /* 0x000f620000100800 */
[----:B------:R-:W-:Y:S01]  /*7b90*/  UIADD3 UR4, UR29, UR4, URZ ;  /* 0x000000041d047290 */ /* 0x000fe2000fffe03f */
[----:B------:R-:W-:Y:S01]  /*7ba0*/  IMAD.MOV.U32 R9, RZ, RZ, c[0x0][0x1a0] ;  /* 0x00006800ff097624 */ /* 0x000fe200078e00ff */
[----:B------:R-:W-:Y:S01]  /*7bb0*/  UISETP.GE.AND UP0, UPT, UR23, 0x1, UPT ;  /* 0x000000011700788c */ /* 0x000fe2000bf06270 */
[----:B------:R-:W5:Y:S01]  /*7bc0*/  LDL R8, [R1+0x18] ;  /* 0x0000180001087983 */ /* 0x000f620000100800 */
[----:B------:R-:W-:Y:S03]  /*7bd0*/  IMAD.U32 R187, RZ, RZ, UR29 ;  /* 0x0000001dffbb7e24 */ /* 0x000fe6000f8e00ff */
[----:B------:R-:W-:Y:S06]  /*7be0*/  BAR.SYNC.DEFER_BLOCKING 0x0 ;  /* 0x0000000000007b1d */ /* 0x000fec0000010000 */
[----:B------:R-:W-:Y:S01]  /*7bf0*/  @P4 STS.128 [R248+0x18000], RZ ;  /* 0x018000fff8004388 */ /* 0x000fe20000000c00 */
[----:B--2---:R-:W-:Y:S04]  /*7c00*/  LEA R182, P1, R34, R4, 0x6 ;  /* 0x0000000422b67211 */ /* 0x004fe800078230ff */
[----:B------:R-:W-:Y:S02]  /*7c10*/  LEA.HI.X.SX32 R183, R33, R5, 0x6, P1 ;  /* 0x0000000521b77211 */ /* 0x000fe400008f36ff */
[----:B---3--:R-:W-:Y:S01]  /*7c20*/  ISETP.NE.AND P3, PT, R0, RZ, PT ;  /* 0x000000ff0000720c */ /* 0x008fe20003f65270 */
[----:B------:R-:W-:Y:S02]  /*7c30*/  IMAD.U32 R0, RZ, RZ, UR23 ;  /* 0x00000017ff007e24 */ /* 0x000fe4000f8e00ff */
[----:B------:R-:W-:Y:S01]  /*7c40*/  IMAD R35, R183, c[0x0][0x1a0], RZ ;  /* 0x00006800b7237a24 */ /* 0x000fe200078e02ff */
[----:B----4-:R-:W-:Y:S01]  /*7c50*/  LEA R10, P0, R2, R24, 0x6 ;  /* 0x00000018020a7211 */ /* 0x010fe200078030ff */
[----:B------:R-:W-:Y:S01]  /*7c60*/  IMAD.U32 R2, RZ, RZ, UR4 ;  /* 0x00000004ff027e24 */ /* 0x000fe2000f8e00ff */
[----:B------:R-:W-:Y:S01]  /*7c70*/  UIADD3 UR4, UR13, -UR24, URZ ;  /* 0x800000180d047290 */ /* 0x000fe2000fffe03f */
[----:B------:R-:W-:Y:S01]  /*7c80*/  IMAD R35, R182, c[0x0][0x1a4], R35 ;  /* 0x00006900b6237a24 */ /* 0x000fe200078e0223 */
[----:B------:R-:W-:Y:S02]  /*7c90*/  LEA.HI.X.SX32 R11, R0, R25, 0x6, P0 ;  /* 0x00000019000b7211 */ /* 0x000fe400000f36ff */
[----:B-----5:R-:W-:Y:S01]  /*7ca0*/  LEA R33, P0, R186, R6, 0x6 ;  /* 0x00000006ba217211 */ /* 0x020fe200078030ff */
[----:B------:R-:W-:Y:S03]  /*7cb0*/  IMAD.WIDE.U32 R6, R182, c[0x0][0x1a0], RZ ;  /* 0x00006800b6067a25 */ /* 0x000fe600078e00ff */
[----:B------:R-:W-:Y:S01]  /*7cc0*/  @!P4 LEA R182, P1, R33, c[0x0][0x170], 0x1 ;  /* 0x00005c0021b6ca11 */ /* 0x000fe200078208ff */
[----:B------:R-:W-:Y:S01]  /*7cd0*/  IMAD.IADD R35, R7, 0x1, R35 ;  /* 0x0000000107237824 */ /* 0x000fe200078e0223 */
[----:B------:R-:W-:Y:S01]  /*7ce0*/  LEA.HI.X R2, R186, R247, R2, 0x6, P0 ;  /* 0x000000f7ba027211 */ /* 0x000fe200000f3402 */
[----:B------:R-:W-:Y:S01]  /*7cf0*/  IMAD R34, R11, c[0x0][0x1a0], RZ ;  /* 0x000068000b227a24 */ /* 0x000fe200078e02ff */
[----:B------:R-:W-:Y:S01]  /*7d00*/  LEA R32, P2, R6, R13, 0x1 ;  /* 0x0000000d06207211 */ /* 0x000fe200078408ff */
[C---:B------:R-:W-:Y:S01]  /*7d10*/  IMAD.WIDE.U32 R186, R10.reuse, c[0x0][0x1a0], RZ ;  /* 0x000068000aba7a25 */ /* 0x040fe200078e00ff */
[----:B------:R-:W-:Y:S02]  /*7d20*/  @!P4 LEA.HI.X R183, R33, c[0x0][0x174], R2, 0x1, P1 ;  /* 0x00005d0021b7ca11 */ /* 0x000fe400008f0c02 */
[C---:B------:R-:W-:Y:S01]  /*7d30*/  LEA R0, P0, R9.reuse, R33, 0x5 ;  /* 0x0000002109007211 */ /* 0x040fe200078028ff */
[----:B------:R-:W-:Y:S01]  /*7d40*/  IMAD R34, R10, c[0x0][0x1a4], R34 ;  /* 0x000069000a227a24 */ /* 0x000fe200078e0222 */
[----:B------:R-:W-:Y:S01]  /*7d50*/  LEA.HI.X R33, R6, R8, R35, 0x1, P2 ;  /* 0x0000000806217211 */ /* 0x000fe200010f0c23 */
        /* <DEDUP_REMOVED lines=8> */
[----:B------:R-:W-:Y:S02]  /*7de0*/  LEA R26, P1, R186, R13, 0x1 ;  /* 0x0000000dba1a7211 */ /* 0x000fe400078208ff */
[----:B------:R-:W-:Y:S01]  /*7df0*/  @!P4 LEA.HI.X R11, R0, c[0x0][0x174], R2, 0x1, P0 ;  /* 0x00005d00000bca11 */ /* 0x000fe200000f0c02 */
[----:B------:R-:W-:Y:S01]  /*7e00*/  @!PT LDS RZ, [RZ] ;  /* 0x00000000fffff984 */ /* 0x000fe20000000800 */
[----:B------:R-:W-:Y:S01]  /*7e10*/  @!PT LDS RZ, [RZ] ;  /* 0x00000000fffff984 */ /* 0x000fe20000000800 */
[----:B------:R-:W-:Y:S01]  /*7e20*/  @!PT LDS RZ, [RZ] ;  /* 0x00000000fffff984 */ /* 0x000fe20000000800 */
[----:B------:R2:W-:Y:S01]  /*7e30*/  @!P3 LDGSTS.E.BYPASS.LTC128B.128 [R248+0x1a000], [R32.64+0x80] ;  /* 0x1a00008020f8bfae */ /* 0x0005e2000b901d4e */
[----:B------:R-:W-:Y:S01]  /*7e40*/  LEA.HI.X R27, R186, R8, R34, 0x1, P1 ;  /* 0x00000008ba1b7211 */ /* 0x000fe200008f0c22 */
[----:B------:R-:W-:Y:S01]  /*7e50*/  IMAD.MOV.U32 R34, RZ, RZ, R4 ;  /* 0x000000ffff227224 */ /* 0x000fe200078e0004 */
[----:B------:R-:W-:Y:S01]  /*7e60*/  MOV R35, R5 ;  /* 0x0000000500237202 */ /* 0x000fe20000000f00 */
[----:B------:R-:W-:Y:S01]  /*7e70*/  @P6 STS.128 [R248+0x1c000], RZ ;  /* 0x01c000fff8006388 */ /* 0x000fe20000000c00 */
[----:B------:R-:W-:Y:S03]  /*7e80*/  IMAD.U32 R0, RZ, RZ, UR4 ;  /* 0x00000004ff007e24 */ /* 0x000fe6000f8e00ff */
        /* <DEDUP_REMOVED lines=30> */
[----:B------:R-:W5:Y:S04]  /*8070*/  LDSM.16.M88.4 R172, [R213+0x10000] ;  /* 0x01000000d5ac783b */ /* 0x000f680000000200 */
[----:B------:R-:W2:Y:S04]  /*8080*/  LDSM.16.M88.4 R176, [R213+0x10800] ;  /* 0x01080000d5b0783b */ /* 0x000ea80000000200 */
[----:B-1----:R-:W1:Y:S04]  /*8090*/  LDSM.16.M88.4 R180, [R213+0x11000] ;  /* 0x01100000d5b4783b */ /* 0x002e680000000200 */
[----:B------:R-:W0:Y:S04]  /*80a0*/  LDGDEPBAR ;  /* 0x00000000000079af */ /* 0x000e280000000000 */
[----:B------:R-:W1:Y:S01]  /*80b0*/  LDSM.16.M88.4 R184, [R213+0x11800] ;  /* 0x01180000d5b8783b */ /* 0x000e620000000200 */
[C---:B-----5:R-:W-:Y:S08]  /*80c0*/  HMMA.16816.F32 R4, R168.reuse, R172, RZ ;  /* 0x000000aca804723c */ /* 0x060ff000000018ff */
[C---:B---3--:R-:W-:Y:S01]  /*80d0*/  HMMA.16816.F32 R8, R168.reuse, R174, RZ ;  /* 0x000000aea808723c */ /* 0x048fe200000018ff */
[----:B------:R-:W-:Y:S07]  /*80e0*/  LDSM.16.M88.4 R172, [R212] ;  /* 0x00000000d4ac783b */ /* 0x000fee0000000200 */
[C---:B--2---:R-:W-:Y:S08]  /*80f0*/  HMMA.16816.F32 R12, R168.reuse, R176, RZ ;  /* 0x000000b0a80c723c */ /* 0x044ff000000018ff */
[C---:B------:R-:W-:Y:S01]  /*8100*/  HMMA.16816.F32 R16, R168.reuse, R178, RZ ;  /* 0x000000b2a810723c */ /* 0x040fe200000018ff */
[----:B------:R-:W2:Y:S07]  /*8110*/  LDSM.16.M88.4 R176, [R211] ;  /* 0x00000000d3b0783b */ /* 0x000eae0000000200 */
[C---:B-1----:R-:W-:Y:S07]  /*8120*/  HMMA.16816.F32 R20, R168.reuse, R180, RZ ;  /* 0x000000b4a814723c */ /* 0x042fee00000018ff */
[----:B------:R-:W-:Y:S02]  /*8130*/  IMAD.MOV.U32 R180, RZ, RZ, R24 ;  /* 0x000000ffffb47224 */ /* 0x000fe400078e0018 */
[----:B------:R-:W-:Y:S02]  /*8140*/  IMAD.MOV.U32 R181, RZ, RZ, R25 ;  /* 0x000000ffffb57224 */ /* 0x000fe400078e0019 */
[C---:B----4-:R-:W-:Y:S08]  /*8150*/  HMMA.16816.F32 R24, R168.reuse, R182, RZ ;  /* 0x000000b6a818723c */ /* 0x050ff000000018ff */
[C---:B------:R-:W-:Y:S07]  /*8160*/  HMMA.16816.F32 R28, R168.reuse, R184, RZ ;  /* 0x000000b8a81c723c */ /* 0x040fee00000018ff */
[----:B------:R-:W-:Y:S01]  /*8170*/  IMAD.MOV.U32 R184, RZ, RZ, R34 ;  /* 0x000000ffffb87224 */ /* 0x000fe200078e0022 */
[----:B------:R-:W-:Y:S02]  /*8180*/  MOV R185, R35 ;  /* 0x0000002300b97202 */ /* 0x000fe40000000f00 */
[----:B------:R-:W-:Y:S01]  /*8190*/  HMMA.16816.F32 R32, R168, R186, RZ ;  /* 0x000000baa820723c */ /* 0x000fe200000018ff */
[----:B------:R-:W1:Y:S01]  /*81a0*/  LDSM.16.M88.4 R168, [R203] ;  /* 0x00000000cba8783b */ /* 0x000e620000000200 */
[C---:B------:R-:W-:Y:S04]  /*81b0*/  LEA R182, P1, R0.reuse, R184, 0x6 ;  /* 0x000000b800b67211 */ /* 0x040fe800078230ff */
[----:B------:R-:W-:Y:S01]  /*81c0*/  LEA.HI.X.SX32 R183, R0, R185, 0x6, P1 ;  /* 0x000000b900b77211 */ /* 0x000fe200008f36ff */
[----:B------:R-:W-:Y:S01]  /*81d0*/  IMAD.WIDE.U32 R184, R182, c[0x0][0x198], RZ ;  /* 0x00006600b6b87a25 */ /* 0x000fe200078e00ff */
[C---:B--2---:R-:W-:Y:S05]  /*81e0*/  HMMA.16816.F32 R4, R172.reuse, R176, R4 ;  /* 0x000000b0ac04723c */ /* 0x044fea0000001804 */
[C---:B------:R-:W-:Y:S01]  /*81f0*/  LEA R186, P0, R0.reuse, R180, 0x6 ;  /* 0x000000b400ba7211 */ /* 0x040fe200078030ff */
[----:B------:R-:W-:Y:S02]  /*8200*/  IMAD R2, R183, c[0x0][0x198], RZ ;  /* 0x00006600b7027a24 */ /* 0x000fe400078e02ff */
[C---:B------:R-:W-:Y:S01]  /*8210*/  HMMA.16816.F32 R8, R172.reuse, R178, R8 ;  /* 0x000000b2ac08723c */ /* 0x040fe20000001808 */
[----:B------:R-:W2:Y:S03]  /*8220*/  LDSM.16.M88.4 R176, [R202] ;  /* 0x00000000cab0783b */ /* 0x000ea60000000200 */
[----:B------:R-:W-:Y:S01]  /*8230*/  LEA.HI.X.SX32 R187, R0, R181, 0x6, P0 ;  /* 0x000000b500bb7211 */ /* 0x000fe200000f36ff */
[----:B------:R-:W-:Y:S01]  /*8240*/  IMAD R2, R182, c[0x0][0x19c], R2 ;  /* 0x00006700b6027a24 */ /* 0x000fe200078e0202 */
[----:B------:R-:W-:Y:S01]  /*8250*/  PLOP3.LUT P0, PT, PT, PT, UP0, 0x80, 0x0 ;  /* 0x000000000000781c */ /* 0x000fe20003f0f008 */
[C---:B------:R-:W-:Y:S05]  /*8260*/  IMAD.WIDE.U32 R182, R186.reuse, c[0x0][0x198], RZ ;  /* 0x00006600bab67a25 */ /* 0x040fea00078e00ff */
[----:B------:R-:W-:Y:S02]  /*8270*/  IMAD R0, R187, c[0x0][0x198], RZ ;  /* 0x00006600bb007a24 */ /* 0x000fe400078e02ff */
[----:B------:R-:W-:Y:S02]  /*8280*/  IMAD.IADD R2, R185, 0x1, R2 ;  /* 0x00000001b9027824 */ /* 0x000fe400078e0202 */
[----:B------:R-:W-:Y:S04]  /*8290*/  IMAD R0, R186, c[0x0][0x19c], R0 ;  /* 0x00006700ba007a24 */ /* 0x000fe800078e0200 */
[----:B------:R-:W-:Y:S02]  /*82a0*/  IMAD.IADD R0, R183, 0x1, R0 ;  /* 0x00000001b7007824 */ /* 0x000fe400078e0200 */
[----:B------:R-:W-:Y:S01]  /*82b0*/  IMAD.MOV.U32 R183, RZ, RZ, R166 ;  /* 0x000000ffffb77224 */ /* 0x000fe200078e00a6 */
[C---:B-1----:R-:W-:Y:S08]  /*82c0*/  HMMA.16816.F32 R12, R172.reuse, R168, R12 ;  /* 0x000000a8ac0c723c */ /* 0x042ff0000000180c */
[C---:B------:R-:W-:Y:S01]  /*82d0*/  HMMA.16816.F32 R16, R172.reuse, R170, R16 ;  /* 0x000000aaac10723c */ /* 0x040fe20000001810 */
[----:B------:R-:W1:Y:S07]  /*82e0*/  LDSM.16.M88.4 R168, [R201] ;  /* 0x00000000c9a8783b */ /* 0x000e6e0000000200 */
[C---:B--2---:R-:W-:Y:S08]  /*82f0*/  HMMA.16816.F32 R20, R172.reuse, R176, R20 ;  /* 0x000000b0ac14723c */ /* 0x044ff00000001814 */
[C---:B------:R-:W-:Y:S01]  /*8300*/  HMMA.16816.F32 R24, R172.reuse, R178, R24 ;  /* 0x000000b2ac18723c */ /* 0x040fe20000001818 */
[----:B------:R-:W-:Y:S07]  /*8310*/  LDSM.16.M88.4 R176, [R210] ;  /* 0x00000000d2b0783b */ /* 0x000fee0000000200 */
[C---:B-1----:R-:W-:Y:S08]  /*8320*/  HMMA.16816.F32 R28, R172.reuse, R168, R28 ;  /* 0x000000a8ac1c723c */ /* 0x042ff0000000181c */
[----:B------:R-:W-:Y:S01]  /*8330*/  HMMA.16816.F32 R32, R172, R170, R32 ;  /* 0x000000aaac20723c */ /* 0x000fe20000001820 */
[----:B------:R-:W1:Y:S04]  /*8340*/  LDSM.16.M88.4 R168, [R207+0x10000] ;  /* 0x01000000cfa8783b */ /* 0x000e680000000200 */
[----:B------:R-:W2:Y:S03]  /*8350*/  LDSM.16.M88.4 R172, [R207+0x10800] ;  /* 0x01080000cfac783b */ /* 0x000ea60000000200 */
[C---:B-1----:R-:W-:Y:S08]  /*8360*/  HMMA.16816.F32 R4, R176.reuse, R168, R4 ;  /* 0x000000a8b004723c */ /* 0x042ff00000001804 */
[C---:B------:R-:W-:Y:S01]  /*8370*/  HMMA.16816.F32 R8, R176.reuse, R170, R8 ;  /* 0x000000aab008723c */ /* 0x040fe20000001808 */
[----:B------:R-:W1:Y:S07]  /*8380*/  LDSM.16.M88.4 R168, [R207+0x11000] ;  /* 0x01100000cfa8783b */ /* 0x000e6e0000000200 */
[C---:B--2---:R-:W-:Y:S08]  /*8390*/  HMMA.16816.F32 R12, R176.reuse, R172, R12 ;  /* 0x000000acb00c723c */ /* 0x044ff0000000180c */
[C---:B------:R-:W-:Y:S01]  /*83a0*/  HMMA.16816.F32 R16, R176.reuse, R174, R16 ;  /* 0x000000aeb010723c */ /* 0x040fe20000001810 */
[----:B------:R-:W2:Y:S07]  /*83b0*/  LDSM.16.M88.4 R172, [R207+0x11800] ;  /* 0x01180000cfac783b */ /* 0x000eae0000000200 */
[C---:B-1----:R-:W-:Y:S08]  /*83c0*/  HMMA.16816.F32 R20, R176.reuse, R168, R20 ;  /* 0x000000a8b014723c */ /* 0x042ff00000001814 */
[C---:B------:R-:W-:Y:S01]  /*83d0*/  HMMA.16816.F32 R24, R176.reuse, R170, R24 ;  /* 0x000000aab018723c */ /* 0x040fe20000001818 */
[----:B------:R-:W-:Y:S07]  /*83e0*/  LDSM.16.M88.4 R168, [R209] ;  /* 0x00000000d1a8783b */ /* 0x000fee0000000200 */
[C---:B--2---:R-:W-:Y:S08]  /*83f0*/  HMMA.16816.F32 R28, R176.reuse, R172, R28 ;  /* 0x000000acb01c723c */ /* 0x044ff0000000181c */
[----:B------:R-:W-:Y:S01]  /*8400*/  HMMA.16816.F32 R32, R176, R174, R32 ;  /* 0x000000aeb020723c */ /* 0x000fe20000001820 */
[----:B------:R-:W1:Y:S04]  /*8410*/  LDSM.16.M88.4 R172, [R200] ;  /* 0x00000000c8ac783b */ /* 0x000e680000000200 */
        /* <DEDUP_REMOVED lines=9> */
[----:B------:R-:W-:Y:S07]  /*84b0*/  LDSM.16.M88.4 R172, [R214+0x4000] ;  /* 0x00400000d6ac783b */ /* 0x000fee0000000200 */
[C---:B--2---:R-:W-:Y:S08]  /*84c0*/  HMMA.16816.F32 R28, R168.reuse, R176, R28 ;  /* 0x000000b0a81c723c */ /* 0x044ff0000000181c */
        /* <DEDUP_REMOVED lines=14> */
[----:B------:R-:W1:Y:S04]  /*85b0*/  LDSM.16.M88.4 R172, [R199] ;  /* 0x00000000c7ac783b */ /* 0x000e680000000200 */
[----:B------:R-:W2:Y:S03]  /*85c0*/  LDSM.16.M88.4 R176, [R198] ;  /* 0x00000000c6b0783b */ /* 0x000ea60000000200 */
[C---:B-1----:R-:W-:Y:S08]  /*85d0*/  HMMA.16816.F32 R4, R168.reuse, R172, R4 ;  /* 0x000000aca804723c */ /* 0x042ff00000001804 */
[C---:B------:R-:W-:Y:S01]  /*85e0*/  HMMA.16816.F32 R8, R168.reuse, R174, R8 ;  /* 0x000000aea808723c */ /* 0x040fe20000001808 */
[----:B------:R-:W1:Y:S07]  /*85f0*/  LDSM.16.M88.4 R172, [R197] ;  /* 0x00000000c5ac783b */ /* 0x000e6e0000000200 */
[C---:B--2---:R-:W-:Y:S08]  /*8600*/  HMMA.16816.F32 R12, R168.reuse, R176, R12 ;  /* 0x000000b0a80c723c */ /* 0x044ff0000000180c */
[C---:B------:R-:W-:Y:S01]  /*8610*/  HMMA.16816.F32 R16, R168.reuse, R178, R16 ;  /* 0x000000b2a810723c */ /* 0x040fe20000001810 */
[----:B------:R-:W2:Y:S07]  /*8620*/  LDSM.16.M88.4 R176, [R196] ;  /* 0x00000000c4b0783b */ /* 0x000eae0000000200 */
        /* <DEDUP_REMOVED lines=129> */
[----:B------:R-:W2:Y:S01]  /*8e40*/  LDSM.16.M88.4 R176, [R200+0x7800] ;  /* 0x00780000c8b0783b */ /* 0x000ea20000000200 */
[----:B------:R-:W-:Y:S04]  /*8e50*/  DEPBAR.LE SB0, 0x0 ;  /* 0x000080000000791a */ /* 0x000fe80000000000 */
[----:B------:R-:W-:Y:S02]  /*8e60*/  BAR.SYNC.DEFER_BLOCKING 0x0 ;  /* 0x0000000000007b1d */ /* 0x000fe40000010000 */
[C---:B-1----:R-:W-:Y:S08]  /*8e70*/  HMMA.16816.F32 R20, R168.reuse, R172, R20 ;  /* 0x000000aca814723c */ /* 0x042ff00000001814 */
[C---:B------:R-:W-:Y:S01]  /*8e80*/  HMMA.16816.F32 R24, R168.reuse, R174, R24 ;  /* 0x000000aea818723c */ /* 0x040fe20000001818 */
[----:B------:R-:W3:Y:S04]  /*8e90*/  LDL R172, [R1+0x24] ;  /* 0x0000240001ac7983 */ /* 0x000ee80000100800 */
[----:B------:R-:W4:Y:S03]  /*8ea0*/  LDL R173, [R1+0x20] ;  /* 0x0000200001ad7983 */ /* 0x000f260000100800 */
[C---:B--2---:R-:W-:Y:S08]  /*8eb0*/  HMMA.16816.F32 R28, R168.reuse, R176, R28 ;  /* 0x000000b0a81c723c */ /* 0x044ff0000000181c */
[----:B------:R-:W-:Y:S04]  /*8ec0*/  HMMA.16816.F32 R32, R168, R178, R32 ;  /* 0x000000b2a820723c */ /* 0x000fe80000001820 */
[-C--:B---3--:R-:W-:Y:S02]  /*8ed0*/  LEA R180, P2, R184, R172.reuse, 0x1 ;  /* 0x000000acb8b47211 */ /* 0x088fe400078408ff */
[----:B------:R-:W-:Y:S02]  /*8ee0*/  LEA R186, P1, R182, R172, 0x1 ;  /* 0x000000acb6ba7211 */ /* 0x000fe400078208ff */
[-C--:B----4-:R-:W-:Y:S04]  /*8ef0*/  LEA.HI.X R181, R184, R173.reuse, R2, 0x1, P2 ;  /* 0x000000adb8b57211 */ /* 0x090fe800010f0c02 */
[----:B------:R-:W-:Y:S02]  /*8f00*/  LEA.HI.X R187, R182, R173, R0, 0x1, P1 ;  /* 0x000000adb6bb7211 */ /* 0x000fe400008f0c00 */
[----:B------:R-:W-:Y:S01]  /*8f10*/  MOV R182, R164 ;  /* 0x000000a400b67202 */ /* 0x000fe20000000f00 */
[----:B------:R-:W-:-:S05]  /*8f20*/  @P0 BRA `(.L_x_1522) ;  /* 0xffffe78000000947 */ /* 0x000fca000383ffff */
.L_x_1521:
        /* <DEDUP_REMOVED lines=24> */
[----:B------:R-:W-:Y:S01]  /*90b0*/  ULOP3.LUT UR32, UR32, UR17, URZ, 0x3c, !UPT ;  /* 0x0000001120207292 */ /* 0x000fe2000f8e3c3f */
[----:B------:R-:W-:Y:S02]  /*90c0*/  FMNMX.FTZ R0, R18, R169, !PT ;  /* 0x000000a912007209 */ /* 0x000fe40007810000 */
[----:B------:R-:W-:Y:S02]  /*90d0*/  FMNMX.FTZ R2, R16, R171, !PT ;  /* 0x000000ab10027209 */ /* 0x000fe40007810000 */
        /* <DEDUP_REMOVED lines=20> */
[----:B-1----:R-:W2:Y:S06]  /*9220*/  LDL.64 R188, [R1+0x38] ;  /* 0x0000380001bc7983 */ /* 0x002eac0000100a00 */
[----:B------:R-:W1:Y:S08]  /*9230*/  SHFL.BFLY PT, R2, R175, 0x2, 0x1f ;  /* 0x0c401f00af027f89 */ /* 0x000e7000000e0000 */
[----:B------:R-:W4:Y:S01]  /*9240*/  SHFL.BFLY PT, R0, R173, 0x2, 0x1f ;  /* 0x0c401f00ad007f89 */ /* 0x000f2200000e0000 */
[----:B--2---:R-:W-:Y:S01]  /*9250*/  LOP3.LUT R174, R189, UR4, R186, 0x96, !PT ;  /* 0x00000004bdae7c12 */ /* 0x004fe2000f8e96ba */
[----:B------:R-:W-:Y:S01]  /*9260*/  UIADD3 UR4, UR17, -0x126145ec, URZ ;  /* 0xed9eba1411047890 */ /* 0x000fe2000fffe03f */
[----:B-1----:R-:W-:Y:S02]  /*9270*/  FMNMX.FTZ R171, R175, R2, !PT ;  /* 0x00000002afab7209 */ /* 0x002fe40007810000 */
[----:B----4-:R-:W-:Y:S01]  /*9280*/  FMNMX.FTZ R169, R173, R0, !PT ;  /* 0x00000000ada97209 */ /* 0x010fe20007810000 */
[----:B------:R-:W-:Y:S01]  /*9290*/  IMAD.WIDE.U32 R174, R174, -0x326172a9, RZ ;  /* 0xcd9e8d57aeae7825 */ /* 0x000fe200078e00ff */
[----:B------:R-:W-:Y:S01]  /*92a0*/  LOP3.LUT R164, R187, UR5, RZ, 0x3c, !PT ;  /* 0x00000005bba47c12 */ /* 0x000fe2000f8e3cff */
[----:B------:R-:W1:Y:S01]  /*92b0*/  SHFL.BFLY PT, R2, R171, 0x1, 0x1f ;  /* 0x0c201f00ab027f89 */ /* 0x000e6200000e0000 */
[----:B------:R-:W-:Y:S03]  /*92c0*/  UIADD3 UR5, UR16, 0x78dde6e4, URZ ;  /* 0x78dde6e410057890 */ /* 0x000fe6000fffe03f */
[----:B------:R-:W-:Y:S04]  /*92d0*/  IMAD.WIDE.U32 R172, R164, -0x326172a9, RZ ;  /* 0xcd9e8d57a4ac7825 */ /* 0x000fe800078e00ff */
[----:B------:R-:W2:Y:S01]  /*92e0*/  SHFL.BFLY PT, R0, R169, 0x1, 0x1f ;  /* 0x0c201f00a9007f89 */ /* 0x000ea200000e0000 */
[----:B---3--:R-:W-:Y:S02]  /*92f0*/  LOP3.LUT R166, R173, UR31, R190, 0x96, !PT ;  /* 0x0000001fada67c12 */ /* 0x008fe4000f8e96be */
[----:B------:R-:W-:Y:S03]  /*9300*/  LOP3.LUT R164, R175, UR30, R172, 0x96, !PT ;  /* 0x0000001eafa47c12 */ /* 0x000fe6000f8e96ac */
[----:B------:R-:W-:Y:S04]  /*9310*/  IMAD.WIDE.U32 R176, R166, -0x2daee0ad, RZ ;  /* 0xd2511f53a6b07825 */ /* 0x000fe800078e00ff */
[----:B------:R-:W-:Y:S01]  /*9320*/  IMAD.WIDE.U32 R180, R164, -0x2daee0ad, RZ ;  /* 0xd2511f53a4b47825 */ /* 0x000fe200078e00ff */
[----:B------:R-:W-:Y:S04]  /*9330*/  LOP3.LUT R164, R177, UR29, R188, 0x96, !PT ;  /* 0x0000001db1a47c12 */ /* 0x000fe8000f8e96bc */
[----:B------:R-:W-:Y:S02]  /*9340*/  LOP3.LUT R176, R181, UR25, R176, 0x96, !PT ;  /* 0x00000019b5b07c12 */ /* 0x000fe4000f8e96b0 */
[----:B-1----:R-:W-:Y:S04]  /*9350*/  FMNMX.FTZ R2, R171, R2, !PT ;  /* 0x00000002ab027209 */ /* 0x002fe80007810000 */
[C---:B------:R-:W-:Y:S01]  /*9360*/  FSETP.NEU.FTZ.AND P1, PT, R2.reuse, -INF , PT ;  /* 0xff8000000200780b */ /* 0x040fe20003f3d000 */
[C---:B------:R-:W-:Y:S01]  /*9370*/  FADD.FTZ R3, -R2.reuse, R3 ;  /* 0x0000000302037221 */ /* 0x040fe20000010100 */
[----:B--2---:R-:W-:Y:S01]  /*9380*/  FMNMX.FTZ R0, R169, R0, !PT ;  /* 0x00000000a9007209 */ /* 0x004fe20007810000 */
[----:B------:R-:W-:Y:S03]  /*9390*/  FMUL.FTZ R169, R2, c[0x0][0x23c] ;  /* 0x00008f0002a97a20 */ /* 0x000fe60000410000 */
[C---:B------:R-:W-:Y:S01]  /*93a0*/  FSETP.NEU.FTZ.AND P0, PT, R0.reuse, -INF , PT ;  /* 0xff8000000000780b */ /* 0x040fe20003f1d000 */
[----:B------:R-:W-:Y:S01]  /*93b0*/  FMUL.FTZ R166, R0, c[0x0][0x23c] ;  /* 0x00008f0000a67a20 */ /* 0x000fe20000410000 */
[----:B------:R-:W-:Y:S04]  /*93c0*/  FSEL R169, R169, RZ, P1 ;  /* 0x000000ffa9a97208 */ /* 0x000fe80000800000 */
[----:B------:R-:W-:Y:S01]  /*93d0*/  FSEL R166, R166, RZ, P0 ;  /* 0x000000ffa6a67208 */ /* 0x000fe20000000000 */
        /* <DEDUP_REMOVED lines=9> */
[--C-:B------:R-:W-:Y:S02]  /*9470*/  FFMA.FTZ R9, R16, c[0x0][0x23c], -R169.reuse ;  /* 0x00008f0010097a23 */ /* 0x100fe400000108a9 */
[--C-:B------:R-:W-:Y:S02]  /*9480*/  FFMA.FTZ R172, R28, c[0x0][0x23c], -R169.reuse ;  /* 0x00008f001cac7a23 */ /* 0x100fe400000108a9 */
[--C-:B------:R-:W-:Y:S01]  /*9490*/  FFMA.FTZ R173, R29, c[0x0][0x23c], -R169.reuse ;  /* 0x00008f001dad7a23 */ /* 0x100fe200000108a9 */
[----:B------:R-:W-:Y:S01]  /*94a0*/  MUFU.EX2 R179, R179 ;  /* 0x000000b300b37308 */ /* 0x000fe20000000800 */
[----:B------:R-:W-:Y:S02]  /*94b0*/  IMAD.MOV.U32 R12, RZ, RZ, R186 ;  /* 0x000000ffff0c7224 */ /* 0x000fe400078e00ba */
[--C-:B------:R-:W-:Y:S02]  /*94c0*/  FFMA.FTZ R186, R17, c[0x0][0x23c], -R169.reuse ;  /* 0x00008f0011ba7a23 */ /* 0x100fe400000108a9 */
[----:B------:R-:W-:Y:S02]  /*94d0*/  IMAD.MOV.U32 R17, RZ, RZ, R168 ;  /* 0x000000ffff117224 */ /* 0x000fe400078e00a8 */
[----:B------:R-:W-:Y:S02]  /*94e0*/  FFMA.FTZ R168, R32, c[0x0][0x23c], -R169 ;  /* 0x00008f0020a87a23 */ /* 0x000fe400000108a9 */
[----:B------:R-:W-:Y:S01]  /*94f0*/  IMAD.MOV.U32 R13, RZ, RZ, R187 ;  /* 0x000000ffff0d7224 */ /* 0x000fe200078e00bb */
[----:B------:R-:W-:Y:S01]  /*9500*/  MUFU.EX2 R173, R173 ;  /* 0x000000ad00ad7308 */ /* 0x000fe20000000800 */
[--C-:B------:R-:W-:Y:S02]  /*9510*/  FFMA.FTZ R187, R21, c[0x0][0x23c], -R169.reuse ;  /* 0x00008f0015bb7a23 */ /* 0x100fe400000108a9 */
[----:B------:R-:W-:Y:S02]  /*9520*/  IMAD.MOV.U32 R20, RZ, RZ, R180 ;  /* 0x000000ffff147224 */ /* 0x000fe400078e00b4 */
[----:B------:R-:W-:Y:S02]  /*9530*/  FFMA.FTZ R180, R25, c[0x0][0x23c], -R169 ;  /* 0x00008f0019b47a23 */ /* 0x000fe400000108a9 */
[----:B------:R-:W-:Y:S02]  /*9540*/  IMAD.MOV.U32 R21, RZ, RZ, R181 ;  /* 0x000000ffff157224 */ /* 0x000fe400078e00b5 */
[--C-:B------:R-:W-:Y:S01]  /*9550*/  FFMA.FTZ R181, R24, c[0x0][0x23c], -R169.reuse ;  /* 0x00008f0018b57a23 */ /* 0x100fe200000108a9 */
[----:B------:R-:W-:Y:S01]  /*9560*/  MUFU.EX2 R187, R187 ;  /* 0x000000bb00bb7308 */ /* 0x000fe20000000800 */
[----:B------:R-:W-:Y:S02]  /*9570*/  FFMA.FTZ R169, R33, c[0x0][0x23c], -R169 ;  /* 0x00008f0021a97a23 */ /* 0x000fe400000108a9 */
[----:B------:R-:W-:Y:S02]  /*9580*/  IMAD.MOV.U32 R33, RZ, RZ, R4 ;  /* 0x000000ffff217224 */ /* 0x000fe400078e0004 */
[----:B------:R-:W-:Y:S02]  /*9590*/  FFMA.FTZ R4, R26, c[0x0][0x23c], -R166 ;  /* 0x00008f001a047a23 */ /* 0x000fe400000108a6 */
[----:B------:R-:W-:Y:S02]  /*95a0*/  IMAD.MOV.U32 R26, RZ, RZ, R5 ;  /* 0x000000ffff1a7224 */ /* 0x000fe400078e0005 */
[----:B------:R-:W-:Y:S01]  /*95b0*/  FMUL.FTZ R5, R3, c[0x0][0x23c] ;  /* 0x00008f0003057a20 */ /* 0x000fe20000410000 */
[----:B------:R-:W-:Y:S01]  /*95c0*/  MUFU.EX2 R181, R181 ;  /* 0x000000b500b57308 */ /* 0x000fe20000000800 */
[----:B------:R-:W-:Y:S02]  /*95d0*/  IMAD.MOV.U32 R24, RZ, RZ, R190 ;  /* 0x000000ffff187224 */ /* 0x000fe400078e00be */
[--C-:B------:R-:W-:Y:S02]  /*95e0*/  FFMA.FTZ R190, R10, c[0x0][0x23c], -R166.reuse ;  /* 0x00008f000abe7a23 */ /* 0x100fe400000108a6 */
[--C-:B------:R-:W-:Y:S02]  /*95f0*/  FFMA.FTZ R16, R11, c[0x0][0x23c], -R166.reuse ;  /* 0x00008f000b107a23 */ /* 0x100fe400000108a6 */
[----:B------:R-:W-:Y:S03]  /*9600*/  IMAD.WIDE.U32 R10, R164, -0x326172a9, RZ ;  /* 0xcd9e8d57a40a7825 */ /* 0x000fe600078e00ff */
[----:B------:R-:W1:Y:S01]  /*9610*/  MUFU.EX2 R5, R5 ;  /* 0x0000000500057308 */ /* 0x000e620000000800 */
[----:B------:R-:W-:Y:S01]  /*9620*/  FFMA.FTZ R28, R6, c[0x0][0x23c], -R166 ;  /* 0x00008f00061c7a23 */ /* 0x000fe200000108a6 */
[----:B------:R-:W-:Y:S01]  /*9630*/  LOP3.LUT R6, R11, UR28, R174, 0x96, !PT ;  /* 0x0000001c0b067c12 */ /* 0x000fe2000f8e96ae */
[----:B------:R-:W-:Y:S02]  /*9640*/  IMAD.MOV.U32 R14, RZ, RZ, R20 ;  /* 0x000000ffff0e7224 */ /* 0x000fe400078e0014 */
[--C-:B------:R-:W-:Y:S02]  /*9650*/  FFMA.FTZ R20, R18, c[0x0][0x23c], -R166.reuse ;  /* 0x00008f0012147a23 */ /* 0x100fe400000108a6 */
[----:B------:R-:W-:Y:S02]  /*9660*/  FFMA.FTZ R29, R19, c[0x0][0x23c], -R166 ;  /* 0x00008f00131d7a23 */ /* 0x000fe400000108a6 */
[----:B------:R-:W-:Y:S01]  /*9670*/  IMAD.MOV.U32 R18, RZ, RZ, R12 ;  /* 0x000000ffff127224 */ /* 0x000fe200078e000c */
[----:B------:R-:W-:Y:S01]  /*9680*/  MUFU.EX2 R180, R180 ;  /* 0x000000b400b47308 */ /* 0x000fe20000000800 */
[----:B------:R-:W-:Y:S02]  /*9690*/  IMAD.MOV.U32 R19, RZ, RZ, R13 ;  /* 0x000000ffff137224 */ /* 0x000fe400078e000d */
[----:B------:R-:W-:Y:S04]  /*96a0*/  IMAD.WIDE.U32 R12, R6, -0x2daee0ad, RZ ;  /* 0xd2511f53060c7825 */ /* 0x000fe800078e00ff */
[----:B------:R-:W-:Y:S01]  /*96b0*/  IMAD.MOV.U32 R25, RZ, RZ, R191 ;  /* 0x000000ffff197224 */ /* 0x000fe200078e00bf */
[----:B------:R-:W-:Y:S01]  /*96c0*/  LOP3.LUT R8, R13, UR4, R14, 0x96, !PT ;  /* 0x000000040d087c12 */ /* 0x000fe2000f8e960e */
[--C-:B------:R-:W-:Y:S02]  /*96d0*/  FFMA.FTZ R191, R15, c[0x0][0x23c], -R166.reuse ;  /* 0x00008f000fbf7a23 */ /* 0x100fe400000108a6 */
[----:B------:R-:W-:Y:S02]  /*96e0*/  IMAD.MOV.U32 R15, RZ, RZ, R21 ;  /* 0x000000ffff0f7224 */ /* 0x000fe400078e0015 */
[----:B------:R-:W-:Y:S04]  /*96f0*/  IMAD.WIDE.U32 R14, R176, -0x326172a9, RZ ;  /* 0xcd9e8d57b00e7825 */ /* 0x000fe800078e00ff */
[----:B------:R-:W-:Y:S01]  /*9700*/  FFMA.FTZ R21, R22, c[0x0][0x23c], -R166 ;  /* 0x00008f0016157a23 */ /* 0x000fe200000108a6 */
[----:B------:R-:W-:Y:S01]  /*9710*/  LOP3.LUT R176, R15, UR5, R10, 0x96, !PT ;  /* 0x000000050fb07c12 */ /* 0x000fe2000f8e960a */
[----:B------:R-:W-:Y:S02]  /*9720*/  IMAD.MOV.U32 R10, RZ, RZ, R33 ;  /* 0x000000ffff0a7224 */ /* 0x000fe400078e0021 */
[----:B------:R-:W-:Y:S02]  /*9730*/  IMAD.MOV.U32 R22, RZ, RZ, R171 ;  /* 0x000000ffff167224 */ /* 0x000fe400078e00ab */
[----:B------:R-:W-:Y:S02]  /*9740*/  FFMA.FTZ R171, R30, c[0x0][0x23c], -R166 ;  /* 0x00008f001eab7a23 */ /* 0x000fe400000108a6 */
[----:B------:R-:W-:Y:S02]  /*9750*/  IMAD.MOV.U32 R30, RZ, RZ, R22 ;  /* 0x000000ffff1e7224 */ /* 0x000fe400078e0016 */
[----:B------:R-:W-:Y:S02]  /*9760*/  IMAD.MOV.U32 R22, RZ, RZ, R24 ;  /* 0x000000ffff167224 */ /* 0x000fe400078e0018 */
[C---:B-1----:R-:W-:Y:S01]  /*9770*/  FMUL.FTZ R24, R5.reuse, R152 ;  /* 0x0000009805187220 */ /* 0x042fe20000410000 */
[----:B------:R-:W-:Y:S01]  /*9780*/  MUFU.EX2 R171, R171 ;  /* 0x000000ab00ab7308 */ /* 0x000fe20000000800 */
[----:B------:R-:W-:Y:S02]  /*9790*/  IMAD.MOV.U32 R152, RZ, RZ, R29 ;  /* 0x000000ffff987224 */ /* 0x000fe400078e001d */
[----:B------:R-:W-:Y:S02]  /*97a0*/  FMUL.FTZ R29, R5, R157 ;  /* 0x0000009d051d7220 */ /* 0x000fe40000410000 */
[----:B------:R-:W-:Y:S02]  /*97b0*/  IMAD.MOV.U32 R157, RZ, RZ, R10 ;  /* 0x000000ffff9d7224 */ /* 0x000fe400078e000a */
[----:B------:R-:W2:Y:S01]  /*97c0*/  LDL.LU R10, [R1+0x2c] ;  /* 0x00002c00010a7983 */ /* 0x000ea20000300800 */
[----:B------:R-:W-:Y:S02]  /*97d0*/  FFMA.FTZ R32, R23, c[0x0][0x23c], -R166 ;  /* 0x00008f0017207a23 */ /* 0x000fe400000108a6 */
[----:B------:R-:W-:Y:S01]  /*97e0*/  IMAD.MOV.U32 R23, RZ, RZ, R186 ;  /* 0x000000ffff177224 */ /* 0x000fe200078e00ba */
[----:B------:R-:W-:Y:S01]  /*97f0*/  MUFU.EX2 R152, R152 ;  /* 0x0000009800987308 */ /* 0x000fe20000000800 */
[----:B------:R-:W-:Y:S02]  /*9800*/  FFMA.FTZ R186, R27, c[0x0][0x23c], -R166 ;  /* 0x00008f001bba7a23 */ /* 0x000fe400000108a6 */
[----:B------:R-:W-:Y:S02]  /*9810*/  IMAD.MOV.U32 R27, RZ, RZ, R170 ;  /* 0x000000ffff1b7224 */ /* 0x000fe400078e00aa */
[----:B------:R-:W-:Y:S04]  /*9820*/  IMAD.WIDE.U32 R176, R176, -0x2daee0ad, RZ ;  /* 0xd2511f53b0b07825 */ /* 0x000fe800078e00ff */
[----:B------:R-:W-:Y:S01]  /*9830*/  FADD.FTZ R6, -R0, R165 ;  /* 0x000000a500067221 */ /* 0x000fe20000010100 */
[----:B------:R-:W-:Y:S01]  /*9840*/  MUFU.EX2 R186, R186 ;  /* 0x000000ba00ba7308 */ /* 0x000fe20000000800 */
[--C-:B------:R-:W-:Y:S02]  /*9850*/  FFMA.FTZ R184, R7, c[0x0][0x23c], -R166.reuse ;  /* 0x00008f0007b87a23 */ /* 0x100fe400000108a6 */
[--C-:B------:R-:W-:Y:S02]  /*9860*/  FFMA.FTZ R170, R31, c[0x0][0x23c], -R166.reuse ;  /* 0x00008f001faa7a23 */ /* 0x100fe400000108a6 */
[--C-:B------:R-:W-:Y:S02]  /*9870*/  FFMA.FTZ R164, R34, c[0x0][0x23c], -R166.reuse ;  /* 0x00008f0022a47a23 */ /* 0x100fe400000108a6 */
[----:B------:R-:W-:Y:S02]  /*9880*/  FFMA.FTZ R7, R35, c[0x0][0x23c], -R166 ;  /* 0x00008f0023077a23 */ /* 0x000fe400000108a6 */
[----:B------:R-:W-:Y:S01]  /*9890*/  FMUL.FTZ R3, R6, c[0x0][0x23c] ;  /* 0x00008f0006037a20 */ /* 0x000fe20000410000 */
[----:B------:R1:W-:Y:S01]  /*98a0*/  MUFU.EX2 R166, R27 ;  /* 0x0000001b00a67308 */ /* 0x0003e20000000800 */
[----:B------:R-:W-:Y:S01]  /*98b0*/  LOP3.LUT R6, R177, UR9, R12, 0x96, !PT ;  /* 0x00000009b1067c12 */ /* 0x000fe2000f8e960c */
[----:B------:R-:W-:Y:S02]  /*98c0*/  IMAD.MOV.U32 R11, RZ, RZ, R26 ;  /* 0x000000ffff0b7224 */ /* 0x000fe400078e001a */
[----:B------:R-:W-:Y:S02]  /*98d0*/  IMAD.MOV.U32 R26, RZ, RZ, R18 ;  /* 0x000000ffff1a7224 */ /* 0x000fe400078e0012 */
[----:B------:R-:W-:Y:S04]  /*98e0*/  IMAD.WIDE.U32 R34, R6, -0x326172a9, RZ ;  /* 0xcd9e8d5706227825 */ /* 0x000fe800078e00ff */
[----:B------:R-:W3:Y:S01]  /*98f0*/  MUFU.EX2 R3, R3 ;  /* 0x0000000300037308 */ /* 0x000ee20000000800 */
[----:B------:R-:W-:Y:S02]  /*9900*/  IMAD.MOV.U32 R18, RZ, RZ, R191 ;  /* 0x000000ffff127224 */ /* 0x000fe400078e00bf */
[----:B------:R-:W-:Y:S02]  /*9910*/  IMAD.MOV.U32 R31, RZ, RZ, R23 ;  /* 0x000000ffff1f7224 */ /* 0x000fe400078e0017 */
[----:B------:R-:W-:Y:S02]  /*9920*/  IMAD.MOV.U32 R23, RZ, RZ, R25 ;  /* 0x000000ffff177224 */ /* 0x000fe400078e0019 */
[----:B------:R-:W-:Y:S02]  /*9930*/  IMAD.MOV.U32 R15, RZ, RZ, R20 ;  /* 0x000000ffff0f7224 */ /* 0x000fe400078e0014 */
[C---:B------:R-:W-:Y:S01]  /*9940*/  FMUL.FTZ R12, R5.reuse, R140 ;  /* 0x0000008c050c7220 */ /* 0x040fe20000410000 */
[----:B------:R4:W-:Y:S01]  /*9950*/  MUFU.EX2 R6, R28 ;  /* 0x0000001c00067308 */ /* 0x0009e20000000800 */
[C---:B------:R-:W-:Y:S02]  /*9960*/  FMUL.FTZ R13, R5.reuse, R141 ;  /* 0x0000008d050d7220 */ /* 0x040fe40000410000 */
[C---:B------:R-:W-:Y:S02]  /*9970*/  FMUL.FTZ R20, R5.reuse, R148 ;  /* 0x0000009405147220 */ /* 0x040fe40000410000 */
[----:B-1----:R-:W-:Y:S02]  /*9980*/  IMAD.MOV.U32 R27, RZ, RZ, R19 ;  /* 0x000000ffff1b7224 */ /* 0x002fe400078e0013 */
[----:B------:R-:W-:Y:S02]  /*9990*/  IMAD.MOV.U32 R19, RZ, RZ, R190 ;  /* 0x000000ffff137224 */ /* 0x000fe400078e00be */
[----:B------:R-:W-:Y:S01]  /*99a0*/  IMAD.WIDE.U32 R190, R8, -0x326172a9, RZ ;  /* 0xcd9e8d5708be7825 */ /* 0x000fe200078e00ff */
[----:B------:R-:W1:Y:S03]  /*99b0*/  MUFU.EX2 R184, R184 ;  /* 0x000000b800b87308 */ /* 0x000e660000000800 */
[----:B------:R-:W-:Y:S01]  /*99c0*/  FMUL.FTZ R8, R5, R136 ;  /* 0x0000008805087220 */ /* 0x000fe20000410000 */
[----:B------:R-:W-:Y:S01]  /*99d0*/  LOP3.LUT R165, R191, UR11, R14, 0x96, !PT ;  /* 0x0000000bbfa57c12 */ /* 0x000fe2000f8e960e */
[----:B------:R-:W-:Y:S02]  /*99e0*/  IMAD.MOV.U32 R14, RZ, RZ, R21 ;  /* 0x000000ffff0e7224 */ /* 0x000fe400078e0015 */
[----:B------:R-:W-:Y:S02]  /*99f0*/  IMAD.MOV.U32 R136, RZ, RZ, R9 ;  /* 0x000000ffff887224 */ /* 0x000fe400078e0009 */
[----:B------:R-:W-:Y:S01]  /*9a00*/  FMUL.FTZ R21, R5, R149 ;  /* 0x0000009505157220 */ /* 0x000fe20000410000 */
[----:B------:R-:W-:Y:S01]  /*9a10*/  MUFU.EX2 R170, R170 ;  /* 0x000000aa00aa7308 */ /* 0x000fe20000000800 */
[----:B------:R-:W-:Y:S02]  /*9a20*/  IMAD.MOV.U32 R149, RZ, RZ, R15 ;  /* 0x000000ffff957224 */ /* 0x000fe400078e000f */
[----:B---3--:R-:W-:Y:S02]  /*9a30*/  FMUL.FTZ R15, R3, R143 ;  /* 0x0000008f030f7220 */ /* 0x008fe40000410000 */
[----:B----4-:R-:W-:Y:S02]  /*9a40*/  FMUL.FTZ R28, R5, R156 ;  /* 0x0000009c051c7220 */ /* 0x010fe40000410000 */
[----:B------:R-:W-:Y:S02]  /*9a50*/  IMAD.MOV.U32 R156, RZ, RZ, R14 ;  /* 0x000000ffff9c7224 */ /* 0x000fe400078e000e */
[C---:B------:R-:W-:Y:S01]  /*9a60*/  FMUL.FTZ R14, R3.reuse, R142 ;  /* 0x0000008e030e7220 */ /* 0x040fe20000410000 */
[----:B------:R-:W-:Y:S01]  /*9a70*/  MUFU.EX2 R149, R149 ;  /* 0x0000009500957308 */ /* 0x000fe20000000800 */
[----:B------:R-:W-:Y:S02]  /*9a80*/  IMAD.MOV.U32 R142, RZ, RZ, R19 ;  /* 0x000000ffff8e7224 */ /* 0x000fe400078e0013 */
[C---:B------:R-:W-:Y:S01]  /*9a90*/  FMUL.FTZ R19, R3.reuse, R147 ;  /* 0x0000009303137220 */ /* 0x040fe20000410000 */
[----:B-1----:R-:W-:Y:S01]  /*9aa0*/  F2FP.PACK_AB R140, R184, R6 ;  /* 0x00000006b88c723e */ /* 0x002fe200000000ff */
[----:B------:R-:W-:Y:S02]  /*9ab0*/  IMAD.MOV.U32 R143, RZ, RZ, R18 ;  /* 0x000000ffff8f7224 */ /* 0x000fe400078e0012 */
[C---:B------:R-:W-:Y:S02]  /*9ac0*/  FMUL.FTZ R18, R3.reuse, R146 ;  /* 0x0000009203127220 */ /* 0x040fe40000410000 */
[----:B------:R-:W-:Y:S02]  /*9ad0*/  IMAD.MOV.U32 R146, RZ, RZ, R22 ;  /* 0x000000ffff927224 */ /* 0x000fe400078e0016 */
[C---:B------:R-:W-:Y:S02]  /*9ae0*/  FMUL.FTZ R22, R3.reuse, R150 ;  /* 0x0000009603167220 */ /* 0x040fe40000410000 */
[----:B------:R-:W-:Y:S02]  /*9af0*/  IMAD.MOV.U32 R147, RZ, RZ, R23 ;  /* 0x000000ffff937224 */ /* 0x000fe400078e0017 */
[----:B------:R-:W-:Y:S02]  /*9b00*/  FMUL.FTZ R23, R3, R151 ;  /* 0x0000009703177220 */ /* 0x000fe40000410000 */
[----:B------:R-:W-:Y:S02]  /*9b10*/  IMAD.MOV.U32 R150, RZ, RZ, R26 ;  /* 0x000000ffff967224 */ /* 0x000fe400078e001a */
[----:B------:R-:W-:Y:S02]  /*9b20*/  IMAD.MOV.U32 R151, RZ, RZ, R27 ;  /* 0x000000ffff977224 */ /* 0x000fe400078e001b */
[C---:B------:R-:W-:Y:S02]  /*9b30*/  FMUL.FTZ R9, R5.reuse, R137 ;  /* 0x0000008905097220 */ /* 0x040fe40000410000 */
[C---:B------:R-:W-:Y:S02]  /*9b40*/  FMUL.FTZ R25, R5.reuse, R153 ;  /* 0x0000009905197220 */ /* 0x040fe40000410000 */
[----:B------:R-:W-:Y:S02]  /*9b50*/  IMAD.MOV.U32 R153, RZ, RZ, R32 ;  /* 0x000000ffff997224 */ /* 0x000fe400078e0020 */
[C---:B------:R-:W-:Y:S02]  /*9b60*/  FMUL.FTZ R32, R5.reuse, R160 ;  /* 0x000000a005207220 */ /* 0x040fe40000410000 */
[----:B------:R-:W-:Y:S02]  /*9b70*/  FMUL.FTZ R33, R5, R161 ;  /* 0x000000a105217220 */ /* 0x000fe40000410000 */
[----:B------:R-:W-:Y:S01]  /*9b80*/  IMAD.MOV.U32 R161, RZ, RZ, R136 ;  /* 0x000000ffffa17224 */ /* 0x000fe200078e0088 */
[----:B------:R-:W-:Y:S01]  /*9b90*/  LOP3.LUT R136, R35, UR21, R190, 0x96, !PT ;  /* 0x0000001523887c12 */ /* 0x000fe2000f8e96be */
        /* <DEDUP_REMOVED lines=102> */
[----:B------:R-:W-:Y:S02]  /*a200*/  IMAD.MOV.U32 R141, RZ, RZ, R16 ;  /* 0x000000ffff8d7224 */ /* 0x000fe400078e0010 */
[C---:B------:R-:W-:Y:S02]  /*a210*/  FMUL.FTZ R16, R5.reuse, R144 ;  /* 0x0000009005107220 */ /* 0x040fe40000410000 */
[----:B------:R-:W-:Y:S02]  /*a220*/  IMAD.MOV.U32 R144, RZ, RZ, R17 ;  /* 0x000000ffff907224 */ /* 0x000fe400078e0011 */
[C---:B------:R-:W-:Y:S01]  /*a230*/  FMUL.FTZ R17, R5.reuse, R145 ;  /* 0x0000009105117220 */ /* 0x040fe20000410000 */
[----:B------:R-:W-:Y:S01]  /*a240*/  MUFU.EX2 R141, R141 ;  /* 0x0000008d008d7308 */ /* 0x000fe20000000800 */
[----:B--2---:R-:W-:Y:S02]  /*a250*/  FFMA.FTZ R137, R5, R10, R166 ;  /* 0x0000000a05897223 */ /* 0x004fe400000100a6 */
[C---:B------:R-:W-:Y:S02]  /*a260*/  FMUL.FTZ R10, R3.reuse, R138 ;  /* 0x0000008a030a7220 */ /* 0x040fe40000410000 */
[----:B------:R-:W-:Y:S02]  /*a270*/  IMAD.MOV.U32 R5, RZ, RZ, R11 ;  /* 0x000000ffff057224 */ /* 0x000fe400078e000b */
[C---:B------:R-:W-:Y:S02]  /*a280*/  FMUL.FTZ R11, R3.reuse, R139 ;  /* 0x0000008b030b7220 */ /* 0x040fe40000410000 */
[----:B------:R-:W-:Y:S01]  /*a290*/  IMAD.MOV.U32 R148, RZ, RZ, R31 ;  /* 0x000000ffff947224 */ /* 0x000fe200078e001f */
[----:B------:R-:W-:Y:S01]  /*a2a0*/  MUFU.EX2 R144, R144 ;  /* 0x0000009000907308 */ /* 0x000fe20000000800 */
[C---:B------:R-:W-:Y:S02]  /*a2b0*/  FMUL.FTZ R31, R3.reuse, R159 ;  /* 0x0000009f031f7220 */ /* 0x040fe40000410000 */
[----:B------:R-:W-:Y:S02]  /*a2c0*/  IMAD.MOV.U32 R139, RZ, RZ, R30 ;  /* 0x000000ffff8b7224 */ /* 0x000fe400078e001e */
[C---:B------:R-:W-:Y:S02]  /*a2d0*/  FMUL.FTZ R30, R3.reuse, R158 ;  /* 0x0000009e031e7220 */ /* 0x040fe40000410000 */
[C---:B------:R-:W-:Y:S01]  /*a2e0*/  FFMA.FTZ R167, R3.reuse, R167, R6 ;  /* 0x000000a703a77223 */ /* 0x040fe20000010006 */
[----:B------:R-:W-:Y:S01]  /*a2f0*/  SHF.R.U32.HI R6, RZ, 0x18, R136 ;  /* 0x00000018ff067819 */ /* 0x000fe20000011688 */
[----:B------:R-:W-:Y:S02]  /*a300*/  IMAD.MOV.U32 R158, RZ, RZ, R150 ;  /* 0x000000ffff9e7224 */ /* 0x000fe400078e0096 */
[----:B------:R-:W-:Y:S02]  /*a310*/  IMAD.MOV.U32 R150, RZ, RZ, R34 ;  /* 0x000000ffff967224 */ /* 0x000fe400078e0022 */
[C---:B------:R-:W-:Y:S02]  /*a320*/  FMUL.FTZ R34, R3.reuse, R162 ;  /* 0x000000a203227220 */ /* 0x040fe40000410000 */
[----:B------:R-:W-:Y:S02]  /*a330*/  IMAD.MOV.U32 R159, RZ, RZ, R151 ;  /* 0x000000ffff9f7224 */ /* 0x000fe400078e0097 */
[----:B------:R-:W-:Y:S02]  /*a340*/  IMAD.MOV.U32 R151, RZ, RZ, R35 ;  /* 0x000000ffff977224 */ /* 0x000fe400078e0023 */
[----:B------:R-:W-:Y:S02]  /*a350*/  FMUL.FTZ R35, R3, R163 ;  /* 0x000000a303237220 */ /* 0x000fe40000410000 */
[----:B------:R-:W1:Y:S01]  /*a360*/  LDC.U8 R3, c[0x0][0x2d8] ;  /* 0x0000b600ff037b82 */ /* 0x000e620000000000 */
[----:B------:R-:W-:Y:S02]  /*a370*/  IMAD.MOV.U32 R154, RZ, RZ, R146 ;  /* 0x000000ffff9a7224 */ /* 0x000fe400078e0092 */
[----:B------:R-:W-:Y:S02]  /*a380*/  IMAD.MOV.U32 R146, RZ, RZ, R142 ;  /* 0x000000ffff927224 */ /* 0x000fe400078e008e */
[----:B------:R-:W-:Y:S02]  /*a390*/  IMAD.MOV.U32 R155, RZ, RZ, R147 ;  /* 0x000000ffff9b7224 */ /* 0x000fe400078e0093 */
[----:B------:R-:W-:Y:S02]  /*a3a0*/  IMAD.MOV.U32 R147, RZ, RZ, R143 ;  /* 0x000000ffff937224 */ /* 0x000fe400078e008f */
[----:B------:R-:W2:Y:S01]  /*a3b0*/  MUFU.EX2 R146, R146 ;  /* 0x0000009200927308 */ /* 0x000ea20000000800 */
[----:B------:R-:W-:Y:S01]  /*a3c0*/  IMAD.MOV.U32 R143, RZ, RZ, R5 ;  /* 0x000000ffff8f7224 */ /* 0x000fe200078e0005 */
[----:B------:R-:W-:Y:S01]  /*a3d0*/  LOP3.LUT R5, R136, 0xff, RZ, 0xc0, !PT ;  /* 0x000000ff88057812 */ /* 0x000fe200078ec0ff */
[----:B------:R-:W-:Y:S02]  /*a3e0*/  IMAD.MOV.U32 R142, RZ, RZ, R139 ;  /* 0x000000ffff8e7224 */ /* 0x000fe400078e008b */
[----:B------:R-:W-:Y:S02]  /*a3f0*/  FADD.FTZ R139, R185, R137 ;  /* 0x00000089b98b7221 */ /* 0x000fe40000010000 */
[----:B------:R-:W-:Y:S01]  /*a400*/  FADD.FTZ R137, R184, R167 ;  /* 0x000000a7b8897221 */ /* 0x000fe20000010000 */
[----:B------:R-:W-:Y:S01]  /*a410*/  IADD3 R184, P0, R182, UR26, RZ ;  /* 0x0000001ab6b87c10 */ /* 0x000fe2000ff1e0ff */
[----:B------:R-:W-:Y:S01]  /*a420*/  IMAD.MOV.U32 R167, RZ, RZ, R151 ;  /* 0x000000ffffa77224 */ /* 0x000fe200078e0097 */
[----:B------:R-:W-:Y:S01]  /*a430*/  MUFU.EX2 R142, R142 ;  /* 0x0000008e008e7308 */ /* 0x000fe20000000800 */
[----:B------:R-:W-:Y:S02]  /*a440*/  IMAD.MOV.U32 R162, RZ, RZ, R154 ;  /* 0x000000ffffa27224 */ /* 0x000fe400078e009a */
[----:B------:R-:W-:Y:S01]  /*a450*/  IMAD.MOV.U32 R163, RZ, RZ, R155 ;  /* 0x000000ffffa37224 */ /* 0x000fe200078e009b */
[C---:B-1----:R-:W-:Y:S01]  /*a460*/  ISETP.GE.U32.AND P2, PT, R3.reuse, R5, PT ;  /* 0x000000050300720c */ /* 0x042fe20003f46070 */
[----:B------:R-:W-:Y:S01]  /*a470*/  IMAD.MOV.U32 R155, RZ, RZ, R189 ;  /* 0x000000ffff9b7224 */ /* 0x000fe200078e00bd */
[----:B------:R-:W-:Y:S02]  /*a480*/  LOP3.LUT R5, R136, 0xffff, RZ, 0xc0, !PT ;  /* 0x0000ffff88057812 */ /* 0x000fe400078ec0ff */
[----:B------:R-:W-:Y:S02]  /*a490*/  ISETP.GE.U32.AND P3, PT, R3, R6, PT ;  /* 0x000000060300720c */ /* 0x000fe40003f66070 */
[----:B------:R1:W-:Y:S01]  /*a4a0*/  MUFU.EX2 R154, R157 ;  /* 0x0000009d009a7308 */ /* 0x0003e20000000800 */
[----:B------:R-:W-:Y:S02]  /*a4b0*/  SHF.R.U32.HI R6, RZ, 0x10, R136 ;  /* 0x00000010ff067819 */ /* 0x000fe40000011688 */
[----:B------:R-:W-:Y:S02]  /*a4c0*/  SHF.R.U32.HI R5, RZ, 0x8, R5 ;  /* 0x00000008ff057819 */ /* 0x000fe40000011605 */
[----:B------:R-:W-:Y:S02]  /*a4d0*/  LOP3.LUT R6, R6, 0xff, RZ, 0xc0, !PT ;  /* 0x000000ff06067812 */ /* 0x000fe400078ec0ff */
[----:B------:R-:W-:Y:S02]  /*a4e0*/  LOP3.LUT R5, R5, 0xffff, RZ, 0xc0, !PT ;  /* 0x0000ffff05057812 */ /* 0x000fe400078ec0ff */
[----:B--2---:R-:W-:Y:S02]  /*a4f0*/  F2FP.PACK_AB R145, R141, R146 ;  /* 0x000000928d91723e */ /* 0x004fe400000000ff */
[----:B------:R-:W-:Y:S02]  /*a500*/  ISETP.GE.U32.AND P1, PT, R3, R5, PT ;  /* 0x000000050300720c */ /* 0x000fe40003f26070 */
[----:B------:R-:W-:Y:S01]  /*a510*/  F2FP.PACK_AB R5, R185, R166 ;  /* 0x000000a6b905723e */ /* 0x000fe200000000ff */
[----:B------:R-:W-:Y:S01]  /*a520*/  IMAD.MOV.U32 R166, RZ, RZ, R150 ;  /* 0x000000ffffa67224 */ /* 0x000fe200078e0096 */
[----:B------:R-:W-:Y:S01]  /*a530*/  IADD3.X R185, R183, UR27, RZ, P0, !PT ;  /* 0x0000001bb7b97c10 */ /* 0x000fe200087fe4ff */
[----:B------:R-:W-:Y:S01]  /*a540*/  IMAD.MOV.U32 R150, RZ, RZ, R147 ;  /* 0x000000ffff967224 */ /* 0x000fe200078e0093 */
[----:B------:R-:W-:Y:S01]  /*a550*/  ISETP.GE.U32.AND P0, PT, R3, R6, PT ;  /* 0x000000060300720c */ /* 0x000fe20003f06070 */
[----:B------:R-:W-:Y:S01]  /*a560*/  IMAD.MOV.U32 R147, RZ, RZ, R161 ;  /* 0x000000ffff937224 */ /* 0x000fe200078e00a1 */
[----:B------:R-:W2:Y:S01]  /*a570*/  MUFU.EX2 R6, R178 ;  /* 0x000000b200067308 */ /* 0x000ea20000000800 */
[----:B------:R-:W-:Y:S01]  /*a580*/  IMAD.MOV.U32 R161, RZ, RZ, R148 ;  /* 0x000000ffffa17224 */ /* 0x000fe200078e0094 */
[C---:B------:R-:W-:Y:S01]  /*a590*/  PRMT R138, R5.reuse, 0x7632, R138 ;  /* 0x00007632058a7816 */ /* 0x040fe2000000008a */
[----:B------:R-:W-:Y:S01]  /*a5a0*/  FADD.FTZ R148, R146, R137 ;  /* 0x0000008992947221 */ /* 0x000fe20000010000 */
[C---:B------:R-:W-:Y:S01]  /*a5b0*/  LOP3.LUT R137, R166.reuse, 0xff, RZ, 0xc0, !PT ;  /* 0x000000ffa6897812 */ /* 0x040fe200078ec0ff */
[----:B------:R-:W-:Y:S01]  /*a5c0*/  @!P2 HADD2 R246, -R5.H0_H0, -RZ.H0_H0 ;  /* 0xa00000ff05f6a230 */ /* 0x000fe20000000900 */
[----:B------:R-:W-:Y:S01]  /*a5d0*/  PRMT R136, R5, 0x5410, R138 ;  /* 0x0000541005887816 */ /* 0x000fe2000000008a */
[----:B------:R-:W-:Y:S01]  /*a5e0*/  @!P1 HADD2 R245, -R138.H0_H0, -RZ.H0_H0 ;  /* 0xa00000ff8af59230 */ /* 0x000fe20000000900 */
[----:B------:R-:W-:Y:S02]  /*a5f0*/  FADD.FTZ R141, R141, R148 ;  /* 0x000000948d8d7221 */ /* 0x000fe40000010000 */
[----:B------:R3:W4:Y:S01]  /*a600*/  MUFU.EX2 R146, R143 ;  /* 0x0000008f00927308 */ /* 0x0007220000000800 */
[----:B------:R-:W-:Y:S01]  /*a610*/  @!P0 HADD2 R244, -R140.H0_H0, -RZ.H0_H0 ;  /* 0xa00000ff8cf48230 */ /* 0x000fe20000000900 */
[----:B------:R-:W-:Y:S01]  /*a620*/  @!P1 PRMT R138, R245, 0x5410, RZ ;  /* 0x00005410f58a9816 */ /* 0x000fe200000000ff */
[----:B-1----:R-:W-:Y:S01]  /*a630*/  IMAD.MOV.U32 R157, RZ, RZ, R155 ;  /* 0x000000ffff9d7224 */ /* 0x002fe200078e009b */
[----:B------:R-:W-:Y:S02]  /*a640*/  ISETP.GE.U32.AND P1, PT, R3, R137, PT ;  /* 0x000000890300720c */ /* 0x000fe40003f26070 */
[----:B------:R-:W-:Y:S01]  /*a650*/  LOP3.LUT R137, R166, 0xffff, RZ, 0xc0, !PT ;  /* 0x0000ffffa6897812 */ /* 0x000fe200078ec0ff */
[----:B------:R-:W-:Y:S01]  /*a660*/  STG.E.U16 [R182.64+0x2], R138 ;  /* 0x0000028ab6007986 */ /* 0x000fe2000c10150e */
[----:B------:R-:W-:Y:S02]  /*a670*/  @!P2 PRMT R5, R246, 0x5410, RZ ;  /* 0x00005410f605a816 */ /* 0x000fe400000000ff */
[----:B------:R-:W-:Y:S01]  /*a680*/  SHF.R.U32.HI R137, RZ, 0x8, R137 ;  /* 0x00000008ff897819 */ /* 0x000fe20000011689 */
[----:B------:R-:W-:Y:S02]  /*a690*/  MUFU.EX2 R151, R161 ;  /* 0x000000a100977308 */ /* 0x000fe40000000800 */
[----:B------:R1:W-:Y:S01]  /*a6a0*/  STG.E.U16 [R182.64], R5 ;  /* 0x00000005b6007986 */ /* 0x0003e2000c10150e */
[----:B--2---:R-:W-:Y:S01]  /*a6b0*/  FADD.FTZ R139, R6, R139 ;  /* 0x0000008b068b7221 */ /* 0x004fe20000010000 */
[C---:B------:R-:W-:Y:S03]  /*a6c0*/  F2FP.PACK_AB R6, R142.reuse, R6 ;  /* 0x000000068e06723e */ /* 0x040fe600000000ff */
[--C-:B------:R-:W-:Y:S01]  /*a6d0*/  FADD.FTZ R142, R142, R139.reuse ;  /* 0x0000008b8e8e7221 */ /* 0x100fe20000010000 */
[----:B------:R-:W-:Y:S01]  /*a6e0*/  PRMT R139, R140, 0x7632, R139 ;  /* 0x000076328c8b7816 */ /* 0x000fe2000000008b */
[----:B------:R-:W-:Y:S01]  /*a6f0*/  @!P1 HADD2 R242, -R6.H0_H0, -RZ.H0_H0 ;  /* 0xa00000ff06f29230 */ /* 0x000fe20000000900 */
[----:B------:R-:W-:Y:S01]  /*a700*/  MUFU.EX2 R161, R156 ;  /* 0x0000009c00a17308 */ /* 0x000fe20000000800 */
[----:B------:R-:W-:Y:S01]  /*a710*/  FADD.FTZ R148, R144, R142 ;  /* 0x0000008e90947221 */ /* 0x000fe20000010000 */
[----:B------:R-:W-:Y:S01]  /*a720*/  SHF.R.U32.HI R142, RZ, 0x18, R166 ;  /* 0x00000018ff8e7819 */ /* 0x000fe200000116a6 */
[----:B------:R-:W-:Y:S01]  /*a730*/  @!P3 HADD2 R243, -R139.H0_H0, -RZ.H0_H0 ;  /* 0xa00000ff8bf3b230 */ /* 0x000fe20000000900 */
[----:B---3--:R-:W-:Y:S02]  /*a740*/  LOP3.LUT R143, R137, 0xffff, RZ, 0xc0, !PT ;  /* 0x0000ffff898f7812 */ /* 0x008fe400078ec0ff */
[----:B------:R-:W-:Y:S02]  /*a750*/  PRMT R137, R140, 0x5410, R139 ;  /* 0x000054108c897816 */ /* 0x000fe4000000008b */
[----:B------:R-:W-:Y:S02]  /*a760*/  @!P0 PRMT R140, R244, 0x5410, RZ ;  /* 0x00005410f48c8816 */ /* 0x000fe400000000ff */
[----:B------:R-:W-:Y:S01]  /*a770*/  ISETP.GE.U32.AND P0, PT, R3, R143, PT ;  /* 0x0000008f0300720c */ /* 0x000fe20003f06070 */
[----:B------:R2:W-:Y:S01]  /*a780*/  MUFU.EX2 R156, R153 ;  /* 0x00000099009c7308 */ /* 0x0005e20000000800 */
[----:B------:R-:W-:Y:S01]  /*a790*/  @!P3 PRMT R139, R243, 0x5410, RZ ;  /* 0x00005410f38bb816 */ /* 0x000fe200000000ff */
[----:B------:R3:W-:Y:S01]  /*a7a0*/  STG.E.U16 [R184.64], R140 ;  /* 0x0000008cb8007986 */ /* 0x0007e2000c10150e */
[----:B------:R-:W-:Y:S02]  /*a7b0*/  F2FP.PACK_AB R144, R179, R144 ;  /* 0x00000090b390723e */ /* 0x000fe400000000ff */
[----:B------:R-:W-:Y:S01]  /*a7c0*/  ISETP.GE.U32.AND P2, PT, R3, R142, PT ;  /* 0x0000008e0300720c */ /* 0x000fe20003f46070 */
[----:B------:R3:W-:Y:S01]  /*a7d0*/  STG.E.U16 [R184.64+0x2], R139 ;  /* 0x0000028bb8007986 */ /* 0x0007e2000c10150e */
[----:B----4-:R-:W-:Y:S01]  /*a7e0*/  FADD.FTZ R142, R146, R141 ;  /* 0x0000008d928e7221 */ /* 0x010fe20000010000 */
[C---:B-1----:R-:W-:Y:S02]  /*a7f0*/  PRMT R5, R6.reuse, 0x7632, R5 ;  /* 0x0000763206057816 */ /* 0x042fe40000000005 */
[----:B------:R1:W4:Y:S02]  /*a800*/  MUFU.EX2 R143, R150 ;  /* 0x00000096008f7308 */ /* 0x0003240000000800 */
[----:B------:R-:W-:Y:S01]  /*a810*/  PRMT R138, R6, 0x5410, R5 ;  /* 0x00005410068a7816 */ /* 0x000fe20000000005 */
[----:B------:R-:W-:Y:S01]  /*a820*/  @!P0 HADD2 R240, -R5.H0_H0, -RZ.H0_H0 ;  /* 0xa00000ff05f08230 */ /* 0x000fe20000000900 */
[----:B------:R-:W-:Y:S04]  /*a830*/  @!P1 PRMT R6, R242, 0x5410, RZ ;  /* 0x00005410f2069816 */ /* 0x000fe800000000ff */
[----:B------:R-:W-:Y:S01]  /*a840*/  @!P0 PRMT R5, R240, 0x5410, RZ ;  /* 0x00005410f0058816 */ /* 0x000fe200000000ff */
[----:B------:R-:W-:Y:S04]  /*a850*/  STG.E.U16 [R182.64+0x10], R6 ;  /* 0x00001006b6007986 */ /* 0x000fe8000c10150e */
[----:B------:R4:W-:Y:S01]  /*a860*/  STG.E.U16 [R182.64+0x12], R5 ;  /* 0x00001205b6007986 */ /* 0x0009e2000c10150e */
[----:B--2---:R-:W-:Y:S04]  /*a870*/  IMAD.MOV.U32 R153, RZ, RZ, R191 ;  /* 0x000000ffff997224 */ /* 0x004fe800078e00bf */
[----:B------:R-:W-:Y:S01]  /*a880*/  IMAD.MOV.U32 R157, RZ, RZ, R153 ;  /* 0x000000ffff9d7224 */ /* 0x000fe200078e0099 */
[C---:B---3--:R-:W-:Y:S04]  /*a890*/  PRMT R140, R145.reuse, 0x7632, R140 ;  /* 0x00007632918c7816 */ /* 0x048fe8000000008c */
[----:B------:R-:W-:Y:S01]  /*a8a0*/  PRMT R139, R145, 0x5410, R140 ;  /* 0x00005410918b7816 */ /* 0x000fe2000000008c */
[----:B-1----:R-:W-:Y:S01]  /*a8b0*/  IMAD.MOV.U32 R150, RZ, RZ, R147 ;  /* 0x000000ffff967224 */ /* 0x002fe200078e0093 */
[----:B------:R-:W-:Y:S01]  /*a8c0*/  SHF.R.U32.HI R147, RZ, 0x10, R166 ;  /* 0x00000010ff937819 */ /* 0x000fe200000116a6 */
[C---:B----4-:R-:W-:Y:S01]  /*a8d0*/  FADD.FTZ R142, R143.reuse, R142 ;  /* 0x0000008e8f8e7221 */ /* 0x050fe20000010000 */
[----:B------:R-:W-:Y:S01]  /*a8e0*/  F2FP.PACK_AB R146, R143, R146 ;  /* 0x000000928f92723e */ /* 0x000fe200000000ff */
[----:B------:R-:W-:Y:S01]  /*a8f0*/  @!P2 HADD2 R239, -R140.H0_H0, -RZ.H0_H0 ;  /* 0xa00000ff8cefa230 */ /* 0x000fe20000000900 */
[----:B------:R-:W-:Y:S04]  /*a900*/  LOP3.LUT R147, R147, 0xff, RZ, 0xc0, !PT ;  /* 0x000000ff93937812 */ /* 0x000fe800078ec0ff */
[----:B------:R-:W-:Y:S01]  /*a910*/  ISETP.GE.U32.AND P3, PT, R3, R147, PT ;  /* 0x000000930300720c */ /* 0x000fe20003f66070 */
[----:B------:R-:W-:Y:S01]  /*a920*/  FADD.FTZ R147, R179, R148 ;  /* 0x00000094b3937221 */ /* 0x000fe20000010000 */
[----:B------:R-:W-:Y:S01]  /*a930*/  @!P2 PRMT R140, R239, 0x5410, RZ ;  /* 0x00005410ef8ca816 */ /* 0x000fe200000000ff */
[----:B------:R-:W-:Y:S01]  /*a940*/  IMAD.WIDE.U32 R178, R165, -0x2daee0ad, RZ ;  /* 0xd2511f53a5b27825 */ /* 0x000fe200078e00ff */
[----:B------:R1:W2:Y:S03]  /*a950*/  MUFU.EX2 R148, R150 ;  /* 0x0000009600947308 */ /* 0x0002a60000000800 */
[----:B------:R-:W-:Y:S01]  /*a960*/  STG.E.U16 [R184.64+0x12], R140 ;  /* 0x0000128cb8007986 */ /* 0x000fe2000c10150e */
[--C-:B------:R-:W-:Y:S02]  /*a970*/  LOP3.LUT R143, R179, UR20, R176.reuse, 0x96, !PT ;  /* 0x00000014b38f7c12 */ /* 0x100fe4000f8e96b0 */
[----:B------:R-:W-:Y:S02]  /*a980*/  LOP3.LUT R5, R178, 0xff, RZ, 0xc0, !PT ;  /* 0x000000ffb2057812 */ /* 0x000fe400078ec0ff */
[----:B------:R-:W-:Y:S01]  /*a990*/  LOP3.LUT R141, R143, 0xff, RZ, 0xc0, !PT ;  /* 0x000000ff8f8d7812 */ /* 0x000fe200078ec0ff */
[----:B------:R-:W-:Y:S01]  /*a9a0*/  @!P3 HADD2 R241, -R145.H0_H0, -RZ.H0_H0 ;  /* 0xa00000ff91f1b230 */ /* 0x000fe20000000900 */
[----:B------:R3:W4:Y:S01]  /*a9b0*/  MUFU.EX2 R165, R4 ;  /* 0x0000000400a57308 */ /* 0x0007220000000800 */
[----:B------:R-:W-:Y:S02]  /*a9c0*/  LOP3.LUT R176, R179, UR20, R176, 0x96, !PT ;  /* 0x00000014b3b07c12 */ /* 0x000fe4000f8e96b0 */
[----:B------:R-:W-:Y:S02]  /*a9d0*/  ISETP.GE.U32.AND P1, PT, R3, R141, PT ;  /* 0x0000008d0300720c */ /* 0x000fe40003f26070 */
[----:B------:R-:W-:Y:S02]  /*a9e0*/  LOP3.LUT R141, R143, 0xffff, RZ, 0xc0, !PT ;  /* 0x0000ffff8f8d7812 */ /* 0x000fe400078ec0ff */
[----:B------:R-:W-:Y:S02]  /*a9f0*/  @!P3 PRMT R145, R241, 0x5410, RZ ;  /* 0x00005410f191b816 */ /* 0x000fe400000000ff */
[----:B------:R-:W-:Y:S02]  /*aa00*/  SHF.R.U32.HI R141, RZ, 0x8, R141 ;  /* 0x00000008ff8d7819 */ /* 0x000fe4000001168d */
[----:B------:R-:W-:Y:S01]  /*aa10*/  ISETP.GE.U32.AND P3, PT, R3, R5, PT ;  /* 0x000000050300720c */ /* 0x000fe20003f66070 */
[----:B------:R4:W-:Y:S01]  /*aa20*/  STG.E.U16 [R184.64+0x10], R145 ;  /* 0x00001091b8007986 */ /* 0x0009e2000c10150e */
[----:B------:R-:W-:Y:S02]  /*aa30*/  LOP3.LUT R141, R141, 0xffff, RZ, 0xc0, !PT ;  /* 0x0000ffff8d8d7812 */ /* 0x000fe400078ec0ff */
[----:B-1----:R-:W-:Y:S01]  /*aa40*/  SHF.R.U32.HI R150, RZ, 0x10, R143 ;  /* 0x00000010ff967819 */ /* 0x002fe2000001168f */
[----:B------:R-:W-:Y:S01]  /*aa50*/  @!P1 HADD2 R238, -R144.H0_H0, -RZ.H0_H0 ;  /* 0xa00000ff90ee9230 */ /* 0x000fe20000000900 */
[C---:B------:R-:W-:Y:S02]  /*aa60*/  ISETP.GE.U32.AND P0, PT, R3.reuse, R141, PT ;  /* 0x0000008d0300720c */ /* 0x040fe40003f06070 */
[----:B------:R-:W-:Y:S02]  /*aa70*/  PRMT R141, R144, 0x7632, R141 ;  /* 0x00007632908d7816 */ /* 0x000fe4000000008d */
[----:B------:R-:W-:Y:S02]  /*aa80*/  LOP3.LUT R150, R150, 0xff, RZ, 0xc0, !PT ;  /* 0x000000ff96967812 */ /* 0x000fe400078ec0ff */
[----:B------:R-:W-:Y:S01]  /*aa90*/  SHF.R.U32.HI R143, RZ, 0x18, R143 ;  /* 0x00000018ff8f7819 */ /* 0x000fe2000001168f */
[----:B---3--:R-:W-:Y:S01]  /*aaa0*/  IMAD.MOV.U32 R4, RZ, RZ, R166 ;  /* 0x000000ffff047224 */ /* 0x008fe200078e00a6 */
[----:B------:R-:W-:Y:S01]  /*aab0*/  ISETP.GE.U32.AND P2, PT, R3, R150, PT ;  /* 0x000000960300720c */ /* 0x000fe20003f46070 */
[----:B--2---:R-:W-:Y:S01]  /*aac0*/  FADD.FTZ R150, R148, R147 ;  /* 0x0000009394967221 */ /* 0x004fe20000010000 */
[----:B------:R-:W-:Y:S02]  /*aad0*/  LOP3.LUT R5, R178, 0xffff, RZ, 0xc0, !PT ;  /* 0x0000ffffb2057812 */ /* 0x000fe400078ec0ff */
[C---:B------:R-:W-:Y:S01]  /*aae0*/  F2FP.PACK_AB R6, R151.reuse, R148 ;  /* 0x000000949706723e */ /* 0x040fe200000000ff */
[----:B------:R-:W-:Y:S01]  /*aaf0*/  @!P0 HADD2 R237, -R141.H0_H0, -RZ.H0_H0 ;  /* 0xa00000ff8ded8230 */ /* 0x000fe20000000900 */
[----:B------:R-:W-:Y:S01]  /*ab00*/  FADD.FTZ R147, R151, R150 ;  /* 0x0000009697937221 */ /* 0x000fe20000010000 */
[----:B------:R-:W-:Y:S01]  /*ab10*/  PRMT R150, R144, 0x5410, R141 ;  /* 0x0000541090967816 */ /* 0x000fe2000000008d */
[----:B------:R-:W-:Y:S01]  /*ab20*/  FADD.FTZ R151, R149, R142 ;  /* 0x0000008e95977221 */ /* 0x000fe20000010000 */
[----:B------:R-:W-:Y:S01]  /*ab30*/  @!P1 PRMT R144, R238, 0x5410, RZ ;  /* 0x00005410ee909816 */ /* 0x000fe200000000ff */
[----:B------:R-:W-:Y:S01]  /*ab40*/  @!P3 HADD2 R229, -R6.H0_H0, -RZ.H0_H0 ;  /* 0xa00000ff06e5b230 */ /* 0x000fe20000000900 */
[----:B------:R-:W-:Y:S02]  /*ab50*/  @!P0 PRMT R141, R237, 0x5410, RZ ;  /* 0x00005410ed8d8816 */ /* 0x000fe400000000ff */
[----:B------:R-:W-:Y:S01]  /*ab60*/  ISETP.GE.U32.AND P0, PT, R3, R143, PT ;  /* 0x0000008f0300720c */ /* 0x000fe20003f06070 */
[----:B------:R1:W-:Y:S01]  /*ab70*/  STG.E.U16 [R182.64+0x20], R144 ;  /* 0x00002090b6007986 */ /* 0x0003e2000c10150e */
[----:B------:R-:W-:Y:S01]  /*ab80*/  SHF.R.U32.HI R5, RZ, 0x8, R5 ;  /* 0x00000008ff057819 */ /* 0x000fe20000011605 */
[----:B------:R-:W-:Y:S01]  /*ab90*/  @!P2 HADD2 R235, -R146.H0_H0, -RZ.H0_H0 ;  /* 0xa00000ff92eba230 */ /* 0x000fe20000000900 */
[----:B------:R-:W-:Y:S01]  /*aba0*/  PRMT R143, R146, 0x7632, R143 ;  /* 0x00007632928f7816 */ /* 0x000fe2000000008f */
[----:B------:R2:W-:Y:S01]  /*abb0*/  STG.E.U16 [R182.64+0x22], R141 ;  /* 0x0000228db6007986 */ /* 0x0005e2000c10150e */
[----:B------:R-:W-:Y:S02]  /*abc0*/  LOP3.LUT R5, R5, 0xffff, RZ, 0xc0, !PT ;  /* 0x0000ffff05057812 */ /* 0x000fe400078ec0ff */
[----:B----4-:R-:W-:Y:S02]  /*abd0*/  LOP3.LUT R145, R159, UR32, RZ, 0x3c, !PT ;  /* 0x000000209f917c12 */ /* 0x010fe4000f8e3cff */
[----:B------:R-:W-:Y:S02]  /*abe0*/  ISETP.GE.U32.AND P1, PT, R3, R5, PT ;  /* 0x000000050300720c */ /* 0x000fe40003f26070 */
[--C-:B------:R-:W-:Y:S01]  /*abf0*/  SHF.R.U32.HI R5, RZ, 0x10, R178.reuse ;  /* 0x00000010ff057819 */ /* 0x100fe200000116b2 */
[----:B------:R-:W-:Y:S01]  /*ac00*/  @!P0 HADD2 R232, -R143.H0_H0, -RZ.H0_H0 ;  /* 0xa00000ff8fe88230 */ /* 0x000fe20000000900 */
[----:B------:R-:W-:Y:S01]  /*ac10*/  IMAD.WIDE.U32 R158, R145, -0x326172a9, RZ ;  /* 0xcd9e8d57919e7825 */ /* 0x000fe200078e00ff */
[C---:B------:R-:W-:Y:S02]  /*ac20*/  F2FP.PACK_AB R142, R152.reuse, R149 ;  /* 0x00000095988e723e */ /* 0x040fe400000000ff */
[----:B------:R-:W-:Y:S01]  /*ac30*/  LOP3.LUT R5, R5, 0xff, RZ, 0xc0, !PT ;  /* 0x000000ff05057812 */ /* 0x000fe200078ec0ff */
[----:B------:R-:W-:Y:S01]  /*ac40*/  FADD.FTZ R152, R152, R151 ;  /* 0x0000009798987221 */ /* 0x000fe20000010000 */
[----:B------:R-:W-:Y:S02]  /*ac50*/  PRMT R149, R146, 0x5410, R143 ;  /* 0x0000541092957816 */ /* 0x000fe4000000008f */
[----:B------:R-:W-:Y:S02]  /*ac60*/  @!P0 PRMT R143, R232, 0x5410, RZ ;  /* 0x00005410e88f8816 */ /* 0x000fe400000000ff */
[----:B------:R-:W-:Y:S02]  /*ac70*/  ISETP.GE.U32.AND P0, PT, R3, R5, PT ;  /* 0x000000050300720c */ /* 0x000fe40003f06070 */
[C---:B------:R-:W-:Y:S01]  /*ac80*/  PRMT R5, R6.reuse, 0x7632, R5 ;  /* 0x0000763206057816 */ /* 0x040fe20000000005 */
[----:B------:R-:W-:Y:S01]  /*ac90*/  STG.E.U16 [R184.64+0x22], R143 ;  /* 0x0000228fb8007986 */ /* 0x000fe2000c10150e */
[----:B------:R-:W-:Y:S02]  /*aca0*/  SHF.R.U32.HI R151, RZ, 0x18, R178 ;  /* 0x00000018ff977819 */ /* 0x000fe400000116b2 */
[----:B------:R-:W-:Y:S01]  /*acb0*/  PRMT R148, R6, 0x5410, R5 ;  /* 0x0000541006947816 */ /* 0x000fe20000000005 */
[----:B------:R-:W-:Y:S01]  /*acc0*/  @!P1 HADD2 R233, -R5.H0_H0, -RZ.H0_H0 ;  /* 0xa00000ff05e99230 */ /* 0x000fe20000000900 */
[----:B------:R-:W-:Y:S02]  /*acd0*/  @!P3 PRMT R6, R229, 0x5410, RZ ;  /* 0x00005410e506b816 */ /* 0x000fe400000000ff */
[----:B------:R-:W-:Y:S02]  /*ace0*/  ISETP.GE.U32.AND P3, PT, R3, R151, PT ;  /* 0x000000970300720c */ /* 0x000fe40003f66070 */
[----:B------:R-:W-:Y:S01]  /*acf0*/  LOP3.LUT R151, R159, UR31, R162, 0x96, !PT ;  /* 0x0000001f9f977c12 */ /* 0x000fe2000f8e96a2 */
[----:B------:R-:W-:Y:S01]  /*ad00*/  @!P0 HADD2 R236, -R142.H0_H0, -RZ.H0_H0 ;  /* 0xa00000ff8eec8230 */ /* 0x000fe20000000900 */
[----:B------:R-:W-:Y:S01]  /*ad10*/  LOP3.LUT R145, R175, UR30, R158, 0x96, !PT ;  /* 0x0000001eaf917c12 */ /* 0x000fe2000f8e969e */
[----:B------:R-:W-:Y:S01]  /*ad20*/  FADD.FTZ R158, R154, R147 ;  /* 0x000000939a9e7221 */ /* 0x000fe20000010000 */
[----:B------:R-:W-:Y:S01]  /*ad30*/  F2FP.PACK_AB R140, R187, R154 ;  /* 0x0000009abb8c723e */ /* 0x000fe200000000ff */
[----:B------:R-:W-:Y:S01]  /*ad40*/  IMAD.MOV.U32 R154, RZ, RZ, R188 ;  /* 0x000000ffff9a7224 */ /* 0x000fe200078e00bc */
[----:B------:R-:W-:Y:S01]  /*ad50*/  @!P2 PRMT R146, R235, 0x5410, RZ ;  /* 0x00005410eb92a816 */ /* 0x000fe200000000ff */
[----:B------:R-:W-:Y:S01]  /*ad60*/  IMAD.WIDE.U32 R162, R151, -0x2daee0ad, RZ ;  /* 0xd2511f5397a27825 */ /* 0x000fe200078e00ff */
[----:B------:R-:W-:Y:S02]  /*ad70*/  @!P1 PRMT R5, R233, 0x5410, RZ ;  /* 0x00005410e9059816 */ /* 0x000fe400000000ff */
[----:B------:R-:W-:Y:S01]  /*ad80*/  PRMT R159, R140, 0x7632, R159 ;  /* 0x000076328c9f7816 */ /* 0x000fe2000000009f */
[----:B------:R-:W-:Y:S01]  /*ad90*/  FADD.FTZ R151, R161, R152 ;  /* 0x00000098a1977221 */ /* 0x000fe20000010000 */
[C---:B------:R-:W-:Y:S01]  /*ada0*/  F2FP.PACK_AB R161, R156.reuse, R161 ;  /* 0x000000a19ca1723e */ /* 0x040fe200000000ff */
[----:B------:R-:W-:Y:S01]  /*adb0*/  IMAD.MOV.U32 R152, RZ, RZ, R190 ;  /* 0x000000ffff987224 */ /* 0x000fe200078e00be */
[----:B------:R-:W-:Y:S01]  /*adc0*/  STG.E.U16 [R184.64+0x20], R146 ;  /* 0x00002092b8007986 */ /* 0x000fe2000c10150e */
[----:B-1----:R-:W-:Y:S01]  /*add0*/  FADD.FTZ R144, R156, R151 ;  /* 0x000000979c907221 */ /* 0x002fe20000010000 */
[----:B------:R-:W-:Y:S01]  /*ade0*/  PRMT R160, R161, 0x7632, R160 ;  /* 0x00007632a1a07816 */ /* 0x000fe200000000a0 */
[----:B------:R-:W-:Y:S01]  /*adf0*/  IMAD.MOV.U32 R156, RZ, RZ, R154 ;  /* 0x000000ffff9c7224 */ /* 0x000fe200078e009a */
[----:B------:R1:W-:Y:S01]  /*ae00*/  STG.E.U16 [R182.64+0x32], R5 ;  /* 0x00003205b6007986 */ /* 0x0003e2000c10150e */
[----:B------:R-:W-:Y:S01]  /*ae10*/  IMAD.WIDE.U32 R154, R145, -0x2daee0ad, RZ ;  /* 0xd2511f53919a7825 */ /* 0x000fe200078e00ff */
[----:B------:R-:W-:Y:S02]  /*ae20*/  SHF.R.U32.HI R151, RZ, 0x10, R178 ;  /* 0x00000010ff977819 */ /* 0x000fe400000116b2 */
[----:B------:R-:W-:Y:S01]  /*ae30*/  LOP3.LUT R145, R163, UR29, R156, 0x96, !PT ;  /* 0x0000001da3917c12 */ /* 0x000fe2000f8e969c */
[----:B------:R-:W-:Y:S01]  /*ae40*/  IMAD.MOV.U32 R156, RZ, RZ, R152 ;  /* 0x000000ffff9c7224 */ /* 0x000fe200078e0098 */
[----:B--2---:R-:W-:Y:S01]  /*ae50*/  LOP3.LUT R141, R155, UR25, R162, 0x96, !PT ;  /* 0x000000199b8d7c12 */ /* 0x004fe2000f8e96a2 */
[----:B------:R2:W-:Y:S01]  /*ae60*/  STG.E.U16 [R182.64+0x30], R6 ;  /* 0x00003006b6007986 */ /* 0x0005e2000c10150e */
[----:B------:R-:W-:Y:S01]  /*ae70*/  FADD.FTZ R147, R187, R158 ;  /* 0x0000009ebb937221 */ /* 0x000fe20000010000 */
[----:B------:R-:W-:Y:S01]  /*ae80*/  PRMT R158, R140, 0x5410, R159 ;  /* 0x000054108c9e7816 */ /* 0x000fe2000000009f */
[----:B------:R-:W-:Y:S01]  /*ae90*/  IMAD.WIDE.U32 R162, R145, -0x326172a9, RZ ;  /* 0xcd9e8d5791a27825 */ /* 0x000fe200078e00ff */
[----:B------:R3:W5:Y:S01]  /*aea0*/  LDL.LU.64 R190, [R1+0x68] ;  /* 0x0000680001be7983 */ /* 0x0007620000300a00 */
[----:B------:R-:W-:Y:S02]  /*aeb0*/  LOP3.LUT R151, R151, 0xff, RZ, 0xc0, !PT ;  /* 0x000000ff97977812 */ /* 0x000fe400078ec0ff */
[----:B------:R-:W-:Y:S01]  /*aec0*/  IMAD.WIDE.U32 R152, R141, -0x326172a9, RZ ;  /* 0xcd9e8d578d987825 */ /* 0x000fe200078e00ff */
[----:B------:R-:W-:Y:S02]  /*aed0*/  LOP3.LUT R174, R163, UR28, R174, 0x96, !PT ;  /* 0x0000001ca3ae7c12 */ /* 0x000fe4000f8e96ae */
[----:B------:R3:W5:Y:S01]  /*aee0*/  LDL.LU.64 R188, [R1+0x60] ;  /* 0x0000600001bc7983 */ /* 0x0007620000300a00 */
[----:B------:R-:W-:Y:S01]  /*aef0*/  FADD.FTZ R147, R181, R147 ;  /* 0x00000093b5937221 */ /* 0x000fe20000010000 */
[----:B------:R-:W-:Y:S01]  /*af00*/  LOP3.LUT R162, R153, UR5, R162, 0x96, !PT ;  /* 0x0000000599a27c12 */ /* 0x000fe2000f8e96a2 */
[----:B------:R-:W-:Y:S01]  /*af10*/  IMAD.WIDE.U32 R174, R174, -0x2daee0ad, RZ ;  /* 0xd2511f53aeae7825 */ /* 0x000fe200078e00ff */
[----:B------:R-:W-:Y:S03]  /*af20*/  LOP3.LUT R153, R178, 0xff, RZ, 0xc0, !PT ;  /* 0x000000ffb2997812 */ /* 0x000fe600078ec0ff */
[----:B------:R-:W-:Y:S01]  /*af30*/  IMAD.WIDE.U32 R162, R162, -0x2daee0ad, RZ ;  /* 0xd2511f53a2a27825 */ /* 0x000fe200078e00ff */
[----:B------:R-:W-:Y:S03]  /*af40*/  LOP3.LUT R154, R175, UR4, R154, 0x96, !PT ;  /* 0x00000004af9a7c12 */ /* 0x000fe6000f8e969a */
[----:B-1----:R-:W-:Y:S01]  /*af50*/  IMAD.MOV.U32 R5, RZ, RZ, R167 ;  /* 0x000000ffff057224 */ /* 0x002fe200078e00a7 */
[----:B------:R-:W-:Y:S01]  /*af60*/  LOP3.LUT R174, R163, UR9, R174, 0x96, !PT ;  /* 0x00000009a3ae7c12 */ /* 0x000fe2000f8e96ae */
[----:B------:R-:W-:Y:S04]  /*af70*/  IMAD.WIDE.U32 R154, R154, -0x326172a9, RZ ;  /* 0xcd9e8d579a9a7825 */ /* 0x000fe800078e00ff */
[----:B------:R-:W-:Y:S01]  /*af80*/  IMAD.WIDE.U32 R174, R174, -0x326172a9, RZ ;  /* 0xcd9e8d57aeae7825 */ /* 0x000fe200078e00ff */
[----:B------:R-:W-:Y:S02]  /*af90*/  LOP3.LUT R163, R155, UR11, R152, 0x96, !PT ;  /* 0x0000000b9ba37c12 */ /* 0x000fe4000f8e9698 */
[----:B------:R-:W-:Y:S01]  /*afa0*/  LOP3.LUT R155, R176, 0xff, RZ, 0xc0, !PT ;  /* 0x000000ffb09b7812 */ /* 0x000fe200078ec0ff */
[C---:B------:R-:W-:Y:S01]  /*afb0*/  FADD.FTZ R167, R180.reuse, R147 ;  /* 0x00000093b4a77221 */ /* 0x040fe20000010000 */
[----:B------:R-:W-:Y:S01]  /*afc0*/  LOP3.LUT R145, R175, UR21, R154, 0x96, !PT ;  /* 0x00000015af917c12 */ /* 0x000fe2000f8e969a */
[----:B------:R-:W-:Y:S01]  /*afd0*/  IMAD.MOV.U32 R147, RZ, RZ, R5 ;  /* 0x000000ffff937224 */ /* 0x000fe200078e0005 */
[----:B--2---:R-:W-:Y:S01]  /*afe0*/  F2FP.PACK_AB R6, R180, R181 ;  /* 0x000000b5b406723e */ /* 0x004fe200000000ff */
[----:B------:R-:W-:Y:S01]  /*aff0*/  FADD.FTZ R5, R165, R144 ;  /* 0x00000090a5057221 */ /* 0x000fe20000010000 */
[----:B------:R-:W-:Y:S01]  /*b000*/  LOP3.LUT R141, R145, 0xff, RZ, 0xc0, !PT ;  /* 0x000000ff918d7812 */ /* 0x000fe200078ec0ff */
[----:B------:R-:W-:Y:S01]  /*b010*/  IMAD.MOV.U32 R187, RZ, RZ, R157 ;  /* 0x000000ffffbb7224 */ /* 0x000fe200078e009d */
[C---:B------:R-:W-:Y:S01]  /*b020*/  F2FP.PACK_AB R165, R186.reuse, R165 ;  /* 0x000000a5baa5723e */ /* 0x040fe200000000ff */
[----:B------:R-:W-:Y:S01]  /*b030*/  FADD.FTZ R166, R186, R5 ;  /* 0x00000005baa67221 */ /* 0x000fe20000010000 */
[----:B------:R-:W-:Y:S01]  /*b040*/  ISETP.GE.U32.AND P2, PT, R3, R141, PT ;  /* 0x0000008d0300720c */ /* 0x000fe20003f46070 */
[----:B------:R-:W-:Y:S01]  /*b050*/  IMAD.MOV.U32 R186, RZ, RZ, R156 ;  /* 0x000000ffffba7224 */ /* 0x000fe200078e009c */
[----:B------:R-:W-:Y:S01]  /*b060*/  LOP3.LUT R141, R145, 0xffff, RZ, 0xc0, !PT ;  /* 0x0000ffff918d7812 */ /* 0x000fe200078ec0ff */
[----:B------:R-:W1:Y:S01]  /*b070*/  LDC.U8 R187, c[0x0][0x2d8] ;  /* 0x0000b600ffbb7b82 */ /* 0x000e620000000000 */
[----:B------:R-:W-:Y:S01]  /*b080*/  PRMT R157, R161, 0x5410, R160 ;  /* 0x00005410a19d7816 */ /* 0x000fe200000000a0 */
[----:B------:R-:W-:Y:S01]  /*b090*/  MUFU.EX2 R181, R168 ;  /* 0x000000a800b57308 */ /* 0x000fe20000000800 */
[--C-:B------:R-:W-:Y:S02]  /*b0a0*/  SHF.R.U32.HI R146, RZ, 0x8, R141.reuse ;  /* 0x00000008ff927819 */ /* 0x100fe4000001168d */
[----:B------:R-:W-:Y:S02]  /*b0b0*/  PRMT R141, R142, 0x7632, R141 ;  /* 0x000076328e8d7816 */ /* 0x000fe4000000008d */
[----:B------:R-:W-:Y:S01]  /*b0c0*/  LOP3.LUT R143, R146, 0xffff, RZ, 0xc0, !PT ;  /* 0x0000ffff928f7812 */ /* 0x000fe200078ec0ff */
[----:B------:R-:W-:Y:S01]  /*b0d0*/  IMAD.MOV.U32 R146, RZ, RZ, R4 ;  /* 0x000000ffff927224 */ /* 0x000fe200078e0004 */
[----:B------:R-:W-:Y:S01]  /*b0e0*/  PRMT R152, R142, 0x5410, R141 ;  /* 0x000054108e987816 */ /* 0x000fe2000000008d */
[----:B------:R-:W-:Y:S01]  /*b0f0*/  @!P3 HADD2 R234, -R141.H0_H0, -RZ.H0_H0 ;  /* 0xa00000ff8deab230 */ /* 0x000fe20000000900 */
[----:B------:R-:W-:Y:S01]  /*b100*/  @!P0 PRMT R142, R236, 0x5410, RZ ;  /* 0x00005410ec8e8816 */ /* 0x000fe200000000ff */
[----:B------:R-:W-:Y:S01]  /*b110*/  @!P2 HADD2 R231, -R140.H0_H0, -RZ.H0_H0 ;  /* 0xa00000ff8ce7a230 */ /* 0x000fe20000000900 */
[----:B------:R-:W-:Y:S02]  /*b120*/  ISETP.GE.U32.AND P1, PT, R3, R143, PT ;  /* 0x0000008f0300720c */ /* 0x000fe40003f26070 */
[----:B------:R-:W-:Y:S01]  /*b130*/  @!P3 PRMT R141, R234, 0x5410, RZ ;  /* 0x00005410ea8db816 */ /* 0x000fe200000000ff */
[----:B------:R2:W-:Y:S01]  /*b140*/  STG.E.U16 [R184.64+0x30], R142 ;  /* 0x0000308eb8007986 */ /* 0x0005e2000c10150e */
[--C-:B------:R-:W-:Y:S02]  /*b150*/  SHF.R.U32.HI R143, RZ, 0x10, R145.reuse ;  /* 0x00000010ff8f7819 */ /* 0x100fe40000011691 */
[----:B------:R-:W-:Y:S01]  /*b160*/  SHF.R.U32.HI R145, RZ, 0x18, R145 ;  /* 0x00000018ff917819 */ /* 0x000fe20000011691 */
[----:B------:R4:W-:Y:S01]  /*b170*/  STG.E.U16 [R184.64+0x32], R141 ;  /* 0x0000328db8007986 */ /* 0x0009e2000c10150e */
[----:B------:R-:W-:Y:S02]  /*b180*/  @!P2 PRMT R140, R231, 0x5410, RZ ;  /* 0x00005410e78ca816 */ /* 0x000fe400000000ff */
[----:B------:R-:W-:Y:S02]  /*b190*/  ISETP.GE.U32.AND P2, PT, R3, R145, PT ;  /* 0x000000910300720c */ /* 0x000fe40003f46070 */
[----:B------:R-:W-:Y:S01]  /*b1a0*/  LOP3.LUT R143, R143, 0xff, RZ, 0xc0, !PT ;  /* 0x000000ff8f8f7812 */ /* 0x000fe200078ec0ff */
[----:B------:R3:W-:Y:S01]  /*b1b0*/  STG.E.U16 [R182.64+0x40], R140 ;  /* 0x0000408cb6007986 */ /* 0x0007e2000c10150e */
[----:B-1----:R-:W-:Y:S01]  /*b1c0*/  PRMT R4, R187, 0x7054, R187 ;  /* 0x00007054bb047816 */ /* 0x002fe200000000bb */
[----:B------:R-:W-:Y:S01]  /*b1d0*/  @!P1 HADD2 R230, -R159.H0_H0, -RZ.H0_H0 ;  /* 0xa00000ff9fe69230 */ /* 0x000fe20000000900 */
[----:B------:R-:W-:Y:S01]  /*b1e0*/  ISETP.GE.U32.AND P0, PT, R3, R143, PT ;  /* 0x0000008f0300720c */ /* 0x000fe20003f06070 */
[----:B------:R-:W1:Y:S01]  /*b1f0*/  MUFU.EX2 R187, R169 ;  /* 0x000000a900bb7308 */ /* 0x000e620000000800 */
[----:B------:R-:W-:Y:S02]  /*b200*/  LOP3.LUT R143, R147, UR21, R186, 0x96, !PT ;  /* 0x00000015938f7c12 */ /* 0x000fe4000f8e96ba */
[----:B------:R-:W-:Y:S02]  /*b210*/  SHF.R.U32.HI R144, RZ, 0x18, R146 ;  /* 0x00000018ff907819 */ /* 0x000fe40000011692 */
[----:B------:R-:W-:Y:S01]  /*b220*/  SHF.R.U32.HI R145, RZ, 0x18, R176 ;  /* 0x00000018ff917819 */ /* 0x000fe200000116b0 */
[----:B------:R-:W-:Y:S01]  /*b230*/  @!P2 HADD2 R227, -R160.H0_H0, -RZ.H0_H0 ;  /* 0xa00000ffa0e3a230 */ /* 0x000fe20000000900 */
[----:B------:R-:W-:Y:S02]  /*b240*/  @!P1 PRMT R159, R230, 0x5410, RZ ;  /* 0x00005410e69f9816 */ /* 0x000fe400000000ff */
[----:B------:R-:W-:Y:S02]  /*b250*/  LOP3.LUT R5, R174, 0xff, RZ, 0xc0, !PT ;  /* 0x000000ffae057812 */ /* 0x000fe400078ec0ff */
[----:B------:R-:W-:Y:S01]  /*b260*/  @!P2 PRMT R160, R227, 0x5410, RZ ;  /* 0x00005410e3a0a816 */ /* 0x000fe200000000ff */
[----:B------:R-:W-:Y:S01]  /*b270*/  STG.E.U16 [R182.64+0x42], R159 ;  /* 0x0000429fb6007986 */ /* 0x000fe2000c10150e */
[----:B--2---:R-:W-:Y:S01]  /*b280*/  SHF.R.U32.HI R142, RZ, 0x18, R174 ;  /* 0x00000018ff8e7819 */ /* 0x004fe200000116ae */
[----:B------:R-:W-:Y:S01]  /*b290*/  @!P0 HADD2 R228, -R161.H0_H0, -RZ.H0_H0 ;  /* 0xa00000ffa1e48230 */ /* 0x000fe20000000900 */
[----:B------:R-:W-:Y:S01]  /*b2a0*/  ISETP.GE.U32.AND P3, PT, R3, R5, PT ;  /* 0x000000050300720c */ /* 0x000fe20003f66070 */
[----:B------:R-:W-:Y:S01]  /*b2b0*/  STG.E.U16 [R184.64+0x42], R160 ;  /* 0x000042a0b8007986 */ /* 0x000fe2000c10150e */
[----:B----4-:R-:W-:Y:S02]  /*b2c0*/  LOP3.LUT R141, R143, 0xffff, RZ, 0xc0, !PT ;  /* 0x0000ffff8f8d7812 */ /* 0x010fe400078ec0ff */
[----:B------:R-:W-:Y:S02]  /*b2d0*/  ISETP.GE.U32.AND P2, PT, R3, R142, PT ;  /* 0x0000008e0300720c */ /* 0x000fe40003f46070 */
[----:B------:R-:W-:Y:S02]  /*b2e0*/  LOP3.LUT R142, R143, 0xff, RZ, 0xc0, !PT ;  /* 0x000000ff8f8e7812 */ /* 0x000fe400078ec0ff */
[----:B------:R-:W-:Y:S02]  /*b2f0*/  SHF.R.U32.HI R141, RZ, 0x8, R141 ;  /* 0x00000008ff8d7819 */ /* 0x000fe4000001168d */
[----:B------:R-:W-:Y:S02]  /*b300*/  @!P0 PRMT R161, R228, 0x5410, RZ ;  /* 0x00005410e4a18816 */ /* 0x000fe400000000ff */
[----:B------:R-:W-:Y:S01]  /*b310*/  PRMT R141, R142, 0x5410, R141 ;  /* 0x000054108e8d7816 */ /* 0x000fe2000000008d */
[----:B------:R-:W-:Y:S01]  /*b320*/  @!P3 HADD2 R225, -R6.H0_H0, -RZ.H0_H0 ;  /* 0xa00000ff06e1b230 */ /* 0x000fe20000000900 */
[--C-:B------:R-:W-:Y:S01]  /*b330*/  SHF.R.U32.HI R142, RZ, 0x10, R143.reuse ;  /* 0x00000010ff8e7819 */ /* 0x100fe2000001168f */
[----:B------:R-:W-:Y:S01]  /*b340*/  STG.E.U16 [R184.64+0x40], R161 ;  /* 0x000040a1b8007986 */ /* 0x000fe2000c10150e */
[----:B------:R-:W-:Y:S01]  /*b350*/  SHF.R.U32.HI R143, RZ, 0x18, R143 ;  /* 0x00000018ff8f7819 */ /* 0x000fe2000001168f */
[--C-:B------:R-:W-:Y:S01]  /*b360*/  HSET2.LE.AND R141, R141, R4.reuse, PT ;  /* 0x000000048d8d7233 */ /* 0x100fe20003803000 */
[----:B------:R-:W-:Y:S02]  /*b370*/  LOP3.LUT R142, R142, 0xff, RZ, 0xc0, !PT ;  /* 0x000000ff8e8e7812 */ /* 0x000fe400078ec0ff */
[----:B-1----:R-:W-:Y:S02]  /*b380*/  F2FP.PACK_AB R180, R187, R181 ;  /* 0x000000b5bbb4723e */ /* 0x002fe400000000ff */
[----:B---3--:R-:W-:Y:S02]  /*b390*/  PRMT R140, R142, 0x5410, R143 ;  /* 0x000054108e8c7816 */ /* 0x008fe4000000008f */
        /* <DEDUP_REMOVED lines=10> */
[----:B------:R-:W-:Y:S02]  /*b440*/  PRMT R177, R180, 0x7632, R177 ;  /* 0x00007632b4b17816 */ /* 0x000fe400000000b1 */
[----:B------:R-:W-:Y:S02]  /*b450*/  PRMT R144, R143, 0x5410, R144 ;  /* 0x000054108f907816 */ /* 0x000fe40000000090 */
[----:B------:R-:W-:Y:S02]  /*b460*/  LOP3.LUT R138, R141, R138, RZ, 0xc0, !PT ;  /* 0x0000008a8d8a7212 */ /* 0x000fe400078ec0ff */
[----:B------:R-:W1:Y:S01]  /*b470*/  LDSM.16.MT88.4 R140, [R208+0x18000] ;  /* 0x01800000d08c783b */ /* 0x000e620000004200 */
[--C-:B------:R-:W-:Y:S01]  /*b480*/  HSET2.LE.AND R144, R144, R4.reuse, PT ;  /* 0x0000000490907233 */ /* 0x100fe20003803000 */
[----:B------:R-:W-:Y:S04]  /*b490*/  LOP3.LUT R5, R174, 0xffff, RZ, 0xc0, !PT ;  /* 0x0000ffffae057812 */ /* 0x000fe800078ec0ff */
[----:B------:R-:W-:Y:S02]  /*b4a0*/  LOP3.LUT R139, R144, R139, RZ, 0xc0, !PT ;  /* 0x0000008b908b7212 */ /* 0x000fe400078ec0ff */
[----:B------:R-:W-:Y:S02]  /*b4b0*/  LOP3.LUT R144, R178, 0xffff, RZ, 0xc0, !PT ;  /* 0x0000ffffb2907812 */ /* 0x000fe400078ec0ff */
[----:B------:R-:W-:Y:S02]  /*b4c0*/  SHF.R.U32.HI R178, RZ, 0x18, R178 ;  /* 0x00000018ffb27819 */ /* 0x000fe400000116b2 */
[----:B------:R-:W-:Y:S02]  /*b4d0*/  SHF.R.U32.HI R144, RZ, 0x8, R144 ;  /* 0x00000008ff907819 */ /* 0x000fe40000011690 */
[----:B------:R-:W-:Y:S02]  /*b4e0*/  PRMT R178, R151, 0x5410, R178 ;  /* 0x0000541097b27816 */ /* 0x000fe400000000b2 */
[----:B------:R-:W-:Y:S02]  /*b4f0*/  PRMT R153, R153, 0x5410, R144 ;  /* 0x0000541099997816 */ /* 0x000fe40000000090 */
[----:B------:R-:W-:Y:S02]  /*b500*/  LOP3.LUT R144, R176, 0xffff, RZ, 0xc0, !PT ;  /* 0x0000ffffb0907812 */ /* 0x000fe400078ec0ff */
[----:B------:R-:W-:Y:S02]  /*b510*/  SHF.R.U32.HI R5, RZ, 0x8, R5 ;  /* 0x00000008ff057819 */ /* 0x000fe40000011605 */
[----:B------:R-:W-:Y:S02]  /*b520*/  SHF.R.U32.HI R146, RZ, 0x8, R144 ;  /* 0x00000008ff927819 */ /* 0x000fe40000011690 */
[----:B------:R-:W-:Y:S02]  /*b530*/  LOP3.LUT R5, R5, 0xffff, RZ, 0xc0, !PT ;  /* 0x0000ffff05057812 */ /* 0x000fe400078ec0ff */
[----:B------:R-:W-:Y:S02]  /*b540*/  PRMT R155, R155, 0x5410, R146 ;  /* 0x000054109b9b7816 */ /* 0x000fe40000000092 */
[----:B------:R-:W-:Y:S02]  /*b550*/  ISETP.GE.U32.AND P0, PT, R3, R5, PT ;  /* 0x000000050300720c */ /* 0x000fe40003f06070 */
[----:B------:R-:W-:Y:S04]  /*b560*/  SHF.R.U32.HI R5, RZ, 0x10, R174 ;  /* 0x00000010ff057819 */ /* 0x000fe800000116ae */
[----:B------:R-:W-:Y:S04]  /*b570*/  LOP3.LUT R5, R5, 0xff, RZ, 0xc0, !PT ;  /* 0x000000ff05057812 */ /* 0x000fe800078ec0ff */
[----:B------:R-:W-:Y:S01]  /*b580*/  ISETP.GE.U32.AND P1, PT, R3, R5, PT ;  /* 0x000000050300720c */ /* 0x000fe20003f26070 */
[C---:B-1----:R-:W-:Y:S01]  /*b590*/  HMMA.16816.F32 R8, R136.reuse, R140, R8 ;  /* 0x0000008c8808723c */ /* 0x042fe20000001808 */
[C---:B------:R-:W-:Y:S04]  /*b5a0*/  PRMT R5, R6.reuse, 0x7632, R5 ;  /* 0x0000763206057816 */ /* 0x040fe80000000005 */
[----:B------:R-:W-:Y:S01]  /*b5b0*/  PRMT R156, R6, 0x5410, R5 ;  /* 0x00005410069c7816 */ /* 0x000fe20000000005 */
[----:B------:R-:W-:Y:S01]  /*b5c0*/  @!P0 HADD2 R220, -R5.H0_H0, -RZ.H0_H0 ;  /* 0xa00000ff05dc8230 */ /* 0x000fe20000000900 */
[----:B------:R-:W-:Y:S01]  /*b5d0*/  @!P3 PRMT R6, R225, 0x5410, RZ ;  /* 0x00005410e106b816 */ /* 0x000fe200000000ff */
[C---:B------:R-:W-:Y:S01]  /*b5e0*/  HMMA.16816.F32 R12, R136.reuse, R142, R12 ;  /* 0x0000008e880c723c */ /* 0x040fe2000000180c */
[----:B------:R-:W1:Y:S03]  /*b5f0*/  LDSM.16.MT88.4 R140, [R206+0x18000] ;  /* 0x01800000ce8c783b */ /* 0x000e660000004200 */
[----:B------:R-:W-:Y:S01]  /*b600*/  @!P0 PRMT R5, R220, 0x5410, RZ ;  /* 0x00005410dc058816 */ /* 0x000fe200000000ff */
[----:B------:R-:W-:Y:S04]  /*b610*/  @!P1 HADD2 R224, -R165.H0_H0, -RZ.H0_H0 ;  /* 0xa00000ffa5e09230 */ /* 0x000fe80000000900 */
[----:B------:R-:W-:Y:S04]  /*b620*/  STG.E.U16 [R182.64+0x52], R5 ;  /* 0x00005205b6007986 */ /* 0x000fe8000c10150e */
[----:B------:R-:W-:Y:S01]  /*b630*/  STG.E.U16 [R182.64+0x50], R6 ;  /* 0x00005006b6007986 */ /* 0x000fe2000c10150e */
        /* <DEDUP_REMOVED lines=45> */
[----:B------:R1:W2:Y:S03]  /*b910*/  MUFU.EX2 R176, R172 ;  /* 0x000000ac00b07308 */ /* 0x0002a60000000800 */
[----:B------:R-:W-:Y:S02]  /*b920*/  LOP3.LUT R144, R140, 0xff, RZ, 0xc0, !PT ;  /* 0x000000ff8c907812 */ /* 0x000fe400078ec0ff */
[----:B------:R-:W3:Y:S01]  /*b930*/  LDSM.16.MT88.4 R140, [R208+0x18800] ;  /* 0x01880000d08c783b */ /* 0x000ee20000004200 */
[--C-:B------:R-:W-:Y:S01]  /*b940*/  HSET2.LE.AND R137, R155, R4.reuse, PT ;  /* 0x000000049b897233 */ /* 0x100fe20003803000 */
[----:B------:R-:W-:Y:S01]  /*b950*/  PRMT R138, R144, 0x5410, R145 ;  /* 0x00005410908a7816 */ /* 0x000fe20000000091 */
[--C-:B------:R-:W-:Y:S03]  /*b960*/  HSET2.LE.AND R139, R153, R4.reuse, PT ;  /* 0x00000004998b7233 */ /* 0x100fe60003803000 */
[----:B------:R-:W-:Y:S01]  /*b970*/  LOP3.LUT R136, R137, R150, RZ, 0xc0, !PT ;  /* 0x0000009689887212 */ /* 0x000fe200078ec0ff */
[--C-:B------:R-:W-:Y:S01]  /*b980*/  HSET2.LE.AND R138, R138, R4.reuse, PT ;  /* 0x000000048a8a7233 */ /* 0x100fe20003803000 */
[----:B------:R-:W4:Y:S04]  /*b990*/  LDSM.16.MT88.4 R144, [R206+0x18800] ;  /* 0x01880000ce90783b */ /* 0x000f280000004200 */
[----:B------:R-:W-:Y:S02]  /*b9a0*/  LOP3.LUT R137, R138, R149, RZ, 0xc0, !PT ;  /* 0x000000958a897212 */ /* 0x000fe400078ec0ff */
[----:B------:R-:W-:Y:S01]  /*b9b0*/  LOP3.LUT R138, R139, R148, RZ, 0xc0, !PT ;  /* 0x000000948b8a7212 */ /* 0x000fe200078ec0ff */
[--C-:B------:R-:W-:Y:S01]  /*b9c0*/  HSET2.LE.AND R139, R178, R4.reuse, PT ;  /* 0x00000004b28b7233 */ /* 0x100fe20003803000 */
[----:B------:R-:W2:Y:S01]  /*b9d0*/  LDSM.16.MT88.4 R148, [R205+0x18800] ;  /* 0x01880000cd94783b */ /* 0x000ea20000004200 */
[----:B------:R-:W-:Y:S02]  /*b9e0*/  F2FP.PACK_AB R178, R170, R171 ;  /* 0x000000abaab2723e */ /* 0x000fe400000000ff */
[----:B-1----:R-:W-:Y:S02]  /*b9f0*/  PRMT R172, R165, 0x7632, R172 ;  /* 0x00007632a5ac7816 */ /* 0x002fe400000000ac */
[----:B------:R-:W-:Y:S03]  /*ba00*/  LOP3.LUT R139, R139, R152, RZ, 0xc0, !PT ;  /* 0x000000988b8b7212 */ /* 0x000fe600078ec0ff */
[----:B------:R-:W-:Y:S04]  /*ba10*/  @!P2 HADD2 R223, -R172.H0_H0, -RZ.H0_H0 ;  /* 0xa00000ffacdfa230 */ /* 0x000fe80000000900 */
[C---:B---3--:R-:W-:Y:S08]  /*ba20*/  HMMA.16816.F32 R8, R136.reuse, R140, R8 ;  /* 0x0000008c8808723c */ /* 0x048ff00000001808 */
[C---:B------:R-:W-:Y:S01]  /*ba30*/  HMMA.16816.F32 R12, R136.reuse, R142, R12 ;  /* 0x0000008e880c723c */ /* 0x040fe2000000180c */
[----:B------:R-:W1:Y:S07]  /*ba40*/  LDSM.16.MT88.4 R140, [R204+0x18800] ;  /* 0x01880000cc8c783b */ /* 0x000e6e0000004200 */
[C---:B----4-:R-:W-:Y:S08]  /*ba50*/  HMMA.16816.F32 R16, R136.reuse, R144, R16 ;  /* 0x000000908810723c */ /* 0x050ff00000001810 */
        /* <DEDUP_REMOVED lines=36> */
[----:B------:R-:W-:Y:S01]  /*bca0*/  LOP3.LUT R144, R175, UR21, R154, 0x96, !PT ;  /* 0x00000015af907c12 */ /* 0x000fe2000f8e969a */
[C---:B------:R-:W-:Y:S01]  /*bcb0*/  HMMA.16816.F32 R116, R136.reuse, R146, R116 ;  /* 0x000000928874723c */ /* 0x040fe20000001874 */
[----:B------:R-:W3:Y:S03]  /*bcc0*/  LDSM.16.MT88.4 R152, [R208+0x19000] ;  /* 0x01900000d098783b */ /* 0x000ee60000004200 */
[----:B------:R-:W-:Y:S03]  /*bcd0*/  SHF.R.U32.HI R145, RZ, 0x10, R174 ;  /* 0x00000010ff917819 */ /* 0x000fe600000116ae */
[C---:B------:R-:W-:Y:S01]  /*bce0*/  LOP3.LUT R146, R174.reuse, 0xffff, RZ, 0xc0, !PT ;  /* 0x0000ffffae927812 */ /* 0x040fe200078ec0ff */
[C---:B--2---:R-:W-:Y:S01]  /*bcf0*/  HMMA.16816.F32 R120, R136.reuse, R148, R120 ;  /* 0x000000948878723c */ /* 0x044fe20000001878 */
[----:B------:R-:W-:Y:S03]  /*bd00*/  LOP3.LUT R147, R174, 0xff, RZ, 0xc0, !PT ;  /* 0x000000ffae937812 */ /* 0x000fe600078ec0ff */
[----:B------:R-:W-:Y:S02]  /*bd10*/  SHF.R.U32.HI R146, RZ, 0x8, R146 ;  /* 0x00000008ff927819 */ /* 0x000fe40000011692 */
[----:B------:R-:W-:Y:S02]  /*bd20*/  SHF.R.U32.HI R175, RZ, 0x18, R174 ;  /* 0x00000018ffaf7819 */ /* 0x000fe400000116ae */
[C---:B------:R-:W-:Y:S01]  /*bd30*/  HMMA.16816.F32 R124, R136.reuse, R150, R124 ;  /* 0x00000096887c723c */ /* 0x040fe2000000187c */
[C---:B------:R-:W-:Y:S03]  /*bd40*/  LOP3.LUT R148, R144.reuse, 0xffff, RZ, 0xc0, !PT ;  /* 0x0000ffff90947812 */ /* 0x040fe600078ec0ff */
[----:B------:R-:W-:Y:S02]  /*bd50*/  PRMT R147, R147, 0x5410, R146 ;  /* 0x0000541093937816 */ /* 0x000fe40000000092 */
[----:B------:R-:W-:Y:S02]  /*bd60*/  SHF.R.U32.HI R146, RZ, 0x8, R148 ;  /* 0x00000008ff927819 */ /* 0x000fe40000011694 */
[----:B------:R-:W-:Y:S01]  /*bd70*/  LOP3.LUT R174, R145, 0xff, RZ, 0xc0, !PT ;  /* 0x000000ff91ae7812 */ /* 0x000fe200078ec0ff */
[C---:B-1----:R-:W-:Y:S01]  /*bd80*/  HMMA.16816.F32 R128, R136.reuse, R140, R128 ;  /* 0x0000008c8880723c */ /* 0x042fe20000001880 */
[----:B------:R-:W1:Y:S02]  /*bd90*/  LDSM.16.MT88.4 R148, [R206+0x19000] ;  /* 0x01900000ce94783b */ /* 0x000e640000004200 */
[----:B------:R-:W-:Y:S01]  /*bda0*/  LOP3.LUT R145, R144, 0xff, RZ, 0xc0, !PT ;  /* 0x000000ff90917812 */ /* 0x000fe200078ec0ff */
[--C-:B------:R-:W-:Y:S01]  /*bdb0*/  HSET2.LE.AND R147, R147, R4.reuse, PT ;  /* 0x0000000493937233 */ /* 0x100fe20003803000 */
[----:B------:R-:W-:Y:S02]  /*bdc0*/  PRMT R174, R174, 0x5410, R175 ;  /* 0x00005410aeae7816 */ /* 0x000fe400000000af */
[----:B------:R-:W-:Y:S01]  /*bdd0*/  PRMT R145, R145, 0x5410, R146 ;  /* 0x0000541091917816 */ /* 0x000fe20000000092 */
[----:B------:R-:W-:Y:S01]  /*bde0*/  HMMA.16816.F32 R132, R136, R142, R132 ;  /* 0x0000008e8884723c */ /* 0x000fe20000001884 */
[--C-:B------:R-:W-:Y:S03]  /*bdf0*/  SHF.R.U32.HI R146, RZ, 0x10, R144.reuse ;  /* 0x00000010ff927819 */ /* 0x100fe60000011690 */
[----:B------:R-:W-:Y:S01]  /*be00*/  SHF.R.U32.HI R144, RZ, 0x18, R144 ;  /* 0x00000018ff907819 */ /* 0x000fe20000011690 */
[--C-:B------:R-:W-:Y:S01]  /*be10*/  HSET2.LE.AND R145, R145, R4.reuse, PT ;  /* 0x0000000491917233 */ /* 0x100fe20003803000 */
[----:B------:R-:W-:Y:S01]  /*be20*/  LOP3.LUT R175, R146, 0xff, RZ, 0xc0, !PT ;  /* 0x000000ff92af7812 */ /* 0x000fe200078ec0ff */
[----:B------:R-:W-:Y:S01]  /*be30*/  FADD.FTZ R140, R176, R167 ;  /* 0x000000a7b08c7221 */ /* 0x000fe20000010000 */
[----:B------:R-:W-:Y:S04]  /*be40*/  PRMT R136, R165, 0x5410, R172 ;  /* 0x00005410a5887816 */ /* 0x000fe800000000ac */
[----:B------:R-:W-:Y:S01]  /*be50*/  PRMT R146, R175, 0x5410, R144 ;  /* 0x00005410af927816 */ /* 0x000fe20000000090 */
[----:B------:R-:W-:Y:S01]  /*be60*/  FADD.FTZ R179, R173, R140 ;  /* 0x0000008cadb37221 */ /* 0x000fe20000010000 */
[----:B------:R-:W-:Y:S01]  /*be70*/  LOP3.LUT R144, R145, R158, RZ, 0xc0, !PT ;  /* 0x0000009e91907212 */ /* 0x000fe200078ec0ff */
[----:B------:R-:W-:Y:S01]  /*be80*/  LDSM.16.MT88.4 R140, [R208+0x1b000] ;  /* 0x01b00000d08c783b */ /* 0x000fe20000004200 */
[----:B------:R-:W-:Y:S01]  /*be90*/  @!P1 PRMT R165, R224, 0x5410, RZ ;  /* 0x00005410e0a59816 */ /* 0x000fe200000000ff */
[--C-:B------:R-:W-:Y:S01]  /*bea0*/  HSET2.LE.AND R146, R146, R4.reuse, PT ;  /* 0x0000000492927233 */ /* 0x100fe20003803000 */
[----:B------:R-:W-:Y:S02]  /*beb0*/  @!P2 PRMT R172, R223, 0x5410, RZ ;  /* 0x00005410dfaca816 */ /* 0x000fe400000000ff */
[----:B------:R-:W-:Y:S02]  /*bec0*/  F2FP.PACK_AB R176, R173, R176 ;  /* 0x000000b0adb0723e */ /* 0x000fe400000000ff */
[----:B------:R-:W-:Y:S01]  /*bed0*/  LOP3.LUT R145, R146, R157, RZ, 0xc0, !PT ;  /* 0x0000009d92917212 */ /* 0x000fe200078ec0ff */
[----:B------:R-:W-:Y:S01]  /*bee0*/  STG.E.U16 [R184.64+0x52], R172 ;  /* 0x000052acb8007986 */ /* 0x000fe2000c10150e */
[----:B------:R-:W-:Y:S01]  /*bef0*/  LOP3.LUT R146, R147, R156, RZ, 0xc0, !PT ;  /* 0x0000009c93927212 */ /* 0x000fe200078ec0ff */
[--C-:B------:R-:W-:Y:S01]  /*bf00*/  HSET2.LE.AND R147, R174, R4.reuse, PT ;  /* 0x00000004ae937233 */ /* 0x100fe20003803000 */
[C---:B------:R-:W-:Y:S01]  /*bf10*/  PRMT R175, R176.reuse, 0x7632, R175 ;  /* 0x00007632b0af7816 */ /* 0x040fe200000000af */
[----:B------:R-:W2:Y:S01]  /*bf20*/  LDSM.16.MT88.4 R156, [R205+0x19000] ;  /* 0x01900000cd9c783b */ /* 0x000ea20000004200 */
[----:B------:R4:W-:Y:S02]  /*bf30*/  MUFU.EX2 R173, R164 ;  /* 0x000000a400ad7308 */ /* 0x0009e40000000800 */
[----:B------:R-:W-:Y:S05]  /*bf40*/  LOP3.LUT R147, R147, R136, RZ, 0xc0, !PT ;  /* 0x0000008893937212 */ /* 0x000fea00078ec0ff */
[----:B------:R-:W2:Y:S02]  /*bf50*/  LDSM.16.MT88.4 R136, [R204+0x19000] ;  /* 0x01900000cc88783b */ /* 0x000ea40000004200 */
[C---:B---3--:R-:W-:Y:S01]  /*bf60*/  HMMA.16816.F32 R8, R144.reuse, R152, R8 ;  /* 0x000000989008723c */ /* 0x048fe20000001808 */
[----:B------:R3:W3:Y:S05]  /*bf70*/  MUFU.EX2 R174, R7 ;  /* 0x0000000700ae7308 */ /* 0x0006ea0000000800 */
[----:B------:R2:W-:Y:S02]  /*bf80*/  STG.E.U16 [R184.64+0x50], R165 ;  /* 0x000050a5b8007986 */ /* 0x0005e4000c10150e */
[C---:B------:R-:W-:Y:S02]  /*bf90*/  HMMA.16816.F32 R12, R144.reuse, R154, R12 ;  /* 0x0000009a900c723c */ /* 0x040fe4000000180c */
[----:B------:R-:W2:Y:S02]  /*bfa0*/  LDSM.16.MT88.4 R152, [R206+0x1b000] ;  /* 0x01b00000ce98783b */ /* 0x000ea40000004200 */
[----:B----4-:R-:W-:Y:S04]  /*bfb0*/  PRMT R164, R176, 0x5410, R175 ;  /* 0x00005410b0a47816 */ /* 0x010fe800000000af */
[C---:B-1----:R-:W-:Y:S08]  /*bfc0*/  HMMA.16816.F32 R16, R144.reuse, R148, R16 ;  /* 0x000000949010723c */ /* 0x042ff00000001810 */
[C---:B------:R-:W-:Y:S01]  /*bfd0*/  HMMA.16816.F32 R20, R144.reuse, R150, R20 ;  /* 0x000000969014723c */ /* 0x040fe20000001814 */
[----:B------:R-:W1:Y:S03]  /*bfe0*/  LDSM.16.MT88.4 R148, [R205+0x1b000] ;  /* 0x01b00000cd94783b */ /* 0x000e660000004200 */
[----:B---3--:R-:W-:Y:S02]  /*bff0*/  PRMT R7, R178, 0x7632, R7 ;  /* 0x00007632b2077816 */ /* 0x008fe40000000007 */
[----:B------:R-:W-:Y:S02]  /*c000*/  F2FP.PACK_AB R6, R174, R173 ;  /* 0x000000adae06723e */ /* 0x000fe400000000ff */
[C---:B--2---:R-:W-:Y:S01]  /*c010*/  HMMA.16816.F32 R24, R144.reuse, R156, R24 ;  /* 0x0000009c9018723c */ /* 0x044fe20000001818 */
[----:B------:R-:W-:Y:S07]  /*c020*/  PRMT R165, R178, 0x5410, R7 ;  /* 0x00005410b2a57816 */ /* 0x000fee0000000007 */
        /* <DEDUP_REMOVED lines=23> */
[----:B------:R-:W-:Y:S03]  /*c1a0*/  FADD.FTZ R186, R170, R141 ;  /* 0x0000008daaba7221 */ /* 0x000fe60000010000 */
[----:B------:R-:W-:Y:S01]  /*c1b0*/  IMAD.WIDE.U32 R142, R163, -0x2daee0ad, RZ ;  /* 0xd2511f53a38e7825 */ /* 0x000fe200078e00ff */
[C---:B------:R-:W-:Y:S04]  /*c1c0*/  HMMA.16816.F32 R88, R144.reuse, R152, R88 ;  /* 0x000000989058723c */ /* 0x040fe80000001858 */
[----:B------:R-:W-:Y:S02]  /*c1d0*/  IMAD.MOV.U32 R171, RZ, RZ, R143 ;  /* 0x000000ffffab7224 */ /* 0x000fe400078e008f */
[----:B------:R-:W-:Y:S02]  /*c1e0*/  IMAD.MOV.U32 R170, RZ, RZ, R142 ;  /* 0x000000ffffaa7224 */ /* 0x000fe400078e008e */
[C---:B------:R-:W-:Y:S01]  /*c1f0*/  HMMA.16816.F32 R92, R144.reuse, R154, R92 ;  /* 0x0000009a905c723c */ /* 0x040fe2000000185c */
[----:B------:R-:W-:Y:S03]  /*c200*/  LOP3.LUT R163, R171, UR20, R162, 0x96, !PT ;  /* 0x00000014aba37c12 */ /* 0x000fe6000f8e96a2 */
[----:B------:R-:W-:Y:S02]  /*c210*/  SHF.R.U32.HI R167, RZ, 0x10, R170 ;  /* 0x00000010ffa77819 */ /* 0x000fe400000116aa */
[----:B------:R-:W-:Y:S02]  /*c220*/  LOP3.LUT R140, R163, 0xff, RZ, 0xc0, !PT ;  /* 0x000000ffa38c7812 */ /* 0x000fe400078ec0ff */
[C---:B-1----:R-:W-:Y:S01]  /*c230*/  HMMA.16816.F32 R96, R144.reuse, R148, R96 ;  /* 0x000000949060723c */ /* 0x042fe20000001860 */
[C---:B------:R-:W-:Y:S02]  /*c240*/  LOP3.LUT R166, R170.reuse, 0xff, RZ, 0xc0, !PT ;  /* 0x000000ffaaa67812 */ /* 0x040fe400078ec0ff */
[----:B------:R-:W-:Y:S02]  /*c250*/  ISETP.GE.U32.AND P0, PT, R3, R140, PT ;  /* 0x0000008c0300720c */ /* 0x000fe40003f06070 */
[----:B------:R-:W1:Y:S01]  /*c260*/  LDSM.16.MT88.4 R140, [R205+0x1f000] ;  /* 0x01f00000cd8c783b */ /* 0x000e620000004200 */
[----:B------:R-:W-:Y:S02]  /*c270*/  LOP3.LUT R162, R171, UR20, R162, 0x96, !PT ;  /* 0x00000014aba27c12 */ /* 0x000fe4000f8e96a2 */
[C---:B------:R-:W-:Y:S01]  /*c280*/  HMMA.16816.F32 R100, R144.reuse, R150, R100 ;  /* 0x000000969064723c */ /* 0x040fe20000001864 */
[----:B------:R-:W-:Y:S03]  /*c290*/  LOP3.LUT R148, R163, 0xffff, RZ, 0xc0, !PT ;  /* 0x0000ffffa3947812 */ /* 0x000fe600078ec0ff */
[----:B------:R-:W-:Y:S02]  /*c2a0*/  LOP3.LUT R149, R170, 0xffff, RZ, 0xc0, !PT ;  /* 0x0000ffffaa957812 */ /* 0x000fe400078ec0ff */
[----:B------:R-:W-:Y:S02]  /*c2b0*/  SHF.R.U32.HI R148, RZ, 0x8, R148 ;  /* 0x00000008ff947819 */ /* 0x000fe40000011694 */
[C---:B--2---:R-:W-:Y:S01]  /*c2c0*/  HMMA.16816.F32 R104, R144.reuse, R156, R104 ;  /* 0x0000009c9068723c */ /* 0x044fe20000001868 */
[----:B------:R-:W-:Y:S03]  /*c2d0*/  SHF.R.U32.HI R150, RZ, 0x18, R170 ;  /* 0x00000018ff967819 */ /* 0x000fe600000116aa */
[----:B------:R-:W-:Y:S01]  /*c2e0*/  SHF.R.U32.HI R149, RZ, 0x8, R149 ;  /* 0x00000008ff957819 */ /* 0x000fe20000011695 */
[----:B------:R-:W-:Y:S01]  /*c2f0*/  @!P0 HADD2 R219, -R176.H0_H0, -RZ.H0_H0 ;  /* 0xa00000ffb0db8230 */ /* 0x000fe20000000900 */
[----:B------:R-:W-:Y:S02]  /*c300*/  LOP3.LUT R148, R148, 0xffff, RZ, 0xc0, !PT ;  /* 0x0000ffff94947812 */ /* 0x000fe400078ec0ff */
[C---:B------:R-:W-:Y:S01]  /*c310*/  HMMA.16816.F32 R108, R144.reuse, R158, R108 ;  /* 0x0000009e906c723c */ /* 0x040fe2000000186c */
[----:B------:R-:W-:Y:S01]  /*c320*/  LOP3.LUT R167, R167, 0xff, RZ, 0xc0, !PT ;  /* 0x000000ffa7a77812 */ /* 0x000fe200078ec0ff */
[----:B------:R-:W-:Y:S01]  /*c330*/  LDSM.16.MT88.4 R156, [R206+0x19800] ;  /* 0x01980000ce9c783b */ /* 0x000fe20000004200 */
[----:B------:R-:W-:Y:S02]  /*c340*/  ISETP.GE.U32.AND P1, PT, R3, R148, PT ;  /* 0x000000940300720c */ /* 0x000fe40003f26070 */
[----:B------:R-:W-:Y:S02]  /*c350*/  PRMT R167, R167, 0x5410, R150 ;  /* 0x00005410a7a77816 */ /* 0x000fe40000000096 */
[----:B------:R-:W-:Y:S01]  /*c360*/  PRMT R166, R166, 0x5410, R149 ;  /* 0x00005410a6a67816 */ /* 0x000fe20000000095 */
[C---:B---3--:R-:W-:Y:S01]  /*c370*/  HMMA.16816.F32 R112, R144.reuse, R136, R112 ;  /* 0x000000889070723c */ /* 0x048fe20000001870 */
[C---:B------:R-:W-:Y:S01]  /*c380*/  LOP3.LUT R155, R162.reuse, 0xffff, RZ, 0xc0, !PT ;  /* 0x0000ffffa29b7812 */ /* 0x040fe200078ec0ff */
[----:B------:R-:W2:Y:S02]  /*c390*/  LDSM.16.MT88.4 R148, [R204+0x1f000] ;  /* 0x01f00000cc94783b */ /* 0x000ea40000004200 */
[----:B------:R-:W-:Y:S01]  /*c3a0*/  SHF.R.U32.HI R153, RZ, 0x18, R163 ;  /* 0x00000018ff997819 */ /* 0x000fe200000116a3 */
[--C-:B------:R-:W-:Y:S01]  /*c3b0*/  HSET2.LE.AND R167, R167, R4.reuse, PT ;  /* 0x00000004a7a77233 */ /* 0x100fe20003803000 */
[----:B------:R-:W-:Y:S01]  /*c3c0*/  LOP3.LUT R152, R162, 0xff, RZ, 0xc0, !PT ;  /* 0x000000ffa2987812 */ /* 0x000fe200078ec0ff */
[--C-:B------:R-:W-:Y:S01]  /*c3d0*/  HSET2.LE.AND R166, R166, R4.reuse, PT ;  /* 0x00000004a6a67233 */ /* 0x100fe20003803000 */
[C---:B------:R-:W-:Y:S01]  /*c3e0*/  HMMA.16816.F32 R116, R144.reuse, R138, R116 ;  /* 0x0000008a9074723c */ /* 0x040fe20000001874 */
[----:B------:R-:W-:Y:S02]  /*c3f0*/  SHF.R.U32.HI R155, RZ, 0x8, R155 ;  /* 0x00000008ff9b7819 */ /* 0x000fe4000001169b */
[----:B------:R-:W-:Y:S01]  /*c400*/  ISETP.GE.U32.AND P3, PT, R3, R153, PT ;  /* 0x000000990300720c */ /* 0x000fe20003f66070 */
[----:B------:R-:W-:Y:S01]  /*c410*/  @!P1 HADD2 R217, -R175.H0_H0, -RZ.H0_H0 ;  /* 0xa00000ffafd99230 */ /* 0x000fe20000000900 */
[----:B------:R-:W-:Y:S02]  /*c420*/  PRMT R136, R152, 0x5410, R155 ;  /* 0x0000541098887816 */ /* 0x000fe4000000009b */
[----:B------:R-:W3:Y:S01]  /*c430*/  LDSM.16.MT88.4 R152, [R208+0x19800] ;  /* 0x01980000d098783b */ /* 0x000ee20000004200 */
[C---:B-1----:R-:W-:Y:S01]  /*c440*/  HMMA.16816.F32 R120, R144.reuse, R140, R120 ;  /* 0x0000008c9078723c */ /* 0x042fe20000001878 */
[--C-:B------:R-:W-:Y:S03]  /*c450*/  SHF.R.U32.HI R137, RZ, 0x10, R162.reuse ;  /* 0x00000010ff897819 */ /* 0x100fe600000116a2 */
[----:B------:R-:W-:Y:S01]  /*c460*/  SHF.R.U32.HI R162, RZ, 0x18, R162 ;  /* 0x00000018ffa27819 */ /* 0x000fe200000116a2 */
[----:B------:R-:W-:Y:S01]  /*c470*/  IMAD.MOV.U32 R138, RZ, RZ, R170 ;  /* 0x000000ffff8a7224 */ /* 0x000fe200078e00aa */
[----:B------:R-:W-:Y:S01]  /*c480*/  @!P0 PRMT R176, R219, 0x5410, RZ ;  /* 0x00005410dbb08816 */ /* 0x000fe200000000ff */
[----:B------:R-:W-:Y:S01]  /*c490*/  IMAD.MOV.U32 R139, RZ, RZ, R171 ;  /* 0x000000ffff8b7224 */ /* 0x000fe200078e00ab */
[C---:B------:R-:W-:Y:S01]  /*c4a0*/  HMMA.16816.F32 R124, R144.reuse, R142, R124 ;  /* 0x0000008e907c723c */ /* 0x040fe2000000187c */
[----:B------:R-:W-:Y:S01]  /*c4b0*/  LOP3.LUT R137, R137, 0xff, RZ, 0xc0, !PT ;  /* 0x000000ff89897812 */ /* 0x000fe200078ec0ff */
[----:B------:R-:W-:Y:S02]  /*c4c0*/  LDSM.16.MT88.4 R168, [R204+0x19800] ;  /* 0x01980000cca8783b */ /* 0x000fe40000004200 */
[----:B------:R-:W-:Y:S01]  /*c4d0*/  SHF.R.U32.HI R163, RZ, 0x10, R163 ;  /* 0x00000010ffa37819 */ /* 0x000fe200000116a3 */
[----:B------:R-:W-:Y:S01]  /*c4e0*/  @!P3 HADD2 R216, -R7.H0_H0, -RZ.H0_H0 ;  /* 0xa00000ff07d8b230 */ /* 0x000fe20000000900 */
[----:B------:R-:W-:Y:S01]  /*c4f0*/  PRMT R137, R137, 0x5410, R162 ;  /* 0x0000541089897816 */ /* 0x000fe200000000a2 */
[--C-:B------:R-:W-:Y:S01]  /*c500*/  HSET2.LE.AND R5, R136, R4.reuse, PT ;  /* 0x0000000488057233 */ /* 0x100fe20003803000 */
[----:B------:R-:W-:Y:S02]  /*c510*/  LOP3.LUT R163, R163, 0xff, RZ, 0xc0, !PT ;  /* 0x000000ffa3a37812 */ /* 0x000fe400078ec0ff */
[----:B------:R-:W-:Y:S02]  /*c520*/  STG.E.U16 [R182.64+0x60], R176 ;  /* 0x000060b0b6007986 */ /* 0x000fe4000c10150e */
[----:B------:R-:W-:Y:S01]  /*c530*/  ISETP.GE.U32.AND P0, PT, R3, R163, PT ;  /* 0x000000a30300720c */ /* 0x000fe20003f06070 */
[----:B------:R-:W-:Y:S01]  /*c540*/  HSET2.LE.AND R136, R137, R4, PT ;  /* 0x0000000489887233 */ /* 0x000fe20003803000 */
[----:B------:R-:W1:Y:S01]  /*c550*/  LDSM.16.MT88.4 R160, [R205+0x19800] ;  /* 0x01980000cda0783b */ /* 0x000e620000004200 */
[----:B------:R-:W-:Y:S01]  /*c560*/  @!P1 PRMT R175, R217, 0x5410, RZ ;  /* 0x00005410d9af9816 */ /* 0x000fe200000000ff */
[----:B------:R-:W-:Y:S01]  /*c570*/  IMAD.MOV.U32 R4, RZ, RZ, R138 ;  /* 0x000000ffff047224 */ /* 0x000fe200078e008a */
[----:B------:R-:W-:Y:S01]  /*c580*/  @!P3 PRMT R7, R216, 0x5410, RZ ;  /* 0x00005410d807b816 */ /* 0x000fe200000000ff */
[C---:B--2---:R-:W-:Y:S01]  /*c590*/  HMMA.16816.F32 R128, R144.reuse, R148, R128 ;  /* 0x000000949080723c */ /* 0x044fe20000001880 */
[----:B------:R-:W-:Y:S02]  /*c5a0*/  LOP3.LUT R164, R5, R164, RZ, 0xc0, !PT ;  /* 0x000000a405a47212 */ /* 0x000fe400078ec0ff */
[----:B------:R-:W-:Y:S01]  /*c5b0*/  PRMT R5, R180, 0x5410, R177 ;  /* 0x00005410b4057816 */ /* 0x000fe200000000b1 */
[----:B------:R-:W-:Y:S01]  /*c5c0*/  STG.E.U16 [R182.64+0x62], R175 ;  /* 0x000062afb6007986 */ /* 0x000fe2000c10150e */
[----:B------:R-:W-:Y:S02]  /*c5d0*/  LOP3.LUT R167, R167, R6, RZ, 0xc0, !PT ;  /* 0x00000006a7a77212 */ /* 0x000fe400078ec0ff */
[----:B------:R-:W-:Y:S01]  /*c5e0*/  LOP3.LUT R165, R136, R165, RZ, 0xc0, !PT ;  /* 0x000000a588a57212 */ /* 0x000fe200078ec0ff */
[----:B------:R-:W-:Y:S01]  /*c5f0*/  HMMA.16816.F32 R132, R144, R150, R132 ;  /* 0x000000969084723c */ /* 0x000fe20000001884 */
[----:B------:R-:W-:Y:S01]  /*c600*/  LOP3.LUT R166, R166, R5, RZ, 0xc0, !PT ;  /* 0x00000005a6a67212 */ /* 0x000fe200078ec0ff */
[----:B------:R-:W-:Y:S02]  /*c610*/  STG.E.U16 [R184.64+0x62], R7 ;  /* 0x00006207b8007986 */ /* 0x000fe4000c10150e */
[----:B------:R-:W-:Y:S01]  /*c620*/  IMAD.MOV.U32 R5, RZ, RZ, R139 ;  /* 0x000000ffff057224 */ /* 0x000fe200078e008b */
[----:B------:R-:W-:Y:S03]  /*c630*/  @!P0 HADD2 R215, -R178.H0_H0, -RZ.H0_H0 ;  /* 0xa00000ffb2d78230 */ /* 0x000fe60000000900 */
[C---:B---3--:R-:W-:Y:S01]  /*c640*/  HMMA.16816.F32 R136, R164.reuse, R152, R8 ;  /* 0x00000098a488723c */ /* 0x048fe20000001808 */
[----:B------:R-:W2:Y:S03]  /*c650*/  LDSM.16.MT88.4 R8, [R208+0x1b800] ;  /* 0x01b80000d008783b */ /* 0x000ea60000004200 */
[----:B------:R-:W-:Y:S04]  /*c660*/  @!P0 PRMT R178, R215, 0x5410, RZ ;  /* 0x00005410d7b28816 */ /* 0x000fe800000000ff */
[C---:B------:R-:W-:Y:S01]  /*c670*/  HMMA.16816.F32 R140, R164.reuse, R154, R12 ;  /* 0x0000009aa48c723c */ /* 0x040fe2000000180c */
[----:B------:R-:W3:Y:S07]  /*c680*/  LDSM.16.MT88.4 R12, [R206+0x1b800] ;  /* 0x01b80000ce0c783b */ /* 0x000eee0000004200 */
[C---:B------:R-:W-:Y:S01]  /*c690*/  HMMA.16816.F32 R144, R164.reuse, R156, R16 ;  /* 0x0000009ca490723c */ /* 0x040fe20000001810 */
[----:B------:R-:W4:Y:S07]  /*c6a0*/  LDSM.16.MT88.4 R16, [R205+0x1b800] ;  /* 0x01b80000cd10783b */ /* 0x000f2e0000004200 */
[C---:B------:R-:W-:Y:S01]  /*c6b0*/  HMMA.16816.F32 R148, R164.reuse, R158, R20 ;  /* 0x0000009ea494723c */ /* 0x040fe20000001814 */
[----:B------:R-:W3:Y:S07]  /*c6c0*/  LDSM.16.MT88.4 R20, [R204+0x1b800] ;  /* 0x01b80000cc14783b */ /* 0x000eee0000004200 */
[C---:B-1----:R-:W-:Y:S01]  /*c6d0*/  HMMA.16816.F32 R152, R164.reuse, R160, R24 ;  /* 0x000000a0a498723c */ /* 0x042fe20000001818 */
[----:B------:R-:W1:Y:S07]  /*c6e0*/  LDSM.16.MT88.4 R24, [R208+0x1d800] ;  /* 0x01d80000d018783b */ /* 0x000e6e0000004200 */
[C---:B------:R-:W-:Y:S01]  /*c6f0*/  HMMA.16816.F32 R156, R164.reuse, R162, R28 ;  /* 0x000000a2a49c723c */ /* 0x040fe2000000181c */
[----:B------:R-:W-:Y:S07]  /*c700*/  LDSM.16.MT88.4 R28, [R204+0x1d800] ;  /* 0x01d80000cc1c783b */ /* 0x000fee0000004200 */
[C---:B------:R-:W-:Y:S01]  /*c710*/  HMMA.16816.F32 R160, R164.reuse, R168, R32 ;  /* 0x000000a8a4a0723c */ /* 0x040fe20000001820 */
[----:B------:R-:W-:Y:S06]  /*c720*/  STG.E.U16 [R184.64+0x60], R178 ;  /* 0x000060b2b8007986 */ /* 0x000fec000c10150e */
[----:B------:R-:W-:Y:S01]  /*c730*/  IMAD.MOV.U32 R34, RZ, RZ, R4 ;  /* 0x000000ffff227224 */ /* 0x000fe200078e0004 */
[C---:B------:R-:W-:Y:S01]  /*c740*/  HMMA.16816.F32 R36, R164.reuse, R170, R36 ;  /* 0x000000aaa424723c */ /* 0x040fe20000001824 */
[----:B------:R-:W-:Y:S03]  /*c750*/  IMAD.MOV.U32 R35, RZ, RZ, R5 ;  /* 0x000000ffff237224 */ /* 0x000fe600078e0005 */
[----:B------:R-:W-:Y:S04]  /*c760*/  LOP3.LUT R5, R34, 0xff, RZ, 0xc0, !PT ;  /* 0x000000ff22057812 */ /* 0x000fe800078ec0ff */
[C---:B--2---:R-:W-:Y:S01]  /*c770*/  HMMA.16816.F32 R40, R164.reuse, R8, R40 ;  /* 0x00000008a428723c */ /* 0x044fe20000001828 */
[----:B------:R-:W-:Y:S03]  /*c780*/  ISETP.GE.U32.AND P2, PT, R3, R5, PT ;  /* 0x000000050300720c */ /* 0x000fe60003f46070 */
[--C-:B------:R-:W-:Y:S04]  /*c790*/  SHF.R.U32.HI R5, RZ, 0x10, R34.reuse ;  /* 0x00000010ff057819 */ /* 0x100fe80000011622 */
[C---:B------:R-:W-:Y:S01]  /*c7a0*/  HMMA.16816.F32 R44, R164.reuse, R10, R44 ;  /* 0x0000000aa42c723c */ /* 0x040fe2000000182c */
[----:B------:R-:W2:Y:S03]  /*c7b0*/  LDSM.16.MT88.4 R8, [R206+0x1d800] ;  /* 0x01d80000ce08783b */ /* 0x000ea60000004200 */
[----:B------:R-:W-:Y:S02]  /*c7c0*/  LOP3.LUT R5, R5, 0xff, RZ, 0xc0, !PT ;  /* 0x000000ff05057812 */ /* 0x000fe400078ec0ff */
[----:B------:R-:W-:Y:S02]  /*c7d0*/  @!P2 HADD2 R218, -R180.H0_H0, -RZ.H0_H0 ;  /* 0xa00000ffb4daa230 */ /* 0x000fe40000000900 */
[C---:B---3--:R-:W-:Y:S01]  /*c7e0*/  HMMA.16816.F32 R48, R164.reuse, R12, R48 ;  /* 0x0000000ca430723c */ /* 0x048fe20000001830 */
[C---:B------:R-:W-:Y:S03]  /*c7f0*/  ISETP.GE.U32.AND P1, PT, R3.reuse, R5, PT ;  /* 0x000000050300720c */ /* 0x040fe60003f26070 */
[----:B------:R-:W-:Y:S04]  /*c800*/  @!P2 PRMT R180, R218, 0x5410, RZ ;  /* 0x00005410dab4a816 */ /* 0x000fe800000000ff */
[C---:B------:R-:W-:Y:S01]  /*c810*/  HMMA.16816.F32 R52, R164.reuse, R14, R52 ;  /* 0x0000000ea434723c */ /* 0x040fe20000001834 */
[----:B------:R-:W3:Y:S05]  /*c820*/  LDSM.16.MT88.4 R12, [R205+0x1d800] ;  /* 0x01d80000cd0c783b */ /* 0x000eea0000004200 */
[C---:B------:R-:W-:Y:S02]  /*c830*/  @!P1 HADD2 R222, -R6.reuse.H0_H0, -RZ.H0_H0 ;  /* 0xa00000ff06de9230 */ /* 0x040fe40000000900 */
[C---:B----4-:R-:W-:Y:S01]  /*c840*/  HMMA.16816.F32 R56, R164.reuse, R16, R56 ;  /* 0x00000010a438723c */ /* 0x050fe20000001838 */
[----:B------:R-:W-:Y:S07]  /*c850*/  STG.E.U16 [R182.64+0x70], R180 ;  /* 0x000070b4b6007986 */ /* 0x000fee000c10150e */
[C---:B------:R-:W-:Y:S01]  /*c860*/  HMMA.16816.F32 R60, R164.reuse, R18, R60 ;  /* 0x00000012a43c723c */ /* 0x040fe2000000183c */
[----:B------:R-:W4:Y:S07]  /*c870*/  LDSM.16.MT88.4 R16, [R208+0x1f800] ;  /* 0x01f80000d010783b */ /* 0x000f2e0000004200 */
[C---:B------:R-:W-:Y:S08]  /*c880*/  HMMA.16816.F32 R64, R164.reuse, R20, R64 ;  /* 0x00000014a440723c */ /* 0x040ff00000001840 */
[C---:B------:R-:W-:Y:S01]  /*c890*/  HMMA.16816.F32 R68, R164.reuse, R22, R68 ;  /* 0x00000016a444723c */ /* 0x040fe20000001844 */
[----:B------:R-:W4:Y:S07]  /*c8a0*/  LDSM.16.MT88.4 R20, [R206+0x1f800] ;  /* 0x01f80000ce14783b */ /* 0x000f2e0000004200 */
        /* <DEDUP_REMOVED lines=8> */
[C---:B------:R-:W-:Y:S08]  /*c930*/  HMMA.16816.F32 R96, R164.reuse, R28, R96 ;  /* 0x0000001ca460723c */ /* 0x040ff00000001860 */
[C---:B------:R-:W-:Y:S08]  /*c940*/  HMMA.16816.F32 R100, R164.reuse, R30, R100 ;  /* 0x0000001ea464723c */ /* 0x040ff00000001864 */
[C---:B----4-:R-:W-:Y:S07]  /*c950*/  HMMA.16816.F32 R104, R164.reuse, R16, R104 ;  /* 0x00000010a468723c */ /* 0x050fee0000001868 */
[----:B------:R-:W-:Y:S01]  /*c960*/  SHF.R.U32.HI R17, RZ, 0x18, R34 ;  /* 0x00000018ff117819 */ /* 0x000fe20000011622 */
[C---:B------:R-:W-:Y:S01]  /*c970*/  HMMA.16816.F32 R108, R164.reuse, R18, R108 ;  /* 0x00000012a46c723c */ /* 0x040fe2000000186c */
[----:B------:R-:W-:Y:S02]  /*c980*/  LOP3.LUT R16, R34, 0xffff, RZ, 0xc0, !PT ;  /* 0x0000ffff22107812 */ /* 0x000fe400078ec0ff */
[C---:B------:R-:W-:Y:S02]  /*c990*/  ISETP.GE.U32.AND P0, PT, R3.reuse, R17, PT ;  /* 0x000000110300720c */ /* 0x040fe40003f06070 */
[----:B------:R-:W-:Y:S03]  /*c9a0*/  SHF.R.U32.HI R16, RZ, 0x8, R16 ;  /* 0x00000008ff107819 */ /* 0x000fe60000011610 */
[C---:B------:R-:W-:Y:S01]  /*c9b0*/  HMMA.16816.F32 R112, R164.reuse, R20, R112 ;  /* 0x00000014a470723c */ /* 0x040fe20000001870 */
[----:B------:R-:W-:Y:S04]  /*c9c0*/  LOP3.LUT R5, R16, 0xffff, RZ, 0xc0, !PT ;  /* 0x0000ffff10057812 */ /* 0x000fe800078ec0ff */
[----:B------:R-:W-:Y:S03]  /*c9d0*/  ISETP.GE.U32.AND P2, PT, R3, R5, PT ;  /* 0x000000050300720c */ /* 0x000fe60003f46070 */
[C---:B------:R-:W-:Y:S01]  /*c9e0*/  HMMA.16816.F32 R116, R164.reuse, R22, R116 ;  /* 0x00000016a474723c */ /* 0x040fe20000001874 */
[----:B------:R-:W-:Y:S03]  /*c9f0*/  @P0 PRMT R5, R6, 0x7632, R5 ;  /* 0x0000763206050816 */ /* 0x000fe60000000005 */
[----:B------:R-:W-:Y:S01]  /*ca00*/  @!P0 HADD2 R221, -R6.H1_H1, -RZ.H0_H0 ;  /* 0xa00000ff06dd8230 */ /* 0x000fe20000000d00 */
[----:B------:R-:W-:Y:S02]  /*ca10*/  @!P1 PRMT R6, R222, 0x5410, RZ ;  /* 0x00005410de069816 */ /* 0x000fe400000000ff */
[----:B------:R-:W-:Y:S01]  /*ca20*/  ISETP.LT.AND P1, PT, RZ, UR23, PT ;  /* 0x00000017ff007c0c */ /* 0x000fe2000bf21270 */
[C---:B-1----:R-:W-:Y:S01]  /*ca30*/  HMMA.16816.F32 R120, R164.reuse, R8, R120 ;  /* 0x00000008a478723c */ /* 0x042fe20000001878 */
[----:B------:R-:W-:Y:S03]  /*ca40*/  @!P0 PRMT R5, R221, 0x5410, RZ ;  /* 0x00005410dd058816 */ /* 0x000fe600000000ff */
[----:B------:R-:W-:Y:S03]  /*ca50*/  @!P2 HADD2 R226, -R177.H0_H0, -RZ.H0_H0 ;  /* 0xa00000ffb1e2a230 */ /* 0x000fe60000000900 */
[----:B------:R-:W-:Y:S01]  /*ca60*/  FADD.FTZ R8, R181, R179 ;  /* 0x000000b3b5087221 */ /* 0x000fe20000010000 */
[C---:B------:R-:W-:Y:S01]  /*ca70*/  HMMA.16816.F32 R124, R164.reuse, R10, R124 ;  /* 0x0000000aa47c723c */ /* 0x040fe2000000187c */
[----:B------:R-:W-:Y:S03]  /*ca80*/  @!P2 PRMT R177, R226, 0x5410, RZ ;  /* 0x00005410e2b1a816 */ /* 0x000fe600000000ff */
[----:B------:R-:W-:Y:S02]  /*ca90*/  FADD.FTZ R3, R187, R8 ;  /* 0x00000008bb037221 */ /* 0x000fe40000010000 */
[----:B------:R-:W-:Y:S02]  /*caa0*/  STG.E.U16 [R182.64+0x72], R177 ;  /* 0x000072b1b6007986 */ /* 0x000fe4000c10150e */
[C---:B--2---:R-:W-:Y:S02]  /*cab0*/  HMMA.16816.F32 R128, R164.reuse, R12, R128 ;  /* 0x0000000ca480723c */ /* 0x044fe40000001880 */
[----:B------:R1:W-:Y:S04]  /*cac0*/  STL [R1+0x2c], R3 ;  /* 0x00002c0301007387 */ /* 0x0003e80000100800 */
[----:B------:R2:W-:Y:S02]  /*cad0*/  STG.E.U16 [R184.64+0x70], R6 ;  /* 0x00007006b8007986 */ /* 0x0005e4000c10150e */
[----:B------:R-:W-:Y:S02]  /*cae0*/  HMMA.16816.F32 R132, R164, R14, R132 ;  /* 0x0000000ea484723c */ /* 0x000fe40000001884 */
[----:B------:R2:W-:Y:S05]  /*caf0*/  STG.E.U16 [R184.64+0x72], R5 ;  /* 0x00007205b8007986 */ /* 0x0005ea000c10150e */
[----:B------:R-:W-:Y:S01]  /*cb00*/  FADD.FTZ R167, R173, R186 ;  /* 0x000000baada77221 */ /* 0x000fe20000010000 */
[----:B------:R-:W-:Y:S01]  /*cb10*/  IADD3 R164, P0, R182, -0x80, RZ ;  /* 0xffffff80b6a47810 */ /* 0x000fe20007f1e0ff */
[----:B------:R-:W-:Y:S03]  /*cb20*/  IMAD.MOV.U32 R165, RZ, RZ, R0 ;  /* 0x000000ffffa57224 */ /* 0x000fe600078e0000 */
[----:B------:R-:W-:Y:S01]  /*cb30*/  FADD.FTZ R167, R174, R167 ;  /* 0x000000a7aea77221 */ /* 0x000fe20000010000 */
[----:B------:R-:W-:Y:S01]  /*cb40*/  IADD3.X R166, R183, -0x1, RZ, P0, !PT ;  /* 0xffffffffb7a67810 */ /* 0x000fe200007fe4ff */
[----:B-1----:R-:W-:Y:S01]  /*cb50*/  IMAD.MOV.U32 R3, RZ, RZ, R2 ;  /* 0x000000ffff037224 */ /* 0x002fe200078e0002 */
[----:B--2--5:R-:W-:-:S05]  /*cb60*/  @P1 BRA `(.L_x_1520) ;  /* 0xffffaf2000001947 */ /* 0x024fca000383ffff */
.L_x_1519:
[----:B------:R-:W3:Y:S01]  /*cb70*/  LDL.LU R5, [R1+0x2c] ;  /* 0x00002c0001057983 */ /* 0x000ee20000300800 */
[----:B--2---:R-:W-:Y:S01]  /*cb80*/  MOV R12, 0x3f800000 ;  /* 0x3f800000000c7802 */ /* 0x004fe20000000f00 */
[----:B------:R-:W1:Y:S01]  /*cb90*/  S2UR UR6, SR_CTAID.Y ;  /* 0x00000000000679c3 */ /* 0x000e620000002600 */
[----:B------:R-:W-:Y:S01]  /*cba0*/  MOV R13, 0x3f800000 ;  /* 0x3f800000000d7802 */ /* 0x000fe20000000f00 */
[----:B------:R-:W2:Y:S01]  /*cbb0*/  SHFL.BFLY PT, R4, R167, 0x2, 0x1f ;  /* 0x0c401f00a7047f89 */ /* 0x000ea200000e0000 */
[----:B------:R-:W-:Y:S01]  /*cbc0*/  UISETP.NE.AND UP0, UPT, UR8, -0x1, UPT ;  /* 0xffffffff0800788c */ /* 0x000fe2000bf05270 */
[----:B------:R-:W-:Y:S01]  /*cbd0*/  BSSY B0, `(.L_x_1523) ;  /* 0x0000186000007945 */ /* 0x000fe20003800000 */
[----:B------:R-:W-:Y:S01]  /*cbe0*/  ULDC.64 UR4, c[0x0][0x1e8] ;  /* 0x00007a0000047ab9 */ /* 0x000fe20000000a00 */
[----:B------:R-:W4:Y:S01]  /*cbf0*/  S2R R6, SR_TID.X ;  /* 0x0000000000067919 */ /* 0x000f220000002100 */
[----:B------:R-:W-:Y:S01]  /*cc00*/  ULDC.U8 UR11, c[0x0][0x329] ;  /* 0x0000ca40000b7ab9 */ /* 0x000fe20000000000 */
[----:B------:R-:W4:Y:S01]  /*cc10*/  S2UR UR13, SR_CTAID.Z ;  /* 0x00000000000d79c3 */ /* 0x000f220000002700 */
[----:B------:R-:W-:-:S02]  /*cc20*/  UISETP.NE.AND UP1, UPT, UR11, URZ, UPT ;  /* 0x0000003f0b00728c */ /* 0x000fc4000bf25270 */
[----:B------:R-:W-:Y:S02]  /*cc30*/  ULDC UR9, c[0x0][0x214] ;  /* 0x0000850000097ab9 */ /* 0x000fe40000000800 */
[----:B------:R-:W-:Y:S02]  /*cc40*/  UMOV UR24, URZ ;  /* 0x0000003f00187c82 */ /* 0x000fe40008000000 */
[----:B------:R-:W-:Y:S02]  /*cc50*/  @UP0 UIMAD.WIDE.U32 UR18, UR8, UR4, URZ ;  /* 0x00000004081202a5 */ /* 0x000fe4000f8e003f */
[----:B------:R-:W-:Y:S02]  /*cc60*/  UMOV UR25, URZ ;  /* 0x0000003f00197c82 */ /* 0x000fe40008000000 */
[----:B------:R-:W-:Y:S02]  /*cc70*/  @UP0 UIMAD UR7, UR8, UR5, UR19 ;  /* 0x00000005080702a4 */ /* 0x000fe4000f8e0213 */
[----:B------:R-:W-:-:S02]  /*cc80*/  @UP1 ULDC UR17, c[0x0][0x210] ;  /* 0x0000840000111ab9 */ /* 0x000fc40000000800 */
[----:B------:R-:W-:Y:S02]  /*cc90*/  ULDC.64 UR4, c[0x0][0x1e0] ;  /* 0x0000780000047ab9 */ /* 0x000fe40000000a00 */
[----:B-1----:R-:W-:Y:S01]  /*cca0*/  @!UP0 USHF.R.S32.HI UR16, URZ, 0x1f, UR6 ;  /* 0x0000001f3f108899 */ /* 0x002fe20008011406 */
[----:B--2---:R-:W-:Y:S01]  /*ccb0*/  FADD.FTZ R4, R4, R167 ;  /* 0x000000a704047221 */ /* 0x004fe20000010000 */
[----:B------:R-:W-:Y:S02]  /*ccc0*/  @!UP0 UIMAD.WIDE.U32 UR22, UR6, UR4, URZ ;  /* 0x00000004061682a5 */ /* 0x000fe4000f8e003f */
[----:B------:R-:W-:Y:S02]  /*ccd0*/  @!UP0 UIMAD UR16, UR16, UR4, URZ ;  /* 0x00000004101082a4 */ /* 0x000fe4000f8e023f */
[----:B------:R-:W1:Y:S01]  /*cce0*/  SHFL.BFLY PT, R7, R4, 0x1, 0x1f ;  /* 0x0c201f0004077f89 */ /* 0x000e6200000e0000 */
[----:B------:R-:W-:Y:S02]  /*ccf0*/  ULDC.U8 UR4, c[0x0][0x328] ;  /* 0x0000ca0000047ab9 */ /* 0x000fe40000000000 */
[----:B------:R-:W-:-:S02]  /*cd00*/  UISETP.NE.AND UP2, UPT, UR4, URZ, UPT ;  /* 0x0000003f0400728c */ /* 0x000fc4000bf45270 */
[----:B------:R-:W-:Y:S02]  /*cd10*/  @!UP0 UIMAD UR16, UR6, UR5, UR16 ;  /* 0x00000005061082a4 */ /* 0x000fe4000f8e0210 */
[----:B------:R-:W-:Y:S01]  /*cd20*/  UISETP.NE.OR UP3, UPT, UR11, URZ, !UP2 ;  /* 0x0000003f0b00728c */ /* 0x000fe2000d765670 */
[----:B------:R-:W2:Y:S01]  /*cd30*/  S2UR UR11, SR_CTAID.X ;  /* 0x00000000000b79c3 */ /* 0x000ea20000002500 */
[----:B------:R-:W-:Y:S02]  /*cd40*/  ULDC UR5, c[0x0][0x234] ;  /* 0x00008d0000057ab9 */ /* 0x000fe40000000800 */
[----:B------:R-:W-:Y:S02]  /*cd50*/  @UP1 UIMAD UR17, UR17, UR9, URZ ;  /* 0x00000009111112a4 */ /* 0x000fe4000f8e023f */
[----:B------:R-:W-:Y:S02]  /*cd60*/  @!UP1 USEL UR17, UR9, UR5, !UP2 ;  /* 0x0000000509119287 */ /* 0x000fe4000d000000 */
[----:B------:R-:W-:-:S02]  /*cd70*/  ULDC UR4, c[0x0][0x1c0] ;  /* 0x0000700000047ab9 */ /* 0x000fc40000000800 */
[----:B------:R-:W-:Y:S02]  /*cd80*/  @UP1 UMOV UR19, 0x1 ;  /* 0x0000000100131882 */ /* 0x000fe40000000000 */
[----:B------:R-:W-:Y:S02]  /*cd90*/  @!UP1 UIMAD UR19, UR17, UR4, URZ ;  /* 0x00000004111392a4 */ /* 0x000fe4000f8e023f */
[----:B------:R-:W-:Y:S02]  /*cda0*/  @!UP3 UIMAD UR9, UR6, UR9, URZ ;  /* 0x000000090609b2a4 */ /* 0x000fe4000f8e023f */
[----:B------:R-:W-:Y:S01]  /*cdb0*/  @UP1 ULDC UR20, c[0x0][0x210] ;  /* 0x0000840000141ab9 */ /* 0x000fe20000000800 */
[----:B-1----:R-:W-:Y:S01]  /*cdc0*/  FADD.FTZ R7, R4, R7 ;  /* 0x0000000704077221 */ /* 0x002fe20000010000 */
[----:B------:R-:W-:Y:S02]  /*cdd0*/  UIMAD UR5, UR6, UR19, URZ ;  /* 0x00000013060572a4 */ /* 0x000fe4000f8e023f */
[----:B------:R-:W-:-:S02]  /*cde0*/  @!UP1 UMOV UR20, 0x1 ;  /* 0x0000000100149882 */ /* 0x000fc40000000000 */
[----:B------:R-:W-:Y:S01]  /*cdf0*/  FSETP.NE.FTZ.AND P0, PT, R7, RZ, PT ;  /* 0x000000ff0700720b */ /* 0x000fe20003f15000 */
[----:B------:R-:W-:Y:S02]  /*ce00*/  @!UP3 USEL UR9, UR9, UR8, !UP0 ;  /* 0x000000080909b287 */ /* 0x000fe4000c000000 */
[----:B--2---:R-:W-:Y:S02]  /*ce10*/  UIMAD UR4, UR11, UR20, URZ ;  /* 0x000000140b0472a4 */ /* 0x004fe4000f8e023f */
[----:B------:R-:W-:Y:S02]  /*ce20*/  USEL UR5, UR5, URZ, UP3 ;  /* 0x0000003f05057287 */ /* 0x000fe40009800000 */
[----:B------:R-:W-:Y:S02]  /*ce30*/  USHF.L.U32 UR4, UR4, 0x7, URZ ;  /* 0x0000000704047899 */ /* 0x000fe4000800063f */
[----:B----4-:R-:W-:Y:S02]  /*ce40*/  UIMAD UR17, UR13, UR17, UR5 ;  /* 0x000000110d1172a4 */ /* 0x010fe4000f8e0205 */
[----:B------:R-:W-:-:S02]  /*ce50*/  @!UP3 UMOV UR24, UR9 ;  /* 0x000000090018bc82 */ /* 0x000fc40008000000 */
[----:B------:R-:W1:Y:S01]  /*ce60*/  @P0 MUFU.RCP R13, R7 ;  /* 0x00000007000d0308 */ /* 0x000e620000001000 */
[----:B------:R-:W-:Y:S02]  /*ce70*/  USHF.R.S32.HI UR5, URZ, 0x1f, UR4 ;  /* 0x0000001f3f057899 */ /* 0x000fe40008011404 */
[----:B------:R-:W-:Y:S02]  /*ce80*/  @!UP3 USHF.R.S32.HI UR25, URZ, 0x1f, UR9 ;  /* 0x0000001f3f19b899 */ /* 0x000fe40008011409 */
[----:B------:R-:W-:Y:S02]  /*ce90*/  USHF.R.S32.HI UR6, URZ, 0x1f, UR17 ;  /* 0x0000001f3f067899 */ /* 0x000fe40008011411 */
[----:B------:R-:W-:Y:S01]  /*cea0*/  UIADD3 UR4, UP2, UP1, UR4, UR24, UR17 ;  /* 0x0000001804047290 */ /* 0x000fe2000f95e011 */
[----:B------:R-:W2:Y:S01]  /*ceb0*/  @P0 MUFU.LG2 R7, R7 ;  /* 0x0000000700070308 */ /* 0x000ea20000000c00 */
[----:B------:R-:W-:Y:S02]  /*cec0*/  @!UP0 UIADD3 UR7, UR23, UR16, URZ ;  /* 0x0000001017078290 */ /* 0x000fe4000fffe03f */
[----:B------:R-:W-:-:S02]  /*ced0*/  UIADD3.X UR5, UR5, UR25, UR6, UP2, UP1 ;  /* 0x0000001905057290 */ /* 0x000fc400097e2406 */
[----:B------:R-:W-:Y:S01]  /*cee0*/  @!UP0 UMOV UR18, UR22 ;  /* 0x0000001600128c82 */ /* 0x000fe20008000000 */
[----:B-1----:R-:W-:-:S04]  /*cef0*/  FMUL.FTZ R13, R13, c[0x0][0x2dc] ;  /* 0x0000b7000d0d7a20 */ /* 0x002fc80000410000 */
[C---:B------:R-:W-:Y:S02]  /*cf00*/  FMUL.FTZ R138, R13.reuse, R138 ;  /* 0x0000008a0d8a7220 */ /* 0x040fe40000410000 */
        /* <DEDUP_REMOVED lines=94> */
[----:B--2---:R-:W-:-:S03]  /*d4f0*/  @P0 FMUL.FTZ R7, R7, 0.69314718246459960938 ;  /* 0x3f31721807070820 */ /* 0x004fc60000410000 */
[----:B------:R-:W-:Y:S01]  /*d500*/  F2FP.PACK_AB R13, R13, R134 ;  /* 0x000000860d0d723e */ /* 0x000fe200000000ff */
[----:B---3--:R-:W1:Y:S02]  /*d510*/  SHFL.BFLY PT, R3, R5, 0x2, 0x1f ;  /* 0x0c401f0005037f89 */ /* 0x008e6400000e0000 */
[----:B-1----:R-:W-:Y:S01]  /*d520*/  FADD.FTZ R3, R3, R5 ;  /* 0x0000000503037221 */ /* 0x002fe20000010000 */
[----:B------:R-:W-:-:S04]  /*d530*/  SHF.R.S32.HI R5, RZ, 0x1f, R6 ;  /* 0x0000001fff057819 */ /* 0x000fc80000011406 */
[----:B------:R-:W1:Y:S01]  /*d540*/  SHFL.BFLY PT, R8, R3, 0x1, 0x1f ;  /* 0x0c201f0003087f89 */ /* 0x000e6200000e0000 */
[CC--:B------:R-:W-:Y:S02]  /*d550*/  LEA.HI R15, R5.reuse, R6.reuse, RZ, 0x2 ;  /* 0x00000006050f7211 */ /* 0x0c0fe400078f10ff */
[----:B------:R-:W-:Y:S02]  /*d560*/  LEA.HI R4, R5, R6, RZ, 0x5 ;  /* 0x0000000605047211 */ /* 0x000fe400078f28ff */
[--C-:B------:R-:W-:Y:S02]  /*d570*/  SHF.R.S32.HI R11, RZ, 0x2, R15.reuse ;  /* 0x00000002ff0b7819 */ /* 0x100fe4000001140f */
[----:B------:R-:W-:Y:S02]  /*d580*/  SHF.R.S32.HI R10, RZ, 0x1f, R15 ;  /* 0x0000001fff0a7819 */ /* 0x000fe4000001140f */
[----:B------:R-:W-:Y:S02]  /*d590*/  LOP3.LUT R15, R15, 0x3ffffffc, RZ, 0xc0, !PT ;  /* 0x3ffffffc0f0f7812 */ /* 0x000fe400078ec0ff */
[----:B------:R-:W-:-:S02]  /*d5a0*/  LEA.HI R9, R10, R11, RZ, 0x3 ;  /* 0x0000000b0a097211 */ /* 0x000fc400078f18ff */
[----:B------:R-:W-:Y:S02]  /*d5b0*/  IADD3 R10, -R15, R6, RZ ;  /* 0x000000060f0a7210 */ /* 0x000fe40007ffe1ff */
[----:B------:R-:W-:-:S04]  /*d5c0*/  LOP3.LUT R14, R9, 0xfffffff8, RZ, 0xc0, !PT ;  /* 0xfffffff8090e7812 */ /* 0x000fc800078ec0ff */
[----:B------:R-:W-:-:S04]  /*d5d0*/  IADD3 R14, R11, -R14, RZ ;  /* 0x8000000e0b0e7210 */ /* 0x000fc80007ffe0ff */
[----:B------:R-:W-:Y:S01]  /*d5e0*/  SHF.L.U32 R9, R14, 0x6, RZ ;  /* 0x000000060e097819 */ /* 0x000fe200000006ff */
[----:B-1----:R-:W-:Y:S01]  /*d5f0*/  FADD.FTZ R8, R3, R8 ;  /* 0x0000000803087221 */ /* 0x002fe20000010000 */
[----:B------:R-:W-:Y:S02]  /*d600*/  SHF.R.S32.HI R3, RZ, 0x5, R4 ;  /* 0x00000005ff037819 */ /* 0x000fe40000011404 */
[----:B------:R-:W-:Y:S02]  /*d610*/  LOP3.LUT R9, R9, 0x1c0, RZ, 0xc0, !PT ;  /* 0x000001c009097812 */ /* 0x000fe400078ec0ff */
[----:B------:R-:W-:Y:S02]  /*d620*/  FSETP.NE.FTZ.AND P3, PT, R8, RZ, PT ;  /* 0x000000ff0800720b */ /* 0x000fe40003f75000 */
[----:B------:R-:W-:Y:S02]  /*d630*/  LEA R3, R3, R10, 0x9 ;  /* 0x0000000a03037211 */ /* 0x000fe400078e48ff */
[----:B------:R-:W-:-:S02]  /*d640*/  R2P PR, R14, 0x6 ;  /* 0x000000060e007804 */ /* 0x000fc40000000000 */
[----:B------:R-:W-:Y:S02]  /*d650*/  LOP3.LUT R14, R14, 0x1, RZ, 0xc0, !PT ;  /* 0x000000010e0e7812 */ /* 0x000fe400078ec0ff */
[----:B------:R-:W-:Y:S02]  /*d660*/  LEA.HI R10, R9, R9, RZ, 0x1d ;  /* 0x00000009090a7211 */ /* 0x000fe400078fe8ff */
[----:B------:R-:W-:Y:S02]  /*d670*/  ISETP.NE.U32.AND P4, PT, R14, 0x1, PT ;  /* 0x000000010e00780c */ /* 0x000fe40003f85070 */
[----:B------:R-:W-:Y:S01]  /*d680*/  LEA R3, R3, R10, 0x1 ;  /* 0x0000000a03037211 */ /* 0x000fe200078e08ff */
[----:B------:R-:W1:Y:S01]  /*d690*/  @P3 MUFU.RCP R12, R8 ;  /* 0x00000008000c3308 */ /* 0x000e620000001000 */
[----:B------:R-:W-:Y:S02]  /*d6a0*/  MOV R9, 0x20 ;  /* 0x0000002000097802 */ /* 0x000fe40000000f00 */
[----:B------:R-:W-:-:S02]  /*d6b0*/  SHF.L.U32 R3, R3, 0x1, RZ ;  /* 0x0000000103037819 */ /* 0x000fc400000006ff */
[----:B------:R-:W-:Y:S02]  /*d6c0*/  SEL R10, R9, 0xffffffe0, !P1 ;  /* 0xffffffe0090a7807 */ /* 0x000fe40004800000 */
[----:B------:R-:W-:Y:S01]  /*d6d0*/  MOV R9, 0x40 ;  /* 0x0000004000097802 */ /* 0x000fe20000000f00 */
[----:B------:R-:W-:Y:S01]  /*d6e0*/  STS [R3+0x400], R138 ;  /* 0x0004008a03007388 */ /* 0x000fe20000000800 */
[C---:B------:R-:W-:Y:S01]  /*d6f0*/  IADD3 R11, R3.reuse, -0x10, RZ ;  /* 0xfffffff0030b7810 */ /* 0x040fe20007ffe0ff */
[----:B------:R-:W2:Y:S01]  /*d700*/  @P3 MUFU.LG2 R8, R8 ;  /* 0x0000000800083308 */ /* 0x000ea20000000c00 */
[C---:B------:R-:W-:Y:S02]  /*d710*/  @P4 IADD3 R11, R3.reuse, 0x10, RZ ;  /* 0x00000010030b4810 */ /* 0x040fe40007ffe0ff */
[----:B------:R-:W-:Y:S01]  /*d720*/  IADD3 R15, R3, R10, RZ ;  /* 0x0000000a030f7210 */ /* 0x000fe20007ffe0ff */
[----:B-1----:R-:W-:-:S04]  /*d730*/  FMUL.FTZ R12, R12, c[0x0][0x2dc] ;  /* 0x0000b7000c0c7a20 */ /* 0x002fc80000410000 */
        /* <DEDUP_REMOVED lines=99> */
[----:B------:R-:W-:Y:S02]  /*dd70*/  SEL R12, R9, 0xffffffc0, !P2 ;  /* 0xffffffc0090c7807 */ /* 0x000fe40005000000 */
[----:B------:R-:W-:-:S02]  /*dd80*/  IADD3 R9, R10, R11, RZ ;  /* 0x0000000b0a097210 */ /* 0x000fc40007ffe0ff */
[-C--:B------:R-:W-:Y:S02]  /*dd90*/  IADD3 R17, R3, R12.reuse, RZ ;  /* 0x0000000c03117210 */ /* 0x080fe40007ffe0ff */
[----:B------:R-:W-:Y:S01]  /*dda0*/  IADD3 R19, R12, R11, RZ ;  /* 0x0000000b0c137210 */ /* 0x000fe20007ffe0ff */
[----:B------:R-:W-:Y:S01]  /*ddb0*/  STS [R9], R148 ;  /* 0x0000009409007388 */ /* 0x000fe20000000800 */
[-C--:B------:R-:W-:Y:S02]  /*ddc0*/  IADD3 R21, R15, R12.reuse, RZ ;  /* 0x0000000c0f157210 */ /* 0x080fe40007ffe0ff */
[----:B------:R-:W-:Y:S01]  /*ddd0*/  IADD3 R23, R9, R12, RZ ;  /* 0x0000000c09177210 */ /* 0x000fe20007ffe0ff */
[----:B------:R-:W-:Y:S01]  /*dde0*/  STS [R9+0x400], R150 ;  /* 0x0004009609007388 */ /* 0x000fe20000000800 */
[----:B------:R-:W-:Y:S02]  /*ddf0*/  F2FP.PACK_AB R128, R129, R128 ;  /* 0x000000808180723e */ /* 0x000fe400000000ff */
[----:B------:R-:W-:Y:S01]  /*de00*/  F2FP.PACK_AB R132, R133, R132 ;  /* 0x000000848584723e */ /* 0x000fe200000000ff */
        /* <DEDUP_REMOVED lines=98> */
.L_x_1524:
[----:B--234-:R-:W-:Y:S05]  /*e430*/  BSYNC B0 ;  /* 0x0000000000007941 */ /* 0x01cfea0003800000 */
.L_x_1523:
[----:B------:R-:W2:Y:S01]  /*e440*/  S2R R0, SR_TID.X ;  /* 0x0000000000007919 */ /* 0x000ea20000002100 */
[----:B------:R-:W-:Y:S01]  /*e450*/  LEA.HI R5, R5, R6, RZ, 0x3 ;  /* 0x0000000605057211 */ /* 0x000fe200078f18ff */
[----:B------:R-:W-:Y:S01]  /*e460*/  UIMAD UR11, UR11, -0x80, UR12 ;  /* 0xffffff800b0b78a4 */ /* 0x000fe2000f8e020c */
[----:B------:R-:W-:Y:S01]  /*e470*/  BSSY B0, `(.L_x_1525) ;  /* 0x0000025000007945 */ /* 0x000fe20003800000 */
[----:B------:R-:W3:Y:S01]  /*e480*/  S2R R2, SR_CTAID.Z ;  /* 0x0000000000027919 */ /* 0x000ee20000002700 */
[----:B------:R-:W-:Y:S01]  /*e490*/  LOP3.LUT R3, R5, 0xfffffff8, RZ, 0xc0, !PT ;  /* 0xfffffff805037812 */ /* 0x000fe200078ec0ff */
[----:B------:R-:W-:-:S02]  /*e4a0*/  USHF.R.S32.HI UR6, URZ, 0x1f, UR13 ;  /* 0x0000001f3f067899 */ /* 0x000fc4000801140d */
[----:B------:R-:W-:Y:S02]  /*e4b0*/  ULDC.64 UR4, c[0x0][0x1f0] ;  /* 0x00007c0000047ab9 */ /* 0x000fe40000000a00 */
[----:B------:R-:W-:Y:S01]  /*e4c0*/  IMAD.IADD R4, R6, 0x1, -R3 ;  /* 0x0000000106047824 */ /* 0x000fe200078e0a03 */
[----:B------:R-:W-:-:S03]  /*e4d0*/  UIMAD UR4, UR6, UR4, URZ ;  /* 0x00000004060472a4 */ /* 0x000fc6000f8e023f */
[----:B------:R-:W-:Y:S01]  /*e4e0*/  IMAD.SHL.U32 R4, R4, 0x8, RZ ;  /* 0x0000000804047824 */ /* 0x000fe200078e00ff */
[----:B------:R-:W-:-:S04]  /*e4f0*/  UIMAD UR4, UR13, UR5, UR4 ;  /* 0x000000050d0472a4 */ /* 0x000fc8000f8e0204 */
[----:B------:R-:W-:-:S04]  /*e500*/  IADD3 R6, P0, R4, UR18, RZ ;  /* 0x0000001204067c10 */ /* 0x000fc8000ff1e0ff */
[----:B------:R-:W-:Y:S02]  /*e510*/  LEA.HI.X.SX32 R7, R4, UR7, 0x1, P0 ;  /* 0x0000000704077c11 */ /* 0x000fe400080f0eff */
[----:B--2---:R-:W-:-:S03]  /*e520*/  SHF.R.S32.HI R3, RZ, 0x1f, R0 ;  /* 0x0000001fff037819 */ /* 0x004fc60000011400 */
[----:B---3--:R-:W-:Y:S01]  /*e530*/  IMAD.WIDE.U32 R6, R2, c[0x0][0x1f0], R6 ;  /* 0x00007c0002067a25 */ /* 0x008fe200078e0006 */
[----:B------:R-:W-:Y:S02]  /*e540*/  LEA.HI R3, R3, R0, RZ, 0x3 ;  /* 0x0000000003037211 */ /* 0x000fe400078f18ff */
[----:B------:R-:W-:Y:S02]  /*e550*/  SHF.R.S32.HI R0, RZ, 0x3, R5 ;  /* 0x00000003ff007819 */ /* 0x000fe40000011405 */
[----:B------:R-:W-:Y:S02]  /*e560*/  SHF.R.S32.HI R8, RZ, 0x3, R3 ;  /* 0x00000003ff087819 */ /* 0x000fe40000011403 */
[----:B------:R-:W-:Y:S01]  /*e570*/  ISETP.GE.AND P0, PT, R0, UR11, PT ;  /* 0x0000000b00007c0c */ /* 0x000fe2000bf06270 */
[----:B------:R-:W-:Y:S01]  /*e580*/  IMAD.U32 R0, RZ, RZ, UR10 ;  /* 0x0000000aff007e24 */ /* 0x000fe2000f8e00ff */
[----:B------:R-:W-:Y:S02]  /*e590*/  SHF.R.S32.HI R9, RZ, 0x1f, R8 ;  /* 0x0000001fff097819 */ /* 0x000fe40000011408 */
[----:B------:R-:W-:-:S03]  /*e5a0*/  IADD3 R11, R7, UR4, RZ ;  /* 0x00000004070b7c10 */ /* 0x000fc6000fffe0ff */
[----:B------:R-:W-:-:S06]  /*e5b0*/  IMAD.WIDE R8, R0, 0x80, R8 ;  /* 0x0000008000087825 */ /* 0x000fcc00078e0208 */
        /* <DEDUP_REMOVED lines=16> */
.L_x_1526:
[----:B------:R-:W-:Y:S05]  /*e6c0*/  BSYNC B0 ;  /* 0x0000000000007941 */ /* 0x000fea0003800000 */
.L_x_1525:
        /* <DEDUP_REMOVED lines=22> */
.L_x_1528:
[----:B------:R-:W-:Y:S05]  /*e830*/  BSYNC B0 ;  /* 0x0000000000007941 */ /* 0x000fea0003800000 */
.L_x_1527:
        /* <DEDUP_REMOVED lines=22> */
.L_x_1530:
[----:B------:R-:W-:Y:S05]  /*e9a0*/  BSYNC B0 ;  /* 0x0000000000007941 */ /* 0x000fea0003800000 */
.L_x_1529:
[----:B------:R-:W-:-:S04]  /*e9b0*/  LEA.HI.SX32 R5, R5, 0x60, 0x1d ;  /* 0x0000006005057811 */ /* 0x000fc800078feaff */
[----:B------:R-:W-:-:S13]  /*e9c0*/  ISETP.GE.AND P0, PT, R5, UR11, PT ;  /* 0x0000000b05007c0c */ /* 0x000fda000bf06270 */
[----:B------:R-:W-:Y:S05]  /*e9d0*/  @P0 EXIT ;  /* 0x000000000000094d */ /* 0x000fea0003800000 */
[----:B------:R-:W-:Y:S01]  /*e9e0*/  IADD3 R0, P0, R8, 0x60, RZ ;  /* 0x0000006008007810 */ /* 0x000fe20007f1e0ff */
[----:B------:R-:W-:Y:S01]  /*e9f0*/  IMAD.MOV.U32 R7, RZ, RZ, R11 ;  /* 0x000000ffff077224 */ /* 0x000fe200078e000b */
[----:B------:R-:W-:Y:S02]  /*ea00*/  ISETP.GE.AND P2, PT, R4, c[0x0][0x220], PT ;  /* 0x0000880004007a0c */ /* 0x000fe40003f46270 */
        /* <DEDUP_REMOVED lines=16> */
.L_x_1497:
        /* <DEDUP_REMOVED lines=81> */
.L_x_1532:
[----:B------:R-:W-:Y:S05]  /*f020*/  BSYNC B0 ;  /* 0x0000000000007941 */ /* 0x000fea0003800000 */
.L_x_1531:
        /* <DEDUP_REMOVED lines=22> */
.L_x_1534:
[----:B------:R-:W-:Y:S05]  /*f190*/  BSYNC B0 ;  /* 0x0000000000007941 */ /* 0x000fea0003800000 */
.L_x_1533:
        /* <DEDUP_REMOVED lines=22> */
.L_x_1536:
[----:B------:R-:W-:Y:S05]  /*f300*/  BSYNC B0 ;  /* 0x0000000000007941 */ /* 0x000fea0003800000 */
.L_x_1535:
        /* <DEDUP_REMOVED lines=21> */
.L_x_1538:
[----:B------:R-:W-:Y:S05]  /*f460*/  BSYNC B0 ;  /* 0x0000000000007941 */ /* 0x000fea0003800000 */
.L_x_1537:
[----:B------:R-:W-:-:S04]  /*f470*/  ISETP.NE.AND P3, PT, R20, RZ, PT ;  /* 0x000000ff1400720c */ /* 0x000fc80003f65270 */
[----:B------:R-:W-:Y:S02]  /*f480*/  ISETP.GE.OR P2, PT, R10, UR12, P3 ;  /* 0x0000000c0a007c0c */ /* 0x000fe40009f46670 */
[----:B------:R-:W-:Y:S02]  /*f490*/  ISETP.GE.OR P1, PT, R5, UR12, P3 ;  /* 0x0000000c05007c0c */ /* 0x000fe40009f26670 */
[----:B------:R-:W-:-:S09]  /*f4a0*/  ISETP.GE.OR P0, PT, R4, UR12, P3 ;  /* 0x0000000c04007c0c */ /* 0x000fd20009f06670 */
        /* <DEDUP_REMOVED lines=8> */
[----:B------:R-:W-:Y:S02]  /*f530*/  @!P2 LEA.HI.X R11, R6, c[0x0][0x204], R7, 0x2, P5 ;  /* 0x00008100060baa11 */ /* 0x000fe400028f1407 */
[----:B------:R-:W-:Y:S02]  /*f540*/  @!P1 LEA.HI.X.SX32 R0, R0, UR6, 0x1, P6 ;  /* 0x0000000600009c11 */ /* 0x000fe4000b0f0eff */
        /* <DEDUP_REMOVED lines=11> */
[----:B------:R-:W-:-:S13]  /*f600*/  ISETP.GE.OR P0, PT, R2, UR12, P3 ;  /* 0x0000000c02007c0c */ /* 0x000fda0009f06670 */
        /* <DEDUP_REMOVED lines=9> */
.L_x_1539:
        /* <DEDUP_REMOVED lines=14> */
.L_x_2055:


//--------------------- .text._ZN5flash16flash_fwd_kernelI23Flash_fwd_kernel_traitsILi256ELi128ELi64ELi8ELb0ELb0EN7cutlass6half_tE19Flash_kernel_traitsILi256ELi128ELi64ELi8ES3_EELb0ELb0ELb0ELb0ELb0ELb0ELb1ELb0EEEvNS_16Flash_fwd_paramsE --------------------------
	.section	.text._ZN5flash16flash_fwd_kernelI23Flash_fwd_kernel_traitsILi256ELi128ELi64ELi8ELb0ELb0EN7cutlass6half_tE19Flash_kernel_traitsILi256ELi128ELi64ELi8ES3_EELb0ELb0ELb0ELb0ELb0ELb0ELb1ELb0EEEvNS_16Flash_fwd_paramsE,"ax",@progbits
	.sectioninfo	@"SHI_REGISTERS=255"
	.align	128
        .global         _ZN5flash16flash_fwd_kernelI23Flash_fwd_kernel_traitsILi256ELi128ELi64ELi8ELb0ELb0EN7cutlass6half_tE19Flash_kernel_traitsILi256ELi128ELi64ELi8ES3_EELb0ELb0ELb0ELb0ELb0ELb0ELb1ELb0EEEvNS_16Flash_fwd_paramsE
        .type           _ZN5flash16flash_fwd_kernelI23Flash_fwd_kernel_traitsILi256ELi128ELi64ELi8ELb0ELb0EN7cutlass6half_tE19Flash_kernel_traitsILi256ELi128ELi64ELi8ES3_EELb0ELb0ELb0ELb0ELb0ELb0ELb1ELb0EEEvNS_16Flash_fwd_paramsE,@function
        .size           _ZN5flash16flash_fwd_kernelI23Flash_fwd_kernel_traitsILi256ELi128ELi64ELi8ELb0ELb0EN7cutlass6half_tE19Flash_kernel_traitsILi256ELi128ELi64ELi8ES3_EELb0ELb0ELb0ELb0ELb0ELb0ELb1ELb0EEEvNS_16Flash_fwd_paramsE,(.L_x_2056 - _ZN5flash16flash_fwd_kernelI23Flash_fwd_kernel_traitsILi256ELi128ELi64ELi8ELb0ELb0EN7cutlass6half_tE19Flash_kernel_traitsILi256ELi128ELi64ELi8ES3_EELb0ELb0ELb0ELb0ELb0ELb0ELb1ELb0EEEvNS_16Flash_fwd_paramsE)
        .other          _ZN5flash16flash_fwd_kernelI23Flash_fwd_kernel_traitsILi256ELi128ELi64ELi8ELb0ELb0EN7cutlass6half_tE19Flash_kernel_traitsILi256ELi128ELi64ELi8ES3_EELb0ELb0ELb0ELb0ELb0ELb0ELb1ELb0EEEvNS_16Flash_fwd_paramsE,@"STO_CUDA_ENTRY STV_DEFAULT"
_ZN5flash16flash_fwd_kernelI23Flash_fwd_kernel_traitsILi256ELi128ELi64ELi8ELb0ELb0EN7cutlass6half_tE19Flash_kernel_traitsILi256ELi128ELi64ELi8ES3_EELb0ELb0ELb0ELb0ELb0ELb0ELb1ELb0EEEvNS_16Flash_fwd_paramsE:
.text._ZN5flash16flash_fwd_kernelI23Flash_fwd_kernel_traitsILi256ELi128ELi64ELi8ELb0ELb0EN7cutlass6half_tE19Flash_kernel_traitsILi256ELi128ELi64ELi8ES3_EELb0ELb0ELb0ELb0ELb0ELb0ELb1ELb0EEEvNS_16Flash_fwd_paramsE:
        /* <DEDUP_REMOVED lines=57> */
.L_x_1540:
[----:B------:R-:W-:Y:S02]  /*0390*/  ULDC UR6, c[0x0][0x218] ;  /* 0x0000860000067ab9 */ /* 0x000fe40000000800 */
.L_x_1541:
        /* <DEDUP_REMOVED lines=60> */
.L_x_1543:
        /* <DEDUP_REMOVED lines=15> */
[----:B--2---:R-:W-:Y:S02]  /*0850*/  UIMAD.WIDE.U32 UR20, UR21, UR5, URZ ;  /* 0x00000005151472a5 */ /* 0x004fe4000f8e003f */
        /* <DEDUP_REMOVED lines=34> */
.L_x_1544:
        /* <DEDUP_REMOVED lines=10> */
[----:B------:R-:W-:Y:S01]  /*0b20*/  LOP3.LUT R3, R248, 0xfffffff8, RZ, 0xc0, !PT ;  /* 0xfffffff8f8037812 */ /* 0x000fe200078ec0ff */
[----:B------:R-:W-:Y:S01]  /*0b30*/  IMAD.U32 R17, RZ, RZ, UR13 ;  /* 0x0000000dff117e24 */ /* 0x000fe2000f8e00ff */
[----:B------:R-:W-:Y:S01]  /*0b40*/  LEA.HI R233, R5, R0, RZ, 0x1 ;  /* 0x0000000005e97211 */ /* 0x000fe200078f08ff */
[----:B------:R-:W-:Y:S01]  /*0b50*/  BSSY B0, `(.L_x_1545) ;  /* 0x000006a000007945 */ /* 0x000fe20003800000 */
[----:B------:R-:W-:Y:S01]  /*0b60*/  SHF.R.S32.HI R248, RZ, 0x3, R248 ;  /* 0x00000003fff87819 */ /* 0x000fe200000114f8 */
[----:B------:R-:W-:Y:S01]  /*0b70*/  IMAD.IADD R2, R4, 0x1, -R3 ;  /* 0x0000000104027824 */ /* 0x000fe200078e0a03 */
[----:B------:R-:W-:-:S02]  /*0b80*/  LOP3.LUT R233, R233, 0xfffffffe, RZ, 0xc0, !PT ;  /* 0xfffffffee9e97812 */ /* 0x000fc400078ec0ff */
[----:B------:R-:W-:Y:S01]  /*0b90*/  LOP3.LUT R5, R5, 0xfffffff0, RZ, 0xc0, !PT ;  /* 0xfffffff005057812 */ /* 0x000fe200078ec0ff */
[----:B------:R-:W-:Y:S01]  /*0ba0*/  IMAD.SHL.U32 R3, R248, 0x40, RZ ;  /* 0x00000040f8037824 */ /* 0x000fe200078e00ff */
[----:B------:R-:W-:Y:S01]  /*0bb0*/  SHF.R.S32.HI R249, RZ, 0x1f, R248 ;  /* 0x0000001ffff97819 */ /* 0x000fe200000114f8 */
[----:B------:R-:W-:Y:S01]  /*0bc0*/  IMAD.IADD R233, R0, 0x1, -R233 ;  /* 0x0000000100e97824 */ /* 0x000fe200078e0ae9 */
[----:B------:R-:W-:Y:S01]  /*0bd0*/  LEA.HI R7, R9, R4, RZ, 0x6 ;  /* 0x0000000409077211 */ /* 0x000fe200078f30ff */
[----:B------:R-:W-:Y:S01]  /*0be0*/  IMAD.SHL.U32 R246, R2, 0x8, RZ ;  /* 0x0000000802f67824 */ /* 0x000fe200078e00ff */
[----:B------:R-:W-:Y:S01]  /*0bf0*/  LOP3.LUT R3, R3, 0x1c0, RZ, 0xc0, !PT ;  /* 0x000001c003037812 */ /* 0x000fe200078ec0ff */
[----:B------:R-:W-:Y:S02]  /*0c00*/  IMAD.IADD R0, R4, 0x1, -R5 ;  /* 0x0000000104007824 */ /* 0x000fe400078e0a05 */
        /* <DEDUP_REMOVED lines=17> */
[----:B------:R-:W-:Y:S01]  /*0d20*/  IADD3 R10, P0, R18, UR12, RZ ;  /* 0x0000000c120a7c10 */ /* 0x000fe2000ff1e0ff */
[----:B------:R-:W-:Y:S01]  /*0d30*/  IMAD.IADD R5, R0, 0x1, -R5 ;  /* 0x0000000100057824 */ /* 0x000fe200078e0a05 */
[----:B------:R-:W-:Y:S01]  /*0d40*/  LOP3.LUT R236, R236, 0xfffffe00, R7, 0xf8, !PT ;  /* 0xfffffe00ecec7812 */ /* 0x000fe200078ef807 */
[----:B------:R-:W-:Y:S01]  /*0d50*/  IMAD R0, R248, c[0x0][0x19c], R11 ;  /* 0x00006700f8007a24 */ /* 0x000fe200078e020b */
[----:B------:R-:W-:Y:S01]  /*0d60*/  ULDC.64 UR4, c[0x0][0x1a8] ;  /* 0x00006a0000047ab9 */ /* 0x000fe20000000a00 */
[----:B-1----:R-:W-:Y:S01]  /*0d70*/  IMAD.WIDE.U32 R12, R12, c[0x0][0x1a8], R14 ;  /* 0x00006a000c0c7a25 */ /* 0x002fe200078e000e */
[----:B------:R-:W-:Y:S01]  /*0d80*/  LOP3.LUT P2, RZ, R5, 0x4, RZ, 0xc0, !PT ;  /* 0x0000000405ff7812 */ /* 0x000fe2000784c0ff */
[----:B------:R-:W-:Y:S01]  /*0d90*/  UIMAD UR4, UR20, UR4, URZ ;  /* 0x00000004140472a4 */ /* 0x000fe2000f8e023f */
[----:B------:R-:W-:Y:S01]  /*0da0*/  IADD3.X R11, R19, UR10, R0, P0, !PT ;  /* 0x0000000a130b7c10 */ /* 0x000fe200087fe400 */
[----:B------:R-:W-:Y:S01]  /*0db0*/  IMAD R7, R249, c[0x0][0x1a0], RZ ;  /* 0x00006800f9077a24 */ /* 0x000fe200078e02ff */
[C---:B------:R-:W-:Y:S01]  /*0dc0*/  LOP3.LUT P1, RZ, R5.reuse, 0x2, RZ, 0xc0, !PT ;  /* 0x0000000205ff7812 */ /* 0x040fe2000782c0ff */
[----:B------:R-:W-:Y:S01]  /*0dd0*/  IMAD.WIDE.U32 R14, R248, c[0x0][0x1a0], R246 ;  /* 0x00006800f80e7a25 */ /* 0x000fe200078e00f6 */
[----:B------:R-:W-:Y:S01]  /*0de0*/  UIMAD UR6, UR8, UR7, UR6 ;  /* 0x00000007080672a4 */ /* 0x000fe2000f8e0206 */
[----:B------:R-:W-:Y:S01]  /*0df0*/  IADD3 R239, R246, 0x40, RZ ;  /* 0x00000040f6ef7810 */ /* 0x000fe20007ffe0ff */
[----:B------:R-:W-:Y:S01]  /*0e00*/  UIMAD UR4, UR15, UR5, UR4 ;  /* 0x000000050f0472a4 */ /* 0x000fe2000f8e0204 */
[----:B------:R-:W-:Y:S01]  /*0e10*/  IMAD R0, R248, c[0x0][0x1a4], R7 ;  /* 0x00006900f8007a24 */ /* 0x000fe200078e0207 */
[----:B------:R-:W-:Y:S01]  /*0e20*/  IADD3 R6, P0, R14, UR24, RZ ;  /* 0x000000180e067c10 */ /* 0x000fe2000ff1e0ff */
[----:B------:R-:W-:Y:S01]  /*0e30*/  IMAD.SHL.U32 R5, R5, 0x40, RZ ;  /* 0x0000004005057824 */ /* 0x000fe200078e00ff */
[----:B------:R-:W-:Y:S01]  /*0e40*/  IADD3 R238, R246, 0x80, RZ ;  /* 0x00000080f6ee7810 */ /* 0x000fe20007ffe0ff */
[----:B------:R-:W-:Y:S01]  /*0e50*/  IMAD.WIDE.U32 R242, R242, c[0x0][0x1b0], R10 ;  /* 0x00006c00f2f27a25 */ /* 0x000fe200078e000a */
[----:B------:R-:W-:-:S02]  /*0e60*/  IADD3.X R7, R15, UR23, R0, P0, !PT ;  /* 0x000000170f077c10 */ /* 0x000fc400087fe400 */
[----:B------:R-:W-:Y:S01]  /*0e70*/  ISETP.GE.AND P0, PT, R248, UR19, PT ;  /* 0x00000013f8007c0c */ /* 0x000fe2000bf06270 */
[----:B------:R-:W-:Y:S01]  /*0e80*/  IMAD.SHL.U32 R3, R3, 0x40, RZ ;  /* 0x0000004003037824 */ /* 0x000fe200078e00ff */
[----:B------:R-:W-:Y:S01]  /*0e90*/  LOP3.LUT R5, R5, 0x1c0, RZ, 0xc0, !PT ;  /* 0x000001c005057812 */ /* 0x000fe200078ec0ff */
[----:B------:R-:W-:Y:S01]  /*0ea0*/  IMAD.WIDE.U32 R240, R240, c[0x0][0x1b8], R6 ;  /* 0x00006e00f0f07a25 */ /* 0x000fe200078e0006 */
[----:B------:R-:W-:Y:S02]  /*0eb0*/  IADD3 R15, R13, UR4, RZ ;  /* 0x000000040d0f7c10 */ /* 0x000fe4000fffe0ff */
[----:B------:R-:W-:Y:S01]  /*0ec0*/  LOP3.LUT R8, R5, 0x8, R8, 0xf8, !PT ;  /* 0x0000000805087812 */ /* 0x000fe200078ef808 */
[----:B------:R-:W-:Y:S01]  /*0ed0*/  IMAD.MOV.U32 R7, RZ, RZ, 0x10 ;  /* 0x00000010ff077424 */ /* 0x000fe200078e00ff */
[----:B------:R-:W-:Y:S01]  /*0ee0*/  SHF.R.U32.HI R5, RZ, 0x3, R5 ;  /* 0x00000003ff057819 */ /* 0x000fe20000011605 */
[----:B------:R-:W-:Y:S01]  /*0ef0*/  IMAD.MOV.U32 R6, RZ, RZ, 0x20 ;  /* 0x00000020ff067424 */ /* 0x000fe200078e00ff */
[----:B------:R-:W-:Y:S01]  /*0f00*/  IADD3 R245, R243, UR22, RZ ;  /* 0x00000016f3f57c10 */ /* 0x000fe2000fffe0ff */
[----:B------:R-:W-:Y:S01]  /*0f10*/  IMAD.SHL.U32 R236, R236, 0x2, RZ ;  /* 0x00000002ecec7824 */ /* 0x000fe200078e00ff */
[----:B------:R-:W-:-:S02]  /*0f20*/  LOP3.LUT R0, R8, R5, RZ, 0x3c, !PT ;  /* 0x0000000508007212 */ /* 0x000fc400078e3cff */
[----:B------:R-:W-:Y:S02]  /*0f30*/  IADD3 R235, R241, UR6, RZ ;  /* 0x00000006f1eb7c10 */ /* 0x000fe4000fffe0ff */
[----:B------:R-:W-:Y:S02]  /*0f40*/  LOP3.LUT R0, R0, 0xfffffe00, R3, 0xf8, !PT ;  /* 0xfffffe0000007812 */ /* 0x000fe400078ef803 */
        /* <DEDUP_REMOVED lines=42> */
.L_x_1546:
[----:B------:R-:W-:Y:S05]  /*11f0*/  BSYNC B0 ;  /* 0x0000000000007941 */ /* 0x000fea0003800000 */
.L_x_1545:
        /* <DEDUP_REMOVED lines=45> */
.L_x_1548:
[----:B------:R-:W-:Y:S05]  /*14d0*/  BSYNC B0 ;  /* 0x0000000000007941 */ /* 0x000fea0003800000 */
.L_x_1547:
        /* <DEDUP_REMOVED lines=45> */
.L_x_1550:
[----:B------:R-:W-:Y:S05]  /*17b0*/  BSYNC B0 ;  /* 0x0000000000007941 */ /* 0x000fea0003800000 */
.L_x_1549:
        /* <DEDUP_REMOVED lines=48> */
.L_x_1552:
[----:B------:R-:W-:Y:S05]  /*1ac0*/  BSYNC B0 ;  /* 0x0000000000007941 */ /* 0x000fea0003800000 */
.L_x_1551:
        /* <DEDUP_REMOVED lines=45> */
.L_x_1554:
[----:B------:R-:W-:Y:S05]  /*1da0*/  BSYNC B0 ;  /* 0x0000000000007941 */ /* 0x000fea0003800000 */
.L_x_1553:
        /* <DEDUP_REMOVED lines=42> */
.L_x_1556:
[----:B------:R-:W-:Y:S05]  /*2050*/  BSYNC B0 ;  /* 0x0000000000007941 */ /* 0x000fea0003800000 */
.L_x_1555:
        /* <DEDUP_REMOVED lines=53> */
.L_x_1558:
[----:B------:R-:W-:Y:S05]  /*23b0*/  BSYNC B0 ;  /* 0x0000000000007941 */ /* 0x000fea0003800000 */
.L_x_1557:
        /* <DEDUP_REMOVED lines=10> */
[----:B--2---:R-:W-:Y:S01]  /*2460*/  IMAD.WIDE.U32 R14, R6, c[0x0][0x1a0], RZ ;  /* 0x00006800060e7a25 */ /* 0x004fe200078e00ff */
        /* <DEDUP_REMOVED lines=35> */
.L_x_1560:
[----:B------:R-:W-:Y:S05]  /*26a0*/  BSYNC B0 ;  /* 0x0000000000007941 */ /* 0x000fea0003800000 */
.L_x_1559:
[C---:B------:R-:W-:Y:S01]  /*26b0*/  IMAD.SHL.U32 R6, R2.reuse, 0x40, RZ ;  /* 0x0000004002067824 */ /* 0x040fe200078e00ff */
[----:B------:R-:W-:Y:S01]  /*26c0*/  R2P PR, R2, 0x6 ;  /* 0x0000000602007804 */ /* 0x000fe20000000000 */
[----:B------:R-:W-:Y:S01]  /*26d0*/  IMAD.SHL.U32 R11, R248, 0x8, RZ ;  /* 0x00000008f80b7824 */ /* 0x000fe200078e00ff */
[----:B------:R-:W0:Y:S01]  /*26e0*/  LDGDEPBAR ;  /* 0x00000000000079af */ /* 0x000e220000000000 */
[----:B------:R-:W-:Y:S01]  /*26f0*/  IMAD R234, R9, 0x400, R0 ;  /* 0x0000040009ea7824 */ /* 0x000fe200078e0200 */
[----:B------:R-:W-:Y:S01]  /*2700*/  LOP3.LUT R6, R6, 0x1c0, RZ, 0xc0, !PT ;  /* 0x000001c006067812 */ /* 0x000fe200078ec0ff */
[----:B------:R-:W-:Y:S02]  /*2710*/  UISETP.GE.AND UP0, UPT, UR18, 0x41, UPT ;  /* 0x000000411200788c */ /* 0x000fe4000bf06270 */
        /* <DEDUP_REMOVED lines=8> */
[----:B------:R-:W-:Y:S03]  /*27a0*/  LDSM.16.M88.4 R28, [R232] ;  /* 0x00000000e81c783b */ /* 0x000fe60000000200 */
[----:B------:R-:W-:Y:S01]  /*27b0*/  IMAD R233, R233, 0x200, R6 ;  /* 0x00000200e9e97824 */ /* 0x000fe200078e0206 */
[----:B------:R-:W-:Y:S03]  /*27c0*/  LDSM.16.M88.4 R72, [R230] ;  /* 0x00000000e648783b */ /* 0x000fe60000000200 */
[----:B------:R-:W-:Y:S01]  /*27d0*/  IMAD.SHL.U32 R233, R233, 0x2, RZ ;  /* 0x00000002e9e97824 */ /* 0x000fe200078e00ff */
[----:B------:R-:W-:Y:S04]  /*27e0*/  LDSM.16.M88.4 R84, [R230+0x8000] ;  /* 0x00800000e654783b */ /* 0x000fe80000000200 */
[----:B------:R-:W4:Y:S01]  /*27f0*/  LDSM.16.M88.4 R20, [R233+0x10000] ;  /* 0x01000000e914783b */ /* 0x000f220000000200 */
[----:B------:R-:W-:-:S02]  /*2800*/  IADD3 R2, R233, 0x10000, RZ ;  /* 0x00010000e9027810 */ /* 0x000fc40007ffe0ff */
[----:B------:R-:W-:Y:S01]  /*2810*/  IADD3 R231, R233, 0x10020, RZ ;  /* 0x00010020e9e77810 */ /* 0x000fe20007ffe0ff */
[----:B------:R-:W5:Y:S01]  /*2820*/  LDSM.16.M88.4 R44, [R233+0x10800] ;  /* 0x01080000e92c783b */ /* 0x000f620000000200 */
[----:B------:R-:W-:Y:S01]  /*2830*/  @P1 IADD3 R231, R2, -0x20, RZ ;  /* 0xffffffe002e71810 */ /* 0x000fe20007ffe0ff */
[----:B------:R-:W-:Y:S02]  /*2840*/  IMAD.MOV.U32 R2, RZ, RZ, 0x40 ;  /* 0x00000040ff027424 */ /* 0x000fe400078e00ff */
[----:B------:R-:W-:Y:S01]  /*2850*/  LDSM.16.M88.4 R56, [R233+0x11000] ;  /* 0x01100000e938783b */ /* 0x000fe20000000200 */
[C---:B------:R-:W-:Y:S02]  /*2860*/  IADD3 R223, R231.reuse, 0x800, RZ ;  /* 0x00000800e7df7810 */ /* 0x040fe40007ffe0ff */
[----:B------:R-:W-:Y:S01]  /*2870*/  SEL R2, R2, 0xffffffc0, !P2 ;  /* 0xffffffc002027807 */ /* 0x000fe20005000000 */
[----:B--2---:R-:W2:Y:S01]  /*2880*/  LDSM.16.M88.4 R16, [R231] ;  /* 0x00000000e710783b */ /* 0x004ea20000000200 */
[----:B------:R-:W-:-:S02]  /*2890*/  IADD3 R222, R231, 0x1000, RZ ;  /* 0x00001000e7de7810 */ /* 0x000fc40007ffe0ff */
[----:B------:R-:W-:Y:S01]  /*28a0*/  IADD3 R221, R231, 0x1800, RZ ;  /* 0x00001800e7dd7810 */ /* 0x000fe20007ffe0ff */
[----:B------:R-:W1:Y:S01]  /*28b0*/  LDSM.16.M88.4 R24, [R233+0x11800] ;  /* 0x01180000e918783b */ /* 0x000e620000000200 */
[----:B------:R-:W-:Y:S01]  /*28c0*/  IMAD.IADD R227, R233, 0x1, R2 ;  /* 0x00000001e9e37824 */ /* 0x000fe200078e0202 */
[C---:B------:R-:W-:Y:S01]  /*28d0*/  IADD3 R219, R231.reuse, 0x2000, RZ ;  /* 0x00002000e7db7810 */ /* 0x040fe20007ffe0ff */
[----:B------:R-:W-:Y:S01]  /*28e0*/  IMAD.IADD R220, R2, 0x1, R231 ;  /* 0x0000000102dc7824 */ /* 0x000fe200078e02e7 */
[----:B------:R-:W-:Y:S01]  /*28f0*/  LDSM.16.M88.4 R52, [R231+0x800] ;  /* 0x00080000e734783b */ /* 0x000fe20000000200 */
[C---:B------:R-:W-:Y:S02]  /*2900*/  IADD3 R218, R231.reuse, 0x2800, RZ ;  /* 0x00002800e7da7810 */ /* 0x040fe40007ffe0ff */
[C---:B------:R-:W-:Y:S01]  /*2910*/  IADD3 R217, R231.reuse, 0x3000, RZ ;  /* 0x00003000e7d97810 */ /* 0x040fe20007ffe0ff */
[----:B------:R-:W3:Y:S01]  /*2920*/  LDSM.16.M88.4 R12, [R227+0x10000] ;  /* 0x01000000e30c783b */ /* 0x000ee20000000200 */
[----:B------:R-:W-:-:S02]  /*2930*/  IADD3 R216, R231, 0x3800, RZ ;  /* 0x00003800e7d87810 */ /* 0x000fc40007ffe0ff */
[C---:B------:R-:W-:Y:S01]  /*2940*/  IADD3 R215, R231.reuse, 0x4000, RZ ;  /* 0x00004000e7d77810 */ /* 0x040fe20007ffe0ff */
[----:B------:R-:W1:Y:S01]  /*2950*/  LDSM.16.M88.4 R48, [R231+0x1000] ;  /* 0x00100000e730783b */ /* 0x000e620000000200 */
[C---:B------:R-:W-:Y:S02]  /*2960*/  IADD3 R214, R231.reuse, 0x4800, RZ ;  /* 0x00004800e7d67810 */ /* 0x040fe40007ffe0ff */
[C---:B------:R-:W-:Y:S01]  /*2970*/  IADD3 R213, R231.reuse, 0x5000, RZ ;  /* 0x00005000e7d57810 */ /* 0x040fe20007ffe0ff */
[----:B------:R-:W1:Y:S01]  /*2980*/  LDSM.16.M88.4 R40, [R231+0x1800] ;  /* 0x00180000e728783b */ /* 0x000e620000000200 */
[C---:B------:R-:W-:Y:S02]  /*2990*/  IADD3 R212, R231.reuse, 0x5800, RZ ;  /* 0x00005800e7d47810 */ /* 0x040fe40007ffe0ff */
[C---:B------:R-:W-:Y:S01]  /*29a0*/  IADD3 R211, R231.reuse, 0x6000, RZ ;  /* 0x00006000e7d37810 */ /* 0x040fe20007ffe0ff */
[----:B------:R-:W-:Y:S01]  /*29b0*/  LDSM.16.M88.4 R80, [R227+0x10800] ;  /* 0x01080000e350783b */ /* 0x000fe20000000200 */
[----:B------:R-:W-:-:S02]  /*29c0*/  IADD3 R210, R231, 0x6800, RZ ;  /* 0x00006800e7d27810 */ /* 0x000fc40007ffe0ff */
[C---:B------:R-:W-:Y:S01]  /*29d0*/  IADD3 R209, R231.reuse, 0x7000, RZ ;  /* 0x00007000e7d17810 */ /* 0x040fe20007ffe0ff */
[----:B----4-:R-:W-:Y:S01]  /*29e0*/  HMMA.16816.F32 R8, R36, R20, RZ ;  /* 0x000000142408723c */ /* 0x010fe200000018ff */
[----:B------:R-:W-:Y:S01]  /*29f0*/  LDSM.16.M88.4 R68, [R227+0x11000] ;  /* 0x01100000e344783b */ /* 0x000fe20000000200 */
[----:B------:R-:W-:-:S03]  /*2a00*/  IADD3 R208, R231, 0x7800, RZ ;  /* 0x00007800e7d07810 */ /* 0x000fc60007ffe0ff */
[----:B------:R-:W-:Y:S03]  /*2a10*/  LDSM.16.M88.4 R64, [R227+0x11800] ;  /* 0x01180000e340783b */ /* 0x000fe60000000200 */
[C---:B------:R-:W-:Y:S01]  /*2a20*/  HMMA.16816.F32 R20, R36.reuse, R22, RZ ;  /* 0x000000162414723c */ /* 0x040fe200000018ff */
[----:B------:R-:W-:Y:S04]  /*2a30*/  LDSM.16.M88.4 R92, [R233+0x16800] ;  /* 0x01680000e95c783b */ /* 0x000fe80000000200 */
[----:B------:R-:W-:Y:S03]  /*2a40*/  LDSM.16.M88.4 R88, [R227+0x16000] ;  /* 0x01600000e358783b */ /* 0x000fe60000000200 */
[----:B-----5:R-:W-:Y:S08]  /*2a50*/  HMMA.16816.F32 R32, R36, R44, RZ ;  /* 0x0000002c2420723c */ /* 0x020ff000000018ff */
[----:B--2---:R-:W-:Y:S08]  /*2a60*/  HMMA.16816.F32 R8, R28, R16, R8 ;  /* 0x000000101c08723c */ /* 0x004ff00000001808 */
[C---:B------:R-:W-:Y:S08]  /*2a70*/  HMMA.16816.F32 R60, R36.reuse, R56, RZ ;  /* 0x00000038243c723c */ /* 0x040ff000000018ff */
[C---:B------:R-:W-:Y:S08]  /*2a80*/  HMMA.16816.F32 R44, R36.reuse, R46, RZ ;  /* 0x0000002e242c723c */ /* 0x040ff000000018ff */
[C---:B------:R-:W-:Y:S08]  /*2a90*/  HMMA.16816.F32 R56, R36.reuse, R58, RZ ;  /* 0x0000003a2438723c */ /* 0x040ff000000018ff */
[C---:B-1----:R-:W-:Y:S08]  /*2aa0*/  HMMA.16816.F32 R76, R36.reuse, R24, RZ ;  /* 0x00000018244c723c */ /* 0x042ff000000018ff */
[----:B------:R-:W-:Y:S01]  /*2ab0*/  HMMA.16816.F32 R36, R36, R26, RZ ;  /* 0x0000001a2424723c */ /* 0x000fe200000018ff */
[----:B------:R-:W-:Y:S07]  /*2ac0*/  LDSM.16.M88.4 R24, [R229] ;  /* 0x00000000e518783b */ /* 0x000fee0000000200 */
[----:B------:R-:W-:Y:S01]  /*2ad0*/  HMMA.16816.F32 R20, R28, R18, R20 ;  /* 0x000000121c14723c */ /* 0x000fe20000001814 */
[----:B------:R-:W1:Y:S07]  /*2ae0*/  LDSM.16.M88.4 R16, [R220] ;  /* 0x00000000dc10783b */ /* 0x000e6e0000000200 */
[----:B---3--:R-:W-:Y:S08]  /*2af0*/  HMMA.16816.F32 R8, R72, R12, R8 ;  /* 0x0000000c4808723c */ /* 0x008ff00000001808 */
        /* <DEDUP_REMOVED lines=104> */
[C---:B-1----:R-:W-:Y:S08]  /*3180*/  HMMA.16816.F32 R32, R16.reuse, R40, R32 ;  /* 0x000000281020723c */ /* 0x042ff00000001820 */
[----:B------:R-:W-:Y:S01]  /*3190*/  HMMA.16816.F32 R44, R16, R42, R44 ;  /* 0x0000002a102c723c */ /* 0x000fe2000000182c */
[----:B------:R-:W-:Y:S07]  /*31a0*/  LDSM.16.M88.4 R40, [R232+0xc000] ;  /* 0x00c00000e828783b */ /* 0x000fee0000000200 */
[----:B------:R-:W-:Y:S01]  /*31b0*/  HMMA.16816.F32 R20, R84, R26, R20 ;  /* 0x0000001a5414723c */ /* 0x000fe20000001814 */
[----:B------:R-:W-:Y:S07]  /*31c0*/  LDSM.16.M88.4 R24, [R227+0x15000] ;  /* 0x01500000e318783b */ /* 0x000fee0000000200 */
[----:B------:R-:W-:Y:S08]  /*31d0*/  HMMA.16816.F32 R8, R68, R28, R8 ;  /* 0x0000001c4408723c */ /* 0x000ff00000001808 */
        /* <DEDUP_REMOVED lines=10> */
[----:B------:R-:W-:Y:S07]  /*3280*/  LDSM.16.M88.4 R36, [R231+0x6800] ;  /* 0x00680000e724783b */ /* 0x000fee0000000200 */
[----:B-1----:R-:W-:Y:S08]  /*3290*/  HMMA.16816.F32 R32, R68, R12, R32 ;  /* 0x0000000c4420723c */ /* 0x002ff00000001820 */
[----:B------:R-:W-:Y:S08]  /*32a0*/  HMMA.16816.F32 R8, R40, R48, R8 ;  /* 0x000000302808723c */ /* 0x000ff00000001808 */
[----:B------:R-:W-:Y:S01]  /*32b0*/  HMMA.16816.F32 R44, R68, R14, R44 ;  /* 0x0000000e442c723c */ /* 0x000fe2000000182c */
[----:B------:R-:W-:Y:S07]  /*32c0*/  LDSM.16.M88.4 R12, [R220+0x6000] ;  /* 0x00600000dc0c783b */ /* 0x000fee0000000200 */
[C---:B------:R-:W-:Y:S08]  /*32d0*/  HMMA.16816.F32 R76, R16.reuse, R64, R76 ;  /* 0x00000040104c723c */ /* 0x040ff0000000184c */
[----:B------:R-:W-:Y:S01]  /*32e0*/  HMMA.16816.F32 R72, R16, R66, R72 ;  /* 0x000000421048723c */ /* 0x000fe20000001848 */
[----:B------:R-:W1:Y:S04]  /*32f0*/  LDSM.16.M88.4 R64, [R220+0x5000] ;  /* 0x00500000dc40783b */ /* 0x000e680000000200 */
[----:B------:R-:W2:Y:S03]  /*3300*/  LDSM.16.M88.4 R16, [R229+0xc000] ;  /* 0x00c00000e510783b */ /* 0x000ea60000000200 */
[----:B------:R-:W-:Y:S08]  /*3310*/  HMMA.16816.F32 R60, R84, R24, R60 ;  /* 0x00000018543c723c */ /* 0x000ff0000000183c */
[----:B------:R-:W-:Y:S08]  /*3320*/  HMMA.16816.F32 R32, R52, R92, R32 ;  /* 0x0000005c3420723c */ /* 0x000ff00000001820 */
[----:B------:R-:W-:Y:S01]  /*3330*/  HMMA.16816.F32 R20, R40, R50, R20 ;  /* 0x000000322814723c */ /* 0x000fe20000001814 */
[----:B------:R-:W4:Y:S07]  /*3340*/  LDSM.16.M88.4 R48, [R233+0x17000] ;  /* 0x01700000e930783b */ /* 0x000f2e0000000200 */
[----:B---3--:R-:W-:Y:S08]  /*3350*/  HMMA.16816.F32 R8, R28, R88, R8 ;  /* 0x000000581c08723c */ /* 0x008ff00000001808 */
[----:B------:R-:W-:Y:S08]  /*3360*/  HMMA.16816.F32 R44, R52, R94, R44 ;  /* 0x0000005e342c723c */ /* 0x000ff0000000182c */
[----:B------:R-:W-:Y:S01]  /*3370*/  HMMA.16816.F32 R56, R84, R26, R56 ;  /* 0x0000001a5438723c */ /* 0x000fe20000001838 */
[----:B------:R-:W3:Y:S07]  /*3380*/  LDSM.16.M88.4 R24, [R227+0x16800] ;  /* 0x01680000e318783b */ /* 0x000eee0000000200 */
[----:B-1----:R-:W-:Y:S08]  /*3390*/  HMMA.16816.F32 R60, R68, R64, R60 ;  /* 0x00000040443c723c */ /* 0x002ff0000000183c */
[----:B------:R-:W-:Y:S08]  /*33a0*/  HMMA.16816.F32 R32, R40, R36, R32 ;  /* 0x000000242820723c */ /* 0x000ff00000001820 */
[----:B------:R-:W-:Y:S01]  /*33b0*/  HMMA.16816.F32 R20, R28, R90, R20 ;  /* 0x0000005a1c14723c */ /* 0x000fe20000001814 */
[----:B------:R-:W-:Y:S07]  /*33c0*/  LDSM.16.M88.4 R88, [R231+0x7000] ;  /* 0x00700000e758783b */ /* 0x000fee0000000200 */
[----:B--2---:R-:W-:Y:S08]  /*33d0*/  HMMA.16816.F32 R8, R16, R12, R8 ;  /* 0x0000000c1008723c */ /* 0x004ff00000001808 */
[----:B------:R-:W-:Y:S01]  /*33e0*/  HMMA.16816.F32 R44, R40, R38, R44 ;  /* 0x00000026282c723c */ /* 0x000fe2000000182c */
[----:B------:R-:W1:Y:S07]  /*33f0*/  LDSM.16.M88.4 R36, [R220+0x5800] ;  /* 0x00580000dc24783b */ /* 0x000e6e0000000200 */
[C---:B------:R-:W-:Y:S08]  /*3400*/  HMMA.16816.F32 R76, R84.reuse, R80, R76 ;  /* 0x00000050544c723c */ /* 0x040ff0000000184c */
[----:B------:R-:W-:Y:S01]  /*3410*/  HMMA.16816.F32 R80, R84, R82, R72 ;  /* 0x000000525450723c */ /* 0x000fe20000001848 */
[----:B------:R-:W2:Y:S01]  /*3420*/  LDSM.16.M88.4 R72, [R220+0x6800] ;  /* 0x00680000dc48783b */ /* 0x000ea20000000200 */
[----:B------:R-:W-:-:S02]  /*3430*/  FMUL.FTZ R2, R8, c[0x0][0x2ec] ;  /* 0x0000bb0008027a20 */ /* 0x000fc40000410000 */
[----:B------:R-:W-:-:S04]  /*3440*/  FMUL.FTZ R6, R9, c[0x0][0x2ec] ;  /* 0x0000bb0009067a20 */ /* 0x000fc80000410000 */
[----:B------:R-:W-:Y:S01]  /*3450*/  HMMA.16816.F32 R56, R68, R66, R56 ;  /* 0x000000424438723c */ /* 0x000fe20000001838 */
[----:B------:R-:W5:Y:S07]  /*3460*/  MUFU.TANH R2, R2 ;  /* 0x0000000200027308 */ /* 0x000f6e0000002400 */
[----:B----4-:R-:W-:Y:S01]  /*3470*/  HMMA.16816.F32 R60, R52, R48, R60 ;  /* 0x00000030343c723c */ /* 0x010fe2000000183c */
[----:B------:R-:W-:Y:S06]  /*3480*/  MUFU.TANH R6, R6 ;  /* 0x0000000600067308 */ /* 0x000fec0000002400 */
[----:B------:R-:W-:Y:S01]  /*3490*/  FMUL.FTZ R48, R10, c[0x0][0x2ec] ;  /* 0x0000bb000a307a20 */ /* 0x000fe20000410000 */
[----:B---3--:R-:W-:Y:S01]  /*34a0*/  HMMA.16816.F32 R32, R28, R24, R32 ;  /* 0x000000181c20723c */ /* 0x008fe20000001820 */
[----:B------:R-:W-:-:S02]  /*34b0*/  FMUL.FTZ R49, R11, c[0x0][0x2ec] ;  /* 0x0000bb000b317a20 */ /* 0x000fc40000410000 */
[----:B------:R-:W3:Y:S02]  /*34c0*/  LDSM.16.M88.4 R8, [R233+0x17800] ;  /* 0x01780000e908783b */ /* 0x000ee40000000200 */
[----:B------:R-:W4:Y:S03]  /*34d0*/  MUFU.TANH R48, R48 ;  /* 0x0000003000307308 */ /* 0x000f260000002400 */
[----:B------:R-:W-:Y:S01]  /*34e0*/  HMMA.16816.F32 R20, R16, R14, R20 ;  /* 0x0000000e1014723c */ /* 0x000fe20000001814 */
[----:B------:R-:W-:Y:S04]  /*34f0*/  LDSM.16.M88.4 R12, [R227+0x17000] ;  /* 0x01700000e30c783b */ /* 0x000fe80000000200 */
[----:B------:R-:W2:Y:S03]  /*3500*/  MUFU.TANH R49, R49 ;  /* 0x0000003100317308 */ /* 0x000ea60000002400 */
[C---:B-1----:R-:W-:Y:S08]  /*3510*/  HMMA.16816.F32 R76, R68.reuse, R36, R76 ;  /* 0x00000024444c723c */ /* 0x042ff0000000184c */
[----:B------:R-:W-:Y:S08]  /*3520*/  HMMA.16816.F32 R80, R68, R38, R80 ;  /* 0x000000264450723c */ /* 0x000ff00000001850 */
[----:B------:R-:W-:Y:S01]  /*3530*/  HMMA.16816.F32 R56, R52, R50, R56 ;  /* 0x000000323438723c */ /* 0x000fe20000001838 */
[----:B------:R-:W-:-:S02]  /*3540*/  FMUL.FTZ R64, R20, c[0x0][0x2ec] ;  /* 0x0000bb0014407a20 */ /* 0x000fc40000410000 */
[----:B------:R-:W-:Y:S02]  /*3550*/  FMUL.FTZ R36, R22, c[0x0][0x2ec] ;  /* 0x0000bb0016247a20 */ /* 0x000fe40000410000 */
[----:B------:R-:W-:Y:S02]  /*3560*/  FMUL.FTZ R37, R23, c[0x0][0x2ec] ;  /* 0x0000bb0017257a20 */ /* 0x000fe40000410000 */
[----:B------:R-:W-:Y:S01]  /*3570*/  FMUL.FTZ R50, R21, c[0x0][0x2ec] ;  /* 0x0000bb0015327a20 */ /* 0x000fe20000410000 */
[----:B--2---:R-:W-:Y:S01]  /*3580*/  HMMA.16816.F32 R32, R16, R72, R32 ;  /* 0x000000481020723c */ /* 0x004fe20000001820 */
[----:B------:R-:W1:Y:S01]  /*3590*/  LDSM.16.M88.4 R20, [R231+0x7800] ;  /* 0x00780000e714783b */ /* 0x000e620000000200 */
[----:B------:R-:W-:Y:S06]  /*35a0*/  MUFU.TANH R64, R64 ;  /* 0x0000004000407308 */ /* 0x000fec0000002400 */
[C---:B---3--:R-:W-:Y:S02]  /*35b0*/  HMMA.16816.F32 R76, R52.reuse, R8, R76 ;  /* 0x00000008344c723c */ /* 0x048fe4000000184c */
[----:B------:R-:W2:Y:S06]  /*35c0*/  MUFU.TANH R36, R36 ;  /* 0x0000002400247308 */ /* 0x000eac0000002400 */
[----:B------:R-:W-:Y:S02]  /*35d0*/  HMMA.16816.F32 R80, R52, R10, R80 ;  /* 0x0000000a3450723c */ /* 0x000fe40000001850 */
[----:B------:R-:W-:Y:S05]  /*35e0*/  MUFU.TANH R50, R50 ;  /* 0x0000003200327308 */ /* 0x000fea0000002400 */
[----:B------:R-:W-:Y:S01]  /*35f0*/  IMAD.SHL.U32 R11, R4, 0x2, RZ ;  /* 0x00000002040b7824 */ /* 0x000fe200078e00ff */
[----:B------:R-:W-:Y:S01]  /*3600*/  HMMA.16816.F32 R56, R40, R90, R56 ;  /* 0x0000005a2838723c */ /* 0x000fe20000001838 */
[----:B------:R-:W-:Y:S01]  /*3610*/  FMUL.FTZ R51, R32, c[0x0][0x2ec] ;  /* 0x0000bb0020337a20 */ /* 0x000fe20000410000 */
[----:B------:R-:W3:Y:S01]  /*3620*/  MUFU.TANH R37, R37 ;  /* 0x0000002500257308 */ /* 0x000ee20000002400 */
[----:B------:R-:W-:Y:S01]  /*3630*/  FMUL.FTZ R65, R33, c[0x0][0x2ec] ;  /* 0x0000bb0021417a20 */ /* 0x000fe20000410000 */
[----:B------:R-:W-:Y:S01]  /*3640*/  LOP3.LUT R11, R11, 0x6, RZ, 0xc0, !PT ;  /* 0x000000060b0b7812 */ /* 0x000fe200078ec0ff */
[----:B------:R-:W-:-:S02]  /*3650*/  FMUL.FTZ R8, R34, c[0x0][0x2ec] ;  /* 0x0000bb0022087a20 */ /* 0x000fc40000410000 */
[----:B------:R-:W-:Y:S01]  /*3660*/  FMUL.FTZ R9, R35, c[0x0][0x2ec] ;  /* 0x0000bb0023097a20 */ /* 0x000fe20000410000 */
[----:B------:R-:W-:Y:S01]  /*3670*/  HMMA.16816.F32 R60, R40, R88, R60 ;  /* 0x00000058283c723c */ /* 0x000fe2000000183c */
[----:B------:R-:W2:Y:S01]  /*3680*/  LDSM.16.M88.4 R32, [R227+0x17800] ;  /* 0x01780000e320783b */ /* 0x000ea20000000200 */
[----:B------:R-:W-:Y:S06]  /*3690*/  MUFU.TANH R51, R51 ;  /* 0x0000003300337308 */ /* 0x000fec0000002400 */
[----:B------:R-:W-:Y:S01]  /*36a0*/  HMMA.16816.F32 R44, R28, R26, R44 ;  /* 0x0000001a1c2c723c */ /* 0x000fe2000000182c */
[----:B------:R-:W3:Y:S01]  /*36b0*/  LDSM.16.M88.4 R24, [R220+0x7000] ;  /* 0x00700000dc18783b */ /* 0x000ee20000000200 */
[----:B------:R-:W2:Y:S06]  /*36c0*/  MUFU.TANH R8, R8 ;  /* 0x0000000800087308 */ /* 0x000eac0000002400 */
[C---:B-1----:R-:W-:Y:S02]  /*36d0*/  HMMA.16816.F32 R76, R40.reuse, R20, R76 ;  /* 0x00000014284c723c */ /* 0x042fe4000000184c */
[----:B------:R-:W-:Y:S06]  /*36e0*/  MUFU.TANH R65, R65 ;  /* 0x0000004100417308 */ /* 0x000fec0000002400 */
[----:B------:R-:W-:Y:S02]  /*36f0*/  HMMA.16816.F32 R80, R40, R22, R80 ;  /* 0x000000162850723c */ /* 0x000fe40000001850 */
[----:B------:R-:W1:Y:S06]  /*3700*/  MUFU.TANH R9, R9 ;  /* 0x0000000900097308 */ /* 0x000e6c0000002400 */
[C---:B------:R-:W-:Y:S08]  /*3710*/  HMMA.16816.F32 R56, R28.reuse, R14, R56 ;  /* 0x0000000e1c38723c */ /* 0x040ff00000001838 */
[----:B------:R-:W-:Y:S01]  /*3720*/  HMMA.16816.F32 R60, R28, R12, R60 ;  /* 0x0000000c1c3c723c */ /* 0x000fe2000000183c */
[----:B------:R-:W1:Y:S01]  /*3730*/  LDSM.16.M88.4 R12, [R220+0x7800] ;  /* 0x00780000dc0c783b */ /* 0x000e620000000200 */
[----:B------:R-:W-:-:S06]  /*3740*/  DEPBAR.LE SB0, 0x0 ;  /* 0x000080000000791a */ /* 0x000fcc0000000000 */
[C---:B--2---:R-:W-:Y:S08]  /*3750*/  HMMA.16816.F32 R76, R28.reuse, R32, R76 ;  /* 0x000000201c4c723c */ /* 0x044ff0000000184c */
[----:B------:R-:W-:Y:S08]  /*3760*/  HMMA.16816.F32 R80, R28, R34, R80 ;  /* 0x000000221c50723c */ /* 0x000ff00000001850 */
[C---:B---3--:R-:W-:Y:S07]  /*3770*/  HMMA.16816.F32 R56, R16.reuse, R26, R56 ;  /* 0x0000001a1038723c */ /* 0x048fee0000001838 */
[----:B------:R-:W-:Y:S01]  /*3780*/  IMAD.U32 R26, RZ, RZ, UR21 ;  /* 0x00000015ff1a7e24 */ /* 0x000fe2000f8e00ff */
[----:B------:R-:W-:Y:S03]  /*3790*/  HMMA.16816.F32 R60, R16, R24, R60 ;  /* 0x00000018103c723c */ /* 0x000fe6000000183c */
[----:B------:R-:W-:-:S05]  /*37a0*/  IMAD R26, R26, 0x40, R11 ;  /* 0x000000401a1a7824 */ /* 0x000fca00078e020b */
[C---:B------:R-:W-:Y:S01]  /*37b0*/  HMMA.16816.F32 R44, R16.reuse, R74, R44 ;  /* 0x0000004a102c723c */ /* 0x040fe2000000182c */
[C---:B------:R-:W-:Y:S02]  /*37c0*/  IADD3 R4, R26.reuse, 0x8, RZ ;  /* 0x000000081a047810 */ /* 0x040fe40007ffe0ff */
[----:B------:R-:W-:Y:S02]  /*37d0*/  IADD3 R10, R26, 0x1, RZ ;  /* 0x000000011a0a7810 */ /* 0x000fe40007ffe0ff */
[----:B------:R-:W-:Y:S02]  /*37e0*/  ISETP.GE.AND P0, PT, R4, UR18, PT ;  /* 0x0000001204007c0c */ /* 0x000fe4000bf06270 */
[C---:B------:R-:W-:Y:S01]  /*37f0*/  IADD3 R4, R26.reuse, 0x11, RZ ;  /* 0x000000111a047810 */ /* 0x040fe20007ffe0ff */
[C---:B-1----:R-:W-:Y:S01]  /*3800*/  HMMA.16816.F32 R76, R16.reuse, R12, R76 ;  /* 0x0000000c104c723c */ /* 0x042fe2000000184c */
[----:B------:R-:W-:Y:S01]  /*3810*/  ISETP.GE.AND P2, PT, R26, UR18, PT ;  /* 0x000000121a007c0c */ /* 0x000fe2000bf46270 */
[----:B------:R-:W-:Y:S01]  /*3820*/  FMUL.FTZ R56, R56, c[0x0][0x2ec] ;  /* 0x0000bb0038387a20 */ /* 0x000fe20000410000 */
[----:B------:R-:W-:Y:S01]  /*3830*/  ISETP.GE.AND P4, PT, R4, UR18, PT ;  /* 0x0000001204007c0c */ /* 0x000fe2000bf86270 */
[----:B------:R-:W-:Y:S01]  /*3840*/  FMUL.FTZ R57, R57, c[0x0][0x2ec] ;  /* 0x0000bb0039397a20 */ /* 0x000fe20000410000 */
[----:B------:R-:W-:Y:S01]  /*3850*/  IADD3 R4, R26, 0x18, RZ ;  /* 0x000000181a047810 */ /* 0x000fe20007ffe0ff */
[----:B------:R-:W-:Y:S01]  /*3860*/  FMUL.FTZ R58, R58, c[0x0][0x2ec] ;  /* 0x0000bb003a3a7a20 */ /* 0x000fe20000410000 */
[----:B------:R-:W-:Y:S01]  /*3870*/  ISETP.GE.AND P1, PT, R10, UR18, PT ;  /* 0x000000120a007c0c */ /* 0x000fe2000bf26270 */
[----:B------:R-:W-:Y:S01]  /*3880*/  HMMA.16816.F32 R80, R16, R14, R80 ;  /* 0x0000000e1050723c */ /* 0x000fe20000001850 */
[----:B------:R-:W-:Y:S01]  /*3890*/  ISETP.GE.AND P3, PT, R4, UR18, PT ;  /* 0x0000001204007c0c */ /* 0x000fe2000bf66270 */
[----:B------:R-:W-:Y:S01]  /*38a0*/  FMUL.FTZ R61, R61, c[0x0][0x2ec] ;  /* 0x0000bb003d3d7a20 */ /* 0x000fe20000410000 */
[----:B------:R-:W-:Y:S01]  /*38b0*/  IADD3 R4, R26, 0x19, RZ ;  /* 0x000000191a047810 */ /* 0x000fe20007ffe0ff */
[----:B------:R-:W-:Y:S01]  /*38c0*/  FMUL.FTZ R63, R63, c[0x0][0x2ec] ;  /* 0x0000bb003f3f7a20 */ /* 0x000fe20000410000 */
[----:B-----5:R-:W-:Y:S01]  /*38d0*/  FSEL R22, R2, -INF , !P2 ;  /* 0xff80000002167808 */ /* 0x020fe20005000000 */
[----:B------:R-:W-:Y:S01]  /*38e0*/  MUFU.TANH R185, R61 ;  /* 0x0000003d00b97308 */ /* 0x000fe20000002400 */
[----:B------:R-:W-:Y:S01]  /*38f0*/  IADD3 R2, R26, 0x20, RZ ;  /* 0x000000201a027810 */ /* 0x000fe20007ffe0ff */
[----:B------:R-:W-:Y:S01]  /*3900*/  FMUL.FTZ R24, R44, c[0x0][0x2ec] ;  /* 0x0000bb002c187a20 */ /* 0x000fe20000410000 */
[----:B----4-:R-:W-:Y:S01]  /*3910*/  FSEL R48, R48, -INF , !P2 ;  /* 0xff80000030307808 */ /* 0x010fe20005000000 */
[----:B------:R-:W-:Y:S01]  /*3920*/  FMUL.FTZ R21, R46, c[0x0][0x2ec] ;  /* 0x0000bb002e157a20 */ /* 0x000fe20000410000 */
[----:B------:R-:W-:Y:S01]  /*3930*/  IADD3 R11, R26, 0x9, RZ ;  /* 0x000000091a0b7810 */ /* 0x000fe20007ffe0ff */
[----:B------:R-:W-:Y:S01]  /*3940*/  FMUL.FTZ R25, R45, c[0x0][0x2ec] ;  /* 0x0000bb002d197a20 */ /* 0x000fe20000410000 */
[----:B------:R-:W-:Y:S01]  /*3950*/  ISETP.GE.AND P2, PT, R4, UR18, PT ;  /* 0x0000001204007c0c */ /* 0x000fe2000bf46270 */
[----:B------:R-:W1:Y:S01]  /*3960*/  MUFU.TANH R198, R63 ;  /* 0x0000003f00c67308 */ /* 0x000e620000002400 */
[----:B------:R-:W-:Y:S01]  /*3970*/  FSEL R4, R49, -INF , !P1 ;  /* 0xff80000031047808 */ /* 0x000fe20004800000 */
[----:B------:R-:W-:Y:S01]  /*3980*/  FMUL.FTZ R20, R47, c[0x0][0x2ec] ;  /* 0x0000bb002f147a20 */ /* 0x000fe20000410000 */
[----:B------:R-:W-:Y:S01]  /*3990*/  FSEL R23, R6, -INF , !P1 ;  /* 0xff80000006177808 */ /* 0x000fe20004800000 */
[----:B------:R-:W-:Y:S01]  /*39a0*/  FMUL.FTZ R60, R60, c[0x0][0x2ec] ;  /* 0x0000bb003c3c7a20 */ /* 0x000fe20000410000 */
[----:B------:R-:W-:Y:S01]  /*39b0*/  ISETP.GE.AND P1, PT, R2, UR18, PT ;  /* 0x0000001202007c0c */ /* 0x000fe2000bf26270 */
[----:B------:R-:W-:Y:S01]  /*39c0*/  FMUL.FTZ R62, R62, c[0x0][0x2ec] ;  /* 0x0000bb003e3e7a20 */ /* 0x000fe20000410000 */
[C---:B------:R-:W-:Y:S01]  /*39d0*/  IADD3 R2, R26.reuse, 0x21, RZ ;  /* 0x000000211a027810 */ /* 0x040fe20007ffe0ff */
[----:B------:R-:W-:Y:S01]  /*39e0*/  MUFU.TANH R24, R24 ;  /* 0x0000001800187308 */ /* 0x000fe20000002400 */
[----:B------:R-:W-:Y:S01]  /*39f0*/  ISETP.GE.AND P6, PT, R11, UR18, PT ;  /* 0x000000120b007c0c */ /* 0x000fe2000bfc6270 */
[----:B------:R-:W-:Y:S01]  /*3a00*/  FMUL.FTZ R59, R59, c[0x0][0x2ec] ;  /* 0x0000bb003b3b7a20 */ /* 0x000fe20000410000 */
[----:B------:R-:W-:Y:S01]  /*3a10*/  IADD3 R10, R26, 0x10, RZ ;  /* 0x000000101a0a7810 */ /* 0x000fe20007ffe0ff */
[----:B------:R-:W-:Y:S01]  /*3a20*/  FMUL.FTZ R76, R76, c[0x0][0x2ec] ;  /* 0x0000bb004c4c7a20 */ /* 0x000fe20000410000 */
[----:B------:R-:W-:Y:S01]  /*3a30*/  IADD3 R6, R26, 0x28, RZ ;  /* 0x000000281a067810 */ /* 0x000fe20007ffe0ff */
[----:B------:R-:W-:Y:S01]  /*3a40*/  FMUL.FTZ R77, R77, c[0x0][0x2ec] ;  /* 0x0000bb004d4d7a20 */ /* 0x000fe20000410000 */
[----:B------:R-:W-:Y:S01]  /*3a50*/  FSEL R36, R36, -INF , !P0 ;  /* 0xff80000024247808 */ /* 0x000fe20004000000 */
[----:B------:R-:W2:Y:S01]  /*3a60*/  MUFU.TANH R21, R21 ;  /* 0x0000001500157308 */ /* 0x000ea20000002400 */
[----:B------:R-:W-:Y:S01]  /*3a70*/  FSEL R27, R64, -INF , !P0 ;  /* 0xff800000401b7808 */ /* 0x000fe20004000000 */
[----:B------:R-:W-:Y:S01]  /*3a80*/  FMUL.FTZ R78, R78, c[0x0][0x2ec] ;  /* 0x0000bb004e4e7a20 */ /* 0x000fe20000410000 */
[----:B------:R-:W-:Y:S01]  /*3a90*/  ISETP.GE.AND P0, PT, R2, UR18, PT ;  /* 0x0000001202007c0c */ /* 0x000fe2000bf06270 */
[----:B------:R-:W-:Y:S01]  /*3aa0*/  FMUL.FTZ R79, R79, c[0x0][0x2ec] ;  /* 0x0000bb004f4f7a20 */ /* 0x000fe20000410000 */
[----:B------:R-:W-:Y:S01]  /*3ab0*/  FSEL R2, R37, -INF , !P6 ;  /* 0xff80000025027808 */ /* 0x000fe20007000000 */
[----:B------:R-:W-:Y:S01]  /*3ac0*/  FMUL.FTZ R80, R80, c[0x0][0x2ec] ;  /* 0x0000bb0050507a20 */ /* 0x000fe20000410000 */
[----:B------:R-:W-:Y:S01]  /*3ad0*/  FSEL R29, R50, -INF , !P6 ;  /* 0xff800000321d7808 */ /* 0x000fe20007000000 */
[----:B------:R-:W-:Y:S01]  /*3ae0*/  MUFU.TANH R25, R25 ;  /* 0x0000001900197308 */ /* 0x000fe20000002400 */
[----:B------:R-:W-:Y:S01]  /*3af0*/  ISETP.GE.AND P5, PT, R10, UR18, PT ;  /* 0x000000120a007c0c */ /* 0x000fe2000bfa6270 */
[----:B------:R-:W-:Y:S01]  /*3b00*/  FMUL.FTZ R81, R81, c[0x0][0x2ec] ;  /* 0x0000bb0051517a20 */ /* 0x000fe20000410000 */
[----:B------:R-:W-:Y:S01]  /*3b10*/  ISETP.GE.AND P6, PT, R6, UR18, PT ;  /* 0x0000001206007c0c */ /* 0x000fe2000bfc6270 */
[----:B------:R-:W-:Y:S01]  /*3b20*/  FMUL.FTZ R82, R82, c[0x0][0x2ec] ;  /* 0x0000bb0052527a20 */ /* 0x000fe20000410000 */
[----:B------:R-:W-:Y:S01]  /*3b30*/  IADD3 R6, R26, 0x29, RZ ;  /* 0x000000291a067810 */ /* 0x000fe20007ffe0ff */
[----:B------:R-:W-:Y:S01]  /*3b40*/  FMUL.FTZ R83, R83, c[0x0][0x2ec] ;  /* 0x0000bb0053537a20 */ /* 0x000fe20000410000 */
[----:B------:R-:W-:Y:S01]  /*3b50*/  FSEL R12, R8, -INF , !P5 ;  /* 0xff800000080c7808 */ /* 0x000fe20006800000 */
[----:B------:R-:W3:Y:S01]  /*3b60*/  MUFU.TANH R20, R20 ;  /* 0x0000001400147308 */ /* 0x000ee20000002400 */
[----:B------:R-:W-:-:S02]  /*3b70*/  FSEL R15, R51, -INF , !P5 ;  /* 0xff800000330f7808 */ /* 0x000fc40006800000 */
[----:B------:R-:W-:Y:S02]  /*3b80*/  ISETP.GE.AND P5, PT, R6, UR18, PT ;  /* 0x0000001206007c0c */ /* 0x000fe4000bfa6270 */
[----:B------:R-:W-:Y:S02]  /*3b90*/  IADD3 R6, R26, 0x30, RZ ;  /* 0x000000301a067810 */ /* 0x000fe40007ffe0ff */
[----:B------:R-:W-:Y:S01]  /*3ba0*/  FSEL R16, R9, -INF , !P4 ;  /* 0xff80000009107808 */ /* 0x000fe20006000000 */
[----:B------:R-:W-:Y:S01]  /*3bb0*/  MUFU.TANH R191, R60 ;  /* 0x0000003c00bf7308 */ /* 0x000fe20000002400 */
[----:B------:R-:W-:Y:S02]  /*3bc0*/  FSEL R13, R65, -INF , !P4 ;  /* 0xff800000410d7808 */ /* 0x000fe40006000000 */
[----:B-1----:R-:W-:Y:S02]  /*3bd0*/  FSEL R198, R198, -INF , !P0 ;  /* 0xff800000c6c67808 */ /* 0x002fe40004000000 */
[----:B------:R-:W-:-:S02]  /*3be0*/  FSEL R185, R185, -INF , !P0 ;  /* 0xff800000b9b97808 */ /* 0x000fc40004000000 */
[----:B------:R-:W-:Y:S01]  /*3bf0*/  ISETP.GE.AND P4, PT, R6, UR18, PT ;  /* 0x0000001206007c0c */ /* 0x000fe2000bf86270 */
[----:B------:R-:W1:Y:S01]  /*3c00*/  MUFU.TANH R186, R62 ;  /* 0x0000003e00ba7308 */ /* 0x000e620000002400 */
[----:B------:R-:W-:Y:S02]  /*3c10*/  PLOP3.LUT P0, PT, PT, PT, UP0, 0x80, 0x0 ;  /* 0x000000000000781c */ /* 0x000fe40003f0f008 */
[----:B------:R-:W-:Y:S02]  /*3c20*/  IADD3 R6, R26, 0x31, RZ ;  /* 0x000000311a067810 */ /* 0x000fe40007ffe0ff */
[----:B--2---:R-:W-:Y:S02]  /*3c30*/  FSEL R10, R21, -INF , !P3 ;  /* 0xff800000150a7808 */ /* 0x004fe40005800000 */
[----:B------:R-:W-:Y:S01]  /*3c40*/  FSEL R11, R24, -INF , !P3 ;  /* 0xff800000180b7808 */ /* 0x000fe20005800000 */
[----:B------:R-:W2:Y:S01]  /*3c50*/  MUFU.TANH R189, R56 ;  /* 0x0000003800bd7308 */ /* 0x000ea20000002400 */
[----:B------:R-:W-:-:S02]  /*3c60*/  ISETP.GE.AND P3, PT, R6, UR18, PT ;  /* 0x0000001206007c0c */ /* 0x000fc4000bf66270 */
[C---:B------:R-:W-:Y:S02]  /*3c70*/  IADD3 R6, R26.reuse, 0x38, RZ ;  /* 0x000000381a067810 */ /* 0x040fe40007ffe0ff */
[----:B------:R-:W-:Y:S02]  /*3c80*/  IADD3 R26, R26, 0x39, RZ ;  /* 0x000000391a1a7810 */ /* 0x000fe40007ffe0ff */
[----:B---3--:R-:W-:Y:S01]  /*3c90*/  FSEL R8, R20, -INF , !P2 ;  /* 0xff80000014087808 */ /* 0x008fe20005000000 */
[----:B------:R-:W3:Y:S01]  /*3ca0*/  MUFU.TANH R187, R57 ;  /* 0x0000003900bb7308 */ /* 0x000ee20000002400 */
[----:B------:R-:W-:Y:S02]  /*3cb0*/  FSEL R9, R25, -INF , !P2 ;  /* 0xff80000019097808 */ /* 0x000fe40005000000 */
[----:B-1----:R-:W-:Y:S02]  /*3cc0*/  FSEL R186, R186, -INF , !P1 ;  /* 0xff800000baba7808 */ /* 0x002fe40004800000 */
[----:B------:R-:W-:-:S02]  /*3cd0*/  FSEL R191, R191, -INF , !P1 ;  /* 0xff800000bfbf7808 */ /* 0x000fc40004800000 */
[----:B------:R-:W-:Y:S01]  /*3ce0*/  ISETP.GE.AND P2, PT, R6, UR18, PT ;  /* 0x0000001206007c0c */ /* 0x000fe2000bf46270 */
[----:B------:R-:W1:Y:S01]  /*3cf0*/  MUFU.TANH R190, R58 ;  /* 0x0000003a00be7308 */ /* 0x000e620000002400 */
[----:B------:R-:W-:Y:S02]  /*3d00*/  ISETP.GE.AND P1, PT, R26, UR18, PT ;  /* 0x000000121a007c0c */ /* 0x000fe4000bf26270 */
[----:B--2---:R-:W-:-:S05]  /*3d10*/  FSEL R189, R189, -INF , !P6 ;  /* 0xff800000bdbd7808 */ /* 0x004fca0007000000 */
[----:B------:R-:W2:Y:S01]  /*3d20*/  MUFU.TANH R196, R59 ;  /* 0x0000003b00c47308 */ /* 0x000ea20000002400 */
[----:B---3--:R-:W-:-:S07]  /*3d30*/  FSEL R187, R187, -INF , !P5 ;  /* 0xff800000bbbb7808 */ /* 0x008fce0006800000 */
[----:B------:R-:W3:Y:S01]  /*3d40*/  MUFU.TANH R197, R76 ;  /* 0x0000004c00c57308 */ /* 0x000ee20000002400 */
[----:B-1----:R-:W-:-:S07]  /*3d50*/  FSEL R190, R190, -INF , !P6 ;  /* 0xff800000bebe7808 */ /* 0x002fce0007000000 */
[----:B------:R-:W1:Y:S01]  /*3d60*/  MUFU.TANH R195, R77 ;  /* 0x0000004d00c37308 */ /* 0x000e620000002400 */
[----:B--2---:R-:W-:-:S07]  /*3d70*/  FSEL R196, R196, -INF , !P5 ;  /* 0xff800000c4c47808 */ /* 0x004fce0006800000 */
        /* <DEDUP_REMOVED lines=11> */
[----:B--2---:R-:W-:Y:S02]  /*3e30*/  FSEL R170, R170, -INF , !P2 ;  /* 0xff800000aaaa7808 */ /* 0x004fe40005000000 */
[----:B---3--:R-:W-:Y:S02]  /*3e40*/  FSEL R168, R168, -INF , !P1 ;  /* 0xff800000a8a87808 */ /* 0x008fe40004800000 */
[----:B-1----:R-:W-:Y:S01]  /*3e50*/  FSEL R171, R171, -INF , !P1 ;  /* 0xff800000abab7808 */ /* 0x002fe20004800000 */
        /* <DEDUP_REMOVED lines=72> */
.L_x_1563:
[----:B------:R-:W-:Y:S05]  /*42e0*/  BSYNC B0 ;  /* 0x0000000000007941 */ /* 0x000fea0003800000 */
.L_x_1562:
[----:B------:R-:W0:Y:S02]  /*42f0*/  LDGDEPBAR ;  /* 0x00000000000079af */ /* 0x000e240000000000 */
.L_x_1561:
[----:B------:R-:W-:Y:S02]  /*4300*/  FMNMX.FTZ R14, R22, R23, !PT ;  /* 0x00000017160e7209 */ /* 0x000fe40007810000 */
[----:B-1----:R-:W-:Y:S02]  /*4310*/  FMNMX.FTZ R19, R48, R4, !PT ;  /* 0x0000000430137209 */ /* 0x002fe40007810000 */
        /* <DEDUP_REMOVED lines=70> */
[----:B------:R-:W2:Y:S01]  /*4780*/  LDSM.16.MT88.4 R4, [R224+0x1e000] ;  /* 0x01e00000e004783b */ /* 0x000ea20000004200 */
[--C-:B------:R-:W-:Y:S01]  /*4790*/  FFMA.FTZ R177, R15, c[0x0][0x23c], -R194.reuse ;  /* 0x00008f000fb17a23 */ /* 0x100fe200000108c2 */
[----:B------:R-:W3:Y:S01]  /*47a0*/  MUFU.EX2 R178, R178 ;  /* 0x000000b200b27308 */ /* 0x000ee20000000800 */
        /* <DEDUP_REMOVED lines=14> */
[----:B---3--:R-:W-:Y:S01]  /*4890*/  F2FP.PACK_AB R128, R178, R179 ;  /* 0x000000b3b280723e */ /* 0x008fe200000000ff */
        /* <DEDUP_REMOVED lines=11> */
[----:B------:R-:W3:Y:S01]  /*4950*/  MUFU.EX2 R180, R180 ;  /* 0x000000b400b47308 */ /* 0x000ee20000000800 */
        /* <DEDUP_REMOVED lines=10> */
[----:B---3--:R-:W-:Y:S01]  /*4a00*/  F2FP.PACK_AB R129, R180, R181 ;  /* 0x000000b5b481723e */ /* 0x008fe200000000ff */
[----:B------:R-:W-:Y:S02]  /*4a10*/  FFMA.FTZ R199, R168, c[0x0][0x23c], -R169 ;  /* 0x00008f00a8c77a23 */ /* 0x000fe400000108a9 */
[----:B------:R-:W-:Y:S01]  /*4a20*/  FADD.FTZ R180, R181, R180 ;  /* 0x000000b4b5b47221 */ /* 0x000fe20000010000 */
[----:B------:R-:W-:Y:S01]  /*4a30*/  LDSM.16.MT88.4 R168, [R225+0x1b800] ;  /* 0x01b80000e1a8783b */ /* 0x000fe20000004200 */
[----:B------:R-:W-:-:S02]  /*4a40*/  FADD.FTZ R179, R179, R178 ;  /* 0x000000b2b3b37221 */ /* 0x000fc40000010000 */
[----:B------:R-:W-:Y:S02]  /*4a50*/  MUFU.EX2 R177, R177 ;  /* 0x000000b100b17308 */ /* 0x000fe40000000800 */
[----:B------:R-:W-:-:S04]  /*4a60*/  FADD.FTZ R176, R176, R179 ;  /* 0x000000b3b0b07221 */ /* 0x000fc80000010000 */
[----:B------:R-:W-:Y:S01]  /*4a70*/  FADD.FTZ R176, R173, R176 ;  /* 0x000000b0adb07221 */ /* 0x000fe20000010000 */
[----:B-1----:R-:W-:Y:S01]  /*4a80*/  F2FP.PACK_AB R131, R174, R183 ;  /* 0x000000b7ae83723e */ /* 0x002fe200000000ff */
        /* <DEDUP_REMOVED lines=55> */
[C---:B--2---:R-:W-:Y:S07]  /*4e00*/  HMMA.16816.F32 R124, R128.reuse, R4, RZ ;  /* 0x00000004807c723c */ /* 0x044fee00000018ff */
        /* <DEDUP_REMOVED lines=8> */
[C---:B------:R-:W-:Y:S01]  /*4e90*/  F2FP.PACK_AB R7, R0.reuse, R165 ;  /* 0x000000a50007723e */ /* 0x040fe200000000ff */
        /* <DEDUP_REMOVED lines=126> */
[----:B------:R-:W1:Y:S04]  /*5680*/  LDSM.16.MT88.4 R12, [R228+0x1d800] ;  /* 0x01d80000e40c783b */ /* 0x000e680000004200 */
[----:B------:R-:W-:Y:S03]  /*5690*/  STL [R1+0x4], R0 ;  /* 0x0000040001007387 */ /* 0x000fe60000100800 */
[C---:B--2---:R-:W-:Y:S01]  /*56a0*/  HMMA.16816.F32 R44, R4.reuse, R8, R44 ;  /* 0x00000008042c723c */ /* 0x044fe2000000182c */
[----:B------:R-:W-:Y:S07]  /*56b0*/  STL [R1+0x8], R2 ;  /* 0x0000080201007387 */ /* 0x000fee0000100800 */
        /* <DEDUP_REMOVED lines=51> */
[----:B------:R-:W-:-:S02]  /*59f0*/  IADD3 R7, P1, R10, UR12, RZ ;  /* 0x0000000c0a077c10 */ /* 0x000fc4000ff3e0ff */
        /* <DEDUP_REMOVED lines=12> */
[----:B------:R-:W-:Y:S01]  /*5ac0*/  LEA R251, P0, R5, c[0x0][0x170], 0x1 ;  /* 0x00005c0005fb7a11 */ /* 0x000fe200078008ff */
[----:B------:R1:W-:Y:S01]  /*5ad0*/  STL [R1], R0 ;  /* 0x0000000001007387 */ /* 0x0003e20000100800 */
[----:B------:R-:W-:Y:S01]  /*5ae0*/  LEA.HI.X R252, R7, c[0x0][0x16c], R252, 0x1, P1 ;  /* 0x00005b0007fc7a11 */ /* 0x000fe200008f0cfc */
[----:B------:R-:W-:Y:S01]  /*5af0*/  UMOV UR10, URZ ;  /* 0x0000003f000a7c82 */ /* 0x000fe20008000000 */
[----:B------:R-:W-:Y:S01]  /*5b00*/  LEA.HI.X R250, R5, c[0x0][0x174], R250, 0x1, P0 ;  /* 0x00005d0005fa7a11 */ /* 0x000fe200000f0cfa */
[----:B------:R-:W-:Y:S01]  /*5b10*/  ULDC.64 UR4, c[0x0][0x1a0] ;  /* 0x0000680000047ab9 */ /* 0x000fe20000000a00 */
[----:B------:R-:W-:-:S02]  /*5b20*/  IADD3 R4, P0, R248, 0x20, RZ ;  /* 0x00000020f8047810 */ /* 0x000fc40007f1e0ff */
[----:B------:R-:W-:Y:S01]  /*5b30*/  ISETP.GE.AND P1, PT, R237, c[0x0][0x220], PT ;  /* 0x00008800ed007a0c */ /* 0x000fe20003f26270 */
[----:B-1----:R-:W-:Y:S01]  /*5b40*/  IMAD.MOV.U32 R0, RZ, RZ, R3 ;  /* 0x000000ffff007224 */ /* 0x002fe200078e0003 */
[----:B------:R-:W-:-:S05]  /*5b50*/  SHF.R.S32.HI R3, RZ, 0x1f, R248 ;  /* 0x0000001fff037819 */ /* 0x000fca00000114f8 */
[----:B------:R-:W-:Y:S01]  /*5b60*/  IMAD.X R5, RZ, RZ, R3, P0 ;  /* 0x000000ffff057224 */ /* 0x000fe200000e0603 */
[----:B------:R1:W-:Y:S04]  /*5b70*/  STL.64 [R1+0x10], R2 ;  /* 0x0000100201007387 */ /* 0x0003e80000100a00 */
[----:B------:R1:W-:Y:S01]  /*5b80*/  STL.64 [R1+0x18], R4 ;  /* 0x0000180401007387 */ /* 0x0003e20000100a00 */
[----:B------:R-:W-:Y:S05]  /*5b90*/  BRA `(.L_x_1565) ;  /* 0x0000045000007947 */ /* 0x000fea0003800000 */
.L_x_1567:
        /* <DEDUP_REMOVED lines=11> */
[----:B------:R-:W-:Y:S02]  /*5c50*/  @!P4 IMAD R6, R6, c[0x0][0x198], RZ ;  /* 0x000066000606ca24 */ /* 0x000fe400078e02ff */
[----:B------:R-:W-:Y:S02]  /*5c60*/  @!P4 IMAD R2, R7, c[0x0][0x198], RZ ;  /* 0x000066000702ca24 */ /* 0x000fe400078e02ff */
[----:B------:R-:W-:Y:S01]  /*5c70*/  @!P4 IMAD R6, R3, c[0x0][0x19c], R6 ;  /* 0x000067000306ca24 */ /* 0x000fe200078e0206 */
[-C--:B------:R-:W-:Y:S01]  /*5c80*/  @!P4 LEA R3, P0, R12, R242.reuse, 0x6 ;  /* 0x000000f20c03c211 */ /* 0x080fe200078030ff */
[----:B------:R-:W-:Y:S04]  /*5c90*/  @!P4 IMAD.WIDE.U32 R16, R4, c[0x0][0x198], RZ ;  /* 0x000066000410ca25 */ /* 0x000fe800078e00ff */
[----:B------:R-:W-:Y:S01]  /*5ca0*/  @!P4 IMAD R2, R5, c[0x0][0x19c], R2 ;  /* 0x000067000502ca24 */ /* 0x000fe200078e0202 */
[----:B------:R-:W-:Y:S01]  /*5cb0*/  @!P4 LEA R4, P6, R16, R242, 0x6 ;  /* 0x000000f21004c211 */ /* 0x000fe200078c30ff */
[----:B------:R-:W-:Y:S02]  /*5cc0*/  @!P4 IMAD.IADD R5, R13, 0x1, R6 ;  /* 0x000000010d05c824 */ /* 0x000fe400078e0206 */
        /* <DEDUP_REMOVED lines=50> */
.L_x_1565:
[----:B------:R-:W2:Y:S01]  /*5ff0*/  LDL.64 R8, [R1+0x18] ;  /* 0x0000180001087983 */ /* 0x000ea20000100a00 */
[----:B------:R-:W-:Y:S01]  /*6000*/  UIADD3 UR8, UR6, -UR10, URZ ;  /* 0x8000000a06087290 */ /* 0x000fe2000fffe03f */
[----:B------:R-:W-:Y:S04]  /*6010*/  DEPBAR.LE SB0, 0x0 ;  /* 0x000080000000791a */ /* 0x000fe80000000000 */
[----:B-1----:R-:W3:Y:S01]  /*6020*/  LDL.64 R4, [R1+0x10] ;  /* 0x0000100001047983 */ /* 0x002ee20000100a00 */
[----:B------:R-:W-:Y:S01]  /*6030*/  USHF.R.S32.HI UR7, URZ, 0x1f, UR8 ;  /* 0x0000001f3f077899 */ /* 0x000fe20008011408 */
[----:B------:R-:W-:Y:S01]  /*6040*/  MOV R164, UR8 ;  /* 0x0000000800a47c02 */ /* 0x000fe20008000f00 */
[----:B------:R-:W-:Y:S01]  /*6050*/  UIMAD.WIDE.U32 UR22, UR8, UR4, URZ ;  /* 0x00000004081672a5 */ /* 0x000fe2000f8e003f */
[----:B------:R-:W-:Y:S01]  /*6060*/  MOV R165, UR8 ;  /* 0x0000000800a57c02 */ /* 0x000fe20008000f00 */
[----:B------:R-:W-:Y:S01]  /*6070*/  UIMAD UR7, UR7, UR4, URZ ;  /* 0x00000004070772a4 */ /* 0x000fe2000f8e023f */
[----:B------:R-:W-:Y:S01]  /*6080*/  BAR.SYNC.DEFER_BLOCKING 0x0 ;  /* 0x0000000000007b1d */ /* 0x000fe20000010000 */
[----:B------:R-:W-:Y:S01]  /*6090*/  MOV R2, UR8 ;  /* 0x0000000800027c02 */ /* 0x000fe20008000f00 */
[----:B------:R-:W-:Y:S01]  /*60a0*/  IMAD.MOV.U32 R12, RZ, RZ, c[0x0][0x1a0] ;  /* 0x00006800ff0c7624 */ /* 0x000fe200078e00ff */
[----:B------:R-:W-:Y:S01]  /*60b0*/  UIMAD UR7, UR8, UR5, UR7 ;  /* 0x00000005080772a4 */ /* 0x000fe2000f8e0207 */
[----:B------:R-:W-:Y:S02]  /*60c0*/  MOV R6, UR22 ;  /* 0x0000001600067c02 */ /* 0x000fe40008000f00 */
[----:B------:R-:W-:Y:S01]  /*60d0*/  MOV R3, UR8 ;  /* 0x0000000800037c02 */ /* 0x000fe20008000f00 */
[----:B------:R-:W-:Y:S01]  /*60e0*/  UIADD3 UR7, UR23, UR7, URZ ;  /* 0x0000000717077290 */ /* 0x000fe2000fffe03f */
[----:B------:R-:W-:Y:S02]  /*60f0*/  MOV R7, UR23 ;  /* 0x0000001700077c02 */ /* 0x000fe40008000f00 */
[----:B------:R-:W-:Y:S01]  /*6100*/  MOV R13, c[0x0][0x1a4] ;  /* 0x00006900000d7a02 */ /* 0x000fe20000000f00 */
[----:B------:R-:W-:Y:S01]  /*6110*/  @P4 STS.128 [R236+0x18000], RZ ;  /* 0x018000ffec004388 */ /* 0x000fe20000000c00 */
[----:B---3--:R-:W-:Y:S02]  /*6120*/  LEA R14, P5, R165, R4, 0x6 ;  /* 0x00000004a50e7211 */ /* 0x008fe400078a30ff */
[----:B--2---:R-:W-:Y:S02]  /*6130*/  LEA R18, P0, R164, R8, 0x6 ;  /* 0x00000008a4127211 */ /* 0x004fe400078030ff */
[----:B------:R-:W-:Y:S02]  /*6140*/  LEA.HI.X.SX32 R15, R3, R5, 0x6, P5 ;  /* 0x00000005030f7211 */ /* 0x000fe400028f36ff */
[----:B------:R-:W-:Y:S01]  /*6150*/  LEA.HI.X.SX32 R19, R2, R9, 0x6, P0 ;  /* 0x0000000902137211 */ /* 0x000fe200000f36ff */
[----:B------:R-:W-:Y:S01]  /*6160*/  IMAD.WIDE.U32 R10, R18, c[0x0][0x1a0], RZ ;  /* 0x00006800120a7a25 */ /* 0x000fe200078e00ff */
[C---:B------:R-:W-:Y:S02]  /*6170*/  LEA R164, P0, R6.reuse, R240, 0x6 ;  /* 0x000000f006a47211 */ /* 0x040fe400078030ff */
[----:B------:R-:W-:Y:S01]  /*6180*/  MOV R2, UR7 ;  /* 0x0000000700027c02 */ /* 0x000fe20008000f00 */
[----:B------:R-:W-:Y:S01]  /*6190*/  IMAD R166, R15, c[0x0][0x1a0], RZ ;  /* 0x000068000fa67a24 */ /* 0x000fe200078e02ff */
[----:B------:R-:W-:Y:S01]  /*61a0*/  UIADD3 UR7, UR9, -UR10, URZ ;  /* 0x8000000a09077290 */ /* 0x000fe2000fffe03f */
[----:B------:R-:W-:Y:S01]  /*61b0*/  IMAD R165, R19, c[0x0][0x1a0], RZ ;  /* 0x0000680013a57a24 */ /* 0x000fe200078e02ff */
[----:B------:R-:W-:Y:S01]  /*61c0*/  LEA.HI.X R3, R6, R235, R2, 0x6, P0 ;  /* 0x000000eb06037211 */ /* 0x000fe200000f3402 */
[----:B------:R-:W-:Y:S01]  /*61d0*/  IMAD R166, R14, c[0x0][0x1a4], R166 ;  /* 0x000069000ea67a24 */ /* 0x000fe200078e02a6 */
[----:B------:R-:W-:Y:S01]  /*61e0*/  @!P4 LEA R6, P5, R164, c[0x0][0x170], 0x1 ;  /* 0x00005c00a406ca11 */ /* 0x000fe200078a08ff */
[----:B------:R-:W-:Y:S01]  /*61f0*/  IMAD.WIDE.U32 R14, R14, c[0x0][0x1a0], RZ ;  /* 0x000068000e0e7a25 */ /* 0x000fe200078e00ff */
[----:B------:R-:W-:Y:S02]  /*6200*/  LEA R2, P0, R12, R164, 0x5 ;  /* 0x000000a40c027211 */ /* 0x000fe400078028ff */
[----:B------:R-:W-:Y:S01]  /*6210*/  @!P4 LEA.HI.X R7, R164, c[0x0][0x174], R3, 0x1, P5 ;  /* 0x00005d00a407ca11 */ /* 0x000fe200028f0c03 */
[----:B------:R-:W-:Y:S01]  /*6220*/  IMAD R165, R18, c[0x0][0x1a4], R165 ;  /* 0x0000690012a57a24 */ /* 0x000fe200078e02a5 */
[----:B------:R-:W-:Y:S02]  /*6230*/  LEA R18, P6, R14, R251, 0x1 ;  /* 0x000000fb0e127211 */ /* 0x000fe400078c08ff */
[----:B------:R-:W-:Y:S01]  /*6240*/  IADD3 R166, R15, R166, RZ ;  /* 0x000000a60fa67210 */ /* 0x000fe20007ffe0ff */
[----:B------:R-:W-:Y:S01]  /*6250*/  @!PT LDS RZ, [RZ] ;  /* 0x00000000fffff984 */ /* 0x000fe20000000800 */
[----:B------:R-:W-:Y:S01]  /*6260*/  @!PT LDS RZ, [RZ] ;  /* 0x00000000fffff984 */ /* 0x000fe20000000800 */
[----:B------:R-:W-:Y:S01]  /*6270*/  @!PT LDS RZ, [RZ] ;  /* 0x00000000fffff984 */ /* 0x000fe20000000800 */
[----:B------:R1:W-:Y:S01]  /*6280*/  @!P4 LDGSTS.E.BYPASS.LTC128B.128 [R236+0x18000], [R6.64] ;  /* 0x1800000006eccfae */ /* 0x0003e2000b901d50 */
[----:B------:R-:W-:Y:S02]  /*6290*/  LEA.HI.X R3, R12, R3, R13, 0x5, P0 ;  /* 0x000000030c037211 */ /* 0x000fe400000f2c0d */
[----:B------:R-:W-:Y:S02]  /*62a0*/  LEA.HI.X R19, R14, R250, R166, 0x1, P6 ;  /* 0x000000fa0e137211 */ /* 0x000fe400030f0ca6 */
[----:B------:R-:W-:Y:S01]  /*62b0*/  @!P4 LEA R22, P0, R2, c[0x0][0x170], 0x1 ;  /* 0x00005c000216ca11 */ /* 0x000fe200078008ff */
[----:B------:R-:W-:Y:S01]  /*62c0*/  @P3 STS.128 [R236+0x1a000], RZ ;  /* 0x01a000ffec003388 */ /* 0x000fe20000000c00 */
[----:B------:R-:W-:Y:S02]  /*62d0*/  LEA R164, P5, R10, R251, 0x1 ;  /* 0x000000fb0aa47211 */ /* 0x000fe400078a08ff */
[----:B------:R-:W-:Y:S02]  /*62e0*/  @!P4 LEA.HI.X R23, R2, c[0x0][0x174], R3, 0x1, P0 ;  /* 0x00005d000217ca11 */ /* 0x000fe400000f0c03 */
[----:B------:R-:W-:Y:S01]  /*62f0*/  IADD3 R165, R11, R165, RZ ;  /* 0x000000a50ba57210 */ /* 0x000fe20007ffe0ff */
[----:B------:R-:W-:Y:S01]  /*6300*/  @!PT LDS RZ, [RZ] ;  /* 0x00000000fffff984 */ /* 0x000fe20000000800 */
[----:B------:R-:W-:Y:S01]  /*6310*/  @!PT LDS RZ, [RZ] ;  /* 0x00000000fffff984 */ /* 0x000fe20000000800 */
[----:B------:R-:W-:Y:S01]  /*6320*/  @!PT LDS RZ, [RZ] ;  /* 0x00000000fffff984 */ /* 0x000fe20000000800 */
[----:B------:R2:W-:Y:S01]  /*6330*/  @!P3 LDGSTS.E.BYPASS.LTC128B.128 [R236+0x1a000], [R18.64+0x80] ;  /* 0x1a00008012ecbfae */ /* 0x0005e2000b901d50 */
[----:B------:R-:W-:Y:S02]  /*6340*/  MOV R2, R8 ;  /* 0x0000000800027202 */ /* 0x000fe40000000f00 */
[----:B------:R-:W-:Y:S02]  /*6350*/  LEA.HI.X R165, R10, R250, R165, 0x1, P5 ;  /* 0x000000fa0aa57211 */ /* 0x000fe400028f0ca5 */
[----:B------:R-:W-:Y:S01]  /*6360*/  MOV R3, R9 ;  /* 0x0000000900037202 */ /* 0x000fe20000000f00 */
[----:B------:R-:W-:Y:S06]  /*6370*/  @P2 STS.128 [R236+0x1c000], RZ ;  /* 0x01c000ffec002388 */ /* 0x000fec0000000c00 */
[----:B------:R-:W-:Y:S01]  /*6380*/  @!PT LDS RZ, [RZ] ;  /* 0x00000000fffff984 */ /* 0x000fe20000000800 */
[----:B------:R-:W-:Y:S01]  /*6390*/  @!PT LDS RZ, [RZ] ;  /* 0x00000000fffff984 */ /* 0x000fe20000000800 */
[----:B------:R-:W-:Y:S01]  /*63a0*/  @!PT LDS RZ, [RZ] ;  /* 0x00000000fffff984 */ /* 0x000fe20000000800 */
[----:B------:R2:W-:Y:S06]  /*63b0*/  @!P2 LDGSTS.E.BYPASS.LTC128B.128 [R236+0x1c000], [R18.64+0x100] ;  /* 0x1c00010012ecafae */ /* 0x0005ec000b901d50 */
        /* <DEDUP_REMOVED lines=9> */
[----:B------:R3:W-:Y:S06]  /*6450*/  @!P4 LDGSTS.E.BYPASS.LTC128B.128 [R236+0x19000], [R22.64] ;  /* 0x1900000016eccfae */ /* 0x0007ec000b901d50 */
        /* <DEDUP_REMOVED lines=15> */
[----:B------:R-:W-:Y:S06]  /*6550*/  LDSM.16.M88.4 R168, [R234] ;  /* 0x00000000eaa8783b */ /* 0x000fec0000000200 */
[----:B------:R-:W1:Y:S06]  /*6560*/  LDSM.16.M88.4 R172, [R233+0x10000] ;  /* 0x01000000e9ac783b */ /* 0x000e6c0000000200 */
[----:B------:R-:W5:Y:S06]  /*6570*/  LDSM.16.M88.4 R176, [R233+0x10800] ;  /* 0x01080000e9b0783b */ /* 0x000f6c0000000200 */
[----:B------:R-:W3:Y:S01]  /*6580*/  LDSM.16.M88.4 R180, [R233+0x11000] ;  /* 0x01100000e9b4783b */ /* 0x000ee20000000200 */
[----:B----4-:R-:W-:Y:S01]  /*6590*/  IMAD.MOV.U32 R164, RZ, RZ, R4 ;  /* 0x000000ffffa47224 */ /* 0x010fe200078e0004 */
[----:B------:R-:W-:Y:S04]  /*65a0*/  MOV R165, R5 ;  /* 0x0000000500a57202 */ /* 0x000fe80000000f00 */
[----:B------:R-:W0:Y:S06]  /*65b0*/  LDGDEPBAR ;  /* 0x00000000000079af */ /* 0x000e2c0000000000 */
[----:B------:R-:W4:Y:S06]  /*65c0*/  LDSM.16.M88.4 R184, [R233+0x11800] ;  /* 0x01180000e9b8783b */ /* 0x000f2c0000000200 */
[----:B------:R-:W-:Y:S06]  /*65d0*/  LDSM.16.M88.4 R188, [R232] ;  /* 0x00000000e8bc783b */ /* 0x000fec0000000200 */
[----:B------:R-:W4:Y:S01]  /*65e0*/  LDSM.16.M88.4 R192, [R231] ;  /* 0x00000000e7c0783b */ /* 0x000f220000000200 */
[C---:B-1----:R-:W-:Y:S05]  /*65f0*/  HMMA.16816.F32 R4, R168.reuse, R172, RZ ;  /* 0x000000aca804723c */ /* 0x042fea00000018ff */
[----:B------:R-:W1:Y:S03]  /*6600*/  LDSM.16.M88.4 R196, [R223] ;  /* 0x00000000dfc4783b */ /* 0x000e660000000200 */
[C---:B------:R-:W-:Y:S03]  /*6610*/  HMMA.16816.F32 R8, R168.reuse, R174, RZ ;  /* 0x000000aea808723c */ /* 0x040fe600000018ff */
[----:B------:R-:W1:Y:S06]  /*6620*/  LDSM.16.M88.4 R200, [R222] ;  /* 0x00000000dec8783b */ /* 0x000e6c0000000200 */
[----:B------:R-:W1:Y:S01]  /*6630*/  LDSM.16.M88.4 R204, [R221] ;  /* 0x00000000ddcc783b */ /* 0x000e620000000200 */
[C---:B-----5:R-:W-:Y:S05]  /*6640*/  HMMA.16816.F32 R12, R168.reuse, R176, RZ ;  /* 0x000000b0a80c723c */ /* 0x060fea00000018ff */
[----:B------:R-:W-:Y:S03]  /*6650*/  LDSM.16.M88.4 R172, [R230] ;  /* 0x00000000e6ac783b */ /* 0x000fe60000000200 */
[C---:B--2---:R-:W-:Y:S03]  /*6660*/  HMMA.16816.F32 R16, R168.reuse, R178, RZ ;  /* 0x000000b2a810723c */ /* 0x044fe600000018ff */
[----:B------:R-:W2:Y:S05]  /*6670*/  LDSM.16.M88.4 R176, [R227+0x10000] ;  /* 0x01000000e3b0783b */ /* 0x000eaa0000000200 */
[C---:B---3--:R-:W-:Y:S08]  /*6680*/  HMMA.16816.F32 R20, R168.reuse, R180, RZ ;  /* 0x000000b4a814723c */ /* 0x048ff000000018ff */
[C---:B------:R-:W-:Y:S01]  /*6690*/  HMMA.16816.F32 R24, R168.reuse, R182, RZ ;  /* 0x000000b6a818723c */ /* 0x040fe200000018ff */
[----:B------:R-:W-:Y:S07]  /*66a0*/  LDSM.16.M88.4 R180, [R227+0x11000] ;  /* 0x01100000e3b4783b */ /* 0x000fee0000000200 */
[C---:B----4-:R-:W-:Y:S08]  /*66b0*/  HMMA.16816.F32 R28, R168.reuse, R184, RZ ;  /* 0x000000b8a81c723c */ /* 0x050ff000000018ff */
[----:B------:R-:W-:Y:S01]  /*66c0*/  HMMA.16816.F32 R32, R168, R186, RZ ;  /* 0x000000baa820723c */ /* 0x000fe200000018ff */
[----:B------:R-:W3:Y:S06]  /*66d0*/  LDSM.16.M88.4 R168, [R227+0x10800] ;  /* 0x01080000e3a8783b */ /* 0x000eec0000000200 */
[----:B------:R-:W4:Y:S01]  /*66e0*/  LDSM.16.M88.4 R184, [R227+0x11800] ;  /* 0x01180000e3b8783b */ /* 0x000f220000000200 */
[C---:B------:R-:W-:Y:S08]  /*66f0*/  HMMA.16816.F32 R4, R188.reuse, R192, R4 ;  /* 0x000000c0bc04723c */ /* 0x040ff00000001804 */
[C---:B------:R-:W-:Y:S01]  /*6700*/  HMMA.16816.F32 R8, R188.reuse, R194, R8 ;  /* 0x000000c2bc08723c */ /* 0x040fe20000001808 */
[----:B------:R-:W-:Y:S07]  /*6710*/  LDSM.16.M88.4 R192, [R229] ;  /* 0x00000000e5c0783b */ /* 0x000fee0000000200 */
[C---:B-1----:R-:W-:Y:S08]  /*6720*/  HMMA.16816.F32 R12, R188.reuse, R196, R12 ;  /* 0x000000c4bc0c723c */ /* 0x042ff0000000180c */
[C---:B------:R-:W-:Y:S01]  /*6730*/  HMMA.16816.F32 R16, R188.reuse, R198, R16 ;  /* 0x000000c6bc10723c */ /* 0x040fe20000001810 */
[----:B------:R-:W1:Y:S07]  /*6740*/  LDSM.16.M88.4 R196, [R220] ;  /* 0x00000000dcc4783b */ /* 0x000e6e0000000200 */
[C---:B------:R-:W-:Y:S08]  /*6750*/  HMMA.16816.F32 R20, R188.reuse, R200, R20 ;  /* 0x000000c8bc14723c */ /* 0x040ff00000001814 */
[C---:B------:R-:W-:Y:S01]  /*6760*/  HMMA.16816.F32 R24, R188.reuse, R202, R24 ;  /* 0x000000cabc18723c */ /* 0x040fe20000001818 */
[----:B------:R-:W-:Y:S07]  /*6770*/  LDSM.16.M88.4 R200, [R220+0x1000] ;  /* 0x00100000dcc8783b */ /* 0x000fee0000000200 */
[C---:B------:R-:W-:Y:S01]  /*6780*/  HMMA.16816.F32 R28, R188.reuse, R204, R28 ;  /* 0x000000ccbc1c723c */ /* 0x040fe2000000181c */
[----:B------:R-:W5:Y:S07]  /*6790*/  LDL R204, [R1] ;  /* 0x0000000001cc7983 */ /* 0x000f6e0000100800 */
[----:B------:R-:W-:Y:S01]  /*67a0*/  HMMA.16816.F32 R32, R188, R206, R32 ;  /* 0x000000cebc20723c */ /* 0x000fe20000001820 */
[----:B------:R-:W1:Y:S06]  /*67b0*/  LDSM.16.M88.4 R188, [R220+0x800] ;  /* 0x00080000dcbc783b */ /* 0x000e6c0000000200 */
[----:B------:R-:W-:Y:S01]  /*67c0*/  MOV R206, R164 ;  /* 0x000000a400ce7202 */ /* 0x000fe20000000f00 */
[C---:B--2---:R-:W-:Y:S05]  /*67d0*/  HMMA.16816.F32 R4, R172.reuse, R176, R4 ;  /* 0x000000b0ac04723c */ /* 0x044fea0000001804 */
[----:B------:R-:W-:Y:S03]  /*67e0*/  MOV R207, R165 ;  /* 0x000000a500cf7202 */ /* 0x000fe60000000f00 */
[C---:B------:R-:W-:Y:S01]  /*67f0*/  HMMA.16816.F32 R8, R172.reuse, R178, R8 ;  /* 0x000000b2ac08723c */ /* 0x040fe20000001808 */
[----:B------:R-:W-:Y:S07]  /*6800*/  LDSM.16.M88.4 R176, [R234+0x4000] ;  /* 0x00400000eab0783b */ /* 0x000fee0000000200 */
[C---:B---3--:R-:W-:Y:S08]  /*6810*/  HMMA.16816.F32 R12, R172.reuse, R168, R12 ;  /* 0x000000a8ac0c723c */ /* 0x048ff0000000180c */
[C---:B------:R-:W-:Y:S01]  /*6820*/  HMMA.16816.F32 R16, R172.reuse, R170, R16 ;  /* 0x000000aaac10723c */ /* 0x040fe20000001810 */
[----:B------:R-:W2:Y:S07]  /*6830*/  LDSM.16.M88.4 R168, [R220+0x1800] ;  /* 0x00180000dca8783b */ /* 0x000eae0000000200 */
[C---:B------:R-:W-:Y:S08]  /*6840*/  HMMA.16816.F32 R20, R172.reuse, R180, R20 ;  /* 0x000000b4ac14723c */ /* 0x040ff00000001814 */
[C---:B------:R-:W-:Y:S01]  /*6850*/  HMMA.16816.F32 R24, R172.reuse, R182, R24 ;  /* 0x000000b6ac18723c */ /* 0x040fe20000001818 */
[----:B------:R-:W3:Y:S07]  /*6860*/  LDSM.16.M88.4 R180, [R233+0x12000] ;  /* 0x01200000e9b4783b */ /* 0x000eee0000000200 */
[C---:B----4-:R-:W-:Y:S08]  /*6870*/  HMMA.16816.F32 R28, R172.reuse, R184, R28 ;  /* 0x000000b8ac1c723c */ /* 0x050ff0000000181c */
[----:B------:R-:W-:Y:S01]  /*6880*/  HMMA.16816.F32 R32, R172, R186, R32 ;  /* 0x000000baac20723c */ /* 0x000fe20000001820 */
[----:B------:R-:W4:Y:S06]  /*6890*/  LDSM.16.M88.4 R172, [R233+0x12800] ;  /* 0x01280000e9ac783b */ /* 0x000f2c0000000200 */
[----:B------:R-:W2:Y:S01]  /*68a0*/  LDSM.16.M88.4 R184, [R233+0x13000] ;  /* 0x01300000e9b8783b */ /* 0x000ea20000000200 */
        /* <DEDUP_REMOVED lines=8> */
[----:B------:R-:W1:Y:S07]  /*6930*/  LDSM.16.M88.4 R200, [R219] ;  /* 0x00000000dbc8783b */ /* 0x000e6e0000000200 */
[C---:B--2---:R-:W-:Y:S08]  /*6940*/  HMMA.16816.F32 R28, R192.reuse, R168, R28 ;  /* 0x000000a8c01c723c */ /* 0x044ff0000000181c */
[----:B------:R-:W-:Y:S01]  /*6950*/  HMMA.16816.F32 R32, R192, R170, R32 ;  /* 0x000000aac020723c */ /* 0x000fe20000001820 */
[----:B------:R-:W2:Y:S06]  /*6960*/  LDSM.16.M88.4 R168, [R218] ;  /* 0x00000000daa8783b */ /* 0x000eac0000000200 */
[----:B------:R-:W1:Y:S01]  /*6970*/  LDSM.16.M88.4 R192, [R217] ;  /* 0x00000000d9c0783b */ /* 0x000e620000000200 */
[C---:B---3--:R-:W-:Y:S08]  /*6980*/  HMMA.16816.F32 R4, R176.reuse, R180, R4 ;  /* 0x000000b4b004723c */ /* 0x048ff00000001804 */
[C---:B------:R-:W-:Y:S01]  /*6990*/  HMMA.16816.F32 R8, R176.reuse, R182, R8 ;  /* 0x000000b6b008723c */ /* 0x040fe20000001808 */
[----:B------:R-:W3:Y:S07]  /*69a0*/  LDSM.16.M88.4 R180, [R216] ;  /* 0x00000000d8b4783b */ /* 0x000eee0000000200 */
[C---:B----4-:R-:W-:Y:S08]  /*69b0*/  HMMA.16816.F32 R12, R176.reuse, R172, R12 ;  /* 0x000000acb00c723c */ /* 0x050ff0000000180c */
        /* <DEDUP_REMOVED lines=8> */
[----:B------:R-:W4:Y:S01]  /*6a40*/  LDSM.16.M88.4 R188, [R227+0x13000] ;  /* 0x01300000e3bc783b */ /* 0x000f220000000200 */
[C---:B------:R-:W-:Y:S08]  /*6a50*/  HMMA.16816.F32 R4, R196.reuse, R200, R4 ;  /* 0x000000c8c404723c */ /* 0x040ff00000001804 */
[C---:B------:R-:W-:Y:S01]  /*6a60*/  HMMA.16816.F32 R8, R196.reuse, R202, R8 ;  /* 0x000000cac408723c */ /* 0x040fe20000001808 */
[----:B------:R-:W1:Y:S07]  /*6a70*/  LDSM.16.M88.4 R200, [R227+0x13800] ;  /* 0x01380000e3c8783b */ /* 0x000e6e0000000200 */
        /* <DEDUP_REMOVED lines=8> */
[----:B------:R-:W3:Y:S06]  /*6b00*/  LDSM.16.M88.4 R180, [R220+0x2800] ;  /* 0x00280000dcb4783b */ /* 0x000eec0000000200 */
[----:B------:R-:W2:Y:S01]  /*6b10*/  LDSM.16.M88.4 R196, [R220+0x3000] ;  /* 0x00300000dcc4783b */ /* 0x000ea20000000200 */
[C---:B-1----:R-:W-:Y:S08]  /*6b20*/  HMMA.16816.F32 R4, R172.reuse, R176, R4 ;  /* 0x000000b0ac04723c */ /* 0x042ff00000001804 */
[C---:B------:R-:W-:Y:S01]  /*6b30*/  HMMA.16816.F32 R8, R172.reuse, R178, R8 ;  /* 0x000000b2ac08723c */ /* 0x040fe20000001808 */
[----:B------:R-:W1:Y:S07]  /*6b40*/  LDSM.16.M88.4 R176, [R220+0x3800] ;  /* 0x00380000dcb0783b */ /* 0x000e6e0000000200 */
        /* <DEDUP_REMOVED lines=8> */
[----:B------:R-:W1:Y:S06]  /*6bd0*/  LDSM.16.M88.4 R172, [R233+0x14800] ;  /* 0x01480000e9ac783b */ /* 0x000e6c0000000200 */
[----:B------:R-:W1:Y:S01]  /*6be0*/  LDSM.16.M88.4 R200, [R233+0x15000] ;  /* 0x01500000e9c8783b */ /* 0x000e620000000200 */
        /* <DEDUP_REMOVED lines=8> */
[----:B------:R-:W3:Y:S07]  /*6c70*/  LDSM.16.M88.4 R196, [R215] ;  /* 0x00000000d7c4783b */ /* 0x000eee0000000200 */
[C---:B-1----:R-:W-:Y:S08]  /*6c80*/  HMMA.16816.F32 R28, R168.reuse, R176, R28 ;  /* 0x000000b0a81c723c */ /* 0x042ff0000000181c */
[----:B------:R-:W-:Y:S01]  /*6c90*/  HMMA.16816.F32 R32, R168, R178, R32 ;  /* 0x000000b2a820723c */ /* 0x000fe20000001820 */
[----:B------:R-:W1:Y:S06]  /*6ca0*/  LDSM.16.M88.4 R168, [R214] ;  /* 0x00000000d6a8783b */ /* 0x000e6c0000000200 */
[----:B------:R-:W-:Y:S01]  /*6cb0*/  LDSM.16.M88.4 R176, [R212] ;  /* 0x00000000d4b0783b */ /* 0x000fe20000000200 */
[C---:B----4-:R-:W-:Y:S08]  /*6cc0*/  HMMA.16816.F32 R4, R184.reuse, R188, R4 ;  /* 0x000000bcb804723c */ /* 0x050ff00000001804 */
[C---:B------:R-:W-:Y:S01]  /*6cd0*/  HMMA.16816.F32 R8, R184.reuse, R190, R8 ;  /* 0x000000beb808723c */ /* 0x040fe20000001808 */
[----:B------:R-:W-:Y:S07]  /*6ce0*/  LDSM.16.M88.4 R188, [R230+0x8000] ;  /* 0x00800000e6bc783b */ /* 0x000fee0000000200 */
[C---:B------:R-:W-:Y:S08]  /*6cf0*/  HMMA.16816.F32 R12, R184.reuse, R172, R12 ;  /* 0x000000acb80c723c */ /* 0x040ff0000000180c */
[C---:B------:R-:W-:Y:S01]  /*6d00*/  HMMA.16816.F32 R16, R184.reuse, R174, R16 ;  /* 0x000000aeb810723c */ /* 0x040fe20000001810 */
[----:B------:R-:W4:Y:S07]  /*6d10*/  LDSM.16.M88.4 R172, [R213] ;  /* 0x00000000d5ac783b */ /* 0x000f2e0000000200 */
[C---:B------:R-:W-:Y:S08]  /*6d20*/  HMMA.16816.F32 R20, R184.reuse, R200, R20 ;  /* 0x000000c8b814723c */ /* 0x040ff00000001814 */
[C---:B------:R-:W-:Y:S01]  /*6d30*/  HMMA.16816.F32 R24, R184.reuse, R202, R24 ;  /* 0x000000cab818723c */ /* 0x040fe20000001818 */
[----:B------:R-:W4:Y:S07]  /*6d40*/  LDSM.16.M88.4 R200, [R227+0x14000] ;  /* 0x01400000e3c8783b */ /* 0x000f2e0000000200 */
[C---:B--2---:R-:W-:Y:S08]  /*6d50*/  HMMA.16816.F32 R28, R184.reuse, R180, R28 ;  /* 0x000000b4b81c723c */ /* 0x044ff0000000181c */
[----:B------:R-:W-:Y:S01]  /*6d60*/  HMMA.16816.F32 R32, R184, R182, R32 ;  /* 0x000000b6b820723c */ /* 0x000fe20000001820 */
[----:B------:R-:W2:Y:S06]  /*6d70*/  LDSM.16.M88.4 R180, [R227+0x14800] ;  /* 0x01480000e3b4783b */ /* 0x000eac0000000200 */
[----:B------:R-:W2:Y:S01]  /*6d80*/  LDSM.16.M88.4 R184, [R227+0x15000] ;  /* 0x01500000e3b8783b */ /* 0x000ea20000000200 */
[C---:B---3--:R-:W-:Y:S08]  /*6d90*/  HMMA.16816.F32 R4, R192.reuse, R196, R4 ;  /* 0x000000c4c004723c */ /* 0x048ff00000001804 */
[C---:B------:R-:W-:Y:S01]  /*6da0*/  HMMA.16816.F32 R8, R192.reuse, R198, R8 ;  /* 0x000000c6c008723c */ /* 0x040fe20000001808 */
[----:B------:R-:W3:Y:S07]  /*6db0*/  LDSM.16.M88.4 R196, [R227+0x15800] ;  /* 0x01580000e3c4783b */ /* 0x000eee0000000200 */
[C---:B-1----:R-:W-:Y:S08]  /*6dc0*/  HMMA.16816.F32 R12, R192.reuse, R168, R12 ;  /* 0x000000a8c00c723c */ /* 0x042ff0000000180c */
[C---:B------:R-:W-:Y:S01]  /*6dd0*/  HMMA.16816.F32 R16, R192.reuse, R170, R16 ;  /* 0x000000aac010723c */ /* 0x040fe20000001810 */
[----:B------:R-:W-:Y:S07]  /*6de0*/  LDSM.16.M88.4 R168, [R229+0x8000] ;  /* 0x00800000e5a8783b */ /* 0x000fee0000000200 */
[C---:B----4-:R-:W-:Y:S08]  /*6df0*/  HMMA.16816.F32 R20, R192.reuse, R172, R20 ;  /* 0x000000acc014723c */ /* 0x050ff00000001814 */
[C---:B------:R-:W-:Y:S01]  /*6e00*/  HMMA.16816.F32 R24, R192.reuse, R174, R24 ;  /* 0x000000aec018723c */ /* 0x040fe20000001818 */
[----:B------:R-:W1:Y:S07]  /*6e10*/  LDSM.16.M88.4 R172, [R220+0x4000] ;  /* 0x00400000dcac783b */ /* 0x000e6e0000000200 */
[C---:B------:R-:W-:Y:S08]  /*6e20*/  HMMA.16816.F32 R28, R192.reuse, R176, R28 ;  /* 0x000000b0c01c723c */ /* 0x040ff0000000181c */
[----:B------:R-:W-:Y:S01]  /*6e30*/  HMMA.16816.F32 R32, R192, R178, R32 ;  /* 0x000000b2c020723c */ /* 0x000fe20000001820 */
[----:B------:R-:W4:Y:S06]  /*6e40*/  LDSM.16.M88.4 R176, [R220+0x4800] ;  /* 0x00480000dcb0783b */ /* 0x000f2c0000000200 */
[----:B------:R-:W1:Y:S01]  /*6e50*/  LDSM.16.M88.4 R192, [R220+0x5000] ;  /* 0x00500000dcc0783b */ /* 0x000e620000000200 */
        /* <DEDUP_REMOVED lines=16> */
[C---:B----4-:R-:W-:Y:S08]  /*6f60*/  HMMA.16816.F32 R12, R168.reuse, R176, R12 ;  /* 0x000000b0a80c723c */ /* 0x050ff0000000180c */
[C---:B------:R-:W-:Y:S01]  /*6f70*/  HMMA.16816.F32 R16, R168.reuse, R178, R16 ;  /* 0x000000b2a810723c */ /* 0x040fe20000001810 */
[----:B------:R-:W-:Y:S07]  /*6f80*/  LDSM.16.M88.4 R176, [R232+0xc000] ;  /* 0x00c00000e8b0783b */ /* 0x000fee0000000200 */
[C---:B------:R-:W-:Y:S08]  /*6f90*/  HMMA.16816.F32 R20, R168.reuse, R192, R20 ;  /* 0x000000c0a814723c */ /* 0x040ff00000001814 */
[C---:B------:R-:W-:Y:S01]  /*6fa0*/  HMMA.16816.F32 R24, R168.reuse, R194, R24 ;  /* 0x000000c2a818723c */ /* 0x040fe20000001818 */
[----:B------:R-:W4:Y:S07]  /*6fb0*/  LDSM.16.M88.4 R192, [R211] ;  /* 0x00000000d3c0783b */ /* 0x000f2e0000000200 */
[C---:B------:R-:W-:Y:S08]  /*6fc0*/  HMMA.16816.F32 R28, R168.reuse, R200, R28 ;  /* 0x000000c8a81c723c */ /* 0x040ff0000000181c */
[----:B------:R-:W-:Y:S01]  /*6fd0*/  HMMA.16816.F32 R32, R168, R202, R32 ;  /* 0x000000caa820723c */ /* 0x000fe20000001820 */
[----:B------:R-:W1:Y:S06]  /*6fe0*/  LDSM.16.M88.4 R168, [R210] ;  /* 0x00000000d2a8783b */ /* 0x000e6c0000000200 */
[----:B------:R-:W1:Y:S01]  /*6ff0*/  LDSM.16.M88.4 R200, [R209] ;  /* 0x00000000d1c8783b */ /* 0x000e620000000200 */
[C---:B--2---:R-:W-:Y:S08]  /*7000*/  HMMA.16816.F32 R4, R180.reuse, R184, R4 ;  /* 0x000000b8b404723c */ /* 0x044ff00000001804 */
[C---:B------:R-:W-:Y:S01]  /*7010*/  HMMA.16816.F32 R8, R180.reuse, R186, R8 ;  /* 0x000000bab408723c */ /* 0x040fe20000001808 */
[----:B------:R-:W2:Y:S07]  /*7020*/  LDSM.16.M88.4 R184, [R208] ;  /* 0x00000000d0b8783b */ /* 0x000eae0000000200 */
[C---:B---3--:R-:W-:Y:S08]  /*7030*/  HMMA.16816.F32 R12, R180.reuse, R188, R12 ;  /* 0x000000bcb40c723c */ /* 0x048ff0000000180c */
[C---:B------:R-:W-:Y:S01]  /*7040*/  HMMA.16816.F32 R16, R180.reuse, R190, R16 ;  /* 0x000000beb410723c */ /* 0x040fe20000001810 */
[----:B------:R-:W-:Y:S07]  /*7050*/  LDSM.16.M88.4 R188, [R230+0xc000] ;  /* 0x00c00000e6bc783b */ /* 0x000fee0000000200 */
[C---:B------:R-:W-:Y:S08]  /*7060*/  HMMA.16816.F32 R20, R180.reuse, R196, R20 ;  /* 0x000000c4b414723c */ /* 0x040ff00000001814 */
[C---:B------:R-:W-:Y:S01]  /*7070*/  HMMA.16816.F32 R24, R180.reuse, R198, R24 ;  /* 0x000000c6b418723c */ /* 0x040fe20000001818 */
[----:B------:R-:W3:Y:S07]  /*7080*/  LDSM.16.M88.4 R196, [R227+0x16000] ;  /* 0x01600000e3c4783b */ /* 0x000eee0000000200 */
[C---:B-1----:R-:W-:Y:S08]  /*7090*/  HMMA.16816.F32 R28, R180.reuse, R172, R28 ;  /* 0x000000acb41c723c */ /* 0x042ff0000000181c */
[----:B------:R-:W-:Y:S01]  /*70a0*/  HMMA.16816.F32 R32, R180, R174, R32 ;  /* 0x000000aeb420723c */ /* 0x000fe20000001820 */
[----:B------:R-:W-:Y:S06]  /*70b0*/  LDSM.16.M88.4 R172, [R227+0x17000] ;  /* 0x01700000e3ac783b */ /* 0x000fec0000000200 */
[----:B------:R-:W-:Y:S01]  /*70c0*/  LDSM.16.M88.4 R180, [R227+0x17800] ;  /* 0x01780000e3b4783b */ /* 0x000fe20000000200 */
[C---:B----4-:R-:W-:Y:S08]  /*70d0*/  HMMA.16816.F32 R4, R176.reuse, R192, R4 ;  /* 0x000000c0b004723c */ /* 0x050ff00000001804 */
[C---:B------:R-:W-:Y:S01]  /*70e0*/  HMMA.16816.F32 R8, R176.reuse, R194, R8 ;  /* 0x000000c2b008723c */ /* 0x040fe20000001808 */
[----:B------:R-:W-:Y:S07]  /*70f0*/  LDSM.16.M88.4 R192, [R229+0xc000] ;  /* 0x00c00000e5c0783b */ /* 0x000fee0000000200 */
[C---:B------:R-:W-:Y:S08]  /*7100*/  HMMA.16816.F32 R12, R176.reuse, R168, R12 ;  /* 0x000000a8b00c723c */ /* 0x040ff0000000180c */
[C---:B------:R-:W-:Y:S01]  /*7110*/  HMMA.16816.F32 R16, R176.reuse, R170, R16 ;  /* 0x000000aab010723c */ /* 0x040fe20000001810 */
[----:B------:R-:W1:Y:S07]  /*7120*/  LDSM.16.M88.4 R168, [R227+0x16800] ;  /* 0x01680000e3a8783b */ /* 0x000e6e0000000200 */
[C---:B------:R-:W-:Y:S08]  /*7130*/  HMMA.16816.F32 R20, R176.reuse, R200, R20 ;  /* 0x000000c8b014723c */ /* 0x040ff00000001814 */
[C---:B------:R-:W-:Y:S01]  /*7140*/  HMMA.16816.F32 R24, R176.reuse, R202, R24 ;  /* 0x000000cab018723c */ /* 0x040fe20000001818 */
[----:B------:R-:W4:Y:S07]  /*7150*/  LDSM.16.M88.4 R200, [R220+0x6000] ;  /* 0x00600000dcc8783b */ /* 0x000f2e0000000200 */
[C---:B--2---:R-:W-:Y:S08]  /*7160*/  HMMA.16816.F32 R28, R176.reuse, R184, R28 ;  /* 0x000000b8b01c723c */ /* 0x044ff0000000181c */
[----:B------:R-:W-:Y:S07]  /*7170*/  HMMA.16816.F32 R32, R176, R186, R32 ;  /* 0x000000bab020723c */ /* 0x000fee0000001820 */
[----:B------:R-:W-:Y:S01]  /*7180*/  MOV R179, R3 ;  /* 0x0000000300b37202 */ /* 0x000fe20000000f00 */
[C---:B---3--:R-:W-:Y:S05]  /*7190*/  HMMA.16816.F32 R4, R188.reuse, R196, R4 ;  /* 0x000000c4bc04723c */ /* 0x048fea0000001804 */
[----:B------:R-:W-:Y:S03]  /*71a0*/  MOV R178, R2 ;  /* 0x0000000200b27202 */ /* 0x000fe60000000f00 */
[C---:B------:R-:W-:Y:S08]  /*71b0*/  HMMA.16816.F32 R8, R188.reuse, R198, R8 ;  /* 0x000000c6bc08723c */ /* 0x040ff00000001808 */
[C---:B-1----:R-:W-:Y:S08]  /*71c0*/  HMMA.16816.F32 R12, R188.reuse, R168, R12 ;  /* 0x000000a8bc0c723c */ /* 0x042ff0000000180c */
[C---:B------:R-:W-:Y:S01]  /*71d0*/  HMMA.16816.F32 R16, R188.reuse, R170, R16 ;  /* 0x000000aabc10723c */ /* 0x040fe20000001810 */
[----:B------:R-:W1:Y:S07]  /*71e0*/  LDSM.16.M88.4 R168, [R220+0x6800] ;  /* 0x00680000dca8783b */ /* 0x000e6e0000000200 */
[C---:B------:R-:W-:Y:S08]  /*71f0*/  HMMA.16816.F32 R20, R188.reuse, R172, R20 ;  /* 0x000000acbc14723c */ /* 0x040ff00000001814 */
[C---:B------:R-:W-:Y:S01]  /*7200*/  HMMA.16816.F32 R24, R188.reuse, R174, R24 ;  /* 0x000000aebc18723c */ /* 0x040fe20000001818 */
[----:B------:R-:W2:Y:S07]  /*7210*/  LDSM.16.M88.4 R172, [R220+0x7000] ;  /* 0x00700000dcac783b */ /* 0x000eae0000000200 */
[C---:B------:R-:W-:Y:S08]  /*7220*/  HMMA.16816.F32 R28, R188.reuse, R180, R28 ;  /* 0x000000b4bc1c723c */ /* 0x040ff0000000181c */
[----:B------:R-:W-:Y:S08]  /*7230*/  HMMA.16816.F32 R32, R188, R182, R32 ;  /* 0x000000b6bc20723c */ /* 0x000ff00000001820 */
[C---:B----4-:R-:W-:Y:S08]  /*7240*/  HMMA.16816.F32 R4, R192.reuse, R200, R4 ;  /* 0x000000c8c004723c */ /* 0x050ff00000001804 */
[C---:B------:R-:W-:Y:S08]  /*7250*/  HMMA.16816.F32 R8, R192.reuse, R202, R8 ;  /* 0x000000cac008723c */ /* 0x040ff00000001808 */
[C---:B-1----:R-:W-:Y:S08]  /*7260*/  HMMA.16816.F32 R12, R192.reuse, R168, R12 ;  /* 0x000000a8c00c723c */ /* 0x042ff0000000180c */
[C---:B------:R-:W-:Y:S01]  /*7270*/  HMMA.16816.F32 R16, R192.reuse, R170, R16 ;  /* 0x000000aac010723c */ /* 0x040fe20000001810 */
[----:B------:R-:W1:Y:S01]  /*7280*/  LDSM.16.M88.4 R168, [R220+0x7800] ;  /* 0x00780000dca8783b */ /* 0x000e620000000200 */
[----:B------:R-:W-:Y:S04]  /*7290*/  DEPBAR.LE SB0, 0x0 ;  /* 0x000080000000791a */ /* 0x000fe80000000000 */
[----:B------:R-:W-:Y:S02]  /*72a0*/  FMUL.FTZ R3, R5, c[0x0][0x2ec] ;  /* 0x0000bb0005037a20 */ /* 0x000fe40000410000 */
[C---:B--2---:R-:W-:Y:S02]  /*72b0*/  HMMA.16816.F32 R20, R192.reuse, R172, R20 ;  /* 0x000000acc014723c */ /* 0x044fe40000001814 */
[----:B------:R2:W3:Y:S01]  /*72c0*/  MUFU.TANH R190, R3 ;  /* 0x0000000300be7308 */ /* 0x0004e20000002400 */
[----:B------:R-:W-:Y:S02]  /*72d0*/  BAR.SYNC.DEFER_BLOCKING 0x0 ;  /* 0x0000000000007b1d */ /* 0x000fe40000010000 */
[----:B------:R-:W-:Y:S02]  /*72e0*/  FMUL.FTZ R2, R6, c[0x0][0x2ec] ;  /* 0x0000bb0006027a20 */ /* 0x000fe40000410000 */
[----:B------:R-:W-:Y:S01]  /*72f0*/  FMUL.FTZ R164, R8, c[0x0][0x2ec] ;  /* 0x0000bb0008a47a20 */ /* 0x000fe20000410000 */
[C---:B------:R-:W-:Y:S04]  /*7300*/  HMMA.16816.F32 R24, R192.reuse, R174, R24 ;  /* 0x000000aec018723c */ /* 0x040fe80000001818 */
[----:B------:R4:W3:Y:S01]  /*7310*/  MUFU.TANH R187, R2 ;  /* 0x0000000200bb7308 */ /* 0x0008e20000002400 */
[----:B------:R-:W-:Y:S01]  /*7320*/  FMUL.FTZ R165, R7, c[0x0][0x2ec] ;  /* 0x0000bb0007a57a20 */ /* 0x000fe20000410000 */
[----:B------:R-:W-:Y:S01]  /*7330*/  MOV R7, R179 ;  /* 0x000000b300077202 */ /* 0x000fe20000000f00 */
[----:B------:R-:W-:Y:S02]  /*7340*/  FMUL.FTZ R166, R4, c[0x0][0x2ec] ;  /* 0x0000bb0004a67a20 */ /* 0x000fe40000410000 */
[----:B------:R-:W-:Y:S03]  /*7350*/  FMUL.FTZ R6, R9, c[0x0][0x2ec] ;  /* 0x0000bb0009067a20 */ /* 0x000fe60000410000 */
[----:B------:R-:W-:Y:S02]  /*7360*/  FMUL.FTZ R13, R13, c[0x0][0x2ec] ;  /* 0x0000bb000d0d7a20 */ /* 0x000fe40000410000 */
[----:B------:R3:W3:Y:S01]  /*7370*/  MUFU.TANH R189, R164 ;  /* 0x000000a400bd7308 */ /* 0x0006e20000002400 */
[----:B------:R-:W-:Y:S01]  /*7380*/  FMUL.FTZ R5, R12, c[0x0][0x2ec] ;  /* 0x0000bb000c057a20 */ /* 0x000fe20000410000 */
[----:B------:R-:W-:Y:S01]  /*7390*/  MOV R12, R206 ;  /* 0x000000ce000c7202 */ /* 0x000fe20000000f00 */
[----:B------:R-:W-:Y:S02]  /*73a0*/  FMUL.FTZ R17, R17, c[0x0][0x2ec] ;  /* 0x0000bb0011117a20 */ /* 0x000fe40000410000 */
[----:B--2---:R-:W-:Y:S05]  /*73b0*/  FMUL.FTZ R3, R10, c[0x0][0x2ec] ;  /* 0x0000bb000a037a20 */ /* 0x004fea0000410000 */
[----:B------:R2:W2:Y:S01]  /*73c0*/  MUFU.TANH R185, R165 ;  /* 0x000000a500b97308 */ /* 0x0004a20000002400 */
[C---:B-1----:R-:W-:Y:S03]  /*73d0*/  HMMA.16816.F32 R28, R192.reuse, R168, R28 ;  /* 0x000000a8c01c723c */ /* 0x042fe6000000181c */
[----:B----4-:R-:W-:Y:S02]  /*73e0*/  FMUL.FTZ R2, R11, c[0x0][0x2ec] ;  /* 0x0000bb000b027a20 */ /* 0x010fe40000410000 */
[----:B------:R-:W-:Y:S02]  /*73f0*/  FMUL.FTZ R25, R25, c[0x0][0x2ec] ;  /* 0x0000bb0019197a20 */ /* 0x000fe40000410000 */
[----:B------:R-:W-:Y:S01]  /*7400*/  FMUL.FTZ R26, R26, c[0x0][0x2ec] ;  /* 0x0000bb001a1a7a20 */ /* 0x000fe20000410000 */
[----:B------:R-:W-:Y:S01]  /*7410*/  HMMA.16816.F32 R32, R192, R170, R32 ;  /* 0x000000aac020723c */ /* 0x000fe20000001820 */
[----:B------:R1:W4:Y:S03]  /*7420*/  MUFU.TANH R186, R166 ;  /* 0x000000a600ba7308 */ /* 0x0003260000002400 */
[----:B---3--:R-:W-:Y:S07]  /*7430*/  FMUL.FTZ R164, R16, c[0x0][0x2ec] ;  /* 0x0000bb0010a47a20 */ /* 0x008fee0000410000 */
[----:B------:R3:W3:Y:S01]  /*7440*/  MUFU.TANH R10, R3 ;  /* 0x00000003000a7308 */ /* 0x0006e20000002400 */
[----:B--2---:R-:W-:Y:S04]  /*7450*/  FMUL.FTZ R165, R15, c[0x0][0x2ec] ;  /* 0x0000bb000fa57a20 */ /* 0x004fe80000410000 */
[----:B------:R-:W-:Y:S05]  /*7460*/  FMUL.FTZ R31, R31, c[0x0][0x2ec] ;  /* 0x0000bb001f1f7a20 */ /* 0x000fea0000410000 */
[----:B------:R2:W2:Y:S03]  /*7470*/  MUFU.TANH R9, R2 ;  /* 0x0000000200097308 */ /* 0x0004a60000002400 */
[----:B------:R-:W-:Y:S02]  /*7480*/  FMUL.FTZ R33, R33, c[0x0][0x2ec] ;  /* 0x0000bb0021217a20 */ /* 0x000fe40000410000 */
[----:B-1----:R-:W-:Y:S02]  /*7490*/  FMUL.FTZ R166, R14, c[0x0][0x2ec] ;  /* 0x0000bb000ea67a20 */ /* 0x002fe40000410000 */
[----:B------:R-:W-:Y:S03]  /*74a0*/  FMUL.FTZ R35, R35, c[0x0][0x2ec] ;  /* 0x0000bb0023237a20 */ /* 0x000fe60000410000 */
[----:B------:R1:W1:Y:S01]  /*74b0*/  MUFU.TANH R203, R164 ;  /* 0x000000a400cb7308 */ /* 0x0002620000002400 */
[----:B---3--:R-:W-:Y:S09]  /*74c0*/  FMUL.FTZ R3, R18, c[0x0][0x2ec] ;  /* 0x0000bb0012037a20 */ /* 0x008ff20000410000 */
[----:B------:R3:W3:Y:S01]  /*74d0*/  MUFU.TANH R201, R165 ;  /* 0x000000a500c97308 */ /* 0x0006e20000002400 */
[----:B--2---:R-:W-:Y:S09]  /*74e0*/  FMUL.FTZ R2, R19, c[0x0][0x2ec] ;  /* 0x0000bb0013027a20 */ /* 0x004ff20000410000 */
[----:B------:R2:W2:Y:S01]  /*74f0*/  MUFU.TANH R196, R166 ;  /* 0x000000a600c47308 */ /* 0x0004a20000002400 */
[----:B-1----:R-:W-:Y:S09]  /*7500*/  FMUL.FTZ R164, R23, c[0x0][0x2ec] ;  /* 0x0000bb0017a47a20 */ /* 0x002ff20000410000 */
        /* <DEDUP_REMOVED lines=9> */
[----:B--2---:R-:W-:Y:S09]  /*75a0*/  MOV R13, R207 ;  /* 0x000000cf000d7202 */ /* 0x004ff20000000f00 */
        /* <DEDUP_REMOVED lines=9> */
[----:B---3--:R-:W-:Y:S09]  /*7640*/  MOV R2, UR7 ;  /* 0x0000000700027c02 */ /* 0x008ff20008000f00 */
[----:B------:R3:W3:Y:S01]  /*7650*/  MUFU.TANH R202, R165 ;  /* 0x000000a500ca7308 */ /* 0x0006e20000002400 */
[----:B--2---:R-:W-:Y:S05]  /*7660*/  LEA R164, P5, R2, R12, 0x6 ;  /* 0x0000000c02a47211 */ /* 0x004fea00078a30ff */
[----:B------:R-:W-:Y:S04]  /*7670*/  IMAD.WIDE.U32 R22, R164, c[0x0][0x198], RZ ;  /* 0x00006600a4167a25 */ /* 0x000fe800078e00ff */
[----:B------:R2:W2:Y:S01]  /*7680*/  MUFU.TANH R197, R166 ;  /* 0x000000a600c57308 */ /* 0x0004a20000002400 */
[----:B-1----:R-:W-:Y:S01]  /*7690*/  IMAD.MOV.U32 R6, RZ, RZ, R178 ;  /* 0x000000ffff067224 */ /* 0x002fe200078e00b2 */
[----:B-----5:R-:W-:Y:S04]  /*76a0*/  LEA R18, P6, R22, R204, 0x1 ;  /* 0x000000cc16127211 */ /* 0x020fe800078c08ff */
[C---:B------:R-:W-:Y:S04]  /*76b0*/  LEA R14, P0, R2.reuse, R6, 0x6 ;  /* 0x00000006020e7211 */ /* 0x040fe800078030ff */
[----:B------:R1:W1:Y:S01]  /*76c0*/  MUFU.TANH R200, R5 ;  /* 0x0000000500c87308 */ /* 0x0002620000002400 */
[----:B------:R-:W-:Y:S01]  /*76d0*/  LEA.HI.X.SX32 R15, R2, R7, 0x6, P0 ;  /* 0x00000007020f7211 */ /* 0x000fe200000f36ff */
[----:B------:R-:W-:Y:S01]  /*76e0*/  IMAD.WIDE.U32 R6, R14, c[0x0][0x198], RZ ;  /* 0x000066000e067a25 */ /* 0x000fe200078e00ff */
[----:B---3--:R-:W-:Y:S02]  /*76f0*/  LEA.HI.X.SX32 R165, R2, R13, 0x6, P5 ;  /* 0x0000000d02a57211 */ /* 0x008fe400028f36ff */
[----:B------:R-:W-:Y:S01]  /*7700*/  ISETP.LT.AND P5, PT, RZ, UR8, PT ;  /* 0x00000008ff007c0c */ /* 0x000fe2000bfa1270 */
[----:B------:R-:W-:Y:S04]  /*7710*/  IMAD R2, R15, c[0x0][0x198], RZ ;  /* 0x000066000f027a24 */ /* 0x000fe800078e02ff */
[----:B------:R3:W3:Y:S01]  /*7720*/  MUFU.TANH R194, R3 ;  /* 0x0000000300c27308 */ /* 0x0006e20000002400 */
[----:B------:R-:W-:Y:S01]  /*7730*/  IMAD R2, R14, c[0x0][0x19c], R2 ;  /* 0x000067000e027a24 */ /* 0x000fe200078e0202 */
[----:B------:R-:W-:Y:S01]  /*7740*/  LEA R14, P0, R6, R204, 0x1 ;  /* 0x000000cc060e7211 */ /* 0x000fe200078008ff */
[----:B--2---:R-:W-:Y:S03]  /*7750*/  FMUL.FTZ R166, R34, c[0x0][0x2ec] ;  /* 0x0000bb0022a67a20 */ /* 0x004fe60000410000 */
[----:B------:R-:W-:Y:S04]  /*7760*/  IADD3 R2, R7, R2, RZ ;  /* 0x0000000207027210 */ /* 0x000fe80007ffe0ff */
[----:B------:R2:W2:Y:S01]  /*7770*/  MUFU.TANH R179, R17 ;  /* 0x0000001100b37308 */ /* 0x0004a20000002400 */
[-C--:B------:R-:W-:Y:S01]  /*7780*/  LEA.HI.X R15, R6, R252.reuse, R2, 0x1, P0 ;  /* 0x000000fc060f7211 */ /* 0x080fe200000f0c02 */
[----:B-1----:R-:W-:Y:S08]  /*7790*/  FMUL.FTZ R5, R20, c[0x0][0x2ec] ;  /* 0x0000bb0014057a20 */ /* 0x002ff00000410000 */
[----:B------:R1:W1:Y:S01]  /*77a0*/  MUFU.TANH R178, R5 ;  /* 0x0000000500b27308 */ /* 0x0002620000002400 */
[----:B---3--:R-:W-:Y:S04]  /*77b0*/  IMAD R3, R165, c[0x0][0x198], RZ ;  /* 0x00006600a5037a24 */ /* 0x008fe800078e02ff */
[----:B------:R-:W-:Y:S05]  /*77c0*/  IMAD R3, R164, c[0x0][0x19c], R3 ;  /* 0x00006700a4037a24 */ /* 0x000fea00078e0203 */
[----:B------:R3:W1:Y:S01]  /*77d0*/  MUFU.TANH R182, R25 ;  /* 0x0000001900b67308 */ /* 0x0006620000002400 */
[----:B------:R-:W-:Y:S04]  /*77e0*/  IADD3 R3, R23, R3, RZ ;  /* 0x0000000317037210 */ /* 0x000fe80007ffe0ff */
[----:B------:R-:W-:Y:S05]  /*77f0*/  LEA.HI.X R19, R22, R252, R3, 0x1, P6 ;  /* 0x000000fc16137211 */ /* 0x000fea00030f0c03 */
[----:B------:R3:W1:Y:S10]  /*7800*/  MUFU.TANH R206, R26 ;  /* 0x0000001a00ce7308 */ /* 0x0006740000002400 */
[----:B------:R3:W1:Y:S10]  /*7810*/  MUFU.TANH R195, R31 ;  /* 0x0000001f00c37308 */ /* 0x0006740000002400 */
[----:B------:R3:W1:Y:S10]  /*7820*/  MUFU.TANH R193, R33 ;  /* 0x0000002100c17308 */ /* 0x0006740000002400 */
[----:B------:R-:W1:Y:S10]  /*7830*/  MUFU.TANH R166, R166 ;  /* 0x000000a600a67308 */ /* 0x000e740000002400 */
[----:B------:R3:W1:Y:S02]  /*7840*/  MUFU.TANH R165, R35 ;  /* 0x0000002300a57308 */ /* 0x0006640000002400 */
[----:B-1234-:R-:W-:-:S05]  /*7850*/  @P5 BRA `(.L_x_1567) ;  /* 0xffffe34000005947 */ /* 0x01efca000383ffff */
.L_x_1566:
[----:B------:R-:W-:Y:S01]  /*7860*/  FMNMX.FTZ R3, R186, R167, !PT ;  /* 0x000000a7ba037209 */ /* 0x000fe20007810000 */
[----:B-1----:R-:W-:Y:S01]  /*7870*/  LDSM.16.MT88.4 R12, [R228+0x18000] ;  /* 0x01800000e40c783b */ /* 0x002fe20000004200 */
[----:B------:R-:W-:Y:S01]  /*7880*/  FMNMX.FTZ R2, R187, R0, !PT ;  /* 0x00000000bb027209 */ /* 0x000fe20007810000 */
[----:B------:R-:W-:Y:S01]  /*7890*/  UIADD3 UR10, UR10, 0x1, URZ ;  /* 0x000000010a0a7890 */ /* 0x000fe2000fffe03f */
[----:B------:R-:W-:Y:S02]  /*78a0*/  FMNMX.FTZ R4, R190, R3, !PT ;  /* 0x00000003be047209 */ /* 0x000fe40007810000 */
[----:B------:R-:W-:Y:S02]  /*78b0*/  FMNMX.FTZ R5, R185, R2, !PT ;  /* 0x00000002b9057209 */ /* 0x000fe40007810000 */
[----:B------:R-:W-:Y:S01]  /*78c0*/  FMNMX.FTZ R3, R189, R4, !PT ;  /* 0x00000004bd037209 */ /* 0x000fe20007810000 */
[----:B------:R-:W-:Y:S01]  /*78d0*/  LDSM.16.MT88.4 R20, [R226+0x18000] ;  /* 0x01800000e214783b */ /* 0x000fe20000004200 */
[----:B------:R-:W-:Y:S02]  /*78e0*/  FMNMX.FTZ R2, R10, R5, !PT ;  /* 0x000000050a027209 */ /* 0x000fe40007810000 */
[----:B------:R-:W-:Y:S04]  /*78f0*/  FMNMX.FTZ R3, R8, R3, !PT ;  /* 0x0000000308037209 */ /* 0x000fe80007810000 */
        /* <DEDUP_REMOVED lines=33> */
[C---:B------:R-:W-:Y:S02]  /*7b10*/  FMUL.FTZ R168, R3.reuse, c[0x0][0x23c] ;  /* 0x00008f0003a87a20 */ /* 0x040fe40000410000 */
[----:B------:R-:W-:Y:S01]  /*7b20*/  FADD.FTZ R5, -R3, R0 ;  /* 0x0000000003057221 */ /* 0x000fe20000010100 */
        /* <DEDUP_REMOVED lines=29> */
[----:B------:R-:W-:Y:S02]  /*7d00*/  FMUL.FTZ R5, R2, R161 ;  /* 0x000000a102057220 */ /* 0x000fe40000410000 */
[----:B------:R-:W-:Y:S01]  /*7d10*/  FMUL.FTZ R6, R0, R162 ;  /* 0x000000a200067220 */ /* 0x000fe20000410000 */
[----:B------:R-:W-:Y:S01]  /*7d20*/  MUFU.EX2 R187, R187 ;  /* 0x000000bb00bb7308 */ /* 0x000fe20000000800 */
[C---:B------:R-:W-:Y:S02]  /*7d30*/  FMUL.FTZ R8, R2.reuse, R156 ;  /* 0x0000009c02087220 */ /* 0x040fe40000410000 */
[C---:B------:R-:W-:Y:S02]  /*7d40*/  FMUL.FTZ R9, R2.reuse, R157 ;  /* 0x0000009d02097220 */ /* 0x040fe40000410000 */
[C---:B------:R-:W-:Y:S01]  /*7d50*/  FMUL.FTZ R16, R2.reuse, R148 ;  /* 0x0000009402107220 */ /* 0x040fe20000410000 */
[----:B------:R-:W-:Y:S01]  /*7d60*/  LDSM.16.MT88.4 R156, [R225+0x1a800] ;  /* 0x01a80000e19c783b */ /* 0x000fe20000004200 */
[C---:B------:R-:W-:Y:S02]  /*7d70*/  FMUL.FTZ R17, R2.reuse, R149 ;  /* 0x0000009502117220 */ /* 0x040fe40000410000 */
[C---:B------:R-:W-:Y:S01]  /*7d80*/  FMUL.FTZ R24, R2.reuse, R140 ;  /* 0x0000008c02187220 */ /* 0x040fe20000410000 */
[----:B------:R-:W2:Y:S01]  /*7d90*/  MUFU.EX2 R186, R186 ;  /* 0x000000ba00ba7308 */ /* 0x000ea20000000800 */
[----:B------:R-:W-:Y:S02]  /*7da0*/  FMUL.FTZ R25, R2, R141 ;  /* 0x0000008d02197220 */ /* 0x000fe40000410000 */
[----:B------:R-:W-:Y:S01]  /*7db0*/  FMUL.FTZ R27, R0, R143 ;  /* 0x0000008f001b7220 */ /* 0x000fe20000410000 */
[----:B-1----:R-:W-:Y:S01]  /*7dc0*/  F2FP.PACK_AB R160, R190, R191 ;  /* 0x000000bfbea0723e */ /* 0x002fe200000000ff */
        /* <DEDUP_REMOVED lines=11> */
[----:B------:R-:W1:Y:S01]  /*7e80*/  MUFU.EX2 R188, R188 ;  /* 0x000000bc00bc7308 */ /* 0x000e620000000800 */
[C---:B------:R-:W-:Y:S01]  /*7e90*/  FMUL.FTZ R40, R2.reuse, R40 ;  /* 0x0000002802287220 */ /* 0x040fe20000410000 */
[----:B------:R-:W-:Y:S01]  /*7ea0*/  LDSM.16.MT88.4 R148, [R224+0x18800] ;  /* 0x01880000e094783b */ /* 0x000fe20000004200 */
        /* <DEDUP_REMOVED lines=28> */
[--C-:B------:R-:W-:Y:S02]  /*8070*/  FFMA.FTZ R174, R174, c[0x0][0x23c], -R169.reuse ;  /* 0x00008f00aeae7a23 */ /* 0x100fe400000108a9 */
[--C-:B------:R-:W-:Y:S01]  /*8080*/  FFMA.FTZ R173, R173, c[0x0][0x23c], -R168.reuse ;  /* 0x00008f00adad7a23 */ /* 0x100fe200000108a8 */
[----:B------:R-:W-:Y:S01]  /*8090*/  MUFU.EX2 R167, R178 ;  /* 0x000000b200a77308 */ /* 0x000fe20000000800 */
[C---:B------:R-:W-:Y:S05]  /*80a0*/  HMMA.16816.F32 R4, R160.reuse, R12, R4 ;  /* 0x0000000ca004723c */ /* 0x040fea0000001804 */
[--C-:B------:R-:W-:Y:S02]  /*80b0*/  FFMA.FTZ R183, R183, c[0x0][0x23c], -R168.reuse ;  /* 0x00008f00b7b77a23 */ /* 0x100fe400000108a8 */
        /* <DEDUP_REMOVED lines=8> */
[----:B------:R-:W1:Y:S01]  /*8140*/  LDSM.16.MT88.4 R152, [R224+0x18000] ;  /* 0x01800000e098783b */ /* 0x000e620000004200 */
[--C-:B------:R-:W-:Y:S02]  /*8150*/  FFMA.FTZ R181, R181, c[0x0][0x23c], -R169.reuse ;  /* 0x00008f00b5b57a23 */ /* 0x100fe400000108a9 */
[--C-:B------:R-:W-:Y:S02]  /*8160*/  FFMA.FTZ R182, R182, c[0x0][0x23c], -R169.reuse ;  /* 0x00008f00b6b67a23 */ /* 0x100fe400000108a9 */
[C---:B------:R-:W-:Y:S02]  /*8170*/  HMMA.16816.F32 R12, R160.reuse, R20, R12 ;  /* 0x00000014a00c723c */ /* 0x040fe4000000180c */
[----:B------:R-:W-:Y:S01]  /*8180*/  MUFU.EX2 R172, R183 ;  /* 0x000000b700ac7308 */ /* 0x000fe20000000800 */
[----:B------:R-:W-:Y:S02]  /*8190*/  FMUL.FTZ R63, R0, R63 ;  /* 0x0000003f003f7220 */ /* 0x000fe40000410000 */
[C---:B------:R-:W-:Y:S02]  /*81a0*/  FMUL.FTZ R64, R2.reuse, R64 ;  /* 0x0000004002407220 */ /* 0x040fe40000410000 */
[C---:B------:R-:W-:Y:S01]  /*81b0*/  FMUL.FTZ R20, R2.reuse, R144 ;  /* 0x0000009002147220 */ /* 0x040fe20000410000 */
[C---:B------:R-:W-:Y:S04]  /*81c0*/  HMMA.16816.F32 R16, R160.reuse, R22, R16 ;  /* 0x00000016a010723c */ /* 0x040fe80000001810 */
[C---:B------:R-:W-:Y:S01]  /*81d0*/  FMUL.FTZ R21, R2.reuse, R145 ;  /* 0x0000009102157220 */ /* 0x040fe20000410000 */
[----:B------:R-:W-:Y:S01]  /*81e0*/  MUFU.EX2 R170, R181 ;  /* 0x000000b500aa7308 */ /* 0x000fe20000000800 */
[----:B------:R-:W-:Y:S02]  /*81f0*/  FMUL.FTZ R65, R2, R65 ;  /* 0x0000004102417220 */ /* 0x000fe40000410000 */
[C---:B------:R-:W-:Y:S04]  /*8200*/  FMUL.FTZ R22, R0.reuse, R146 ;  /* 0x0000009200167220 */ /* 0x040fe80000410000 */
[C---:B------:R-:W-:Y:S02]  /*8210*/  FMUL.FTZ R23, R0.reuse, R147 ;  /* 0x0000009300177220 */ /* 0x040fe40000410000 */
[----:B------:R-:W2:Y:S01]  /*8220*/  LDSM.16.MT88.4 R144, [R228+0x1a000] ;  /* 0x01a00000e490783b */ /* 0x000ea20000004200 */
[----:B------:R3:W-:Y:S01]  /*8230*/  MUFU.EX2 R171, R182 ;  /* 0x000000b600ab7308 */ /* 0x0007e20000000800 */
[C---:B------:R-:W-:Y:S02]  /*8240*/  FMUL.FTZ R66, R0.reuse, R66 ;  /* 0x0000004200427220 */ /* 0x040fe40000410000 */
[----:B------:R-:W-:Y:S01]  /*8250*/  FMUL.FTZ R67, R0, R67 ;  /* 0x0000004300437220 */ /* 0x000fe20000410000 */
        /* <DEDUP_REMOVED lines=8> */
[C---:B------:R-:W-:Y:S01]  /*82e0*/  FMUL.FTZ R31, R0.reuse, R139 ;  /* 0x0000008b001f7220 */ /* 0x040fe20000410000 */
[----:B---3--:R-:W-:Y:S01]  /*82f0*/  LDSM.16.MT88.4 R180, [R226+0x1b800] ;  /* 0x01b80000e2b4783b */ /* 0x008fe20000004200 */
[----:B------:R-:W-:Y:S02]  /*8300*/  FMUL.FTZ R71, R0, R71 ;  /* 0x0000004700477220 */ /* 0x000fe40000410000 */
[C---:B------:R-:W-:Y:S02]  /*8310*/  FMUL.FTZ R72, R2.reuse, R72 ;  /* 0x0000004802487220 */ /* 0x040fe40000410000 */
[----:B------:R-:W-:Y:S01]  /*8320*/  FMUL.FTZ R73, R2, R73 ;  /* 0x0000004902497220 */ /* 0x000fe20000410000 */
[C---:B-1----:R-:W-:Y:S02]  /*8330*/  HMMA.16816.F32 R28, R160.reuse, R152, R28 ;  /* 0x00000098a01c723c */ /* 0x042fe4000000181c */
[----:B------:R-:W1:Y:S01]  /*8340*/  LDSM.16.MT88.4 R136, [R226+0x1a000] ;  /* 0x01a00000e288783b */ /* 0x000e620000004200 */
[C---:B------:R-:W-:Y:S02]  /*8350*/  FMUL.FTZ R74, R0.reuse, R74 ;  /* 0x0000004a004a7220 */ /* 0x040fe40000410000 */
[----:B------:R-:W-:Y:S02]  /*8360*/  FMUL.FTZ R75, R0, R75 ;  /* 0x0000004b004b7220 */ /* 0x000fe40000410000 */
[C---:B------:R-:W-:Y:S01]  /*8370*/  FMUL.FTZ R76, R2.reuse, R76 ;  /* 0x0000004c024c7220 */ /* 0x040fe20000410000 */
[C---:B------:R-:W-:Y:S02]  /*8380*/  HMMA.16816.F32 R32, R160.reuse, R154, R32 ;  /* 0x0000009aa020723c */ /* 0x040fe40000001820 */
[----:B------:R-:W-:Y:S02]  /*8390*/  LDSM.16.MT88.4 R152, [R228+0x1a800] ;  /* 0x01a80000e498783b */ /* 0x000fe40000004200 */
[----:B------:R-:W-:Y:S02]  /*83a0*/  FMUL.FTZ R77, R2, R77 ;  /* 0x0000004d024d7220 */ /* 0x000fe40000410000 */
[C---:B------:R-:W-:Y:S02]  /*83b0*/  FMUL.FTZ R78, R0.reuse, R78 ;  /* 0x0000004e004e7220 */ /* 0x040fe40000410000 */
[C---:B--2---:R-:W-:Y:S04]  /*83c0*/  HMMA.16816.F32 R36, R160.reuse, R144, R36 ;  /* 0x00000090a024723c */ /* 0x044fe80000001824 */
[----:B------:R-:W-:Y:S02]  /*83d0*/  FMUL.FTZ R79, R0, R79 ;  /* 0x0000004f004f7220 */ /* 0x000fe40000410000 */
[C---:B------:R-:W-:Y:S02]  /*83e0*/  FMUL.FTZ R80, R2.reuse, R80 ;  /* 0x0000005002507220 */ /* 0x040fe40000410000 */
[C---:B------:R-:W-:Y:S01]  /*83f0*/  HMMA.16816.F32 R40, R160.reuse, R146, R40 ;  /* 0x00000092a028723c */ /* 0x040fe20000001828 */
[----:B------:R-:W-:Y:S03]  /*8400*/  LDSM.16.MT88.4 R144, [R225+0x18800] ;  /* 0x01880000e190783b */ /* 0x000fe60000004200 */
[----:B------:R-:W-:Y:S02]  /*8410*/  FMUL.FTZ R81, R2, R81 ;  /* 0x0000005102517220 */ /* 0x000fe40000410000 */
[C---:B------:R-:W-:Y:S02]  /*8420*/  FMUL.FTZ R82, R0.reuse, R82 ;  /* 0x0000005200527220 */ /* 0x040fe40000410000 */
[----:B------:R-:W-:Y:S04]  /*8430*/  FMUL.FTZ R83, R0, R83 ;  /* 0x0000005300537220 */ /* 0x000fe80000410000 */
        /* <DEDUP_REMOVED lines=11> */
[C---:B------:R-:W-:Y:S04]  /*84f0*/  HMMA.16816.F32 R52, R160.reuse, R132, R52 ;  /* 0x00000084a034723c */ /* 0x040fe80000001834 */
[C---:B------:R-:W-:Y:S02]  /*8500*/  FMUL.FTZ R92, R2.reuse, R92 ;  /* 0x0000005c025c7220 */ /* 0x040fe40000410000 */
[----:B------:R-:W-:Y:S02]  /*8510*/  FMUL.FTZ R93, R2, R93 ;  /* 0x0000005d025d7220 */ /* 0x000fe40000410000 */
[C---:B------:R-:W-:Y:S01]  /*8520*/  HMMA.16816.F32 R56, R160.reuse, R134, R56 ;  /* 0x00000086a038723c */ /* 0x040fe20000001838 */
[----:B------:R-:W2:Y:S03]  /*8530*/  LDSM.16.MT88.4 R132, [R226+0x1c000] ;  /* 0x01c00000e284783b */ /* 0x000ea60000004200 */
[C---:B------:R-:W-:Y:S02]  /*8540*/  FMUL.FTZ R94, R0.reuse, R94 ;  /* 0x0000005e005e7220 */ /* 0x040fe40000410000 */
[----:B------:R-:W-:Y:S02]  /*8550*/  FMUL.FTZ R95, R0, R95 ;  /* 0x0000005f005f7220 */ /* 0x000fe40000410000 */
[C---:B------:R-:W-:Y:S04]  /*8560*/  HMMA.16816.F32 R60, R160.reuse, R140, R60 ;  /* 0x0000008ca03c723c */ /* 0x040fe8000000183c */
        /* <DEDUP_REMOVED lines=39> */
[--C-:B------:R-:W-:Y:S02]  /*87e0*/  FFMA.FTZ R192, R200, c[0x0][0x23c], -R169.reuse ;  /* 0x00008f00c8c07a23 */ /* 0x100fe400000108a9 */
[--C-:B------:R-:W-:Y:S02]  /*87f0*/  FFMA.FTZ R200, R179, c[0x0][0x23c], -R169.reuse ;  /* 0x00008f00b3c87a23 */ /* 0x100fe400000108a9 */
[C---:B------:R-:W-:Y:S01]  /*8800*/  HMMA.16816.F32 R104, R160.reuse, R134, R104 ;  /* 0x00000086a068723c */ /* 0x040fe20000001868 */
[----:B------:R-:W2:Y:S01]  /*8810*/  LDSM.16.MT88.4 R132, [R224+0x1e000] ;  /* 0x01e00000e084783b */ /* 0x000ea20000004200 */
[----:B------:R-:W-:Y:S02]  /*8820*/  MUFU.EX2 R192, R192 ;  /* 0x000000c000c07308 */ /* 0x000fe40000000800 */
[C---:B------:R-:W-:Y:S02]  /*8830*/  FMUL.FTZ R120, R2.reuse, R120 ;  /* 0x0000007802787220 */ /* 0x040fe40000410000 */
[----:B------:R-:W-:Y:S02]  /*8840*/  FMUL.FTZ R121, R2, R121 ;  /* 0x0000007902797220 */ /* 0x000fe40000410000 */
[C---:B---3--:R-:W-:Y:S04]  /*8850*/  HMMA.16816.F32 R108, R160.reuse, R140, R108 ;  /* 0x0000008ca06c723c */ /* 0x048fe8000000186c */
[C---:B------:R-:W-:Y:S01]  /*8860*/  FMUL.FTZ R122, R0.reuse, R122 ;  /* 0x0000007a007a7220 */ /* 0x040fe20000410000 */
[----:B------:R-:W-:Y:S01]  /*8870*/  MUFU.EX2 R200, R200 ;  /* 0x000000c800c87308 */ /* 0x000fe20000000800 */
[----:B------:R-:W-:Y:S02]  /*8880*/  FMUL.FTZ R123, R0, R123 ;  /* 0x0000007b007b7220 */ /* 0x000fe40000410000 */
[C---:B------:R-:W-:Y:S01]  /*8890*/  HMMA.16816.F32 R112, R160.reuse, R142, R112 ;  /* 0x0000008ea070723c */ /* 0x040fe20000001870 */
[----:B------:R-:W3:Y:S03]  /*88a0*/  LDSM.16.MT88.4 R140, [R228+0x18800] ;  /* 0x01880000e48c783b */ /* 0x000ee60000004200 */
[C---:B------:R-:W-:Y:S02]  /*88b0*/  FMUL.FTZ R124, R2.reuse, R124 ;  /* 0x0000007c027c7220 */ /* 0x040fe40000410000 */
[----:B------:R-:W-:Y:S02]  /*88c0*/  FMUL.FTZ R125, R2, R125 ;  /* 0x0000007d027d7220 */ /* 0x000fe40000410000 */
[----:B------:R-:W-:Y:S01]  /*88d0*/  FMUL.FTZ R126, R0, R126 ;  /* 0x0000007e007e7220 */ /* 0x000fe20000410000 */
[C---:B-1----:R-:W-:Y:S03]  /*88e0*/  HMMA.16816.F32 R116, R160.reuse, R136, R116 ;  /* 0x00000088a074723c */ /* 0x042fe60000001874 */
[--C-:B------:R-:W-:Y:S02]  /*88f0*/  FFMA.FTZ R199, R199, c[0x0][0x23c], -R169.reuse ;  /* 0x00008f00c7c77a23 */ /* 0x100fe400000108a9 */
[--C-:B------:R-:W-:Y:S02]  /*8900*/  FFMA.FTZ R196, R196, c[0x0][0x23c], -R168.reuse ;  /* 0x00008f00c4c47a23 */ /* 0x100fe400000108a8 */
[--C-:B------:R-:W-:Y:S01]  /*8910*/  FFMA.FTZ R201, R201, c[0x0][0x23c], -R168.reuse ;  /* 0x00008f00c9c97a23 */ /* 0x100fe200000108a8 */
[C---:B------:R-:W-:Y:S01]  /*8920*/  HMMA.16816.F32 R120, R160.reuse, R138, R120 ;  /* 0x0000008aa078723c */ /* 0x040fe20000001878 */
[----:B------:R-:W1:Y:S01]  /*8930*/  MUFU.EX2 R199, R199 ;  /* 0x000000c700c77308 */ /* 0x000e620000000800 */
[----:B------:R-:W4:Y:S02]  /*8940*/  LDSM.16.MT88.4 R136, [R226+0x18800] ;  /* 0x01880000e288783b */ /* 0x000f240000004200 */
[--C-:B------:R-:W-:Y:S02]  /*8950*/  FFMA.FTZ R203, R203, c[0x0][0x23c], -R169.reuse ;  /* 0x00008f00cbcb7a23 */ /* 0x100fe400000108a9 */
[--C-:B------:R-:W-:Y:S02]  /*8960*/  FFMA.FTZ R205, R205, c[0x0][0x23c], -R168.reuse ;  /* 0x00008f00cdcd7a23 */ /* 0x100fe400000108a8 */
[----:B------:R-:W-:Y:S03]  /*8970*/  FMUL.FTZ R127, R0, R127 ;  /* 0x0000007f007f7220 */ /* 0x000fe60000410000 */
[----:B------:R-:W-:Y:S01]  /*8980*/  MUFU.EX2 R196, R196 ;  /* 0x000000c400c47308 */ /* 0x000fe20000000800 */
[C---:B------:R-:W-:Y:S02]  /*8990*/  FMUL.FTZ R128, R2.reuse, R128 ;  /* 0x0000008002807220 */ /* 0x040fe40000410000 */
[----:B------:R-:W-:Y:S01]  /*89a0*/  FMUL.FTZ R129, R2, R129 ;  /* 0x0000008102817220 */ /* 0x000fe20000410000 */
[C---:B--2---:R-:W-:Y:S03]  /*89b0*/  HMMA.16816.F32 R124, R160.reuse, R132, R124 ;  /* 0x00000084a07c723c */ /* 0x044fe6000000187c */
[C---:B------:R-:W-:Y:S02]  /*89c0*/  FMUL.FTZ R130, R0.reuse, R130 ;  /* 0x0000008200827220 */ /* 0x040fe40000410000 */
[----:B------:R-:W-:Y:S01]  /*89d0*/  FMUL.FTZ R131, R0, R131 ;  /* 0x0000008300837220 */ /* 0x000fe20000410000 */
[----:B------:R-:W2:Y:S01]  /*89e0*/  MUFU.EX2 R201, R201 ;  /* 0x000000c900c97308 */ /* 0x000ea20000000800 */
[--C-:B------:R-:W-:Y:S02]  /*89f0*/  FFMA.FTZ R206, R206, c[0x0][0x23c], -R168.reuse ;  /* 0x00008f00cece7a23 */ /* 0x100fe400000108a8 */
[--C-:B------:R-:W-:Y:S03]  /*8a00*/  FFMA.FTZ R207, R207, c[0x0][0x23c], -R168.reuse ;  /* 0x00008f00cfcf7a23 */ /* 0x100fe600000108a8 */
[----:B------:R-:W-:Y:S01]  /*8a10*/  HMMA.16816.F32 R128, R160, R134, R128 ;  /* 0x00000086a080723c */ /* 0x000fe20000001880 */
[----:B------:R-:W-:Y:S02]  /*8a20*/  LDSM.16.MT88.4 R160, [R224+0x1a800] ;  /* 0x01a80000e0a0783b */ /* 0x000fe40000004200 */
[----:B-1----:R-:W-:Y:S01]  /*8a30*/  F2FP.PACK_AB R132, R199, R192 ;  /* 0x000000c0c784723e */ /* 0x002fe200000000ff */
[----:B------:R-:W1:Y:S01]  /*8a40*/  MUFU.EX2 R203, R203 ;  /* 0x000000cb00cb7308 */ /* 0x000e620000000800 */
[--C-:B------:R-:W-:Y:S02]  /*8a50*/  FFMA.FTZ R202, R202, c[0x0][0x23c], -R169.reuse ;  /* 0x00008f00caca7a23 */ /* 0x100fe400000108a9 */
[--C-:B------:R-:W-:Y:S02]  /*8a60*/  FFMA.FTZ R198, R198, c[0x0][0x23c], -R169.reuse ;  /* 0x00008f00c6c67a23 */ /* 0x100fe400000108a9 */
[--C-:B------:R-:W-:Y:S03]  /*8a70*/  FFMA.FTZ R197, R197, c[0x0][0x23c], -R168.reuse ;  /* 0x00008f00c5c57a23 */ /* 0x100fe600000108a8 */
[--C-:B------:R-:W-:Y:S02]  /*8a80*/  FFMA.FTZ R195, R195, c[0x0][0x23c], -R168.reuse ;  /* 0x00008f00c3c37a23 */ /* 0x100fe400000108a8 */
[----:B------:R-:W5:Y:S01]  /*8a90*/  MUFU.EX2 R205, R205 ;  /* 0x000000cd00cd7308 */ /* 0x000f620000000800 */
[--C-:B------:R-:W-:Y:S02]  /*8aa0*/  FFMA.FTZ R194, R194, c[0x0][0x23c], -R169.reuse ;  /* 0x00008f00c2c27a23 */ /* 0x100fe400000108a9 */
[----:B------:R-:W-:Y:S01]  /*8ab0*/  FFMA.FTZ R169, R193, c[0x0][0x23c], -R169 ;  /* 0x00008f00c1a97a23 */ /* 0x000fe200000108a9 */
[----:B--2---:R-:W-:Y:S01]  /*8ac0*/  F2FP.PACK_AB R133, R201, R196 ;  /* 0x000000c4c985723e */ /* 0x004fe200000000ff */
[--C-:B------:R-:W-:Y:S02]  /*8ad0*/  FFMA.FTZ R166, R166, c[0x0][0x23c], -R168.reuse ;  /* 0x00008f00a6a67a23 */ /* 0x100fe400000108a8 */
[----:B------:R-:W-:Y:S03]  /*8ae0*/  FFMA.FTZ R168, R165, c[0x0][0x23c], -R168 ;  /* 0x00008f00a5a87a23 */ /* 0x000fe600000108a8 */
[----:B------:R-:W-:Y:S01]  /*8af0*/  MUFU.EX2 R193, R169 ;  /* 0x000000a900c17308 */ /* 0x000fe20000000800 */
[----:B-1----:R-:W-:Y:S09]  /*8b00*/  F2FP.PACK_AB R134, R200, R203 ;  /* 0x000000cbc886723e */ /* 0x002ff200000000ff */
[----:B------:R-:W-:Y:S01]  /*8b10*/  MUFU.EX2 R165, R168 ;  /* 0x000000a800a57308 */ /* 0x000fe20000000800 */
[----:B-----5:R-:W-:Y:S09]  /*8b20*/  F2FP.PACK_AB R135, R205, R204 ;  /* 0x000000cccd87723e */ /* 0x020ff200000000ff */
[----:B------:R-:W-:Y:S01]  /*8b30*/  MUFU.EX2 R206, R206 ;  /* 0x000000ce00ce7308 */ /* 0x000fe20000000800 */
[C---:B---3--:R-:W-:Y:S08]  /*8b40*/  HMMA.16816.F32 R4, R132.reuse, R140, R4 ;  /* 0x0000008c8404723c */ /* 0x048ff00000001804 */
[C---:B------:R-:W-:Y:S01]  /*8b50*/  HMMA.16816.F32 R8, R132.reuse, R142, R8 ;  /* 0x0000008e8408723c */ /* 0x040fe20000001808 */
[----:B------:R-:W1:Y:S01]  /*8b60*/  LDSM.16.MT88.4 R140, [R226+0x1a800] ;  /* 0x01a80000e28c783b */ /* 0x000e620000004200 */
[----:B------:R-:W-:Y:S06]  /*8b70*/  MUFU.EX2 R207, R207 ;  /* 0x000000cf00cf7308 */ /* 0x000fec0000000800 */
[C---:B----4-:R-:W-:Y:S04]  /*8b80*/  HMMA.16816.F32 R12, R132.reuse, R136, R12 ;  /* 0x00000088840c723c */ /* 0x050fe8000000180c */
[----:B------:R-:W-:Y:S04]  /*8b90*/  MUFU.EX2 R202, R202 ;  /* 0x000000ca00ca7308 */ /* 0x000fe80000000800 */
[C---:B------:R-:W-:Y:S01]  /*8ba0*/  HMMA.16816.F32 R16, R132.reuse, R138, R16 ;  /* 0x0000008a8410723c */ /* 0x040fe20000001810 */
[----:B------:R-:W2:Y:S05]  /*8bb0*/  LDSM.16.MT88.4 R136, [R228+0x1c800] ;  /* 0x01c80000e488783b */ /* 0x000eaa0000004200 */
[----:B------:R-:W3:Y:S02]  /*8bc0*/  MUFU.EX2 R198, R198 ;  /* 0x000000c600c67308 */ /* 0x000ee40000000800 */
[C---:B------:R-:W-:Y:S08]  /*8bd0*/  HMMA.16816.F32 R20, R132.reuse, R144, R20 ;  /* 0x000000908414723c */ /* 0x040ff00000001814 */
[C---:B------:R-:W-:Y:S01]  /*8be0*/  HMMA.16816.F32 R24, R132.reuse, R146, R24 ;  /* 0x000000928418723c */ /* 0x040fe20000001818 */
[----:B------:R-:W4:Y:S01]  /*8bf0*/  LDSM.16.MT88.4 R144, [R226+0x1c800] ;  /* 0x01c80000e290783b */ /* 0x000f220000004200 */
[----:B------:R-:W-:Y:S06]  /*8c00*/  MUFU.EX2 R197, R197 ;  /* 0x000000c500c57308 */ /* 0x000fec0000000800 */
[C---:B------:R-:W-:Y:S04]  /*8c10*/  HMMA.16816.F32 R28, R132.reuse, R148, R28 ;  /* 0x00000094841c723c */ /* 0x040fe8000000181c */
[----:B------:R-:W5:Y:S01]  /*8c20*/  MUFU.EX2 R195, R195 ;  /* 0x000000c300c37308 */ /* 0x000f620000000800 */
[----:B---3--:R-:W-:Y:S03]  /*8c30*/  F2FP.PACK_AB R168, R198, R202 ;  /* 0x000000cac6a8723e */ /* 0x008fe600000000ff */
[C---:B------:R-:W-:Y:S01]  /*8c40*/  HMMA.16816.F32 R32, R132.reuse, R150, R32 ;  /* 0x000000968420723c */ /* 0x040fe20000001820 */
[----:B------:R-:W3:Y:S05]  /*8c50*/  LDSM.16.MT88.4 R148, [R225+0x1c800] ;  /* 0x01c80000e194783b */ /* 0x000eea0000004200 */
[----:B------:R-:W2:Y:S02]  /*8c60*/  MUFU.EX2 R194, R194 ;  /* 0x000000c200c27308 */ /* 0x000ea40000000800 */
[C---:B------:R-:W-:Y:S08]  /*8c70*/  HMMA.16816.F32 R36, R132.reuse, R152, R36 ;  /* 0x000000988424723c */ /* 0x040ff00000001824 */
[C---:B------:R-:W-:Y:S01]  /*8c80*/  HMMA.16816.F32 R40, R132.reuse, R154, R40 ;  /* 0x0000009a8428723c */ /* 0x040fe20000001828 */
[----:B------:R-:W-:Y:S01]  /*8c90*/  LDSM.16.MT88.4 R152, [R225+0x1e800] ;  /* 0x01e80000e198783b */ /* 0x000fe20000004200 */
[----:B------:R-:W2:Y:S02]  /*8ca0*/  MUFU.EX2 R166, R166 ;  /* 0x000000a600a67308 */ /* 0x000ea40000000800 */
[----:B-----5:R-:W-:Y:S04]  /*8cb0*/  F2FP.PACK_AB R169, R195, R197 ;  /* 0x000000c5c3a9723e */ /* 0x020fe800000000ff */
[C---:B-1----:R-:W-:Y:S08]  /*8cc0*/  HMMA.16816.F32 R44, R132.reuse, R140, R44 ;  /* 0x0000008c842c723c */ /* 0x042ff0000000182c */
[C---:B------:R-:W-:Y:S01]  /*8cd0*/  HMMA.16816.F32 R48, R132.reuse, R142, R48 ;  /* 0x0000008e8430723c */ /* 0x040fe20000001830 */
[----:B------:R-:W1:Y:S07]  /*8ce0*/  LDSM.16.MT88.4 R140, [R224+0x1c800] ;  /* 0x01c80000e08c783b */ /* 0x000e6e0000004200 */
[C---:B------:R-:W-:Y:S08]  /*8cf0*/  HMMA.16816.F32 R52, R132.reuse, R156, R52 ;  /* 0x0000009c8434723c */ /* 0x040ff00000001834 */
        /* <DEDUP_REMOVED lines=27> */
[----:B------:R-:W-:Y:S01]  /*8eb0*/  HMMA.16816.F32 R128, R132, R150, R128 ;  /* 0x000000968480723c */ /* 0x000fe20000001880 */
[----:B------:R-:W-:Y:S06]  /*8ec0*/  LDSM.16.MT88.4 R148, [R226+0x1b000] ;  /* 0x01b00000e294783b */ /* 0x000fec0000004200 */
[----:B------:R-:W-:Y:S02]  /*8ed0*/  F2FP.PACK_AB R132, R176, R167 ;  /* 0x000000a7b084723e */ /* 0x000fe400000000ff */
[-C--:B------:R-:W-:Y:S03]  /*8ee0*/  F2FP.PACK_AB R133, R172, R175.reuse ;  /* 0x000000afac85723e */ /* 0x080fe600000000ff */
[----:B------:R-:W-:Y:S02]  /*8ef0*/  F2FP.PACK_AB R134, R171, R170 ;  /* 0x000000aaab86723e */ /* 0x000fe400000000ff */
[----:B------:R-:W-:Y:S07]  /*8f00*/  F2FP.PACK_AB R135, R207, R206 ;  /* 0x000000cecf87723e */ /* 0x000fee00000000ff */
        /* <DEDUP_REMOVED lines=23> */
[----:B------:R-:W-:Y:S07]  /*9080*/  LDSM.16.MT88.4 R156, [R228+0x19800] ;  /* 0x01980000e49c783b */ /* 0x000fee0000004200 */
[C---:B------:R-:W-:Y:S08]  /*9090*/  HMMA.16816.F32 R68, R132.reuse, R160, R68 ;  /* 0x000000a08444723c */ /* 0x040ff00000001844 */
[C---:B------:R-:W-:Y:S08]  /*90a0*/  HMMA.16816.F32 R72, R132.reuse, R162, R72 ;  /* 0x000000a28448723c */ /* 0x040ff00000001848 */
[C---:B--2---:R-:W-:Y:S08]  /*90b0*/  HMMA.16816.F32 R76, R132.reuse, R136, R76 ;  /* 0x00000088844c723c */ /* 0x044ff0000000184c */
[C---:B------:R-:W-:Y:S01]  /*90c0*/  HMMA.16816.F32 R80, R132.reuse, R138, R80 ;  /* 0x0000008a8450723c */ /* 0x040fe20000001850 */
[----:B------:R-:W2:Y:S07]  /*90d0*/  LDSM.16.MT88.4 R136, [R226+0x1f000] ;  /* 0x01f00000e288783b */ /* 0x000eae0000004200 */
[C---:B----4-:R-:W-:Y:S08]  /*90e0*/  HMMA.16816.F32 R84, R132.reuse, R144, R84 ;  /* 0x000000908454723c */ /* 0x050ff00000001854 */
[C---:B------:R-:W-:Y:S01]  /*90f0*/  HMMA.16816.F32 R88, R132.reuse, R146, R88 ;  /* 0x000000928458723c */ /* 0x040fe20000001858 */
[----:B------:R-:W3:Y:S07]  /*9100*/  LDSM.16.MT88.4 R144, [R225+0x1f000] ;  /* 0x01f00000e190783b */ /* 0x000eee0000004200 */
[C---:B-1----:R-:W-:Y:S08]  /*9110*/  HMMA.16816.F32 R92, R132.reuse, R140, R92 ;  /* 0x0000008c845c723c */ /* 0x042ff0000000185c */
[C---:B------:R-:W-:Y:S01]  /*9120*/  HMMA.16816.F32 R96, R132.reuse, R142, R96 ;  /* 0x0000008e8460723c */ /* 0x040fe20000001860 */
[----:B------:R-:W-:Y:S07]  /*9130*/  LDSM.16.MT88.4 R140, [R225+0x19800] ;  /* 0x01980000e18c783b */ /* 0x000fee0000004200 */
[C---:B-----5:R-:W-:Y:S08]  /*9140*/  HMMA.16816.F32 R100, R132.reuse, R148, R100 ;  /* 0x000000948464723c */ /* 0x060ff00000001864 */
[C---:B------:R-:W-:Y:S01]  /*9150*/  HMMA.16816.F32 R104, R132.reuse, R150, R104 ;  /* 0x000000968468723c */ /* 0x040fe20000001868 */
[----:B------:R-:W1:Y:S07]  /*9160*/  LDSM.16.MT88.4 R148, [R226+0x19800] ;  /* 0x01980000e294783b */ /* 0x000e6e0000004200 */
[C---:B--2---:R-:W-:Y:S07]  /*9170*/  HMMA.16816.F32 R108, R132.reuse, R136, R108 ;  /* 0x00000088846c723c */ /* 0x044fee000000186c */
[----:B------:R-:W-:Y:S01]  /*9180*/  MOV R137, R175 ;  /* 0x000000af00897202 */ /* 0x000fe20000000f00 */
[C---:B------:R-:W-:Y:S04]  /*9190*/  HMMA.16816.F32 R112, R132.reuse, R138, R112 ;  /* 0x0000008a8470723c */ /* 0x040fe80000001870 */
[----:B------:R-:W-:Y:S02]  /*91a0*/  MOV R136, R176 ;  /* 0x000000b000887202 */ /* 0x000fe40000000f00 */
[----:B------:R-:W-:Y:S01]  /*91b0*/  LDSM.16.MT88.4 R176, [R228+0x1b800] ;  /* 0x01b80000e4b0783b */ /* 0x000fe20000004200 */
[----:B------:R-:W-:Y:S01]  /*91c0*/  MOV R139, R172 ;  /* 0x000000ac008b7202 */ /* 0x000fe20000000f00 */
[C---:B---3--:R-:W-:Y:S06]  /*91d0*/  HMMA.16816.F32 R116, R132.reuse, R144, R116 ;  /* 0x000000908474723c */ /* 0x048fec0000001874 */
[----:B------:R-:W2:Y:S02]  /*91e0*/  LDSM.16.MT88.4 R172, [R224+0x19800] ;  /* 0x01980000e0ac783b */ /* 0x000ea40000004200 */
[C---:B------:R-:W-:Y:S08]  /*91f0*/  HMMA.16816.F32 R120, R132.reuse, R146, R120 ;  /* 0x000000928478723c */ /* 0x040ff00000001878 */
[C---:B------:R-:W-:Y:S08]  /*9200*/  HMMA.16816.F32 R124, R132.reuse, R152, R124 ;  /* 0x00000098847c723c */ /* 0x040ff0000000187c */
[----:B------:R-:W-:Y:S07]  /*9210*/  HMMA.16816.F32 R128, R132, R154, R128 ;  /* 0x0000009a8480723c */ /* 0x000fee0000001880 */
[----:B------:R-:W-:Y:S02]  /*9220*/  MOV R134, R171 ;  /* 0x000000ab00867202 */ /* 0x000fe40000000f00 */
[----:B------:R-:W-:Y:S03]  /*9230*/  MOV R135, R170 ;  /* 0x000000aa00877202 */ /* 0x000fe60000000f00 */
[----:B------:R-:W-:Y:S02]  /*9240*/  F2FP.PACK_AB R170, R193, R194 ;  /* 0x000000c2c1aa723e */ /* 0x000fe400000000ff */
[----:B------:R-:W-:Y:S07]  /*9250*/  F2FP.PACK_AB R171, R165, R166 ;  /* 0x000000a6a5ab723e */ /* 0x000fee00000000ff */
[C---:B------:R-:W-:Y:S01]  /*9260*/  HMMA.16816.F32 R160, R168.reuse, R156, R4 ;  /* 0x0000009ca8a0723c */ /* 0x040fe20000001804 */
[----:B------:R-:W3:Y:S07]  /*9270*/  LDSM.16.MT88.4 R4, [R225+0x1b800] ;  /* 0x01b80000e104783b */ /* 0x000eee0000004200 */
[C---:B------:R-:W-:Y:S01]  /*9280*/  HMMA.16816.F32 R156, R168.reuse, R158, R8 ;  /* 0x0000009ea89c723c */ /* 0x040fe20000001808 */
[----:B------:R-:W4:Y:S07]  /*9290*/  LDSM.16.MT88.4 R8, [R224+0x1b800] ;  /* 0x01b80000e008783b */ /* 0x000f2e0000004200 */
[C---:B-1----:R-:W-:Y:S07]  /*92a0*/  HMMA.16816.F32 R152, R168.reuse, R148, R12 ;  /* 0x00000094a898723c */ /* 0x042fee000000180c */
[----:B------:R-:W-:Y:S01]  /*92b0*/  MOV R14, R139 ;  /* 0x0000008b000e7202 */ /* 0x000fe20000000f00 */
[C---:B------:R-:W-:Y:S04]  /*92c0*/  HMMA.16816.F32 R148, R168.reuse, R150, R16 ;  /* 0x00000096a894723c */ /* 0x040fe80000001810 */
[----:B------:R-:W-:Y:S03]  /*92d0*/  MOV R15, R136 ;  /* 0x00000088000f7202 */ /* 0x000fe60000000f00 */
[----:B------:R-:W-:Y:S01]  /*92e0*/  MOV R19, R137 ;  /* 0x0000008900137202 */ /* 0x000fe20000000f00 */
[C---:B------:R-:W-:Y:S01]  /*92f0*/  HMMA.16816.F32 R144, R168.reuse, R140, R20 ;  /* 0x0000008ca890723c */ /* 0x040fe20000001814 */
[----:B------:R-:W-:Y:S07]  /*9300*/  LDSM.16.MT88.4 R20, [R225+0x1d800] ;  /* 0x01d80000e114783b */ /* 0x000fee0000004200 */
[C---:B------:R-:W-:Y:S01]  /*9310*/  HMMA.16816.F32 R140, R168.reuse, R142, R24 ;  /* 0x0000008ea88c723c */ /* 0x040fe20000001818 */
[----:B------:R-:W-:Y:S07]  /*9320*/  LDSM.16.MT88.4 R24, [R224+0x1d800] ;  /* 0x01d80000e018783b */ /* 0x000fee0000004200 */
[C---:B--2---:R-:W-:Y:S01]  /*9330*/  HMMA.16816.F32 R136, R168.reuse, R172, R28 ;  /* 0x000000aca888723c */ /* 0x044fe2000000181c */
[----:B------:R-:W-:Y:S06]  /*9340*/  LDSM.16.MT88.4 R28, [R228+0x1f800] ;  /* 0x01f80000e41c783b */ /* 0x000fec0000004200 */
[----:B------:R-:W-:Y:S02]  /*9350*/  MOV R173, R134 ;  /* 0x0000008600ad7202 */ /* 0x000fe40000000f00 */
[----:B------:R-:W-:Y:S02]  /*9360*/  MOV R172, R135 ;  /* 0x0000008700ac7202 */ /* 0x000fe40000000f00 */
[C---:B------:R-:W-:Y:S01]  /*9370*/  HMMA.16816.F32 R132, R168.reuse, R174, R32 ;  /* 0x000000aea884723c */ /* 0x040fe20000001820 */
[----:B------:R-:W-:Y:S06]  /*9380*/  LDSM.16.MT88.4 R32, [R226+0x1f800] ;  /* 0x01f80000e220783b */ /* 0x000fec0000004200 */
[----:B------:R-:W-:Y:S01]  /*9390*/  MOV R175, R14 ;  /* 0x0000000e00af7202 */ /* 0x000fe20000000f00 */
[C---:B------:R-:W-:Y:S01]  /*93a0*/  HMMA.16816.F32 R36, R168.reuse, R176, R36 ;  /* 0x000000b0a824723c */ /* 0x040fe20000001824 */
[----:B------:R-:W2:Y:S03]  /*93b0*/  LDL.LU R176, [R1+0x4] ;  /* 0x0000040001b07983 */ /* 0x000ea60000300800 */
[----:B------:R-:W-:Y:S02]  /*93c0*/  MOV R174, R15 ;  /* 0x0000000f00ae7202 */ /* 0x000fe40000000f00 */
[----:B------:R-:W1:Y:S01]  /*93d0*/  LDSM.16.MT88.4 R12, [R228+0x1d800] ;  /* 0x01d80000e40c783b */ /* 0x000e620000004200 */
[----:B------:R-:W-:Y:S01]  /*93e0*/  MOV R177, R19 ;  /* 0x0000001300b17202 */ /* 0x000fe20000000f00 */
[C---:B------:R-:W-:Y:S06]  /*93f0*/  HMMA.16816.F32 R40, R168.reuse, R178, R40 ;  /* 0x000000b2a828723c */ /* 0x040fec0000001828 */
[----:B------:R-:W5:Y:S02]  /*9400*/  LDL.LU R179, [R1+0x8] ;  /* 0x0000080001b37983 */ /* 0x000f640000300800 */
[C---:B------:R-:W-:Y:S02]  /*9410*/  HMMA.16816.F32 R44, R168.reuse, R180, R44 ;  /* 0x000000b4a82c723c */ /* 0x040fe4000000182c */
[----:B------:R-:W1:Y:S06]  /*9420*/  LDSM.16.MT88.4 R16, [R226+0x1d800] ;  /* 0x01d80000e210783b */ /* 0x000e6c0000004200 */
        /* <DEDUP_REMOVED lines=21> */
[C---:B----4-:R-:W-:Y:S08]  /*9580*/  HMMA.16816.F32 R124, R168.reuse, R8, R124 ;  /* 0x00000008a87c723c */ /* 0x050ff0000000187c */
[----:B------:R-:W-:Y:S04]  /*9590*/  HMMA.16816.F32 R128, R168, R10, R128 ;  /* 0x0000000aa880723c */ /* 0x000fe80000001880 */
[----:B--2---:R-:W-:Y:S04]  /*95a0*/  FFMA.FTZ R187, R0, R176, R187 ;  /* 0x000000b000bb7223 */ /* 0x004fe800000100bb */
[----:B------:R-:W-:Y:S04]  /*95b0*/  FADD.FTZ R186, R186, R187 ;  /* 0x000000bbbaba7221 */ /* 0x000fe80000010000 */
[----:B------:R-:W-:Y:S04]  /*95c0*/  FADD.FTZ R15, R185, R186 ;  /* 0x000000bab90f7221 */ /* 0x000fe80000010000 */
[----:B------:R-:W-:Y:S02]  /*95d0*/  FADD.FTZ R15, R184, R15 ;  /* 0x0000000fb80f7221 */ /* 0x000fe40000010000 */
[----:B-----5:R-:W-:Y:S02]  /*95e0*/  FFMA.FTZ R191, R2, R179, R191 ;  /* 0x000000b302bf7223 */ /* 0x020fe400000100bf */
[----:B------:R-:W-:Y:S02]  /*95f0*/  FADD.FTZ R196, R196, R15 ;  /* 0x0000000fc4c47221 */ /* 0x000fe40000010000 */
        /* <DEDUP_REMOVED lines=12> */
[----:B------:R-:W-:Y:S04]  /*96c0*/  FADD.FTZ R200, R200, R203 ;  /* 0x000000cbc8c87221 */ /* 0x000fe80000010000 */
[----:B------:R-:W-:Y:S01]  /*96d0*/  FADD.FTZ R0, R167, R200 ;  /* 0x000000c8a7007221 */ /* 0x000fe20000010000 */
[----:B------:R-:W-:Y:S03]  /*96e0*/  MOV R167, R164 ;  /* 0x000000a400a77202 */ /* 0x000fe60000000f00 */
[----:B------:R-:W-:Y:S04]  /*96f0*/  FADD.FTZ R0, R174, R0 ;  /* 0x00000000ae007221 */ /* 0x000fe80000010000 */
[----:B------:R-:W-:Y:S04]  /*9700*/  FADD.FTZ R0, R172, R0 ;  /* 0x00000000ac007221 */ /* 0x000fe80000010000 */
        /* <DEDUP_REMOVED lines=9> */
[----:B------:R-:W-:Y:S03]  /*97a0*/  FADD.FTZ R2, R165, R166 ;  /* 0x000000a6a5027221 */ /* 0x000fe60000010000 */
[----:B------:R1:W-:Y:S04]  /*97b0*/  STL [R1+0x8], R0 ;  /* 0x0000080001007387 */ /* 0x0003e80000100800 */
[----:B------:R2:W-:Y:S01]  /*97c0*/  STL [R1+0x4], R2 ;  /* 0x0000040201007387 */ /* 0x0005e20000100800 */
[----:B-1----:R-:W-:Y:S01]  /*97d0*/  MOV R0, R3 ;  /* 0x0000000300007202 */ /* 0x002fe20000000f00 */
[----:B--2---:R-:W-:-:S05]  /*97e0*/  @P5 BRA `(.L_x_1565) ;  /* 0xffffc80000005947 */ /* 0x004fca000383ffff */
.L_x_1564:
[----:B------:R-:W2:Y:S01]  /*97f0*/  LDL.LU R2, [R1+0x8] ;  /* 0x0000080001027983 */ /* 0x000ea20000300800 */
[----:B------:R-:W-:Y:S01]  /*9800*/  MOV R5, 0x3f800000 ;  /* 0x3f80000000057802 */ /* 0x000fe20000000f00 */
[----:B------:R-:W1:Y:S01]  /*9810*/  S2UR UR6, SR_CTAID.Y ;  /* 0x00000000000679c3 */ /* 0x000e620000002600 */
[----:B------:R-:W-:Y:S01]  /*9820*/  UISETP.NE.AND UP0, UPT, UR11, -0x1, UPT ;  /* 0xffffffff0b00788c */ /* 0x000fe2000bf05270 */
[----:B------:R-:W3:Y:S01]  /*9830*/  LDL.LU R4, [R1+0x4] ;  /* 0x0000040001047983 */ /* 0x000ee20000300800 */
[----:B------:R-:W-:Y:S01]  /*9840*/  ULDC.64 UR4, c[0x0][0x1e8] ;  /* 0x00007a0000047ab9 */ /* 0x000fe20000000a00 */
[----:B------:R-:W-:Y:S01]  /*9850*/  BSSY B0, `(.L_x_1568) ;  /* 0x000018d000007945 */ /* 0x000fe20003800000 */
[----:B------:R-:W-:-:S02]  /*9860*/  ULDC UR8, c[0x0][0x214] ;  /* 0x0000850000087ab9 */ /* 0x000fc40000000800 */
[----:B------:R-:W-:Y:S01]  /*9870*/  UMOV UR26, URZ ;  /* 0x0000003f001a7c82 */ /* 0x000fe20008000000 */
[----:B------:R-:W4:Y:S01]  /*9880*/  S2UR UR9, SR_CTAID.X ;  /* 0x00000000000979c3 */ /* 0x000f220000002500 */
[----:B------:R-:W-:-:S03]  /*9890*/  UMOV UR27, URZ ;  /* 0x0000003f001b7c82 */ /* 0x000fc60008000000 */
[----:B------:R-:W-:-:S04]  /*98a0*/  @UP0 UIMAD.WIDE.U32 UR20, UR11, UR4, URZ ;  /* 0x000000040b1402a5 */ /* 0x000fc8000f8e003f */
[----:B------:R-:W-:Y:S01]  /*98b0*/  @UP0 UIMAD UR7, UR11, UR5, UR21 ;  /* 0x000000050b0702a4 */ /* 0x000fe2000f8e0215 */
[----:B------:R-:W5:Y:S02]  /*98c0*/  S2UR UR10, SR_CTAID.Z ;  /* 0x00000000000a79c3 */ /* 0x000f640000002700 */
        /* <DEDUP_REMOVED lines=27> */
[----:B-----5:R-:W-:-:S02]  /*9a80*/  UIMAD UR15, UR10, UR15, UR4 ;  /* 0x0000000f0a0f72a4 */ /* 0x020fc4000f8e0204 */
        /* <DEDUP_REMOVED lines=10> */
[----:B------:R-:W1:Y:S01]  /*9b30*/  SHFL.BFLY PT, R2, R9, 0x1, 0x1f ;  /* 0x0c201f0009027f89 */ /* 0x000e6200000e0000 */
[----:B------:R-:W-:-:S03]  /*9b40*/  MOV R4, 0x3f800000 ;  /* 0x3f80000000047802 */ /* 0x000fc60000000f00 */
[----:B------:R-:W2:Y:S01]  /*9b50*/  SHFL.BFLY PT, R0, R7, 0x1, 0x1f ;  /* 0x0c201f0007007f89 */ /* 0x000ea200000e0000 */
[----:B-1----:R-:W-:Y:S02]  /*9b60*/  FADD.FTZ R2, R9, R2 ;  /* 0x0000000209027221 */ /* 0x002fe40000010000 */
[----:B--2---:R-:W-:-:S03]  /*9b70*/  FADD.FTZ R0, R7, R0 ;  /* 0x0000000007007221 */ /* 0x004fc60000010000 */
[----:B------:R-:W-:Y:S02]  /*9b80*/  FSETP.NE.FTZ.AND P4, PT, R2, RZ, PT ;  /* 0x000000ff0200720b */ /* 0x000fe40003f95000 */
[----:B------:R-:W-:-:S11]  /*9b90*/  FSETP.NE.FTZ.AND P3, PT, R0, RZ, PT ;  /* 0x000000ff0000720b */ /* 0x000fd60003f75000 */
[----:B------:R-:W1:Y:S08]  /*9ba0*/  @P4 MUFU.RCP R4, R2 ;  /* 0x0000000200044308 */ /* 0x000e700000001000 */
[----:B------:R-:W2:Y:S01]  /*9bb0*/  @P3 MUFU.RCP R5, R0 ;  /* 0x0000000000053308 */ /* 0x000ea20000001000 */
[----:B-1----:R-:W-:-:S07]  /*9bc0*/  FMUL.FTZ R160, R4, R160 ;  /* 0x000000a004a07220 */ /* 0x002fce0000410000 */
[----:B------:R-:W1:Y:S01]  /*9bd0*/  @P4 MUFU.LG2 R2, R2 ;  /* 0x0000000200024308 */ /* 0x000e620000000c00 */
[C---:B------:R-:W-:Y:S02]  /*9be0*/  FMUL.FTZ R161, R4.reuse, R161 ;  /* 0x000000a104a17220 */ /* 0x040fe40000410000 */
        /* <DEDUP_REMOVED lines=339> */
.L_x_1569:
[----:B---34-:R-:W-:Y:S05]  /*b120*/  BSYNC B0 ;  /* 0x0000000000007941 */ /* 0x018fea0003800000 */
.L_x_1568:
[----:B------:R-:W3:Y:S01]  /*b130*/  S2R R4, SR_TID.X ;  /* 0x0000000000047919 */ /* 0x000ee20000002100 */
[----:B------:R-:W-:Y:S01]  /*b140*/  SHF.R.S32.HI R2, RZ, 0x1f, R246 ;  /* 0x0000001fff027819 */ /* 0x000fe200000114f6 */
[----:B------:R-:W-:Y:S01]  /*b150*/  USHF.R.S32.HI UR6, URZ, 0x1f, UR10 ;  /* 0x0000001f3f067899 */ /* 0x000fe2000801140a */
[----:B------:R-:W-:Y:S01]  /*b160*/  IADD3 R6, P0, R246, UR20, RZ ;  /* 0x00000014f6067c10 */ /* 0x000fe2000ff1e0ff */
[----:B------:R-:W4:Y:S01]  /*b170*/  S2R R0, SR_CTAID.Z ;  /* 0x0000000000007919 */ /* 0x000f220000002700 */
[----:B------:R-:W-:Y:S01]  /*b180*/  ULDC.64 UR4, c[0x0][0x1f0] ;  /* 0x00007c0000047ab9 */ /* 0x000fe20000000a00 */
[----:B------:R-:W-:Y:S01]  /*b190*/  BSSY B0, `(.L_x_1570) ;  /* 0x000001d000007945 */ /* 0x000fe20003800000 */
[----:B------:R-:W-:Y:S01]  /*b1a0*/  IADD3.X R7, R2, UR7, RZ, P0, !PT ;  /* 0x0000000702077c10 */ /* 0x000fe200087fe4ff */
[----:B------:R-:W-:Y:S01]  /*b1b0*/  UIMAD UR4, UR6, UR4, URZ ;  /* 0x00000004060472a4 */ /* 0x000fe2000f8e023f */
[----:B------:R-:W-:-:S03]  /*b1c0*/  ISETP.GE.AND P0, PT, R248, UR19, PT ;  /* 0x00000013f8007c0c */ /* 0x000fc6000bf06270 */
[----:B------:R-:W-:Y:S01]  /*b1d0*/  UIMAD UR4, UR10, UR5, UR4 ;  /* 0x000000050a0472a4 */ /* 0x000fe2000f8e0204 */
[----:B---3--:R-:W-:-:S04]  /*b1e0*/  SHF.R.S32.HI R3, RZ, 0x1f, R4 ;  /* 0x0000001fff037819 */ /* 0x008fc80000011404 */
[----:B------:R-:W-:Y:S01]  /*b1f0*/  LEA.HI R3, R3, R4, RZ, 0x3 ;  /* 0x0000000403037211 */ /* 0x000fe200078f18ff */
[----:B----4-:R-:W-:-:S03]  /*b200*/  IMAD.WIDE.U32 R6, R0, c[0x0][0x1f0], R6 ;  /* 0x00007c0000067a25 */ /* 0x010fc600078e0006 */
        /* <DEDUP_REMOVED lines=17> */
[----:B-1----:R1:W-:Y:S04]  /*b320*/  @!P4 STG.E.128 [R76.64], R64 ;  /* 0x000000404c00c986 */ /* 0x0023e8000c101d10 */
[----:B------:R1:W-:Y:S04]  /*b330*/  @!P3 STG.E.128 [R76.64+0x80], R48 ;  /* 0x000080304c00b986 */ /* 0x0003e8000c101d10 */
[----:B------:R1:W-:Y:S04]  /*b340*/  @!P2 STG.E.128 [R76.64+0x100], R32 ;  /* 0x000100204c00a986 */ /* 0x0003e8000c101d10 */
[----:B------:R1:W-:Y:S02]  /*b350*/  @!P1 STG.E.128 [R76.64+0x180], R16 ;  /* 0x000180104c009986 */ /* 0x0003e4000c101d10 */
.L_x_1571:
[----:B------:R-:W-:Y:S05]  /*b360*/  BSYNC B0 ;  /* 0x0000000000007941 */ /* 0x000fea0003800000 */
.L_x_1570:
[----:B------:R-:W-:Y:S01]  /*b370*/  IADD3 R0, R4, 0x20, RZ ;  /* 0x0000002004007810 */ /* 0x000fe20007ffe0ff */
[----:B------:R-:W-:Y:S03]  /*b380*/  BSSY B0, `(.L_x_1572) ;  /* 0x0000015000007945 */ /* 0x000fe60003800000 */
[----:B------:R-:W-:-:S13]  /*b390*/  ISETP.GE.AND P0, PT, R0, UR19, PT ;  /* 0x0000001300007c0c */ /* 0x000fda000bf06270 */
[----:B------:R-:W-:Y:S05]  /*b3a0*/  @P0 BRA `(.L_x_1573) ;  /* 0x0000012000000947 */ /* 0x000fea0003800000 */
[----:B------:R-:W-:Y:S01]  /*b3b0*/  IADD3 R2, P0, R74, 0x20, RZ ;  /* 0x000000204a027810 */ /* 0x000fe20007f1e0ff */
[----:B-1----:R-:W-:Y:S01]  /*b3c0*/  IMAD.MOV.U32 R16, RZ, RZ, R6 ;  /* 0x000000ffff107224 */ /* 0x002fe200078e0006 */
        /* <DEDUP_REMOVED lines=16> */
.L_x_1573:
[----:B------:R-:W-:Y:S05]  /*b4d0*/  BSYNC B0 ;  /* 0x0000000000007941 */ /* 0x000fea0003800000 */
.L_x_1572:
[----:B------:R-:W-:Y:S01]  /*b4e0*/  IADD3 R0, R4, 0x40, RZ ;  /* 0x0000004004007810 */ /* 0x000fe20007ffe0ff */
        /* <DEDUP_REMOVED lines=21> */
.L_x_1575:
[----:B------:R-:W-:Y:S05]  /*b640*/  BSYNC B0 ;  /* 0x0000000000007941 */ /* 0x000fea0003800000 */
.L_x_1574:
        /* <DEDUP_REMOVED lines=23> */
.L_x_1542:
        /* <DEDUP_REMOVED lines=80> */
.L_x_1577:
[----:B------:R-:W-:Y:S05]  /*bcc0*/  BSYNC B0 ;  /* 0x0000000000007941 */ /* 0x000fea0003800000 */
.L_x_1576:
        /* <DEDUP_REMOVED lines=22> */
.L_x_1579:
[----:B------:R-:W-:Y:S05]  /*be30*/  BSYNC B0 ;  /* 0x0000000000007941 */ /* 0x000fea0003800000 */
.L_x_1578:
        /* <DEDUP_REMOVED lines=22> */
.L_x_1581:
[----:B------:R-:W-:Y:S05]  /*bfa0*/  BSYNC B0 ;  /* 0x0000000000007941 */ /* 0x000fea0003800000 */
.L_x_1580:
        /* <DEDUP_REMOVED lines=21> */
.L_x_1583:
[----:B------:R-:W-:Y:S05]  /*c100*/  BSYNC B0 ;  /* 0x0000000000007941 */ /* 0x000fea0003800000 */
.L_x_1582:
        /* <DEDUP_REMOVED lines=35> */
.L_x_1584:
        /* <DEDUP_REMOVED lines=12> */
.L_x_2056:


//--------------------- .text._ZN5flash16flash_fwd_kernelI23Flash_fwd_kernel_traitsILi256ELi128ELi64ELi8ELb0ELb0EN7cutlass6half_tE19Flash_kernel_traitsILi256ELi128ELi64ELi8ES3_EELb1ELb0ELb0ELb1ELb0ELb0ELb0ELb1EEEvNS_16Flash_fwd_paramsE --------------------------
	.section	.text._ZN5flash16flash_fwd_kernelI23Flash_fwd_kernel_traitsILi256ELi128ELi64ELi8ELb0ELb0EN7cutlass6half_tE19Flash_kernel_traitsILi256ELi128ELi64ELi8ES3_EELb1ELb0ELb0ELb1ELb0ELb0ELb0ELb1EEEvNS_16Flash_fwd_paramsE,"ax",@progbits
	.sectioninfo	@"SHI_REGISTERS=255"
	.align	128
        .global         _ZN5flash16flash_fwd_kernelI23Flash_fwd_kernel_traitsILi256ELi128ELi64ELi8ELb0ELb0EN7cutlass6half_tE19Flash_kernel_traitsILi256ELi128ELi64ELi8ES3_EELb1ELb0ELb0ELb1ELb0ELb0ELb0ELb1EEEvNS_16Flash_fwd_paramsE
        .type           _ZN5flash16flash_fwd_kernelI23Flash_fwd_kernel_traitsILi256ELi128ELi64ELi8ELb0ELb0EN7cutlass6half_tE19Flash_kernel_traitsILi256ELi128ELi64ELi8ES3_EELb1ELb0ELb0ELb1ELb0ELb0ELb0ELb1EEEvNS_16Flash_fwd_paramsE,@function
        .size           _ZN5flash16flash_fwd_kernelI23Flash_fwd_kernel_traitsILi256ELi128ELi64ELi8ELb0ELb0EN7cutlass6half_tE19Flash_kernel_traitsILi256ELi128ELi64ELi8ES3_EELb1ELb0ELb0ELb1ELb0ELb0ELb0ELb1EEEvNS_16Flash_fwd_paramsE,(.L_x_2057 - _ZN5flash16flash_fwd_kernelI23Flash_fwd_kernel_traitsILi256ELi128ELi64ELi8ELb0ELb0EN7cutlass6half_tE19Flash_kernel_traitsILi256ELi128ELi64ELi8ES3_EELb1ELb0ELb0ELb1ELb0ELb0ELb0ELb1EEEvNS_16Flash_fwd_paramsE)
        .other          _ZN5flash16flash_fwd_kernelI23Flash_fwd_kernel_traitsILi256ELi128ELi64ELi8ELb0ELb0EN7cutlass6half_tE19Flash_kernel_traitsILi256ELi128ELi64ELi8ES3_EELb1ELb0ELb0ELb1ELb0ELb0ELb0ELb1EEEvNS_16Flash_fwd_paramsE,@"STO_CUDA_ENTRY STV_DEFAULT"
_ZN5flash16flash_fwd_kernelI23Flash_fwd_kernel_traitsILi256ELi128ELi64ELi8ELb0ELb0EN7cutlass6half_tE19Flash_kernel_traitsILi256ELi128ELi64ELi8ES3_EELb1ELb0ELb0ELb1ELb0ELb0ELb0ELb1EEEvNS_16Flash_fwd_paramsE:
.text._ZN5flash16flash_fwd_kernelI23Flash_fwd_kernel_traitsILi256ELi128ELi64ELi8ELb0ELb0EN7cutlass6half_tE19Flash_kernel_traitsILi256ELi128ELi64ELi8ES3_EELb1ELb0ELb0ELb1ELb0ELb0ELb0ELb1EEEvNS_16Flash_fwd_paramsE:
        /* <DEDUP_REMOVED lines=55> */
[----:B------:R4:W5:Y:S01]  /*0370*/  @P1 LDG.E R4, [R10.64] ;  /* 0x000000140a041981 */ /* 0x000962000c1e1900 */
[----:B-1----:R-:W-:Y:S01]  /*0380*/  MOV R6, UR6 ;  /* 0x0000000600067c02 */ /* 0x002fe20008000f00 */
[----:B------:R-:W-:-:S05]  /*0390*/  IMAD.U32 R7, RZ, RZ, UR7 ;  /* 0x00000007ff077e24 */ /* 0x000fca000f8e00ff */
[----:B------:R-:W5:Y:S01]  /*03a0*/  @!P2 LDG.E R8, [R6.64] ;  /* 0x000000140608a981 */ /* 0x000f62000c1e1900 */
[----:B------:R-:W-:Y:S01]  /*03b0*/  UMOV UR11, 0xffffffff ;  /* 0xffffffff000b7882 */ /* 0x000fe20000000000 */
[----:B------:R-:W1:Y:S01]  /*03c0*/  LDC.U8 R125, c[0x0][0x2d8] ;  /* 0x0000b600ff7d7b82 */ /* 0x000e620000000000 */
[----:B------:R-:W-:Y:S02]  /*03d0*/  UMOV UR7, URZ ;  /* 0x0000003f00077c82 */ /* 0x000fe40008000000 */
[----:B------:R-:W-:Y:S01]  /*03e0*/  UMOV UR24, 0xffffffff ;  /* 0xffffffff00187882 */ /* 0x000fe20000000000 */
[----:B----4-:R-:W-:-:S04]  /*03f0*/  SHF.R.S32.HI R11, RZ, 0x1f, R20 ;  /* 0x0000001fff0b7819 */ /* 0x010fc80000011414 */
[----:B--2---:R-:W2:Y:S08]  /*0400*/  @P0 R2UR UR11, R5 ;  /* 0x00000000050b03c2 */ /* 0x004eb000000e0000 */
[----:B---3--:R-:W2:Y:S01]  /*0410*/  @P0 R2UR UR16, R0 ;  /* 0x00000000001003c2 */ /* 0x008ea200000e0000 */
[----:B------:R-:W-:-:S04]  /*0420*/  ISETP.NE.U32.AND P0, PT, RZ, c[0x0][0x248], PT ;  /* 0x00009200ff007a0c */ /* 0x000fc80003f05070 */
[----:B------:R-:W-:-:S03]  /*0430*/  ISETP.NE.AND.EX P0, PT, RZ, c[0x0][0x24c], PT, P0 ;  /* 0x00009300ff007a0c */ /* 0x000fc60003f05300 */
[----:B-----5:R3:W4:Y:S01]  /*0440*/  @P1 R2UR UR7, R4 ;  /* 0x00000000040713c2 */ /* 0x02072200000e0000 */
[----:B--2---:R-:W-:-:S07]  /*0450*/  @UP2 UIADD3 UR16, UR16, -UR11, URZ ;  /* 0x8000000b10102290 */ /* 0x004fce000fffe03f */
[----:B------:R3:W2:Y:S01]  /*0460*/  @!P2 R2UR UR24, R8 ;  /* 0x000000000818a3c2 */ /* 0x0006a200000e0000 */
        /* <DEDUP_REMOVED lines=10> */
.L_x_1585:
[----:B-1----:R-:W-:Y:S02]  /*0510*/  ULDC UR6, c[0x0][0x218] ;  /* 0x0000860000067ab9 */ /* 0x002fe40000000800 */
.L_x_1586:
        /* <DEDUP_REMOVED lines=34> */
[----:B------:R-:W-:Y:S02]  /*0740*/  ULDC UR25, c[0x0][0x228] ;  /* 0x00008a0000197ab9 */ /* 0x000fe40000000800 */
        /* <DEDUP_REMOVED lines=8> */
[----:B------:R-:W-:Y:S02]  /*07d0*/  @UP0 UIMAD UR10, UR10, UR5, UR27 ;  /* 0x000000050a0a02a4 */ /* 0x000fe4000f8e021b */
[----:B------:R-:W-:Y:S02]  /*07e0*/  ULDC UR8, c[0x0][0x1c0] ;  /* 0x0000700000087ab9 */ /* 0x000fe40000000800 */
[----:B------:R-:W-:Y:S02]  /*07f0*/  UIMAD UR8, UR19, UR8, UR18 ;  /* 0x00000008130872a4 */ /* 0x000fe4000f8e0212 */
[----:B------:R-:W-:Y:S02]  /*0800*/  ULDC UR5, c[0x0][0x224] ;  /* 0x0000890000057ab9 */ /* 0x000fe40000000800 */
[----:B------:R-:W-:-:S02]  /*0810*/  UIMAD UR5, UR8, UR5, UR14 ;  /* 0x00000005080572a4 */ /* 0x000fc4000f8e020e */
[----:B------:R-:W-:Y:S02]  /*0820*/  USHF.L.U32 UR8, UR8, 0x5, URZ ;  /* 0x0000000508087899 */ /* 0x000fe4000800063f */
[----:B------:R-:W-:Y:S02]  /*0830*/  UIMAD UR25, UR5, UR25, URZ ;  /* 0x00000019051972a4 */ /* 0x000fe4000f8e023f */
[----:B------:R-:W-:Y:S02]  /*0840*/  USHF.R.S32.HI UR5, URZ, 0x1f, UR8 ;  /* 0x0000001f3f057899 */ /* 0x000fe40008011408 */
[--C-:B------:R-:W-:Y:S01]  /*0850*/  IADD3 R21, P2, P1, R2, UR8, R9.reuse ;  /* 0x0000000802157c10 */ /* 0x100fe2000f95e009 */
[----:B------:R-:W-:Y:S01]  /*0860*/  @!UP1 UIMAD UR4, UR19, UR9, UR17 ;  /* 0x00000009130492a4 */ /* 0x000fe2000f8e0211 */
[----:B------:R-:W-:Y:S01]  /*0870*/  SHF.R.S32.HI R2, RZ, 0x1f, R9 ;  /* 0x0000001fff027819 */ /* 0x000fe20000011409 */
[----:B------:R-:W-:Y:S02]  /*0880*/  USHF.R.S32.HI UR9, URZ, 0x6, UR12 ;  /* 0x000000063f097899 */ /* 0x000fe4000801140c */
[----:B------:R-:W-:Y:S01]  /*0890*/  USHF.R.S32.HI UR17, URZ, 0x1f, UR18 ;  /* 0x0000001f3f117899 */ /* 0x000fe20008011412 */
[----:B------:R-:W-:Y:S01]  /*08a0*/  IADD3.X R2, R3, UR5, R2, P2, P1 ;  /* 0x0000000503027c10 */ /* 0x000fe200097e2402 */
        /* <DEDUP_REMOVED lines=17> */
.L_x_1588:
        /* <DEDUP_REMOVED lines=49> */
.L_x_1589:
[CC--:B------:R-:W-:Y:S01]  /*0cd0*/  LEA.HI R3, R11.reuse, R20.reuse, RZ, 0x3 ;  /* 0x000000140b037211 */ /* 0x0c0fe200078f18ff */
[----:B------:R-:W1:Y:S01]  /*0ce0*/  S2R R12, SR_CTAID.Z ;  /* 0x00000000000c7919 */ /* 0x000e620000002700 */
[-C--:B------:R-:W-:Y:S01]  /*0cf0*/  LEA.HI R7, R11, R20.reuse, RZ, 0x4 ;  /* 0x000000140b077211 */ /* 0x080fe200078f20ff */
[----:B------:R-:W-:Y:S01]  /*0d00*/  ULDC.64 UR4, c[0x0][0x1b8] ;  /* 0x00006e0000047ab9 */ /* 0x000fe20000000a00 */
[----:B------:R-:W-:Y:S01]  /*0d10*/  SHF.R.S32.HI R24, RZ, 0x3, R3 ;  /* 0x00000003ff187819 */ /* 0x000fe20000011403 */
[----:B------:R-:W-:Y:S01]  /*0d20*/  IMAD.U32 R17, RZ, RZ, UR13 ;  /* 0x0000000dff117e24 */ /* 0x000fe2000f8e00ff */
[----:B------:R-:W-:Y:S01]  /*0d30*/  LOP3.LUT R3, R3, 0xfffffff8, RZ, 0xc0, !PT ;  /* 0xfffffff803037812 */ /* 0x000fe200078ec0ff */
[----:B------:R-:W-:Y:S01]  /*0d40*/  BSSY B0, `(.L_x_1590) ;  /* 0x000007b000007945 */ /* 0x000fe20003800000 */
[----:B------:R-:W-:Y:S01]  /*0d50*/  SHF.R.S32.HI R6, RZ, 0x4, R7 ;  /* 0x00000004ff067819 */ /* 0x000fe20000011407 */
[----:B------:R-:W-:Y:S01]  /*0d60*/  IMAD.SHL.U32 R13, R24, 0x40, RZ ;  /* 0x00000040180d7824 */ /* 0x000fe200078e00ff */
[----:B------:R-:W-:Y:S01]  /*0d70*/  LEA.HI R11, R11, R20, RZ, 0x6 ;  /* 0x000000140b0b7211 */ /* 0x000fe200078f30ff */
[----:B------:R-:W-:Y:S01]  /*0d80*/  IMAD.IADD R0, R20, 0x1, -R3 ;  /* 0x0000000114007824 */ /* 0x000fe200078e0a03 */
[----:B------:R-:W-:-:S02]  /*0d90*/  LEA.HI R213, R7, R6, RZ, 0x1 ;  /* 0x0000000607d57211 */ /* 0x000fc400078f08ff */
[----:B------:R-:W-:Y:S01]  /*0da0*/  LOP3.LUT R7, R7, 0xfffffff0, RZ, 0xc0, !PT ;  /* 0xfffffff007077812 */ /* 0x000fe200078ec0ff */
[----:B------:R-:W-:Y:S01]  /*0db0*/  IMAD.SHL.U32 R26, R0, 0x8, RZ ;  /* 0x00000008001a7824 */ /* 0x000fe200078e00ff */
[----:B------:R-:W-:Y:S01]  /*0dc0*/  LOP3.LUT R13, R13, 0x1c0, RZ, 0xc0, !PT ;  /* 0x000001c00d0d7812 */ /* 0x000fe200078ec0ff */
[----:B------:R-:W-:Y:S01]  /*0dd0*/  IMAD.SHL.U32 R11, R11, 0x8, RZ ;  /* 0x000000080b0b7824 */ /* 0x000fe200078e00ff */
[----:B------:R-:W-:Y:S01]  /*0de0*/  LOP3.LUT R213, R213, 0xfffffffe, RZ, 0xc0, !PT ;  /* 0xfffffffed5d57812 */ /* 0x000fe200078ec0ff */
[----:B------:R-:W-:Y:S01]  /*0df0*/  IMAD.IADD R4, R20, 0x1, -R7 ;  /* 0x0000000114047824 */ /* 0x000fe200078e0a07 */
[--C-:B------:R-:W-:Y:S02]  /*0e00*/  LOP3.LUT R3, R13, 0x38, R26.reuse, 0xf8, !PT ;  /* 0x000000380d037812 */ /* 0x100fe400078ef81a */
[----:B------:R-:W-:Y:S01]  /*0e10*/  SHF.R.U32.HI R248, RZ, 0x3, R13 ;  /* 0x00000003fff87819 */ /* 0x000fe2000001160d */
[----:B------:R-:W-:Y:S01]  /*0e20*/  IMAD.IADD R213, R6, 0x1, -R213 ;  /* 0x0000000106d57824 */ /* 0x000fe200078e0ad5 */
[----:B------:R-:W-:-:S02]  /*0e30*/  SHF.R.S32.HI R27, RZ, 0x1f, R26 ;  /* 0x0000001fff1b7819 */ /* 0x000fc4000001141a */
[----:B------:R-:W-:Y:S01]  /*0e40*/  LOP3.LUT R248, R3, R248, RZ, 0x3c, !PT ;  /* 0x000000f803f87212 */ /* 0x000fe200078e3cff */
[----:B------:R-:W-:Y:S01]  /*0e50*/  IMAD.SHL.U32 R8, R213, 0x8, RZ ;  /* 0x00000008d5087824 */ /* 0x000fe200078e00ff */
[----:B------:R-:W-:Y:S02]  /*0e60*/  SHF.R.S32.HI R3, RZ, 0x1f, R4 ;  /* 0x0000001fff037819 */ /* 0x000fe40000011404 */
[----:B------:R-:W-:Y:S02]  /*0e70*/  IADD3 R18, P0, R26, UR28, RZ ;  /* 0x0000001c1a127c10 */ /* 0x000fe4000ff1e0ff */
[----:B------:R-:W-:Y:S02]  /*0e80*/  LEA.HI R3, R3, R4, RZ, 0x3 ;  /* 0x0000000403037211 */ /* 0x000fe400078f18ff */
[----:B------:R-:W-:Y:S02]  /*0e90*/  SHF.R.S32.HI R25, RZ, 0x1f, R24 ;  /* 0x0000001fff197819 */ /* 0x000fe40000011418 */
[C---:B------:R-:W-:Y:S01]  /*0ea0*/  LOP3.LUT R7, R3.reuse, 0xfffffff8, RZ, 0xc0, !PT ;  /* 0xfffffff803077812 */ /* 0x040fe200078ec0ff */
[----:B------:R-:W-:Y:S01]  /*0eb0*/  IMAD.SHL.U32 R3, R3, 0x40, RZ ;  /* 0x0000004003037824 */ /* 0x000fe200078e00ff */
[----:B------:R-:W-:Y:S01]  /*0ec0*/  IADD3.X R19, R27, UR6, RZ, P0, !PT ;  /* 0x000000061b137c10 */ /* 0x000fe200087fe4ff */
[----:B------:R-:W-:Y:S01]  /*0ed0*/  IMAD R15, R25, c[0x0][0x198], RZ ;  /* 0x00006600190f7a24 */ /* 0x000fe200078e02ff */
[----:B------:R-:W-:Y:S01]  /*0ee0*/  LOP3.LUT R248, R248, 0xfffffe00, R11, 0xf8, !PT ;  /* 0xfffffe00f8f87812 */ /* 0x000fe200078ef80b */
[----:B------:R-:W-:Y:S01]  /*0ef0*/  IMAD.IADD R7, R4, 0x1, -R7 ;  /* 0x0000000104077824 */ /* 0x000fe200078e0a07 */
[----:B------:R-:W-:Y:S01]  /*0f00*/  ULDC.64 UR6, c[0x0][0x1b0] ;  /* 0x00006c0000067ab9 */ /* 0x000fe20000000a00 */
[----:B-1----:R-:W-:Y:S01]  /*0f10*/  IMAD.WIDE.U32 R12, R12, c[0x0][0x1a8], R18 ;  /* 0x00006a000c0c7a25 */ /* 0x002fe200078e0012 */
[----:B------:R-:W-:Y:S01]  /*0f20*/  UIMAD UR6, UR27, UR6, URZ ;  /* 0x000000061b0672a4 */ /* 0x000fe2000f8e023f */
[----:B------:R-:W-:Y:S01]  /*0f30*/  IADD3 R251, R26, 0x40, RZ ;  /* 0x000000401afb7810 */ /* 0x000fe20007ffe0ff */
[----:B------:R-:W-:Y:S01]  /*0f40*/  UIMAD UR27, UR27, UR4, URZ ;  /* 0x000000041b1b72a4 */ /* 0x000fe2000f8e023f */
[----:B------:R-:W-:Y:S01]  /*0f50*/  LOP3.LUT P3, RZ, R7, 0x4, RZ, 0xc0, !PT ;  /* 0x0000000407ff7812 */ /* 0x000fe2000786c0ff */
[----:B------:R-:W-:Y:S01]  /*0f60*/  IMAD R11, R25, c[0x0][0x1a0], RZ ;  /* 0x00006800190b7a24 */ /* 0x000fe200078e02ff */
[C---:B------:R-:W-:Y:S01]  /*0f70*/  LOP3.LUT P2, RZ, R7.reuse, 0x2, RZ, 0xc0, !PT ;  /* 0x0000000207ff7812 */ /* 0x040fe2000784c0ff */
[----:B------:R-:W-:Y:S01]  /*0f80*/  IMAD.SHL.U32 R7, R7, 0x40, RZ ;  /* 0x0000004007077824 */ /* 0x000fe200078e00ff */
[----:B------:R-:W-:Y:S01]  /*0f90*/  UIMAD UR7, UR8, UR7, UR6 ;  /* 0x00000007080772a4 */ /* 0x000fe2000f8e0206 */
[C---:B------:R-:W-:Y:S01]  /*0fa0*/  IMAD R6, R24.reuse, c[0x0][0x19c], R15 ;  /* 0x0000670018067a24 */ /* 0x040fe200078e020f */
[----:B------:R-:W-:Y:S01]  /*0fb0*/  UIADD3 UR6, -UR14, UR16, URZ ;  /* 0x000000100e067290 */ /* 0x000fe2000fffe13f */
[--C-:B------:R-:W-:Y:S01]  /*0fc0*/  IMAD.WIDE.U32 R18, R24, c[0x0][0x1a0], R26.reuse ;  /* 0x0000680018127a25 */ /* 0x100fe200078e001a */
[----:B------:R-:W-:Y:S01]  /*0fd0*/  LOP3.LUT R7, R7, 0x1c0, RZ, 0xc0, !PT ;  /* 0x000001c007077812 */ /* 0x000fe200078ec0ff */
[----:B------:R-:W-:Y:S01]  /*0fe0*/  UIMAD UR27, UR8, UR5, UR27 ;  /* 0x00000005081b72a4 */ /* 0x000fe2000f8e021b */
[----:B------:R-:W-:Y:S01]  /*0ff0*/  IADD3 R250, R26, 0x80, RZ ;  /* 0x000000801afa7810 */ /* 0x000fe20007ffe0ff */
[----:B------:R-:W-:Y:S01]  /*1000*/  IMAD.WIDE.U32 R14, R24, c[0x0][0x198], R26 ;  /* 0x00006600180e7a25 */ /* 0x000fe200078e001a */
[----:B------:R-:W-:Y:S01]  /*1010*/  IADD3 R10, P0, R18, UR26, RZ ;  /* 0x0000001a120a7c10 */ /* 0x000fe2000ff1e0ff */
[----:B------:R-:W-:Y:S01]  /*1020*/  ULDC.64 UR4, c[0x0][0x1a8] ;  /* 0x00006a0000047ab9 */ /* 0x000fe20000000a00 */
[----:B------:R-:W-:Y:S01]  /*1030*/  LOP3.LUT R8, R7, 0x8, R8, 0xf8, !PT ;  /* 0x0000000807087812 */ /* 0x000fe200078ef808 */
[----:B------:R-:W-:Y:S01]  /*1040*/  IMAD R4, R24, c[0x0][0x1a4], R11 ;  /* 0x0000690018047a24 */ /* 0x000fe200078e020b */
[----:B------:R-:W-:Y:S01]  /*1050*/  IADD3 R14, P1, R14, UR12, RZ ;  /* 0x0000000c0e0e7c10 */ /* 0x000fe2000ff3e0ff */
[----:B------:R-:W-:Y:S01]  /*1060*/  UIMAD UR4, UR17, UR4, URZ ;  /* 0x00000004110472a4 */ /* 0x000fe2000f8e023f */
[----:B------:R-:W-:Y:S01]  /*1070*/  SHF.R.U32.HI R7, RZ, 0x3, R7 ;  /* 0x00000003ff077819 */ /* 0x000fe20000011607 */
[----:B------:R-:W-:Y:S01]  /*1080*/  IMAD.WIDE R16, R17, 0x80, R24 ;  /* 0x0000008011107825 */ /* 0x000fe200078e0218 */
[----:B------:R-:W-:Y:S01]  /*1090*/  IADD3.X R11, R19, UR24, R4, P0, !PT ;  /* 0x00000018130b7c10 */ /* 0x000fe200087fe404 */
[----:B------:R-:W-:Y:S01]  /*10a0*/  UIMAD UR4, UR18, UR5, UR4 ;  /* 0x00000005120472a4 */ /* 0x000fe2000f8e0204 */
[----:B------:R-:W-:Y:S01]  /*10b0*/  IADD3.X R15, R15, UR10, R6, P1, !PT ;  /* 0x0000000a0f0f7c10 */ /* 0x000fe20008ffe406 */
[----:B------:R-:W-:Y:S01]  /*10c0*/  IMAD.U32 R6, RZ, RZ, UR8 ;  /* 0x00000008ff067e24 */ /* 0x000fe2000f8e00ff */
[----:B------:R-:W-:Y:S01]  /*10d0*/  LOP3.LUT R4, R8, R7, RZ, 0x3c, !PT ;  /* 0x0000000708047212 */ /* 0x000fe200078e3cff */
[----:B------:R-:W-:Y:S01]  /*10e0*/  IMAD.U32 R7, RZ, RZ, UR8 ;  /* 0x00000008ff077e24 */ /* 0x000fe2000f8e00ff */
[----:B------:R-:W-:Y:S01]  /*10f0*/  ISETP.GE.AND P0, PT, R24, UR6, PT ;  /* 0x0000000618007c0c */ /* 0x000fe2000bf06270 */
[----:B------:R-:W-:Y:S01]  /*1100*/  IMAD.WIDE.U32 R36, R6, c[0x0][0x1b8], R10 ;  /* 0x00006e0006247a25 */ /* 0x000fe200078e000a */
[----:B------:R-:W-:-:S02]  /*1110*/  SHF.R.S32.HI R6, RZ, 0x1f, R5 ;  /* 0x0000001fff067819 */ /* 0x000fc40000011405 */
[----:B------:R-:W-:Y:S01]  /*1120*/  SHF.R.S32.HI R10, RZ, 0x1f, R9 ;  /* 0x0000001fff0a7819 */ /* 0x000fe20000011409 */
[----:B------:R-:W-:Y:S01]  /*1130*/  IMAD.WIDE.U32 R38, R7, c[0x0][0x1b0], R14 ;  /* 0x00006c0007267a25 */ /* 0x000fe200078e000e */
[----:B------:R-:W-:Y:S02]  /*1140*/  SHF.R.S32.HI R7, RZ, 0x5, R5 ;  /* 0x00000005ff077819 */ /* 0x000fe40000011405 */
[----:B------:R-:W-:Y:S01]  /*1150*/  LEA.HI R10, R10, R9, RZ, 0x2 ;  /* 0x000000090a0a7211 */ /* 0x000fe200078f10ff */
[----:B------:R-:W-:Y:S01]  /*1160*/  IMAD.MOV.U32 R5, RZ, RZ, 0x10 ;  /* 0x00000010ff057424 */ /* 0x000fe200078e00ff */
[----:B------:R-:W-:Y:S01]  /*1170*/  IADD3 R41, R39, UR7, RZ ;  /* 0x0000000727297c10 */ /* 0x000fe2000fffe0ff */
[----:B------:R1:W-:Y:S01]  /*1180*/  STL.64 [R1+0x8], R38 ;  /* 0x0000082601007387 */ /* 0x0003e20000100a00 */
[----:B------:R-:W-:Y:S01]  /*1190*/  LEA.HI R6, R6, R7, RZ, 0x3 ;  /* 0x0000000706067211 */ /* 0x000fe200078f18ff */
[----:B------:R-:W-:Y:S01]  /*11a0*/  IMAD.MOV.U32 R8, RZ, RZ, 0x20 ;  /* 0x00000020ff087424 */ /* 0x000fe200078e00ff */
[----:B------:R-:W-:Y:S01]  /*11b0*/  LOP3.LUT R4, R4, 0xfffffe00, R3, 0xf8, !PT ;  /* 0xfffffe0004047812 */ /* 0x000fe200078ef803 */
[----:B------:R1:W-:Y:S01]  /*11c0*/  STL.64 [R1], R36 ;  /* 0x0000002401007387 */ /* 0x0003e20000100a00 */
[----:B------:R-:W-:Y:S01]  /*11d0*/  LOP3.LUT R6, R6, 0xffffff8, RZ, 0xc0, !PT ;  /* 0x0ffffff806067812 */ /* 0x000fe200078ec0ff */
[----:B------:R-:W-:Y:S01]  /*11e0*/  IMAD.SHL.U32 R248, R248, 0x2, RZ ;  /* 0x00000002f8f87824 */ /* 0x000fe200078e00ff */
[----:B------:R-:W-:Y:S01]  /*11f0*/  SHF.R.S32.HI R22, RZ, 0x2, R10 ;  /* 0x00000002ff167819 */ /* 0x000fe2000001140a */
[----:B------:R1:W-:Y:S01]  /*1200*/  STL [R1+0x14], R41 ;  /* 0x0000142901007387 */ /* 0x0003e20000100800 */
[----:B------:R-:W-:Y:S01]  /*1210*/  IADD3 R15, R13, UR4, RZ ;  /* 0x000000040d0f7c10 */ /* 0x000fe2000fffe0ff */
[----:B------:R-:W-:Y:S01]  /*1220*/  IMAD.IADD R3, R7, 0x1, -R6 ;  /* 0x0000000107037824 */ /* 0x000fe200078e0a06 */
[----:B------:R-:W-:-:S02]  /*1230*/  IADD3 R247, R37, UR27, RZ ;  /* 0x0000001b25f77c10 */ /* 0x000fc4000fffe0ff */
[----:B------:R-:W-:Y:S01]  /*1240*/  IADD3 R249, R26, 0xc0, RZ ;  /* 0x000000c01af97810 */ /* 0x000fe20007ffe0ff */
[----:B------:R-:W-:Y:S01]  /*1250*/  IMAD R252, R3, 0x10, R22 ;  /* 0x0000001003fc7824 */ /* 0x000fe200078e0216 */
        /* <DEDUP_REMOVED lines=41> */
.L_x_1591:
[----:B------:R-:W-:Y:S05]  /*14f0*/  BSYNC B0 ;  /* 0x0000000000007941 */ /* 0x000fea0003800000 */
.L_x_1590:
        /* <DEDUP_REMOVED lines=55> */
.L_x_1593:
[----:B------:R-:W-:Y:S05]  /*1870*/  BSYNC B0 ;  /* 0x0000000000007941 */ /* 0x000fea0003800000 */
.L_x_1592:
        /* <DEDUP_REMOVED lines=45> */
.L_x_1595:
[----:B------:R-:W-:Y:S05]  /*1b50*/  BSYNC B0 ;  /* 0x0000000000007941 */ /* 0x000fea0003800000 */
.L_x_1594:
        /* <DEDUP_REMOVED lines=48> */
.L_x_1597:
[----:B------:R-:W-:Y:S05]  /*1e60*/  BSYNC B0 ;  /* 0x0000000000007941 */ /* 0x000fea0003800000 */
.L_x_1596:
        /* <DEDUP_REMOVED lines=48> */
.L_x_1599:
[----:B------:R-:W-:Y:S05]  /*2170*/  BSYNC B0 ;  /* 0x0000000000007941 */ /* 0x000fea0003800000 */
.L_x_1598:
        /* <DEDUP_REMOVED lines=42> */
.L_x_1601:
[----:B------:R-:W-:Y:S05]  /*2420*/  BSYNC B0 ;  /* 0x0000000000007941 */ /* 0x000fea0003800000 */
.L_x_1600:
        /* <DEDUP_REMOVED lines=16> */
[----:B--2-4-:R-:W-:Y:S01]  /*2530*/  IMAD.U32 R12, RZ, RZ, UR6 ;  /* 0x00000006ff0c7e24 */ /* 0x014fe2000f8e00ff */
[----:B------:R-:W2:Y:S01]  /*2540*/  @P0 MUFU.RCP R10, c[0x0][0x238] ;  /* 0x00008e00000a0b08 */ /* 0x000ea20000001000 */
[----:B------:R-:W-:Y:S01]  /*2550*/  ISETP.GE.AND P1, PT, R24, UR28, PT ;  /* 0x0000001c18007c0c */ /* 0x000fe2000bf26270 */
[----:B------:R-:W-:Y:S02]  /*2560*/  ULDC.64 UR4, c[0x0][0x1a0] ;  /* 0x0000680000047ab9 */ /* 0x000fe40000000a00 */
[----:B------:R-:W-:-:S05]  /*2570*/  IMAD.U32 R13, RZ, RZ, UR7 ;  /* 0x00000007ff0d7e24 */ /* 0x000fca000f8e00ff */
[----:B------:R4:W2:Y:S01]  /*2580*/  @P0 LDG.E R11, [R12.64] ;  /* 0x000000140c0b0981 */ /* 0x0008a2000c1e1900 */
[----:B------:R-:W-:Y:S01]  /*2590*/  UIMAD.WIDE.U32 UR18, UR29, UR4, URZ ;  /* 0x000000041d1272a5 */ /* 0x000fe2000f8e003f */
[----:B------:R-:W-:Y:S01]  /*25a0*/  BSSY B0, `(.L_x_1602) ;  /* 0x0000034000007945 */ /* 0x000fe20003800000 */
[----:B------:R-:W-:Y:S01]  /*25b0*/  UIMAD UR4, UR32, UR4, URZ ;  /* 0x00000004200472a4 */ /* 0x000fe2000f8e023f */
[----:B------:R-:W-:Y:S03]  /*25c0*/  BAR.SYNC.DEFER_BLOCKING 0x0 ;  /* 0x0000000000007b1d */ /* 0x000fe60000010000 */
[----:B------:R-:W-:-:S04]  /*25d0*/  UIMAD UR4, UR29, UR5, UR4 ;  /* 0x000000051d0472a4 */ /* 0x000fc8000f8e0204 */
[----:B------:R-:W-:Y:S01]  /*25e0*/  UIADD3 UR4, UR19, UR4, URZ ;  /* 0x0000000413047290 */ /* 0x000fe2000fffe03f */
[----:B----4-:R-:W-:Y:S01]  /*25f0*/  MOV R12, UR18 ;  /* 0x00000012000c7c02 */ /* 0x010fe20008000f00 */
[----:B------:R-:W-:Y:S01]  /*2600*/  IMAD.U32 R13, RZ, RZ, UR19 ;  /* 0x00000013ff0d7e24 */ /* 0x000fe2000f8e00ff */
        /* <DEDUP_REMOVED lines=12> */
[----:B----4-:R-:W-:Y:S02]  /*26d0*/  ISETP.GE.AND P5, PT, R26, c[0x0][0x220], PT ;  /* 0x000088001a007a0c */ /* 0x010fe40003fa6270 */
        /* <DEDUP_REMOVED lines=32> */
.L_x_1603:
[----:B----4-:R-:W-:Y:S05]  /*28e0*/  BSYNC B0 ;  /* 0x0000000000007941 */ /* 0x010fea0003800000 */
.L_x_1602:
        /* <DEDUP_REMOVED lines=44> */
.L_x_1605:
[----:B------:R-:W-:Y:S05]  /*2bb0*/  BSYNC B0 ;  /* 0x0000000000007941 */ /* 0x000fea0003800000 */
.L_x_1604:
[C---:B--2---:R-:W-:Y:S01]  /*2bc0*/  IMAD.SHL.U32 R9, R0.reuse, 0x40, RZ ;  /* 0x0000004000097824 */ /* 0x044fe200078e00ff */
        /* <DEDUP_REMOVED lines=22> */
[----:B------:R-:W2:Y:S01]  /*2d30*/  LDSM.16.M88.4 R60, [R213+0x10000] ;  /* 0x01000000d53c783b */ /* 0x000ea20000000200 */
        /* <DEDUP_REMOVED lines=8> */
[----:B------:R-:W3:Y:S01]  /*2dc0*/  LDSM.16.M88.4 R32, [R213+0x11800] ;  /* 0x01180000d520783b */ /* 0x000ee20000000200 */
[----:B------:R-:W-:-:S02]  /*2dd0*/  IADD3 R202, R211, 0x1000, RZ ;  /* 0x00001000d3ca7810 */ /* 0x000fc40007ffe0ff */
[----:B------:R-:W-:Y:S01]  /*2de0*/  IADD3 R201, R211, 0x1800, RZ ;  /* 0x00001800d3c97810 */ /* 0x000fe20007ffe0ff */
[----:B-1----:R-:W1:Y:S01]  /*2df0*/  LDSM.16.M88.4 R36, [R211] ;  /* 0x00000000d324783b */ /* 0x002e620000000200 */
        /* <DEDUP_REMOVED lines=18> */
[----:B--2---:R-:W-:Y:S01]  /*2f20*/  HMMA.16816.F32 R64, R88, R60, RZ ;  /* 0x0000003c5840723c */ /* 0x004fe200000018ff */
[----:B------:R-:W-:Y:S01]  /*2f30*/  LDSM.16.M88.4 R76, [R200+0x800] ;  /* 0x00080000c84c783b */ /* 0x000fe20000000200 */
[----:B------:R-:W-:-:S02]  /*2f40*/  IADD3 R98, R0, 0x28, RZ ;  /* 0x0000002800627810 */ /* 0x000fc40007ffe0ff */
[C---:B------:R-:W-:Y:S01]  /*2f50*/  IADD3 R100, R0.reuse, 0x29, RZ ;  /* 0x0000002900647810 */ /* 0x040fe20007ffe0ff */
[----:B------:R-:W-:Y:S01]  /*2f60*/  LDSM.16.M88.4 R72, [R200+0x1000] ;  /* 0x00100000c848783b */ /* 0x000fe20000000200 */
[C---:B------:R-:W-:Y:S02]  /*2f70*/  IADD3 R104, R0.reuse, 0x38, RZ ;  /* 0x0000003800687810 */ /* 0x040fe40007ffe0ff */
[C---:B-----5:R-:W-:Y:S01]  /*2f80*/  HMMA.16816.F32 R56, R88.reuse, R52, RZ ;  /* 0x000000345838723c */ /* 0x060fe200000018ff */
[C---:B------:R-:W-:Y:S02]  /*2f90*/  IADD3 R108, R0.reuse, 0x39, RZ ;  /* 0x00000039006c7810 */ /* 0x040fe40007ffe0ff */
[----:B------:R-:W-:Y:S02]  /*2fa0*/  ISETP.GE.AND P2, PT, R0, UR15, PT ;  /* 0x0000000f00007c0c */ /* 0x000fe4000bf46270 */
[C---:B------:R-:W-:Y:S02]  /*2fb0*/  IADD3 R195, R211.reuse, 0x4000, RZ ;  /* 0x00004000d3c37810 */ /* 0x040fe40007ffe0ff */
[C---:B------:R-:W-:Y:S01]  /*2fc0*/  IADD3 R194, R211.reuse, 0x4800, RZ ;  /* 0x00004800d3c27810 */ /* 0x040fe20007ffe0ff */
[----:B------:R-:W-:Y:S01]  /*2fd0*/  HMMA.16816.F32 R16, R88, R12, RZ ;  /* 0x0000000c5810723c */ /* 0x000fe200000018ff */
[----:B------:R-:W-:-:S02]  /*2fe0*/  IADD3 R193, R211, 0x5000, RZ ;  /* 0x00005000d3c17810 */ /* 0x000fc40007ffe0ff */
[C---:B------:R-:W-:Y:S02]  /*2ff0*/  IADD3 R192, R211.reuse, 0x5800, RZ ;  /* 0x00005800d3c07810 */ /* 0x040fe40007ffe0ff */
[C---:B------:R-:W-:Y:S02]  /*3000*/  IADD3 R191, R211.reuse, 0x6000, RZ ;  /* 0x00006000d3bf7810 */ /* 0x040fe40007ffe0ff */
[C---:B------:R-:W-:Y:S01]  /*3010*/  IADD3 R190, R211.reuse, 0x6800, RZ ;  /* 0x00006800d3be7810 */ /* 0x040fe20007ffe0ff */
[----:B------:R-:W-:Y:S01]  /*3020*/  HMMA.16816.F32 R60, R88, R62, RZ ;  /* 0x0000003e583c723c */ /* 0x000fe200000018ff */
[C---:B------:R-:W-:Y:S02]  /*3030*/  IADD3 R189, R211.reuse, 0x7000, RZ ;  /* 0x00007000d3bd7810 */ /* 0x040fe40007ffe0ff */
[----:B------:R-:W-:-:S05]  /*3040*/  IADD3 R188, R211, 0x7800, RZ ;  /* 0x00007800d3bc7810 */ /* 0x000fca0007ffe0ff */
[C---:B------:R-:W-:Y:S08]  /*3050*/  HMMA.16816.F32 R52, R88.reuse, R54, RZ ;  /* 0x000000365834723c */ /* 0x040ff000000018ff */
[C---:B------:R-:W-:Y:S08]  /*3060*/  HMMA.16816.F32 R12, R88.reuse, R14, RZ ;  /* 0x0000000e580c723c */ /* 0x040ff000000018ff */
[C---:B---3--:R-:W-:Y:S08]  /*3070*/  HMMA.16816.F32 R8, R88.reuse, R32, RZ ;  /* 0x000000205808723c */ /* 0x048ff000000018ff */
[----:B------:R-:W-:Y:S01]  /*3080*/  HMMA.16816.F32 R88, R88, R34, RZ ;  /* 0x000000225858723c */ /* 0x000fe200000018ff */
[----:B------:R-:W2:Y:S07]  /*3090*/  LDSM.16.M88.4 R32, [R211+0x1000] ;  /* 0x00100000d320783b */ /* 0x000eae0000000200 */
[C---:B-1----:R-:W-:Y:S08]  /*30a0*/  HMMA.16816.F32 R64, R48.reuse, R36, R64 ;  /* 0x000000243040723c */ /* 0x042ff00000001840 */
[C---:B------:R-:W-:Y:S01]  /*30b0*/  HMMA.16816.F32 R60, R48.reuse, R38, R60 ;  /* 0x00000026303c723c */ /* 0x040fe2000000183c */
[----:B------:R-:W1:Y:S07]  /*30c0*/  LDSM.16.M88.4 R36, [R210] ;  /* 0x00000000d224783b */ /* 0x000e6e0000000200 */
[C---:B----4-:R-:W-:Y:S08]  /*30d0*/  HMMA.16816.F32 R56, R48.reuse, R40, R56 ;  /* 0x000000283038723c */ /* 0x050ff00000001838 */
[C---:B------:R-:W-:Y:S01]  /*30e0*/  HMMA.16816.F32 R52, R48.reuse, R42, R52 ;  /* 0x0000002a3034723c */ /* 0x040fe20000001834 */
[----:B------:R-:W3:Y:S07]  /*30f0*/  LDSM.16.M88.4 R40, [R207+0x10800] ;  /* 0x01080000cf28783b */ /* 0x000eee0000000200 */
[C---:B------:R-:W-:Y:S08]  /*3100*/  HMMA.16816.F32 R8, R48.reuse, R68, R8 ;  /* 0x000000443008723c */ /* 0x040ff00000001808 */
[C---:B--2---:R-:W-:Y:S08]  /*3110*/  HMMA.16816.F32 R16, R48.reuse, R32, R16 ;  /* 0x000000203010723c */ /* 0x044ff00000001810 */
[C---:B------:R-:W-:Y:S01]  /*3120*/  HMMA.16816.F32 R12, R48.reuse, R34, R12 ;  /* 0x00000022300c723c */ /* 0x040fe2000000180c */
[----:B------:R-:W2:Y:S07]  /*3130*/  LDSM.16.M88.4 R32, [R207+0x11000] ;  /* 0x01100000cf20783b */ /* 0x000eae0000000200 */
[----:B------:R-:W-:Y:S01]  /*3140*/  HMMA.16816.F32 R88, R48, R70, R88 ;  /* 0x000000463058723c */ /* 0x000fe20000001858 */
[----:B------:R-:W4:Y:S04]  /*3150*/  LDSM.16.M88.4 R68, [R200+0x1800] ;  /* 0x00180000c844783b */ /* 0x000f280000000200 */
        /* <DEDUP_REMOVED lines=10> */
[C---:B------:R-:W-:Y:S07]  /*3200*/  HMMA.16816.F32 R8, R36.reuse, R92, R8 ;  /* 0x0000005c2408723c */ /* 0x040fee0000001808 */
[C---:B------:R-:W-:Y:S01]  /*3210*/  IADD3 R92, R0.reuse, 0x20, RZ ;  /* 0x00000020005c7810 */ /* 0x040fe20007ffe0ff */
        /* <DEDUP_REMOVED lines=23> */
[C---:B-----5:R-:W-:Y:S01]  /*3390*/  HMMA.16816.F32 R80, R48.reuse, R36, R8 ;  /* 0x000000243050723c */ /* 0x060fe20000001808 */
[----:B------:R-:W4:Y:S07]  /*33a0*/  LDSM.16.M88.4 R8, [R207+0x12000] ;  /* 0x01200000cf08783b */ /* 0x000f2e0000000200 */
[----:B------:R-:W-:Y:S01]  /*33b0*/  HMMA.16816.F32 R88, R48, R38, R88 ;  /* 0x000000263058723c */ /* 0x000fe20000001858 */
[----:B------:R-:W5:Y:S04]  /*33c0*/  LDSM.16.M88.4 R36, [R207+0x12800] ;  /* 0x01280000cf24783b */ /* 0x000f680000000200 */
[----:B------:R-:W2:Y:S03]  /*33d0*/  LDSM.16.M88.4 R48, [R207+0x13000] ;  /* 0x01300000cf30783b */ /* 0x000ea60000000200 */
[C---:B-1----:R-:W-:Y:S08]  /*33e0*/  HMMA.16816.F32 R64, R68.reuse, R44, R64 ;  /* 0x0000002c4440723c */ /* 0x042ff00000001840 */
[C---:B------:R-:W-:Y:S01]  /*33f0*/  HMMA.16816.F32 R60, R68.reuse, R46, R60 ;  /* 0x0000002e443c723c */ /* 0x040fe2000000183c */
[----:B------:R-:W1:Y:S07]  /*3400*/  LDSM.16.M88.4 R44, [R207+0x13800] ;  /* 0x01380000cf2c783b */ /* 0x000e6e0000000200 */
[C---:B------:R-:W-:Y:S08]  /*3410*/  HMMA.16816.F32 R16, R68.reuse, R72, R16 ;  /* 0x000000484410723c */ /* 0x040ff00000001810 */
[C---:B---3--:R-:W-:Y:S08]  /*3420*/  HMMA.16816.F32 R56, R68.reuse, R40, R56 ;  /* 0x000000284438723c */ /* 0x048ff00000001838 */
[C---:B------:R-:W-:Y:S01]  /*3430*/  HMMA.16816.F32 R52, R68.reuse, R42, R52 ;  /* 0x0000002a4434723c */ /* 0x040fe20000001834 */
[----:B------:R-:W-:Y:S07]  /*3440*/  LDSM.16.M88.4 R40, [R209+0x4000] ;  /* 0x00400000d128783b */ /* 0x000fee0000000200 */
[C---:B------:R-:W-:Y:S01]  /*3450*/  HMMA.16816.F32 R72, R68.reuse, R74, R12 ;  /* 0x0000004a4448723c */ /* 0x040fe2000000180c */
[----:B------:R-:W3:Y:S07]  /*3460*/  LDSM.16.M88.4 R12, [R200+0x2000] ;  /* 0x00200000c80c783b */ /* 0x000eee0000000200 */
[C---:B--2---:R-:W-:Y:S08]  /*3470*/  HMMA.16816.F32 R80, R68.reuse, R32, R80 ;  /* 0x000000204450723c */ /* 0x044ff00000001850 */
        /* <DEDUP_REMOVED lines=12> */
[C---:B-1----:R-:W-:Y:S08]  /*3540*/  HMMA.16816.F32 R80, R76.reuse, R44, R80 ;  /* 0x0000002c4c50723c */ /* 0x042ff00000001850 */
        /* <DEDUP_REMOVED lines=18> */
[C---:B-1----:R-:W-:Y:S01]  /*3670*/  HMMA.16816.F32 R68, R48.reuse, R76, R16 ;  /* 0x0000004c3044723c */ /* 0x042fe20000001810 */
[----:B------:R-:W-:Y:S07]  /*3680*/  LDSM.16.M88.4 R16, [R207+0x14000] ;  /* 0x01400000cf10783b */ /* 0x000fee0000000200 */
[C---:B------:R-:W-:Y:S01]  /*3690*/  HMMA.16816.F32 R72, R48.reuse, R78, R72 ;  /* 0x0000004e3048723c */ /* 0x040fe20000001848 */
[----:B------:R-:W-:Y:S07]  /*36a0*/  LDSM.16.M88.4 R76, [R200+0x5800] ;  /* 0x00580000c84c783b */ /* 0x000fee0000000200 */
[C---:B------:R-:W-:Y:S08]  /*36b0*/  HMMA.16816.F32 R56, R48.reuse, R44, R56 ;  /* 0x0000002c3038723c */ /* 0x040ff00000001838 */
[C---:B------:R-:W-:Y:S01]  /*36c0*/  HMMA.16816.F32 R52, R48.reuse, R46, R52 ;  /* 0x0000002e3034723c */ /* 0x040fe20000001834 */
[----:B------:R-:W1:Y:S07]  /*36d0*/  LDSM.16.M88.4 R44, [R210+0x8000] ;  /* 0x00800000d22c783b */ /* 0x000e6e0000000200 */
[C---:B--2---:R-:W-:Y:S08]  /*36e0*/  HMMA.16816.F32 R80, R48.reuse, R32, R80 ;  /* 0x000000203050723c */ /* 0x044ff00000001850 */
[----:B------:R-:W-:Y:S01]  /*36f0*/  HMMA.16816.F32 R88, R48, R34, R88 ;  /* 0x000000223058723c */ /* 0x000fe20000001858 */
[----:B------:R-:W-:Y:S04]  /*3700*/  LDSM.16.M88.4 R32, [R207+0x15000] ;  /* 0x01500000cf20783b */ /* 0x000fe80000000200 */
[----:B------:R-:W-:Y:S03]  /*3710*/  LDSM.16.M88.4 R48, [R200+0x4800] ;  /* 0x00480000c830783b */ /* 0x000fe60000000200 */
[C---:B---3--:R-:W-:Y:S08]  /*3720*/  HMMA.16816.F32 R64, R12.reuse, R8, R64 ;  /* 0x000000080c40723c */ /* 0x048ff00000001840 */
[C---:B------:R-:W-:Y:S01]  /*3730*/  HMMA.16816.F32 R60, R12.reuse, R10, R60 ;  /* 0x0000000a0c3c723c */ /* 0x040fe2000000183c */
[----:B------:R-:W2:Y:S07]  /*3740*/  LDSM.16.M88.4 R8, [R207+0x14800] ;  /* 0x01480000cf08783b */ /* 0x000eae0000000200 */
[C---:B----4-:R-:W-:Y:S08]  /*3750*/  HMMA.16816.F32 R68, R12.reuse, R36, R68 ;  /* 0x000000240c44723c */ /* 0x050ff00000001844 */
[C---:B------:R-:W-:Y:S01]  /*3760*/  HMMA.16816.F32 R72, R12.reuse, R38, R72 ;  /* 0x000000260c48723c */ /* 0x040fe20000001848 */
[----:B------:R-:W3:Y:S07]  /*3770*/  LDSM.16.M88.4 R36, [R207+0x15800] ;  /* 0x01580000cf24783b */ /* 0x000eee0000000200 */
[C---:B------:R-:W-:Y:S08]  /*3780*/  HMMA.16816.F32 R56, R12.reuse, R40, R56 ;  /* 0x000000280c38723c */ /* 0x040ff00000001838 */
[C---:B------:R-:W-:Y:S01]  /*3790*/  HMMA.16816.F32 R52, R12.reuse, R42, R52 ;  /* 0x0000002a0c34723c */ /* 0x040fe20000001834 */
[----:B------:R-:W-:Y:S07]  /*37a0*/  LDSM.16.M88.4 R40, [R209+0x8000] ;  /* 0x00800000d128783b */ /* 0x000fee0000000200 */
[C---:B------:R-:W-:Y:S07]  /*37b0*/  HMMA.16816.F32 R80, R12.reuse, R84, R80 ;  /* 0x000000540c50723c */ /* 0x040fee0000001850 */
[----:B------:R-:W-:Y:S01]  /*37c0*/  IADD3 R84, R0, 0x18, RZ ;  /* 0x0000001800547810 */ /* 0x000fe20007ffe0ff */
[----:B------:R-:W-:Y:S01]  /*37d0*/  HMMA.16816.F32 R88, R12, R86, R88 ;  /* 0x000000560c58723c */ /* 0x000fe20000001858 */
[----:B------:R-:W4:Y:S02]  /*37e0*/  LDSM.16.M88.4 R12, [R200+0x4000] ;  /* 0x00400000c80c783b */ /* 0x000f240000000200 */
[----:B------:R-:W-:-:S04]  /*37f0*/  ISETP.GE.AND P3, PT, R84, UR15, PT ;  /* 0x0000000f54007c0c */ /* 0x000fc8000bf66270 */
[C---:B------:R-:W-:Y:S01]  /*3800*/  IADD3 R86, R0.reuse, 0x19, RZ ;  /* 0x0000001900567810 */ /* 0x040fe20007ffe0ff */
[C---:B-1----:R-:W-:Y:S08]  /*3810*/  HMMA.16816.F32 R64, R44.reuse, R16, R64 ;  /* 0x000000102c40723c */ /* 0x042ff00000001840 */
        /* <DEDUP_REMOVED lines=24> */
[C---:B-1----:R-:W-:Y:S08]  /*39a0*/  HMMA.16816.F32 R68, R40.reuse, R16, R68 ;  /* 0x000000102844723c */ /* 0x042ff00000001844 */
[----:B------:R-:W-:Y:S01]  /*39b0*/  HMMA.16816.F32 R72, R40, R18, R72 ;  /* 0x000000122848723c */ /* 0x000fe20000001848 */
[----:B------:R-:W1:Y:S06]  /*39c0*/  LDSM.16.M88.4 R16, [R211+0x6000] ;  /* 0x00600000d310783b */ /* 0x000e6c0000000200 */
[----:B------:R-:W-:Y:S01]  /*39d0*/  IMAD.U32 R43, RZ, RZ, UR15 ;  /* 0x0000000fff2b7e24 */ /* 0x000fe2000f8e00ff */
[----:B--2---:R-:W-:Y:S01]  /*39e0*/  HMMA.16816.F32 R64, R32, R8, R64 ;  /* 0x000000082040723c */ /* 0x004fe20000001840 */
[----:B------:R-:W-:-:S03]  /*39f0*/  IADD3 R40, R0, 0x8, RZ ;  /* 0x0000000800287810 */ /* 0x000fc60007ffe0ff */
[----:B------:R-:W-:Y:S02]  /*3a00*/  IADD3 R43, R43, -UR16, R28 ;  /* 0x800000102b2b7c10 */ /* 0x000fe4000fffe01c */
[----:B------:R-:W-:Y:S02]  /*3a10*/  ISETP.GE.AND P0, PT, R40, UR15, PT ;  /* 0x0000000f28007c0c */ /* 0x000fe4000bf06270 */
[C---:B------:R-:W-:Y:S01]  /*3a20*/  HMMA.16816.F32 R60, R32.reuse, R10, R60 ;  /* 0x0000000a203c723c */ /* 0x040fe2000000183c */
[----:B------:R-:W2:Y:S01]  /*3a30*/  LDSM.16.M88.4 R8, [R211+0x6800] ;  /* 0x00680000d308783b */ /* 0x000ea20000000200 */
[C---:B------:R-:W-:Y:S02]  /*3a40*/  IMAD.IADD R77, R43.reuse, 0x1, -R106 ;  /* 0x000000012b4d7824 */ /* 0x040fe400078e0a6a */
[C---:B------:R-:W-:Y:S02]  /*3a50*/  IMAD.IADD R94, R43.reuse, 0x1, -R100 ;  /* 0x000000012b5e7824 */ /* 0x040fe400078e0a64 */
[C---:B------:R-:W-:Y:S01]  /*3a60*/  IMAD.IADD R85, R43.reuse, 0x1, -R104 ;  /* 0x000000012b557824 */ /* 0x040fe200078e0a68 */
[----:B------:R-:W-:Y:S01]  /*3a70*/  IABS R77, R77 ;  /* 0x0000004d004d7213 */ /* 0x000fe20000000000 */
[----:B---3--:R-:W-:Y:S01]  /*3a80*/  HMMA.16816.F32 R80, R32, R12, R80 ;  /* 0x0000000c2050723c */ /* 0x008fe20000001850 */
[----:B------:R-:W-:Y:S01]  /*3a90*/  IMAD.IADD R79, R43, 0x1, -R108 ;  /* 0x000000012b4f7824 */ /* 0x000fe200078e0a6c */
[----:B------:R-:W-:-:S02]  /*3aa0*/  IABS R94, R94 ;  /* 0x0000005e005e7213 */ /* 0x000fc40000000000 */
[----:B------:R-:W-:Y:S02]  /*3ab0*/  IABS R85, R85 ;  /* 0x0000005500557213 */ /* 0x000fe40000000000 */
[----:B------:R-:W-:Y:S02]  /*3ac0*/  IABS R79, R79 ;  /* 0x0000004f004f7213 */ /* 0x000fe40000000000 */
[C---:B------:R-:W-:Y:S01]  /*3ad0*/  HMMA.16816.F32 R88, R32.reuse, R14, R88 ;  /* 0x0000000e2058723c */ /* 0x040fe20000001858 */
[----:B------:R-:W3:Y:S01]  /*3ae0*/  LDSM.16.M88.4 R12, [R211+0x7000] ;  /* 0x00700000d30c783b */ /* 0x000ee20000000200 */
[----:B------:R-:W-:Y:S06]  /*3af0*/  I2F R94, R94 ;  /* 0x0000005e005e7306 */ /* 0x000fec0000201400 */
[C---:B------:R-:W-:Y:S02]  /*3b00*/  HMMA.16816.F32 R56, R32.reuse, R36, R56 ;  /* 0x000000242038723c */ /* 0x040fe40000001838 */
[----:B------:R-:W-:Y:S06]  /*3b10*/  I2F R116, R79 ;  /* 0x0000004f00747306 */ /* 0x000fec0000201400 */
[----:B------:R-:W-:Y:S08]  /*3b20*/  HMMA.16816.F32 R68, R32, R44, R68 ;  /* 0x0000002c2044723c */ /* 0x000ff00000001844 */
[----:B-1----:R-:W-:Y:S07]  /*3b30*/  HMMA.16816.F32 R64, R48, R16, R64 ;  /* 0x000000103040723c */ /* 0x002fee0000001840 */
[C---:B------:R-:W-:Y:S01]  /*3b40*/  IMAD.IADD R16, R43.reuse, 0x1, -R0 ;  /* 0x000000012b107824 */ /* 0x040fe200078e0a00 */
[----:B------:R-:W-:Y:S01]  /*3b50*/  HMMA.16816.F32 R52, R32, R38, R52 ;  /* 0x000000262034723c */ /* 0x000fe20000001834 */
[----:B------:R-:W-:Y:S01]  /*3b60*/  IMAD.IADD R17, R43, 0x1, -R22 ;  /* 0x000000012b117824 */ /* 0x000fe200078e0a16 */
[----:B------:R-:W-:Y:S02]  /*3b70*/  LDSM.16.M88.4 R36, [R210+0xc000] ;  /* 0x00c00000d224783b */ /* 0x000fe40000000200 */
[----:B------:R-:W-:-:S04]  /*3b80*/  IABS R16, R16 ;  /* 0x0000001000107213 */ /* 0x000fc80000000000 */
[----:B--2---:R-:W-:Y:S01]  /*3b90*/  HMMA.16816.F32 R56, R48, R8, R56 ;  /* 0x000000083038723c */ /* 0x004fe20000001838 */
[----:B------:R-:W-:Y:S01]  /*3ba0*/  IMAD.MOV.U32 R23, RZ, RZ, R16 ;  /* 0x000000ffff177224 */ /* 0x000fe200078e0010 */
[----:B------:R-:W-:-:S05]  /*3bb0*/  IABS R16, R17 ;  /* 0x0000001100107213 */ /* 0x000fca0000000000 */
[----:B------:R-:W-:Y:S01]  /*3bc0*/  IMAD.IADD R8, R43, 0x1, -R40 ;  /* 0x000000012b087824 */ /* 0x000fe200078e0a28 */
[----:B------:R-:W-:Y:S01]  /*3bd0*/  HMMA.16816.F32 R72, R32, R46, R72 ;  /* 0x0000002e2048723c */ /* 0x000fe20000001848 */
[----:B------:R-:W1:Y:S01]  /*3be0*/  LDSM.16.M88.4 R32, [R211+0x7800] ;  /* 0x00780000d320783b */ /* 0x000e620000000200 */
[----:B------:R-:W-:Y:S01]  /*3bf0*/  IMAD.MOV.U32 R20, RZ, RZ, R16 ;  /* 0x000000ffff147224 */ /* 0x000fe200078e0010 */
[----:B------:R-:W-:Y:S01]  /*3c00*/  I2F R23, R23 ;  /* 0x0000001700177306 */ /* 0x000fe20000201400 */
[----:B------:R-:W-:-:S03]  /*3c10*/  IABS R8, R8 ;  /* 0x0000000800087213 */ /* 0x000fc60000000000 */
[----:B------:R-:W-:Y:S01]  /*3c20*/  IADD3 R46, R0, 0x9, RZ ;  /* 0x00000009002e7810 */ /* 0x000fe20007ffe0ff */
[----:B------:R-:W-:Y:S01]  /*3c30*/  HMMA.16816.F32 R60, R48, R18, R60 ;  /* 0x00000012303c723c */ /* 0x000fe2000000183c */
[----:B------:R-:W2:Y:S01]  /*3c40*/  LDSM.16.M88.4 R16, [R207+0x16000] ;  /* 0x01600000cf10783b */ /* 0x000ea20000000200 */
[----:B------:R-:W-:Y:S01]  /*3c50*/  IMAD.MOV.U32 R41, RZ, RZ, R8 ;  /* 0x000000ffff297224 */ /* 0x000fe200078e0008 */
[----:B------:R-:W4:Y:S01]  /*3c60*/  I2F R20, R20 ;  /* 0x0000001400147306 */ /* 0x000f220000201400 */
[----:B------:R-:W-:Y:S01]  /*3c70*/  IMAD.IADD R9, R43, 0x1, -R46 ;  /* 0x000000012b097824 */ /* 0x000fe200078e0a2e */
[----:B------:R-:W-:-:S03]  /*3c80*/  ISETP.GE.AND P6, PT, R46, UR15, PT ;  /* 0x0000000f2e007c0c */ /* 0x000fc6000bfc6270 */
[C---:B---3--:R-:W-:Y:S01]  /*3c90*/  HMMA.16816.F32 R68, R48.reuse, R12, R68 ;  /* 0x0000000c3044723c */ /* 0x048fe20000001844 */
[----:B------:R-:W-:Y:S02]  /*3ca0*/  IABS R8, R9 ;  /* 0x0000000900087213 */ /* 0x000fe40000000000 */
[----:B------:R-:W-:Y:S03]  /*3cb0*/  I2F R41, R41 ;  /* 0x0000002900297306 */ /* 0x000fe60000201400 */
[----:B------:R-:W-:Y:S02]  /*3cc0*/  IMAD.MOV.U32 R42, RZ, RZ, R8 ;  /* 0x000000ffff2a7224 */ /* 0x000fe400078e0008 */
[C---:B------:R-:W-:Y:S01]  /*3cd0*/  IMAD.IADD R12, R43.reuse, 0x1, -R76 ;  /* 0x000000012b0c7824 */ /* 0x040fe200078e0a4c */
[----:B------:R-:W-:Y:S01]  /*3ce0*/  HMMA.16816.F32 R52, R48, R10, R52 ;  /* 0x0000000a3034723c */ /* 0x000fe20000001834 */
[----:B------:R-:W3:Y:S01]  /*3cf0*/  LDSM.16.M88.4 R8, [R207+0x16800] ;  /* 0x01680000cf08783b */ /* 0x000ee20000000200 */
[----:B------:R-:W-:Y:S01]  /*3d00*/  IMAD.IADD R13, R43, 0x1, -R78 ;  /* 0x000000012b0d7824 */ /* 0x000fe200078e0a4e */
[----:B------:R-:W-:Y:S01]  /*3d10*/  I2F R42, R42 ;  /* 0x0000002a002a7306 */ /* 0x000fe20000201400 */
[----:B------:R-:W-:-:S04]  /*3d20*/  IABS R12, R12 ;  /* 0x0000000c000c7213 */ /* 0x000fc80000000000 */
[----:B------:R-:W-:Y:S01]  /*3d30*/  HMMA.16816.F32 R72, R48, R14, R72 ;  /* 0x0000000e3048723c */ /* 0x000fe20000001848 */
[----:B------:R-:W-:Y:S01]  /*3d40*/  IMAD.MOV.U32 R31, RZ, RZ, R12 ;  /* 0x000000ffff1f7224 */ /* 0x000fe200078e000c */
[----:B------:R-:W-:Y:S01]  /*3d50*/  IABS R12, R13 ;  /* 0x0000000d000c7213 */ /* 0x000fe20000000000 */
[----:B------:R-:W-:-:S04]  /*3d60*/  IMAD.IADD R13, R43, 0x1, -R84 ;  /* 0x000000012b0d7824 */ /* 0x000fc800078e0a54 */
[----:B------:R-:W-:Y:S01]  /*3d70*/  IMAD.MOV.U32 R44, RZ, RZ, R12 ;  /* 0x000000ffff2c7224 */ /* 0x000fe200078e000c */
[----:B------:R-:W-:Y:S01]  /*3d80*/  IABS R12, R13 ;  /* 0x0000000d000c7213 */ /* 0x000fe20000000000 */
[----:B-1----:R-:W-:Y:S01]  /*3d90*/  HMMA.16816.F32 R80, R48, R32, R80 ;  /* 0x000000203050723c */ /* 0x002fe20000001850 */
[----:B------:R-:W-:Y:S03]  /*3da0*/  I2F R31, R31 ;  /* 0x0000001f001f7306 */ /* 0x000fe60000201400 */
[----:B------:R-:W-:Y:S02]  /*3db0*/  IMAD.MOV.U32 R45, RZ, RZ, R12 ;  /* 0x000000ffff2d7224 */ /* 0x000fe400078e000c */
[----:B------:R-:W1:Y:S01]  /*3dc0*/  LDSM.16.M88.4 R12, [R207+0x17000] ;  /* 0x01700000cf0c783b */ /* 0x000e620000000200 */
[----:B------:R-:W-:Y:S01]  /*3dd0*/  IMAD.IADD R32, R43, 0x1, -R86 ;  /* 0x000000012b207824 */ /* 0x000fe200078e0a56 */
[----:B--2---:R-:W-:Y:S01]  /*3de0*/  HMMA.16816.F32 R64, R36, R16, R64 ;  /* 0x000000102440723c */ /* 0x004fe20000001840 */
[----:B------:R-:W-:Y:S03]  /*3df0*/  I2F R44, R44 ;  /* 0x0000002c002c7306 */ /* 0x000fe60000201400 */
[----:B------:R-:W-:-:S03]  /*3e00*/  IABS R32, R32 ;  /* 0x0000002000207213 */ /* 0x000fc60000000000 */
[C---:B------:R-:W-:Y:S01]  /*3e10*/  IMAD.IADD R16, R43.reuse, 0x1, -R92 ;  /* 0x000000012b107824 */ /* 0x040fe200078e0a5c */
[----:B------:R-:W-:Y:S01]  /*3e20*/  HMMA.16816.F32 R88, R48, R34, R88 ;  /* 0x000000223058723c */ /* 0x000fe20000001858 */
[----:B------:R-:W-:Y:S01]  /*3e30*/  IMAD.IADD R17, R43, 0x1, -R96 ;  /* 0x000000012b117824 */ /* 0x000fe200078e0a60 */
[----:B------:R2:W-:Y:S02]  /*3e40*/  I2F R48, R32 ;  /* 0x0000002000307306 */ /* 0x0005e40000201400 */
[----:B------:R-:W-:-:S03]  /*3e50*/  IABS R16, R16 ;  /* 0x0000001000107213 */ /* 0x000fc60000000000 */
[C---:B------:R-:W-:Y:S01]  /*3e60*/  IMAD.IADD R51, R43.reuse, 0x1, -R102 ;  /* 0x000000012b337824 */ /* 0x040fe200078e0a66 */
[C---:B---3--:R-:W-:Y:S01]  /*3e70*/  HMMA.16816.F32 R56, R36.reuse, R8, R56 ;  /* 0x000000082438723c */ /* 0x048fe20000001838 */
[----:B------:R-:W-:Y:S01]  /*3e80*/  IMAD.MOV.U32 R47, RZ, RZ, R16 ;  /* 0x000000ffff2f7224 */ /* 0x000fe200078e0010 */
[----:B------:R-:W-:Y:S01]  /*3e90*/  IABS R16, R17 ;  /* 0x0000001100107213 */ /* 0x000fe20000000000 */
[----:B------:R-:W-:Y:S01]  /*3ea0*/  IMAD.IADD R49, R43, 0x1, -R98 ;  /* 0x000000012b317824 */ /* 0x000fe200078e0a62 */
[----:B------:R-:W-:Y:S01]  /*3eb0*/  IABS R112, R51 ;  /* 0x0000003300707213 */ /* 0x000fe20000000000 */
[----:B------:R-:W-:Y:S02]  /*3ec0*/  I2F R45, R45 ;  /* 0x0000002d002d7306 */ /* 0x000fe40000201400 */
[----:B------:R-:W-:Y:S01]  /*3ed0*/  IMAD.MOV.U32 R50, RZ, RZ, R16 ;  /* 0x000000ffff327224 */ /* 0x000fe200078e0010 */
[----:B------:R-:W-:Y:S01]  /*3ee0*/  HMMA.16816.F32 R52, R36, R10, R52 ;  /* 0x0000000a2434723c */ /* 0x000fe20000001834 */
[----:B------:R-:W-:Y:S01]  /*3ef0*/  LDSM.16.M88.4 R8, [R200+0x6000] ;  /* 0x00600000c808783b */ /* 0x000fe20000000200 */
[----:B------:R-:W-:-:S03]  /*3f00*/  IABS R49, R49 ;  /* 0x0000003100317213 */ /* 0x000fc60000000000 */
[----:B--2---:R-:W2:Y:S01]  /*3f10*/  LDSM.16.M88.4 R32, [R209+0xc000] ;  /* 0x00c00000d120783b */ /* 0x004ea20000000200 */
[----:B------:R3:W-:Y:S02]  /*3f20*/  I2F R51, R77 ;  /* 0x0000004d00337306 */ /* 0x0007e40000201400 */
[C---:B------:R-:W-:Y:S01]  /*3f30*/  HMMA.16816.F32 R60, R36.reuse, R18, R60 ;  /* 0x00000012243c723c */ /* 0x040fe2000000183c */
[----:B------:R-:W5:Y:S05]  /*3f40*/  LDSM.16.M88.4 R16, [R207+0x17800] ;  /* 0x01780000cf10783b */ /* 0x000f6a0000000200 */
[----:B------:R-:W-:Y:S02]  /*3f50*/  I2F R47, R47 ;  /* 0x0000002f002f7306 */ /* 0x000fe40000201400 */
[----:B-1----:R-:W-:Y:S01]  /*3f60*/  HMMA.16816.F32 R68, R36, R12, R68 ;  /* 0x0000000c2444723c */ /* 0x002fe20000001844 */
[----:B---3--:R-:W-:-:S05]  /*3f70*/  IADD3 R77, R43, 0x8, RZ ;  /* 0x000000082b4d7810 */ /* 0x008fca0007ffe0ff */
[----:B------:R-:W-:Y:S02]  /*3f80*/  I2F R50, R50 ;  /* 0x0000003200327306 */ /* 0x000fe40000201400 */
[----:B------:R-:W-:Y:S01]  /*3f90*/  HMMA.16816.F32 R72, R36, R14, R72 ;  /* 0x0000000e2448723c */ /* 0x000fe20000001848 */
[----:B------:R-:W1:Y:S01]  /*3fa0*/  LDSM.16.M88.4 R12, [R200+0x6800] ;  /* 0x00680000c80c783b */ /* 0x000e620000000200 */
[----:B------:R-:W-:-:S04]  /*3fb0*/  IMAD.IADD R84, R77, 0x1, -R84 ;  /* 0x000000014d547824 */ /* 0x000fc800078e0a54 */
[----:B------:R-:W-:Y:S01]  /*3fc0*/  I2F R112, R112 ;  /* 0x0000007000707306 */ /* 0x000fe20000201400 */
[----:B------:R-:W-:-:S07]  /*3fd0*/  IABS R84, R84 ;  /* 0x0000005400547213 */ /* 0x000fce0000000000 */
[----:B------:R-:W-:Y:S01]  /*3fe0*/  I2F R49, R49 ;  /* 0x0000003100317306 */ /* 0x000fe20000201400 */
[----:B--2---:R-:W-:Y:S07]  /*3ff0*/  HMMA.16816.F32 R64, R32, R8, R64 ;  /* 0x000000082040723c */ /* 0x004fee0000001840 */
[----:B------:R-:W-:Y:S01]  /*4000*/  I2F R43, R85 ;  /* 0x00000055002b7306 */ /* 0x000fe20000201400 */
[----:B------:R-:W-:Y:S01]  /*4010*/  IMAD.IADD R8, R77, 0x1, -R46 ;  /* 0x000000014d087824 */ /* 0x000fe200078e0a2e */
[----:B-----5:R-:W-:Y:S04]  /*4020*/  HMMA.16816.F32 R80, R36, R16, R80 ;  /* 0x000000102450723c */ /* 0x020fe80000001850 */
[----:B------:R-:W-:-:S03]  /*4030*/  IABS R8, R8 ;  /* 0x0000000800087213 */ /* 0x000fc60000000000 */
[C---:B------:R-:W-:Y:S01]  /*4040*/  IMAD.IADD R16, R77.reuse, 0x1, -R0 ;  /* 0x000000014d107824 */ /* 0x040fe200078e0a00 */
[----:B------:R-:W-:Y:S01]  /*4050*/  HMMA.16816.F32 R88, R36, R18, R88 ;  /* 0x000000122458723c */ /* 0x000fe20000001858 */
[----:B------:R-:W-:-:S03]  /*4060*/  IMAD.IADD R0, R77, 0x1, -R76 ;  /* 0x000000014d007824 */ /* 0x000fc600078e0a4c */
[----:B------:R-:W-:-:S03]  /*4070*/  IABS R16, R16 ;  /* 0x0000001000107213 */ /* 0x000fc60000000000 */
[C---:B------:R-:W-:Y:S01]  /*4080*/  IMAD.IADD R18, R77.reuse, 0x1, -R22 ;  /* 0x000000014d127824 */ /* 0x040fe200078e0a16 */
[C---:B------:R-:W-:Y:S01]  /*4090*/  HMMA.16816.F32 R60, R32.reuse, R10, R60 ;  /* 0x0000000a203c723c */ /* 0x040fe2000000183c */
[----:B------:R-:W-:Y:S01]  /*40a0*/  IMAD.MOV.U32 R22, RZ, RZ, R8 ;  /* 0x000000ffff167224 */ /* 0x000fe200078e0008 */
[----:B------:R-:W-:Y:S01]  /*40b0*/  IABS R39, R0 ;  /* 0x0000000000277213 */ /* 0x000fe20000000000 */
[----:B------:R-:W2:Y:S01]  /*40c0*/  LDSM.16.M88.4 R8, [R200+0x7000] ;  /* 0x00700000c808783b */ /* 0x000ea20000000200 */
[----:B------:R-:W-:Y:S01]  /*40d0*/  IMAD.MOV.U32 R17, RZ, RZ, R16 ;  /* 0x000000ffff117224 */ /* 0x000fe200078e0010 */
[----:B------:R-:W-:Y:S01]  /*40e0*/  IABS R16, R18 ;  /* 0x0000001200107213 */ /* 0x000fe20000000000 */
[C---:B------:R-:W-:Y:S01]  /*40f0*/  IMAD.IADD R18, R77.reuse, 0x1, -R40 ;  /* 0x000000014d127824 */ /* 0x040fe200078e0a28 */
[----:B------:R-:W3:Y:S01]  /*4100*/  I2F R22, R22 ;  /* 0x0000001600167306 */ /* 0x000ee20000201400 */
[----:B-1----:R-:W-:Y:S01]  /*4110*/  HMMA.16816.F32 R56, R32, R12, R56 ;  /* 0x0000000c2038723c */ /* 0x002fe20000001838 */
[----:B------:R-:W-:-:S02]  /*4120*/  IMAD.IADD R0, R77, 0x1, -R78 ;  /* 0x000000014d007824 */ /* 0x000fc400078e0a4e */
[----:B------:R-:W-:Y:S01]  /*4130*/  IABS R37, R18 ;  /* 0x0000001200257213 */ /* 0x000fe20000000000 */
[----:B----4-:R-:W-:Y:S02]  /*4140*/  FFMA.FTZ R65, R20, -UR4, R65 ;  /* 0x8000000414417c23 */ /* 0x010fe40008010041 */
[----:B------:R-:W-:Y:S01]  /*4150*/  IABS R0, R0 ;  /* 0x0000000000007213 */ /* 0x000fe20000000000 */
[----:B------:R-:W1:Y:S01]  /*4160*/  I2F R17, R17 ;  /* 0x0000001100117306 */ /* 0x000e620000201400 */
[----:B------:R-:W-:Y:S01]  /*4170*/  HMMA.16816.F32 R52, R32, R14, R52 ;  /* 0x0000000e2034723c */ /* 0x000fe20000001834 */
[----:B------:R-:W4:Y:S01]  /*4180*/  LDSM.16.M88.4 R12, [R200+0x7800] ;  /* 0x00780000c80c783b */ /* 0x000f220000000200 */
[----:B------:R-:W-:Y:S01]  /*4190*/  IMAD.IADD R38, R77, 0x1, -R96 ;  /* 0x000000014d267824 */ /* 0x000fe200078e0a60 */
[----:B------:R-:W-:-:S04]  /*41a0*/  DEPBAR.LE SB0, 0x0 ;  /* 0x000080000000791a */ /* 0x000fc80000000000 */
[----:B------:R5:W5:Y:S01]  /*41b0*/  I2F R18, R16 ;  /* 0x0000001000127306 */ /* 0x000b620000201400 */
[----:B---3--:R-:W-:Y:S01]  /*41c0*/  FFMA.FTZ R22, R22, -UR4, R63 ;  /* 0x8000000416167c23 */ /* 0x008fe2000801003f */
[----:B------:R-:W-:Y:S01]  /*41d0*/  IABS R38, R38 ;  /* 0x0000002600267213 */ /* 0x000fe20000000000 */
[----:B------:R-:W-:-:S03]  /*41e0*/  FFMA.FTZ R40, R42, -UR4, R61 ;  /* 0x800000042a287c23 */ /* 0x000fc6000801003d */
[----:B------:R-:W-:Y:S02]  /*41f0*/  FSEL R42, R22, -INF , !P6 ;  /* 0xff800000162a7808 */ /* 0x000fe40007000000 */
[----:B------:R-:W3:Y:S01]  /*4200*/  I2F R37, R37 ;  /* 0x0000002500257306 */ /* 0x000ee20000201400 */
[----:B-1----:R-:W-:Y:S01]  /*4210*/  FFMA.FTZ R17, R17, -UR4, R66 ;  /* 0x8000000411117c23 */ /* 0x002fe20008010042 */
[----:B------:R-:W-:Y:S01]  /*4220*/  FSEL R40, R40, -INF , !P6 ;  /* 0xff80000028287808 */ /* 0x000fe20007000000 */
[----:B------:R-:W-:Y:S01]  /*4230*/  FFMA.FTZ R31, R31, -UR4, R56 ;  /* 0x800000041f1f7c23 */ /* 0x000fe20008010038 */
[----:B------:R-:W-:Y:S02]  /*4240*/  ISETP.GE.AND P6, PT, R98, UR15, PT ;  /* 0x0000000f62007c0c */ /* 0x000fe4000bfc6270 */
[----:B------:R-:W-:Y:S01]  /*4250*/  FSEL R36, R17, -INF , !P2 ;  /* 0xff80000011247808 */ /* 0x000fe20005000000 */
[----:B-----5:R-:W-:Y:S01]  /*4260*/  FFMA.FTZ R16, R23, -UR4, R64 ;  /* 0x8000000417107c23 */ /* 0x020fe20008010040 */
[----:B------:R-:W-:Y:S01]  /*4270*/  FSEL R17, R65, -INF , !P1 ;  /* 0xff80000041117808 */ /* 0x000fe20004800000 */
[----:B------:R-:W-:Y:S01]  /*4280*/  FFMA.FTZ R19, R18, -UR4, R67 ;  /* 0x8000000412137c23 */ /* 0x000fe20008010043 */
[----:B------:R1:W5:Y:S01]  /*4290*/  I2F R20, R0 ;  /* 0x0000000000147306 */ /* 0x0003620000201400 */
[C---:B--2---:R-:W-:Y:S01]  /*42a0*/  HMMA.16816.F32 R68, R32.reuse, R8, R68 ;  /* 0x000000082044723c */ /* 0x044fe20000001844 */
[----:B------:R-:W-:Y:S01]  /*42b0*/  FSEL R16, R16, -INF , !P2 ;  /* 0xff80000010107808 */ /* 0x000fe20005000000 */
[----:B------:R-:W-:Y:S01]  /*42c0*/  FFMA.FTZ R18, R41, -UR4, R60 ;  /* 0x8000000429127c23 */ /* 0x000fe2000801003c */
[----:B------:R-:W-:Y:S01]  /*42d0*/  ISETP.GE.AND P2, PT, R86, UR15, PT ;  /* 0x0000000f56007c0c */ /* 0x000fe2000bf46270 */
[----:B------:R-:W-:Y:S01]  /*42e0*/  IMAD.IADD R86, R77, 0x1, -R86 ;  /* 0x000000014d567824 */ /* 0x000fe200078e0a56 */
[----:B------:R-:W-:Y:S01]  /*42f0*/  FSEL R19, R19, -INF , !P1 ;  /* 0xff80000013137808 */ /* 0x000fe20004800000 */
[----:B---3--:R-:W-:Y:S01]  /*4300*/  FFMA.FTZ R46, R37, -UR4, R62 ;  /* 0x80000004252e7c23 */ /* 0x008fe2000801003e */
[----:B------:R-:W-:Y:S01]  /*4310*/  ISETP.GE.AND P1, PT, R92, UR15, PT ;  /* 0x0000000f5c007c0c */ /* 0x000fe2000bf26270 */
[C---:B------:R-:W-:Y:S01]  /*4320*/  IMAD.IADD R92, R77.reuse, 0x1, -R92 ;  /* 0x000000014d5c7824 */ /* 0x040fe200078e0a5c */
[----:B------:R-:W2:Y:S01]  /*4330*/  I2F R23, R84 ;  /* 0x0000005400177306 */ /* 0x000ea20000201400 */
[C---:B------:R-:W-:Y:S01]  /*4340*/  IMAD.IADD R8, R77.reuse, 0x1, -R98 ;  /* 0x000000014d087824 */ /* 0x040fe200078e0a62 */
[----:B------:R-:W-:Y:S01]  /*4350*/  HMMA.16816.F32 R72, R32, R10, R72 ;  /* 0x0000000a2048723c */ /* 0x000fe20000001848 */
[----:B------:R-:W-:Y:S01]  /*4360*/  IMAD.IADD R9, R77, 0x1, -R100 ;  /* 0x000000014d097824 */ /* 0x000fe200078e0a64 */
[----:B------:R-:W-:-:S02]  /*4370*/  IABS R37, R92 ;  /* 0x0000005c00257213 */ /* 0x000fc40000000000 */
[----:B-1----:R-:W-:Y:S02]  /*4380*/  IABS R0, R86 ;  /* 0x0000005600007213 */ /* 0x002fe40000000000 */
[----:B------:R-:W-:Y:S01]  /*4390*/  IABS R8, R8 ;  /* 0x0000000800087213 */ /* 0x000fe20000000000 */
[----:B------:R1:W-:Y:S01]  /*43a0*/  I2F R22, R38 ;  /* 0x0000002600167306 */ /* 0x0003e20000201400 */
[C---:B----4-:R-:W-:Y:S01]  /*43b0*/  HMMA.16816.F32 R80, R32.reuse, R12, R80 ;  /* 0x0000000c2050723c */ /* 0x050fe20000001850 */
[----:B------:R-:W-:Y:S01]  /*43c0*/  IABS R11, R9 ;  /* 0x00000009000b7213 */ /* 0x000fe20000000000 */
[----:B-----5:R-:W-:Y:S01]  /*43d0*/  FFMA.FTZ R10, R20, -UR4, R59 ;  /* 0x80000004140a7c23 */ /* 0x020fe2000801003b */
[----:B------:R-:W-:Y:S01]  /*43e0*/  FSEL R18, R18, -INF , !P0 ;  /* 0xff80000012127808 */ /* 0x000fe20004000000 */
[----:B------:R-:W-:Y:S01]  /*43f0*/  IMAD.MOV.U32 R41, RZ, RZ, R8 ;  /* 0x000000ffff297224 */ /* 0x000fe200078e0008 */
[----:B------:R-:W-:Y:S01]  /*4400*/  FSEL R46, R46, -INF , !P0 ;  /* 0xff8000002e2e7808 */ /* 0x000fe20004000000 */
[----:B------:R-:W-:Y:S01]  /*4410*/  FFMA.FTZ R8, R44, -UR4, R57 ;  /* 0x800000042c087c23 */ /* 0x000fe20008010039 */
[----:B------:R-:W3:Y:S01]  /*4420*/  I2F R0, R0 ;  /* 0x0000000000007306 */ /* 0x000ee20000201400 */
[----:B------:R-:W-:Y:S01]  /*4430*/  IMAD.IADD R44, R77, 0x1, -R106 ;  /* 0x000000014d2c7824 */ /* 0x000fe200078e0a6a */
[----:B------:R-:W-:Y:S01]  /*4440*/  HMMA.16816.F32 R88, R32, R14, R88 ;  /* 0x0000000e2058723c */ /* 0x000fe20000001858 */
[----:B------:R-:W-:Y:S01]  /*4450*/  IMAD.MOV.U32 R20, RZ, RZ, R11 ;  /* 0x000000ffff147224 */ /* 0x000fe200078e000b */
[----:B------:R-:W-:Y:S01]  /*4460*/  ISETP.GE.AND P0, PT, R96, UR15, PT ;  /* 0x0000000f60007c0c */ /* 0x000fe2000bf06270 */
[----:B------:R-:W-:Y:S01]  /*4470*/  FFMA.FTZ R47, R47, -UR4, R68 ;  /* 0x800000042f2f7c23 */ /* 0x000fe20008010044 */
[----:B------:R-:W-:Y:S01]  /*4480*/  IABS R11, R44 ;  /* 0x0000002c000b7213 */ /* 0x000fe20000000000 */
[----:B--2---:R-:W-:Y:S01]  /*4490*/  FFMA.FTZ R44, R23, -UR4, R54 ;  /* 0x80000004172c7c23 */ /* 0x004fe20008010036 */
[----:B------:R-:W2:Y:S01]  /*44a0*/  I2F R37, R37 ;  /* 0x0000002500257306 */ /* 0x000ea20000201400 */
[----:B-1----:R-:W-:Y:S01]  /*44b0*/  FSEL R38, R31, -INF , !P5 ;  /* 0xff8000001f267808 */ /* 0x002fe20006800000 */
[----:B------:R-:W-:Y:S01]  /*44c0*/  IMAD.IADD R31, R77, 0x1, -R102 ;  /* 0x000000014d1f7824 */ /* 0x000fe200078e0a66 */
[----:B------:R-:W-:Y:S01]  /*44d0*/  FSEL R114, R47, -INF , !P1 ;  /* 0xff8000002f727808 */ /* 0x000fe20004800000 */
[C---:B------:R-:W-:Y:S01]  /*44e0*/  IMAD.IADD R23, R77.reuse, 0x1, -R104 ;  /* 0x000000014d177824 */ /* 0x040fe200078e0a68 */
[----:B------:R-:W-:Y:S01]  /*44f0*/  FSEL R8, R8, -INF , !P4 ;  /* 0xff80000008087808 */ /* 0x000fe20006000000 */
[----:B------:R-:W-:Y:S01]  /*4500*/  IMAD.IADD R77, R77, 0x1, -R108 ;  /* 0x000000014d4d7824 */ /* 0x000fe200078e0a6c */
[----:B------:R-:W-:Y:S01]  /*4510*/  IABS R13, R31 ;  /* 0x0000001f000d7213 */ /* 0x000fe20000000000 */
[----:B---3--:R-:W-:Y:S01]  /*4520*/  FFMA.FTZ R0, R0, -UR4, R55 ;  /* 0x8000000400007c23 */ /* 0x008fe20008010037 */
[----:B------:R-:W1:Y:S01]  /*4530*/  I2F R39, R39 ;  /* 0x0000002700277306 */ /* 0x000e620000201400 */
[----:B------:R-:W-:Y:S01]  /*4540*/  IABS R23, R23 ;  /* 0x0000001700177213 */ /* 0x000fe20000000000 */
[----:B------:R-:W-:Y:S01]  /*4550*/  FFMA.FTZ R50, R50, -UR4, R69 ;  /* 0x8000000432327c23 */ /* 0x000fe20008010045 */
[----:B------:R-:W-:Y:S01]  /*4560*/  IABS R77, R77 ;  /* 0x0000004d004d7213 */ /* 0x000fe20000000000 */
[----:B------:R-:W-:Y:S01]  /*4570*/  FFMA.FTZ R22, R22, -UR4, R71 ;  /* 0x8000000416167c23 */ /* 0x000fe20008010047 */
[----:B------:R-:W-:Y:S01]  /*4580*/  FSEL R32, R0, -INF , !P2 ;  /* 0xff80000000207808 */ /* 0x000fe20005000000 */
[----:B------:R-:W-:Y:S01]  /*4590*/  FFMA.FTZ R81, R112, -UR4, R81 ;  /* 0x8000000470517c23 */ /* 0x000fe20008010051 */
[----:B------:R-:W-:Y:S01]  /*45a0*/  FSEL R112, R50, -INF , !P0 ;  /* 0xff80000032707808 */ /* 0x000fe20004000000 */
[----:B--2---:R-:W-:Y:S01]  /*45b0*/  FFMA.FTZ R37, R37, -UR4, R70 ;  /* 0x8000000425257c23 */ /* 0x004fe20008010046 */
[----:B------:R-:W2:Y:S01]  /*45c0*/  I2F R20, R20 ;  /* 0x0000001400147306 */ /* 0x000ea20000201400 */
[----:B------:R-:W-:Y:S01]  /*45d0*/  FFMA.FTZ R12, R45, -UR4, R52 ;  /* 0x800000042d0c7c23 */ /* 0x000fe20008010034 */
[----:B------:R-:W-:Y:S01]  /*45e0*/  FSEL R10, R10, -INF , !P4 ;  /* 0xff8000000a0a7808 */ /* 0x000fe20006000000 */
[----:B------:R-:W-:Y:S01]  /*45f0*/  FFMA.FTZ R34, R48, -UR4, R53 ;  /* 0x8000000430227c23 */ /* 0x000fe20008010035 */
[----:B------:R-:W-:Y:S01]  /*4600*/  FSEL R110, R37, -INF , !P1 ;  /* 0xff800000256e7808 */ /* 0x000fe20004800000 */
[----:B------:R-:W-:Y:S01]  /*4610*/  FFMA.FTZ R49, R49, -UR4, R72 ;  /* 0x8000000431317c23 */ /* 0x000fe20008010048 */
[----:B------:R-:W-:Y:S01]  /*4620*/  ISETP.GE.AND P1, PT, R108, UR15, PT ;  /* 0x0000000f6c007c0c */ /* 0x000fe2000bf26270 */
[----:B-1----:R-:W-:Y:S01]  /*4630*/  FFMA.FTZ R39, R39, -UR4, R58 ;  /* 0x8000000427277c23 */ /* 0x002fe2000801003a */
[----:B------:R-:W1:Y:S01]  /*4640*/  I2F R9, R41 ;  /* 0x0000002900097306 */ /* 0x000e620000201400 */
[----:B------:R-:W-:Y:S01]  /*4650*/  FSEL R108, R22, -INF , !P0 ;  /* 0xff800000166c7808 */ /* 0x000fe20004000000 */
[----:B------:R-:W-:Y:S01]  /*4660*/  FFMA.FTZ R73, R94, -UR4, R73 ;  /* 0x800000045e497c23 */ /* 0x000fe20008010049 */
[----:B------:R-:W-:Y:S01]  /*4670*/  PLOP3.LUT P0, PT, PT, PT, UP0, 0x80, 0x0 ;  /* 0x000000000000781c */ /* 0x000fe20003f0f008 */
[----:B------:R-:W-:Y:S01]  /*4680*/  FFMA.FTZ R51, R51, -UR4, R80 ;  /* 0x8000000433337c23 */ /* 0x000fe20008010050 */
[----:B------:R-:W-:Y:S01]  /*4690*/  FSEL R56, R39, -INF , !P5 ;  /* 0xff80000027387808 */ /* 0x000fe20006800000 */
[----:B------:R-:W-:Y:S01]  /*46a0*/  FFMA.FTZ R43, R43, -UR4, R88 ;  /* 0x800000042b2b7c23 */ /* 0x000fe20008010058 */
[----:B------:R-:W-:Y:S01]  /*46b0*/  FSEL R12, R12, -INF , !P3 ;  /* 0xff8000000c0c7808 */ /* 0x000fe20005800000 */
[----:B------:R-:W3:Y:S01]  /*46c0*/  I2F R11, R11 ;  /* 0x0000000b000b7306 */ /* 0x000ee20000201400 */
[----:B--2---:R-:W-:Y:S01]  /*46d0*/  FFMA.FTZ R75, R20, -UR4, R75 ;  /* 0x80000004144b7c23 */ /* 0x004fe2000801004b */
[----:B------:R-:W-:Y:S01]  /*46e0*/  FSEL R44, R44, -INF , !P3 ;  /* 0xff8000002c2c7808 */ /* 0x000fe20005800000 */
[----:B------:R-:W-:Y:S01]  /*46f0*/  FFMA.FTZ R89, R116, -UR4, R89 ;  /* 0x8000000474597c23 */ /* 0x000fe20008010059 */
[----:B------:R-:W-:-:S02]  /*4700*/  FSEL R34, R34, -INF , !P2 ;  /* 0xff80000022227808 */ /* 0x000fc40005000000 */
[----:B------:R-:W-:Y:S02]  /*4710*/  ISETP.GE.AND P5, PT, R100, UR15, PT ;  /* 0x0000000f64007c0c */ /* 0x000fe4000bfa6270 */
[----:B------:R-:W2:Y:S01]  /*4720*/  I2F R14, R13 ;  /* 0x0000000d000e7306 */ /* 0x000ea20000201400 */
[----:B-1----:R-:W-:Y:S01]  /*4730*/  FFMA.FTZ R9, R9, -UR4, R74 ;  /* 0x8000000409097c23 */ /* 0x002fe2000801004a */
[----:B------:R-:W-:Y:S02]  /*4740*/  ISETP.GE.AND P4, PT, R106, UR15, PT ;  /* 0x0000000f6a007c0c */ /* 0x000fe4000bf86270 */
[----:B------:R-:W-:Y:S02]  /*4750*/  ISETP.GE.AND P3, PT, R102, UR15, PT ;  /* 0x0000000f66007c0c */ /* 0x000fe4000bf66270 */
[----:B------:R-:W-:Y:S02]  /*4760*/  ISETP.GE.AND P2, PT, R104, UR15, PT ;  /* 0x0000000f68007c0c */ /* 0x000fe4000bf46270 */
[----:B------:R-:W1:Y:S01]  /*4770*/  I2F R15, R23 ;  /* 0x00000017000f7306 */ /* 0x000e620000201400 */
[----:B---3--:R-:W-:Y:S01]  /*4780*/  FFMA.FTZ R11, R11, -UR4, R82 ;  /* 0x800000040b0b7c23 */ /* 0x008fe20008010052 */
[----:B------:R-:W-:-:S02]  /*4790*/  FSEL R106, R49, -INF , !P6 ;  /* 0xff800000316a7808 */ /* 0x000fc40007000000 */
[----:B------:R-:W-:Y:S02]  /*47a0*/  FSEL R102, R9, -INF , !P6 ;  /* 0xff80000009667808 */ /* 0x000fe40007000000 */
[----:B------:R-:W-:Y:S02]  /*47b0*/  FSEL R104, R73, -INF , !P5 ;  /* 0xff80000049687808 */ /* 0x000fe40006800000 */
[----:B------:R-:W3:Y:S01]  /*47c0*/  I2F R0, R77 ;  /* 0x0000004d00007306 */ /* 0x000ee20000201400 */
[----:B--2---:R-:W-:Y:S01]  /*47d0*/  FFMA.FTZ R14, R14, -UR4, R83 ;  /* 0x800000040e0e7c23 */ /* 0x004fe20008010053 */
[----:B------:R-:W-:Y:S02]  /*47e0*/  FSEL R98, R75, -INF , !P5 ;  /* 0xff8000004b627808 */ /* 0x000fe40006800000 */
[----:B------:R-:W-:Y:S02]  /*47f0*/  FSEL R100, R51, -INF , !P4 ;  /* 0xff80000033647808 */ /* 0x000fe40006000000 */
[----:B------:R-:W-:Y:S01]  /*4800*/  FSEL R94, R11, -INF , !P4 ;  /* 0xff8000000b5e7808 */ /* 0x000fe20006000000 */
[----:B-1----:R-:W-:Y:S01]  /*4810*/  FFMA.FTZ R90, R15, -UR4, R90 ;  /* 0x800000040f5a7c23 */ /* 0x002fe2000801005a */
[----:B------:R-:W-:-:S02]  /*4820*/  FSEL R96, R81, -INF , !P3 ;  /* 0xff80000051607808 */ /* 0x000fc40005800000 */
[----:B------:R-:W-:Y:S02]  /*4830*/  FSEL R92, R14, -INF , !P3 ;  /* 0xff8000000e5c7808 */ /* 0x000fe40005800000 */
[----:B------:R-:W-:Y:S02]  /*4840*/  FSEL R236, R43, -INF , !P2 ;  /* 0xff8000002bec7808 */ /* 0x000fe40005000000 */
[----:B------:R-:W-:Y:S01]  /*4850*/  FSEL R124, R90, -INF , !P2 ;  /* 0xff8000005a7c7808 */ /* 0x000fe20005000000 */
[----:B---3--:R-:W-:Y:S01]  /*4860*/  FFMA.FTZ R20, R0, -UR4, R91 ;  /* 0x8000000400147c23 */ /* 0x008fe2000801005b */
        /* <DEDUP_REMOVED lines=74> */
.L_x_1608:
[----:B------:R-:W-:Y:S05]  /*4d10*/  BSYNC B0 ;  /* 0x0000000000007941 */ /* 0x000fea0003800000 */
.L_x_1607:
[----:B------:R-:W0:Y:S02]  /*4d20*/  LDGDEPBAR ;  /* 0x00000000000079af */ /* 0x000e240000000000 */
.L_x_1606:
[----:B------:R-:W-:Y:S01]  /*4d30*/  FMNMX.FTZ R11, R36, R19, !PT ;  /* 0x00000013240b7209 */ /* 0x000fe20007810000 */
[----:B-1----:R-:W-:Y:S01]  /*4d40*/  IMAD.U32 R14, RZ, RZ, UR13 ;  /* 0x0000000dff0e7e24 */ /* 0x002fe2000f8e00ff */
[----:B------:R-:W-:Y:S01]  /*4d50*/  FMNMX.FTZ R9, R16, R17, !PT ;  /* 0x0000001110097209 */ /* 0x000fe20007810000 */
[----:B------:R-:W-:Y:S01]  /*4d60*/  USHF.L.U32 UR6, UR29, 0x1, URZ ;  /* 0x000000011d067899 */ /* 0x000fe2000800063f */
[----:B------:R-:W-:Y:S01]  /*4d70*/  FMNMX.FTZ R11, R46, R11, !PT ;  /* 0x0000000b2e0b7209 */ /* 0x000fe20007810000 */
[----:B------:R-:W-:Y:S01]  /*4d80*/  IMAD R23, R14, 0x8, R7 ;  /* 0x000000080e177824 */ /* 0x000fe200078e0207 */
        /* <DEDUP_REMOVED lines=35> */
[C---:B------:R-:W-:Y:S01]  /*4fc0*/  IMAD R204, R3.reuse, 0x2, R206 ;  /* 0x0000000203cc7824 */ /* 0x040fe200078e02ce */
        /* <DEDUP_REMOVED lines=17> */
[----:B------:R-:W-:Y:S02]  /*50e0*/  LOP3.LUT R22, R2, UR22, RZ, 0x3c, !PT ;  /* 0x0000001602167c12 */ /* 0x000fe4000f8e3cff */
[----:B------:R-:W-:Y:S01]  /*50f0*/  LOP3.LUT R48, R169, UR5, RZ, 0x3c, !PT ;  /* 0x00000005a9307c12 */ /* 0x000fe2000f8e3cff */
[----:B------:R-:W1:Y:S01]  /*5100*/  SHFL.BFLY PT, R11, R6, 0x2, 0x1f ;  /* 0x0c401f00060b7f89 */ /* 0x000e6200000e0000 */
[----:B------:R-:W-:Y:S01]  /*5110*/  LOP3.LUT R84, R87, R22, RZ, 0x3c, !PT ;  /* 0x0000001657547212 */ /* 0x000fe200078e3cff */
[----:B------:R-:W-:Y:S01]  /*5120*/  UIADD3 UR5, UR23, -0x4498517b, URZ ;  /* 0xbb67ae8517057890 */ /* 0x000fe2000fffe03f */
[----:B------:R-:W-:Y:S01]  /*5130*/  LOP3.LUT R169, R169, UR6, RZ, 0x3c, !PT ;  /* 0x00000006a9a97c12 */ /* 0x000fe2000f8e3cff */
[----:B------:R-:W-:Y:S01]  /*5140*/  IMAD.WIDE.U32 R48, R48, -0x326172a9, RZ ;  /* 0xcd9e8d5730307825 */ /* 0x000fe200078e00ff */
[----:B------:R-:W-:Y:S03]  /*5150*/  LDSM.16.MT88.4 R80, [R206+0x1c000] ;  /* 0x01c00000ce50783b */ /* 0x000fe60000004200 */
[----:B------:R-:W-:Y:S01]  /*5160*/  IMAD.WIDE.U32 R84, R84, -0x2daee0ad, RZ ;  /* 0xd2511f5354547825 */ /* 0x000fe200078e00ff */
[----:B------:R-:W-:Y:S01]  /*5170*/  LOP3.LUT R14, R49, UR31, R86, 0x96, !PT ;  /* 0x0000001f310e7c12 */ /* 0x000fe2000f8e9656 */
[----:B------:R-:W-:Y:S02]  /*5180*/  LDSM.16.MT88.4 R64, [R204+0x1a000] ;  /* 0x01a00000cc40783b */ /* 0x000fe40000004200 */
[----:B------:R-:W-:Y:S01]  /*5190*/  IMAD.WIDE.U32 R180, R169, -0x326172a9, RZ ;  /* 0xcd9e8d57a9b47825 */ /* 0x000fe200078e00ff */
[----:B------:R-:W-:Y:S01]  /*51a0*/  LOP3.LUT R178, R85, UR5, R168, 0x96, !PT ;  /* 0x0000000555b27c12 */ /* 0x000fe2000f8e96a8 */
[----:B------:R-:W-:Y:S01]  /*51b0*/  UIADD3 UR5, UR23, -0x56f99767, URZ ;  /* 0xa906689917057890 */ /* 0x000fe2000fffe03f */
[----:B------:R-:W-:Y:S01]  /*51c0*/  LDSM.16.MT88.4 R88, [R205+0x1c000] ;  /* 0x01c00000cd58783b */ /* 0x000fe20000004200 */
[----:B------:R-:W-:Y:S01]  /*51d0*/  IMAD.WIDE.U32 R14, R14, -0x2daee0ad, RZ ;  /* 0xd2511f530e0e7825 */ /* 0x000fe200078e00ff */
[----:B------:R-:W-:-:S02]  /*51e0*/  LOP3.LUT R86, R181, UR31, R86, 0x96, !PT ;  /* 0x0000001fb5567c12 */ /* 0x000fc4000f8e9656 */
[----:B------:R-:W-:Y:S01]  /*51f0*/  STL.64 [R1+0x68], R26 ;  /* 0x0000681a01007387 */ /* 0x000fe20000100a00 */
[----:B------:R-:W-:Y:S01]  /*5200*/  IMAD.WIDE.U32 R178, R178, -0x326172a9, RZ ;  /* 0xcd9e8d57b2b27825 */ /* 0x000fe200078e00ff */
[----:B------:R-:W-:Y:S02]  /*5210*/  LOP3.LUT R176, R15, UR18, R84, 0x96, !PT ;  /* 0x000000120fb07c12 */ /* 0x000fe4000f8e9654 */
[----:B------:R-:W-:Y:S01]  /*5220*/  STL [R1+0x60], R24 ;  /* 0x0000601801007387 */ /* 0x000fe20000100800 */
[----:B-1----:R-:W-:Y:S01]  /*5230*/  FMNMX.FTZ R11, R6, R11, !PT ;  /* 0x0000000b060b7209 */ /* 0x002fe20007810000 */
[----:B------:R-:W-:Y:S01]  /*5240*/  IMAD.WIDE.U32 R240, R86, -0x2daee0ad, RZ ;  /* 0xd2511f5356f07825 */ /* 0x000fe200078e00ff */
[----:B------:R-:W-:Y:S01]  /*5250*/  LOP3.LUT R180, R179, UR19, R180, 0x96, !PT ;  /* 0x00000013b3b47c12 */ /* 0x000fe2000f8e96b4 */
[----:B------:R-:W1:Y:S02]  /*5260*/  SHFL.BFLY PT, R6, R9, 0x2, 0x1f ;  /* 0x0c401f0009067f89 */ /* 0x000e6400000e0000 */
[----:B------:R-:W-:-:S02]  /*5270*/  IMAD.WIDE.U32 R176, R176, -0x326172a9, RZ ;  /* 0xcd9e8d57b0b07825 */ /* 0x000fc400078e00ff */
[----:B------:R-:W2:Y:S02]  /*5280*/  SHFL.BFLY PT, R0, R11, 0x1, 0x1f ;  /* 0x0c201f000b007f89 */ /* 0x000ea400000e0000 */
[----:B------:R-:W-:Y:S01]  /*5290*/  IMAD.WIDE.U32 R180, R180, -0x2daee0ad, RZ ;  /* 0xd2511f53b4b47825 */ /* 0x000fe200078e00ff */
[----:B------:R-:W-:-:S04]  /*52a0*/  LOP3.LUT R170, R177, UR9, R178, 0x96, !PT ;  /* 0x00000009b1aa7c12 */ /* 0x000fc8000f8e96b2 */
[----:B------:R-:W-:Y:S01]  /*52b0*/  LOP3.LUT R240, R181, UR7, R240, 0x96, !PT ;  /* 0x00000007b5f07c12 */ /* 0x000fe2000f8e96f0 */
[----:B------:R-:W-:Y:S01]  /*52c0*/  IMAD.WIDE.U32 R170, R170, -0x2daee0ad, RZ ;  /* 0xd2511f53aaaa7825 */ /* 0x000fe200078e00ff */
[----:B-1----:R-:W-:Y:S02]  /*52d0*/  FMNMX.FTZ R2, R9, R6, !PT ;  /* 0x0000000609027209 */ /* 0x002fe40007810000 */
[----:B------:R-:W-:Y:S02]  /*52e0*/  LOP3.LUT R6, R179, UR19, R48, 0x96, !PT ;  /* 0x00000013b3067c12 */ /* 0x000fe4000f8e9630 */
[----:B--2---:R-:W-:Y:S01]  /*52f0*/  FMNMX.FTZ R0, R11, R0, !PT ;  /* 0x000000000b007209 */ /* 0x004fe20007810000 */
[----:B------:R-:W1:Y:S02]  /*5300*/  SHFL.BFLY PT, R7, R2, 0x1, 0x1f ;  /* 0x0c201f0002077f89 */ /* 0x000e6400000e0000 */
[----:B------:R-:W-:Y:S01]  /*5310*/  IMAD.WIDE.U32 R174, R6, -0x2daee0ad, RZ ;  /* 0xd2511f5306ae7825 */ /* 0x000fe200078e00ff */
[C---:B------:R-:W-:Y:S01]  /*5320*/  FSETP.NEU.FTZ.AND P1, PT, R0.reuse, -INF , PT ;  /* 0xff8000000000780b */ /* 0x040fe20003f3d000 */
[----:B------:R-:W-:Y:S02]  /*5330*/  LDSM.16.MT88.4 R48, [R206+0x1a000] ;  /* 0x01a00000ce30783b */ /* 0x000fe40000004200 */
[----:B------:R-:W-:Y:S01]  /*5340*/  FMUL.FTZ R235, R0, c[0x0][0x23c] ;  /* 0x00008f0000eb7a20 */ /* 0x000fe20000410000 */
[----:B------:R-:W-:-:S02]  /*5350*/  LOP3.LUT R6, R175, UR7, R14, 0x96, !PT ;  /* 0x00000007af067c12 */ /* 0x000fc4000f8e960e */
[----:B------:R-:W-:Y:S02]  /*5360*/  LOP3.LUT R174, R171, UR17, R174, 0x96, !PT ;  /* 0x00000011abae7c12 */ /* 0x000fe4000f8e96ae */
[----:B------:R-:W-:Y:S01]  /*5370*/  FSEL R235, R235, RZ, P1 ;  /* 0x000000ffebeb7208 */ /* 0x000fe20000800000 */
[----:B------:R-:W-:-:S04]  /*5380*/  IMAD.WIDE.U32 R172, R6, -0x326172a9, RZ ;  /* 0xcd9e8d5706ac7825 */ /* 0x000fc800078e00ff */
        /* <DEDUP_REMOVED lines=11> */
[--C-:B------:R-:W-:Y:S01]  /*5440*/  SHF.R.U32.HI R9, RZ, 0x10, R172.reuse ;  /* 0x00000010ff097819 */ /* 0x100fe200000116ac */
[----:B------:R-:W-:Y:S01]  /*5450*/  IMAD.WIDE.U32 R170, R170, -0x326172a9, RZ ;  /* 0xcd9e8d57aaaa7825 */ /* 0x000fe200078e00ff */
[----:B------:R-:W-:Y:S02]  /*5460*/  LOP3.LUT R11, R172, 0xffff, RZ, 0xc0, !PT ;  /* 0x0000ffffac0b7812 */ /* 0x000fe400078ec0ff */
[----:B------:R-:W-:Y:S01]  /*5470*/  FSEL R233, R233, RZ, P1 ;  /* 0x000000ffe9e97208 */ /* 0x000fe20000800000 */
[--C-:B------:R-:W-:Y:S01]  /*5480*/  FFMA.FTZ R120, R19, c[0x0][0x23c], -R235.reuse ;  /* 0x00008f0013787a23 */ /* 0x100fe200000108eb */
[----:B------:R-:W-:Y:S01]  /*5490*/  LOP3.LUT R7, R170, 0xffff, RZ, 0xc0, !PT ;  /* 0x0000ffffaa077812 */ /* 0x000fe200078ec0ff */
[----:B------:R-:W-:Y:S01]  /*54a0*/  FFMA.FTZ R223, R10, c[0x0][0x23c], -R235 ;  /* 0x00008f000adf7a23 */ /* 0x000fe200000108eb */
[----:B------:R-:W-:Y:S01]  /*54b0*/  LOP3.LUT R6, R170, 0xff, RZ, 0xc0, !PT ;  /* 0x000000ffaa067812 */ /* 0x000fe200078ec0ff */
[----:B------:R-:W-:Y:S01]  /*54c0*/  FFMA.FTZ R237, R16, c[0x0][0x23c], -R233 ;  /* 0x00008f0010ed7a23 */ /* 0x000fe200000108e9 */
[----:B------:R-:W-:Y:S01]  /*54d0*/  SHF.R.U32.HI R7, RZ, 0x8, R7 ;  /* 0x00000008ff077819 */ /* 0x000fe20000011607 */
[--C-:B------:R-:W-:Y:S01]  /*54e0*/  FFMA.FTZ R122, R17, c[0x0][0x23c], -R233.reuse ;  /* 0x00008f00117a7a23 */ /* 0x100fe200000108e9 */
[----:B------:R-:W1:Y:S01]  /*54f0*/  MUFU.EX2 R120, R120 ;  /* 0x0000007800787308 */ /* 0x000e620000000800 */
[--C-:B------:R-:W-:Y:S01]  /*5500*/  FFMA.FTZ R232, R18, c[0x0][0x23c], -R233.reuse ;  /* 0x00008f0012e87a23 */ /* 0x100fe200000108e9 */
[----:B------:R-:W-:Y:S01]  /*5510*/  SHF.R.U32.HI R10, RZ, 0x18, R172 ;  /* 0x00000018ff0a7819 */ /* 0x000fe200000116ac */
[----:B------:R-:W-:Y:S01]  /*5520*/  FFMA.FTZ R119, R40, c[0x0][0x23c], -R233 ;  /* 0x00008f0028777a23 */ /* 0x000fe200000108e9 */
[----:B------:R-:W-:Y:S01]  /*5530*/  LOP3.LUT R9, R9, 0xff, RZ, 0xc0, !PT ;  /* 0x000000ff09097812 */ /* 0x000fe200078ec0ff */
[----:B------:R-:W-:Y:S01]  /*5540*/  FFMA.FTZ R121, R46, c[0x0][0x23c], -R235 ;  /* 0x00008f002e797a23 */ /* 0x000fe200000108eb */
[----:B------:R-:W-:Y:S01]  /*5550*/  PRMT R6, R6, 0x5410, R7 ;  /* 0x0000541006067816 */ /* 0x000fe20000000007 */
[----:B------:R-:W-:Y:S01]  /*5560*/  FFMA.FTZ R118, R42, c[0x0][0x23c], -R235 ;  /* 0x00008f002a767a23 */ /* 0x000fe200000108eb */
[----:B------:R-:W-:Y:S01]  /*5570*/  MUFU.EX2 R237, R237 ;  /* 0x000000ed00ed7308 */ /* 0x000fe20000000800 */
[----:B------:R-:W-:Y:S01]  /*5580*/  LOP3.LUT R7, R171, UR30, R174, 0x96, !PT ;  /* 0x0000001eab077c12 */ /* 0x000fe2000f8e96ae */
[--C-:B------:R-:W-:Y:S01]  /*5590*/  FFMA.FTZ R231, R8, c[0x0][0x23c], -R233.reuse ;  /* 0x00008f0008e77a23 */ /* 0x100fe200000108e9 */
[----:B------:R-:W-:Y:S01]  /*55a0*/  PRMT R10, R9, 0x5410, R10 ;  /* 0x00005410090a7816 */ /* 0x000fe2000000000a */
[--C-:B------:R-:W-:Y:S01]  /*55b0*/  FFMA.FTZ R238, R38, c[0x0][0x23c], -R233.reuse ;  /* 0x00008f0026ee7a23 */ /* 0x100fe200000108e9 */
[C---:B------:R-:W-:Y:S01]  /*55c0*/  LOP3.LUT R9, R7.reuse, 0xffff, RZ, 0xc0, !PT ;  /* 0x0000ffff07097812 */ /* 0x040fe200078ec0ff */
[----:B------:R-:W-:Y:S01]  /*55d0*/  FFMA.FTZ R230, R12, c[0x0][0x23c], -R233 ;  /* 0x00008f000ce67a23 */ /* 0x000fe200000108e9 */
[----:B------:R-:W-:Y:S01]  /*55e0*/  LOP3.LUT R18, R7, 0xff, RZ, 0xc0, !PT ;  /* 0x000000ff07127812 */ /* 0x000fe200078ec0ff */
[----:B------:R-:W2:Y:S01]  /*55f0*/  MUFU.EX2 R122, R122 ;  /* 0x0000007a007a7308 */ /* 0x000ea20000000800 */
[----:B------:R-:W-:Y:S01]  /*5600*/  SHF.R.U32.HI R16, RZ, 0x10, R7 ;  /* 0x00000010ff107819 */ /* 0x000fe20000011607 */
[----:B------:R-:W-:Y:S01]  /*5610*/  FFMA.FTZ R229, R34, c[0x0][0x23c], -R233 ;  /* 0x00008f0022e57a23 */ /* 0x000fe200000108e9 */
[----:B------:R-:W-:Y:S01]  /*5620*/  SHF.R.U32.HI R9, RZ, 0x8, R9 ;  /* 0x00000008ff097819 */ /* 0x000fe20000011609 */
[--C-:B------:R-:W-:Y:S01]  /*5630*/  HSET2.LE.AND R6, R6, R239.reuse, PT ;  /* 0x000000ef06067233 */ /* 0x100fe20003803000 */
[----:B------:R-:W-:Y:S01]  /*5640*/  SHF.R.U32.HI R7, RZ, 0x18, R7 ;  /* 0x00000018ff077819 */ /* 0x000fe20000011607 */
[----:B------:R-:W-:Y:S01]  /*5650*/  FFMA.FTZ R228, R32, c[0x0][0x23c], -R235 ;  /* 0x00008f0020e47a23 */ /* 0x000fe200000108eb */
[----:B------:R-:W-:Y:S01]  /*5660*/  LOP3.LUT R16, R16, 0xff, RZ, 0xc0, !PT ;  /* 0x000000ff10107812 */ /* 0x000fe200078ec0ff */
[----:B------:R-:W-:Y:S01]  /*5670*/  MUFU.EX2 R232, R232 ;  /* 0x000000e800e87308 */ /* 0x000fe20000000800 */
[----:B------:R-:W-:Y:S01]  /*5680*/  PRMT R18, R18, 0x5410, R9 ;  /* 0x0000541012127816 */ /* 0x000fe20000000009 */
[--C-:B------:R-:W-:Y:S01]  /*5690*/  FFMA.FTZ R234, R56, c[0x0][0x23c], -R235.reuse ;  /* 0x00008f0038ea7a23 */ /* 0x100fe200000108eb */
[----:B-1----:R-:W-:Y:S01]  /*56a0*/  F2FP.PACK_AB R227, R120, R123 ;  /* 0x0000007b78e3723e */ /* 0x002fe200000000ff */
[----:B------:R-:W-:Y:S01]  /*56b0*/  FFMA.FTZ R221, R44, c[0x0][0x23c], -R235 ;  /* 0x00008f002cdd7a23 */ /* 0x000fe200000108eb */
[----:B------:R-:W-:Y:S01]  /*56c0*/  PRMT R16, R16, 0x5410, R7 ;  /* 0x0000541010107816 */ /* 0x000fe20000000007 */
[--C-:B------:R-:W-:Y:S01]  /*56d0*/  HSET2.LE.AND R18, R18, R239.reuse, PT ;  /* 0x000000ef12127233 */ /* 0x100fe20003803000 */
[----:B------:R-:W-:Y:S01]  /*56e0*/  PRMT R226, R227, 0x7632, R226 ;  /* 0x00007632e3e27816 */ /* 0x000fe200000000e2 */
[----:B------:R-:W1:Y:S01]  /*56f0*/  MUFU.EX2 R119, R119 ;  /* 0x0000007700777308 */ /* 0x000e620000000800 */
[----:B--2---:R-:W-:Y:S01]  /*5700*/  F2FP.PACK_AB R222, R122, R237 ;  /* 0x000000ed7ade723e */ /* 0x004fe200000000ff */
[----:B------:R-:W-:Y:S01]  /*5710*/  HSET2.LE.AND R16, R16, R239, PT ;  /* 0x000000ef10107233 */ /* 0x000fe20003803000 */
[----:B------:R-:W-:Y:S01]  /*5720*/  LOP3.LUT R8, R173, UR29, R176, 0x96, !PT ;  /* 0x0000001dad087c12 */ /* 0x000fe2000f8e96b0 */
[----:B------:R-:W-:Y:S01]  /*5730*/  LDSM.16.MT88.4 R40, [R208+0x1a000] ;  /* 0x01a00000d028783b */ /* 0x000fe20000004200 */
[----:B------:R-:W-:Y:S01]  /*5740*/  PRMT R219, R222, 0x7632, R219 ;  /* 0x00007632dedb7816 */ /* 0x000fe200000000db */
[----:B------:R-:W-:Y:S01]  /*5750*/  FFMA.FTZ R220, R114, c[0x0][0x23c], -R233 ;  /* 0x00008f0072dc7a23 */ /* 0x000fe200000108e9 */
[----:B------:R-:W-:Y:S01]  /*5760*/  LOP3.LUT R36, R172, 0xff, RZ, 0xc0, !PT ;  /* 0x000000ffac247812 */ /* 0x000fe200078ec0ff */
[----:B------:R-:W-:Y:S01]  /*5770*/  MUFU.EX2 R121, R121 ;  /* 0x0000007900797308 */ /* 0x000fe20000000800 */
[----:B------:R-:W-:Y:S01]  /*5780*/  PRMT R5, R222, 0x5410, R219 ;  /* 0x00005410de057816 */ /* 0x000fe200000000db */
[----:B------:R-:W-:Y:S01]  /*5790*/  LDSM.16.MT88.4 R56, [R205+0x1a000] ;  /* 0x01a00000cd38783b */ /* 0x000fe20000004200 */
[----:B------:R-:W-:Y:S01]  /*57a0*/  SHF.R.U32.HI R11, RZ, 0x8, R11 ;  /* 0x00000008ff0b7819 */ /* 0x000fe2000001160b */
[----:B------:R-:W-:Y:S01]  /*57b0*/  FFMA.FTZ R217, R112, c[0x0][0x23c], -R233 ;  /* 0x00008f0070d97a23 */ /* 0x000fe200000108e9 */
[----:B------:R-:W-:Y:S01]  /*57c0*/  LOP3.LUT R128, R18, R5, RZ, 0xc0, !PT ;  /* 0x0000000512807212 */ /* 0x000fe200078ec0ff */
[----:B------:R-:W-:Y:S01]  /*57d0*/  LDSM.16.MT88.4 R44, [R204+0x18800] ;  /* 0x01880000cc2c783b */ /* 0x000fe20000004200 */
[----:B------:R-:W-:Y:S01]  /*57e0*/  PRMT R129, R227, 0x5410, R226 ;  /* 0x00005410e3817816 */ /* 0x000fe200000000e2 */
[----:B------:R-:W2:Y:S01]  /*57f0*/  MUFU.EX2 R118, R118 ;  /* 0x0000007600767308 */ /* 0x000ea20000000800 */
[----:B-1----:R-:W-:Y:S01]  /*5800*/  F2FP.PACK_AB R225, R119, R232 ;  /* 0x000000e877e1723e */ /* 0x002fe200000000ff */
[--C-:B------:R-:W-:Y:S01]  /*5810*/  FFMA.FTZ R186, R110, c[0x0][0x23c], -R235.reuse ;  /* 0x00008f006eba7a23 */ /* 0x100fe200000108eb */
[----:B------:R-:W-:Y:S01]  /*5820*/  SHF.R.U32.HI R14, RZ, 0x10, R170 ;  /* 0x00000010ff0e7819 */ /* 0x000fe200000116aa */
[----:B------:R-:W-:Y:S01]  /*5830*/  FFMA.FTZ R185, R108, c[0x0][0x23c], -R235 ;  /* 0x00008f006cb97a23 */ /* 0x000fe200000108eb */
[----:B------:R-:W-:Y:S01]  /*5840*/  LOP3.LUT R5, R8, 0xffff, RZ, 0xc0, !PT ;  /* 0x0000ffff08057812 */ /* 0x000fe200078ec0ff */
[--C-:B------:R-:W-:Y:S01]  /*5850*/  FFMA.FTZ R218, R106, c[0x0][0x23c], -R233.reuse ;  /* 0x00008f006ada7a23 */ /* 0x100fe200000108e9 */
[----:B------:R-:W-:Y:S01]  /*5860*/  SHF.R.U32.HI R7, RZ, 0x10, R8 ;  /* 0x00000010ff077819 */ /* 0x000fe20000011608 */
[----:B------:R-:W-:Y:S01]  /*5870*/  MUFU.EX2 R238, R238 ;  /* 0x000000ee00ee7308 */ /* 0x000fe20000000800 */
[----:B------:R-:W-:Y:S01]  /*5880*/  PRMT R224, R225, 0x7632, R224 ;  /* 0x00007632e1e07816 */ /* 0x000fe200000000e0 */
[----:B------:R-:W-:Y:S01]  /*5890*/  FFMA.FTZ R215, R104, c[0x0][0x23c], -R233 ;  /* 0x00008f0068d77a23 */ /* 0x000fe200000108e9 */
[----:B------:R-:W-:Y:S01]  /*58a0*/  PRMT R36, R36, 0x5410, R11 ;  /* 0x0000541024247816 */ /* 0x000fe2000000000b */
[----:B------:R-:W-:Y:S01]  /*58b0*/  FFMA.FTZ R181, R92, c[0x0][0x23c], -R235 ;  /* 0x00008f005cb57a23 */ /* 0x000fe200000108eb */
[----:B------:R-:W-:-:S02]  /*58c0*/  LOP3.LUT R129, R16, R129, RZ, 0xc0, !PT ;  /* 0x0000008110817212 */ /* 0x000fc400078ec0ff */
[----:B------:R-:W-:Y:S01]  /*58d0*/  SHF.R.U32.HI R11, RZ, 0x18, R170 ;  /* 0x00000018ff0b7819 */ /* 0x000fe200000116aa */
[----:B------:R-:W1:Y:S01]  /*58e0*/  MUFU.EX2 R231, R231 ;  /* 0x000000e700e77308 */ /* 0x000e620000000800 */
[----:B------:R-:W-:Y:S01]  /*58f0*/  LOP3.LUT R14, R14, 0xff, RZ, 0xc0, !PT ;  /* 0x000000ff0e0e7812 */ /* 0x000fe200078ec0ff */
[----:B------:R-:W-:Y:S01]  /*5900*/  HSET2.LE.AND R36, R36, R239, PT ;  /* 0x000000ef24247233 */ /* 0x000fe20003803000 */
[----:B------:R-:W-:Y:S02]  /*5910*/  LOP3.LUT R16, R8, 0xff, RZ, 0xc0, !PT ;  /* 0x000000ff08107812 */ /* 0x000fe400078ec0ff */
[----:B------:R-:W-:Y:S02]  /*5920*/  SHF.R.U32.HI R5, RZ, 0x8, R5 ;  /* 0x00000008ff057819 */ /* 0x000fe40000011605 */
[----:B------:R-:W-:Y:S01]  /*5930*/  LOP3.LUT R7, R7, 0xff, RZ, 0xc0, !PT ;  /* 0x000000ff07077812 */ /* 0x000fe200078ec0ff */
[----:B------:R-:W-:Y:S01]  /*5940*/  MUFU.EX2 R230, R230 ;  /* 0x000000e600e67308 */ /* 0x000fe20000000800 */
[----:B------:R-:W-:-:S02]  /*5950*/  SHF.R.U32.HI R8, RZ, 0x18, R8 ;  /* 0x00000018ff087819 */ /* 0x000fc40000011608 */
[----:B------:R-:W-:Y:S02]  /*5960*/  PRMT R9, R225, 0x5410, R224 ;  /* 0x00005410e1097816 */ /* 0x000fe400000000e0 */
[----:B--2---:R-:W-:Y:S02]  /*5970*/  F2FP.PACK_AB R32, R118, R121 ;  /* 0x000000797620723e */ /* 0x004fe400000000ff */
[----:B------:R-:W-:Y:S01]  /*5980*/  PRMT R14, R14, 0x5410, R11 ;  /* 0x000054100e0e7816 */ /* 0x000fe2000000000b */
[----:B------:R-:W2:Y:S01]  /*5990*/  MUFU.EX2 R229, R229 ;  /* 0x000000e500e57308 */ /* 0x000ea20000000800 */
[----:B------:R-:W-:Y:S02]  /*59a0*/  LOP3.LUT R130, R6, R9, RZ, 0xc0, !PT ;  /* 0x0000000906827212 */ /* 0x000fe400078ec0ff */
[----:B------:R-:W-:Y:S01]  /*59b0*/  PRMT R16, R16, 0x5410, R5 ;  /* 0x0000541010107816 */ /* 0x000fe20000000005 */
[----:B------:R-:W-:Y:S01]  /*59c0*/  HSET2.LE.AND R14, R14, R239, PT ;  /* 0x000000ef0e0e7233 */ /* 0x000fe20003803000 */
[----:B------:R-:W-:-:S02]  /*59d0*/  PRMT R8, R7, 0x5410, R8 ;  /* 0x0000541007087816 */ /* 0x000fc40000000008 */
[C---:B------:R-:W-:Y:S01]  /*59e0*/  PRMT R31, R32.reuse, 0x7632, R31 ;  /* 0x00007632201f7816 */ /* 0x040fe2000000001f */
[----:B------:R-:W3:Y:S01]  /*59f0*/  LDSM.16.MT88.4 R4, [R206+0x18800] ;  /* 0x01880000ce04783b */ /* 0x000ee20000004200 */
[----:B------:R-:W-:Y:S01]  /*5a00*/  MUFU.EX2 R234, R234 ;  /* 0x000000ea00ea7308 */ /* 0x000fe20000000800 */
[----:B-1----:R-:W-:Y:S01]  /*5a10*/  F2FP.PACK_AB R166, R231, R238 ;  /* 0x000000eee7a6723e */ /* 0x002fe200000000ff */
[--C-:B------:R-:W-:Y:S01]  /*5a20*/  HSET2.LE.AND R16, R16, R239.reuse, PT ;  /* 0x000000ef10107233 */ /* 0x100fe20003803000 */
[----:B------:R-:W-:Y:S01]  /*5a30*/  PRMT R131, R32, 0x5410, R31 ;  /* 0x0000541020837816 */ /* 0x000fe2000000001f */
[----:B------:R-:W-:Y:S01]  /*5a40*/  HSET2.LE.AND R9, R8, R239, PT ;  /* 0x000000ef08097233 */ /* 0x000fe20003803000 */
[----:B------:R-:W-:Y:S02]  /*5a50*/  PRMT R165, R166, 0x7632, R165 ;  /* 0x00007632a6a57816 */ /* 0x000fe400000000a5 */
[----:B------:R-:W-:Y:S01]  /*5a60*/  LOP3.LUT R131, R14, R131, RZ, 0xc0, !PT ;  /* 0x000000830e837212 */ /* 0x000fe200078ec0ff */
[----:B------:R-:W1:Y:S01]  /*5a70*/  MUFU.EX2 R223, R223 ;  /* 0x000000df00df7308 */ /* 0x000e620000000800 */
[----:B------:R-:W4:Y:S01]  /*5a80*/  LDSM.16.MT88.4 R12, [R208+0x18800] ;  /* 0x01880000d00c783b */ /* 0x000f220000004200 */
[----:B--2---:R-:W-:-:S02]  /*5a90*/  F2FP.PACK_AB R34, R229, R230 ;  /* 0x000000e6e522723e */ /* 0x004fc400000000ff */
[----:B------:R-:W-:Y:S02]  /*5aa0*/  PRMT R11, R166, 0x5410, R165 ;  /* 0x00005410a60b7816 */ /* 0x000fe400000000a5 */
[C---:B------:R-:W-:Y:S01]  /*5ab0*/  HMMA.16816.F32 R140, R128.reuse, R144, RZ ;  /* 0x00000090808c723c */ /* 0x040fe200000018ff */
[----:B------:R-:W-:Y:S01]  /*5ac0*/  PRMT R33, R34, 0x7632, R33 ;  /* 0x0000763222217816 */ /* 0x000fe20000000021 */
[----:B------:R-:W-:Y:S01]  /*5ad0*/  MUFU.EX2 R221, R221 ;  /* 0x000000dd00dd7308 */ /* 0x000fe20000000800 */
[----:B------:R-:W-:Y:S01]  /*5ae0*/  LOP3.LUT R8, R16, R11, RZ, 0xc0, !PT ;  /* 0x0000000b10087212 */ /* 0x000fe200078ec0ff */
[----:B------:R-:W-:Y:S01]  /*5af0*/  HSET2.LE.AND R11, R10, R239, PT ;  /* 0x000000ef0a0b7233 */ /* 0x000fe20003803000 */
[----:B------:R-:W-:Y:S02]  /*5b00*/  PRMT R37, R34, 0x5410, R33 ;  /* 0x0000541022257816 */ /* 0x000fe40000000021 */
[----:B------:R-:W-:Y:S01]  /*5b10*/  LOP3.LUT R182, R173, UR29, R176, 0x96, !PT ;  /* 0x0000001dadb67c12 */ /* 0x000fe2000f8e96b0 */
[----:B------:R-:W-:Y:S01]  /*5b20*/  HMMA.16816.F32 R144, R128, R146, RZ ;  /* 0x000000928090723c */ /* 0x000fe200000018ff */
[----:B------:R-:W-:Y:S01]  /*5b30*/  LOP3.LUT R10, R36, R37, RZ, 0xc0, !PT ;  /* 0x00000025240a7212 */ /* 0x000fe200078ec0ff */
[----:B------:R-:W2:Y:S01]  /*5b40*/  MUFU.EX2 R228, R228 ;  /* 0x000000e400e47308 */ /* 0x000ea20000000800 */
[----:B-1----:R-:W-:-:S02]  /*5b50*/  F2FP.PACK_AB R168, R223, R234 ;  /* 0x000000eadfa8723e */ /* 0x002fc400000000ff */
[----:B------:R-:W-:Y:S02]  /*5b60*/  LOP3.LUT R216, R171, UR30, R174, 0x96, !PT ;  /* 0x0000001eabd87c12 */ /* 0x000fe4000f8e96ae */
[----:B------:R-:W-:Y:S01]  /*5b70*/  PRMT R167, R168, 0x7632, R167 ;  /* 0x00007632a8a77816 */ /* 0x000fe200000000a7 */
[C---:B------:R-:W-:Y:S01]  /*5b80*/  HMMA.16816.F32 R132, R128.reuse, R136, RZ ;  /* 0x000000888084723c */ /* 0x040fe200000018ff */
[----:B------:R-:W-:Y:S01]  /*5b90*/  LOP3.LUT R187, R170, 0xff, RZ, 0xc0, !PT ;  /* 0x000000ffaabb7812 */ /* 0x000fe200078ec0ff */
[----:B------:R-:W-:Y:S01]  /*5ba0*/  MUFU.EX2 R220, R220 ;  /* 0x000000dc00dc7308 */ /* 0x000fe20000000800 */
[----:B------:R-:W-:Y:S02]  /*5bb0*/  PRMT R16, R168, 0x5410, R167 ;  /* 0x00005410a8107816 */ /* 0x000fe400000000a7 */
[----:B------:R-:W-:Y:S02]  /*5bc0*/  LOP3.LUT R183, R170, 0xffff, RZ, 0xc0, !PT ;  /* 0x0000ffffaab77812 */ /* 0x000fe400078ec0ff */
[----:B------:R-:W-:Y:S01]  /*5bd0*/  LOP3.LUT R9, R9, R16, RZ, 0xc0, !PT ;  /* 0x0000001009097212 */ /* 0x000fe200078ec0ff */
[----:B------:R-:W-:Y:S01]  /*5be0*/  HMMA.16816.F32 R136, R128, R138, RZ ;  /* 0x0000008a8088723c */ /* 0x000fe200000018ff */
[----:B------:R-:W-:Y:S01]  /*5bf0*/  LDSM.16.MT88.4 R16, [R205+0x18800] ;  /* 0x01880000cd10783b */ /* 0x000fe20000004200 */
[----:B--2---:R-:W-:Y:S01]  /*5c00*/  F2FP.PACK_AB R164, R228, R221 ;  /* 0x000000dde4a4723e */ /* 0x004fe200000000ff */
[----:B------:R-:W-:Y:S01]  /*5c10*/  MUFU.EX2 R217, R217 ;  /* 0x000000d900d97308 */ /* 0x000fe20000000800 */
[----:B------:R-:W-:-:S02]  /*5c20*/  SHF.R.U32.HI R184, RZ, 0x10, R170 ;  /* 0x00000010ffb87819 */ /* 0x000fc400000116aa */
[C---:B------:R-:W-:Y:S02]  /*5c30*/  PRMT R35, R164.reuse, 0x7632, R35 ;  /* 0x00007632a4237816 */ /* 0x040fe40000000023 */
[C---:B------:R-:W-:Y:S01]  /*5c40*/  HMMA.16816.F32 R156, R128.reuse, R160, RZ ;  /* 0x000000a0809c723c */ /* 0x040fe200000018ff */
[----:B------:R-:W-:Y:S02]  /*5c50*/  SHF.R.U32.HI R246, RZ, 0x18, R170 ;  /* 0x00000018fff67819 */ /* 0x000fe400000116aa */
[----:B------:R-:W-:Y:S01]  /*5c60*/  PRMT R36, R164, 0x5410, R35 ;  /* 0x00005410a4247816 */ /* 0x000fe20000000023 */
[----:B------:R-:W-:Y:S01]  /*5c70*/  MUFU.EX2 R186, R186 ;  /* 0x000000ba00ba7308 */ /* 0x000fe20000000800 */
[----:B------:R-:W-:Y:S02]  /*5c80*/  SHF.R.U32.HI R242, RZ, 0x10, R172 ;  /* 0x00000010fff27819 */ /* 0x000fe400000116ac */
[----:B------:R-:W-:Y:S01]  /*5c90*/  LOP3.LUT R11, R11, R36, RZ, 0xc0, !PT ;  /* 0x000000240b0b7212 */ /* 0x000fe200078ec0ff */
[----:B------:R-:W-:Y:S01]  /*5ca0*/  HMMA.16816.F32 R160, R128, R162, RZ ;  /* 0x000000a280a0723c */ /* 0x000fe200000018ff */
[----:B------:R-:W-:-:S03]  /*5cb0*/  LOP3.LUT R242, R242, 0xff, RZ, 0xc0, !PT ;  /* 0x000000fff2f27812 */ /* 0x000fc600078ec0ff */
[----:B------:R-:W-:Y:S04]  /*5cc0*/  MUFU.EX2 R185, R185 ;  /* 0x000000b900b97308 */ /* 0x000fe80000000800 */
[C---:B---3--:R-:W-:Y:S04]  /*5cd0*/  HMMA.16816.F32 R140, R8.reuse, R4, R140 ;  /* 0x00000004088c723c */ /* 0x048fe8000000188c */
[----:B------:R-:W-:Y:S04]  /*5ce0*/  MUFU.EX2 R218, R218 ;  /* 0x000000da00da7308 */ /* 0x000fe80000000800 */
[C---:B------:R-:W-:Y:S01]  /*5cf0*/  HMMA.16816.F32 R144, R8.reuse, R6, R144 ;  /* 0x000000060890723c */ /* 0x040fe20000001890 */
[----:B------:R-:W1:Y:S03]  /*5d00*/  LDSM.16.MT88.4 R4, [R208+0x1a800] ;  /* 0x01a80000d004783b */ /* 0x000e660000004200 */
[----:B------:R-:W2:Y:S04]  /*5d10*/  MUFU.EX2 R215, R215 ;  /* 0x000000d700d77308 */ /* 0x000ea80000000800 */
[C---:B----4-:R-:W-:Y:S04]  /*5d20*/  HMMA.16816.F32 R132, R8.reuse, R12, R132 ;  /* 0x0000000c0884723c */ /* 0x050fe80000001884 */
[----:B------:R-:W-:Y:S04]  /*5d30*/  MUFU.EX2 R181, R181 ;  /* 0x000000b500b57308 */ /* 0x000fe80000000800 */
[----:B------:R-:W-:Y:S01]  /*5d40*/  HMMA.16816.F32 R136, R8, R14, R136 ;  /* 0x0000000e0888723c */ /* 0x000fe20000001888 */
[----:B------:R-:W3:Y:S01]  /*5d50*/  LDSM.16.MT88.4 R12, [R205+0x1a800] ;  /* 0x01a80000cd0c783b */ /* 0x000ee20000004200 */
[----:B--2---:R-:W-:-:S06]  /*5d60*/  F2FP.PACK_AB R174, R215, R218 ;  /* 0x000000dad7ae723e */ /* 0x004fcc00000000ff */
[C---:B------:R-:W-:Y:S08]  /*5d70*/  HMMA.16816.F32 R36, R128.reuse, R40, RZ ;  /* 0x000000288024723c */ /* 0x040ff000000018ff */
        /* <DEDUP_REMOVED lines=14> */
[----:B------:R-:W2:Y:S07]  /*5e60*/  LDSM.16.MT88.4 R12, [R206+0x1c800] ;  /* 0x01c80000ce0c783b */ /* 0x000eae0000004200 */
[C---:B------:R-:W-:Y:S08]  /*5e70*/  HMMA.16816.F32 R44, R8.reuse, R68, R44 ;  /* 0x00000044082c723c */ /* 0x040ff0000000182c */
[C---:B------:R-:W-:Y:S08]  /*5e80*/  HMMA.16816.F32 R48, R8.reuse, R70, R48 ;  /* 0x000000460830723c */ /* 0x040ff00000001830 */
[C---:B------:R-:W-:Y:S08]  /*5e90*/  HMMA.16816.F32 R148, R8.reuse, R16, R148 ;  /* 0x000000100894723c */ /* 0x040ff00000001894 */
[----:B------:R-:W-:Y:S01]  /*5ea0*/  HMMA.16816.F32 R152, R8, R18, R152 ;  /* 0x000000120898723c */ /* 0x000fe20000001898 */
[----:B------:R-:W3:Y:S07]  /*5eb0*/  LDSM.16.MT88.4 R16, [R204+0x1a800] ;  /* 0x01a80000cc10783b */ /* 0x000eee0000004200 */
        /* <DEDUP_REMOVED lines=8> */
[----:B--2---:R-:W-:Y:S07]  /*5f40*/  HMMA.16816.F32 R76, R8, R12, R76 ;  /* 0x0000000c084c723c */ /* 0x004fee000000184c */
[----:B------:R-:W-:Y:S01]  /*5f50*/  LOP3.LUT R12, R241, UR18, R84, 0x96, !PT ;  /* 0x00000012f10c7c12 */ /* 0x000fe2000f8e9654 */
[----:B------:R-:W-:Y:S01]  /*5f60*/  HMMA.16816.F32 R80, R128, R82, RZ ;  /* 0x000000528050723c */ /* 0x000fe200000018ff */
[----:B------:R-:W-:-:S07]  /*5f70*/  IMAD.WIDE.U32 R240, R240, -0x326172a9, RZ ;  /* 0xcd9e8d57f0f07825 */ /* 0x000fce00078e00ff */
[----:B---3--:R-:W-:Y:S07]  /*5f80*/  HMMA.16816.F32 R64, R8, R18, R64 ;  /* 0x000000120840723c */ /* 0x008fee0000001840 */
[----:B------:R-:W-:Y:S01]  /*5f90*/  IMAD.WIDE.U32 R18, R12, -0x326172a9, RZ ;  /* 0xcd9e8d570c127825 */ /* 0x000fe200078e00ff */
[----:B------:R-:W-:Y:S04]  /*5fa0*/  HMMA.16816.F32 R84, R128, R88, RZ ;  /* 0x000000588054723c */ /* 0x000fe800000018ff */
[----:B------:R-:W-:-:S02]  /*5fb0*/  LOP3.LUT R12, R19, UR9, R178, 0x96, !PT ;  /* 0x00000009130c7c12 */ /* 0x000fc4000f8e96b2 */
[----:B------:R-:W-:Y:S02]  /*5fc0*/  LOP3.LUT R19, R19, UR9, R178, 0x96, !PT ;  /* 0x0000000913137c12 */ /* 0x000fe4000f8e96b2 */
[----:B------:R-:W-:Y:S01]  /*5fd0*/  HMMA.16816.F32 R88, R128, R90, RZ ;  /* 0x0000005a8058723c */ /* 0x000fe200000018ff */
[----:B------:R-:W-:Y:S01]  /*5fe0*/  IMAD.WIDE.U32 R176, R12, -0x2daee0ad, RZ ;  /* 0xd2511f530cb07825 */ /* 0x000fe200078e00ff */
[----:B------:R-:W-:-:S03]  /*5ff0*/  F2FP.PACK_AB R178, R217, R220 ;  /* 0x000000dcd9b2723e */ /* 0x000fc600000000ff */
[----:B------:R-:W-:Y:S01]  /*6000*/  IMAD R19, R19, -0x2daee0ad, RZ ;  /* 0xd2511f5313137824 */ /* 0x000fe200078e02ff */
[----:B------:R-:W-:Y:S02]  /*6010*/  LOP3.LUT R12, R177, UR17, R180, 0x96, !PT ;  /* 0x00000011b10c7c12 */ /* 0x000fe4000f8e96b4 */
[----:B------:R-:W-:Y:S01]  /*6020*/  HMMA.16816.F32 R60, R8, R16, R60 ;  /* 0x00000010083c723c */ /* 0x000fe2000000183c */
[----:B------:R-:W-:Y:S02]  /*6030*/  PRMT R177, R178, 0x7632, R177 ;  /* 0x00007632b2b17816 */ /* 0x000fe400000000b1 */
[----:B------:R-:W-:Y:S01]  /*6040*/  IMAD.WIDE.U32 R26, R12, -0x326172a9, RZ ;  /* 0xcd9e8d570c1a7825 */ /* 0x000fe200078e00ff */
[----:B------:R-:W-:-:S03]  /*6050*/  F2FP.PACK_AB R180, R185, R186 ;  /* 0x000000bab9b4723e */ /* 0x000fc600000000ff */
[C-C-:B------:R-:W-:Y:S01]  /*6060*/  LOP3.LUT R16, R241.reuse, UR28, R18.reuse, 0x96, !PT ;  /* 0x0000001cf1107c12 */ /* 0x140fe2000f8e9612 */
[C---:B------:R-:W-:Y:S01]  /*6070*/  HMMA.16816.F32 R80, R8.reuse, R14, R80 ;  /* 0x0000000e0850723c */ /* 0x040fe20000001850 */
[----:B------:R-:W-:Y:S02]  /*6080*/  PRMT R179, R180, 0x7632, R179 ;  /* 0x00007632b4b37816 */ /* 0x000fe400000000b3 */
[----:B------:R-:W-:Y:S01]  /*6090*/  LOP3.LUT R18, R241, UR28, R18, 0x96, !PT ;  /* 0x0000001cf1127c12 */ /* 0x000fe2000f8e9612 */
[----:B------:R-:W-:Y:S01]  /*60a0*/  IMAD.WIDE.U32 R16, R16, -0x2daee0ad, RZ ;  /* 0xd2511f5310107825 */ /* 0x000fe200078e00ff */
[C---:B------:R-:W-:Y:S02]  /*60b0*/  LOP3.LUT R241, R172.reuse, 0xffff, RZ, 0xc0, !PT ;  /* 0x0000ffffacf17812 */ /* 0x040fe400078ec0ff */
[----:B------:R-:W-:Y:S01]  /*60c0*/  LOP3.LUT R14, R172, 0xff, RZ, 0xc0, !PT ;  /* 0x000000ffac0e7812 */ /* 0x000fe200078ec0ff */
[----:B-1----:R-:W-:Y:S01]  /*60d0*/  HMMA.16816.F32 R84, R8, R4, R84 ;  /* 0x000000040854723c */ /* 0x002fe20000001854 */
[----:B------:R-:W-:-:S02]  /*60e0*/  LOP3.LUT R13, R17, UR5, R176, 0x96, !PT ;  /* 0x00000005110d7c12 */ /* 0x000fc4000f8e96b0 */
[----:B------:R-:W-:Y:S02]  /*60f0*/  ISETP.GE.U32.AND P2, PT, R125, R14, PT ;  /* 0x0000000e7d00720c */ /* 0x000fe40003f46070 */
[----:B------:R-:W-:Y:S01]  /*6100*/  PRMT R173, R174, 0x7632, R173 ;  /* 0x00007632aead7816 */ /* 0x000fe200000000ad */
[----:B------:R-:W-:Y:S01]  /*6110*/  IMAD.WIDE.U32 R170, R13, -0x326172a9, RZ ;  /* 0xcd9e8d570daa7825 */ /* 0x000fe200078e00ff */
[----:B------:R-:W-:Y:S01]  /*6120*/  LOP3.LUT R4, R27, UR14, R240, 0x96, !PT ;  /* 0x0000000e1b047c12 */ /* 0x000fe2000f8e96f0 */
[----:B------:R-:W-:Y:S01]  /*6130*/  HMMA.16816.F32 R88, R8, R6, R88 ;  /* 0x000000060858723c */ /* 0x000fe20000001858 */
[----:B------:R-:W-:Y:S02]  /*6140*/  PRMT R13, R180, 0x5410, R179 ;  /* 0x00005410b40d7816 */ /* 0x000fe400000000b3 */
[----:B------:R-:W-:Y:S01]  /*6150*/  LOP3.LUT R14, R170, 0xff, RZ, 0xc0, !PT ;  /* 0x000000ffaa0e7812 */ /* 0x000fe200078ec0ff */
[----:B------:R-:W-:Y:S01]  /*6160*/  IMAD.WIDE.U32 R244, R4, -0x2daee0ad, RZ ;  /* 0xd2511f5304f47825 */ /* 0x000fe200078e00ff */
[----:B------:R-:W-:-:S02]  /*6170*/  SHF.R.U32.HI R12, RZ, 0x18, R170 ;  /* 0x00000018ff0c7819 */ /* 0x000fc400000116aa */
[----:B------:R-:W-:Y:S01]  /*6180*/  LOP3.LUT R7, R171, UR30, R26, 0x96, !PT ;  /* 0x0000001eab077c12 */ /* 0x000fe2000f8e961a */
[----:B------:R-:W-:Y:S01]  /*6190*/  @!P2 HADD2 R109, -R34.H0_H0, -RZ.H0_H0 ;  /* 0xa00000ff226da230 */ /* 0x000fe20000000900 */
[----:B------:R-:W-:Y:S02]  /*61a0*/  ISETP.GE.U32.AND P6, PT, R125, R14, PT ;  /* 0x0000000e7d00720c */ /* 0x000fe40003fc6070 */
[----:B------:R-:W-:Y:S02]  /*61b0*/  LOP3.LUT R14, R7, 0xffff, RZ, 0xc0, !PT ;  /* 0x0000ffff070e7812 */ /* 0x000fe400078ec0ff */
[----:B------:R-:W-:Y:S02]  /*61c0*/  LOP3.LUT R4, R245, UR29, R16, 0x96, !PT ;  /* 0x0000001df5047c12 */ /* 0x000fe4000f8e9610 */
[----:B------:R-:W-:Y:S02]  /*61d0*/  LOP3.LUT R16, R7, 0xff, RZ, 0xc0, !PT ;  /* 0x000000ff07107812 */ /* 0x000fe400078ec0ff */
[----:B------:R-:W-:-:S02]  /*61e0*/  SHF.R.U32.HI R14, RZ, 0x8, R14 ;  /* 0x00000008ff0e7819 */ /* 0x000fc4000001160e */
[C---:B------:R-:W-:Y:S02]  /*61f0*/  ISETP.GE.U32.AND P3, PT, R125.reuse, R16, PT ;  /* 0x000000107d00720c */ /* 0x040fe40003f66070 */
[----:B------:R-:W-:Y:S01]  /*6200*/  LOP3.LUT R14, R14, 0xffff, RZ, 0xc0, !PT ;  /* 0x0000ffff0e0e7812 */ /* 0x000fe200078ec0ff */
[----:B------:R-:W-:Y:S01]  /*6210*/  @!P6 HADD2 R99, -R174.H0_H0, -RZ.H0_H0 ;  /* 0xa00000ffae63e230 */ /* 0x000fe20000000900 */
[C---:B------:R-:W-:Y:S02]  /*6220*/  ISETP.GE.U32.AND P1, PT, R125.reuse, R12, PT ;  /* 0x0000000c7d00720c */ /* 0x040fe40003f26070 */
[----:B------:R-:W-:Y:S02]  /*6230*/  ISETP.GE.U32.AND P4, PT, R125, R14, PT ;  /* 0x0000000e7d00720c */ /* 0x000fe40003f86070 */
[--C-:B------:R-:W-:Y:S02]  /*6240*/  SHF.R.U32.HI R14, RZ, 0x18, R7.reuse ;  /* 0x00000018ff0e7819 */ /* 0x100fe40000011607 */
[----:B------:R-:W-:-:S02]  /*6250*/  SHF.R.U32.HI R7, RZ, 0x10, R7 ;  /* 0x00000010ff077819 */ /* 0x000fc40000011607 */
[----:B------:R-:W-:Y:S01]  /*6260*/  PRMT R12, R178, 0x5410, R177 ;  /* 0x00005410b20c7816 */ /* 0x000fe200000000b1 */
[----:B------:R-:W-:Y:S01]  /*6270*/  @!P3 HADD2 R117, -R178.H0_H0, -RZ.H0_H0 ;  /* 0xa00000ffb275b230 */ /* 0x000fe20000000900 */
[----:B------:R-:W-:Y:S02]  /*6280*/  LOP3.LUT R6, R170, 0xffff, RZ, 0xc0, !PT ;  /* 0x0000ffffaa067812 */ /* 0x000fe400078ec0ff */
[----:B------:R-:W-:Y:S02]  /*6290*/  SHF.R.U32.HI R5, RZ, 0x10, R170 ;  /* 0x00000010ff057819 */ /* 0x000fe400000116aa */
[----:B------:R-:W-:Y:S01]  /*62a0*/  @!P3 PRMT R178, R117, 0x5410, RZ ;  /* 0x0000541075b2b816 */ /* 0x000fe200000000ff */
[----:B------:R-:W-:Y:S01]  /*62b0*/  @!P4 HADD2 R116, -R177.H0_H0, -RZ.H0_H0 ;  /* 0xa00000ffb174c230 */ /* 0x000fe20000000900 */
[----:B------:R-:W-:Y:S01]  /*62c0*/  ISETP.GE.U32.AND P3, PT, R125, R14, PT ;  /* 0x0000000e7d00720c */ /* 0x000fe20003f66070 */
[----:B------:R-:W-:Y:S01]  /*62d0*/  IMAD.MOV.U32 R117, RZ, RZ, R183 ;  /* 0x000000ffff757224 */ /* 0x000fe200078e00b7 */
[----:B------:R-:W-:Y:S01]  /*62e0*/  LOP3.LUT R14, R7, 0xff, RZ, 0xc0, !PT ;  /* 0x000000ff070e7812 */ /* 0x000fe200078ec0ff */
[----:B------:R-:W-:Y:S01]  /*62f0*/  IMAD.MOV.U32 R7, RZ, RZ, R184 ;  /* 0x000000ffff077224 */ /* 0x000fe200078e00b8 */
[----:B------:R-:W-:Y:S01]  /*6300*/  @!P4 PRMT R177, R116, 0x5410, RZ ;  /* 0x0000541074b1c816 */ /* 0x000fe200000000ff */
[--C-:B------:R-:W-:Y:S01]  /*6310*/  FFMA.FTZ R184, R102, c[0x0][0x23c], -R235.reuse ;  /* 0x00008f0066b87a23 */ /* 0x100fe200000108eb */
[----:B------:R-:W-:Y:S01]  /*6320*/  ISETP.GE.U32.AND P4, PT, R125, R14, PT ;  /* 0x0000000e7d00720c */ /* 0x000fe20003f86070 */
[----:B------:R-:W-:Y:S01]  /*6330*/  FFMA.FTZ R183, R98, c[0x0][0x23c], -R235 ;  /* 0x00008f0062b77a23 */ /* 0x000fe200000108eb */
[----:B------:R-:W-:Y:S01]  /*6340*/  SHF.R.U32.HI R6, RZ, 0x8, R6 ;  /* 0x00000008ff067819 */ /* 0x000fe20000011606 */
[----:B------:R-:W-:Y:S01]  /*6350*/  IMAD.MOV.U32 R116, RZ, RZ, R182 ;  /* 0x000000ffff747224 */ /* 0x000fe200078e00b6 */
[----:B------:R-:W-:Y:S01]  /*6360*/  PRMT R14, R174, 0x5410, R173 ;  /* 0x00005410ae0e7816 */ /* 0x000fe200000000ad */
[----:B------:R-:W-:Y:S01]  /*6370*/  MUFU.EX2 R184, R184 ;  /* 0x000000b800b87308 */ /* 0x000fe20000000800 */
[----:B------:R-:W-:Y:S01]  /*6380*/  LOP3.LUT R6, R6, 0xffff, RZ, 0xc0, !PT ;  /* 0x0000ffff06067812 */ /* 0x000fe200078ec0ff */
[----:B------:R-:W-:Y:S01]  /*6390*/  @!P3 HADD2 R115, -R179.H0_H0, -RZ.H0_H0 ;  /* 0xa00000ffb373b230 */ /* 0x000fe20000000900 */
[----:B------:R-:W-:Y:S01]  /*63a0*/  @!P6 PRMT R174, R99, 0x5410, RZ ;  /* 0x0000541063aee816 */ /* 0x000fe200000000ff */
[----:B------:R-:W-:Y:S01]  /*63b0*/  FFMA.FTZ R182, R94, c[0x0][0x23c], -R235 ;  /* 0x00008f005eb67a23 */ /* 0x000fe200000108eb */
[----:B------:R-:W-:-:S02]  /*63c0*/  SHF.R.U32.HI R172, RZ, 0x18, R172 ;  /* 0x00000018ffac7819 */ /* 0x000fc400000116ac */
[----:B------:R-:W-:Y:S01]  /*63d0*/  @!P3 PRMT R179, R115, 0x5410, RZ ;  /* 0x0000541073b3b816 */ /* 0x000fe200000000ff */
[----:B------:R-:W-:Y:S01]  /*63e0*/  @!P4 HADD2 R114, -R180.H0_H0, -RZ.H0_H0 ;  /* 0xa00000ffb472c230 */ /* 0x000fe20000000900 */
[----:B------:R-:W-:Y:S01]  /*63f0*/  ISETP.GE.U32.AND P3, PT, R125, R6, PT ;  /* 0x000000067d00720c */ /* 0x000fe20003f66070 */
[----:B------:R-:W1:Y:S01]  /*6400*/  MUFU.EX2 R183, R183 ;  /* 0x000000b700b77308 */ /* 0x000e620000000800 */
[----:B------:R-:W-:Y:S01]  /*6410*/  LOP3.LUT R6, R5, 0xff, RZ, 0xc0, !PT ;  /* 0x000000ff05067812 */ /* 0x000fe200078ec0ff */
[----:B------:R-:W-:Y:S01]  /*6420*/  IMAD.MOV.U32 R115, RZ, RZ, R216 ;  /* 0x000000ffff737224 */ /* 0x000fe200078e00d8 */
[----:B------:R-:W-:Y:S01]  /*6430*/  @!P4 PRMT R180, R114, 0x5410, RZ ;  /* 0x0000541072b4c816 */ /* 0x000fe200000000ff */
[----:B------:R-:W-:Y:S01]  /*6440*/  IMAD.MOV.U32 R114, RZ, RZ, R187 ;  /* 0x000000ffff727224 */ /* 0x000fe200078e00bb */
[C---:B------:R-:W-:Y:S01]  /*6450*/  ISETP.GE.U32.AND P4, PT, R125.reuse, R6, PT ;  /* 0x000000067d00720c */ /* 0x040fe20003f86070 */
[--C-:B------:R-:W-:Y:S01]  /*6460*/  FFMA.FTZ R216, R100, c[0x0][0x23c], -R233.reuse ;  /* 0x00008f0064d87a23 */ /* 0x100fe200000108e9 */
[----:B------:R-:W-:Y:S01]  /*6470*/  SHF.R.U32.HI R6, RZ, 0x10, R4 ;  /* 0x00000010ff067819 */ /* 0x000fe20000011604 */
[----:B------:R-:W-:Y:S01]  /*6480*/  FFMA.FTZ R187, R96, c[0x0][0x23c], -R233 ;  /* 0x00008f0060bb7a23 */ /* 0x000fe200000108e9 */
[----:B------:R-:W-:Y:S01]  /*6490*/  MUFU.EX2 R182, R182 ;  /* 0x000000b600b67308 */ /* 0x000fe20000000800 */
[----:B------:R-:W-:-:S02]  /*64a0*/  ISETP.GE.U32.AND P5, PT, R125, R172, PT ;  /* 0x000000ac7d00720c */ /* 0x000fc40003fa6070 */
[----:B------:R-:W-:Y:S01]  /*64b0*/  LOP3.LUT R6, R6, 0xff, RZ, 0xc0, !PT ;  /* 0x000000ff06067812 */ /* 0x000fe200078ec0ff */
[----:B------:R-:W-:Y:S01]  /*64c0*/  @!P3 HADD2 R98, -R173.H0_H0, -RZ.H0_H0 ;  /* 0xa00000ffad62b230 */ /* 0x000fe20000000900 */
[----:B------:R-:W-:Y:S02]  /*64d0*/  SHF.R.U32.HI R241, RZ, 0x8, R241 ;  /* 0x00000008fff17819 */ /* 0x000fe400000116f1 */
[C---:B------:R-:W-:Y:S01]  /*64e0*/  ISETP.GE.U32.AND P6, PT, R125.reuse, R6, PT ;  /* 0x000000067d00720c */ /* 0x040fe20003fc6070 */
[----:B------:R-:W-:Y:S01]  /*64f0*/  MUFU.EX2 R216, R216 ;  /* 0x000000d800d87308 */ /* 0x000fe20000000800 */
[----:B------:R-:W-:Y:S02]  /*6500*/  LOP3.LUT R6, R4, 0xff, RZ, 0xc0, !PT ;  /* 0x000000ff04067812 */ /* 0x000fe400078ec0ff */
[----:B------:R-:W-:Y:S02]  /*6510*/  @!P3 PRMT R173, R98, 0x5410, RZ ;  /* 0x0000541062adb816 */ /* 0x000fe400000000ff */
[----:B------:R-:W-:-:S02]  /*6520*/  ISETP.GE.U32.AND P3, PT, R125, R6, PT ;  /* 0x000000067d00720c */ /* 0x000fc40003f66070 */
[----:B------:R-:W-:Y:S01]  /*6530*/  SHF.R.U32.HI R6, RZ, 0x18, R4 ;  /* 0x00000018ff067819 */ /* 0x000fe20000011604 */
[----:B------:R-:W2:Y:S01]  /*6540*/  MUFU.EX2 R187, R187 ;  /* 0x000000bb00bb7308 */ /* 0x000ea20000000800 */
[----:B------:R-:W-:Y:S02]  /*6550*/  LOP3.LUT R4, R4, 0xffff, RZ, 0xc0, !PT ;  /* 0x0000ffff04047812 */ /* 0x000fe400078ec0ff */
[----:B-1----:R-:W-:Y:S02]  /*6560*/  F2FP.PACK_AB R176, R183, R184 ;  /* 0x000000b8b7b0723e */ /* 0x002fe400000000ff */
[----:B------:R-:W-:Y:S02]  /*6570*/  SHF.R.U32.HI R4, RZ, 0x8, R4 ;  /* 0x00000008ff047819 */ /* 0x000fe40000011604 */
[----:B------:R-:W-:Y:S01]  /*6580*/  PRMT R175, R176, 0x7632, R175 ;  /* 0x00007632b0af7816 */ /* 0x000fe200000000af */
[----:B------:R-:W-:Y:S01]  /*6590*/  @!P4 HADD2 R96, -R176.H0_H0, -RZ.H0_H0 ;  /* 0xa00000ffb060c230 */ /* 0x000fe20000000900 */
[----:B------:R-:W-:-:S02]  /*65a0*/  LOP3.LUT R4, R4, 0xffff, RZ, 0xc0, !PT ;  /* 0x0000ffff04047812 */ /* 0x000fc400078ec0ff */
[----:B------:R-:W-:Y:S01]  /*65b0*/  PRMT R15, R176, 0x5410, R175 ;  /* 0x00005410b00f7816 */ /* 0x000fe200000000af */
[----:B------:R-:W-:Y:S01]  /*65c0*/  @!P1 HADD2 R97, -R175.H0_H0, -RZ.H0_H0 ;  /* 0xa00000ffaf619230 */ /* 0x000fe20000000900 */
[----:B------:R-:W-:Y:S02]  /*65d0*/  @!P4 PRMT R176, R96, 0x5410, RZ ;  /* 0x0000541060b0c816 */ /* 0x000fe400000000ff */
[----:B------:R-:W-:Y:S02]  /*65e0*/  ISETP.GE.U32.AND P4, PT, R125, R4, PT ;  /* 0x000000047d00720c */ /* 0x000fe40003f86070 */
[----:B------:R-:W-:Y:S02]  /*65f0*/  LOP3.LUT R4, R116, 0xffff, RZ, 0xc0, !PT ;  /* 0x0000ffff74047812 */ /* 0x000fe400078ec0ff */
[----:B--2---:R-:W-:Y:S02]  /*6600*/  F2FP.PACK_AB R170, R187, R216 ;  /* 0x000000d8bbaa723e */ /* 0x004fe400000000ff */
[----:B------:R-:W-:-:S02]  /*6610*/  @!P1 PRMT R175, R97, 0x5410, RZ ;  /* 0x0000541061af9816 */ /* 0x000fc400000000ff */
[----:B------:R-:W-:Y:S01]  /*6620*/  ISETP.GE.U32.AND P1, PT, R125, R6, PT ;  /* 0x000000067d00720c */ /* 0x000fe20003f26070 */
[----:B------:R-:W-:Y:S01]  /*6630*/  @!P3 HADD2 R95, -R170.H0_H0, -RZ.H0_H0 ;  /* 0xa00000ffaa5fb230 */ /* 0x000fe20000000900 */
[----:B------:R-:W-:Y:S01]  /*6640*/  SHF.R.U32.HI R4, RZ, 0x8, R4 ;  /* 0x00000008ff047819 */ /* 0x000fe20000011604 */
[----:B------:R-:W1:Y:S01]  /*6650*/  LDSM.16.MT88.4 R96, [R204+0x1c000] ;  /* 0x01c00000cc60783b */ /* 0x000e620000004200 */
[----:B------:R-:W-:Y:S02]  /*6660*/  PRMT R169, R170, 0x7632, R169 ;  /* 0x00007632aaa97816 */ /* 0x000fe400000000a9 */
[----:B------:R-:W-:Y:S02]  /*6670*/  F2FP.PACK_AB R172, R181, R182 ;  /* 0x000000b6b5ac723e */ /* 0x000fe400000000ff */
[----:B------:R-:W-:Y:S01]  /*6680*/  LOP3.LUT R4, R4, 0xffff, RZ, 0xc0, !PT ;  /* 0x0000ffff04047812 */ /* 0x000fe200078ec0ff */
[----:B------:R-:W-:Y:S01]  /*6690*/  @!P4 HADD2 R94, -R169.H0_H0, -RZ.H0_H0 ;  /* 0xa00000ffa95ec230 */ /* 0x000fe20000000900 */
[----:B------:R-:W-:Y:S01]  /*66a0*/  PRMT R16, R170, 0x5410, R169 ;  /* 0x00005410aa107816 */ /* 0x000fe200000000a9 */
[----:B------:R-:W-:Y:S01]  /*66b0*/  @!P6 HADD2 R92, -R172.H0_H0, -RZ.H0_H0 ;  /* 0xa00000ffac5ce230 */ /* 0x000fe20000000900 */
[----:B------:R-:W-:-:S02]  /*66c0*/  @!P3 PRMT R170, R95, 0x5410, RZ ;  /* 0x000054105faab816 */ /* 0x000fc400000000ff */
[----:B------:R-:W-:Y:S02]  /*66d0*/  PRMT R171, R172, 0x7632, R171 ;  /* 0x00007632acab7816 */ /* 0x000fe400000000ab */
[C---:B------:R-:W-:Y:S02]  /*66e0*/  ISETP.GE.U32.AND P3, PT, R125.reuse, R4, PT ;  /* 0x000000047d00720c */ /* 0x040fe40003f66070 */
[----:B------:R-:W-:Y:S01]  /*66f0*/  LOP3.LUT R4, R116, 0xff, RZ, 0xc0, !PT ;  /* 0x000000ff74047812 */ /* 0x000fe200078ec0ff */
[----:B------:R-:W-:Y:S01]  /*6700*/  @!P1 HADD2 R93, -R171.H0_H0, -RZ.H0_H0 ;  /* 0xa00000ffab5d9230 */ /* 0x000fe20000000900 */
[----:B------:R-:W-:Y:S02]  /*6710*/  @!P4 PRMT R169, R94, 0x5410, RZ ;  /* 0x000054105ea9c816 */ /* 0x000fe400000000ff */
[----:B------:R-:W-:Y:S02]  /*6720*/  ISETP.GE.U32.AND P4, PT, R125, R4, PT ;  /* 0x000000047d00720c */ /* 0x000fe40003f86070 */
[----:B------:R-:W-:-:S02]  /*6730*/  SHF.R.U32.HI R4, RZ, 0x18, R116 ;  /* 0x00000018ff047819 */ /* 0x000fc40000011674 */
[----:B------:R-:W-:Y:S02]  /*6740*/  PRMT R17, R172, 0x5410, R171 ;  /* 0x00005410ac117816 */ /* 0x000fe400000000ab */
[----:B------:R-:W-:Y:S01]  /*6750*/  @!P1 PRMT R171, R93, 0x5410, RZ ;  /* 0x000054105dab9816 */ /* 0x000fe200000000ff */
[----:B------:R-:W-:Y:S01]  /*6760*/  @!P3 HADD2 R106, -R165.H0_H0, -RZ.H0_H0 ;  /* 0xa00000ffa56ab230 */ /* 0x000fe20000000900 */
[----:B------:R-:W-:Y:S02]  /*6770*/  ISETP.GE.U32.AND P1, PT, R125, R4, PT ;  /* 0x000000047d00720c */ /* 0x000fe40003f26070 */
[----:B------:R-:W-:Y:S01]  /*6780*/  SHF.R.U32.HI R4, RZ, 0x10, R116 ;  /* 0x00000010ff047819 */ /* 0x000fe20000011674 */
[----:B------:R-:W-:Y:S01]  /*6790*/  IMAD.MOV.U32 R116, RZ, RZ, R7 ;  /* 0x000000ffff747224 */ /* 0x000fe200078e0007 */
[----:B------:R-:W-:Y:S01]  /*67a0*/  @!P6 PRMT R172, R92, 0x5410, RZ ;  /* 0x000054105cace816 */ /* 0x000fe200000000ff */
[----:B------:R-:W-:Y:S01]  /*67b0*/  @!P4 HADD2 R107, -R166.H0_H0, -RZ.H0_H0 ;  /* 0xa00000ffa66bc230 */ /* 0x000fe20000000900 */
[----:B------:R-:W-:-:S02]  /*67c0*/  LOP3.LUT R4, R4, 0xff, RZ, 0xc0, !PT ;  /* 0x000000ff04047812 */ /* 0x000fc400078ec0ff */
[----:B------:R-:W-:Y:S02]  /*67d0*/  @!P3 PRMT R165, R106, 0x5410, RZ ;  /* 0x000054106aa5b816 */ /* 0x000fe400000000ff */
[----:B------:R-:W-:Y:S02]  /*67e0*/  ISETP.GE.U32.AND P6, PT, R125, R4, PT ;  /* 0x000000047d00720c */ /* 0x000fe40003fc6070 */
[----:B------:R-:W2:Y:S01]  /*67f0*/  LDSM.16.MT88.4 R4, [R204+0x1c800] ;  /* 0x01c80000cc04783b */ /* 0x000ea20000004200 */
[----:B-1----:R-:W-:Y:S01]  /*6800*/  HMMA.16816.F32 R92, R128, R96, RZ ;  /* 0x00000060805c723c */ /* 0x002fe200000018ff */
[----:B------:R-:W-:Y:S01]  /*6810*/  @!P4 PRMT R166, R107, 0x5410, RZ ;  /* 0x000054106ba6c816 */ /* 0x000fe200000000ff */
[----:B------:R-:W-:Y:S01]  /*6820*/  @!P1 HADD2 R102, -R167.H0_H0, -RZ.H0_H0 ;  /* 0xa00000ffa7669230 */ /* 0x000fe20000000900 */
[----:B------:R-:W-:Y:S02]  /*6830*/  LOP3.LUT R243, R244, 0xffff, RZ, 0xc0, !PT ;  /* 0x0000fffff4f37812 */ /* 0x000fe400078ec0ff */
[----:B------:R-:W-:-:S02]  /*6840*/  SHF.R.U32.HI R245, RZ, 0x10, R244 ;  /* 0x00000010fff57819 */ /* 0x000fc400000116f4 */
[----:B------:R-:W-:Y:S01]  /*6850*/  @!P1 PRMT R167, R102, 0x5410, RZ ;  /* 0x0000541066a79816 */ /* 0x000fe200000000ff */
[----:B------:R-:W-:Y:S01]  /*6860*/  HMMA.16816.F32 R96, R128, R98, RZ ;  /* 0x000000628060723c */ /* 0x000fe200000018ff */
[----:B------:R-:W-:Y:S01]  /*6870*/  SHF.R.U32.HI R243, RZ, 0x8, R243 ;  /* 0x00000008fff37819 */ /* 0x000fe200000116f3 */
[----:B------:R-:W-:Y:S01]  /*6880*/  @!P6 HADD2 R103, -R168.H0_H0, -RZ.H0_H0 ;  /* 0xa00000ffa867e230 */ /* 0x000fe20000000900 */
[----:B------:R-:W-:Y:S02]  /*6890*/  @!P2 PRMT R34, R109, 0x5410, RZ ;  /* 0x000054106d22a816 */ /* 0x000fe400000000ff */
[----:B------:R-:W-:Y:S02]  /*68a0*/  LOP3.LUT R240, R27, UR14, R240, 0x96, !PT ;  /* 0x0000000e1bf07c12 */ /* 0x000fe4000f8e96f0 */
[----:B------:R-:W-:Y:S02]  /*68b0*/  @!P6 PRMT R168, R103, 0x5410, RZ ;  /* 0x0000541067a8e816 */ /* 0x000fe400000000ff */
[----:B------:R-:W-:Y:S01]  /*68c0*/  ISETP.GE.U32.AND P6, PT, R125, R114, PT ;  /* 0x000000727d00720c */ /* 0x000fe20003fc6070 */
[----:B------:R-:W-:Y:S01]  /*68d0*/  FADD.FTZ R120, R123, R120 ;  /* 0x000000787b787221 */ /* 0x000fe20000010000 */
[----:B------:R-:W-:-:S02]  /*68e0*/  LOP3.LUT R24, R244, 0xff, RZ, 0xc0, !PT ;  /* 0x000000fff4187812 */ /* 0x000fc400078ec0ff */
[----:B------:R-:W-:-:S09]  /*68f0*/  SHF.R.U32.HI R244, RZ, 0x18, R244 ;  /* 0x00000018fff47819 */ /* 0x000fd200000116f4 */
[----:B------:R-:W-:-:S05]  /*6900*/  @!P6 HADD2 R113, -R225.H0_H0, -RZ.H0_H0 ;  /* 0xa00000ffe171e230 */ /* 0x000fca0000000900 */
[----:B------:R-:W-:Y:S02]  /*6910*/  @!P6 PRMT R225, R113, 0x5410, RZ ;  /* 0x0000541071e1e816 */ /* 0x000fe400000000ff */
[----:B------:R-:W-:Y:S01]  /*6920*/  ISETP.GE.U32.AND P6, PT, R125, R242, PT ;  /* 0x000000f27d00720c */ /* 0x000fe20003fc6070 */
[C---:B--2---:R-:W-:Y:S07]  /*6930*/  HMMA.16816.F32 R92, R8.reuse, R4, R92 ;  /* 0x00000004085c723c */ /* 0x044fee000000185c */
[----:B------:R-:W-:Y:S01]  /*6940*/  LOP3.LUT R4, R115, 0xff, RZ, 0xc0, !PT ;  /* 0x000000ff73047812 */ /* 0x000fe200078ec0ff */
[----:B------:R-:W-:Y:S03]  /*6950*/  HMMA.16816.F32 R96, R8, R6, R96 ;  /* 0x000000060860723c */ /* 0x000fe60000001860 */
[----:B------:R-:W-:-:S02]  /*6960*/  ISETP.GE.U32.AND P4, PT, R125, R4, PT ;  /* 0x000000047d00720c */ /* 0x000fc40003f86070 */
[----:B------:R-:W-:-:S04]  /*6970*/  LOP3.LUT R4, R115, 0xffff, RZ, 0xc0, !PT ;  /* 0x0000ffff73047812 */ /* 0x000fc800078ec0ff */
[----:B------:R-:W-:-:S04]  /*6980*/  SHF.R.U32.HI R4, RZ, 0x8, R4 ;  /* 0x00000008ff047819 */ /* 0x000fc80000011604 */
[----:B------:R-:W-:-:S03]  /*6990*/  LOP3.LUT R4, R4, 0xffff, RZ, 0xc0, !PT ;  /* 0x0000ffff04047812 */ /* 0x000fc600078ec0ff */
[----:B------:R-:W-:Y:S01]  /*69a0*/  @!P4 HADD2 R105, -R222.H0_H0, -RZ.H0_H0 ;  /* 0xa00000ffde69c230 */ /* 0x000fe20000000900 */
[----:B------:R-:W-:Y:S02]  /*69b0*/  ISETP.GE.U32.AND P3, PT, R125, R4, PT ;  /* 0x000000047d00720c */ /* 0x000fe40003f66070 */
[--C-:B------:R-:W-:Y:S02]  /*69c0*/  SHF.R.U32.HI R4, RZ, 0x18, R115.reuse ;  /* 0x00000018ff047819 */ /* 0x100fe40000011673 */
[----:B------:R-:W-:Y:S02]  /*69d0*/  @!P4 PRMT R222, R105, 0x5410, RZ ;  /* 0x0000541069dec816 */ /* 0x000fe400000000ff */
[----:B------:R-:W-:Y:S02]  /*69e0*/  ISETP.GE.U32.AND P1, PT, R125, R4, PT ;  /* 0x000000047d00720c */ /* 0x000fe40003f26070 */
[----:B------:R-:W-:-:S04]  /*69f0*/  SHF.R.U32.HI R4, RZ, 0x10, R115 ;  /* 0x00000010ff047819 */ /* 0x000fc80000011673 */
[----:B------:R-:W-:Y:S01]  /*6a00*/  LOP3.LUT R4, R4, 0xff, RZ, 0xc0, !PT ;  /* 0x000000ff04047812 */ /* 0x000fe200078ec0ff */
[----:B------:R-:W-:-:S03]  /*6a10*/  @!P3 HADD2 R104, -R219.H0_H0, -RZ.H0_H0 ;  /* 0xa00000ffdb68b230 */ /* 0x000fc60000000900 */
[----:B------:R-:W-:Y:S02]  /*6a20*/  ISETP.GE.U32.AND P4, PT, R125, R4, PT ;  /* 0x000000047d00720c */ /* 0x000fe40003f86070 */
[----:B------:R-:W-:Y:S01]  /*6a30*/  @!P3 PRMT R219, R104, 0x5410, RZ ;  /* 0x0000541068dbb816 */ /* 0x000fe200000000ff */
[----:B------:R-:W-:Y:S01]  /*6a40*/  @!P1 HADD2 R100, -R226.H0_H0, -RZ.H0_H0 ;  /* 0xa00000ffe2649230 */ /* 0x000fe20000000900 */
[----:B------:R-:W1:Y:S01]  /*6a50*/  LDSM.16.MT88.4 R104, [R208+0x1e000] ;  /* 0x01e00000d068783b */ /* 0x000e620000004200 */
[----:B------:R-:W-:-:S03]  /*6a60*/  LOP3.LUT R4, R116, 0xff, RZ, 0xc0, !PT ;  /* 0x000000ff74047812 */ /* 0x000fc600078ec0ff */
[----:B------:R-:W-:Y:S02]  /*6a70*/  @!P1 PRMT R226, R100, 0x5410, RZ ;  /* 0x0000541064e29816 */ /* 0x000fe400000000ff */
[C---:B------:R-:W-:Y:S02]  /*6a80*/  ISETP.GE.U32.AND P3, PT, R125.reuse, R4, PT ;  /* 0x000000047d00720c */ /* 0x040fe40003f66070 */
[----:B------:R-:W-:Y:S01]  /*6a90*/  SHF.R.U32.HI R4, RZ, 0x8, R117 ;  /* 0x00000008ff047819 */ /* 0x000fe20000011675 */
[----:B------:R-:W-:Y:S01]  /*6aa0*/  @!P4 HADD2 R101, -R227.H0_H0, -RZ.H0_H0 ;  /* 0xa00000ffe365c230 */ /* 0x000fe20000000900 */
[----:B------:R-:W-:Y:S02]  /*6ab0*/  ISETP.GE.U32.AND P1, PT, R125, R246, PT ;  /* 0x000000f67d00720c */ /* 0x000fe40003f26070 */
[----:B------:R-:W-:Y:S02]  /*6ac0*/  LOP3.LUT R4, R4, 0xffff, RZ, 0xc0, !PT ;  /* 0x0000ffff04047812 */ /* 0x000fe400078ec0ff */
[----:B------:R-:W-:-:S02]  /*6ad0*/  @!P4 PRMT R227, R101, 0x5410, RZ ;  /* 0x0000541065e3c816 */ /* 0x000fc400000000ff */
[----:B------:R-:W-:Y:S02]  /*6ae0*/  ISETP.GE.U32.AND P4, PT, R125, R4, PT ;  /* 0x000000047d00720c */ /* 0x000fe40003f86070 */
[----:B------:R-:W2:Y:S01]  /*6af0*/  LDSM.16.MT88.4 R4, [R208+0x1e800] ;  /* 0x01e80000d004783b */ /* 0x000ea20000004200 */
[----:B------:R-:W-:-:S04]  /*6b00*/  @!P3 HADD2 R111, -R32.H0_H0, -RZ.H0_H0 ;  /* 0xa00000ff206fb230 */ /* 0x000fc80000000900 */
[----:B------:R-:W-:Y:S01]  /*6b10*/  @!P1 HADD2 R110, -R31.H0_H0, -RZ.H0_H0 ;  /* 0xa00000ff1f6e9230 */ /* 0x000fe20000000900 */
[----:B------:R-:W-:-:S04]  /*6b20*/  @!P3 PRMT R32, R111, 0x5410, RZ ;  /* 0x000054106f20b816 */ /* 0x000fc800000000ff */
[----:B------:R-:W-:Y:S01]  /*6b30*/  @!P1 PRMT R31, R110, 0x5410, RZ ;  /* 0x000054106e1f9816 */ /* 0x000fe200000000ff */
[----:B------:R-:W-:Y:S01]  /*6b40*/  @!P4 HADD2 R112, -R224.H0_H0, -RZ.H0_H0 ;  /* 0xa00000ffe070c230 */ /* 0x000fe20000000900 */
[----:B------:R-:W-:-:S04]  /*6b50*/  ISETP.GE.U32.AND P1, PT, R125, R244, PT ;  /* 0x000000f47d00720c */ /* 0x000fc80003f26070 */
[----:B------:R-:W-:Y:S02]  /*6b60*/  @!P4 PRMT R224, R112, 0x5410, RZ ;  /* 0x0000541070e0c816 */ /* 0x000fe400000000ff */
[----:B------:R-:W3:Y:S01]  /*6b70*/  LDSM.16.MT88.4 R112, [R206+0x1e000] ;  /* 0x01e00000ce70783b */ /* 0x000ee20000004200 */
[----:B------:R-:W-:Y:S01]  /*6b80*/  ISETP.GE.U32.AND P4, PT, R125, R24, PT ;  /* 0x000000187d00720c */ /* 0x000fe20003f86070 */
[C---:B-1----:R-:W-:Y:S08]  /*6b90*/  HMMA.16816.F32 R100, R128.reuse, R104, RZ ;  /* 0x000000688064723c */ /* 0x042ff000000018ff */
[----:B------:R-:W-:Y:S11]  /*6ba0*/  HMMA.16816.F32 R104, R128, R106, RZ ;  /* 0x0000006a8068723c */ /* 0x000ff600000018ff */
[----:B------:R-:W-:Y:S05]  /*6bb0*/  @!UPT UIADD3 URZ, URZ, URZ, URZ ;  /* 0x0000003f3f3ff290 */ /* 0x000fea000fffe03f */
[C---:B--2---:R-:W-:Y:S07]  /*6bc0*/  HMMA.16816.F32 R100, R8.reuse, R4, R100 ;  /* 0x000000040864723c */ /* 0x044fee0000001864 */
[----:B------:R-:W-:Y:S01]  /*6bd0*/  LOP3.LUT R4, R241, 0xffff, RZ, 0xc0, !PT ;  /* 0x0000fffff1047812 */ /* 0x000fe200078ec0ff */
[----:B------:R-:W-:Y:S03]  /*6be0*/  HMMA.16816.F32 R104, R8, R6, R104 ;  /* 0x000000060868723c */ /* 0x000fe60000001868 */
[----:B------:R-:W-:-:S02]  /*6bf0*/  ISETP.GE.U32.AND P3, PT, R125, R4, PT ;  /* 0x000000047d00720c */ /* 0x000fc40003f66070 */
[----:B------:R-:W-:-:S04]  /*6c00*/  LOP3.LUT R4, R245, 0xff, RZ, 0xc0, !PT ;  /* 0x000000fff5047812 */ /* 0x000fc800078ec0ff */
[----:B------:R-:W-:Y:S02]  /*6c10*/  ISETP.GE.U32.AND P2, PT, R125, R4, PT ;  /* 0x000000047d00720c */ /* 0x000fe40003f46070 */
[----:B------:R-:W-:-:S05]  /*6c20*/  LOP3.LUT R4, R243, 0xffff, RZ, 0xc0, !PT ;  /* 0x0000fffff3047812 */ /* 0x000fca00078ec0ff */
[----:B------:R-:W-:-:S05]  /*6c30*/  @!P3 HADD2 R108, -R33.H0_H0, -RZ.H0_H0 ;  /* 0xa00000ff216cb230 */ /* 0x000fca0000000900 */
[----:B------:R-:W-:Y:S02]  /*6c40*/  @!P3 PRMT R33, R108, 0x5410, RZ ;  /* 0x000054106c21b816 */ /* 0x000fe400000000ff */
[----:B------:R-:W-:Y:S01]  /*6c50*/  ISETP.GE.U32.AND P3, PT, R125, R4, PT ;  /* 0x000000047d00720c */ /* 0x000fe20003f66070 */
[----:B------:R-:W-:-:S05]  /*6c60*/  IMAD.WIDE.U32 R4, R18, -0x2daee0ad, RZ ;  /* 0xd2511f5312047825 */ /* 0x000fca00078e00ff */
[----:B------:R-:W-:-:S05]  /*6c70*/  LOP3.LUT R5, R5, UR5, R19, 0x96, !PT ;  /* 0x0000000505057c12 */ /* 0x000fca000f8e9613 */
[----:B------:R-:W-:-:S05]  /*6c80*/  IMAD.WIDE.U32 R6, R5, -0x326172a9, RZ ;  /* 0xcd9e8d5705067825 */ /* 0x000fca00078e00ff */
[----:B------:R-:W-:Y:S01]  /*6c90*/  LOP3.LUT R5, R6, 0xffff, RZ, 0xc0, !PT ;  /* 0x0000ffff06057812 */ /* 0x000fe200078ec0ff */
[----:B------:R-:W-:Y:S01]  /*6ca0*/  IMAD.WIDE.U32 R240, R240, -0x2daee0ad, RZ ;  /* 0xd2511f53f0f07825 */ /* 0x000fe200078e00ff */
[----:B------:R-:W-:Y:S02]  /*6cb0*/  LOP3.LUT R18, R6, 0xff, RZ, 0xc0, !PT ;  /* 0x000000ff06127812 */ /* 0x000fe400078ec0ff */
[----:B------:R-:W-:Y:S02]  /*6cc0*/  SHF.R.U32.HI R5, RZ, 0x8, R5 ;  /* 0x00000008ff057819 */ /* 0x000fe40000011605 */
[----:B------:R-:W-:Y:S02]  /*6cd0*/  LOP3.LUT R116, R7, UR30, R26, 0x96, !PT ;  /* 0x0000001e07747c12 */ /* 0x000fe4000f8e961a */
[--C-:B------:R-:W-:Y:S01]  /*6ce0*/  SHF.R.U32.HI R242, RZ, 0x10, R6.reuse ;  /* 0x00000010fff27819 */ /* 0x100fe20000011606 */
[C---:B---3--:R-:W-:Y:S01]  /*6cf0*/  HMMA.16816.F32 R108, R128.reuse, R112, RZ ;  /* 0x00000070806c723c */ /* 0x048fe200000018ff */
[----:B------:R-:W-:Y:S01]  /*6d00*/  SHF.R.U32.HI R246, RZ, 0x18, R6 ;  /* 0x00000018fff67819 */ /* 0x000fe20000011606 */
[----:B------:R-:W-:Y:S01]  /*6d10*/  FFMA.FTZ R236, R236, c[0x0][0x23c], -R233 ;  /* 0x00008f00ecec7a23 */ /* 0x000fe200000108e9 */
[----:B------:R-:W-:Y:S01]  /*6d20*/  LOP3.LUT R19, R241, UR29, R4, 0x96, !PT ;  /* 0x0000001df1137c12 */ /* 0x000fe2000f8e9604 */
[----:B------:R-:W-:Y:S01]  /*6d30*/  FFMA.FTZ R245, R20, c[0x0][0x23c], -R235 ;  /* 0x00008f0014f57a23 */ /* 0x000fe200000108eb */
[----:B------:R-:W-:Y:S01]  /*6d40*/  PRMT R18, R18, 0x5410, R5 ;  /* 0x0000541012127816 */ /* 0x000fe20000000005 */
[----:B------:R-:W-:Y:S01]  /*6d50*/  @!P6 HADD2 R127, -R164.H0_H0, -RZ.H0_H0 ;  /* 0xa00000ffa47fe230 */ /* 0x000fe20000000900 */
[----:B------:R-:W1:Y:S01]  /*6d60*/  LDSM.16.MT88.4 R4, [R206+0x1e800] ;  /* 0x01e80000ce04783b */ /* 0x000e620000004200 */
[----:B------:R-:W-:Y:S01]  /*6d70*/  HMMA.16816.F32 R112, R128, R114, RZ ;  /* 0x000000728070723c */ /* 0x000fe200000018ff */
[----:B------:R-:W-:-:S02]  /*6d80*/  LOP3.LUT R243, R116, 0xff, RZ, 0xc0, !PT ;  /* 0x000000ff74f37812 */ /* 0x000fc400078ec0ff */
[C---:B------:R-:W-:Y:S01]  /*6d90*/  LOP3.LUT R117, R240.reuse, 0xffff, RZ, 0xc0, !PT ;  /* 0x0000fffff0757812 */ /* 0x040fe200078ec0ff */
[----:B------:R-:W-:Y:S01]  /*6da0*/  ULDC UR6, c[0x0][0x228] ;  /* 0x00008a0000067ab9 */ /* 0x000fe20000000800 */
[--C-:B------:R-:W-:Y:S01]  /*6db0*/  SHF.R.U32.HI R241, RZ, 0x10, R240.reuse ;  /* 0x00000010fff17819 */ /* 0x100fe200000116f0 */
[----:B------:R2:W5:Y:S01]  /*6dc0*/  LDL.LU.64 R26, [R1+0x68] ;  /* 0x00006800011a7983 */ /* 0x0005620000300a00 */
[----:B------:R-:W-:Y:S02]  /*6dd0*/  LOP3.LUT R244, R240, 0xff, RZ, 0xc0, !PT ;  /* 0x000000fff0f47812 */ /* 0x000fe400078ec0ff */
[----:B------:R-:W-:Y:S02]  /*6de0*/  SHF.R.U32.HI R240, RZ, 0x18, R240 ;  /* 0x00000018fff07819 */ /* 0x000fe400000116f0 */
[----:B------:R-:W-:Y:S02]  /*6df0*/  LOP3.LUT R241, R241, 0xff, RZ, 0xc0, !PT ;  /* 0x000000fff1f17812 */ /* 0x000fe400078ec0ff */
[----:B------:R-:W-:-:S02]  /*6e00*/  SHF.R.U32.HI R117, RZ, 0x8, R117 ;  /* 0x00000008ff757819 */ /* 0x000fc40000011675 */
[----:B------:R-:W-:Y:S02]  /*6e10*/  PRMT R240, R241, 0x5410, R240 ;  /* 0x00005410f1f07816 */ /* 0x000fe400000000f0 */
[----:B------:R-:W-:Y:S02]  /*6e20*/  LOP3.LUT R241, R19, 0xff, RZ, 0xc0, !PT ;  /* 0x000000ff13f17812 */ /* 0x000fe400078ec0ff */
[----:B------:R-:W-:Y:S01]  /*6e30*/  PRMT R244, R244, 0x5410, R117 ;  /* 0x00005410f4f47816 */ /* 0x000fe20000000075 */
[C---:B-1----:R-:W-:Y:S07]  /*6e40*/  HMMA.16816.F32 R108, R8.reuse, R4, R108 ;  /* 0x00000004086c723c */ /* 0x042fee000000186c */
[----:B------:R-:W-:Y:S01]  /*6e50*/  LOP3.LUT R5, R242, 0xff, RZ, 0xc0, !PT ;  /* 0x000000fff2057812 */ /* 0x000fe200078ec0ff */
[----:B------:R-:W-:Y:S01]  /*6e60*/  HMMA.16816.F32 R112, R8, R6, R112 ;  /* 0x000000060870723c */ /* 0x000fe20000001870 */
[----:B------:R-:W-:-:S02]  /*6e70*/  LOP3.LUT R4, R116, 0xffff, RZ, 0xc0, !PT ;  /* 0x0000ffff74047812 */ /* 0x000fc400078ec0ff */
[----:B------:R-:W-:Y:S02]  /*6e80*/  PRMT R246, R5, 0x5410, R246 ;  /* 0x0000541005f67816 */ /* 0x000fe400000000f6 */
[----:B------:R-:W-:Y:S02]  /*6e90*/  SHF.R.U32.HI R5, RZ, 0x10, R116 ;  /* 0x00000010ff057819 */ /* 0x000fe40000011674 */
[----:B------:R-:W-:Y:S02]  /*6ea0*/  SHF.R.U32.HI R4, RZ, 0x8, R4 ;  /* 0x00000008ff047819 */ /* 0x000fe40000011604 */
[----:B------:R-:W-:Y:S02]  /*6eb0*/  SHF.R.U32.HI R242, RZ, 0x18, R116 ;  /* 0x00000018fff27819 */ /* 0x000fe40000011674 */
[----:B------:R-:W-:Y:S02]  /*6ec0*/  LOP3.LUT R5, R5, 0xff, RZ, 0xc0, !PT ;  /* 0x000000ff05057812 */ /* 0x000fe400078ec0ff */
[----:B------:R-:W-:-:S02]  /*6ed0*/  PRMT R243, R243, 0x5410, R4 ;  /* 0x00005410f3f37816 */ /* 0x000fc40000000004 */
[----:B------:R-:W-:Y:S02]  /*6ee0*/  PRMT R242, R5, 0x5410, R242 ;  /* 0x0000541005f27816 */ /* 0x000fe400000000f2 */
[----:B------:R-:W-:Y:S02]  /*6ef0*/  LOP3.LUT R4, R19, 0xffff, RZ, 0xc0, !PT ;  /* 0x0000ffff13047812 */ /* 0x000fe400078ec0ff */
[--C-:B------:R-:W-:Y:S02]  /*6f00*/  SHF.R.U32.HI R5, RZ, 0x10, R19.reuse ;  /* 0x00000010ff057819 */ /* 0x100fe40000011613 */
[----:B------:R-:W-:Y:S02]  /*6f10*/  SHF.R.U32.HI R6, RZ, 0x8, R4 ;  /* 0x00000008ff067819 */ /* 0x000fe40000011604 */
[----:B------:R-:W-:Y:S01]  /*6f20*/  LOP3.LUT R4, R5, 0xff, RZ, 0xc0, !PT ;  /* 0x000000ff05047812 */ /* 0x000fe200078ec0ff */
[----:B------:R-:W-:Y:S01]  /*6f30*/  FADD.FTZ R5, R237, R122 ;  /* 0x0000007aed057221 */ /* 0x000fe20000010000 */
[----:B------:R-:W-:Y:S01]  /*6f40*/  SHF.R.U32.HI R19, RZ, 0x18, R19 ;  /* 0x00000018ff137819 */ /* 0x000fe20000011613 */
[----:B------:R-:W-:Y:S01]  /*6f50*/  FADD.FTZ R237, R121, R120 ;  /* 0x0000007879ed7221 */ /* 0x000fe20000010000 */
[----:B------:R-:W-:Y:S01]  /*6f60*/  PRMT R241, R241, 0x5410, R6 ;  /* 0x00005410f1f17816 */ /* 0x000fe20000000006 */
[----:B------:R-:W1:Y:S01]  /*6f70*/  LDSM.16.MT88.4 R120, [R205+0x1e000] ;  /* 0x01e00000cd78783b */ /* 0x000e620000004200 */
[----:B------:R-:W-:Y:S01]  /*6f80*/  PRMT R19, R4, 0x5410, R19 ;  /* 0x0000541004137816 */ /* 0x000fe20000000013 */
[----:B------:R-:W-:-:S02]  /*6f90*/  FADD.FTZ R4, R232, R5 ;  /* 0x00000005e8047221 */ /* 0x000fc40000010000 */
[----:B------:R-:W-:Y:S02]  /*6fa0*/  FADD.FTZ R237, R118, R237 ;  /* 0x000000ed76ed7221 */ /* 0x000fe40000010000 */
[----:B------:R-:W-:Y:S02]  /*6fb0*/  FADD.FTZ R24, R119, R4 ;  /* 0x0000000477187221 */ /* 0x000fe40000010000 */
[----:B------:R-:W3:Y:S01]  /*6fc0*/  LDSM.16.MT88.4 R4, [R205+0x1e800] ;  /* 0x01e80000cd04783b */ /* 0x000ee20000004200 */
[----:B------:R-:W-:Y:S02]  /*6fd0*/  FFMA.FTZ R232, R126, c[0x0][0x23c], -R233 ;  /* 0x00008f007ee87a23 */ /* 0x000fe400000108e9 */
[----:B------:R4:W-:Y:S01]  /*6fe0*/  MUFU.EX2 R233, R236 ;  /* 0x000000ec00e97308 */ /* 0x0009e20000000800 */
[--C-:B------:R-:W-:Y:S01]  /*6ff0*/  HSET2.LE.AND R242, R242, R239.reuse, PT ;  /* 0x000000eff2f27233 */ /* 0x100fe20003803000 */
[----:B------:R-:W-:Y:S01]  /*7000*/  @!P6 PRMT R164, R127, 0x5410, RZ ;  /* 0x000054107fa4e816 */ /* 0x000fe200000000ff */
[----:B------:R-:W-:Y:S01]  /*7010*/  HSET2.LE.AND R241, R241, R239, PT ;  /* 0x000000eff1f17233 */ /* 0x000fe20003803000 */
[----:B------:R-:W-:-:S04]  /*7020*/  FADD.FTZ R238, R238, R24 ;  /* 0x00000018eeee7221 */ /* 0x000fc80000010000 */
[----:B------:R-:W1:Y:S01]  /*7030*/  MUFU.EX2 R232, R232 ;  /* 0x000000e800e87308 */ /* 0x000e620000000800 */
[----:B----4-:R-:W-:Y:S01]  /*7040*/  FADD.FTZ R236, R234, R237 ;  /* 0x000000edeaec7221 */ /* 0x010fe20000010000 */
[C---:B-1----:R-:W-:Y:S01]  /*7050*/  HMMA.16816.F32 R116, R128.reuse, R120, RZ ;  /* 0x000000788074723c */ /* 0x042fe200000018ff */
[----:B------:R-:W-:Y:S01]  /*7060*/  LOP3.LUT R13, R242, R13, RZ, 0xc0, !PT ;  /* 0x0000000df20d7212 */ /* 0x000fe200078ec0ff */
[----:B------:R-:W-:Y:S01]  /*7070*/  @!P5 HADD2 R126, -R35.H0_H0, -RZ.H0_H0 ;  /* 0xa00000ff237ed230 */ /* 0x000fe20000000900 */
[----:B------:R-:W-:Y:S01]  /*7080*/  USHF.L.U32 UR6, UR6, 0x3, URZ ;  /* 0x0000000306067899 */ /* 0x000fe2000800063f */
[--C-:B------:R-:W-:Y:S01]  /*7090*/  HSET2.LE.AND R246, R246, R239.reuse, PT ;  /* 0x000000eff6f67233 */ /* 0x100fe20003803000 */
[----:B------:R2:W5:Y:S03]  /*70a0*/  LDL.LU R24, [R1+0x60] ;  /* 0x0000600001187983 */ /* 0x0005660000300800 */
[----:B------:R-:W-:Y:S11]  /*70b0*/  HMMA.16816.F32 R120, R128, R122, RZ ;  /* 0x0000007a8078723c */ /* 0x000ff600000018ff */
[----:B------:R-:W-:Y:S05]  /*70c0*/  @!UPT UIADD3 URZ, URZ, URZ, URZ ;  /* 0x0000003f3f3ff290 */ /* 0x000fea000fffe03f */
[C---:B---3--:R-:W-:Y:S07]  /*70d0*/  HMMA.16816.F32 R116, R8.reuse, R4, R116 ;  /* 0x000000040874723c */ /* 0x048fee0000001874 */
[----:B------:R-:W-:Y:S01]  /*70e0*/  FFMA.FTZ R5, R124, c[0x0][0x23c], -R235 ;  /* 0x00008f007c057a23 */ /* 0x000fe200000108eb */
[----:B------:R-:W-:Y:S03]  /*70f0*/  HMMA.16816.F32 R120, R8, R6, R120 ;  /* 0x000000060878723c */ /* 0x000fe60000001878 */
[----:B------:R-:W-:Y:S01]  /*7100*/  IMAD.MOV.U32 R237, RZ, RZ, R5 ;  /* 0x000000ffffed7224 */ /* 0x000fe200078e0005 */
[----:B------:R-:W-:-:S05]  /*7110*/  HSET2.LE.AND R5, R243, R239, PT ;  /* 0x000000eff3057233 */ /* 0x000fca0003803000 */
[----:B------:R-:W-:Y:S02]  /*7120*/  LOP3.LUT R12, R5, R12, RZ, 0xc0, !PT ;  /* 0x0000000c050c7212 */ /* 0x000fe400078ec0ff */
[----:B------:R-:W1:Y:S01]  /*7130*/  LDSM.16.MT88.4 R4, [R204+0x1e000] ;  /* 0x01e00000cc04783b */ /* 0x000e620000004200 */
[----:B------:R-:W-:Y:S01]  /*7140*/  F2FP.PACK_AB R235, R232, R233 ;  /* 0x000000e9e8eb723e */ /* 0x000fe200000000ff */
[----:B------:R-:W-:Y:S03]  /*7150*/  MUFU.EX2 R237, R237 ;  /* 0x000000ed00ed7308 */ /* 0x000fe60000000800 */
[----:B------:R-:W-:-:S05]  /*7160*/  PRMT R234, R235, 0x7632, R234 ;  /* 0x00007632ebea7816 */ /* 0x000fca00000000ea */
[----:B------:R-:W3:Y:S01]  /*7170*/  MUFU.EX2 R242, R245 ;  /* 0x000000f500f27308 */ /* 0x000ee20000000800 */
[----:B------:R-:W-:Y:S02]  /*7180*/  @!P4 HADD2 R125, -R235.H0_H0, -RZ.H0_H0 ;  /* 0xa00000ffeb7dc230 */ /* 0x000fe40000000900 */
[----:B------:R-:W-:Y:S01]  /*7190*/  @!P3 HADD2 R124, -R234.H0_H0, -RZ.H0_H0 ;  /* 0xa00000ffea7cb230 */ /* 0x000fe20000000900 */
[----:B------:R-:W-:Y:S02]  /*71a0*/  PRMT R243, R235, 0x5410, R234 ;  /* 0x00005410ebf37816 */ /* 0x000fe400000000ea */
[----:B------:R-:W-:Y:S02]  /*71b0*/  @!P5 PRMT R35, R126, 0x5410, RZ ;  /* 0x000054107e23d816 */ /* 0x000fe400000000ff */
[----:B------:R-:W-:Y:S02]  /*71c0*/  @!P4 PRMT R235, R125, 0x5410, RZ ;  /* 0x000054107debc816 */ /* 0x000fe400000000ff */
[----:B------:R-:W-:-:S02]  /*71d0*/  @!P3 PRMT R234, R124, 0x5410, RZ ;  /* 0x000054107ceab816 */ /* 0x000fc400000000ff */
[C---:B-1----:R-:W-:Y:S08]  /*71e0*/  HMMA.16816.F32 R124, R128.reuse, R4, RZ ;  /* 0x00000004807c723c */ /* 0x042ff000000018ff */
[----:B------:R-:W-:Y:S01]  /*71f0*/  HMMA.16816.F32 R128, R128, R6, RZ ;  /* 0x000000068080723c */ /* 0x000fe200000018ff */
[--C-:B------:R-:W-:Y:S02]  /*7200*/  HSET2.LE.AND R5, R18, R239.reuse, PT ;  /* 0x000000ef12057233 */ /* 0x100fe40003803000 */
[----:B------:R-:W-:-:S04]  /*7210*/  HSET2.LE.AND R18, R19, R239, PT ;  /* 0x000000ef13127233 */ /* 0x000fc80003803000 */
[--C-:B------:R-:W-:Y:S01]  /*7220*/  HSET2.LE.AND R7, R240, R239.reuse, PT ;  /* 0x000000eff0077233 */ /* 0x100fe20003803000 */
[----:B---3--:R-:W-:Y:S01]  /*7230*/  F2FP.PACK_AB R240, R242, R237 ;  /* 0x000000edf2f0723e */ /* 0x008fe200000000ff */
[----:B------:R-:W-:-:S03]  /*7240*/  HSET2.LE.AND R6, R244, R239, PT ;  /* 0x000000eff4067233 */ /* 0x000fc60003803000 */
[C---:B------:R-:W-:Y:S02]  /*7250*/  PRMT R239, R240.reuse, 0x7632, R239 ;  /* 0x00007632f0ef7816 */ /* 0x040fe400000000ef */
[----:B------:R-:W-:Y:S02]  /*7260*/  LOP3.LUT R4, R241, R16, RZ, 0xc0, !PT ;  /* 0x00000010f1047212 */ /* 0x000fe400078ec0ff */
[----:B------:R-:W-:Y:S02]  /*7270*/  PRMT R16, R240, 0x5410, R239 ;  /* 0x00005410f0107816 */ /* 0x000fe400000000ef */
[----:B------:R-:W-:Y:S02]  /*7280*/  LOP3.LUT R14, R5, R14, RZ, 0xc0, !PT ;  /* 0x0000000e050e7212 */ /* 0x000fe400078ec0ff */
[----:B------:R-:W-:Y:S02]  /*7290*/  LOP3.LUT R5, R18, R17, RZ, 0xc0, !PT ;  /* 0x0000001112057212 */ /* 0x000fe400078ec0ff */
[----:B------:R-:W-:-:S02]  /*72a0*/  LOP3.LUT R7, R7, R16, RZ, 0xc0, !PT ;  /* 0x0000001007077212 */ /* 0x000fc400078ec0ff */
[----:B------:R-:W1:Y:S01]  /*72b0*/  LDSM.16.MT88.4 R16, [R204+0x1e800] ;  /* 0x01e80000cc10783b */ /* 0x000e620000004200 */
[----:B------:R-:W-:Y:S01]  /*72c0*/  LOP3.LUT R15, R246, R15, RZ, 0xc0, !PT ;  /* 0x0000000ff60f7212 */ /* 0x000fe200078ec0ff */
        /* <DEDUP_REMOVED lines=47> */
[----:B------:R-:W-:Y:S01]  /*75c0*/  HMMA.16816.F32 R120, R12, R10, R120 ;  /* 0x0000000a0c78723c */ /* 0x000fe20000001878 */
[----:B------:R-:W1:Y:S01]  /*75d0*/  LDSM.16.MT88.4 R8, [R208+0x19800] ;  /* 0x01980000d008783b */ /* 0x000e620000004200 */
[----:B------:R-:W-:-:S06]  /*75e0*/  LOP3.LUT R6, R6, R243, RZ, 0xc0, !PT ;  /* 0x000000f306067212 */ /* 0x000fcc00078ec0ff */
[C---:B---3--:R-:W-:Y:S08]  /*75f0*/  HMMA.16816.F32 R124, R12.reuse, R16, R124 ;  /* 0x000000100c7c723c */ /* 0x048ff0000000187c */
[----:B------:R-:W-:Y:S01]  /*7600*/  HMMA.16816.F32 R128, R12, R18, R128 ;  /* 0x000000120c80723c */ /* 0x000fe20000001880 */
[----:B------:R-:W3:Y:S04]  /*7610*/  LDSM.16.MT88.4 R12, [R205+0x19800] ;  /* 0x01980000cd0c783b */ /* 0x000ee80000004200 */
[----:B------:R-:W-:Y:S03]  /*7620*/  LDSM.16.MT88.4 R16, [R206+0x19800] ;  /* 0x01980000ce10783b */ /* 0x000fe60000004200 */
        /* <DEDUP_REMOVED lines=34> */
[----:B------:R-:W-:Y:S01]  /*7850*/  HMMA.16816.F32 R104, R4, R10, R104 ;  /* 0x0000000a0468723c */ /* 0x000fe20000001868 */
[----:B------:R-:W1:Y:S01]  /*7860*/  LDSM.16.MT88.4 R8, [R204+0x1f800] ;  /* 0x01f80000cc08783b */ /* 0x000e620000004200 */
[----:B------:R-:W-:-:S02]  /*7870*/  FADD.FTZ R231, R231, R238 ;  /* 0x000000eee7e77221 */ /* 0x000fc40000010000 */
[----:B------:R-:W-:-:S04]  /*7880*/  FADD.FTZ R236, R223, R236 ;  /* 0x000000ecdfec7221 */ /* 0x000fc80000010000 */
[----:B----4-:R-:W-:Y:S01]  /*7890*/  HMMA.16816.F32 R84, R4, R16, R84 ;  /* 0x000000100454723c */ /* 0x010fe20000001854 */
[----:B------:R-:W-:-:S07]  /*78a0*/  FADD.FTZ R230, R230, R231 ;  /* 0x000000e7e6e67221 */ /* 0x000fce0000010000 */
[----:B------:R-:W-:Y:S01]  /*78b0*/  HMMA.16816.F32 R88, R4, R18, R88 ;  /* 0x000000120458723c */ /* 0x000fe20000001858 */
[----:B------:R-:W4:Y:S01]  /*78c0*/  LDSM.16.MT88.4 R16, [R206+0x1f800] ;  /* 0x01f80000ce10783b */ /* 0x000f220000004200 */
[----:B------:R-:W-:Y:S02]  /*78d0*/  FADD.FTZ R221, R221, R236 ;  /* 0x000000ecdddd7221 */ /* 0x000fe40000010000 */
[----:B------:R-:W-:Y:S02]  /*78e0*/  FADD.FTZ R229, R229, R230 ;  /* 0x000000e6e5e57221 */ /* 0x000fe40000010000 */
[----:B------:R-:W-:Y:S01]  /*78f0*/  FADD.FTZ R221, R228, R221 ;  /* 0x000000dde4dd7221 */ /* 0x000fe20000010000 */
[----:B------:R-:W-:Y:S01]  /*7900*/  @!P1 HADD2 R3, -R239.H0_H0, -RZ.H0_H0 ;  /* 0xa00000ffef039230 */ /* 0x000fe20000000900 */
[----:B------:R-:W-:Y:S02]  /*7910*/  FADD.FTZ R220, R220, R229 ;  /* 0x000000e5dcdc7221 */ /* 0x000fe40000010000 */
[----:B------:R-:W-:Y:S01]  /*7920*/  FADD.FTZ R186, R186, R221 ;  /* 0x000000ddbaba7221 */ /* 0x000fe20000010000 */
[----:B------:R-:W-:Y:S01]  /*7930*/  UIMAD.WIDE UR32, UR6, 0x2, URZ ;  /* 0x00000002062078a5 */ /* 0x000fe2000f8e023f */
[----:B------:R-:W-:Y:S01]  /*7940*/  FADD.FTZ R217, R217, R220 ;  /* 0x000000dcd9d97221 */ /* 0x000fe20000010000 */
[----:B------:R-:W-:Y:S01]  /*7950*/  @!P1 PRMT R239, R3, 0x5410, RZ ;  /* 0x0000541003ef9816 */ /* 0x000fe200000000ff */
[----:B------:R-:W-:-:S02]  /*7960*/  FADD.FTZ R185, R185, R186 ;  /* 0x000000bab9b97221 */ /* 0x000fc40000010000 */
[----:B------:R-:W-:Y:S01]  /*7970*/  FADD.FTZ R218, R218, R217 ;  /* 0x000000d9dada7221 */ /* 0x000fe20000010000 */
[----:B---3--:R-:W-:Y:S01]  /*7980*/  HMMA.16816.F32 R116, R4, R12, R116 ;  /* 0x0000000c0474723c */ /* 0x008fe20000001874 */
[----:B------:R-:W-:-:S07]  /*7990*/  FADD.FTZ R184, R184, R185 ;  /* 0x000000b9b8b87221 */ /* 0x000fce0000010000 */
[----:B-1----:R-:W-:Y:S01]  /*79a0*/  HMMA.16816.F32 R124, R4, R8, R124 ;  /* 0x00000008047c723c */ /* 0x002fe2000000187c */
[----:B------:R-:W-:-:S06]  /*79b0*/  FADD.FTZ R215, R215, R218 ;  /* 0x000000dad7d77221 */ /* 0x000fcc0000010000 */
[----:B------:R-:W-:Y:S01]  /*79c0*/  LEA R8, P1, R30, c[0x0][0x1f8], 0x1 ;  /* 0x00007e001e087a11 */ /* 0x000fe200078208ff */
[----:B------:R-:W-:-:S03]  /*79d0*/  FADD.FTZ R183, R183, R184 ;  /* 0x000000b8b7b77221 */ /* 0x000fc60000010000 */
[----:B------:R-:W-:Y:S02]  /*79e0*/  LEA.HI.X R9, R30, c[0x0][0x1fc], R29, 0x1, P1 ;  /* 0x00007f001e097a11 */ /* 0x000fe400008f0c1d */
[----:B------:R-:W-:Y:S01]  /*79f0*/  IADD3 R12, P1, R8, UR32, RZ ;  /* 0x00000020080c7c10 */ /* 0x000fe2000ff3e0ff */
[----:B------:R-:W-:-:S03]  /*7a00*/  FADD.FTZ R216, R216, R215 ;  /* 0x000000d7d8d87221 */ /* 0x000fc60000010000 */
[----:B------:R-:W-:Y:S01]  /*7a10*/  IADD3.X R13, R9, UR33, RZ, P1, !PT ;  /* 0x00000021090d7c10 */ /* 0x000fe20008ffe4ff */
[----:B------:R-:W-:Y:S01]  /*7a20*/  FADD.FTZ R182, R182, R183 ;  /* 0x000000b7b6b67221 */ /* 0x000fe20000010000 */
[----:B------:R2:W-:Y:S01]  /*7a30*/  STG.E.U16 [R8.64], R222 ;  /* 0x000000de08007986 */ /* 0x0005e2000c101514 */
[----:B------:R-:W-:-:S03]  /*7a40*/  FADD.FTZ R216, R187, R216 ;  /* 0x000000d8bbd87221 */ /* 0x000fc60000010000 */
[----:B------:R2:W-:Y:S01]  /*7a50*/  STG.E.U16 [R8.64+0x2], R219 ;  /* 0x000002db08007986 */ /* 0x0005e2000c101514 */
[----:B------:R-:W-:-:S03]  /*7a60*/  FADD.FTZ R182, R181, R182 ;  /* 0x000000b6b5b67221 */ /* 0x000fc60000010000 */
[----:B------:R2:W-:Y:S04]  /*7a70*/  STG.E.U16 [R12.64], R227 ;  /* 0x000000e30c007986 */ /* 0x0005e8000c101514 */
[----:B------:R2:W-:Y:S01]  /*7a80*/  STG.E.U16 [R12.64+0x2], R226 ;  /* 0x000002e20c007986 */ /* 0x0005e2000c101514 */
[----:B------:R-:W-:-:S03]  /*7a90*/  @!P2 HADD2 R20, -R240.H0_H0, -RZ.H0_H0 ;  /* 0xa00000fff014a230 */ /* 0x000fc60000000900 */
[----:B------:R2:W-:Y:S01]  /*7aa0*/  STG.E.U16 [R8.64+0x10], R225 ;  /* 0x000010e108007986 */ /* 0x0005e2000c101514 */
[----:B------:R-:W-:-:S03]  /*7ab0*/  FADD.FTZ R233, R233, R216 ;  /* 0x000000d8e9e97221 */ /* 0x000fc60000010000 */
[----:B------:R2:W-:Y:S01]  /*7ac0*/  STG.E.U16 [R8.64+0x12], R224 ;  /* 0x000012e008007986 */ /* 0x0005e2000c101514 */
[----:B------:R-:W-:-:S03]  /*7ad0*/  FADD.FTZ R237, R237, R182 ;  /* 0x000000b6eded7221 */ /* 0x000fc60000010000 */
[----:B------:R2:W-:Y:S04]  /*7ae0*/  STG.E.U16 [R12.64+0x10], R32 ;  /* 0x000010200c007986 */ /* 0x0005e8000c101514 */
[----:B------:R2:W-:Y:S04]  /*7af0*/  STG.E.U16 [R12.64+0x12], R31 ;  /* 0x0000121f0c007986 */ /* 0x0005e8000c101514 */
[----:B------:R2:W-:Y:S04]  /*7b00*/  STG.E.U16 [R8.64+0x20], R166 ;  /* 0x000020a608007986 */ /* 0x0005e8000c101514 */
[----:B------:R2:W-:Y:S04]  /*7b10*/  STG.E.U16 [R8.64+0x22], R165 ;  /* 0x000022a508007986 */ /* 0x0005e8000c101514 */
[----:B------:R2:W-:Y:S04]  /*7b20*/  STG.E.U16 [R12.64+0x20], R168 ;  /* 0x000020a80c007986 */ /* 0x0005e8000c101514 */
[----:B------:R2:W-:Y:S01]  /*7b30*/  STG.E.U16 [R12.64+0x22], R167 ;  /* 0x000022a70c007986 */ /* 0x0005e2000c101514 */
[----:B----4-:R-:W-:Y:S03]  /*7b40*/  HMMA.16816.F32 R108, R4, R16, R108 ;  /* 0x00000010046c723c */ /* 0x010fe6000000186c */
[----:B------:R2:W-:Y:S01]  /*7b50*/  STG.E.U16 [R8.64+0x30], R34 ;  /* 0x0000302208007986 */ /* 0x0005e2000c101514 */
[----:B------:R-:W-:-:S03]  /*7b60*/  FADD.FTZ R3, R232, R233 ;  /* 0x000000e9e8037221 */ /* 0x000fc60000010000 */
[----:B------:R2:W-:Y:S01]  /*7b70*/  STG.E.U16 [R8.64+0x32], R33 ;  /* 0x0000322108007986 */ /* 0x0005e2000c101514 */
[----:B------:R-:W-:Y:S03]  /*7b80*/  HMMA.16816.F32 R112, R4, R18, R112 ;  /* 0x000000120470723c */ /* 0x000fe60000001870 */
[----:B------:R2:W-:Y:S01]  /*7b90*/  STG.E.U16 [R12.64+0x30], R164 ;  /* 0x000030a40c007986 */ /* 0x0005e2000c101514 */
[----:B------:R-:W-:-:S03]  /*7ba0*/  @!P2 PRMT R240, R20, 0x5410, RZ ;  /* 0x0000541014f0a816 */ /* 0x000fc600000000ff */
[----:B------:R2:W-:Y:S01]  /*7bb0*/  STG.E.U16 [R12.64+0x32], R35 ;  /* 0x000032230c007986 */ /* 0x0005e2000c101514 */
[C---:B------:R-:W-:Y:S03]  /*7bc0*/  HMMA.16816.F32 R120, R4.reuse, R14, R120 ;  /* 0x0000000e0478723c */ /* 0x040fe60000001878 */
[----:B------:R2:W-:Y:S04]  /*7bd0*/  STG.E.U16 [R8.64+0x40], R178 ;  /* 0x000040b208007986 */ /* 0x0005e8000c101514 */
[----:B------:R2:W-:Y:S01]  /*7be0*/  STG.E.U16 [R8.64+0x42], R177 ;  /* 0x000042b108007986 */ /* 0x0005e2000c101514 */
[----:B------:R-:W-:Y:S03]  /*7bf0*/  HMMA.16816.F32 R128, R4, R10, R128 ;  /* 0x0000000a0480723c */ /* 0x000fe60000001880 */
[----:B------:R2:W-:Y:S04]  /*7c00*/  STG.E.U16 [R12.64+0x40], R180 ;  /* 0x000040b40c007986 */ /* 0x0005e8000c101514 */
[----:B------:R2:W-:Y:S01]  /*7c10*/  STG.E.U16 [R12.64+0x42], R179 ;  /* 0x000042b30c007986 */ /* 0x0005e2000c101514 */
[----:B------:R-:W-:-:S03]  /*7c20*/  FADD.FTZ R4, R242, R237 ;  /* 0x000000edf2047221 */ /* 0x000fc60000010000 */
        /* <DEDUP_REMOVED lines=14> */
[----:B------:R-:W-:Y:S05]  /*7d10*/  @!P0 BRA `(.L_x_1609) ;  /* 0x000060a000008947 */ /* 0x000fea0003800000 */
[----:B--2---:R-:W1:Y:S01]  /*7d20*/  S2R R3, SR_TID.X ;  /* 0x0000000000037919 */ /* 0x004e620000002100 */
[----:B------:R-:W-:Y:S01]  /*7d30*/  USHF.R.S32.HI UR9, URZ, 0x1f, UR8 ;  /* 0x0000001f3f097899 */ /* 0x000fe20008011408 */
[--C-:B-----5:R-:W-:Y:S01]  /*7d40*/  SHF.R.S32.HI R15, RZ, 0x1f, R26.reuse ;  /* 0x0000001fff0f7819 */ /* 0x120fe2000001141a */
[----:B------:R-:W-:Y:S01]  /*7d50*/  ULDC.64 UR18, c[0x0][0x1b0] ;  /* 0x00006c0000127ab9 */ /* 0x000fe20000000a00 */
[----:B------:R-:W-:Y:S01]  /*7d60*/  IMAD.U32 R4, RZ, RZ, UR8 ;  /* 0x00000008ff047e24 */ /* 0x000fe2000f8e00ff */
[----:B------:R-:W-:Y:S01]  /*7d70*/  UIMAD UR18, UR9, UR18, URZ ;  /* 0x00000012091272a4 */ /* 0x000fe2000f8e023f */
[----:B------:R-:W-:Y:S01]  /*7d80*/  IMAD.MOV.U32 R14, RZ, RZ, R26 ;  /* 0x000000ffff0e7224 */ /* 0x000fe200078e001a */
[----:B------:R-:W-:Y:S01]  /*7d90*/  ULDC.64 UR6, c[0x0][0x1b8] ;  /* 0x00006e0000067ab9 */ /* 0x000fe20000000a00 */
[----:B------:R-:W-:Y:S01]  /*7da0*/  IMAD.U32 R10, RZ, RZ, UR8 ;  /* 0x00000008ff0a7e24 */ /* 0x000fe2000f8e00ff */
[----:B------:R-:W-:Y:S01]  /*7db0*/  UIMAD UR18, UR8, UR19, UR18 ;  /* 0x00000013081272a4 */ /* 0x000fe2000f8e0212 */
[----:B------:R-:W-:Y:S01]  /*7dc0*/  IMAD.WIDE.U32 R12, R4, c[0x0][0x1b0], R14 ;  /* 0x00006c00040c7a25 */ /* 0x000fe200078e000e */
[----:B------:R-:W-:Y:S01]  /*7dd0*/  UIMAD UR6, UR9, UR6, URZ ;  /* 0x00000006090672a4 */ /* 0x000fe2000f8e023f */
[----:B------:R-:W-:-:S02]  /*7de0*/  ISETP.GE.AND P4, PT, R26, c[0x0][0x220], PT ;  /* 0x000088001a007a0c */ /* 0x000fc40003f86270 */
[----:B------:R-:W-:Y:S01]  /*7df0*/  IMAD.WIDE.U32 R10, R10, c[0x0][0x1b8], R14 ;  /* 0x00006e000a0a7a25 */ /* 0x000fe200078e000e */
[----:B------:R-:W-:Y:S01]  /*7e00*/  UIMAD UR6, UR8, UR7, UR6 ;  /* 0x00000007080672a4 */ /* 0x000fe2000f8e0206 */
[----:B------:R-:W-:Y:S01]  /*7e10*/  IADD3 R5, P0, R12, UR12, RZ ;  /* 0x0000000c0c057c10 */ /* 0x000fe2000ff1e0ff */
[----:B------:R-:W-:Y:S01]  /*7e20*/  UIADD3 UR7, UR15, 0x3f, URZ ;  /* 0x0000003f0f077890 */ /* 0x000fe2000fffe03f */
[----:B------:R-:W-:Y:S01]  /*7e30*/  IMAD.U32 R6, RZ, RZ, UR18 ;  /* 0x00000012ff067e24 */ /* 0x000fe2000f8e00ff */
[----:B------:R-:W-:Y:S01]  /*7e40*/  ISETP.GE.AND P3, PT, R251, c[0x0][0x220], PT ;  /* 0x00008800fb007a0c */ /* 0x000fe20003f66270 */
[----:B------:R-:W-:Y:S01]  /*7e50*/  IMAD.U32 R7, RZ, RZ, UR15 ;  /* 0x0000000fff077e24 */ /* 0x000fe2000f8e00ff */
[----:B------:R-:W-:Y:S01]  /*7e60*/  LEA R12, P1, R5, c[0x0][0x168], 0x1 ;  /* 0x00005a00050c7a11 */ /* 0x000fe200078208ff */
[----:B------:R-:W-:Y:S01]  /*7e70*/  IMAD.MOV.U32 R165, RZ, RZ, R0 ;  /* 0x000000ffffa57224 */ /* 0x000fe200078e0000 */
[----:B------:R-:W-:Y:S01]  /*7e80*/  IADD3.X R6, R6, UR10, R13, P0, !PT ;  /* 0x0000000a06067c10 */ /* 0x000fe200087fe40d */
[----:B------:R-:W2:Y:S01]  /*7e90*/  LDC.U8 R0, c[0x0][0x2d8] ;  /* 0x0000b600ff007b82 */ /* 0x000ea20000000000 */
[----:B-1----:R-:W-:Y:S01]  /*7ea0*/  LOP3.LUT R3, R3, 0x3, RZ, 0xc0, !PT ;  /* 0x0000000303037812 */ /* 0x002fe200078ec0ff */
[----:B------:R-:W-:Y:S01]  /*7eb0*/  STL [R1+0x24], R12 ;  /* 0x0000240c01007387 */ /* 0x000fe20000100800 */
[----:B------:R-:W-:Y:S01]  /*7ec0*/  IADD3 R4, P0, R10, UR26, RZ ;  /* 0x0000001a0a047c10 */ /* 0x000fe2000ff1e0ff */
[----:B------:R-:W-:Y:S01]  /*7ed0*/  USHF.R.S32.HI UR8, URZ, 0x1f, UR7 ;  /* 0x0000001f3f087899 */ /* 0x000fe20008011407 */
[----:B------:R-:W-:Y:S01]  /*7ee0*/  LEA.HI.X R6, R5, c[0x0][0x16c], R6, 0x1, P1 ;  /* 0x00005b0005067a11 */ /* 0x000fe200008f0c06 */
[----:B------:R-:W-:Y:S01]  /*7ef0*/  IMAD R28, R3, -0x2, R28 ;  /* 0xfffffffe031c7824 */ /* 0x000fe200078e021c */
[----:B------:R-:W-:Y:S01]  /*7f00*/  LEA R5, P1, R4, c[0x0][0x170], 0x1 ;  /* 0x00005c0004057a11 */ /* 0x000fe200078208ff */
[----:B------:R-:W-:Y:S01]  /*7f10*/  IMAD.U32 R3, RZ, RZ, UR6 ;  /* 0x00000006ff037e24 */ /* 0x000fe2000f8e00ff */
[----:B------:R-:W-:Y:S01]  /*7f20*/  ULEA.HI UR8, UR8, UR7, URZ, 0x6 ;  /* 0x0000000708087291 */ /* 0x000fe2000f8f303f */
[----:B------:R-:W-:Y:S01]  /*7f30*/  ISETP.GE.AND P2, PT, R250, c[0x0][0x220], PT ;  /* 0x00008800fa007a0c */ /* 0x000fe20003f46270 */
[----:B------:R-:W-:Y:S01]  /*7f40*/  UMOV UR18, URZ ;  /* 0x0000003f00127c82 */ /* 0x000fe20008000000 */
[----:B------:R-:W-:Y:S01]  /*7f50*/  IADD3 R7, R7, -UR16, R28 ;  /* 0x8000001007077c10 */ /* 0x000fe2000fffe01c */
[----:B------:R-:W-:Y:S01]  /*7f60*/  USHF.R.S32.HI UR8, URZ, 0x6, UR8 ;  /* 0x000000063f087899 */ /* 0x000fe20008011408 */
[----:B------:R-:W-:-:S02]  /*7f70*/  IADD3.X R3, R3, UR24, R11, P0, !PT ;  /* 0x0000001803037c10 */ /* 0x000fc400087fe40b */
[----:B------:R-:W-:Y:S01]  /*7f80*/  IADD3 R164, P0, R8, -0x80, RZ ;  /* 0xffffff8008a47810 */ /* 0x000fe20007f1e0ff */
[----:B------:R-:W-:Y:S01]  /*7f90*/  STL [R1+0x28], R7 ;  /* 0x0000280701007387 */ /* 0x000fe20000100800 */
[----:B------:R-:W-:Y:S01]  /*7fa0*/  LEA.HI.X R3, R4, c[0x0][0x174], R3, 0x1, P1 ;  /* 0x00005d0004037a11 */ /* 0x000fe200008f0c03 */
[----:B------:R-:W-:Y:S01]  /*7fb0*/  IMAD.MOV.U32 R4, RZ, RZ, R24 ;  /* 0x000000ffff047224 */ /* 0x000fe200078e0018 */
[----:B------:R-:W-:Y:S01]  /*7fc0*/  IADD3.X R167, R9, -0x1, RZ, P0, !PT ;  /* 0xffffffff09a77810 */ /* 0x000fe200007fe4ff */
[----:B------:R1:W-:Y:S01]  /*7fd0*/  STL [R1+0x20], R6 ;  /* 0x0000200601007387 */ /* 0x0003e20000100800 */
[----:B------:R-:W-:Y:S01]  /*7fe0*/  IMAD.WIDE.U32 R8, R23, -0x326172a9, RZ ;  /* 0xcd9e8d5717087825 */ /* 0x000fe200078e00ff */
[----:B------:R-:W-:Y:S01]  /*7ff0*/  ISETP.GE.AND P1, PT, R249, c[0x0][0x220], PT ;  /* 0x00008800f9007a0c */ /* 0x000fe20003f26270 */
[----:B------:R-:W-:Y:S01]  /*8000*/  UIADD3 UR10, UR8, -0x2, URZ ;  /* 0xfffffffe080a7890 */ /* 0x000fe2000fffe03f */
[----:B------:R3:W-:Y:S01]  /*8010*/  STL [R1+0x1c], R5 ;  /* 0x00001c0501007387 */ /* 0x0007e20000100800 */
[----:B--2---:R-:W-:Y:S01]  /*8020*/  PRMT R0, R0, 0x7054, R0 ;  /* 0x0000705400007816 */ /* 0x004fe20000000000 */
[----:B------:R-:W-:Y:S01]  /*8030*/  UIADD3 UR12, UR8, -0x3, URZ ;  /* 0xfffffffd080c7890 */ /* 0x000fe2000fffe03f */
[----:B------:R-:W-:Y:S01]  /*8040*/  LOP3.LUT R22, R9, R22, RZ, 0x3c, !PT ;  /* 0x0000001609167212 */ /* 0x000fe200078e3cff */
[----:B------:R2:W-:Y:S01]  /*8050*/  STL [R1+0x18], R3 ;  /* 0x0000180301007387 */ /* 0x0005e20000100800 */
[----:B------:R-:W-:-:S03]  /*8060*/  ULDC.64 UR8, c[0x0][0x1a0] ;  /* 0x0000680000087ab9 */ /* 0x000fc60000000a00 */
[----:B------:R4:W-:Y:S01]  /*8070*/  STL.64 [R1+0x40], R8 ;  /* 0x0000400801007387 */ /* 0x0009e20000100a00 */
[----:B-1----:R-:W-:Y:S02]  /*8080*/  IADD3 R6, P0, R24, 0x20, RZ ;  /* 0x0000002018067810 */ /* 0x002fe40007f1e0ff */
[----:B---3--:R-:W-:Y:S01]  /*8090*/  SHF.R.S32.HI R5, RZ, 0x1f, R24 ;  /* 0x0000001fff057819 */ /* 0x008fe20000011418 */
[----:B--2---:R-:W-:-:S04]  /*80a0*/  IMAD.MOV.U32 R3, RZ, RZ, R2 ;  /* 0x000000ffff037224 */ /* 0x004fc800078e0002 */
[----:B------:R-:W-:Y:S02]  /*80b0*/  IMAD.X R7, RZ, RZ, R5, P0 ;  /* 0x000000ffff077224 */ /* 0x000fe400000e0605 */
[----:B----4-:R-:W-:-:S05]  /*80c0*/  IMAD.WIDE.U32 R8, R21, -0x2daee0ad, RZ ;  /* 0xd2511f5315087825 */ /* 0x010fca00078e00ff */
[----:B------:R-:W-:Y:S04]  /*80d0*/  STL.64 [R1+0x48], R8 ;  /* 0x0000480801007387 */ /* 0x000fe80000100a00 */
[----:B------:R1:W-:Y:S04]  /*80e0*/  STL.64 [R1+0x50], R6 ;  /* 0x0000500601007387 */ /* 0x0003e80000100a00 */
[----:B------:R2:W-:Y:S01]  /*80f0*/  STL.64 [R1+0x30], R4 ;  /* 0x0000300401007387 */ /* 0x0005e20000100a00 */
[----:B-1----:R-:W-:-:S05]  /*8100*/  IMAD.WIDE.U32 R6, R22, -0x2daee0ad, RZ ;  /* 0xd2511f5316067825 */ /* 0x002fca00078e00ff */
[----:B------:R2:W-:Y:S01]  /*8110*/  STL.64 [R1+0x38], R6 ;  /* 0x0000380601007387 */ /* 0x0005e20000100a00 */
[----:B------:R-:W-:Y:S05]  /*8120*/  BRA `(.L_x_1610) ;  /* 0x000003e000007947 */ /* 0x000fea0003800000 */
.L_x_1612:
        /* <DEDUP_REMOVED lines=14> */
[C---:B------:R-:W-:Y:S02]  /*8210*/  @!P4 LEA R170, P6, R169.reuse, c[0x0][0x168], 0x1 ;  /* 0x00005a00a9aaca11 */ /* 0x040fe400078c08ff */
        /* <DEDUP_REMOVED lines=47> */
.L_x_1610:
[----:B--2---:R-:W2:Y:S01]  /*8510*/  LDL.64 R4, [R1+0x30] ;  /* 0x0000300001047983 */ /* 0x004ea20000100a00 */
[----:B------:R-:W-:Y:S01]  /*8520*/  UIADD3 UR15, UR10, -UR18, URZ ;  /* 0x800000120a0f7290 */ /* 0x000fe2000fffe03f */
[----:B------:R-:W-:Y:S04]  /*8530*/  DEPBAR.LE SB0, 0x0 ;  /* 0x000080000000791a */ /* 0x000fe80000000000 */
[----:B------:R-:W3:Y:S01]  /*8540*/  LDL.64 R24, [R1+0x50] ;  /* 0x0000500001187983 */ /* 0x000ee20000100a00 */
[----:B------:R-:W-:Y:S01]  /*8550*/  USHF.R.S32.HI UR6, URZ, 0x1f, UR15 ;  /* 0x0000001f3f067899 */ /* 0x000fe2000801140f */
[----:B------:R-:W-:Y:S01]  /*8560*/  IMAD.U32 R33, RZ, RZ, UR15 ;  /* 0x0000000fff217e24 */ /* 0x000fe2000f8e00ff */
[----:B------:R-:W-:Y:S01]  /*8570*/  UIMAD.WIDE.U32 UR34, UR15, UR8, URZ ;  /* 0x000000080f2272a5 */ /* 0x000fe2000f8e003f */
[----:B------:R-:W4:Y:S01]  /*8580*/  LDL.64 R6, [R1] ;  /* 0x0000000001067983 */ /* 0x000f220000100a00 */
[----:B------:R-:W-:Y:S01]  /*8590*/  UIMAD UR6, UR6, UR8, URZ ;  /* 0x00000008060672a4 */ /* 0x000fe2000f8e023f */
[----:B------:R-:W-:Y:S01]  /*85a0*/  IMAD.U32 R166, RZ, RZ, UR15 ;  /* 0x0000000fffa67e24 */ /* 0x000fe2000f8e00ff */
[----:B------:R-:W-:Y:S01]  /*85b0*/  MOV R0, UR15 ;  /* 0x0000000f00007c02 */ /* 0x000fe20008000f00 */
[----:B------:R-:W5:Y:S01]  /*85c0*/  LDL R13, [R1+0x1c] ;  /* 0x00001c00010d7983 */ /* 0x000f620000100800 */
[----:B------:R-:W-:Y:S01]  /*85d0*/  UIMAD UR6, UR15, UR9, UR6 ;  /* 0x000000090f0672a4 */ /* 0x000fe2000f8e0206 */
[----:B------:R-:W-:Y:S01]  /*85e0*/  IMAD.U32 R2, RZ, RZ, UR15 ;  /* 0x0000000fff027e24 */ /* 0x000fe2000f8e00ff */
[----:B------:R-:W-:Y:S01]  /*85f0*/  MOV R9, c[0x0][0x1a0] ;  /* 0x0000680000097a02 */ /* 0x000fe20000000f00 */
[----:B------:R-:W5:Y:S01]  /*8600*/  LDL R8, [R1+0x18] ;  /* 0x0000180001087983 */ /* 0x000f620000100800 */
[----:B------:R-:W-:Y:S01]  /*8610*/  UIADD3 UR6, UR35, UR6, URZ ;  /* 0x0000000623067290 */ /* 0x000fe2000fffe03f */
[----:B------:R-:W-:Y:S01]  /*8620*/  IMAD.U32 R186, RZ, RZ, UR34 ;  /* 0x00000022ffba7e24 */ /* 0x000fe2000f8e00ff */
[----:B------:R-:W-:Y:S01]  /*8630*/  UISETP.GE.AND UP0, UPT, UR15, 0x1, UPT ;  /* 0x000000010f00788c */ /* 0x000fe2000bf06270 */
[----:B------:R-:W-:Y:S01]  /*8640*/  BAR.SYNC.DEFER_BLOCKING 0x0 ;  /* 0x0000000000007b1d */ /* 0x000fe20000010000 */
[----:B------:R-:W-:Y:S02]  /*8650*/  IMAD.MOV.U32 R12, RZ, RZ, c[0x0][0x1a4] ;  /* 0x00006900ff0c7624 */ /* 0x000fe400078e00ff */
[----:B------:R-:W-:Y:S03]  /*8660*/  IMAD.U32 R187, RZ, RZ, UR35 ;  /* 0x00000023ffbb7e24 */ /* 0x000fe6000f8e00ff */
[----:B------:R-:W-:Y:S01]  /*8670*/  @P4 STS.128 [R248+0x18000], RZ ;  /* 0x018000fff8004388 */ /* 0x000fe20000000c00 */
[----:B--2---:R-:W-:Y:S04]  /*8680*/  LEA R182, P5, R33, R4, 0x6 ;  /* 0x0000000421b67211 */ /* 0x004fe800078a30ff */
[----:B------:R-:W-:Y:S02]  /*8690*/  LEA.HI.X.SX32 R183, R166, R5, 0x6, P5 ;  /* 0x00000005a6b77211 */ /* 0x000fe400028f36ff */
[----:B---3--:R-:W-:Y:S01]  /*86a0*/  LEA R32, P0, R2, R24, 0x6 ;  /* 0x0000001802207211 */ /* 0x008fe200078030ff */
[----:B------:R-:W-:Y:S01]  /*86b0*/  IMAD.U32 R2, RZ, RZ, UR6 ;  /* 0x00000006ff027e24 */ /* 0x000fe2000f8e00ff */
[----:B------:R-:W-:Y:S01]  /*86c0*/  UIADD3 UR6, UR12, -UR18, URZ ;  /* 0x800000120c067290 */ /* 0x000fe2000fffe03f */
[----:B------:R-:W-:Y:S01]  /*86d0*/  IMAD R34, R183, c[0x0][0x1a0], RZ ;  /* 0x00006800b7227a24 */ /* 0x000fe200078e02ff */
[----:B------:R-:W-:Y:S02]  /*86e0*/  LEA.HI.X.SX32 R33, R0, R25, 0x6, P0 ;  /* 0x0000001900217211 */ /* 0x000fe400000f36ff */
[----:B----4-:R-:W-:Y:S01]  /*86f0*/  LEA R166, P0, R186, R6, 0x6 ;  /* 0x00000006baa67211 */ /* 0x010fe200078030ff */
[C---:B------:R-:W-:Y:S02]  /*8700*/  IMAD R34, R182.reuse, c[0x0][0x1a4], R34 ;  /* 0x00006900b6227a24 */ /* 0x040fe400078e0222 */
[----:B------:R-:W-:Y:S01]  /*8710*/  IMAD.WIDE.U32 R6, R182, c[0x0][0x1a0], RZ ;  /* 0x00006800b6067a25 */ /* 0x000fe200078e00ff */
[----:B------:R-:W-:Y:S02]  /*8720*/  @!P4 LEA R182, P5, R166, c[0x0][0x170], 0x1 ;  /* 0x00005c00a6b6ca11 */ /* 0x000fe400078a08ff */
[----:B------:R-:W-:Y:S01]  /*8730*/  LEA.HI.X R2, R186, R247, R2, 0x6, P0 ;  /* 0x000000f7ba027211 */ /* 0x000fe200000f3402 */
[----:B------:R-:W-:Y:S01]  /*8740*/  IMAD R33, R33, c[0x0][0x1a0], RZ ;  /* 0x0000680021217a24 */ /* 0x000fe200078e02ff */
[----:B------:R-:W-:Y:S01]  /*8750*/  LEA R0, P0, R9, R166, 0x5 ;  /* 0x000000a609007211 */ /* 0x000fe200078028ff */
[----:B------:R-:W-:Y:S01]  /*8760*/  IMAD.WIDE.U32 R186, R32, c[0x0][0x1a0], RZ ;  /* 0x0000680020ba7a25 */ /* 0x000fe200078e00ff */
[----:B------:R-:W-:Y:S02]  /*8770*/  @!P4 LEA.HI.X R183, R166, c[0x0][0x174], R2, 0x1, P5 ;  /* 0x00005d00a6b7ca11 */ /* 0x000fe400028f0c02 */
[-C--:B-----5:R-:W-:Y:S01]  /*8780*/  LEA R10, P6, R6, R13.reuse, 0x1 ;  /* 0x0000000d060a7211 */ /* 0x0a0fe200078c08ff */
[----:B------:R-:W-:Y:S01]  /*8790*/  IMAD.IADD R166, R7, 0x1, R34 ;  /* 0x0000000107a67824 */ /* 0x000fe200078e0222 */
[----:B------:R-:W-:Y:S01]  /*87a0*/  LEA.HI.X R2, R9, R2, R12, 0x5, P0 ;  /* 0x0000000209027211 */ /* 0x000fe200000f2c0c */
[----:B------:R-:W-:Y:S01]  /*87b0*/  @!PT LDS RZ, [RZ] ;  /* 0x00000000fffff984 */ /* 0x000fe20000000800 */
[----:B------:R-:W-:Y:S01]  /*87c0*/  @!PT LDS RZ, [RZ] ;  /* 0x00000000fffff984 */ /* 0x000fe20000000800 */
[----:B------:R-:W-:Y:S01]  /*87d0*/  @!PT LDS RZ, [RZ] ;  /* 0x00000000fffff984 */ /* 0x000fe20000000800 */
[----:B------:R1:W-:Y:S01]  /*87e0*/  @!P4 LDGSTS.E.BYPASS.LTC128B.128 [R248+0x18000], [R182.64] ;  /* 0x18000000b6f8cfae */ /* 0x0003e2000b901d54 */
[----:B------:R-:W-:Y:S01]  /*87f0*/  @!P4 LEA R34, P0, R0, c[0x0][0x170], 0x1 ;  /* 0x00005c000022ca11 */ /* 0x000fe200078008ff */
[----:B------:R-:W-:Y:S01]  /*8800*/  IMAD R33, R32, c[0x0][0x1a4], R33 ;  /* 0x0000690020217a24 */ /* 0x000fe200078e0221 */
[-C--:B------:R-:W-:Y:S01]  /*8810*/  LEA.HI.X R11, R6, R8.reuse, R166, 0x1, P6 ;  /* 0x00000008060b7211 */ /* 0x080fe200030f0ca6 */
[----:B------:R-:W-:Y:S01]  /*8820*/  @P3 STS.128 [R248+0x1a000], RZ ;  /* 0x01a000fff8003388 */ /* 0x000fe20000000c00 */
[----:B------:R-:W-:Y:S01]  /*8830*/  @!P4 LEA.HI.X R35, R0, c[0x0][0x174], R2, 0x1, P0 ;  /* 0x00005d000023ca11 */ /* 0x000fe200000f0c02 */
[----:B------:R-:W-:Y:S01]  /*8840*/  IMAD.IADD R33, R187, 0x1, R33 ;  /* 0x00000001bb217824 */ /* 0x000fe200078e0221 */
[C---:B------:R-:W-:Y:S01]  /*8850*/  LEA R32, P5, R186.reuse, R13, 0x1 ;  /* 0x0000000dba207211 */ /* 0x040fe200078a08ff */
[----:B------:R-:W-:Y:S01]  /*8860*/  @!PT LDS RZ, [RZ] ;  /* 0x00000000fffff984 */ /* 0x000fe20000000800 */
[----:B------:R-:W-:Y:S01]  /*8870*/  @!PT LDS RZ, [RZ] ;  /* 0x00000000fffff984 */ /* 0x000fe20000000800 */
[----:B------:R-:W-:Y:S01]  /*8880*/  @!PT LDS RZ, [RZ] ;  /* 0x00000000fffff984 */ /* 0x000fe20000000800 */
[----:B------:R2:W-:Y:S01]  /*8890*/  @!P3 LDGSTS.E.BYPASS.LTC128B.128 [R248+0x1a000], [R10.64+0x80] ;  /* 0x1a0000800af8bfae */ /* 0x0005e2000b901d54 */
[----:B------:R-:W-:Y:S02]  /*88a0*/  MOV R0, UR6 ;  /* 0x0000000600007c02 */ /* 0x000fe40008000f00 */
[----:B------:R-:W-:Y:S01]  /*88b0*/  LEA.HI.X R33, R186, R8, R33, 0x1, P5 ;  /* 0x00000008ba217211 */ /* 0x000fe200028f0c21 */
        /* <DEDUP_REMOVED lines=31> */
[----:B------:R-:W-:Y:S01]  /*8ab0*/  LDSM.16.M88.4 R168, [R214] ;  /* 0x00000000d6a8783b */ /* 0x000fe20000000200 */
[----:B------:R-:W-:Y:S03]  /*8ac0*/  IMAD.MOV.U32 R35, RZ, RZ, R5 ;  /* 0x000000ffff237224 */ /* 0x000fe600078e0005 */
[----:B------:R-:W3:Y:S04]  /*8ad0*/  LDSM.16.M88.4 R172, [R213+0x10000] ;  /* 0x01000000d5ac783b */ /* 0x000ee80000000200 */
[----:B------:R-:W5:Y:S04]  /*8ae0*/  LDSM.16.M88.4 R176, [R213+0x10800] ;  /* 0x01080000d5b0783b */ /* 0x000f680000000200 */
[----:B-1----:R-:W1:Y:S04]  /*8af0*/  LDSM.16.M88.4 R180, [R213+0x11000] ;  /* 0x01100000d5b4783b */ /* 0x002e680000000200 */
[----:B------:R-:W4:Y:S04]  /*8b00*/  LDL R166, [R1+0x20] ;  /* 0x0000200001a67983 */ /* 0x000f280000100800 */
[----:B------:R-:W1:Y:S04]  /*8b10*/  LDSM.16.M88.4 R184, [R213+0x11800] ;  /* 0x01180000d5b8783b */ /* 0x000e680000000200 */
[----:B------:R-:W0:Y:S01]  /*8b20*/  LDGDEPBAR ;  /* 0x00000000000079af */ /* 0x000e220000000000 */
[C---:B---3--:R-:W-:Y:S08]  /*8b30*/  HMMA.16816.F32 R4, R168.reuse, R172, RZ ;  /* 0x000000aca804723c */ /* 0x048ff000000018ff */
[C---:B--2---:R-:W-:Y:S01]  /*8b40*/  HMMA.16816.F32 R8, R168.reuse, R174, RZ ;  /* 0x000000aea808723c */ /* 0x044fe200000018ff */
[----:B------:R-:W-:Y:S07]  /*8b50*/  LDSM.16.M88.4 R172, [R212] ;  /* 0x00000000d4ac783b */ /* 0x000fee0000000200 */
[C---:B-----5:R-:W-:Y:S08]  /*8b60*/  HMMA.16816.F32 R12, R168.reuse, R176, RZ ;  /* 0x000000b0a80c723c */ /* 0x060ff000000018ff */
[C---:B------:R-:W-:Y:S01]  /*8b70*/  HMMA.16816.F32 R16, R168.reuse, R178, RZ ;  /* 0x000000b2a810723c */ /* 0x040fe200000018ff */
[----:B------:R-:W2:Y:S07]  /*8b80*/  LDSM.16.M88.4 R176, [R211] ;  /* 0x00000000d3b0783b */ /* 0x000eae0000000200 */
[C---:B-1----:R-:W-:Y:S07]  /*8b90*/  HMMA.16816.F32 R20, R168.reuse, R180, RZ ;  /* 0x000000b4a814723c */ /* 0x042fee00000018ff */
[----:B------:R-:W-:Y:S01]  /*8ba0*/  IMAD.MOV.U32 R180, RZ, RZ, R24 ;  /* 0x000000ffffb47224 */ /* 0x000fe200078e0018 */
[----:B------:R-:W-:Y:S02]  /*8bb0*/  MOV R181, R25 ;  /* 0x0000001900b57202 */ /* 0x000fe40000000f00 */
[C---:B------:R-:W-:Y:S08]  /*8bc0*/  HMMA.16816.F32 R24, R168.reuse, R182, RZ ;  /* 0x000000b6a818723c */ /* 0x040ff000000018ff */
[C---:B------:R-:W-:Y:S07]  /*8bd0*/  HMMA.16816.F32 R28, R168.reuse, R184, RZ ;  /* 0x000000b8a81c723c */ /* 0x040fee00000018ff */
[----:B------:R-:W-:Y:S02]  /*8be0*/  IMAD.MOV.U32 R184, RZ, RZ, R34 ;  /* 0x000000ffffb87224 */ /* 0x000fe400078e0022 */
[----:B------:R-:W-:Y:S02]  /*8bf0*/  IMAD.MOV.U32 R185, RZ, RZ, R35 ;  /* 0x000000ffffb97224 */ /* 0x000fe400078e0023 */
        /* <DEDUP_REMOVED lines=208> */
[----:B------:R-:W3:Y:S07]  /*9900*/  LDL R173, [R1+0x24] ;  /* 0x0000240001ad7983 */ /* 0x000eee0000100800 */
        /* <DEDUP_REMOVED lines=8> */
.L_x_1611:
[----:B------:R-:W2:Y:S01]  /*9990*/  LDL R0, [R1+0x28] ;  /* 0x0000280001007983 */ /* 0x000ea20000100800 */
[----:B------:R-:W-:Y:S01]  /*99a0*/  IMAD.U32 R164, RZ, RZ, UR15 ;  /* 0x0000000fffa47e24 */ /* 0x000fe2000f8e00ff */
[----:B------:R-:W-:Y:S02]  /*99b0*/  USHF.L.U32 UR31, UR15, 0x1, URZ ;  /* 0x000000010f1f7899 */ /* 0x000fe4000800063f */
[----:B------:R-:W3:Y:S01]  /*99c0*/  LDL.LU R178, [R1+0x2c] ;  /* 0x00002c0001b27983 */ /* 0x000ee20000300800 */
[----:B------:R-:W-:Y:S02]  /*99d0*/  UIADD3 UR6, UR23, -0x4498517b, URZ ;  /* 0xbb67ae8517067890 */ /* 0x000fe4000fffe03f */
[----:B------:R-:W-:Y:S01]  /*99e0*/  ULOP3.LUT UR7, UR31, UR23, URZ, 0x3c, !UPT ;  /* 0x000000171f077292 */ /* 0x000fe2000f8e3c3f */
[----:B------:R4:W-:Y:S01]  /*99f0*/  STL.64 [R1+0x68], R190 ;  /* 0x000068be01007387 */ /* 0x0009e20000100a00 */
[----:B------:R-:W-:Y:S02]  /*9a00*/  UIADD3 UR24, UR22, -0x61c88647, URZ ;  /* 0x9e3779b916187890 */ /* 0x000fe4000fffe03f */
[----:B------:R-:W-:Y:S02]  /*9a10*/  UIADD3 UR19, UR22, 0x3c6ef372, URZ ;  /* 0x3c6ef37216137890 */ /* 0x000fe4000fffe03f */
[----:B------:R-:W-:Y:S01]  /*9a20*/  UIADD3 UR26, UR23, 0x32370b8f, URZ ;  /* 0x32370b8f171a7890 */ /* 0x000fe2000fffe03f */
[----:B------:R1:W-:Y:S01]  /*9a30*/  STL.64 [R1+0x60], R188 ;  /* 0x000060bc01007387 */ /* 0x0003e20000100a00 */
[----:B------:R-:W-:Y:S02]  /*9a40*/  UIADD3 UR31, UR31, 0x1, URZ ;  /* 0x000000011f1f7890 */ /* 0x000fe4000fffe03f */
[----:B------:R-:W-:Y:S02]  /*9a50*/  UIADD3 UR18, UR18, 0x1, URZ ;  /* 0x0000000112127890 */ /* 0x000fe4000fffe03f */
[----:B------:R-:W-:Y:S01]  /*9a60*/  ULOP3.LUT UR31, UR31, UR23, URZ, 0x3c, !UPT ;  /* 0x000000171f1f7292 */ /* 0x000fe2000f8e3c3f */
[----:B----4-:R-:W4:Y:S06]  /*9a70*/  LDL.64 R190, [R1+0x38] ;  /* 0x0000380001be7983 */ /* 0x010f2c0000100a00 */
[----:B-1----:R-:W4:Y:S01]  /*9a80*/  LDL.64 R188, [R1+0x48] ;  /* 0x0000480001bc7983 */ /* 0x002f220000100a00 */
[----:B--2---:R-:W-:Y:S01]  /*9a90*/  IMAD R164, R164, -0x40, R0 ;  /* 0xffffffc0a4a47824 */ /* 0x004fe200078e0200 */
[----:B---3--:R-:W-:Y:S04]  /*9aa0*/  LOP3.LUT R178, R178, 0xfffffffb, RZ, 0xc0, !PT ;  /* 0xfffffffbb2b27812 */ /* 0x008fe800078ec0ff */
[C---:B------:R-:W-:Y:S02]  /*9ab0*/  IADD3 R169, R164.reuse, 0x8, RZ ;  /* 0x00000008a4a97810 */ /* 0x040fe40007ffe0ff */
[----:B------:R-:W-:Y:S02]  /*9ac0*/  IADD3 R170, R164, -0x1, RZ ;  /* 0xffffffffa4aa7810 */ /* 0x000fe40007ffe0ff */
[----:B------:R-:W-:Y:S02]  /*9ad0*/  ISETP.GE.AND P0, PT, R169, RZ, PT ;  /* 0x000000ffa900720c */ /* 0x000fe40003f06270 */
[----:B------:R-:W-:Y:S02]  /*9ae0*/  ISETP.GE.AND P5, PT, R170, RZ, PT ;  /* 0x000000ffaa00720c */ /* 0x000fe40003fa6270 */
[C---:B------:R-:W-:Y:S02]  /*9af0*/  IADD3 R173, R164.reuse, -0x8, RZ ;  /* 0xfffffff8a4ad7810 */ /* 0x040fe40007ffe0ff */
[C---:B------:R-:W-:Y:S02]  /*9b00*/  IADD3 R0, R164.reuse, -0x9, RZ ;  /* 0xfffffff7a4007810 */ /* 0x040fe40007ffe0ff */
[C---:B------:R-:W-:Y:S02]  /*9b10*/  IADD3 R171, R164.reuse, -0x10, RZ ;  /* 0xfffffff0a4ab7810 */ /* 0x040fe40007ffe0ff */
[C---:B------:R-:W-:Y:S02]  /*9b20*/  IADD3 R166, R164.reuse, -0x11, RZ ;  /* 0xffffffefa4a67810 */ /* 0x040fe40007ffe0ff */
[C---:B------:R-:W-:Y:S02]  /*9b30*/  IADD3 R167, R164.reuse, -0x18, RZ ;  /* 0xffffffe8a4a77810 */ /* 0x040fe40007ffe0ff */
[C---:B------:R-:W-:Y:S02]  /*9b40*/  @!P0 IADD3 R169, -R164.reuse, -0x8, RZ ;  /* 0xfffffff8a4a98810 */ /* 0x040fe40007ffe1ff */
[----:B------:R-:W-:Y:S02]  /*9b50*/  ISETP.GE.AND P0, PT, R173, RZ, PT ;  /* 0x000000ffad00720c */ /* 0x000fe40003f06270 */
[----:B------:R-:W-:Y:S02]  /*9b60*/  @!P5 IADD3 R170, -R164, 0x1, RZ ;  /* 0x00000001a4aad810 */ /* 0x000fe40007ffe1ff */
[----:B------:R-:W-:Y:S01]  /*9b70*/  ISETP.GE.AND P5, PT, R0, RZ, PT ;  /* 0x000000ff0000720c */ /* 0x000fe20003fa6270 */
[----:B------:R-:W1:Y:S01]  /*9b80*/  I2F R169, R169 ;  /* 0x000000a900a97306 */ /* 0x000e620000201400 */
[C---:B------:R-:W-:Y:S02]  /*9b90*/  IADD3 R2, R164.reuse, -0x19, RZ ;  /* 0xffffffe7a4027810 */ /* 0x040fe40007ffe0ff */
[C---:B------:R-:W-:Y:S02]  /*9ba0*/  IADD3 R168, R164.reuse, 0x7, RZ ;  /* 0x00000007a4a87810 */ /* 0x040fe40007ffe0ff */
[----:B------:R-:W-:Y:S02]  /*9bb0*/  IABS R175, R164 ;  /* 0x000000a400af7213 */ /* 0x000fe40000000000 */
[C---:B------:R-:W-:Y:S02]  /*9bc0*/  IADD3 R172, R164.reuse, -0x29, RZ ;  /* 0xffffffd7a4ac7810 */ /* 0x040fe40007ffe0ff */
[C---:B------:R-:W-:Y:S01]  /*9bd0*/  @!P0 IADD3 R173, -R164.reuse, 0x8, RZ ;  /* 0x00000008a4ad8810 */ /* 0x040fe20007ffe1ff */
[----:B------:R-:W2:Y:S01]  /*9be0*/  I2F R170, R170 ;  /* 0x000000aa00aa7306 */ /* 0x000ea20000201400 */
[----:B------:R-:W-:Y:S02]  /*9bf0*/  ISETP.GE.AND P0, PT, R171, RZ, PT ;  /* 0x000000ffab00720c */ /* 0x000fe40003f06270 */
[----:B------:R-:W-:Y:S02]  /*9c00*/  @!P5 IADD3 R0, -R164, 0x9, RZ ;  /* 0x00000009a400d810 */ /* 0x000fe40007ffe1ff */
[----:B------:R-:W-:Y:S02]  /*9c10*/  ISETP.GE.AND P5, PT, R166, RZ, PT ;  /* 0x000000ffa600720c */ /* 0x000fe40003fa6270 */
[----:B------:R-:W-:Y:S03]  /*9c20*/  @P1 LOP3.LUT R178, R178, 0x4, RZ, 0xfc, !PT ;  /* 0x00000004b2b21812 */ /* 0x000fe600078efcff */
[----:B------:R-:W3:Y:S02]  /*9c30*/  I2F R0, R0 ;  /* 0x0000000000007306 */ /* 0x000ee40000201400 */
[----:B------:R-:W-:Y:S02]  /*9c40*/  STL [R1+0x2c], R178 ;  /* 0x00002cb201007387 */ /* 0x000fe40000100800 */
[C---:B------:R-:W-:Y:S01]  /*9c50*/  @!P0 IADD3 R171, -R164.reuse, 0x10, RZ ;  /* 0x00000010a4ab8810 */ /* 0x040fe20007ffe1ff */
[----:B-1----:R-:W-:Y:S01]  /*9c60*/  FFMA.FTZ R6, R169, -UR4, R6 ;  /* 0x80000004a9067c23 */ /* 0x002fe20008010006 */
[----:B------:R-:W-:Y:S02]  /*9c70*/  ISETP.GE.AND P0, PT, R167, RZ, PT ;  /* 0x000000ffa700720c */ /* 0x000fe40003f06270 */
[----:B------:R-:W-:Y:S02]  /*9c80*/  @!P5 IADD3 R166, -R164, 0x11, RZ ;  /* 0x00000011a4a6d810 */ /* 0x000fe40007ffe1ff */
[----:B------:R-:W-:Y:S01]  /*9c90*/  ISETP.GE.AND P5, PT, R2, RZ, PT ;  /* 0x000000ff0200720c */ /* 0x000fe20003fa6270 */
[----:B------:R-:W1:Y:S01]  /*9ca0*/  I2F R171, R171 ;  /* 0x000000ab00ab7306 */ /* 0x000e620000201400 */
[----:B------:R-:W-:Y:S01]  /*9cb0*/  IADD3 R169, R164, -0x20, RZ ;  /* 0xffffffe0a4a97810 */ /* 0x000fe20007ffe0ff */
[C---:B--2---:R-:W-:Y:S02]  /*9cc0*/  FFMA.FTZ R5, R170.reuse, -UR4, R5 ;  /* 0x80000004aa057c23 */ /* 0x044fe40008010005 */
[----:B------:R-:W-:Y:S01]  /*9cd0*/  FFMA.FTZ R11, R170, -UR4, R11 ;  /* 0x80000004aa0b7c23 */ /* 0x000fe2000801000b */
[C---:B------:R-:W-:Y:S03]  /*9ce0*/  IADD3 R170, R164.reuse, -0x21, RZ ;  /* 0xffffffdfa4aa7810 */ /* 0x040fe60007ffe0ff */
[----:B------:R-:W-:Y:S02]  /*9cf0*/  @!P0 IADD3 R167, -R164, 0x18, RZ ;  /* 0x00000018a4a78810 */ /* 0x000fe40007ffe1ff */
[----:B------:R-:W-:Y:S01]  /*9d00*/  ISETP.GE.AND P0, PT, R168, RZ, PT ;  /* 0x000000ffa800720c */ /* 0x000fe20003f06270 */
[----:B------:R-:W2:Y:S01]  /*9d10*/  I2F R175, R175 ;  /* 0x000000af00af7306 */ /* 0x000ea20000201400 */
[----:B------:R-:W-:Y:S01]  /*9d20*/  @!P5 IADD3 R2, -R164, 0x19, RZ ;  /* 0x00000019a402d810 */ /* 0x000fe20007ffe1ff */
[C---:B---3--:R-:W-:Y:S01]  /*9d30*/  FFMA.FTZ R9, R0.reuse, -UR4, R9 ;  /* 0x8000000400097c23 */ /* 0x048fe20008010009 */
[----:B------:R-:W-:Y:S01]  /*9d40*/  ISETP.GE.AND P5, PT, R169, RZ, PT ;  /* 0x000000ffa900720c */ /* 0x000fe20003fa6270 */
[----:B------:R-:W-:Y:S01]  /*9d50*/  FFMA.FTZ R15, R0, -UR4, R15 ;  /* 0x80000004000f7c23 */ /* 0x000fe2000801000f */
[C---:B------:R-:W-:Y:S05]  /*9d60*/  IADD3 R0, R164.reuse, -0x30, RZ ;  /* 0xffffffd0a4007810 */ /* 0x040fea0007ffe0ff */
[----:B------:R-:W3:Y:S02]  /*9d70*/  I2F R173, R173 ;  /* 0x000000ad00ad7306 */ /* 0x000ee40000201400 */
[----:B------:R-:W-:Y:S01]  /*9d80*/  @!P0 IADD3 R168, -R164, -0x7, RZ ;  /* 0xfffffff9a4a88810 */ /* 0x000fe20007ffe1ff */
[C---:B-1----:R-:W-:Y:S01]  /*9d90*/  FFMA.FTZ R18, R171.reuse, -UR4, R18 ;  /* 0x80000004ab127c23 */ /* 0x042fe20008010012 */
[----:B------:R-:W-:Y:S01]  /*9da0*/  ISETP.GE.AND P0, PT, R170, RZ, PT ;  /* 0x000000ffaa00720c */ /* 0x000fe20003f06270 */
[----:B------:R-:W-:Y:S01]  /*9db0*/  FFMA.FTZ R12, R171, -UR4, R12 ;  /* 0x80000004ab0c7c23 */ /* 0x000fe2000801000c */
[C---:B------:R-:W-:Y:S02]  /*9dc0*/  IADD3 R171, R164.reuse, -0x28, RZ ;  /* 0xffffffd8a4ab7810 */ /* 0x040fe40007ffe0ff */
[----:B------:R-:W-:Y:S02]  /*9dd0*/  @!P5 IADD3 R169, -R164, 0x20, RZ ;  /* 0x00000020a4a9d810 */ /* 0x000fe40007ffe1ff */
[----:B------:R-:W1:Y:S01]  /*9de0*/  I2F R2, R2 ;  /* 0x0000000200027306 */ /* 0x000e620000201400 */
[----:B------:R-:W-:Y:S02]  /*9df0*/  ISETP.GE.AND P5, PT, R172, RZ, PT ;  /* 0x000000ffac00720c */ /* 0x000fe40003fa6270 */
[----:B------:R-:W-:Y:S01]  /*9e00*/  ISETP.GE.AND P6, PT, R171, RZ, PT ;  /* 0x000000ffab00720c */ /* 0x000fe20003fc6270 */
[C---:B--2---:R-:W-:Y:S02]  /*9e10*/  FFMA.FTZ R10, R175.reuse, -UR4, R10 ;  /* 0x80000004af0a7c23 */ /* 0x044fe4000801000a */
[----:B------:R-:W-:Y:S01]  /*9e20*/  FFMA.FTZ R4, R175, -UR4, R4 ;  /* 0x80000004af047c23 */ /* 0x000fe20008010004 */
[----:B------:R-:W-:Y:S02]  /*9e30*/  @!P0 IADD3 R170, -R164, 0x21, RZ ;  /* 0x00000021a4aa8810 */ /* 0x000fe40007ffe1ff */
[----:B------:R-:W-:Y:S01]  /*9e40*/  ISETP.GE.AND P0, PT, R0, RZ, PT ;  /* 0x000000ff0000720c */ /* 0x000fe20003f06270 */
[----:B------:R-:W2:Y:S01]  /*9e50*/  I2F R167, R167 ;  /* 0x000000a700a77306 */ /* 0x000ea20000201400 */
[C---:B------:R-:W-:Y:S01]  /*9e60*/  IADD3 R175, R164.reuse, -0x38, RZ ;  /* 0xffffffc8a4af7810 */ /* 0x040fe20007ffe0ff */
[C---:B---3--:R-:W-:Y:S02]  /*9e70*/  FFMA.FTZ R14, R173.reuse, -UR4, R14 ;  /* 0x80000004ad0e7c23 */ /* 0x048fe4000801000e */
[C---:B------:R-:W-:Y:S01]  /*9e80*/  @!P5 IADD3 R172, -R164.reuse, 0x29, RZ ;  /* 0x00000029a4acd810 */ /* 0x040fe20007ffe1ff */
[----:B------:R-:W-:Y:S01]  /*9e90*/  FFMA.FTZ R8, R173, -UR4, R8 ;  /* 0x80000004ad087c23 */ /* 0x000fe20008010008 */
[C---:B------:R-:W-:Y:S02]  /*9ea0*/  IADD3 R173, R164.reuse, -0x39, RZ ;  /* 0xffffffc7a4ad7810 */ /* 0x040fe40007ffe0ff */
[----:B------:R-:W-:Y:S02]  /*9eb0*/  ISETP.GE.AND P5, PT, R175, RZ, PT ;  /* 0x000000ffaf00720c */ /* 0x000fe40003fa6270 */
[----:B------:R-:W3:Y:S01]  /*9ec0*/  I2F R168, R168 ;  /* 0x000000a800a87306 */ /* 0x000ee20000201400 */
[C---:B------:R-:W-:Y:S02]  /*9ed0*/  @!P6 IADD3 R171, -R164.reuse, 0x28, RZ ;  /* 0x00000028a4abe810 */ /* 0x040fe40007ffe1ff */
[----:B------:R-:W-:Y:S01]  /*9ee0*/  @!P0 IADD3 R0, -R164, 0x30, RZ ;  /* 0x00000030a4008810 */ /* 0x000fe20007ffe1ff */
[C---:B-1----:R-:W-:Y:S01]  /*9ef0*/  FFMA.FTZ R17, R2.reuse, -UR4, R17 ;  /* 0x8000000402117c23 */ /* 0x042fe20008010011 */
[----:B------:R-:W-:Y:S01]  /*9f00*/  ISETP.GE.AND P0, PT, R173, RZ, PT ;  /* 0x000000ffad00720c */ /* 0x000fe20003f06270 */
[----:B------:R-:W-:Y:S01]  /*9f10*/  FFMA.FTZ R23, R2, -UR4, R23 ;  /* 0x8000000402177c23 */ /* 0x000fe20008010017 */
[----:B------:R-:W-:Y:S03]  /*9f20*/  IADD3 R2, R164, -0x31, RZ ;  /* 0xffffffcfa4027810 */ /* 0x000fe60007ffe0ff */
[----:B------:R-:W1:Y:S01]  /*9f30*/  I2F R166, R166 ;  /* 0x000000a600a67306 */ /* 0x000e620000201400 */
[----:B------:R-:W-:Y:S02]  /*9f40*/  ISETP.GE.AND P6, PT, R2, RZ, PT ;  /* 0x000000ff0200720c */ /* 0x000fe40003fc6270 */
[C---:B------:R-:W-:Y:S01]  /*9f50*/  @!P5 IADD3 R175, -R164.reuse, 0x38, RZ ;  /* 0x00000038a4afd810 */ /* 0x040fe20007ffe1ff */
[C---:B--2---:R-:W-:Y:S02]  /*9f60*/  FFMA.FTZ R16, R167.reuse, -UR4, R16 ;  /* 0x80000004a7107c23 */ /* 0x044fe40008010010 */
[----:B------:R-:W-:Y:S02]  /*9f70*/  FFMA.FTZ R22, R167, -UR4, R22 ;  /* 0x80000004a7167c23 */ /* 0x000fe40008010016 */
[C---:B------:R-:W-:Y:S02]  /*9f80*/  @!P0 IADD3 R173, -R164.reuse, 0x39, RZ ;  /* 0x00000039a4ad8810 */ /* 0x040fe40007ffe1ff */
[----:B------:R2:W2:Y:S04]  /*9f90*/  I2F R167, R0 ;  /* 0x0000000000a77306 */ /* 0x0004a80000201400 */
[----:B------:R-:W-:Y:S01]  /*9fa0*/  @!P6 IADD3 R2, -R164, 0x31, RZ ;  /* 0x00000031a402e810 */ /* 0x000fe20007ffe1ff */
[----:B---3--:R-:W-:Y:S01]  /*9fb0*/  FFMA.FTZ R7, R168, -UR4, R7 ;  /* 0x80000004a8077c23 */ /* 0x008fe20008010007 */
[----:B------:R-:W-:Y:S02]  /*9fc0*/  FMNMX.FTZ R164, R4, R3, !PT ;  /* 0x0000000304a47209 */ /* 0x000fe40007810000 */
[----:B------:R-:W-:Y:S02]  /*9fd0*/  FMNMX.FTZ R168, R6, R165, !PT ;  /* 0x000000a506a87209 */ /* 0x000fe40007810000 */
[----:B------:R-:W-:Y:S01]  /*9fe0*/  FMNMX.FTZ R177, R5, R164, !PT ;  /* 0x000000a405b17209 */ /* 0x000fe20007810000 */
[----:B------:R-:W3:Y:S03]  /*9ff0*/  I2F R169, R169 ;  /* 0x000000a900a97306 */ /* 0x000ee60000201400 */
[----:B------:R-:W-:Y:S01]  /*a000*/  FMNMX.FTZ R164, R8, R177, !PT ;  /* 0x000000b108a47209 */ /* 0x000fe20007810000 */
[C---:B-1----:R-:W-:Y:S01]  /*a010*/  FFMA.FTZ R13, R166.reuse, -UR4, R13 ;  /* 0x80000004a60d7c23 */ /* 0x042fe2000801000d */
[----:B------:R-:W-:Y:S01]  /*a020*/  FMNMX.FTZ R177, R7, R168, !PT ;  /* 0x000000a807b17209 */ /* 0x000fe20007810000 */
[----:B------:R-:W-:Y:S01]  /*a030*/  FFMA.FTZ R19, R166, -UR4, R19 ;  /* 0x80000004a6137c23 */ /* 0x000fe20008010013 */
[----:B------:R-:W-:Y:S02]  /*a040*/  FMNMX.FTZ R179, R9, R164, !PT ;  /* 0x000000a409b37209 */ /* 0x000fe40007810000 */
[----:B------:R-:W-:Y:S01]  /*a050*/  FMNMX.FTZ R164, R10, R177, !PT ;  /* 0x000000b10aa47209 */ /* 0x000fe20007810000 */
[----:B------:R-:W1:Y:S01]  /*a060*/  I2F R170, R170 ;  /* 0x000000aa00aa7306 */ /* 0x000e620000201400 */
[----:B--2---:R-:W-:Y:S01]  /*a070*/  FMNMX.FTZ R0, R12, R179, !PT ;  /* 0x000000b30c007209 */ /* 0x004fe20007810000 */
[----:B------:R-:W-:Y:S01]  /*a080*/  FFMA.FTZ R28, R167, -UR4, R28 ;  /* 0x80000004a71c7c23 */ /* 0x000fe2000801001c */
[----:B------:R-:W-:Y:S01]  /*a090*/  FMNMX.FTZ R177, R11, R164, !PT ;  /* 0x000000a40bb17209 */ /* 0x000fe20007810000 */
[----:B------:R-:W-:Y:S01]  /*a0a0*/  FFMA.FTZ R34, R167, -UR4, R34 ;  /* 0x80000004a7227c23 */ /* 0x000fe20008010022 */
[----:B------:R-:W-:Y:S02]  /*a0b0*/  FMNMX.FTZ R179, R13, R0, !PT ;  /* 0x000000000db37209 */ /* 0x000fe40007810000 */
[----:B------:R-:W-:Y:S03]  /*a0c0*/  FMNMX.FTZ R164, R14, R177, !PT ;  /* 0x000000b10ea47209 */ /* 0x000fe60007810000 */
[----:B------:R-:W2:Y:S01]  /*a0d0*/  I2F R171, R171 ;  /* 0x000000ab00ab7306 */ /* 0x000ea20000201400 */
[----:B------:R-:W-:Y:S02]  /*a0e0*/  FMNMX.FTZ R0, R16, R179, !PT ;  /* 0x000000b310007209 */ /* 0x000fe40007810000 */
[----:B------:R-:W-:Y:S01]  /*a0f0*/  FMNMX.FTZ R179, R15, R164, !PT ;  /* 0x000000a40fb37209 */ /* 0x000fe20007810000 */
[----:B---3--:R-:W-:Y:S01]  /*a100*/  FFMA.FTZ R20, R169, -UR4, R20 ;  /* 0x80000004a9147c23 */ /* 0x008fe20008010014 */
[----:B------:R-:W-:Y:S01]  /*a110*/  FMNMX.FTZ R177, R17, R0, !PT ;  /* 0x0000000011b17209 */ /* 0x000fe20007810000 */
[----:B------:R-:W-:Y:S01]  /*a120*/  FFMA.FTZ R26, R169, -UR4, R26 ;  /* 0x80000004a91a7c23 */ /* 0x000fe2000801001a */
[----:B------:R-:W-:Y:S02]  /*a130*/  FMNMX.FTZ R164, R18, R179, !PT ;  /* 0x000000b312a47209 */ /* 0x000fe40007810000 */
[----:B------:R-:W-:Y:S01]  /*a140*/  FMNMX.FTZ R168, R20, R177, !PT ;  /* 0x000000b114a87209 */ /* 0x000fe20007810000 */
[----:B------:R-:W3:Y:S01]  /*a150*/  I2F R166, R172 ;  /* 0x000000ac00a67306 */ /* 0x000ee20000201400 */
[----:B------:R-:W-:Y:S01]  /*a160*/  FMNMX.FTZ R177, R19, R164, !PT ;  /* 0x000000a413b17209 */ /* 0x000fe20007810000 */
[----:B-1----:R-:W-:Y:S03]  /*a170*/  FFMA.FTZ R21, R170, -UR4, R21 ;  /* 0x80000004aa157c23 */ /* 0x002fe60008010015 */
[----:B------:R-:W-:Y:S01]  /*a180*/  FMNMX.FTZ R164, R22, R177, !PT ;  /* 0x000000b116a47209 */ /* 0x000fe20007810000 */
[----:B------:R-:W-:Y:S01]  /*a190*/  FFMA.FTZ R27, R170, -UR4, R27 ;  /* 0x80000004aa1b7c23 */ /* 0x000fe2000801001b */
[----:B------:R-:W-:Y:S03]  /*a1a0*/  FMNMX.FTZ R179, R21, R168, !PT ;  /* 0x000000a815b37209 */ /* 0x000fe60007810000 */
[----:B------:R1:W1:Y:S01]  /*a1b0*/  I2F R0, R173 ;  /* 0x000000ad00007306 */ /* 0x0002620000201400 */
[----:B------:R-:W-:Y:S01]  /*a1c0*/  FMNMX.FTZ R169, R23, R164, !PT ;  /* 0x000000a417a97209 */ /* 0x000fe20007810000 */
[C---:B--2---:R-:W-:Y:S02]  /*a1d0*/  FFMA.FTZ R24, R171.reuse, -UR4, R24 ;  /* 0x80000004ab187c23 */ /* 0x044fe40008010018 */
[----:B------:R-:W-:Y:S03]  /*a1e0*/  FFMA.FTZ R30, R171, -UR4, R30 ;  /* 0x80000004ab1e7c23 */ /* 0x000fe6000801001e */
[----:B------:R-:W-:Y:S03]  /*a1f0*/  FMNMX.FTZ R168, R24, R179, !PT ;  /* 0x000000b318a87209 */ /* 0x000fe60007810000 */
[----:B------:R-:W2:Y:S01]  /*a200*/  I2F R2, R2 ;  /* 0x0000000200027306 */ /* 0x000ea20000201400 */
[C---:B---3--:R-:W-:Y:S02]  /*a210*/  FFMA.FTZ R25, R166.reuse, -UR4, R25 ;  /* 0x80000004a6197c23 */ /* 0x048fe40008010019 */
[----:B------:R-:W-:Y:S07]  /*a220*/  FFMA.FTZ R31, R166, -UR4, R31 ;  /* 0x80000004a61f7c23 */ /* 0x000fee000801001f */
[----:B------:R-:W3:Y:S01]  /*a230*/  I2F R175, R175 ;  /* 0x000000af00af7306 */ /* 0x000ee20000201400 */
[----:B-1----:R-:W-:Y:S01]  /*a240*/  FMNMX.FTZ R173, R25, R168, !PT ;  /* 0x000000a819ad7209 */ /* 0x002fe20007810000 */
[----:B------:R-:W-:Y:S01]  /*a250*/  FFMA.FTZ R33, R0, -UR4, R33 ;  /* 0x8000000400217c23 */ /* 0x000fe20008010021 */
[----:B------:R-:W-:Y:S02]  /*a260*/  FMNMX.FTZ R168, R26, R169, !PT ;  /* 0x000000a91aa87209 */ /* 0x000fe40007810000 */
[----:B------:R-:W-:Y:S02]  /*a270*/  FMNMX.FTZ R164, R28, R173, !PT ;  /* 0x000000ad1ca47209 */ /* 0x000fe40007810000 */
[----:B------:R-:W-:Y:S01]  /*a280*/  FMNMX.FTZ R171, R27, R168, !PT ;  /* 0x000000a81bab7209 */ /* 0x000fe20007810000 */
[----:B--2---:R-:W-:Y:S03]  /*a290*/  FFMA.FTZ R29, R2, -UR4, R29 ;  /* 0x80000004021d7c23 */ /* 0x004fe6000801001d */
[----:B------:R-:W-:Y:S01]  /*a2a0*/  FMNMX.FTZ R166, R30, R171, !PT ;  /* 0x000000ab1ea67209 */ /* 0x000fe20007810000 */
[----:B------:R-:W-:Y:S01]  /*a2b0*/  FFMA.FTZ R35, R2, -UR4, R35 ;  /* 0x8000000402237c23 */ /* 0x000fe20008010023 */
[----:B------:R-:W-:Y:S01]  /*a2c0*/  FMNMX.FTZ R169, R29, R164, !PT ;  /* 0x000000a41da97209 */ /* 0x000fe20007810000 */
[----:B---3--:R-:W-:Y:S01]  /*a2d0*/  FFMA.FTZ R32, R175, -UR4, R32 ;  /* 0x80000004af207c23 */ /* 0x008fe20008010020 */
[----:B------:R-:W-:Y:S02]  /*a2e0*/  FMNMX.FTZ R175, R31, R166, !PT ;  /* 0x000000a61faf7209 */ /* 0x000fe40007810000 */
[----:B----4-:R-:W-:Y:S01]  /*a2f0*/  LOP3.LUT R166, R189, UR7, RZ, 0x3c, !PT ;  /* 0x00000007bda67c12 */ /* 0x010fe2000f8e3cff */
[----:B------:R-:W-:Y:S01]  /*a300*/  UIADD3 UR7, UR23, 0x76cf5d0a, URZ ;  /* 0x76cf5d0a17077890 */ /* 0x000fe2000fffe03f */
[----:B------:R-:W-:Y:S04]  /*a310*/  FMNMX.FTZ R0, R32, R169, !PT ;  /* 0x000000a920007209 */ /* 0x000fe80007810000 */
[----:B------:R-:W-:Y:S02]  /*a320*/  FMNMX.FTZ R164, R33, R0, !PT ;  /* 0x0000000021a47209 */ /* 0x000fe40007810000 */
[----:B------:R-:W-:Y:S03]  /*a330*/  FMNMX.FTZ R0, R34, R175, !PT ;  /* 0x000000af22007209 */ /* 0x000fe60007810000 */
[----:B------:R-:W1:Y:S01]  /*a340*/  SHFL.BFLY PT, R171, R164, 0x2, 0x1f ;  /* 0x0c401f00a4ab7f89 */ /* 0x000e6200000e0000 */
[----:B------:R-:W-:Y:S07]  /*a350*/  FMNMX.FTZ R173, R35, R0, !PT ;  /* 0x0000000023ad7209 */ /* 0x000fee0007810000 */
[----:B------:R-:W2:Y:S01]  /*a360*/  SHFL.BFLY PT, R0, R173, 0x2, 0x1f ;  /* 0x0c401f00ad007f89 */ /* 0x000ea200000e0000 */
[----:B-1----:R-:W-:Y:S01]  /*a370*/  FMNMX.FTZ R167, R164, R171, !PT ;  /* 0x000000aba4a77209 */ /* 0x002fe20007810000 */
[----:B------:R-:W-:Y:S01]  /*a380*/  IMAD.WIDE.U32 R170, R166, -0x326172a9, RZ ;  /* 0xcd9e8d57a6aa7825 */ /* 0x000fe200078e00ff */
[----:B------:R-:W-:Y:S01]  /*a390*/  LOP3.LUT R164, R191, UR6, R188, 0x96, !PT ;  /* 0x00000006bfa47c12 */ /* 0x000fe2000f8e96bc */
[----:B------:R-:W-:Y:S04]  /*a3a0*/  UIADD3 UR6, UR22, -0x255992d5, URZ ;  /* 0xdaa66d2b16067890 */ /* 0x000fe8000fffe03f */
[----:B------:R-:W1:Y:S01]  /*a3b0*/  SHFL.BFLY PT, R2, R167, 0x1, 0x1f ;  /* 0x0c201f00a7027f89 */ /* 0x000e6200000e0000 */
[----:B------:R-:W-:Y:S01]  /*a3c0*/  IMAD.WIDE.U32 R186, R164, -0x326172a9, RZ ;  /* 0xcd9e8d57a4ba7825 */ /* 0x000fe200078e00ff */
[----:B--2---:R-:W-:Y:S04]  /*a3d0*/  FMNMX.FTZ R169, R173, R0, !PT ;  /* 0x00000000ada97209 */ /* 0x004fe80007810000 */
[----:B------:R-:W-:Y:S02]  /*a3e0*/  LOP3.LUT R166, R187, UR19, R170, 0x96, !PT ;  /* 0x00000013bba67c12 */ /* 0x000fe4000f8e96aa */
[----:B------:R-:W2:Y:S06]  /*a3f0*/  LDL.64 R172, [R1+0x40] ;  /* 0x0000400001ac7983 */ /* 0x000eac0000100a00 */
[----:B------:R-:W3:Y:S01]  /*a400*/  SHFL.BFLY PT, R0, R169, 0x1, 0x1f ;  /* 0x0c201f00a9007f89 */ /* 0x000ee200000e0000 */
[----:B-1----:R-:W-:Y:S04]  /*a410*/  FMNMX.FTZ R2, R167, R2, !PT ;  /* 0x00000002a7027209 */ /* 0x002fe80007810000 */
[C---:B------:R-:W-:Y:S01]  /*a420*/  FSETP.NEU.FTZ.AND P0, PT, R2.reuse, -INF , PT ;  /* 0xff8000000200780b */ /* 0x040fe20003f1d000 */
[----:B------:R-:W-:Y:S05]  /*a430*/  FMUL.FTZ R167, R2, c[0x0][0x23c] ;  /* 0x00008f0002a77a20 */ /* 0x000fea0000410000 */
[----:B------:R-:W-:Y:S02]  /*a440*/  FSEL R167, R167, RZ, P0 ;  /* 0x000000ffa7a77208 */ /* 0x000fe40000000000 */
[----:B---3--:R-:W-:Y:S03]  /*a450*/  FMNMX.FTZ R0, R169, R0, !PT ;  /* 0x00000000a9007209 */ /* 0x008fe60007810000 */
[----:B------:R-:W-:Y:S02]  /*a460*/  FFMA.FTZ R180, R4, c[0x0][0x23c], -R167 ;  /* 0x00008f0004b47a23 */ /* 0x000fe400000108a7 */
[----:B------:R-:W-:Y:S01]  /*a470*/  FADD.FTZ R4, -R2, R3 ;  /* 0x0000000302047221 */ /* 0x000fe20000010100 */
[----:B------:R-:W-:Y:S01]  /*a480*/  FSETP.NEU.FTZ.AND P0, PT, R0, -INF , PT ;  /* 0xff8000000000780b */ /* 0x000fe20003f1d000 */
[--C-:B------:R-:W-:Y:S02]  /*a490*/  FFMA.FTZ R184, R9, c[0x0][0x23c], -R167.reuse ;  /* 0x00008f0009b87a23 */ /* 0x100fe400000108a7 */
[----:B------:R-:W-:Y:S02]  /*a4a0*/  FMUL.FTZ R3, R4, c[0x0][0x23c] ;  /* 0x00008f0004037a20 */ /* 0x000fe40000410000 */
[--C-:B------:R-:W-:Y:S02]  /*a4b0*/  FFMA.FTZ R168, R8, c[0x0][0x23c], -R167.reuse ;  /* 0x00008f0008a87a23 */ /* 0x100fe400000108a7 */
[--C-:B------:R-:W-:Y:S02]  /*a4c0*/  FFMA.FTZ R176, R5, c[0x0][0x23c], -R167.reuse ;  /* 0x00008f0005b07a23 */ /* 0x100fe400000108a7 */
[----:B------:R-:W1:Y:S01]  /*a4d0*/  MUFU.EX2 R3, R3 ;  /* 0x0000000300037308 */ /* 0x000e620000000800 */
[----:B------:R-:W-:Y:S02]  /*a4e0*/  FFMA.FTZ R5, R13, c[0x0][0x23c], -R167 ;  /* 0x00008f000d057a23 */ /* 0x000fe400000108a7 */
[----:B------:R-:W-:Y:S02]  /*a4f0*/  IMAD.MOV.U32 R13, RZ, RZ, R189 ;  /* 0x000000ffff0d7224 */ /* 0x000fe400078e00bd */
[--C-:B------:R-:W-:Y:S02]  /*a500*/  FFMA.FTZ R189, R16, c[0x0][0x23c], -R167.reuse ;  /* 0x00008f0010bd7a23 */ /* 0x100fe400000108a7 */
[----:B------:R-:W-:Y:S02]  /*a510*/  IMAD.MOV.U32 R16, RZ, RZ, R180 ;  /* 0x000000ffff107224 */ /* 0x000fe400078e00b4 */
[--C-:B------:R-:W-:Y:S02]  /*a520*/  FFMA.FTZ R180, R24, c[0x0][0x23c], -R167.reuse ;  /* 0x00008f0018b47a23 */ /* 0x100fe400000108a7 */
[--C-:B------:R-:W-:Y:S02]  /*a530*/  FFMA.FTZ R179, R25, c[0x0][0x23c], -R167.reuse ;  /* 0x00008f0019b37a23 */ /* 0x100fe400000108a7 */
[--C-:B------:R-:W-:Y:S02]  /*a540*/  FFMA.FTZ R174, R12, c[0x0][0x23c], -R167.reuse ;  /* 0x00008f000cae7a23 */ /* 0x100fe400000108a7 */
[----:B------:R-:W-:Y:S01]  /*a550*/  IMAD.MOV.U32 R12, RZ, RZ, R188 ;  /* 0x000000ffff0c7224 */ /* 0x000fe200078e00bc */
[----:B------:R-:W-:Y:S01]  /*a560*/  MUFU.EX2 R180, R180 ;  /* 0x000000b400b47308 */ /* 0x000fe20000000800 */
[--C-:B------:R-:W-:Y:S02]  /*a570*/  FFMA.FTZ R175, R17, c[0x0][0x23c], -R167.reuse ;  /* 0x00008f0011af7a23 */ /* 0x100fe400000108a7 */
[--C-:B------:R-:W-:Y:S02]  /*a580*/  FFMA.FTZ R169, R32, c[0x0][0x23c], -R167.reuse ;  /* 0x00008f0020a97a23 */ /* 0x100fe400000108a7 */
[----:B------:R-:W-:Y:S02]  /*a590*/  FFMA.FTZ R170, R21, c[0x0][0x23c], -R167 ;  /* 0x00008f0015aa7a23 */ /* 0x000fe400000108a7 */
[----:B------:R-:W-:Y:S02]  /*a5a0*/  IMAD.MOV.U32 R21, RZ, RZ, R174 ;  /* 0x000000ffff157224 */ /* 0x000fe400078e00ae */
[C---:B-1----:R-:W-:Y:S01]  /*a5b0*/  FMUL.FTZ R36, R3.reuse, R36 ;  /* 0x0000002403247220 */ /* 0x042fe20000410000 */
        /* <DEDUP_REMOVED lines=51> */
[--C-:B--2---:R-:W-:Y:S01]  /*a8f0*/  LOP3.LUT R164, R171, UR24, R172.reuse, 0x96, !PT ;  /* 0x00000018aba47c12 */ /* 0x104fe2000f8e96ac */
[----:B------:R-:W-:Y:S02]  /*a900*/  IMAD.MOV.U32 R24, RZ, RZ, R172 ;  /* 0x000000ffff187224 */ /* 0x000fe400078e00ac */
[----:B------:R-:W-:Y:S02]  /*a910*/  IMAD.MOV.U32 R25, RZ, RZ, R173 ;  /* 0x000000ffff197224 */ /* 0x000fe400078e00ad */
[----:B------:R-:W-:Y:S04]  /*a920*/  IMAD.WIDE.U32 R8, R164, -0x2daee0ad, RZ ;  /* 0xd2511f53a4087825 */ /* 0x000fe800078e00ff */
[----:B------:R-:W-:Y:S01]  /*a930*/  FMUL.FTZ R164, R0, c[0x0][0x23c] ;  /* 0x00008f0000a47a20 */ /* 0x000fe20000410000 */
[----:B------:R-:W-:Y:S01]  /*a940*/  LOP3.LUT R4, R9, UR7, R190, 0x96, !PT ;  /* 0x0000000709047c12 */ /* 0x000fe2000f8e96be */
[--C-:B------:R-:W-:Y:S02]  /*a950*/  FFMA.FTZ R173, R28, c[0x0][0x23c], -R167.reuse ;  /* 0x00008f001cad7a23 */ /* 0x100fe400000108a7 */
[----:B------:R-:W-:Y:S01]  /*a960*/  FFMA.FTZ R172, R29, c[0x0][0x23c], -R167 ;  /* 0x00008f001dac7a23 */ /* 0x000fe200000108a7 */
[----:B------:R-:W-:Y:S01]  /*a970*/  FSEL R164, R164, RZ, P0 ;  /* 0x000000ffa4a47208 */ /* 0x000fe20000000000 */
[----:B------:R-:W-:Y:S02]  /*a980*/  IMAD.MOV.U32 R28, RZ, RZ, R186 ;  /* 0x000000ffff1c7224 */ /* 0x000fe400078e00ba */
[----:B------:R-:W-:Y:S02]  /*a990*/  IMAD.MOV.U32 R29, RZ, RZ, R187 ;  /* 0x000000ffff1d7224 */ /* 0x000fe400078e00bb */
[----:B------:R-:W-:Y:S01]  /*a9a0*/  IMAD.WIDE.U32 R186, R166, -0x2daee0ad, RZ ;  /* 0xd2511f53a6ba7825 */ /* 0x000fe200078e00ff */
[----:B------:R-:W-:Y:S03]  /*a9b0*/  MUFU.EX2 R172, R172 ;  /* 0x000000ac00ac7308 */ /* 0x000fe60000000800 */
[----:B------:R-:W-:Y:S01]  /*a9c0*/  IMAD.MOV.U32 R9, RZ, RZ, R191 ;  /* 0x000000ffff097224 */ /* 0x000fe200078e00bf */
[----:B------:R-:W-:Y:S01]  /*a9d0*/  LOP3.LUT R177, R187, UR26, R8, 0x96, !PT ;  /* 0x0000001abbb17c12 */ /* 0x000fe2000f8e9608 */
[----:B------:R-:W-:Y:S02]  /*a9e0*/  IMAD.MOV.U32 R8, RZ, RZ, R190 ;  /* 0x000000ffff087224 */ /* 0x000fe400078e00be */
[----:B------:R-:W-:Y:S04]  /*a9f0*/  IMAD.WIDE.U32 R190, R4, -0x326172a9, RZ ;  /* 0xcd9e8d5704be7825 */ /* 0x000fe800078e00ff */
[----:B------:R-:W-:Y:S02]  /*aa00*/  FFMA.FTZ R188, R14, c[0x0][0x23c], -R164 ;  /* 0x00008f000ebc7a23 */ /* 0x000fe400000108a4 */
[----:B------:R-:W-:Y:S02]  /*aa10*/  IMAD.MOV.U32 R14, RZ, RZ, R186 ;  /* 0x000000ffff0e7224 */ /* 0x000fe400078e00ba */
[--C-:B------:R-:W-:Y:S02]  /*aa20*/  FFMA.FTZ R171, R20, c[0x0][0x23c], -R167.reuse ;  /* 0x00008f0014ab7a23 */ /* 0x100fe400000108a7 */
[----:B------:R-:W-:Y:S02]  /*aa30*/  IMAD.MOV.U32 R20, RZ, RZ, R178 ;  /* 0x000000ffff147224 */ /* 0x000fe400078e00b2 */
[--C-:B------:R-:W-:Y:S02]  /*aa40*/  FFMA.FTZ R17, R10, c[0x0][0x23c], -R164.reuse ;  /* 0x00008f000a117a23 */ /* 0x100fe400000108a4 */
[----:B------:R-:W-:Y:S02]  /*aa50*/  FFMA.FTZ R10, R18, c[0x0][0x23c], -R164 ;  /* 0x00008f00120a7a23 */ /* 0x000fe400000108a4 */
[----:B------:R-:W-:Y:S02]  /*aa60*/  IMAD.MOV.U32 R18, RZ, RZ, R190 ;  /* 0x000000ffff127224 */ /* 0x000fe400078e00be */
[----:B------:R-:W-:Y:S02]  /*aa70*/  FFMA.FTZ R167, R33, c[0x0][0x23c], -R167 ;  /* 0x00008f0021a77a23 */ /* 0x000fe400000108a7 */
[--C-:B------:R-:W-:Y:S02]  /*aa80*/  FFMA.FTZ R33, R15, c[0x0][0x23c], -R164.reuse ;  /* 0x00008f000f217a23 */ /* 0x100fe400000108a4 */
[----:B------:R-:W-:Y:S02]  /*aa90*/  IMAD.MOV.U32 R15, RZ, RZ, R187 ;  /* 0x000000ffff0f7224 */ /* 0x000fe400078e00bb */
[--C-:B------:R-:W-:Y:S02]  /*aaa0*/  FFMA.FTZ R187, R19, c[0x0][0x23c], -R164.reuse ;  /* 0x00008f0013bb7a23 */ /* 0x100fe400000108a4 */
[----:B------:R-:W-:Y:S02]  /*aab0*/  IMAD.MOV.U32 R19, RZ, RZ, R191 ;  /* 0x000000ffff137224 */ /* 0x000fe400078e00bf */
[----:B------:R1:W5:Y:S01]  /*aac0*/  LDL.LU.64 R190, [R1+0x68] ;  /* 0x0000680001be7983 */ /* 0x0003620000300a00 */
[----:B------:R-:W-:Y:S01]  /*aad0*/  FMUL.FTZ R4, R3, R132 ;  /* 0x0000008403047220 */ /* 0x000fe20000410000 */
[----:B------:R-:W-:Y:S01]  /*aae0*/  MUFU.EX2 R187, R187 ;  /* 0x000000bb00bb7308 */ /* 0x000fe20000000800 */
[----:B------:R-:W-:Y:S02]  /*aaf0*/  FFMA.FTZ R186, R22, c[0x0][0x23c], -R164 ;  /* 0x00008f0016ba7a23 */ /* 0x000fe400000108a4 */
[----:B------:R-:W-:Y:S02]  /*ab00*/  IMAD.MOV.U32 R22, RZ, RZ, R18 ;  /* 0x000000ffff167224 */ /* 0x000fe400078e0012 */
[----:B------:R-:W-:Y:S02]  /*ab10*/  IMAD.MOV.U32 R18, RZ, RZ, R14 ;  /* 0x000000ffff127224 */ /* 0x000fe400078e000e */
[----:B------:R-:W-:Y:S02]  /*ab20*/  FFMA.FTZ R178, R26, c[0x0][0x23c], -R164 ;  /* 0x00008f001ab27a23 */ /* 0x000fe400000108a4 */
[----:B------:R-:W-:Y:S01]  /*ab30*/  IMAD.MOV.U32 R26, RZ, RZ, R28 ;  /* 0x000000ffff1a7224 */ /* 0x000fe200078e001c */
[----:B------:R-:W-:Y:S01]  /*ab40*/  MUFU.EX2 R186, R186 ;  /* 0x000000ba00ba7308 */ /* 0x000fe20000000800 */
[----:B------:R-:W-:Y:S02]  /*ab50*/  IMAD.MOV.U32 R28, RZ, RZ, R168 ;  /* 0x000000ffff1c7224 */ /* 0x000fe400078e00a8 */
[----:B------:R-:W-:Y:S02]  /*ab60*/  FFMA.FTZ R166, R34, c[0x0][0x23c], -R164 ;  /* 0x00008f0022a67a23 */ /* 0x000fe400000108a4 */
[----:B------:R-:W-:Y:S02]  /*ab70*/  IMAD.MOV.U32 R34, RZ, RZ, R20 ;  /* 0x000000ffff227224 */ /* 0x000fe400078e0014 */
[----:B------:R-:W-:Y:S02]  /*ab80*/  IMAD.MOV.U32 R132, RZ, RZ, R12 ;  /* 0x000000ffff847224 */ /* 0x000fe400078e000c */
[--C-:B------:R-:W-:Y:S01]  /*ab90*/  FFMA.FTZ R174, R27, c[0x0][0x23c], -R164.reuse ;  /* 0x00008f001bae7a23 */ /* 0x100fe200000108a4 */
[----:B------:R-:W-:Y:S01]  /*aba0*/  MUFU.EX2 R166, R166 ;  /* 0x000000a600a67308 */ /* 0x000fe20000000800 */
[----:B------:R-:W-:Y:S02]  /*abb0*/  IMAD.MOV.U32 R27, RZ, RZ, R29 ;  /* 0x000000ffff1b7224 */ /* 0x000fe400078e001d */
[----:B------:R-:W-:Y:S02]  /*abc0*/  IMAD.MOV.U32 R29, RZ, RZ, R175 ;  /* 0x000000ffff1d7224 */ /* 0x000fe400078e00af */
[----:B------:R-:W-:Y:S02]  /*abd0*/  FFMA.FTZ R175, R30, c[0x0][0x23c], -R164 ;  /* 0x00008f001eaf7a23 */ /* 0x000fe400000108a4 */
[----:B------:R-:W-:Y:S02]  /*abe0*/  IMAD.MOV.U32 R30, RZ, RZ, R5 ;  /* 0x000000ffff1e7224 */ /* 0x000fe400078e0005 */
[C---:B------:R-:W-:Y:S01]  /*abf0*/  FMUL.FTZ R5, R3.reuse, R133 ;  /* 0x0000008503057220 */ /* 0x040fe20000410000 */
[----:B------:R-:W-:Y:S01]  /*ac00*/  MUFU.EX2 R174, R174 ;  /* 0x000000ae00ae7308 */ /* 0x000fe20000000800 */
[----:B------:R-:W-:Y:S02]  /*ac10*/  IMAD.MOV.U32 R133, RZ, RZ, R13 ;  /* 0x000000ffff857224 */ /* 0x000fe400078e000d */
[C---:B------:R-:W-:Y:S02]  /*ac20*/  FMUL.FTZ R13, R3.reuse, R141 ;  /* 0x0000008d030d7220 */ /* 0x040fe40000410000 */
[----:B------:R-:W-:Y:S02]  /*ac30*/  IMAD.MOV.U32 R141, RZ, RZ, R34 ;  /* 0x000000ffff8d7224 */ /* 0x000fe400078e0022 */
[----:B------:R-:W-:Y:S02]  /*ac40*/  IMAD.MOV.U32 R34, RZ, RZ, R24 ;  /* 0x000000ffff227224 */ /* 0x000fe400078e0018 */
[C---:B------:R-:W-:Y:S02]  /*ac50*/  FMUL.FTZ R24, R3.reuse, R152 ;  /* 0x0000009803187220 */ /* 0x040fe40000410000 */
[----:B------:R-:W-:Y:S02]  /*ac60*/  IMAD.MOV.U32 R152, RZ, RZ, R132 ;  /* 0x000000ffff987224 */ /* 0x000fe400078e0084 */
[----:B------:R-:W-:Y:S02]  /*ac70*/  IMAD.MOV.U32 R132, RZ, RZ, R28 ;  /* 0x000000ffff847224 */ /* 0x000fe400078e001c */
[----:B------:R-:W-:Y:S02]  /*ac80*/  FMUL.FTZ R28, R3, R156 ;  /* 0x0000009c031c7220 */ /* 0x000fe40000410000 */
[----:B------:R-:W-:Y:S02]  /*ac90*/  IMAD.MOV.U32 R156, RZ, RZ, R22 ;  /* 0x000000ffff9c7224 */ /* 0x000fe400078e0016 */
[----:B------:R-:W-:Y:S01]  /*aca0*/  IMAD.MOV.U32 R22, RZ, RZ, R18 ;  /* 0x000000ffff167224 */ /* 0x000fe200078e0012 */
[----:B------:R-:W-:Y:S01]  /*acb0*/  MUFU.EX2 R132, R132 ;  /* 0x0000008400847308 */ /* 0x000fe20000000800 */
[----:B------:R-:W2:Y:S01]  /*acc0*/  LDL.LU R18, [R1+0x5c] ;  /* 0x00005c0001127983 */ /* 0x000ea20000300800 */
[--C-:B------:R-:W-:Y:S02]  /*acd0*/  FFMA.FTZ R6, R6, c[0x0][0x23c], -R164.reuse ;  /* 0x00008f0006067a23 */ /* 0x100fe400000108a4 */
[----:B------:R-:W-:Y:S02]  /*ace0*/  FFMA.FTZ R168, R31, c[0x0][0x23c], -R164 ;  /* 0x00008f001fa87a23 */ /* 0x000fe400000108a4 */
[----:B------:R-:W-:Y:S02]  /*acf0*/  IMAD.MOV.U32 R31, RZ, RZ, R6 ;  /* 0x000000ffff1f7224 */ /* 0x000fe400078e0006 */
[----:B------:R-:W-:Y:S02]  /*ad00*/  FADD.FTZ R6, -R0, R165 ;  /* 0x000000a500067221 */ /* 0x000fe40000010100 */
[----:B------:R3:W-:Y:S01]  /*ad10*/  MUFU.EX2 R165, R16 ;  /* 0x0000001000a57308 */ /* 0x0007e20000000800 */
[----:B------:R-:W-:Y:S02]  /*ad20*/  IMAD.MOV.U32 R14, RZ, RZ, R8 ;  /* 0x000000ffff0e7224 */ /* 0x000fe400078e0008 */
[----:B------:R-:W-:Y:S02]  /*ad30*/  FMUL.FTZ R8, R3, R136 ;  /* 0x0000008803087220 */ /* 0x000fe40000410000 */
[--C-:B------:R-:W-:Y:S02]  /*ad40*/  FFMA.FTZ R181, R23, c[0x0][0x23c], -R164.reuse ;  /* 0x00008f0017b57a23 */ /* 0x100fe400000108a4 */
[----:B------:R-:W-:Y:S02]  /*ad50*/  IMAD.MOV.U32 R23, RZ, RZ, R19 ;  /* 0x000000ffff177224 */ /* 0x000fe400078e0013 */
[--C-:B------:R-:W-:Y:S01]  /*ad60*/  FFMA.FTZ R185, R7, c[0x0][0x23c], -R164.reuse ;  /* 0x00008f0007b97a23 */ /* 0x100fe200000108a4 */
[----:B------:R-:W4:Y:S01]  /*ad70*/  MUFU.EX2 R136, R176 ;  /* 0x000000b000887308 */ /* 0x000f220000000800 */
[----:B------:R-:W-:Y:S01]  /*ad80*/  FFMA.FTZ R11, R11, c[0x0][0x23c], -R164 ;  /* 0x00008f000b0b7a23 */ /* 0x000fe200000108a4 */
[----:B------:R-:W-:Y:S01]  /*ad90*/  LOP3.LUT R7, R23, UR6, R26, 0x96, !PT ;  /* 0x0000000617077c12 */ /* 0x000fe2000f8e961a */
[----:B------:R-:W-:Y:S02]  /*ada0*/  FFMA.FTZ R164, R35, c[0x0][0x23c], -R164 ;  /* 0x00008f0023a47a23 */ /* 0x000fe400000108a4 */
[----:B------:R-:W-:Y:S02]  /*adb0*/  IMAD.MOV.U32 R35, RZ, RZ, R17 ;  /* 0x000000ffff237224 */ /* 0x000fe400078e0011 */
[C---:B------:R-:W-:Y:S02]  /*adc0*/  FMUL.FTZ R12, R3.reuse, R140 ;  /* 0x0000008c030c7220 */ /* 0x040fe40000410000 */
[C---:B------:R-:W-:Y:S01]  /*add0*/  FMUL.FTZ R17, R3.reuse, R145 ;  /* 0x0000009103117220 */ /* 0x040fe20000410000 */
[----:B------:R-:W-:Y:S01]  /*ade0*/  MUFU.EX2 R185, R185 ;  /* 0x000000b900b97308 */ /* 0x000fe20000000800 */
[C---:B------:R-:W-:Y:S02]  /*adf0*/  FMUL.FTZ R20, R3.reuse, R148 ;  /* 0x0000009403147220 */ /* 0x040fe40000410000 */
[----:B------:R-:W-:Y:S02]  /*ae00*/  IMAD.MOV.U32 R145, RZ, RZ, R33 ;  /* 0x000000ffff917224 */ /* 0x000fe400078e0021 */
[C---:B---3--:R-:W-:Y:S02]  /*ae10*/  FMUL.FTZ R16, R3.reuse, R144 ;  /* 0x0000009003107220 */ /* 0x048fe40000410000 */
[C---:B------:R-:W-:Y:S02]  /*ae20*/  FMUL.FTZ R33, R3.reuse, R161 ;  /* 0x000000a103217220 */ /* 0x040fe40000410000 */
[----:B------:R-:W-:Y:S01]  /*ae30*/  IMAD.MOV.U32 R19, RZ, RZ, R15 ;  /* 0x000000ffff137224 */ /* 0x000fe200078e000f */
[----:B------:R-:W-:Y:S01]  /*ae40*/  MUFU.EX2 R181, R181 ;  /* 0x000000b500b57308 */ /* 0x000fe20000000800 */
[----:B------:R-:W-:Y:S02]  /*ae50*/  IMAD.MOV.U32 R15, RZ, RZ, R9 ;  /* 0x000000ffff0f7224 */ /* 0x000fe400078e0009 */
[C---:B------:R-:W-:Y:S01]  /*ae60*/  FMUL.FTZ R9, R3.reuse, R137 ;  /* 0x0000008903097220 */ /* 0x040fe20000410000 */
[----:B----4-:R-:W-:Y:S01]  /*ae70*/  F2FP.PACK_AB R140, R136, R165 ;  /* 0x000000a5888c723e */ /* 0x010fe200000000ff */
        /* <DEDUP_REMOVED lines=9> */
[----:B------:R-:W-:Y:S01]  /*af10*/  IMAD.MOV.U32 R153, RZ, RZ, R133 ;  /* 0x000000ffff997224 */ /* 0x000fe200078e0085 */
[----:B------:R-:W-:Y:S01]  /*af20*/  MUFU.EX2 R144, R144 ;  /* 0x0000009000907308 */ /* 0x000fe20000000800 */
[----:B------:R-:W-:Y:S02]  /*af30*/  IMAD.MOV.U32 R157, RZ, RZ, R23 ;  /* 0x000000ffff9d7224 */ /* 0x000fe400078e0017 */
        /* <DEDUP_REMOVED lines=8> */
[----:B--2---:R-:W-:Y:S02]  /*afc0*/  FFMA.FTZ R133, R3, R18, R165 ;  /* 0x0000001203857223 */ /* 0x004fe400000100a5 */
[----:B------:R-:W-:Y:S02]  /*afd0*/  FMUL.FTZ R3, R6, c[0x0][0x23c] ;  /* 0x00008f0006037a20 */ /* 0x000fe40000410000 */
[----:B------:R-:W-:Y:S02]  /*afe0*/  IMAD.MOV.U32 R18, RZ, RZ, R10 ;  /* 0x000000ffff127224 */ /* 0x000fe400078e000a */
[----:B------:R-:W-:Y:S02]  /*aff0*/  IMAD.WIDE.U32 R10, R7, -0x2daee0ad, RZ ;  /* 0xd2511f53070a7825 */ /* 0x000fe400078e00ff */
[----:B------:R-:W2:Y:S03]  /*b000*/  MUFU.EX2 R3, R3 ;  /* 0x0000000300037308 */ /* 0x000ea60000000800 */
[----:B------:R-:W-:Y:S01]  /*b010*/  LOP3.LUT R6, R11, UR17, R22, 0x96, !PT ;  /* 0x000000110b067c12 */ /* 0x000fe2000f8e9616 */
[----:B------:R-:W-:Y:S02]  /*b020*/  IMAD.MOV.U32 R22, RZ, RZ, R14 ;  /* 0x000000ffff167224 */ /* 0x000fe400078e000e */
[----:B------:R-:W-:Y:S05]  /*b030*/  IMAD.WIDE.U32 R14, R177, -0x326172a9, RZ ;  /* 0xcd9e8d57b10e7825 */ /* 0x000fea00078e00ff */
[----:B------:R-:W-:Y:S01]  /*b040*/  LOP3.LUT R177, R15, UR28, R156, 0x96, !PT ;  /* 0x0000001c0fb17c12 */ /* 0x000fe2000f8e969c */
[----:B------:R-:W-:Y:S02]  /*b050*/  IMAD.MOV.U32 R156, RZ, RZ, R152 ;  /* 0x000000ffff9c7224 */ /* 0x000fe400078e0098 */
[----:B------:R-:W-:Y:S02]  /*b060*/  IMAD.MOV.U32 R152, RZ, RZ, R34 ;  /* 0x000000ffff987224 */ /* 0x000fe400078e0022 */
[----:B------:R-:W-:Y:S04]  /*b070*/  IMAD.WIDE.U32 R176, R177, -0x2daee0ad, RZ ;  /* 0xd2511f53b1b07825 */ /* 0x000fe800078e00ff */
[----:B------:R-:W-:Y:S01]  /*b080*/  IMAD.MOV.U32 R34, RZ, RZ, R188 ;  /* 0x000000ffff227224 */ /* 0x000fe200078e00bc */
[----:B------:R-:W-:Y:S01]  /*b090*/  LOP3.LUT R7, R177, UR5, R10, 0x96, !PT ;  /* 0x00000005b1077c12 */ /* 0x000fe2000f8e960a */
[----:B------:R-:W-:Y:S04]  /*b0a0*/  IMAD.WIDE.U32 R188, R6, -0x326172a9, RZ ;  /* 0xcd9e8d5706bc7825 */ /* 0x000fe800078e00ff */
[----:B------:R-:W-:Y:S01]  /*b0b0*/  IMAD.WIDE.U32 R160, R7, -0x326172a9, RZ ;  /* 0xcd9e8d5707a07825 */ /* 0x000fe200078e00ff */
[----:B------:R-:W-:Y:S03]  /*b0c0*/  LOP3.LUT R137, R189, UR14, R14, 0x96, !PT ;  /* 0x0000000ebd897c12 */ /* 0x000fe6000f8e960e */
[C---:B--2---:R-:W-:Y:S02]  /*b0d0*/  FMUL.FTZ R7, R3.reuse, R135 ;  /* 0x0000008703077220 */ /* 0x044fe40000410000 */
[----:B------:R-:W-:Y:S02]  /*b0e0*/  IMAD.MOV.U32 R135, RZ, RZ, R30 ;  /* 0x000000ffff877224 */ /* 0x000fe400078e001e */
[C---:B------:R-:W-:Y:S02]  /*b0f0*/  FMUL.FTZ R30, R3.reuse, R158 ;  /* 0x0000009e031e7220 */ /* 0x040fe40000410000 */
[----:B------:R-:W-:Y:S02]  /*b100*/  IMAD.MOV.U32 R158, RZ, RZ, R135 ;  /* 0x000000ffff9e7224 */ /* 0x000fe400078e0087 */
[----:B------:R-:W2:Y:S01]  /*b110*/  LDL.LU R135, [R1+0x58] ;  /* 0x0000580001877983 */ /* 0x000ea20000300800 */
        /* <DEDUP_REMOVED lines=8> */
[----:B------:R-:W-:Y:S02]  /*b1a0*/  IMAD.MOV.U32 R147, RZ, RZ, R34 ;  /* 0x000000ffff937224 */ /* 0x000fe400078e0022 */
[C---:B------:R-:W-:Y:S02]  /*b1b0*/  FMUL.FTZ R34, R3.reuse, R162 ;  /* 0x000000a203227220 */ /* 0x040fe40000410000 */
[----:B------:R-:W-:Y:S02]  /*b1c0*/  IMAD.MOV.U32 R162, RZ, RZ, R149 ;  /* 0x000000ffffa27224 */ /* 0x000fe400078e0095 */
[----:B------:R-:W3:Y:S01]  /*b1d0*/  LDC.U8 R149, c[0x0][0x2d8] ;  /* 0x0000b600ff957b82 */ /* 0x000ee20000000000 */
[C---:B------:R-:W-:Y:S02]  /*b1e0*/  FMUL.FTZ R14, R3.reuse, R142 ;  /* 0x0000008e030e7220 */ /* 0x040fe40000410000 */
[----:B------:R-:W-:Y:S02]  /*b1f0*/  IMAD.MOV.U32 R142, RZ, RZ, R35 ;  /* 0x000000ffff8e7224 */ /* 0x000fe400078e0023 */
[C---:B------:R-:W-:Y:S02]  /*b200*/  FMUL.FTZ R35, R3.reuse, R163 ;  /* 0x000000a303237220 */ /* 0x040fe40000410000 */
[----:B------:R-:W-:Y:S02]  /*b210*/  IMAD.MOV.U32 R163, RZ, RZ, R141 ;  /* 0x000000ffffa37224 */ /* 0x000fe400078e008d */
[C---:B------:R-:W-:Y:S01]  /*b220*/  FMUL.FTZ R15, R3.reuse, R143 ;  /* 0x0000008f030f7220 */ /* 0x040fe20000410000 */
[----:B------:R-:W4:Y:S01]  /*b230*/  MUFU.EX2 R141, R184 ;  /* 0x000000b8008d7308 */ /* 0x000f220000000800 */
[----:B------:R-:W-:Y:S02]  /*b240*/  IMAD.MOV.U32 R143, RZ, RZ, R18 ;  /* 0x000000ffff8f7224 */ /* 0x000fe400078e0012 */
[C---:B------:R-:W-:Y:S02]  /*b250*/  FMUL.FTZ R18, R3.reuse, R146 ;  /* 0x0000009203127220 */ /* 0x040fe40000410000 */
[----:B------:R-:W-:Y:S02]  /*b260*/  IMAD.MOV.U32 R146, RZ, RZ, R22 ;  /* 0x000000ffff927224 */ /* 0x000fe400078e0016 */
[----:B------:R-:W-:Y:S01]  /*b270*/  FMUL.FTZ R6, R3, R134 ;  /* 0x0000008603067220 */ /* 0x000fe20000410000 */
[----:B------:R-:W-:Y:S01]  /*b280*/  F2FP.PACK_AB R134, R185, R144 ;  /* 0x00000090b986723e */ /* 0x000fe200000000ff */
        /* <DEDUP_REMOVED lines=8> */
[----:B------:R-:W-:Y:S01]  /*b310*/  FMUL.FTZ R47, R3, R47 ;  /* 0x0000002f032f7220 */ /* 0x000fe20000410000 */
[----:B----4-:R-:W-:Y:S01]  /*b320*/  F2FP.PACK_AB R138, R141, R132 ;  /* 0x000000848d8a723e */ /* 0x010fe200000000ff */
[C---:B------:R-:W-:Y:S01]  /*b330*/  FMUL.FTZ R50, R3.reuse, R50 ;  /* 0x0000003203327220 */ /* 0x040fe20000410000 */
[----:B------:R-:W-:Y:S01]  /*b340*/  IADD3 R184, P0, R182, UR32, RZ ;  /* 0x00000020b6b87c10 */ /* 0x000fe2000ff1e0ff */
        /* <DEDUP_REMOVED lines=44> */
[----:B------:R-:W-:Y:S02]  /*b610*/  IMAD.MOV.U32 R146, RZ, RZ, R148 ;  /* 0x000000ffff927224 */ /* 0x000fe400078e0094 */
[----:B------:R-:W-:Y:S02]  /*b620*/  IMAD.MOV.U32 R148, RZ, RZ, R145 ;  /* 0x000000ffff947224 */ /* 0x000fe400078e0091 */
[----:B------:R-:W-:Y:S02]  /*b630*/  IMAD.MOV.U32 R145, RZ, RZ, R31 ;  /* 0x000000ffff917224 */ /* 0x000fe400078e001f */
[----:B------:R-:W-:Y:S02]  /*b640*/  FMUL.FTZ R31, R3, R159 ;  /* 0x0000009f031f7220 */ /* 0x000fe40000410000 */
[----:B------:R-:W-:Y:S02]  /*b650*/  IMAD.MOV.U32 R159, RZ, RZ, R139 ;  /* 0x000000ffff9f7224 */ /* 0x000fe400078e008b */
[----:B------:R-:W-:Y:S04]  /*b660*/  FADD.FTZ R139, R136, R133 ;  /* 0x00000085888b7221 */ /* 0x000fe80000010000 */
[----:B------:R-:W-:Y:S02]  /*b670*/  FADD.FTZ R136, R132, R139 ;  /* 0x0000008b84887221 */ /* 0x000fe40000010000 */
[----:B------:R4:W-:Y:S02]  /*b680*/  MUFU.EX2 R139, R159 ;  /* 0x0000009f008b7308 */ /* 0x0009e40000000800 */
[----:B------:R-:W-:Y:S08]  /*b690*/  FADD.FTZ R141, R141, R136 ;  /* 0x000000888d8d7221 */ /* 0x000ff00000010000 */
[----:B------:R1:W1:Y:S01]  /*b6a0*/  MUFU.EX2 R136, R162 ;  /* 0x000000a200887308 */ /* 0x0002620000000800 */
[----:B----4-:R-:W-:Y:S02]  /*b6b0*/  IMAD.MOV.U32 R159, RZ, RZ, R146 ;  /* 0x000000ffff9f7224 */ /* 0x010fe400078e0092 */
[----:B-1----:R-:W-:Y:S02]  /*b6c0*/  IMAD.MOV.U32 R162, RZ, RZ, R148 ;  /* 0x000000ffffa27224 */ /* 0x002fe400078e0094 */
[----:B--2---:R-:W-:Y:S01]  /*b6d0*/  FFMA.FTZ R135, R3, R135, R144 ;  /* 0x0000008703877223 */ /* 0x004fe20000010090 */
[----:B------:R-:W-:Y:S04]  /*b6e0*/  LOP3.LUT R3, R161, UR30, R188, 0x96, !PT ;  /* 0x0000001ea1037c12 */ /* 0x000fe8000f8e96bc */
[----:B------:R1:W-:Y:S01]  /*b6f0*/  MUFU.EX2 R144, R158 ;  /* 0x0000009e00907308 */ /* 0x0003e20000000800 */
[----:B------:R-:W-:Y:S01]  /*b700*/  FADD.FTZ R135, R185, R135 ;  /* 0x00000087b9877221 */ /* 0x000fe20000010000 */
[----:B------:R-:W-:Y:S02]  /*b710*/  LOP3.LUT R133, R3, 0xff, RZ, 0xc0, !PT ;  /* 0x000000ff03857812 */ /* 0x000fe400078ec0ff */
[----:B------:R-:W-:Y:S02]  /*b720*/  SHF.R.U32.HI R132, RZ, 0x18, R3 ;  /* 0x00000018ff847819 */ /* 0x000fe40000011603 */
[----:B---3--:R-:W-:Y:S02]  /*b730*/  ISETP.GE.U32.AND P1, PT, R149, R133, PT ;  /* 0x000000859500720c */ /* 0x008fe40003f26070 */
[----:B------:R-:W-:Y:S02]  /*b740*/  LOP3.LUT R133, R3, 0xffff, RZ, 0xc0, !PT ;  /* 0x0000ffff03857812 */ /* 0x000fe400078ec0ff */
[----:B------:R-:W-:Y:S02]  /*b750*/  ISETP.GE.U32.AND P6, PT, R149, R132, PT ;  /* 0x000000849500720c */ /* 0x000fe40003fc6070 */
[----:B------:R-:W-:Y:S02]  /*b760*/  SHF.R.U32.HI R133, RZ, 0x8, R133 ;  /* 0x00000008ff857819 */ /* 0x000fe40000011685 */
[----:B------:R-:W-:Y:S02]  /*b770*/  SHF.R.U32.HI R3, RZ, 0x10, R3 ;  /* 0x00000010ff037819 */ /* 0x000fe40000011603 */
[----:B------:R-:W-:Y:S02]  /*b780*/  LOP3.LUT R133, R133, 0xffff, RZ, 0xc0, !PT ;  /* 0x0000ffff85857812 */ /* 0x000fe400078ec0ff */
[----:B------:R-:W-:Y:S01]  /*b790*/  LOP3.LUT R3, R3, 0xff, RZ, 0xc0, !PT ;  /* 0x000000ff03037812 */ /* 0x000fe200078ec0ff */
[----:B------:R-:W-:Y:S01]  /*b7a0*/  @!P1 HADD2 R246, -R140.H0_H0, -RZ.H0_H0 ;  /* 0xa00000ff8cf69230 */ /* 0x000fe20000000900 */
[----:B------:R-:W-:Y:S02]  /*b7b0*/  ISETP.GE.U32.AND P5, PT, R149, R133, PT ;  /* 0x000000859500720c */ /* 0x000fe40003fa6070 */
[----:B------:R-:W-:Y:S01]  /*b7c0*/  PRMT R133, R140, 0x7632, R133 ;  /* 0x000076328c857816 */ /* 0x000fe20000000085 */
[----:B-1----:R-:W-:Y:S01]  /*b7d0*/  IMAD.MOV.U32 R158, RZ, RZ, R142 ;  /* 0x000000ffff9e7224 */ /* 0x002fe200078e008e */
[----:B------:R-:W-:Y:S01]  /*b7e0*/  IADD3.X R185, R183, UR33, RZ, P0, !PT ;  /* 0x00000021b7b97c10 */ /* 0x000fe200087fe4ff */
[----:B------:R-:W-:Y:S01]  /*b7f0*/  FADD.FTZ R142, R136, R135 ;  /* 0x00000087888e7221 */ /* 0x000fe20000010000 */
[----:B------:R-:W-:Y:S02]  /*b800*/  PRMT R132, R140, 0x5410, R133 ;  /* 0x000054108c847816 */ /* 0x000fe40000000085 */
[C---:B------:R-:W-:Y:S01]  /*b810*/  F2FP.PACK_AB R136, R139.reuse, R136 ;  /* 0x000000888b88723e */ /* 0x040fe200000000ff */
[----:B------:R-:W-:Y:S01]  /*b820*/  FADD.FTZ R139, R139, R142 ;  /* 0x0000008e8b8b7221 */ /* 0x000fe20000010000 */
[----:B------:R-:W-:Y:S02]  /*b830*/  LOP3.LUT R142, R160, 0xffff, RZ, 0xc0, !PT ;  /* 0x0000ffffa08e7812 */ /* 0x000fe400078ec0ff */
[----:B------:R-:W-:Y:S01]  /*b840*/  ISETP.GE.U32.AND P0, PT, R149, R3, PT ;  /* 0x000000039500720c */ /* 0x000fe20003f06070 */
[----:B------:R-:W-:Y:S01]  /*b850*/  @!P5 HADD2 R245, -R133.H0_H0, -RZ.H0_H0 ;  /* 0xa00000ff85f5d230 */ /* 0x000fe20000000900 */
[----:B------:R-:W-:Y:S02]  /*b860*/  SHF.R.U32.HI R146, RZ, 0x8, R142 ;  /* 0x00000008ff927819 */ /* 0x000fe4000001168e */
[----:B------:R1:W2:Y:S01]  /*b870*/  MUFU.EX2 R142, R147 ;  /* 0x00000093008e7308 */ /* 0x0002a20000000800 */
[----:B------:R-:W-:Y:S02]  /*b880*/  @!P1 PRMT R140, R246, 0x5410, RZ ;  /* 0x00005410f68c9816 */ /* 0x000fe400000000ff */
[----:B------:R-:W-:Y:S02]  /*b890*/  @!P5 PRMT R133, R245, 0x5410, RZ ;  /* 0x00005410f585d816 */ /* 0x000fe400000000ff */
[----:B------:R-:W-:Y:S01]  /*b8a0*/  PRMT R3, R134, 0x7632, R3 ;  /* 0x0000763286037816 */ /* 0x000fe20000000003 */
[----:B------:R3:W-:Y:S01]  /*b8b0*/  STG.E.U16 [R182.64], R140 ;  /* 0x0000008cb6007986 */ /* 0x0007e2000c101514 */
[----:B------:R-:W-:Y:S02]  /*b8c0*/  LOP3.LUT R135, R160, 0xff, RZ, 0xc0, !PT ;  /* 0x000000ffa0877812 */ /* 0x000fe400078ec0ff */
[----:B------:R-:W-:Y:S01]  /*b8d0*/  @!P0 HADD2 R244, -R134.H0_H0, -RZ.H0_H0 ;  /* 0xa00000ff86f48230 */ /* 0x000fe20000000900 */
[----:B------:R4:W-:Y:S01]  /*b8e0*/  STG.E.U16 [R182.64+0x2], R133 ;  /* 0x00000285b6007986 */ /* 0x0009e2000c101514 */
[----:B------:R-:W-:Y:S01]  /*b8f0*/  @!P6 HADD2 R243, -R3.H0_H0, -RZ.H0_H0 ;  /* 0xa00000ff03f3e230 */ /* 0x000fe20000000900 */
[----:B------:R-:W-:Y:S01]  /*b900*/  LOP3.LUT P1, RZ, R163, 0x4, RZ, 0xc0, !PT ;  /* 0x00000004a3ff7812 */ /* 0x000fe2000782c0ff */
[----:B------:R-:W-:Y:S02]  /*b910*/  IMAD.MOV.U32 R163, RZ, RZ, R155 ;  /* 0x000000ffffa37224 */ /* 0x000fe400078e009b */
[----:B------:R-:W-:Y:S04]  /*b920*/  IMAD.MOV.U32 R155, RZ, RZ, R153 ;  /* 0x000000ffff9b7224 */ /* 0x000fe800078e0099 */
[----:B------:R-:W-:Y:S01]  /*b930*/  MUFU.EX2 R163, R168 ;  /* 0x000000a800a37308 */ /* 0x000fe20000000800 */
[----:B-1----:R-:W-:Y:S02]  /*b940*/  IMAD.MOV.U32 R147, RZ, RZ, R145 ;  /* 0x000000ffff937224 */ /* 0x002fe400078e0091 */
[----:B------:R-:W-:Y:S01]  /*b950*/  FADD.FTZ R145, R143, R141 ;  /* 0x0000008d8f917221 */ /* 0x000fe20000010000 */
[----:B------:R-:W-:Y:S01]  /*b960*/  LOP3.LUT R141, R146, 0xffff, RZ, 0xc0, !PT ;  /* 0x0000ffff928d7812 */ /* 0x000fe200078ec0ff */
[----:B--2---:R-:W-:Y:S05]  /*b970*/  FADD.FTZ R148, R142, R139 ;  /* 0x0000008b8e947221 */ /* 0x004fea0000010000 */
[----:B------:R-:W-:Y:S01]  /*b980*/  MUFU.EX2 R146, R147 ;  /* 0x0000009300927308 */ /* 0x000fe20000000800 */
[C---:B------:R-:W-:Y:S02]  /*b990*/  ISETP.GE.U32.AND P5, PT, R149.reuse, R141, PT ;  /* 0x0000008d9500720c */ /* 0x040fe40003fa6070 */
[C---:B---3--:R-:W-:Y:S01]  /*b9a0*/  F2FP.PACK_AB R140, R144.reuse, R143 ;  /* 0x0000008f908c723e */ /* 0x048fe200000000ff */
[----:B------:R-:W-:Y:S01]  /*b9b0*/  FADD.FTZ R144, R144, R145 ;  /* 0x0000009190907221 */ /* 0x000fe20000010000 */
[----:B------:R-:W-:Y:S02]  /*b9c0*/  SHF.R.U32.HI R141, RZ, 0x10, R160 ;  /* 0x00000010ff8d7819 */ /* 0x000fe400000116a0 */
[----:B----4-:R-:W-:Y:S02]  /*b9d0*/  PRMT R133, R134, 0x5410, R3 ;  /* 0x0000541086857816 */ /* 0x010fe40000000003 */
[----:B------:R-:W-:Y:S01]  /*b9e0*/  @!P0 PRMT R134, R244, 0x5410, RZ ;  /* 0x00005410f4868816 */ /* 0x000fe200000000ff */
[----:B------:R1:W2:Y:S01]  /*b9f0*/  MUFU.EX2 R145, R158 ;  /* 0x0000009e00917308 */ /* 0x0002a20000000800 */
[----:B------:R-:W-:Y:S02]  /*ba00*/  ISETP.GE.U32.AND P0, PT, R149, R135, PT ;  /* 0x000000879500720c */ /* 0x000fe40003f06070 */
[----:B------:R-:W-:Y:S01]  /*ba10*/  PRMT R135, R138, 0x7632, R135 ;  /* 0x000076328a877816 */ /* 0x000fe20000000087 */
[----:B------:R3:W-:Y:S01]  /*ba20*/  STG.E.U16 [R184.64], R134 ;  /* 0x00000086b8007986 */ /* 0x0007e2000c101514 */
[----:B------:R-:W-:Y:S02]  /*ba30*/  @!P6 PRMT R3, R243, 0x5410, RZ ;  /* 0x00005410f303e816 */ /* 0x000fe400000000ff */
[----:B------:R-:W-:Y:S01]  /*ba40*/  LOP3.LUT R141, R141, 0xff, RZ, 0xc0, !PT ;  /* 0x000000ff8d8d7812 */ /* 0x000fe200078ec0ff */
[----:B------:R-:W-:Y:S02]  /*ba50*/  @!P5 HADD2 R240, -R135.H0_H0, -RZ.H0_H0 ;  /* 0xa00000ff87f0d230 */ /* 0x000fe40000000900 */
[----:B------:R4:W4:Y:S01]  /*ba60*/  MUFU.EX2 R143, R159 ;  /* 0x0000009f008f7308 */ /* 0x0009220000000800 */
[----:B------:R4:W-:Y:S03]  /*ba70*/  STG.E.U16 [R184.64+0x2], R3 ;  /* 0x00000203b8007986 */ /* 0x0009e6000c101514 */
[----:B------:R-:W-:Y:S01]  /*ba80*/  @!P0 HADD2 R242, -R138.H0_H0, -RZ.H0_H0 ;  /* 0xa00000ff8af28230 */ /* 0x000fe20000000900 */
[----:B-1----:R-:W-:Y:S02]  /*ba90*/  IMAD.MOV.U32 R158, RZ, RZ, R150 ;  /* 0x000000ffff9e7224 */ /* 0x002fe400078e0096 */
[----:B--2---:R-:W-:Y:S04]  /*baa0*/  FADD.FTZ R147, R145, R144 ;  /* 0x0000009091937221 */ /* 0x004fe80000010000 */
[----:B------:R-:W-:Y:S01]  /*bab0*/  FADD.FTZ R147, R146, R147 ;  /* 0x0000009392937221 */ /* 0x000fe20000010000 */
[----:B---3--:R-:W-:Y:S02]  /*bac0*/  PRMT R134, R138, 0x5410, R135 ;  /* 0x000054108a867816 */ /* 0x008fe40000000087 */
[----:B------:R-:W-:Y:S01]  /*bad0*/  @!P5 PRMT R135, R240, 0x5410, RZ ;  /* 0x00005410f087d816 */ /* 0x000fe200000000ff */
[----:B----4-:R-:W-:Y:S01]  /*bae0*/  IMAD.MOV.U32 R159, RZ, RZ, R151 ;  /* 0x000000ffff9f7224 */ /* 0x010fe200078e0097 */
[----:B------:R-:W-:Y:S01]  /*baf0*/  @!P0 PRMT R138, R242, 0x5410, RZ ;  /* 0x00005410f28a8816 */ /* 0x000fe200000000ff */
[----:B------:R-:W-:Y:S01]  /*bb00*/  IMAD.WIDE.U32 R150, R137, -0x2daee0ad, RZ ;  /* 0xd2511f5389967825 */ /* 0x000fe200078e00ff */
[----:B------:R-:W-:Y:S01]  /*bb10*/  ISETP.GE.U32.AND P0, PT, R149, R141, PT ;  /* 0x0000008d9500720c */ /* 0x000fe20003f06070 */
[----:B------:R1:W-:Y:S01]  /*bb20*/  STG.E.U16 [R182.64+0x12], R135 ;  /* 0x00001287b6007986 */ /* 0x0003e2000c101514 */
[----:B------:R-:W-:Y:S02]  /*bb30*/  SHF.R.U32.HI R141, RZ, 0x18, R160 ;  /* 0x00000018ff8d7819 */ /* 0x000fe400000116a0 */
[----:B------:R-:W-:Y:S01]  /*bb40*/  LOP3.LUT R139, R151, UR29, R176, 0x96, !PT ;  /* 0x0000001d978b7c12 */ /* 0x000fe2000f8e96b0 */
[----:B------:R2:W-:Y:S01]  /*bb50*/  STG.E.U16 [R182.64+0x10], R138 ;  /* 0x0000108ab6007986 */ /* 0x0005e2000c101514 */
[----:B------:R-:W-:Y:S02]  /*bb60*/  ISETP.GE.U32.AND P6, PT, R149, R141, PT ;  /* 0x0000008d9500720c */ /* 0x000fe40003fc6070 */
[----:B------:R-:W-:Y:S02]  /*bb70*/  PRMT R141, R136, 0x7632, R141 ;  /* 0x00007632888d7816 */ /* 0x000fe4000000008d */
[C---:B------:R-:W-:Y:S02]  /*bb80*/  LOP3.LUT R3, R139.reuse, 0xffff, RZ, 0xc0, !PT ;  /* 0x0000ffff8b037812 */ /* 0x040fe400078ec0ff */
[----:B------:R-:W-:Y:S01]  /*bb90*/  LOP3.LUT R137, R139, 0xff, RZ, 0xc0, !PT ;  /* 0x000000ff8b897812 */ /* 0x000fe200078ec0ff */
[----:B------:R-:W-:Y:S01]  /*bba0*/  @!P0 HADD2 R241, -R136.H0_H0, -RZ.H0_H0 ;  /* 0xa00000ff88f18230 */ /* 0x000fe20000000900 */
[----:B------:R-:W-:Y:S02]  /*bbb0*/  SHF.R.U32.HI R3, RZ, 0x8, R3 ;  /* 0x00000008ff037819 */ /* 0x000fe40000011603 */
[----:B------:R-:W-:Y:S02]  /*bbc0*/  ISETP.GE.U32.AND P5, PT, R149, R137, PT ;  /* 0x000000899500720c */ /* 0x000fe40003fa6070 */
[----:B------:R-:W-:Y:S01]  /*bbd0*/  LOP3.LUT R3, R3, 0xffff, RZ, 0xc0, !PT ;  /* 0x0000ffff03037812 */ /* 0x000fe200078ec0ff */
[----:B------:R-:W-:Y:S01]  /*bbe0*/  @!P6 HADD2 R239, -R141.H0_H0, -RZ.H0_H0 ;  /* 0xa00000ff8defe230 */ /* 0x000fe20000000900 */
[----:B------:R-:W-:Y:S02]  /*bbf0*/  PRMT R137, R140, 0x7632, R137 ;  /* 0x000076328c897816 */ /* 0x000fe40000000089 */
[--C-:B------:R-:W-:Y:S02]  /*bc00*/  SHF.R.U32.HI R144, RZ, 0x18, R139.reuse ;  /* 0x00000018ff907819 */ /* 0x100fe4000001168b */
[----:B------:R-:W-:Y:S02]  /*bc10*/  SHF.R.U32.HI R139, RZ, 0x10, R139 ;  /* 0x00000010ff8b7819 */ /* 0x000fe4000001168b */
[C---:B------:R-:W-:Y:S01]  /*bc20*/  F2FP.PACK_AB R142, R143.reuse, R142 ;  /* 0x0000008e8f8e723e */ /* 0x040fe200000000ff */
[----:B------:R-:W-:Y:S01]  /*bc30*/  FADD.FTZ R143, R143, R148 ;  /* 0x000000948f8f7221 */ /* 0x000fe20000010000 */
[----:B-1----:R-:W-:Y:S01]  /*bc40*/  PRMT R135, R136, 0x5410, R141 ;  /* 0x0000541088877816 */ /* 0x002fe2000000008d */
[----:B------:R-:W-:Y:S01]  /*bc50*/  @!P5 HADD2 R238, -R140.H0_H0, -RZ.H0_H0 ;  /* 0xa00000ff8ceed230 */ /* 0x000fe20000000900 */
[----:B------:R-:W-:Y:S02]  /*bc60*/  @!P6 PRMT R141, R239, 0x5410, RZ ;  /* 0x00005410ef8de816 */ /* 0x000fe400000000ff */
[----:B------:R-:W-:Y:S01]  /*bc70*/  @!P0 PRMT R136, R241, 0x5410, RZ ;  /* 0x00005410f1888816 */ /* 0x000fe200000000ff */
[----:B--2---:R1:W2:Y:S01]  /*bc80*/  MUFU.EX2 R138, R162 ;  /* 0x000000a2008a7308 */ /* 0x0042a20000000800 */
[C---:B------:R-:W-:Y:S01]  /*bc90*/  ISETP.GE.U32.AND P0, PT, R149.reuse, R3, PT ;  /* 0x000000039500720c */ /* 0x040fe20003f06070 */
[----:B------:R3:W-:Y:S01]  /*bca0*/  STG.E.U16 [R184.64+0x12], R141 ;  /* 0x0000128db8007986 */ /* 0x0007e2000c101514 */
[----:B------:R-:W-:Y:S02]  /*bcb0*/  F2FP.PACK_AB R3, R146, R145 ;  /* 0x000000919203723e */ /* 0x000fe400000000ff */
[----:B------:R-:W-:Y:S01]  /*bcc0*/  PRMT R146, R140, 0x5410, R137 ;  /* 0x000054108c927816 */ /* 0x000fe20000000089 */
[----:B------:R4:W-:Y:S01]  /*bcd0*/  STG.E.U16 [R184.64+0x10], R136 ;  /* 0x00001088b8007986 */ /* 0x0009e2000c101514 */
[----:B------:R-:W-:Y:S02]  /*bce0*/  @!P5 PRMT R140, R238, 0x5410, RZ ;  /* 0x00005410ee8cd816 */ /* 0x000fe400000000ff */
[----:B------:R-:W-:Y:S02]  /*bcf0*/  ISETP.GE.U32.AND P5, PT, R149, R144, PT ;  /* 0x000000909500720c */ /* 0x000fe40003fa6070 */
[C---:B------:R-:W-:Y:S01]  /*bd00*/  LOP3.LUT R144, R150.reuse, 0xff, RZ, 0xc0, !PT ;  /* 0x000000ff96907812 */ /* 0x040fe200078ec0ff */
[----:B------:R4:W-:Y:S01]  /*bd10*/  STG.E.U16 [R182.64+0x20], R140 ;  /* 0x0000208cb6007986 */ /* 0x0009e2000c101514 */
[----:B------:R-:W-:Y:S01]  /*bd20*/  LOP3.LUT R139, R139, 0xff, RZ, 0xc0, !PT ;  /* 0x000000ff8b8b7812 */ /* 0x000fe200078ec0ff */
[----:B------:R-:W-:Y:S01]  /*bd30*/  @!P0 HADD2 R237, -R137.H0_H0, -RZ.H0_H0 ;  /* 0xa00000ff89ed8230 */ /* 0x000fe20000000900 */
[----:B------:R-:W-:Y:S02]  /*bd40*/  LOP3.LUT R176, R151, UR29, R176, 0x96, !PT ;  /* 0x0000001d97b07c12 */ /* 0x000fe4000f8e96b0 */
[----:B------:R-:W-:Y:S02]  /*bd50*/  ISETP.GE.U32.AND P6, PT, R149, R139, PT ;  /* 0x0000008b9500720c */ /* 0x000fe40003fc6070 */
[----:B------:R-:W-:Y:S02]  /*bd60*/  @!P0 PRMT R137, R237, 0x5410, RZ ;  /* 0x00005410ed898816 */ /* 0x000fe400000000ff */
[----:B------:R-:W-:Y:S02]  /*bd70*/  ISETP.GE.U32.AND P0, PT, R149, R144, PT ;  /* 0x000000909500720c */ /* 0x000fe40003f06070 */
[----:B------:R-:W-:Y:S01]  /*bd80*/  LOP3.LUT R144, R150, 0xffff, RZ, 0xc0, !PT ;  /* 0x0000ffff96907812 */ /* 0x000fe200078ec0ff */
[----:B-1----:R-:W-:Y:S01]  /*bd90*/  IMAD.MOV.U32 R162, RZ, RZ, R154 ;  /* 0x000000ffffa27224 */ /* 0x002fe200078e009a */
[----:B------:R-:W-:Y:S01]  /*bda0*/  PRMT R139, R142, 0x7632, R139 ;  /* 0x000076328e8b7816 */ /* 0x000fe2000000008b */
[----:B------:R-:W-:Y:S01]  /*bdb0*/  IMAD.MOV.U32 R154, RZ, RZ, R152 ;  /* 0x000000ffff9a7224 */ /* 0x000fe200078e0098 */
[----:B------:R-:W-:Y:S01]  /*bdc0*/  SHF.R.U32.HI R144, RZ, 0x8, R144 ;  /* 0x00000008ff907819 */ /* 0x000fe20000011690 */
[----:B--2---:R-:W-:Y:S01]  /*bdd0*/  FADD.FTZ R148, R138, R143 ;  /* 0x0000008f8a947221 */ /* 0x004fe20000010000 */
[----:B---3--:R1:W-:Y:S01]  /*bde0*/  MUFU.EX2 R141, R170 ;  /* 0x000000aa008d7308 */ /* 0x0083e20000000800 */
[----:B------:R-:W-:Y:S01]  /*bdf0*/  @!P6 HADD2 R231, -R142.H0_H0, -RZ.H0_H0 ;  /* 0xa00000ff8ee7e230 */ /* 0x000fe20000000900 */
[----:B------:R-:W-:Y:S01]  /*be00*/  LOP3.LUT R143, R144, 0xffff, RZ, 0xc0, !PT ;  /* 0x0000ffff908f7812 */ /* 0x000fe200078ec0ff */
[----:B------:R2:W-:Y:S01]  /*be10*/  STG.E.U16 [R182.64+0x22], R137 ;  /* 0x00002289b6007986 */ /* 0x0005e2000c101514 */
[C---:B----4-:R-:W-:Y:S01]  /*be20*/  PRMT R136, R3.reuse, 0x7632, R136 ;  /* 0x0000763203887816 */ /* 0x050fe20000000088 */
[----:B------:R-:W-:Y:S01]  /*be30*/  @!P0 HADD2 R236, -R3.H0_H0, -RZ.H0_H0 ;  /* 0xa00000ff03ec8230 */ /* 0x000fe20000000900 */
[----:B------:R-:W-:Y:S01]  /*be40*/  PRMT R144, R142, 0x5410, R139 ;  /* 0x000054108e907816 */ /* 0x000fe2000000008b */
[----:B------:R-:W-:Y:S01]  /*be50*/  @!P5 HADD2 R230, -R139.H0_H0, -RZ.H0_H0 ;  /* 0xa00000ff8be6d230 */ /* 0x000fe20000000900 */
[----:B------:R-:W-:Y:S01]  /*be60*/  PRMT R145, R3, 0x5410, R136 ;  /* 0x0000541003917816 */ /* 0x000fe20000000088 */
[----:B------:R-:W-:Y:S01]  /*be70*/  FADD.FTZ R148, R187, R148 ;  /* 0x00000094bb947221 */ /* 0x000fe20000010000 */
[----:B------:R-:W3:Y:S01]  /*be80*/  MUFU.EX2 R152, R171 ;  /* 0x000000ab00987308 */ /* 0x000ee20000000800 */
[----:B------:R-:W-:Y:S02]  /*be90*/  @!P0 PRMT R3, R236, 0x5410, RZ ;  /* 0x00005410ec038816 */ /* 0x000fe400000000ff */
[----:B------:R-:W-:Y:S01]  /*bea0*/  ISETP.GE.U32.AND P0, PT, R149, R143, PT ;  /* 0x0000008f9500720c */ /* 0x000fe20003f06070 */
[----:B------:R-:W-:Y:S01]  /*beb0*/  FADD.FTZ R148, R186, R148 ;  /* 0x00000094ba947221 */ /* 0x000fe20000010000 */
[----:B------:R-:W-:Y:S02]  /*bec0*/  SHF.R.U32.HI R143, RZ, 0x10, R150 ;  /* 0x00000010ff8f7819 */ /* 0x000fe40000011696 */
[----:B------:R-:W-:Y:S02]  /*bed0*/  @!P6 PRMT R142, R231, 0x5410, RZ ;  /* 0x00005410e78ee816 */ /* 0x000fe400000000ff */
[----:B------:R-:W-:Y:S02]  /*bee0*/  LOP3.LUT R143, R143, 0xff, RZ, 0xc0, !PT ;  /* 0x000000ff8f8f7812 */ /* 0x000fe400078ec0ff */
[----:B------:R-:W-:Y:S01]  /*bef0*/  @!P5 PRMT R139, R230, 0x5410, RZ ;  /* 0x00005410e68bd816 */ /* 0x000fe200000000ff */
[----:B------:R-:W-:Y:S01]  /*bf00*/  STG.E.U16 [R184.64+0x20], R142 ;  /* 0x0000208eb8007986 */ /* 0x000fe2000c101514 */
[----:B------:R-:W-:Y:S01]  /*bf10*/  ISETP.GE.U32.AND P6, PT, R149, R143, PT ;  /* 0x0000008f9500720c */ /* 0x000fe20003fc6070 */
[----:B-1----:R-:W-:Y:S01]  /*bf20*/  IMAD.MOV.U32 R170, RZ, RZ, R154 ;  /* 0x000000ffffaa7224 */ /* 0x002fe200078e009a */
[----:B------:R-:W-:Y:S01]  /*bf30*/  LOP3.LUT R149, R157, UR31, RZ, 0x3c, !PT ;  /* 0x0000001f9d957c12 */ /* 0x000fe2000f8e3cff */
[----:B------:R1:W-:Y:S01]  /*bf40*/  STG.E.U16 [R184.64+0x22], R139 ;  /* 0x0000228bb8007986 */ /* 0x0003e2000c101514 */
[----:B------:R-:W-:Y:S01]  /*bf50*/  @!P0 HADD2 R235, -R136.H0_H0, -RZ.H0_H0 ;  /* 0xa00000ff88eb8230 */ /* 0x000fe20000000900 */
[----:B------:R-:W-:Y:S01]  /*bf60*/  F2FP.PACK_AB R138, R187, R138 ;  /* 0x0000008abb8a723e */ /* 0x000fe200000000ff */
[----:B------:R-:W-:Y:S01]  /*bf70*/  IMAD.MOV.U32 R187, RZ, RZ, R161 ;  /* 0x000000ffffbb7224 */ /* 0x000fe200078e00a1 */
[----:B------:R4:W-:Y:S01]  /*bf80*/  STG.E.U16 [R182.64+0x30], R3 ;  /* 0x00003003b6007986 */ /* 0x0009e2000c101514 */
[----:B------:R-:W-:Y:S01]  /*bf90*/  IMAD.WIDE.U32 R156, R149, -0x326172a9, RZ ;  /* 0xcd9e8d57959c7825 */ /* 0x000fe200078e00ff */
[----:B------:R-:W-:Y:S02]  /*bfa0*/  @!P0 PRMT R136, R235, 0x5410, RZ ;  /* 0x00005410eb888816 */ /* 0x000fe400000000ff */
[----:B---3--:R-:W-:Y:S01]  /*bfb0*/  F2FP.PACK_AB R140, R141, R152 ;  /* 0x000000988d8c723e */ /* 0x008fe200000000ff */
[----:B------:R-:W-:Y:S01]  /*bfc0*/  FADD.FTZ R154, R152, R147 ;  /* 0x00000093989a7221 */ /* 0x000fe20000010000 */
[----:B------:R-:W-:Y:S01]  /*bfd0*/  LOP3.LUT R149, R157, UR24, R170, 0x96, !PT ;  /* 0x000000189d957c12 */ /* 0x000fe2000f8e96aa */
[----:B------:R-:W-:Y:S01]  /*bfe0*/  IMAD.MOV.U32 R171, RZ, RZ, R155 ;  /* 0x000000ffffab7224 */ /* 0x000fe200078e009b */
[----:B------:R-:W-:Y:S01]  /*bff0*/  LOP3.LUT R147, R159, UR19, R156, 0x96, !PT ;  /* 0x000000139f937c12 */ /* 0x000fe2000f8e969c */
[----:B------:R-:W-:Y:S01]  /*c000*/  FADD.FTZ R141, R141, R154 ;  /* 0x0000009a8d8d7221 */ /* 0x000fe20000010000 */
[----:B------:R3:W-:Y:S01]  /*c010*/  STG.E.U16 [R182.64+0x32], R136 ;  /* 0x00003288b6007986 */ /* 0x0007e2000c101514 */
[----:B------:R-:W-:Y:S01]  /*c020*/  IMAD.WIDE.U32 R152, R149, -0x2daee0ad, RZ ;  /* 0xd2511f5395987825 */ /* 0x000fe200078e00ff */
[----:B------:R-:W-:Y:S01]  /*c030*/  @!P6 HADD2 R233, -R138.H0_H0, -RZ.H0_H0 ;  /* 0xa00000ff8ae9e230 */ /* 0x000fe20000000900 */
[----:B------:R-:W-:Y:S02]  /*c040*/  SHF.R.U32.HI R143, RZ, 0x18, R150 ;  /* 0x00000018ff8f7819 */ /* 0x000fe40000011696 */
[----:B------:R-:W-:Y:S01]  /*c050*/  IMAD.WIDE.U32 R154, R147, -0x2daee0ad, RZ ;  /* 0xd2511f53939a7825 */ /* 0x000fe200078e00ff */
[----:B------:R-:W-:Y:S04]  /*c060*/  LOP3.LUT R147, R153, UR7, R162, 0x96, !PT ;  /* 0x0000000799937c12 */ /* 0x000fe8000f8e96a2 */
[----:B--2---:R-:W-:Y:S01]  /*c070*/  LOP3.LUT R137, R155, UR26, R152, 0x96, !PT ;  /* 0x0000001a9b897c12 */ /* 0x004fe2000f8e9698 */
[----:B------:R-:W-:Y:S01]  /*c080*/  IMAD.WIDE.U32 R170, R147, -0x326172a9, RZ ;  /* 0xcd9e8d5793aa7825 */ /* 0x000fe200078e00ff */
[----:B-1----:R-:W-:Y:S03]  /*c090*/  F2FP.PACK_AB R139, R181, R186 ;  /* 0x000000bab58b723e */ /* 0x002fe600000000ff */
[----:B------:R-:W-:Y:S01]  /*c0a0*/  IMAD.WIDE.U32 R156, R137, -0x326172a9, RZ ;  /* 0xcd9e8d57899c7825 */ /* 0x000fe200078e00ff */
[----:B------:R-:W-:Y:S02]  /*c0b0*/  LOP3.LUT R147, R171, UR6, R158, 0x96, !PT ;  /* 0x00000006ab937c12 */ /* 0x000fe4000f8e969e */
[----:B----4-:R-:W-:Y:S01]  /*c0c0*/  PRMT R3, R140, 0x7632, R3 ;  /* 0x000076328c037816 */ /* 0x010fe20000000003 */
[----:B------:R-:W1:Y:S01]  /*c0d0*/  MUFU.EX2 R158, R173 ;  /* 0x000000ad009e7308 */ /* 0x000e620000000800 */
[----:B------:R-:W-:Y:S01]  /*c0e0*/  LOP3.LUT R170, R157, UR28, R170, 0x96, !PT ;  /* 0x0000001c9daa7c12 */ /* 0x000fe2000f8e96aa */
[----:B------:R-:W-:Y:S04]  /*c0f0*/  IMAD.WIDE.U32 R152, R147, -0x2daee0ad, RZ ;  /* 0xd2511f5393987825 */ /* 0x000fe800078e00ff */
[----:B------:R-:W-:Y:S01]  /*c100*/  FADD.FTZ R147, R181, R148 ;  /* 0x00000094b5937221 */ /* 0x000fe20000010000 */
[----:B------:R-:W-:Y:S01]  /*c110*/  LOP3.LUT R154, R153, UR17, R154, 0x96, !PT ;  /* 0x00000011999a7c12 */ /* 0x000fe2000f8e969a */
[----:B------:R-:W2:Y:S01]  /*c120*/  LDC.U8 R181, c[0x0][0x2d8] ;  /* 0x0000b600ffb57b82 */ /* 0x000ea20000000000 */
[----:B------:R-:W-:Y:S04]  /*c130*/  IMAD.WIDE.U32 R170, R170, -0x2daee0ad, RZ ;  /* 0xd2511f53aaaa7825 */ /* 0x000fe800078e00ff */
[----:B------:R-:W-:Y:S01]  /*c140*/  IMAD.WIDE.U32 R154, R154, -0x326172a9, RZ ;  /* 0xcd9e8d579a9a7825 */ /* 0x000fe200078e00ff */
[----:B------:R-:W-:Y:S03]  /*c150*/  LOP3.LUT R152, R171, UR5, R152, 0x96, !PT ;  /* 0x00000005ab987c12 */ /* 0x000fe6000f8e9698 */
[----:B------:R-:W-:Y:S01]  /*c160*/  FADD.FTZ R148, R180, R141 ;  /* 0x0000008db4947221 */ /* 0x000fe20000010000 */
[----:B------:R-:W-:Y:S01]  /*c170*/  LOP3.LUT R142, R155, UR14, R156, 0x96, !PT ;  /* 0x0000000e9b8e7c12 */ /* 0x000fe2000f8e969c */
[----:B------:R-:W-:Y:S04]  /*c180*/  IMAD.WIDE.U32 R152, R152, -0x326172a9, RZ ;  /* 0xcd9e8d5798987825 */ /* 0x000fe800078e00ff */
[----:B------:R-:W-:Y:S01]  /*c190*/  FADD.FTZ R155, R179, R148 ;  /* 0x00000094b39b7221 */ /* 0x000fe20000010000 */
[----:B------:R-:W-:Y:S01]  /*c1a0*/  LOP3.LUT R156, R153, UR30, R154, 0x96, !PT ;  /* 0x0000001e999c7c12 */ /* 0x000fe2000f8e969a */
[----:B------:R-:W-:Y:S01]  /*c1b0*/  IMAD.MOV.U32 R186, RZ, RZ, R160 ;  /* 0x000000ffffba7224 */ /* 0x000fe200078e00a0 */
[----:B------:R-:W-:Y:S01]  /*c1c0*/  PRMT R148, R140, 0x5410, R3 ;  /* 0x000054108c947816 */ /* 0x000fe20000000003 */
[----:B------:R-:W4:Y:S01]  /*c1d0*/  MUFU.EX2 R160, R178 ;  /* 0x000000b200a07308 */ /* 0x000f220000000800 */
[----:B------:R-:W-:Y:S01]  /*c1e0*/  LOP3.LUT R137, R156, 0xff, RZ, 0xc0, !PT ;  /* 0x000000ff9c897812 */ /* 0x000fe200078ec0ff */
[----:B-1----:R-:W-:Y:S01]  /*c1f0*/  FADD.FTZ R155, R158, R155 ;  /* 0x0000009b9e9b7221 */ /* 0x002fe20000010000 */
[----:B------:R-:W-:Y:S01]  /*c200*/  LOP3.LUT R141, R156, 0xffff, RZ, 0xc0, !PT ;  /* 0x0000ffff9c8d7812 */ /* 0x000fe200078ec0ff */
[----:B------:R-:W-:Y:S01]  /*c210*/  IMAD.MOV.U32 R173, RZ, RZ, R189 ;  /* 0x000000ffffad7224 */ /* 0x000fe200078e00bd */
[----:B--2---:R-:W-:Y:S01]  /*c220*/  ISETP.GE.U32.AND P0, PT, R181, R137, PT ;  /* 0x00000089b500720c */ /* 0x004fe20003f06070 */
[----:B------:R-:W-:Y:S01]  /*c230*/  FADD.FTZ R171, R172, R155 ;  /* 0x0000009bacab7221 */ /* 0x000fe20000010000 */
[----:B------:R-:W-:Y:S02]  /*c240*/  SHF.R.U32.HI R141, RZ, 0x8, R141 ;  /* 0x00000008ff8d7819 */ /* 0x000fe4000001168d */
[----:B------:R-:W-:Y:S02]  /*c250*/  LOP3.LUT R149, R152, 0xffff, RZ, 0xc0, !PT ;  /* 0x0000ffff98957812 */ /* 0x000fe400078ec0ff */
[----:B------:R-:W-:Y:S02]  /*c260*/  LOP3.LUT R141, R141, 0xffff, RZ, 0xc0, !PT ;  /* 0x0000ffff8d8d7812 */ /* 0x000fe400078ec0ff */
[----:B------:R-:W-:Y:S02]  /*c270*/  SHF.R.U32.HI R149, RZ, 0x8, R149 ;  /* 0x00000008ff957819 */ /* 0x000fe40000011695 */
[----:B------:R-:W-:Y:S02]  /*c280*/  F2FP.PACK_AB R137, R179, R180 ;  /* 0x000000b4b389723e */ /* 0x000fe400000000ff */
[----:B------:R-:W-:Y:S01]  /*c290*/  LOP3.LUT R149, R149, 0xffff, RZ, 0xc0, !PT ;  /* 0x0000ffff95957812 */ /* 0x000fe200078ec0ff */
[----:B------:R-:W-:Y:S01]  /*c2a0*/  @!P0 HADD2 R234, -R140.H0_H0, -RZ.H0_H0 ;  /* 0xa00000ff8cea8230 */ /* 0x000fe20000000900 */
[----:B---3--:R-:W-:Y:S01]  /*c2b0*/  PRMT R136, R137, 0x7632, R136 ;  /* 0x0000763289887816 */ /* 0x008fe20000000088 */
[----:B------:R1:W2:Y:S01]  /*c2c0*/  MUFU.EX2 R180, R175 ;  /* 0x000000af00b47308 */ /* 0x0002a20000000800 */
[----:B------:R-:W-:Y:S02]  /*c2d0*/  SHF.R.U32.HI R157, RZ, 0x10, R156 ;  /* 0x00000010ff9d7819 */ /* 0x000fe4000001169c */
[----:B------:R-:W-:Y:S01]  /*c2e0*/  @!P0 PRMT R140, R234, 0x5410, RZ ;  /* 0x00005410ea8c8816 */ /* 0x000fe200000000ff */
[----:B----4-:R-:W-:Y:S01]  /*c2f0*/  FADD.FTZ R147, R160, R147 ;  /* 0x00000093a0937221 */ /* 0x010fe20000010000 */
[----:B------:R-:W-:Y:S02]  /*c300*/  ISETP.GE.U32.AND P0, PT, R181, R141, PT ;  /* 0x0000008db500720c */ /* 0x000fe40003f06070 */
[----:B------:R-:W-:Y:S01]  /*c310*/  LOP3.LUT R141, R152, 0xff, RZ, 0xc0, !PT ;  /* 0x000000ff988d7812 */ /* 0x000fe200078ec0ff */
[----:B------:R-:W-:Y:S01]  /*c320*/  FADD.FTZ R147, R174, R147 ;  /* 0x00000093ae937221 */ /* 0x000fe20000010000 */
[----:B------:R-:W-:Y:S02]  /*c330*/  PRMT R162, R137, 0x5410, R136 ;  /* 0x0000541089a27816 */ /* 0x000fe40000000088 */
[----:B------:R-:W-:Y:S02]  /*c340*/  ISETP.GE.U32.AND P5, PT, R181, R141, PT ;  /* 0x0000008db500720c */ /* 0x000fe40003fa6070 */
[----:B------:R-:W-:Y:S02]  /*c350*/  PRMT R141, R138, 0x7632, R141 ;  /* 0x000076328a8d7816 */ /* 0x000fe4000000008d */
[----:B------:R-:W-:Y:S02]  /*c360*/  LOP3.LUT R157, R157, 0xff, RZ, 0xc0, !PT ;  /* 0x000000ff9d9d7812 */ /* 0x000fe400078ec0ff */
[----:B------:R-:W-:Y:S01]  /*c370*/  SHF.R.U32.HI R156, RZ, 0x18, R156 ;  /* 0x00000018ff9c7819 */ /* 0x000fe2000001169c */
[----:B------:R-:W-:Y:S01]  /*c380*/  @!P0 HADD2 R232, -R3.H0_H0, -RZ.H0_H0 ;  /* 0xa00000ff03e88230 */ /* 0x000fe20000000900 */
[----:B------:R-:W-:Y:S01]  /*c390*/  F2FP.PACK_AB R158, R172, R158 ;  /* 0x0000009eac9e723e */ /* 0x000fe200000000ff */
[----:B------:R-:W-:Y:S01]  /*c3a0*/  IMAD.MOV.U32 R172, RZ, RZ, R188 ;  /* 0x000000ffffac7224 */ /* 0x000fe200078e00bc */
[----:B------:R-:W-:Y:S01]  /*c3b0*/  F2FP.PACK_AB R160, R174, R160 ;  /* 0x000000a0aea0723e */ /* 0x000fe200000000ff */
[----:B------:R3:W5:Y:S01]  /*c3c0*/  LDL.LU.64 R188, [R1+0x60] ;  /* 0x0000600001bc7983 */ /* 0x0007620000300a00 */
[----:B------:R-:W-:Y:S01]  /*c3d0*/  @!P0 PRMT R3, R232, 0x5410, RZ ;  /* 0x00005410e8038816 */ /* 0x000fe200000000ff */
[----:B------:R-:W-:Y:S01]  /*c3e0*/  @!P5 HADD2 R228, -R137.H0_H0, -RZ.H0_H0 ;  /* 0xa00000ff89e4d230 */ /* 0x000fe20000000900 */
[----:B------:R-:W-:Y:S02]  /*c3f0*/  ISETP.GE.U32.AND P0, PT, R181, R149, PT ;  /* 0x00000095b500720c */ /* 0x000fe40003f06070 */
[----:B------:R-:W-:Y:S02]  /*c400*/  PRMT R149, R138, 0x5410, R141 ;  /* 0x000054108a957816 */ /* 0x000fe4000000008d */
[----:B------:R-:W-:Y:S02]  /*c410*/  @!P6 PRMT R138, R233, 0x5410, RZ ;  /* 0x00005410e98ae816 */ /* 0x000fe400000000ff */
[CC--:B------:R-:W-:Y:S02]  /*c420*/  ISETP.GE.U32.AND P6, PT, R181.reuse, R143.reuse, PT ;  /* 0x0000008fb500720c */ /* 0x0c0fe40003fc6070 */
[----:B------:R-:W-:Y:S01]  /*c430*/  @!P5 PRMT R137, R228, 0x5410, RZ ;  /* 0x00005410e489d816 */ /* 0x000fe200000000ff */
[----:B------:R4:W-:Y:S01]  /*c440*/  STG.E.U16 [R184.64+0x30], R138 ;  /* 0x0000308ab8007986 */ /* 0x0009e2000c101514 */
[C---:B------:R-:W-:Y:S02]  /*c450*/  ISETP.GE.U32.AND P5, PT, R181.reuse, R143, PT ;  /* 0x0000008fb500720c */ /* 0x040fe40003fa6070 */
[----:B------:R-:W-:Y:S01]  /*c460*/  SHF.R.U32.HI R143, RZ, 0x10, R152 ;  /* 0x00000010ff8f7819 */ /* 0x000fe20000011698 */
[----:B------:R-:W-:Y:S01]  /*c470*/  @!P0 HADD2 R226, -R136.H0_H0, -RZ.H0_H0 ;  /* 0xa00000ff88e28230 */ /* 0x000fe20000000900 */
[----:B-1----:R-:W-:Y:S02]  /*c480*/  PRMT R175, R181, 0x7054, R181 ;  /* 0x00007054b5af7816 */ /* 0x002fe400000000b5 */
[----:B------:R-:W-:Y:S02]  /*c490*/  LOP3.LUT R143, R143, 0xff, RZ, 0xc0, !PT ;  /* 0x000000ff8f8f7812 */ /* 0x000fe400078ec0ff */
[----:B------:R-:W-:Y:S01]  /*c4a0*/  @!P0 PRMT R136, R226, 0x5410, RZ ;  /* 0x00005410e2888816 */ /* 0x000fe200000000ff */
[----:B------:R-:W-:Y:S01]  /*c4b0*/  @!P6 HADD2 R229, -R141.H0_H0, -RZ.H0_H0 ;  /* 0xa00000ff8de5e230 */ /* 0x000fe20000000900 */
[C---:B------:R-:W-:Y:S02]  /*c4c0*/  ISETP.GE.U32.AND P6, PT, R181.reuse, R156, PT ;  /* 0x0000009cb500720c */ /* 0x040fe40003fc6070 */
[----:B------:R-:W-:Y:S02]  /*c4d0*/  ISETP.GE.U32.AND P0, PT, R181, R143, PT ;  /* 0x0000008fb500720c */ /* 0x000fe40003f06070 */
[----:B------:R-:W-:Y:S02]  /*c4e0*/  @!P5 PRMT R141, R229, 0x5410, RZ ;  /* 0x00005410e58dd816 */ /* 0x000fe400000000ff */
[----:B------:R-:W-:Y:S02]  /*c4f0*/  ISETP.GE.U32.AND P5, PT, R181, R157, PT ;  /* 0x0000009db500720c */ /* 0x000fe40003fa6070 */
[----:B------:R-:W-:Y:S01]  /*c500*/  LOP3.LUT R154, R153, UR30, R154, 0x96, !PT ;  /* 0x0000001e999a7c12 */ /* 0x000fe2000f8e969a */
[----:B------:R1:W-:Y:S01]  /*c510*/  STG.E.U16 [R184.64+0x32], R141 ;  /* 0x0000328db8007986 */ /* 0x0003e2000c101514 */
[----:B------:R-:W-:Y:S02]  /*c520*/  LOP3.LUT R155, R176, 0xff, RZ, 0xc0, !PT ;  /* 0x000000ffb09b7812 */ /* 0x000fe400078ec0ff */
[----:B------:R-:W-:Y:S01]  /*c530*/  SHF.R.U32.HI R168, RZ, 0x10, R154 ;  /* 0x00000010ffa87819 */ /* 0x000fe2000001169a */
[----:B------:R2:W-:Y:S01]  /*c540*/  STG.E.U16 [R182.64+0x40], R140 ;  /* 0x0000408cb6007986 */ /* 0x0005e2000c101514 */
[C---:B------:R-:W-:Y:S01]  /*c550*/  PRMT R157, R160.reuse, 0x7632, R157 ;  /* 0x00007632a09d7816 */ /* 0x040fe2000000009d */
[----:B------:R-:W-:Y:S01]  /*c560*/  @!P0 HADD2 R221, -R160.H0_H0, -RZ.H0_H0 ;  /* 0xa00000ffa0dd8230 */ /* 0x000fe20000000900 */
[C---:B----4-:R-:W-:Y:S01]  /*c570*/  PRMT R138, R139.reuse, 0x7632, R138 ;  /* 0x000076328b8a7816 */ /* 0x050fe2000000008a */
[----:B------:R4:W-:Y:S01]  /*c580*/  STG.E.U16 [R182.64+0x42], R3 ;  /* 0x00004203b6007986 */ /* 0x0009e2000c101514 */
[----:B------:R-:W-:Y:S01]  /*c590*/  PRMT R159, R160, 0x5410, R157 ;  /* 0x00005410a09f7816 */ /* 0x000fe2000000009d */
[----:B------:R-:W-:Y:S01]  /*c5a0*/  @!P5 HADD2 R227, -R139.H0_H0, -RZ.H0_H0 ;  /* 0xa00000ff8be3d230 */ /* 0x000fe20000000900 */
[----:B------:R-:W-:Y:S01]  /*c5b0*/  PRMT R161, R139, 0x5410, R138 ;  /* 0x000054108ba17816 */ /* 0x000fe2000000008a */
[----:B------:R-:W-:Y:S01]  /*c5c0*/  @!P6 HADD2 R222, -R138.H0_H0, -RZ.H0_H0 ;  /* 0xa00000ff8adee230 */ /* 0x000fe20000000900 */
[----:B------:R-:W-:Y:S02]  /*c5d0*/  @!P0 PRMT R160, R221, 0x5410, RZ ;  /* 0x00005410dda08816 */ /* 0x000fe400000000ff */
[----:B------:R-:W-:Y:S02]  /*c5e0*/  @!P5 PRMT R139, R227, 0x5410, RZ ;  /* 0x00005410e38bd816 */ /* 0x000fe400000000ff */
[----:B------:R-:W-:Y:S02]  /*c5f0*/  @!P6 PRMT R138, R222, 0x5410, RZ ;  /* 0x00005410de8ae816 */ /* 0x000fe400000000ff */
[----:B------:R-:W-:Y:S01]  /*c600*/  LOP3.LUT R168, R168, 0xff, RZ, 0xc0, !PT ;  /* 0x000000ffa8a87812 */ /* 0x000fe200078ec0ff */
[----:B------:R-:W-:Y:S04]  /*c610*/  STG.E.U16 [R184.64+0x40], R139 ;  /* 0x0000408bb8007986 */ /* 0x000fe8000c101514 */
[----:B------:R3:W-:Y:S01]  /*c620*/  STG.E.U16 [R184.64+0x42], R138 ;  /* 0x0000428ab8007986 */ /* 0x0007e2000c101514 */
[----:B-1----:R-:W-:Y:S03]  /*c630*/  SHF.R.U32.HI R141, RZ, 0x18, R152 ;  /* 0x00000018ff8d7819 */ /* 0x002fe60000011698 */
[----:B------:R-:W-:Y:S01]  /*c640*/  STG.E.U16 [R182.64+0x50], R137 ;  /* 0x00005089b6007986 */ /* 0x000fe2000c101514 */
[----:B------:R-:W-:Y:S01]  /*c650*/  ISETP.GE.U32.AND P5, PT, R181, R141, PT ;  /* 0x0000008db500720c */ /* 0x000fe20003fa6070 */
[----:B--2---:R-:W-:Y:S02]  /*c660*/  IMAD.MOV.U32 R140, RZ, RZ, R172 ;  /* 0x000000ffff8c7224 */ /* 0x004fe400078e00ac */
[----:B------:R-:W-:Y:S01]  /*c670*/  STG.E.U16 [R182.64+0x52], R136 ;  /* 0x00005288b6007986 */ /* 0x000fe2000c101514 */
[----:B------:R-:W-:Y:S01]  /*c680*/  IMAD.MOV.U32 R141, RZ, RZ, R173 ;  /* 0x000000ffff8d7224 */ /* 0x000fe200078e00ad */
[----:B----4-:R-:W-:Y:S01]  /*c690*/  PRMT R3, R158, 0x7632, R3 ;  /* 0x000076329e037816 */ /* 0x010fe20000000003 */
[----:B------:R-:W-:Y:S01]  /*c6a0*/  IMAD.WIDE.U32 R172, R142, -0x2daee0ad, RZ ;  /* 0xd2511f538eac7825 */ /* 0x000fe200078e00ff */
[----:B------:R1:W-:Y:S02]  /*c6b0*/  STG.E.U16 [R184.64+0x50], R160 ;  /* 0x000050a0b8007986 */ /* 0x0003e4000c101514 */
[----:B------:R-:W-:Y:S01]  /*c6c0*/  PRMT R156, R158, 0x5410, R3 ;  /* 0x000054109e9c7816 */ /* 0x000fe20000000003 */
[----:B------:R-:W-:Y:S01]  /*c6d0*/  IMAD.MOV.U32 R142, RZ, RZ, R140 ;  /* 0x000000ffff8e7224 */ /* 0x000fe200078e008c */
[C-C-:B------:R-:W-:Y:S01]  /*c6e0*/  LOP3.LUT R174, R173.reuse, UR29, R170.reuse, 0x96, !PT ;  /* 0x0000001dadae7c12 */ /* 0x140fe2000f8e96aa */
[----:B------:R-:W-:Y:S01]  /*c6f0*/  IMAD.MOV.U32 R143, RZ, RZ, R141 ;  /* 0x000000ffff8f7224 */ /* 0x000fe200078e008d */
[----:B------:R-:W-:Y:S01]  /*c700*/  LOP3.LUT R170, R173, UR29, R170, 0x96, !PT ;  /* 0x0000001dadaa7c12 */ /* 0x000fe2000f8e96aa */
[----:B------:R-:W-:Y:S01]  /*c710*/  @!P5 HADD2 R217, -R157.H0_H0, -RZ.H0_H0 ;  /* 0xa00000ff9dd9d230 */ /* 0x000fe20000000900 */
[C---:B------:R-:W-:Y:S02]  /*c720*/  LOP3.LUT R140, R174.reuse, 0xff, RZ, 0xc0, !PT ;  /* 0x000000ffae8c7812 */ /* 0x040fe400078ec0ff */
[----:B------:R-:W-:Y:S02]  /*c730*/  LOP3.LUT R141, R174, 0xffff, RZ, 0xc0, !PT ;  /* 0x0000ffffae8d7812 */ /* 0x000fe400078ec0ff */
[----:B------:R-:W-:Y:S01]  /*c740*/  ISETP.GE.U32.AND P6, PT, R181, R140, PT ;  /* 0x0000008cb500720c */ /* 0x000fe20003fc6070 */
[----:B------:R-:W-:Y:S01]  /*c750*/  FADD.FTZ R140, R180, R147 ;  /* 0x00000093b48c7221 */ /* 0x000fe20000010000 */
[----:B------:R-:W-:Y:S02]  /*c760*/  SHF.R.U32.HI R141, RZ, 0x8, R141 ;  /* 0x00000008ff8d7819 */ /* 0x000fe4000001168d */
[----:B---3--:R-:W-:Y:S02]  /*c770*/  LOP3.LUT R138, R172, 0xff, RZ, 0xc0, !PT ;  /* 0x000000ffac8a7812 */ /* 0x008fe400078ec0ff */
[----:B------:R-:W-:Y:S02]  /*c780*/  LOP3.LUT R139, R141, 0xffff, RZ, 0xc0, !PT ;  /* 0x0000ffff8d8b7812 */ /* 0x000fe400078ec0ff */
[C---:B------:R-:W-:Y:S01]  /*c790*/  F2FP.PACK_AB R180, R163.reuse, R180 ;  /* 0x000000b4a3b4723e */ /* 0x040fe200000000ff */
[----:B------:R-:W-:Y:S01]  /*c7a0*/  FADD.FTZ R163, R163, R140 ;  /* 0x0000008ca3a37221 */ /* 0x000fe20000010000 */
[----:B------:R-:W-:Y:S02]  /*c7b0*/  SHF.R.U32.HI R140, RZ, 0x18, R186 ;  /* 0x00000018ff8c7819 */ /* 0x000fe400000116ba */
[----:B------:R-:W-:Y:S01]  /*c7c0*/  SHF.R.U32.HI R141, RZ, 0x18, R176 ;  /* 0x00000018ff8d7819 */ /* 0x000fe200000116b0 */
[----:B------:R-:W-:Y:S01]  /*c7d0*/  @!P6 HADD2 R225, -R158.H0_H0, -RZ.H0_H0 ;  /* 0xa00000ff9ee1e230 */ /* 0x000fe20000000900 */
[----:B------:R-:W-:Y:S01]  /*c7e0*/  @!P5 PRMT R157, R217, 0x5410, RZ ;  /* 0x00005410d99dd816 */ /* 0x000fe200000000ff */
[----:B-1----:R-:W-:Y:S01]  /*c7f0*/  FADD.FTZ R160, R166, R163 ;  /* 0x000000a3a6a07221 */ /* 0x002fe20000010000 */
[----:B------:R-:W-:Y:S02]  /*c800*/  SHF.R.U32.HI R147, RZ, 0x10, R150 ;  /* 0x00000010ff937819 */ /* 0x000fe40000011696 */
[----:B------:R-:W-:Y:S01]  /*c810*/  @!P6 PRMT R158, R225, 0x5410, RZ ;  /* 0x00005410e19ee816 */ /* 0x000fe200000000ff */
[----:B------:R-:W-:Y:S01]  /*c820*/  STG.E.U16 [R184.64+0x52], R157 ;  /* 0x0000529db8007986 */ /* 0x000fe2000c101514 */
[----:B------:R-:W-:Y:S02]  /*c830*/  ISETP.GE.U32.AND P6, PT, R181, R139, PT ;  /* 0x0000008bb500720c */ /* 0x000fe40003fc6070 */
[----:B------:R-:W-:Y:S01]  /*c840*/  LOP3.LUT R139, R187, UR30, R142, 0x96, !PT ;  /* 0x0000001ebb8b7c12 */ /* 0x000fe2000f8e968e */
[----:B------:R-:W-:Y:S01]  /*c850*/  STG.E.U16 [R182.64+0x60], R158 ;  /* 0x0000609eb6007986 */ /* 0x000fe2000c101514 */
[----:B------:R-:W-:Y:S02]  /*c860*/  LOP3.LUT R147, R147, 0xff, RZ, 0xc0, !PT ;  /* 0x000000ff93937812 */ /* 0x000fe400078ec0ff */
[----:B------:R-:W-:Y:S02]  /*c870*/  LOP3.LUT R137, R139, 0xffff, RZ, 0xc0, !PT ;  /* 0x0000ffff8b897812 */ /* 0x000fe400078ec0ff */
[--C-:B------:R-:W-:Y:S02]  /*c880*/  SHF.R.U32.HI R165, RZ, 0x10, R174.reuse ;  /* 0x00000010ffa57819 */ /* 0x100fe400000116ae */
[----:B------:R-:W-:Y:S02]  /*c890*/  SHF.R.U32.HI R137, RZ, 0x8, R137 ;  /* 0x00000008ff897819 */ /* 0x000fe40000011689 */
[----:B------:R-:W-:Y:S01]  /*c8a0*/  SHF.R.U32.HI R174, RZ, 0x18, R174 ;  /* 0x00000018ffae7819 */ /* 0x000fe200000116ae */
[----:B------:R-:W-:Y:S01]  /*c8b0*/  @!P6 HADD2 R220, -R3.H0_H0, -RZ.H0_H0 ;  /* 0xa00000ff03dce230 */ /* 0x000fe20000000900 */
[----:B------:R-:W-:Y:S02]  /*c8c0*/  LOP3.LUT R165, R165, 0xff, RZ, 0xc0, !PT ;  /* 0x000000ffa5a57812 */ /* 0x000fe400078ec0ff */
[----:B------:R-:W-:Y:S02]  /*c8d0*/  PRMT R179, R180, 0x7632, R179 ;  /* 0x00007632b4b37816 */ /* 0x000fe400000000b3 */
[----:B------:R-:W-:Y:S02]  /*c8e0*/  @!P6 PRMT R3, R220, 0x5410, RZ ;  /* 0x00005410dc03e816 */ /* 0x000fe400000000ff */
[----:B------:R-:W-:Y:S02]  /*c8f0*/  ISETP.GE.U32.AND P6, PT, R181, R138, PT ;  /* 0x0000008ab500720c */ /* 0x000fe40003fc6070 */
[----:B------:R-:W-:Y:S01]  /*c900*/  LOP3.LUT R138, R139, 0xff, RZ, 0xc0, !PT ;  /* 0x000000ff8b8a7812 */ /* 0x000fe200078ec0ff */
[----:B------:R1:W-:Y:S01]  /*c910*/  STG.E.U16 [R182.64+0x62], R3 ;  /* 0x00006203b6007986 */ /* 0x0003e2000c101514 */
[----:B------:R-:W-:Y:S02]  /*c920*/  MUFU.EX2 R181, R164 ;  /* 0x000000a400b57308 */ /* 0x000fe40000000800 */
[----:B------:R-:W-:Y:S02]  /*c930*/  PRMT R137, R138, 0x5410, R137 ;  /* 0x000054108a897816 */ /* 0x000fe40000000089 */
[--C-:B------:R-:W-:Y:S02]  /*c940*/  SHF.R.U32.HI R138, RZ, 0x10, R139.reuse ;  /* 0x00000010ff8a7819 */ /* 0x100fe4000001168b */
[----:B------:R-:W-:Y:S01]  /*c950*/  SHF.R.U32.HI R139, RZ, 0x18, R139 ;  /* 0x00000018ff8b7819 */ /* 0x000fe2000001168b */
[--C-:B------:R-:W-:Y:S01]  /*c960*/  HSET2.LE.AND R137, R137, R175.reuse, PT ;  /* 0x000000af89897233 */ /* 0x100fe20003803000 */
[----:B------:R-:W-:Y:S04]  /*c970*/  LOP3.LUT R138, R138, 0xff, RZ, 0xc0, !PT ;  /* 0x000000ff8a8a7812 */ /* 0x000fe800078ec0ff */
[----:B------:R-:W-:Y:S02]  /*c980*/  PRMT R136, R138, 0x5410, R139 ;  /* 0x000054108a887816 */ /* 0x000fe4000000008b */
[C---:B------:R-:W-:Y:S01]  /*c990*/  LOP3.LUT R139, R186.reuse, 0xffff, RZ, 0xc0, !PT ;  /* 0x0000ffffba8b7812 */ /* 0x040fe200078ec0ff */
[----:B------:R-:W-:Y:S01]  /*c9a0*/  FADD.FTZ R187, R169, R171 ;  /* 0x000000aba9bb7221 */ /* 0x000fe20000010000 */
        /* <DEDUP_REMOVED lines=8> */
[----:B------:R-:W-:Y:S01]  /*ca30*/  LOP3.LUT R139, R139, 0xff, RZ, 0xc0, !PT ;  /* 0x000000ff8b8b7812 */ /* 0x000fe200078ec0ff */
[----:B------:R-:W2:Y:S01]  /*ca40*/  MUFU.EX2 R186, R167 ;  /* 0x000000a700ba7308 */ /* 0x000ea20000000800 */
[----:B-1----:R-:W-:Y:S02]  /*ca50*/  IMAD.MOV.U32 R3, RZ, RZ, R2 ;  /* 0x000000ffff037224 */ /* 0x002fe400078e0002 */
[----:B------:R-:W-:Y:S02]  /*ca60*/  PRMT R140, R139, 0x5410, R140 ;  /* 0x000054108b8c7816 */ /* 0x000fe4000000008c */
[----:B------:R-:W-:Y:S02]  /*ca70*/  LOP3.LUT R134, R137, R134, RZ, 0xc0, !PT ;  /* 0x0000008689867212 */ /* 0x000fe400078ec0ff */
[----:B------:R-:W1:Y:S01]  /*ca80*/  LDSM.16.MT88.4 R136, [R208+0x18000] ;  /* 0x01800000d088783b */ /* 0x000e620000004200 */
[--C-:B------:R-:W-:Y:S05]  /*ca90*/  HSET2.LE.AND R140, R140, R175.reuse, PT ;  /* 0x000000af8c8c7233 */ /* 0x100fea0003803000 */
[----:B------:R-:W-:Y:S02]  /*caa0*/  LOP3.LUT R135, R140, R135, RZ, 0xc0, !PT ;  /* 0x000000878c877212 */ /* 0x000fe400078ec0ff */
[C---:B------:R-:W-:Y:S02]  /*cab0*/  LOP3.LUT R140, R150.reuse, 0xffff, RZ, 0xc0, !PT ;  /* 0x0000ffff968c7812 */ /* 0x040fe400078ec0ff */
[----:B------:R-:W-:Y:S02]  /*cac0*/  LOP3.LUT R151, R150, 0xff, RZ, 0xc0, !PT ;  /* 0x000000ff96977812 */ /* 0x000fe400078ec0ff */
[----:B------:R-:W-:Y:S02]  /*cad0*/  SHF.R.U32.HI R150, RZ, 0x18, R150 ;  /* 0x00000018ff967819 */ /* 0x000fe40000011696 */
[----:B------:R-:W-:Y:S02]  /*cae0*/  SHF.R.U32.HI R140, RZ, 0x8, R140 ;  /* 0x00000008ff8c7819 */ /* 0x000fe4000001168c */
[----:B------:R-:W-:Y:S02]  /*caf0*/  PRMT R150, R147, 0x5410, R150 ;  /* 0x0000541093967816 */ /* 0x000fe40000000096 */
[----:B--2---:R-:W-:Y:S02]  /*cb00*/  F2FP.PACK_AB R177, R186, R169 ;  /* 0x000000a9bab1723e */ /* 0x004fe400000000ff */
[----:B------:R-:W-:Y:S01]  /*cb10*/  SHF.R.U32.HI R167, RZ, 0x18, R172 ;  /* 0x00000018ffa77819 */ /* 0x000fe200000116ac */
[--C-:B------:R-:W-:Y:S01]  /*cb20*/  HSET2.LE.AND R150, R150, R175.reuse, PT ;  /* 0x000000af96967233 */ /* 0x100fe20003803000 */
[----:B------:R-:W-:Y:S01]  /*cb30*/  PRMT R151, R151, 0x5410, R140 ;  /* 0x0000541097977816 */ /* 0x000fe2000000008c */
[----:B------:R-:W-:Y:S01]  /*cb40*/  @!P6 HADD2 R218, -R177.H0_H0, -RZ.H0_H0 ;  /* 0xa00000ffb1dae230 */ /* 0x000fe20000000900 */
[----:B------:R-:W-:Y:S02]  /*cb50*/  LOP3.LUT R140, R176, 0xffff, RZ, 0xc0, !PT ;  /* 0x0000ffffb08c7812 */ /* 0x000fe400078ec0ff */
[----:B------:R-:W-:Y:S02]  /*cb60*/  PRMT R178, R177, 0x7632, R178 ;  /* 0x00007632b1b27816 */ /* 0x000fe400000000b2 */
[----:B------:R-:W-:Y:S04]  /*cb70*/  SHF.R.U32.HI R142, RZ, 0x8, R140 ;  /* 0x00000008ff8e7819 */ /* 0x000fe8000001168c */
[----:B------:R-:W-:Y:S01]  /*cb80*/  PRMT R155, R155, 0x5410, R142 ;  /* 0x000054109b9b7816 */ /* 0x000fe2000000008e */
        /* <DEDUP_REMOVED lines=48> */
[----:B------:R-:W-:Y:S03]  /*ce90*/  F2FP.PACK_AB R176, R181, R166 ;  /* 0x000000a6b5b0723e */ /* 0x000fe600000000ff */
[----:B------:R-:W-:Y:S02]  /*cea0*/  LOP3.LUT R140, R136, 0xff, RZ, 0xc0, !PT ;  /* 0x000000ff888c7812 */ /* 0x000fe400078ec0ff */
[----:B------:R-:W1:Y:S01]  /*ceb0*/  LDSM.16.MT88.4 R136, [R208+0x18800] ;  /* 0x01880000d088783b */ /* 0x000e620000004200 */
[--C-:B------:R-:W-:Y:S01]  /*cec0*/  HSET2.LE.AND R135, R155, R175.reuse, PT ;  /* 0x000000af9b877233 */ /* 0x100fe20003803000 */
[----:B------:R-:W-:Y:S01]  /*ced0*/  PRMT R133, R140, 0x5410, R141 ;  /* 0x000054108c857816 */ /* 0x000fe2000000008d */
[--C-:B------:R-:W-:Y:S03]  /*cee0*/  HSET2.LE.AND R134, R151, R175.reuse, PT ;  /* 0x000000af97867233 */ /* 0x100fe60003803000 */
[----:B------:R-:W-:Y:S01]  /*cef0*/  LOP3.LUT R132, R135, R146, RZ, 0xc0, !PT ;  /* 0x0000009287847212 */ /* 0x000fe200078ec0ff */
[--C-:B------:R-:W-:Y:S01]  /*cf00*/  HSET2.LE.AND R133, R133, R175.reuse, PT ;  /* 0x000000af85857233 */ /* 0x100fe20003803000 */
[----:B------:R-:W2:Y:S01]  /*cf10*/  LDSM.16.MT88.4 R140, [R206+0x18800] ;  /* 0x01880000ce8c783b */ /* 0x000ea20000004200 */
[----:B------:R-:W-:Y:S02]  /*cf20*/  LOP3.LUT R134, R134, R145, RZ, 0xc0, !PT ;  /* 0x0000009186867212 */ /* 0x000fe400078ec0ff */
[----:B------:R-:W-:Y:S02]  /*cf30*/  LOP3.LUT R135, R150, R149, RZ, 0xc0, !PT ;  /* 0x0000009596877212 */ /* 0x000fe400078ec0ff */
[----:B------:R-:W-:Y:S02]  /*cf40*/  LOP3.LUT R133, R133, R144, RZ, 0xc0, !PT ;  /* 0x0000009085857212 */ /* 0x000fe400078ec0ff */
[C---:B------:R-:W-:Y:S01]  /*cf50*/  LOP3.LUT R149, R154.reuse, 0xff, RZ, 0xc0, !PT ;  /* 0x000000ff9a957812 */ /* 0x040fe200078ec0ff */
[----:B------:R-:W3:Y:S04]  /*cf60*/  LDSM.16.MT88.4 R144, [R205+0x18800] ;  /* 0x01880000cd90783b */ /* 0x000ee80000004200 */
        /* <DEDUP_REMOVED lines=40> */
[----:B------:R-:W-:Y:S01]  /*d1f0*/  LOP3.LUT R140, R154, 0xffff, RZ, 0xc0, !PT ;  /* 0x0000ffff9a8c7812 */ /* 0x000fe200078ec0ff */
[C---:B------:R-:W-:Y:S01]  /*d200*/  HMMA.16816.F32 R112, R132.reuse, R142, R112 ;  /* 0x0000008e8470723c */ /* 0x040fe20000001870 */
[--C-:B------:R-:W-:Y:S04]  /*d210*/  SHF.R.U32.HI R141, RZ, 0x10, R152.reuse ;  /* 0x00000010ff8d7819 */ /* 0x100fe80000011698 */
[----:B------:R-:W-:Y:S02]  /*d220*/  LOP3.LUT R151, R141, 0xff, RZ, 0xc0, !PT ;  /* 0x000000ff8d977812 */ /* 0x000fe400078ec0ff */
[C---:B------:R-:W-:Y:S01]  /*d230*/  LOP3.LUT R143, R152.reuse, 0xff, RZ, 0xc0, !PT ;  /* 0x000000ff988f7812 */ /* 0x040fe200078ec0ff */
[C---:B---3--:R-:W-:Y:S01]  /*d240*/  HMMA.16816.F32 R116, R132.reuse, R144, R116 ;  /* 0x000000908474723c */ /* 0x048fe20000001874 */
[----:B------:R-:W-:Y:S04]  /*d250*/  SHF.R.U32.HI R142, RZ, 0x18, R152 ;  /* 0x00000018ff8e7819 */ /* 0x000fe80000011698 */
[----:B------:R-:W-:Y:S02]  /*d260*/  PRMT R142, R151, 0x5410, R142 ;  /* 0x00005410978e7816 */ /* 0x000fe4000000008e */
[----:B------:R-:W-:Y:S01]  /*d270*/  SHF.R.U32.HI R144, RZ, 0x8, R140 ;  /* 0x00000008ff907819 */ /* 0x000fe2000001168c */
[C---:B------:R-:W-:Y:S01]  /*d280*/  HMMA.16816.F32 R120, R132.reuse, R146, R120 ;  /* 0x000000928478723c */ /* 0x040fe20000001878 */
[----:B------:R-:W-:Y:S03]  /*d290*/  LOP3.LUT R140, R152, 0xffff, RZ, 0xc0, !PT ;  /* 0x0000ffff988c7812 */ /* 0x000fe600078ec0ff */
[----:B------:R-:W-:Y:S02]  /*d2a0*/  PRMT R149, R149, 0x5410, R144 ;  /* 0x0000541095957816 */ /* 0x000fe40000000090 */
[----:B------:R-:W2:Y:S01]  /*d2b0*/  LDSM.16.MT88.4 R144, [R208+0x19000] ;  /* 0x01900000d090783b */ /* 0x000ea20000004200 */
[----:B------:R-:W-:Y:S01]  /*d2c0*/  SHF.R.U32.HI R140, RZ, 0x8, R140 ;  /* 0x00000008ff8c7819 */ /* 0x000fe2000001168c */
[C---:B-1----:R-:W-:Y:S01]  /*d2d0*/  HMMA.16816.F32 R124, R132.reuse, R136, R124 ;  /* 0x00000088847c723c */ /* 0x042fe2000000187c */
[--C-:B------:R-:W-:Y:S03]  /*d2e0*/  HSET2.LE.AND R141, R149, R175.reuse, PT ;  /* 0x000000af958d7233 */ /* 0x100fe60003803000 */
[----:B------:R-:W-:Y:S02]  /*d2f0*/  PRMT R143, R143, 0x5410, R140 ;  /* 0x000054108f8f7816 */ /* 0x000fe4000000008c */
[----:B------:R-:W-:Y:S01]  /*d300*/  SHF.R.U32.HI R153, RZ, 0x18, R154 ;  /* 0x00000018ff997819 */ /* 0x000fe2000001169a */
[--C-:B------:R-:W-:Y:S01]  /*d310*/  HSET2.LE.AND R136, R142, R175.reuse, PT ;  /* 0x000000af8e887233 */ /* 0x100fe20003803000 */
[----:B------:R-:W-:Y:S01]  /*d320*/  HMMA.16816.F32 R128, R132, R138, R128 ;  /* 0x0000008a8480723c */ /* 0x000fe20000001880 */
[----:B------:R-:W-:Y:S01]  /*d330*/  LOP3.LUT R140, R141, R148, RZ, 0xc0, !PT ;  /* 0x000000948d8c7212 */ /* 0x000fe200078ec0ff */
[----:B------:R-:W-:Y:S02]  /*d340*/  LDSM.16.MT88.4 R132, [R204+0x19000] ;  /* 0x01900000cc84783b */ /* 0x000fe40000004200 */
[----:B------:R-:W-:Y:S01]  /*d350*/  PRMT R168, R168, 0x5410, R153 ;  /* 0x00005410a8a87816 */ /* 0x000fe20000000099 */
[--C-:B------:R-:W-:Y:S01]  /*d360*/  HSET2.LE.AND R137, R143, R175.reuse, PT ;  /* 0x000000af8f897233 */ /* 0x100fe20003803000 */
[----:B------:R-:W-:Y:S03]  /*d370*/  LOP3.LUT R143, R136, R159, RZ, 0xc0, !PT ;  /* 0x0000009f888f7212 */ /* 0x000fe600078ec0ff */
[--C-:B------:R-:W-:Y:S01]  /*d380*/  HSET2.LE.AND R168, R168, R175.reuse, PT ;  /* 0x000000afa8a87233 */ /* 0x100fe20003803000 */
[----:B------:R-:W1:Y:S02]  /*d390*/  LDSM.16.MT88.4 R148, [R206+0x19000] ;  /* 0x01900000ce94783b */ /* 0x000e640000004200 */
[----:B------:R-:W-:Y:S02]  /*d3a0*/  LOP3.LUT R142, R137, R162, RZ, 0xc0, !PT ;  /* 0x000000a2898e7212 */ /* 0x000fe400078ec0ff */
[----:B------:R-:W-:Y:S01]  /*d3b0*/  LOP3.LUT R141, R168, R161, RZ, 0xc0, !PT ;  /* 0x000000a1a88d7212 */ /* 0x000fe200078ec0ff */
[----:B------:R-:W3:Y:S03]  /*d3c0*/  LDC.U8 R162, c[0x0][0x2d8] ;  /* 0x0000b600ffa27b82 */ /* 0x000ee60000000000 */
[----:B------:R-:W4:Y:S08]  /*d3d0*/  LDSM.16.MT88.4 R152, [R205+0x19000] ;  /* 0x01900000cd98783b */ /* 0x000f300000004200 */
[----:B------:R-:W4:Y:S01]  /*d3e0*/  LDSM.16.MT88.4 R136, [R208+0x1b000] ;  /* 0x01b00000d088783b */ /* 0x000f220000004200 */
[C---:B--2---:R-:W-:Y:S08]  /*d3f0*/  HMMA.16816.F32 R4, R140.reuse, R144, R4 ;  /* 0x000000908c04723c */ /* 0x044ff00000001804 */
[C---:B------:R-:W-:Y:S01]  /*d400*/  HMMA.16816.F32 R8, R140.reuse, R146, R8 ;  /* 0x000000928c08723c */ /* 0x040fe20000001808 */
[----:B------:R-:W2:Y:S01]  /*d410*/  LDSM.16.MT88.4 R144, [R206+0x1b000] ;  /* 0x01b00000ce90783b */ /* 0x000ea20000004200 */
[----:B---3--:R-:W-:Y:S06]  /*d420*/  ISETP.GE.U32.AND P0, PT, R162, R174, PT ;  /* 0x000000aea200720c */ /* 0x008fec0003f06070 */
[C---:B-1----:R-:W-:Y:S07]  /*d430*/  HMMA.16816.F32 R12, R140.reuse, R148, R12 ;  /* 0x000000948c0c723c */ /* 0x042fee000000180c */
[----:B------:R-:W-:Y:S01]  /*d440*/  @!P0 HADD2 R215, -R179.H0_H0, -RZ.H0_H0 ;  /* 0xa00000ffb3d78230 */ /* 0x000fe20000000900 */
        /* <DEDUP_REMOVED lines=29> */
[C---:B-1----:R-:W-:Y:S07]  /*d620*/  HMMA.16816.F32 R92, R140.reuse, R148, R92 ;  /* 0x000000948c5c723c */ /* 0x042fee000000185c */
[----:B------:R-:W-:Y:S01]  /*d630*/  LOP3.LUT R148, R172, 0xffff, RZ, 0xc0, !PT ;  /* 0x0000ffffac947812 */ /* 0x000fe200078ec0ff */
[C---:B------:R-:W-:Y:S04]  /*d640*/  HMMA.16816.F32 R96, R140.reuse, R150, R96 ;  /* 0x000000968c60723c */ /* 0x040fe80000001860 */
[----:B------:R-:W-:Y:S04]  /*d650*/  SHF.R.U32.HI R148, RZ, 0x8, R148 ;  /* 0x00000008ff947819 */ /* 0x000fe80000011694 */
[C---:B---3--:R-:W-:Y:S01]  /*d660*/  HMMA.16816.F32 R100, R140.reuse, R152, R100 ;  /* 0x000000988c64723c */ /* 0x048fe20000001864 */
[----:B------:R-:W-:Y:S04]  /*d670*/  LOP3.LUT R148, R148, 0xffff, RZ, 0xc0, !PT ;  /* 0x0000ffff94947812 */ /* 0x000fe800078ec0ff */
[----:B------:R-:W-:Y:S02]  /*d680*/  ISETP.GE.U32.AND P5, PT, R162, R148, PT ;  /* 0x00000094a200720c */ /* 0x000fe40003fa6070 */
[----:B------:R-:W1:Y:S01]  /*d690*/  LDSM.16.MT88.4 R148, [R208+0x19800] ;  /* 0x01980000d094783b */ /* 0x000e620000004200 */
[C---:B------:R-:W-:Y:S08]  /*d6a0*/  HMMA.16816.F32 R104, R140.reuse, R154, R104 ;  /* 0x0000009a8c68723c */ /* 0x040ff00000001868 */
[C---:B----4-:R-:W-:Y:S04]  /*d6b0*/  HMMA.16816.F32 R108, R140.reuse, R132, R108 ;  /* 0x000000848c6c723c */ /* 0x050fe8000000186c */
[----:B------:R-:W-:Y:S03]  /*d6c0*/  @!P5 HADD2 R219, -R178.H0_H0, -RZ.H0_H0 ;  /* 0xa00000ffb2dbd230 */ /* 0x000fe60000000900 */
[----:B------:R-:W-:Y:S01]  /*d6d0*/  SHF.R.U32.HI R133, RZ, 0x10, R172 ;  /* 0x00000010ff857819 */ /* 0x000fe200000116ac */
[C---:B------:R-:W-:Y:S01]  /*d6e0*/  HMMA.16816.F32 R112, R140.reuse, R134, R112 ;  /* 0x000000868c70723c */ /* 0x040fe20000001870 */
[----:B------:R-:W-:Y:S03]  /*d6f0*/  PRMT R132, R177, 0x5410, R178 ;  /* 0x00005410b1847816 */ /* 0x000fe600000000b2 */
[----:B------:R-:W-:Y:S02]  /*d700*/  @!P6 PRMT R177, R218, 0x5410, RZ ;  /* 0x00005410dab1e816 */ /* 0x000fe400000000ff */
[----:B------:R-:W-:Y:S02]  /*d710*/  ISETP.GE.U32.AND P6, PT, R162, R165, PT ;  /* 0x000000a5a200720c */ /* 0x000fe40003fc6070 */
[C---:B------:R-:W-:Y:S01]  /*d720*/  HMMA.16816.F32 R116, R140.reuse, R136, R116 ;  /* 0x000000888c74723c */ /* 0x040fe20000001874 */
[--C-:B------:R-:W-:Y:S03]  /*d730*/  SHF.R.U32.HI R134, RZ, 0x10, R172.reuse ;  /* 0x00000010ff867819 */ /* 0x100fe600000116ac */
[----:B------:R-:W-:Y:S02]  /*d740*/  SHF.R.U32.HI R135, RZ, 0x18, R172 ;  /* 0x00000018ff877819 */ /* 0x000fe400000116ac */
[----:B------:R-:W-:Y:S02]  /*d750*/  LOP3.LUT R152, R134, 0xff, RZ, 0xc0, !PT ;  /* 0x000000ff86987812 */ /* 0x000fe400078ec0ff */
[C---:B------:R-:W-:Y:S01]  /*d760*/  HMMA.16816.F32 R120, R140.reuse, R138, R120 ;  /* 0x0000008a8c78723c */ /* 0x040fe20000001878 */
[----:B------:R-:W-:Y:S03]  /*d770*/  LOP3.LUT R133, R133, 0xff, RZ, 0xc0, !PT ;  /* 0x000000ff85857812 */ /* 0x000fe600078ec0ff */
[----:B------:R-:W-:Y:S01]  /*d780*/  @!P6 HADD2 R216, -R180.H0_H0, -RZ.H0_H0 ;  /* 0xa00000ffb4d8e230 */ /* 0x000fe20000000900 */
[----:B------:R-:W-:Y:S02]  /*d790*/  PRMT R167, R152, 0x5410, R167 ;  /* 0x0000541098a77816 */ /* 0x000fe400000000a7 */
[----:B------:R-:W-:Y:S01]  /*d7a0*/  LOP3.LUT R139, R170, 0xffff, RZ, 0xc0, !PT ;  /* 0x0000ffffaa8b7812 */ /* 0x000fe200078ec0ff */
[C---:B--2---:R-:W-:Y:S01]  /*d7b0*/  HMMA.16816.F32 R124, R140.reuse, R144, R124 ;  /* 0x000000908c7c723c */ /* 0x044fe2000000187c */
[--C-:B------:R-:W-:Y:S01]  /*d7c0*/  SHF.R.U32.HI R134, RZ, 0x10, R170.reuse ;  /* 0x00000010ff867819 */ /* 0x100fe200000116aa */
[----:B------:R-:W2:Y:S02]  /*d7d0*/  LDSM.16.MT88.4 R152, [R206+0x19800] ;  /* 0x01980000ce98783b */ /* 0x000ea40000004200 */
[----:B------:R-:W-:Y:S01]  /*d7e0*/  PRMT R165, R180, 0x5410, R179 ;  /* 0x00005410b4a57816 */ /* 0x000fe200000000b3 */
[--C-:B------:R-:W-:Y:S01]  /*d7f0*/  HSET2.LE.AND R167, R167, R175.reuse, PT ;  /* 0x000000afa7a77233 */ /* 0x100fe20003803000 */
[----:B------:R-:W-:Y:S02]  /*d800*/  @!P6 PRMT R180, R216, 0x5410, RZ ;  /* 0x00005410d8b4e816 */ /* 0x000fe400000000ff */
[----:B------:R-:W-:Y:S01]  /*d810*/  HMMA.16816.F32 R128, R140, R146, R128 ;  /* 0x000000928c80723c */ /* 0x000fe20000001880 */
[----:B------:R-:W-:Y:S02]  /*d820*/  ISETP.GE.U32.AND P6, PT, R162, R133, PT ;  /* 0x00000085a200720c */ /* 0x000fe40003fc6070 */
[----:B------:R-:W-:Y:S01]  /*d830*/  STG.E.U16 [R184.64+0x60], R180 ;  /* 0x000060b4b8007986 */ /* 0x000fe2000c101514 */
[----:B------:R-:W-:Y:S02]  /*d840*/  LOP3.LUT R133, R172, 0xffff, RZ, 0xc0, !PT ;  /* 0x0000ffffac857812 */ /* 0x000fe400078ec0ff */
[----:B------:R-:W-:Y:S02]  /*d850*/  LOP3.LUT R138, R170, 0xff, RZ, 0xc0, !PT ;  /* 0x000000ffaa8a7812 */ /* 0x000fe400078ec0ff */
[----:B------:R-:W-:Y:S04]  /*d860*/  SHF.R.U32.HI R139, RZ, 0x8, R139 ;  /* 0x00000008ff8b7819 */ /* 0x000fe8000001168b */
[----:B------:R-:W-:Y:S02]  /*d870*/  LOP3.LUT R136, R172, 0xff, RZ, 0xc0, !PT ;  /* 0x000000ffac887812 */ /* 0x000fe400078ec0ff */
[----:B------:R-:W-:Y:S01]  /*d880*/  SHF.R.U32.HI R137, RZ, 0x18, R170 ;  /* 0x00000018ff897819 */ /* 0x000fe200000116aa */
[----:B------:R-:W-:Y:S01]  /*d890*/  @!P6 HADD2 R224, -R176.H0_H0, -RZ.H0_H0 ;  /* 0xa00000ffb0e0e230 */ /* 0x000fe20000000900 */
[----:B------:R-:W-:Y:S01]  /*d8a0*/  SHF.R.U32.HI R133, RZ, 0x8, R133 ;  /* 0x00000008ff857819 */ /* 0x000fe20000011685 */
[----:B------:R-:W-:Y:S01]  /*d8b0*/  LDSM.16.MT88.4 R168, [R206+0x1b800] ;  /* 0x01b80000cea8783b */ /* 0x000fe20000004200 */
[----:B------:R-:W-:Y:S02]  /*d8c0*/  LOP3.LUT R134, R134, 0xff, RZ, 0xc0, !PT ;  /* 0x000000ff86867812 */ /* 0x000fe400078ec0ff */
[----:B------:R-:W-:Y:S02]  /*d8d0*/  @!P0 PRMT R179, R215, 0x5410, RZ ;  /* 0x00005410d7b38816 */ /* 0x000fe400000000ff */
[----:B------:R-:W-:Y:S02]  /*d8e0*/  ISETP.GE.U32.AND P0, PT, R162, R135, PT ;  /* 0x00000087a200720c */ /* 0x000fe40003f06070 */
[----:B------:R-:W-:Y:S01]  /*d8f0*/  PRMT R135, R138, 0x5410, R139 ;  /* 0x000054108a877816 */ /* 0x000fe2000000008b */
[----:B------:R-:W-:Y:S01]  /*d900*/  STG.E.U16 [R184.64+0x62], R179 ;  /* 0x000062b3b8007986 */ /* 0x000fe2000c101514 */
[----:B------:R-:W-:Y:S02]  /*d910*/  PRMT R133, R136, 0x5410, R133 ;  /* 0x0000541088857816 */ /* 0x000fe40000000085 */
[----:B------:R-:W-:Y:S01]  /*d920*/  PRMT R134, R134, 0x5410, R137 ;  /* 0x0000541086867816 */ /* 0x000fe20000000089 */
[--C-:B------:R-:W-:Y:S01]  /*d930*/  HSET2.LE.AND R135, R135, R175.reuse, PT ;  /* 0x000000af87877233 */ /* 0x100fe20003803000 */
[----:B------:R-:W-:Y:S01]  /*d940*/  LOP3.LUT R167, R167, R176, RZ, 0xc0, !PT ;  /* 0x000000b0a7a77212 */ /* 0x000fe200078ec0ff */
[--C-:B------:R-:W-:Y:S01]  /*d950*/  HSET2.LE.AND R133, R133, R175.reuse, PT ;  /* 0x000000af85857233 */ /* 0x100fe20003803000 */
[----:B------:R-:W-:Y:S01]  /*d960*/  STG.E.U16 [R182.64+0x70], R177 ;  /* 0x000070b1b6007986 */ /* 0x000fe2000c101514 */
[----:B------:R-:W-:Y:S01]  /*d970*/  HSET2.LE.AND R134, R134, R175, PT ;  /* 0x000000af86867233 */ /* 0x000fe20003803000 */
[----:B------:R-:W-:Y:S01]  /*d980*/  LOP3.LUT R164, R135, R156, RZ, 0xc0, !PT ;  /* 0x0000009c87a47212 */ /* 0x000fe200078ec0ff */
[----:B------:R-:W-:Y:S01]  /*d990*/  @!P0 HADD2 R223, -R176.H1_H1, -RZ.H0_H0 ;  /* 0xa00000ffb0df8230 */ /* 0x000fe20000000d00 */
[----:B------:R-:W3:Y:S01]  /*d9a0*/  LDSM.16.MT88.4 R156, [R205+0x19800] ;  /* 0x01980000cd9c783b */ /* 0x000ee20000004200 */
[----:B------:R-:W-:Y:S02]  /*d9b0*/  LOP3.LUT R166, R133, R132, RZ, 0xc0, !PT ;  /* 0x0000008485a67212 */ /* 0x000fe400078ec0ff */
[----:B------:R-:W-:Y:S02]  /*d9c0*/  LOP3.LUT R165, R134, R165, RZ, 0xc0, !PT ;  /* 0x000000a586a57212 */ /* 0x000fe400078ec0ff */
[----:B------:R-:W-:Y:S02]  /*d9d0*/  @!P5 PRMT R178, R219, 0x5410, RZ ;  /* 0x00005410dbb2d816 */ /* 0x000fe400000000ff */
[----:B------:R-:W-:Y:S01]  /*d9e0*/  ISETP.LT.AND P5, PT, RZ, UR15, PT ;  /* 0x0000000fff007c0c */ /* 0x000fe2000bfa1270 */
[----:B------:R-:W-:Y:S02]  /*d9f0*/  LDSM.16.MT88.4 R172, [R205+0x1b800] ;  /* 0x01b80000cdac783b */ /* 0x000fe40000004200 */
[C---:B-1----:R-:W-:Y:S06]  /*da00*/  HMMA.16816.F32 R132, R164.reuse, R148, R4 ;  /* 0x00000094a484723c */ /* 0x042fec0000001804 */
[----:B------:R-:W-:Y:S01]  /*da10*/  LDSM.16.MT88.4 R4, [R208+0x1b800] ;  /* 0x01b80000d004783b */ /* 0x000fe20000004200 */
[----:B------:R-:W-:Y:S01]  /*da20*/  IMAD.MOV.U32 R149, RZ, RZ, R160 ;  /* 0x000000ffff957224 */ /* 0x000fe200078e00a0 */
[C---:B------:R-:W-:Y:S06]  /*da30*/  HMMA.16816.F32 R136, R164.reuse, R150, R8 ;  /* 0x00000096a488723c */ /* 0x040fec0000001808 */
[----:B------:R-:W1:Y:S02]  /*da40*/  LDSM.16.MT88.4 R160, [R204+0x19800] ;  /* 0x01980000cca0783b */ /* 0x000e640000004200 */
[C---:B--2---:R-:W-:Y:S06]  /*da50*/  HMMA.16816.F32 R140, R164.reuse, R152, R12 ;  /* 0x00000098a48c723c */ /* 0x044fec000000180c */
[----:B------:R-:W2:Y:S02]  /*da60*/  LDSM.16.MT88.4 R8, [R204+0x1b800] ;  /* 0x01b80000cc08783b */ /* 0x000ea40000004200 */
[C---:B------:R-:W-:Y:S06]  /*da70*/  HMMA.16816.F32 R144, R164.reuse, R154, R16 ;  /* 0x0000009aa490723c */ /* 0x040fec0000001810 */
[----:B------:R-:W4:Y:S01]  /*da80*/  LDSM.16.MT88.4 R12, [R208+0x1d800] ;  /* 0x01d80000d00c783b */ /* 0x000f220000004200 */
[----:B------:R-:W-:Y:S02]  /*da90*/  IMAD.MOV.U32 R19, RZ, RZ, R149 ;  /* 0x000000ffff137224 */ /* 0x000fe400078e0095 */
[C---:B---3--:R-:W-:Y:S05]  /*daa0*/  HMMA.16816.F32 R148, R164.reuse, R156, R20 ;  /* 0x0000009ca494723c */ /* 0x048fea0000001814 */
[----:B------:R-:W-:Y:S03]  /*dab0*/  LDSM.16.MT88.4 R20, [R204+0x1d800] ;  /* 0x01d80000cc14783b */ /* 0x000fe60000004200 */
[C---:B------:R-:W-:Y:S05]  /*dac0*/  HMMA.16816.F32 R152, R164.reuse, R158, R24 ;  /* 0x0000009ea498723c */ /* 0x040fea0000001818 */
[----:B------:R-:W-:Y:S03]  /*dad0*/  LDSM.16.MT88.4 R24, [R208+0x1f800] ;  /* 0x01f80000d018783b */ /* 0x000fe60000004200 */
[C---:B-1----:R-:W-:Y:S05]  /*dae0*/  HMMA.16816.F32 R156, R164.reuse, R160, R28 ;  /* 0x000000a0a49c723c */ /* 0x042fea000000181c */
[----:B------:R-:W-:Y:S03]  /*daf0*/  LDSM.16.MT88.4 R28, [R206+0x1f800] ;  /* 0x01f80000ce1c783b */ /* 0x000fe60000004200 */
[C---:B------:R-:W-:Y:S05]  /*db00*/  HMMA.16816.F32 R160, R164.reuse, R162, R32 ;  /* 0x000000a2a4a0723c */ /* 0x040fea0000001820 */
[----:B------:R-:W-:Y:S02]  /*db10*/  STG.E.U16 [R182.64+0x72], R178 ;  /* 0x000072b2b6007986 */ /* 0x000fe4000c101514 */
[----:B------:R-:W-:Y:S01]  /*db20*/  IMAD.MOV.U32 R35, RZ, RZ, R19 ;  /* 0x000000ffff237224 */ /* 0x000fe200078e0013 */
[C---:B------:R-:W-:Y:S01]  /*db30*/  HMMA.16816.F32 R36, R164.reuse, R4, R36 ;  /* 0x00000004a424723c */ /* 0x040fe20000001824 */
[----:B------:R-:W-:Y:S07]  /*db40*/  LDSM.16.MT88.4 R16, [R205+0x1d800] ;  /* 0x01d80000cd10783b */ /* 0x000fee0000004200 */
[C---:B------:R-:W-:Y:S01]  /*db50*/  HMMA.16816.F32 R40, R164.reuse, R6, R40 ;  /* 0x00000006a428723c */ /* 0x040fe20000001828 */
[----:B------:R-:W1:Y:S07]  /*db60*/  LDSM.16.MT88.4 R4, [R206+0x1d800] ;  /* 0x01d80000ce04783b */ /* 0x000e6e0000004200 */
[C---:B------:R-:W-:Y:S08]  /*db70*/  HMMA.16816.F32 R44, R164.reuse, R168, R44 ;  /* 0x000000a8a42c723c */ /* 0x040ff0000000182c */
[C---:B------:R-:W-:Y:S08]  /*db80*/  HMMA.16816.F32 R48, R164.reuse, R170, R48 ;  /* 0x000000aaa430723c */ /* 0x040ff00000001830 */
        /* <DEDUP_REMOVED lines=8> */
[C---:B-1----:R-:W-:Y:S07]  /*dc10*/  HMMA.16816.F32 R76, R164.reuse, R4, R76 ;  /* 0x00000004a44c723c */ /* 0x042fee000000184c */
[----:B------:R-:W-:Y:S01]  /*dc20*/  FADD.FTZ R4, R181, R35 ;  /* 0x00000023b5047221 */ /* 0x000fe20000010000 */
[C---:B------:R-:W-:Y:S01]  /*dc30*/  HMMA.16816.F32 R80, R164.reuse, R6, R80 ;  /* 0x00000006a450723c */ /* 0x040fe20000001850 */
[----:B------:R-:W-:Y:S03]  /*dc40*/  @P0 PRMT R5, R176, 0x7632, R5 ;  /* 0x00007632b0050816 */ /* 0x000fe60000000005 */
[----:B------:R-:W-:Y:S02]  /*dc50*/  @!P0 PRMT R5, R223, 0x5410, RZ ;  /* 0x00005410df058816 */ /* 0x000fe400000000ff */
[----:B------:R-:W-:Y:S02]  /*dc60*/  @!P6 PRMT R176, R224, 0x5410, RZ ;  /* 0x00005410e0b0e816 */ /* 0x000fe400000000ff */
[C---:B------:R-:W-:Y:S01]  /*dc70*/  HMMA.16816.F32 R84, R164.reuse, R16, R84 ;  /* 0x00000010a454723c */ /* 0x040fe20000001854 */
[----:B------:R1:W-:Y:S04]  /*dc80*/  STG.E.U16 [R184.64+0x72], R5 ;  /* 0x00007205b8007986 */ /* 0x0003e8000c101514 */
[----:B------:R4:W-:Y:S03]  /*dc90*/  STG.E.U16 [R184.64+0x70], R176 ;  /* 0x000070b0b8007986 */ /* 0x0009e6000c101514 */
[C---:B------:R-:W-:Y:S08]  /*dca0*/  HMMA.16816.F32 R88, R164.reuse, R18, R88 ;  /* 0x00000012a458723c */ /* 0x040ff00000001858 */
[C---:B------:R-:W-:Y:S08]  /*dcb0*/  HMMA.16816.F32 R92, R164.reuse, R20, R92 ;  /* 0x00000014a45c723c */ /* 0x040ff0000000185c */
[C---:B------:R-:W-:Y:S01]  /*dcc0*/  HMMA.16816.F32 R96, R164.reuse, R22, R96 ;  /* 0x00000016a460723c */ /* 0x040fe20000001860 */
[----:B-1----:R-:W-:Y:S07]  /*dcd0*/  FADD.FTZ R5, R186, R187 ;  /* 0x000000bbba057221 */ /* 0x002fee0000010000 */
[C---:B------:R-:W-:Y:S01]  /*dce0*/  HMMA.16816.F32 R100, R164.reuse, R24, R100 ;  /* 0x00000018a464723c */ /* 0x040fe20000001864 */
[----:B------:R4:W-:Y:S04]  /*dcf0*/  STL [R1+0x5c], R5 ;  /* 0x00005c0501007387 */ /* 0x0009e80000100800 */
[----:B------:R4:W-:Y:S03]  /*dd00*/  STL [R1+0x58], R4 ;  /* 0x0000580401007387 */ /* 0x0009e60000100800 */
[C---:B------:R-:W-:Y:S08]  /*dd10*/  HMMA.16816.F32 R104, R164.reuse, R26, R104 ;  /* 0x0000001aa468723c */ /* 0x040ff00000001868 */
[C---:B------:R-:W-:Y:S08]  /*dd20*/  HMMA.16816.F32 R108, R164.reuse, R28, R108 ;  /* 0x0000001ca46c723c */ /* 0x040ff0000000186c */
[C---:B------:R-:W-:Y:S08]  /*dd30*/  HMMA.16816.F32 R112, R164.reuse, R30, R112 ;  /* 0x0000001ea470723c */ /* 0x040ff00000001870 */
[C---:B--2---:R-:W-:Y:S08]  /*dd40*/  HMMA.16816.F32 R116, R164.reuse, R8, R116 ;  /* 0x00000008a474723c */ /* 0x044ff00000001874 */
[C---:B------:R-:W-:Y:S08]  /*dd50*/  HMMA.16816.F32 R120, R164.reuse, R10, R120 ;  /* 0x0000000aa478723c */ /* 0x040ff00000001878 */
[C---:B---3--:R-:W-:Y:S08]  /*dd60*/  HMMA.16816.F32 R124, R164.reuse, R12, R124 ;  /* 0x0000000ca47c723c */ /* 0x048ff0000000187c */
[----:B------:R-:W-:Y:S07]  /*dd70*/  HMMA.16816.F32 R128, R164, R14, R128 ;  /* 0x0000000ea480723c */ /* 0x000fee0000001880 */
[----:B------:R-:W-:Y:S01]  /*dd80*/  IADD3 R164, P0, R182, -0x80, RZ ;  /* 0xffffff80b6a47810 */ /* 0x000fe20007f1e0ff */
[----:B------:R-:W-:Y:S04]  /*dd90*/  IMAD.MOV.U32 R165, RZ, RZ, R0 ;  /* 0x000000ffffa57224 */ /* 0x000fe800078e0000 */
[----:B------:R-:W-:Y:S01]  /*dda0*/  IADD3.X R167, R183, -0x1, RZ, P0, !PT ;  /* 0xffffffffb7a77810 */ /* 0x000fe200007fe4ff */
[----:B----45:R-:W-:-:S05]  /*ddb0*/  @P5 BRA `(.L_x_1610) ;  /* 0xffffa75000005947 */ /* 0x030fca000383ffff */
.L_x_1609:
        /* <DEDUP_REMOVED lines=397> */
.L_x_1614:
[----:B--234-:R-:W-:Y:S05]  /*f690*/  BSYNC B0 ;  /* 0x0000000000007941 */ /* 0x01cfea0003800000 */
.L_x_1613:
        /* <DEDUP_REMOVED lines=40> */
.L_x_1616:
[----:B------:R-:W-:Y:S05]  /*f920*/  BSYNC B0 ;  /* 0x0000000000007941 */ /* 0x000fea0003800000 */
.L_x_1615:
        /* <DEDUP_REMOVED lines=22> */
.L_x_1618:
[----:B------:R-:W-:Y:S05]  /*fa90*/  BSYNC B0 ;  /* 0x0000000000007941 */ /* 0x000fea0003800000 */
.L_x_1617:
        /* <DEDUP_REMOVED lines=22> */
.L_x_1620:
[----:B------:R-:W-:Y:S05]  /*fc00*/  BSYNC B0 ;  /* 0x0000000000007941 */ /* 0x000fea0003800000 */
.L_x_1619:
        /* <DEDUP_REMOVED lines=22> */
.L_x_1587:
        /* <DEDUP_REMOVED lines=82> */
.L_x_1622:
[----:B------:R-:W-:Y:S05]  /*10290*/  BSYNC B0 ;  /* 0x0000000000007941 */ /* 0x000fea0003800000 */
.L_x_1621:
        /* <DEDUP_REMOVED lines=22> */
.L_x_1624:
[----:B------:R-:W-:Y:S05]  /*10400*/  BSYNC B0 ;  /* 0x0000000000007941 */ /* 0x000fea0003800000 */
.L_x_1623:
        /* <DEDUP_REMOVED lines=22> */
.L_x_1626:
[----:B------:R-:W-:Y:S05]  /*10570*/  BSYNC B0 ;  /* 0x0000000000007941 */ /* 0x000fea0003800000 */
.L_x_1625:
        /* <DEDUP_REMOVED lines=21> */
.L_x_1628:
[----:B------:R-:W-:Y:S05]  /*106d0*/  BSYNC B0 ;  /* 0x0000000000007941 */ /* 0x000fea0003800000 */
.L_x_1627:
        /* <DEDUP_REMOVED lines=35> */
.L_x_1629:
        /* <DEDUP_REMOVED lines=15> */
.L_x_2057:


//--------------------- .text._ZN5flash16flash_fwd_kernelI23Flash_fwd_kernel_traitsILi256ELi128ELi64ELi8ELb0ELb0EN7cutlass6half_tE19Flash_kernel_traitsILi256ELi128ELi64ELi8ES3_EELb0ELb0ELb0ELb1ELb0ELb0ELb1ELb0EEEvNS_16Flash_fwd_paramsE --------------------------
	.section	.text._ZN5flash16flash_fwd_kernelI23Flash_fwd_kernel_traitsILi256ELi128ELi64ELi8ELb0ELb0EN7cutlass6half_tE19Flash_kernel_traitsILi256ELi128ELi64ELi8ES3_EELb0ELb0ELb0ELb1ELb0ELb0ELb1ELb0EEEvNS_16Flash_fwd_paramsE,"ax",@progbits
	.sectioninfo	@"SHI_REGISTERS=255"
	.align	128
        .global         _ZN5flash16flash_fwd_kernelI23Flash_fwd_kernel_traitsILi256ELi128ELi64ELi8ELb0ELb0EN7cutlass6half_tE19Flash_kernel_traitsILi256ELi128ELi64ELi8ES3_EELb0ELb0ELb0ELb1ELb0ELb0ELb1ELb0EEEvNS_16Flash_fwd_paramsE
        .type           _ZN5flash16flash_fwd_kernelI23Flash_fwd_kernel_traitsILi256ELi128ELi64ELi8ELb0ELb0EN7cutlass6half_tE19Flash_kernel_traitsILi256ELi128ELi64ELi8ES3_EELb0ELb0ELb0ELb1ELb0ELb0ELb1ELb0EEEvNS_16Flash_fwd_paramsE,@function
        .size           _ZN5flash16flash_fwd_kernelI23Flash_fwd_kernel_traitsILi256ELi128ELi64ELi8ELb0ELb0EN7cutlass6half_tE19Flash_kernel_traitsILi256ELi128ELi64ELi8ES3_EELb0ELb0ELb0ELb1ELb0ELb0ELb1ELb0EEEvNS_16Flash_fwd_paramsE,(.L_x_2058 - _ZN5flash16flash_fwd_kernelI23Flash_fwd_kernel_traitsILi256ELi128ELi64ELi8ELb0ELb0EN7cutlass6half_tE19Flash_kernel_traitsILi256ELi128ELi64ELi8ES3_EELb0ELb0ELb0ELb1ELb0ELb0ELb1ELb0EEEvNS_16Flash_fwd_paramsE)
        .other          _ZN5flash16flash_fwd_kernelI23Flash_fwd_kernel_traitsILi256ELi128ELi64ELi8ELb0ELb0EN7cutlass6half_tE19Flash_kernel_traitsILi256ELi128ELi64ELi8ES3_EELb0ELb0ELb0ELb1ELb0ELb0ELb1ELb0EEEvNS_16Flash_fwd_paramsE,@"STO_CUDA_ENTRY STV_DEFAULT"
_ZN5flash16flash_fwd_kernelI23Flash_fwd_kernel_traitsILi256ELi128ELi64ELi8ELb0ELb0EN7cutlass6half_tE19Flash_kernel_traitsILi256ELi128ELi64ELi8ES3_EELb0ELb0ELb0ELb1ELb0ELb0ELb1ELb0EEEvNS_16Flash_fwd_paramsE:
.text._ZN5flash16flash_fwd_kernelI23Flash_fwd_kernel_traitsILi256ELi128ELi64ELi8ELb0ELb0EN7cutlass6half_tE19Flash_kernel_traitsILi256ELi128ELi64ELi8ES3_EELb0ELb0ELb0ELb1ELb0ELb0ELb1ELb0EEEvNS_16Flash_fwd_paramsE:
        /* <DEDUP_REMOVED lines=57> */
.L_x_1630:
[----:B-1----:R-:W-:Y:S02]  /*0390*/  ULDC UR8, c[0x0][0x218] ;  /* 0x0000860000087ab9 */ /* 0x002fe40000000800 */
.L_x_1631:
        /* <DEDUP_REMOVED lines=62> */
.L_x_1633:
        /* <DEDUP_REMOVED lines=50> */
.L_x_1634:
        /* <DEDUP_REMOVED lines=28> */
[----:B------:R-:W-:Y:S01]  /*0c60*/  LEA.HI R9, R12, R98, RZ, 0x6 ;  /* 0x000000620c097211 */ /* 0x000fe200078f30ff */
[----:B------:R-:W-:Y:S01]  /*0c70*/  IMAD.WIDE.U32 R4, R246, c[0x0][0x198], R152 ;  /* 0x00006600f6047a25 */ /* 0x000fe200078e0098 */
[----:B------:R-:W-:Y:S01]  /*0c80*/  LOP3.LUT R10, R3, R2, RZ, 0x3c, !PT ;  /* 0x00000002030a7212 */ /* 0x000fe200078e3cff */
[----:B------:R2:W-:Y:S01]  /*0c90*/  STL.64 [R1+0x18], R152 ;  /* 0x0000189801007387 */ /* 0x0005e20000100a00 */
[----:B------:R-:W-:Y:S01]  /*0ca0*/  IADD3 R2, P0, R152, UR8, RZ ;  /* 0x0000000898027c10 */ /* 0x000fe2000ff1e0ff */
[----:B------:R-:W-:Y:S01]  /*0cb0*/  IMAD.IADD R0, R6, 0x1, -R0 ;  /* 0x0000000106007824 */ /* 0x000fe200078e0a00 */
[----:B------:R-:W-:Y:S01]  /*0cc0*/  ULDC.64 UR8, c[0x0][0x1b0] ;  /* 0x00006c0000087ab9 */ /* 0x000fe20000000a00 */
        /* <DEDUP_REMOVED lines=8> */
[----:B------:R-:W-:Y:S01]  /*0d50*/  UIMAD UR8, UR26, UR8, URZ ;  /* 0x000000081a0872a4 */ /* 0x000fe2000f8e023f */
[----:B------:R-:W-:Y:S01]  /*0d60*/  LOP3.LUT R10, R10, 0xfffffe00, R9, 0xf8, !PT ;  /* 0xfffffe000a0a7812 */ /* 0x000fe200078ef809 */
[----:B------:R-:W-:Y:S01]  /*0d70*/  IMAD.SHL.U32 R0, R0, 0x40, RZ ;  /* 0x0000004000007824 */ /* 0x000fe200078e00ff */
[----:B------:R-:W-:Y:S01]  /*0d80*/  IADD3.X R9, R5, UR10, R6, P0, !PT ;  /* 0x0000000a05097c10 */ /* 0x000fe200087fe406 */
[----:B------:R-:W-:Y:S01]  /*0d90*/  IMAD.SHL.U32 R6, R21, 0x8, RZ ;  /* 0x0000000815067824 */ /* 0x000fe200078e00ff */
[----:B------:R-:W-:Y:S01]  /*0da0*/  UIMAD UR9, UR5, UR9, UR8 ;  /* 0x00000009050972a4 */ /* 0x000fe2000f8e0208 */
[----:B------:R-:W-:Y:S01]  /*0db0*/  IMAD.WIDE.U32 R2, R246, c[0x0][0x1a0], R152 ;  /* 0x00006800f6027a25 */ /* 0x000fe200078e0098 */
[----:B------:R-:W-:Y:S01]  /*0dc0*/  LOP3.LUT R0, R0, 0x1c0, RZ, 0xc0, !PT ;  /* 0x000001c000007812 */ /* 0x000fe200078ec0ff */
[----:B------:R-:W-:Y:S01]  /*0dd0*/  UIMAD UR8, UR5, UR7, UR6 ;  /* 0x00000007050872a4 */ /* 0x000fe2000f8e0206 */
[----:B------:R-:W-:Y:S01]  /*0de0*/  IADD3 R149, R152, 0x40, RZ ;  /* 0x0000004098957810 */ /* 0x000fe20007ffe0ff */
[----:B------:R-:W-:Y:S01]  /*0df0*/  IMAD R4, R246, c[0x0][0x1a4], R4 ;  /* 0x00006900f6047a24 */ /* 0x000fe200078e0204 */
[----:B------:R-:W-:Y:S01]  /*0e00*/  LOP3.LUT R6, R0, 0x8, R6, 0xf8, !PT ;  /* 0x0000000800067812 */ /* 0x000fe200078ef806 */
[----:B------:R-:W-:Y:S01]  /*0e10*/  IMAD.U32 R5, RZ, RZ, UR5 ;  /* 0x00000005ff057e24 */ /* 0x000fe2000f8e00ff */
[----:B------:R-:W-:Y:S01]  /*0e20*/  IADD3 R2, P0, R2, UR14, RZ ;  /* 0x0000000e02027c10 */ /* 0x000fe2000ff1e0ff */
[----:B------:R-:W-:Y:S01]  /*0e30*/  UIADD3 UR24, -UR21, UR17, URZ ;  /* 0x0000001115187290 */ /* 0x000fe2000fffe13f */
[----:B------:R-:W-:Y:S01]  /*0e40*/  SHF.R.U32.HI R0, RZ, 0x3, R0 ;  /* 0x00000003ff007819 */ /* 0x000fe20000011600 */
[----:B------:R-:W-:Y:S01]  /*0e50*/  ULDC.64 UR6, c[0x0][0x1a8] ;  /* 0x00006a0000067ab9 */ /* 0x000fe20000000a00 */
[----:B------:R-:W-:Y:S01]  /*0e60*/  IADD3.X R3, R3, UR11, R4, P0, !PT ;  /* 0x0000000b03037c10 */ /* 0x000fe200087fe404 */
[----:B------:R-:W-:Y:S01]  /*0e70*/  UIMAD UR6, UR23, UR6, URZ ;  /* 0x00000006170672a4 */ /* 0x000fe2000f8e023f */
[----:B------:R-:W-:Y:S01]  /*0e80*/  LOP3.LUT R6, R6, R0, RZ, 0x3c, !PT ;  /* 0x0000000006067212 */ /* 0x000fe200078e3cff */
[----:B------:R-:W-:Y:S01]  /*0e90*/  IMAD.U32 R0, RZ, RZ, UR5 ;  /* 0x00000005ff007e24 */ /* 0x000fe2000f8e00ff */
[C---:B------:R-:W-:Y:S01]  /*0ea0*/  IADD3 R148, R152.reuse, 0x80, RZ ;  /* 0x0000008098947810 */ /* 0x040fe20007ffe0ff */
[----:B------:R-:W-:Y:S01]  /*0eb0*/  IMAD.WIDE.U32 R26, R5, c[0x0][0x1b8], R2 ;  /* 0x00006e00051a7a25 */ /* 0x000fe200078e0002 */
[----:B------:R-:W-:Y:S01]  /*0ec0*/  IADD3 R147, R152, 0xc0, RZ ;  /* 0x000000c098937810 */ /* 0x000fe20007ffe0ff */
[----:B------:R-:W-:Y:S01]  /*0ed0*/  UIMAD UR7, UR22, UR7, UR6 ;  /* 0x00000007160772a4 */ /* 0x000fe2000f8e0206 */
[----:B------:R-:W-:Y:S01]  /*0ee0*/  ISETP.GE.AND P0, PT, R246, UR24, PT ;  /* 0x00000018f6007c0c */ /* 0x000fe2000bf06270 */
[----:B------:R-:W-:Y:S01]  /*0ef0*/  IMAD.WIDE.U32 R28, R0, c[0x0][0x1b0], R8 ;  /* 0x00006c00001c7a25 */ /* 0x000fe200078e0008 */
[----:B------:R-:W-:-:S02]  /*0f00*/  IADD3 R25, R27, UR8, RZ ;  /* 0x000000081b197c10 */ /* 0x000fc4000fffe0ff */
[----:B------:R-:W-:Y:S01]  /*0f10*/  LEA.HI R22, R12, R98, RZ, 0x5 ;  /* 0x000000620c167211 */ /* 0x000fe200078f28ff */
[----:B------:R-:W-:Y:S01]  /*0f20*/  IMAD.SHL.U32 R4, R11, 0x40, RZ ;  /* 0x000000400b047824 */ /* 0x000fe200078e00ff */
[----:B------:R2:W-:Y:S01]  /*0f30*/  STL.64 [R1+0x10], R28 ;  /* 0x0000101c01007387 */ /* 0x0005e20000100a00 */
[----:B------:R-:W-:Y:S01]  /*0f40*/  IADD3 R31, R29, UR9, RZ ;  /* 0x000000091d1f7c10 */ /* 0x000fe2000fffe0ff */
[----:B------:R-:W-:Y:S01]  /*0f50*/  IMAD.MOV.U32 R3, RZ, RZ, 0x10 ;  /* 0x00000010ff037424 */ /* 0x000fe200078e00ff */
[----:B------:R-:W-:Y:S01]  /*0f60*/  IADD3 R11, R19, UR7, RZ ;  /* 0x00000007130b7c10 */ /* 0x000fe2000fffe0ff */
[----:B------:R2:W-:Y:S01]  /*0f70*/  STL.64 [R1+0x20], R26 ;  /* 0x0000201a01007387 */ /* 0x0005e20000100a00 */
[----:B------:R-:W-:Y:S01]  /*0f80*/  IMAD.U32 R8, RZ, RZ, UR15 ;  /* 0x0000000fff087e24 */ /* 0x000fe2000f8e00ff */
[----:B------:R-:W-:Y:S01]  /*0f90*/  LOP3.LUT R4, R6, 0xfffffe00, R4, 0xf8, !PT ;  /* 0xfffffe0006047812 */ /* 0x000fe200078ef804 */
[----:B------:R-:W-:Y:S01]  /*0fa0*/  IMAD.SHL.U32 R231, R10, 0x2, RZ ;  /* 0x000000020ae77824 */ /* 0x000fe200078e00ff */
[----:B------:R2:W-:Y:S01]  /*0fb0*/  STL [R1+0x30], R149 ;  /* 0x0000309501007387 */ /* 0x0005e20000100800 */
[----:B------:R-:W-:Y:S01]  /*0fc0*/  SHF.R.S32.HI R97, RZ, 0x5, R22 ;  /* 0x00000005ff617819 */ /* 0x000fe20000011416 */
[----:B------:R-:W-:Y:S01]  /*0fd0*/  IMAD.WIDE R8, R8, 0x80, R246 ;  /* 0x0000008008087825 */ /* 0x000fe200078e02f6 */
[----:B------:R-:W-:Y:S01]  /*0fe0*/  SEL R3, R3, 0xfffffff0, !P1 ;  /* 0xfffffff003037807 */ /* 0x000fe20004800000 */
        /* <DEDUP_REMOVED lines=44> */
.L_x_1636:
[----:B------:R-:W-:Y:S05]  /*12b0*/  BSYNC B0 ;  /* 0x0000000000007941 */ /* 0x000fea0003800000 */
.L_x_1635:
        /* <DEDUP_REMOVED lines=45> */
.L_x_1638:
[----:B------:R-:W-:Y:S05]  /*1590*/  BSYNC B0 ;  /* 0x0000000000007941 */ /* 0x000fea0003800000 */
.L_x_1637:
        /* <DEDUP_REMOVED lines=45> */
.L_x_1640:
[----:B------:R-:W-:Y:S05]  /*1870*/  BSYNC B0 ;  /* 0x0000000000007941 */ /* 0x000fea0003800000 */
.L_x_1639:
        /* <DEDUP_REMOVED lines=48> */
.L_x_1642:
[----:B------:R-:W-:Y:S05]  /*1b80*/  BSYNC B0 ;  /* 0x0000000000007941 */ /* 0x000fea0003800000 */
.L_x_1641:
        /* <DEDUP_REMOVED lines=48> */
.L_x_1644:
[----:B------:R-:W-:Y:S05]  /*1e90*/  BSYNC B0 ;  /* 0x0000000000007941 */ /* 0x000fea0003800000 */
.L_x_1643:
        /* <DEDUP_REMOVED lines=42> */
.L_x_1646:
[----:B------:R-:W-:Y:S05]  /*2140*/  BSYNC B0 ;  /* 0x0000000000007941 */ /* 0x000fea0003800000 */
.L_x_1645:
        /* <DEDUP_REMOVED lines=15> */
[----:B------:R-:W5:Y:S01]  /*2240*/  @P0 MUFU.RCP R5, c[0x0][0x238] ;  /* 0x00008e0000050b08 */ /* 0x000f620000001000 */
[----:B------:R-:W-:Y:S01]  /*2250*/  ISETP.GE.AND P1, PT, R246, UR27, PT ;  /* 0x0000001bf6007c0c */ /* 0x000fe2000bf26270 */
[----:B------:R-:W-:-:S03]  /*2260*/  ULDC.64 UR6, c[0x0][0x1a0] ;  /* 0x0000680000067ab9 */ /* 0x000fc60000000a00 */
[----:B------:R-:W-:-:S05]  /*2270*/  IMAD.U32 R7, RZ, RZ, UR9 ;  /* 0x00000009ff077e24 */ /* 0x000fca000f8e00ff */
[----:B------:R1:W5:Y:S01]  /*2280*/  @P0 LDG.E R2, [R6.64] ;  /* 0x0000001206020981 */ /* 0x000362000c1e1900 */
[----:B------:R-:W-:Y:S01]  /*2290*/  UIMAD.WIDE.U32 UR22, UR28, UR6, URZ ;  /* 0x000000061c1672a5 */ /* 0x000fe2000f8e003f */
[----:B------:R-:W-:Y:S01]  /*22a0*/  BSSY B0, `(.L_x_1647) ;  /* 0x0000034000007945 */ /* 0x000fe20003800000 */
[----:B------:R-:W-:Y:S01]  /*22b0*/  UIMAD UR6, UR31, UR6, URZ ;  /* 0x000000061f0672a4 */ /* 0x000fe2000f8e023f */
[----:B------:R-:W-:Y:S03]  /*22c0*/  BAR.SYNC.DEFER_BLOCKING 0x0 ;  /* 0x0000000000007b1d */ /* 0x000fe60000010000 */
[----:B------:R-:W-:-:S03]  /*22d0*/  UIMAD UR6, UR28, UR7, UR6 ;  /* 0x000000071c0672a4 */ /* 0x000fc6000f8e0206 */
[----:B------:R-:W-:Y:S02]  /*22e0*/  UMOV UR4, URZ ;  /* 0x0000003f00047c82 */ /* 0x000fe40008000000 */
[----:B------:R-:W-:Y:S01]  /*22f0*/  UIADD3 UR6, UR23, UR6, URZ ;  /* 0x0000000617067290 */ /* 0x000fe2000fffe03f */
[----:B-1----:R-:W-:Y:S01]  /*2300*/  MOV R6, UR22 ;  /* 0x0000001600067c02 */ /* 0x002fe20008000f00 */
[----:B------:R-:W-:Y:S01]  /*2310*/  IMAD.U32 R7, RZ, RZ, UR23 ;  /* 0x00000017ff077e24 */ /* 0x000fe2000f8e00ff */
[----:B------:R1:W-:Y:S04]  /*2320*/  @P1 STS.128 [R231+0x18000], RZ ;  /* 0x018000ffe7001388 */ /* 0x0003e80000000c00 */
[----:B------:R1:W-:Y:S04]  /*2330*/  @P1 STS.128 [R231+0x1a000], RZ ;  /* 0x01a000ffe7001388 */ /* 0x0003e80000000c00 */
[----:B------:R1:W-:Y:S04]  /*2340*/  @P1 STS.128 [R231+0x1c000], RZ ;  /* 0x01c000ffe7001388 */ /* 0x0003e80000000c00 */
[----:B------:R1:W-:Y:S01]  /*2350*/  @P1 STS.128 [R231+0x1e000], RZ ;  /* 0x01e000ffe7001388 */ /* 0x0003e20000000c00 */
[----:B-----5:R-:W-:Y:S01]  /*2360*/  @P0 FMUL.FTZ R2, R2, R5 ;  /* 0x0000000502020220 */ /* 0x020fe20000410000 */
[----:B------:R-:W-:-:S03]  /*2370*/  MOV R5, UR6 ;  /* 0x0000000600057c02 */ /* 0x000fc60008000f00 */
[----:B------:R5:W2:Y:S02]  /*2380*/  @P0 R2UR UR8, R2 ;  /* 0x00000000020803c2 */ /* 0x000aa400000e0000 */
[----:B-----5:R-:W-:Y:S01]  /*2390*/  LEA R2, P0, R6, R26, 0x6 ;  /* 0x0000001a06027211 */ /* 0x020fe200078030ff */
[----:B--2---:R-:W-:-:S03]  /*23a0*/  @UP1 UMOV UR4, UR8 ;  /* 0x0000000800041c82 */ /* 0x004fc60008000000 */
[----:B------:R-:W-:Y:S01]  /*23b0*/  LEA.HI.X R5, R6, R25, R5, 0x6, P0 ;  /* 0x0000001906057211 */ /* 0x000fe200000f3405 */
[----:B------:R-:W-:Y:S05]  /*23c0*/  @P1 BRA `(.L_x_1648) ;  /* 0x0000021000001947 */ /* 0x000fea0003800000 */
[----:B-1----:R-:W-:Y:S02]  /*23d0*/  ISETP.GE.AND P5, PT, R152, c[0x0][0x220], PT ;  /* 0x0000880098007a0c */ /* 0x002fe40003fa6270 */
[----:B------:R-:W-:Y:S02]  /*23e0*/  ISETP.GE.AND P4, PT, R149, c[0x0][0x220], PT ;  /* 0x0000880095007a0c */ /* 0x000fe40003f86270 */
        /* <DEDUP_REMOVED lines=31> */
.L_x_1648:
[----:B-1----:R-:W-:Y:S05]  /*25e0*/  BSYNC B0 ;  /* 0x0000000000007941 */ /* 0x002fea0003800000 */
.L_x_1647:
        /* <DEDUP_REMOVED lines=13> */
[----:B----4-:R-:W-:Y:S01]  /*26c0*/  IMAD R8, R23, c[0x0][0x1a4], RZ ;  /* 0x0000690017087a24 */ /* 0x010fe200078e02ff */
        /* <DEDUP_REMOVED lines=32> */
.L_x_1650:
[----:B------:R-:W-:Y:S05]  /*28d0*/  BSYNC B0 ;  /* 0x0000000000007941 */ /* 0x000fea0003800000 */
.L_x_1649:
        /* <DEDUP_REMOVED lines=14> */
[----:B--2-4-:R-:W-:Y:S01]  /*29c0*/  LDSM.16.M88.4 R8, [R211] ;  /* 0x00000000d308783b */ /* 0x014fe20000000200 */
[----:B------:R-:W-:Y:S01]  /*29d0*/  IMAD R214, R0, 0x2, R211 ;  /* 0x0000000200d67824 */ /* 0x000fe200078e02d3 */
[----:B------:R-:W-:Y:S01]  /*29e0*/  IADD3 R2, R204, 0x10000, RZ ;  /* 0x00010000cc027810 */ /* 0x000fe20007ffe0ff */
[----:B------:R-:W-:Y:S01]  /*29f0*/  IMAD R213, R0, 0x2, R212 ;  /* 0x0000000200d57824 */ /* 0x000fe200078e02d4 */
[----:B------:R-:W2:Y:S01]  /*2a00*/  LDSM.16.M88.4 R12, [R204+0x10000] ;  /* 0x01000000cc0c783b */ /* 0x000ea20000000200 */
        /* <DEDUP_REMOVED lines=32> */
[----:B--2---:R-:W-:Y:S01]  /*2c10*/  HMMA.16816.F32 R32, R8, R12, RZ ;  /* 0x0000000c0820723c */ /* 0x004fe200000018ff */
[----:B------:R-:W-:Y:S01]  /*2c20*/  LDSM.16.M88.4 R84, [R210+0x11000] ;  /* 0x01100000d254783b */ /* 0x000fe20000000200 */
[----:B------:R-:W-:-:S02]  /*2c30*/  IADD3 R6, R6, UR21, RZ ;  /* 0x0000001506067c10 */ /* 0x000fc4000fffe0ff */
[C---:B------:R-:W-:Y:S01]  /*2c40*/  IADD3 R219, R215.reuse, 0x6000, RZ ;  /* 0x00006000d7db7810 */ /* 0x040fe20007ffe0ff */
[----:B------:R-:W-:Y:S01]  /*2c50*/  LDSM.16.M88.4 R76, [R210+0x11800] ;  /* 0x01180000d24c783b */ /* 0x000fe20000000200 */
[----:B------:R-:W-:Y:S02]  /*2c60*/  IADD3 R2, R2, -UR17, R6 ;  /* 0x8000001102027c10 */ /* 0x000fe4000fffe006 */
[----:B------:R-:W-:Y:S01]  /*2c70*/  HMMA.16816.F32 R36, R8, R14, RZ ;  /* 0x0000000e0824723c */ /* 0x000fe200000018ff */
[----:B------:R-:W2:Y:S01]  /*2c80*/  LDSM.16.M88.4 R12, [R212] ;  /* 0x00000000d40c783b */ /* 0x000ea20000000200 */
        /* <DEDUP_REMOVED lines=86> */
[----:B------:R-:W-:Y:S07]  /*31f0*/  LDSM.16.M88.4 R52, [R204+0x14800] ;  /* 0x01480000cc34783b */ /* 0x000fee0000000200 */
[----:B------:R-:W-:Y:S01]  /*3200*/  HMMA.16816.F32 R16, R16, R86, R48 ;  /* 0x000000561010723c */ /* 0x000fe20000001830 */
[----:B------:R-:W5:Y:S07]  /*3210*/  LDSM.16.M88.4 R48, [R204+0x15000] ;  /* 0x01500000cc30783b */ /* 0x000f6e0000000200 */
        /* <DEDUP_REMOVED lines=46> */
[----:B------:R-:W-:-:S02]  /*3500*/  IADD3 R114, R80, 0x38, RZ ;  /* 0x0000003850727810 */ /* 0x000fc40007ffe0ff */
[----:B------:R-:W-:Y:S02]  /*3510*/  IABS R5, R5 ;  /* 0x0000000500057213 */ /* 0x000fe40000000000 */
[----:B------:R-:W-:Y:S02]  /*3520*/  ISETP.GE.AND P2, PT, R80, UR16, PT ;  /* 0x0000001050007c0c */ /* 0x000fe4000bf46270 */
[----:B------:R-:W-:Y:S01]  /*3530*/  ISETP.GE.AND P1, PT, R132, UR16, PT ;  /* 0x0000001084007c0c */ /* 0x000fe2000bf26270 */
[----:B------:R-:W-:Y:S01]  /*3540*/  HMMA.16816.F32 R44, R8, R32, R40 ;  /* 0x00000020082c723c */ /* 0x000fe20000001828 */
[----:B------:R-:W-:Y:S02]  /*3550*/  ISETP.GE.AND P0, PT, R131, UR16, PT ;  /* 0x0000001083007c0c */ /* 0x000fe4000bf06270 */
[----:B------:R-:W-:Y:S02]  /*3560*/  ISETP.GE.AND P6, PT, R129, UR16, PT ;  /* 0x0000001081007c0c */ /* 0x000fe4000bfc6270 */
[----:B------:R-:W-:Y:S01]  /*3570*/  ISETP.GE.AND P5, PT, R126, UR16, PT ;  /* 0x000000107e007c0c */ /* 0x000fe2000bfa6270 */
[----:B-1----:R-:W-:-:S02]  /*3580*/  IMAD.MOV.U32 R6, RZ, RZ, R5 ;  /* 0x000000ffff067224 */ /* 0x002fc400078e0005 */
[C---:B------:R-:W-:Y:S01]  /*3590*/  HMMA.16816.F32 R40, R8.reuse, R34, R28 ;  /* 0x000000220828723c */ /* 0x040fe2000000181c */
[----:B------:R-:W-:Y:S01]  /*35a0*/  LDSM.16.M88.4 R32, [R210+0x14800] ;  /* 0x01480000d220783b */ /* 0x000fe20000000200 */
[----:B------:R-:W-:Y:S01]  /*35b0*/  IABS R5, R7 ;  /* 0x0000000700057213 */ /* 0x000fe20000000000 */
[----:B------:R1:W-:Y:S01]  /*35c0*/  I2F R140, R6 ;  /* 0x00000006008c7306 */ /* 0x0003e20000201400 */
[----:B------:R-:W-:Y:S01]  /*35d0*/  IMAD.IADD R7, R2, 0x1, -R121 ;  /* 0x0000000102077824 */ /* 0x000fe200078e0a79 */
[----:B------:R-:W-:Y:S02]  /*35e0*/  ISETP.GE.AND P4, PT, R124, UR16, PT ;  /* 0x000000107c007c0c */ /* 0x000fe4000bf86270 */
[----:B------:R-:W-:Y:S01]  /*35f0*/  ISETP.GE.AND P3, PT, R123, UR16, PT ;  /* 0x000000107b007c0c */ /* 0x000fe2000bf66270 */
[C---:B------:R-:W-:Y:S03]  /*3600*/  HMMA.16816.F32 R36, R8.reuse, R52, R36 ;  /* 0x000000340824723c */ /* 0x040fe60000001824 */
[----:B------:R3:W-:Y:S05]  /*3610*/  I2F R139, R5 ;  /* 0x00000005008b7306 */ /* 0x0007ea0000201400 */
[----:B------:R-:W-:Y:S01]  /*3620*/  HMMA.16816.F32 R60, R8, R54, R60 ;  /* 0x00000036083c723c */ /* 0x000fe2000000183c */
[----:B------:R-:W5:Y:S01]  /*3630*/  LDSM.16.M88.4 R52, [R215+0x5000] ;  /* 0x00500000d734783b */ /* 0x000f620000000200 */
[----:B-1----:R-:W-:-:S03]  /*3640*/  IMAD.IADD R6, R2, 0x1, -R124 ;  /* 0x0000000102067824 */ /* 0x002fc600078e0a7c */
[----:B------:R-:W-:Y:S03]  /*3650*/  LDSM.16.M88.4 R8, [R214+0x8000] ;  /* 0x00800000d608783b */ /* 0x000fe60000000200 */
[----:B--2---:R-:W-:Y:S01]  /*3660*/  HMMA.16816.F32 R28, R12, R24, R20 ;  /* 0x000000180c1c723c */ /* 0x004fe20000001814 */
[----:B------:R-:W-:Y:S01]  /*3670*/  LDSM.16.M88.4 R20, [R210+0x14000] ;  /* 0x01400000d214783b */ /* 0x000fe20000000200 */
[----:B------:R-:W-:Y:S01]  /*3680*/  IABS R6, R6 ;  /* 0x0000000600067213 */ /* 0x000fe20000000000 */
[----:B---3--:R-:W-:-:S03]  /*3690*/  IMAD.IADD R5, R2, 0x1, -R123 ;  /* 0x0000000102057824 */ /* 0x008fc600078e0a7b */
[----:B------:R1:W-:Y:S02]  /*36a0*/  I2F R138, R6 ;  /* 0x00000006008a7306 */ /* 0x0003e40000201400 */
[----:B------:R-:W-:Y:S01]  /*36b0*/  HMMA.16816.F32 R24, R12, R26, R16 ;  /* 0x0000001a0c18723c */ /* 0x000fe20000001810 */
[----:B------:R-:W2:Y:S01]  /*36c0*/  LDSM.16.M88.4 R16, [R215+0x5800] ;  /* 0x00580000d710783b */ /* 0x000ea20000000200 */
[----:B------:R-:W-:-:S06]  /*36d0*/  IABS R5, R5 ;  /* 0x0000000500057213 */ /* 0x000fcc0000000000 */
[----:B----4-:R-:W-:Y:S01]  /*36e0*/  HMMA.16816.F32 R36, R12, R68, R36 ;  /* 0x000000440c24723c */ /* 0x010fe20000001824 */
[----:B-1----:R-:W-:Y:S01]  /*36f0*/  IMAD.MOV.U32 R6, RZ, RZ, R5 ;  /* 0x000000ffff067224 */ /* 0x002fe200078e0005 */
[----:B------:R-:W-:-:S06]  /*3700*/  IABS R5, R7 ;  /* 0x0000000700057213 */ /* 0x000fcc0000000000 */
[C---:B------:R-:W-:Y:S01]  /*3710*/  HMMA.16816.F32 R68, R12.reuse, R70, R60 ;  /* 0x000000460c44723c */ /* 0x040fe2000000183c */
[C---:B------:R-:W-:Y:S01]  /*3720*/  IMAD.IADD R7, R2.reuse, 0x1, -R120 ;  /* 0x0000000102077824 */ /* 0x040fe200078e0a78 */
[----:B------:R1:W-:Y:S06]  /*3730*/  I2F R137, R6 ;  /* 0x0000000600897306 */ /* 0x0003ec0000201400 */
[C---:B-----5:R-:W-:Y:S08]  /*3740*/  HMMA.16816.F32 R72, R12.reuse, R54, R48 ;  /* 0x000000360c48723c */ /* 0x060ff00000001830 */
[----:B------:R-:W-:Y:S01]  /*3750*/  HMMA.16816.F32 R64, R12, R52, R56 ;  /* 0x000000340c40723c */ /* 0x000fe20000001838 */
[----:B------:R-:W3:Y:S01]  /*3760*/  LDSM.16.M88.4 R56, [R210+0x15000] ;  /* 0x01500000d238783b */ /* 0x000ee20000000200 */
[----:B-1----:R-:W-:Y:S01]  /*3770*/  IMAD.MOV.U32 R6, RZ, RZ, R5 ;  /* 0x000000ffff067224 */ /* 0x002fe200078e0005 */
[----:B------:R-:W-:Y:S01]  /*3780*/  IABS R5, R7 ;  /* 0x0000000700057213 */ /* 0x000fe20000000000 */
[----:B------:R-:W-:-:S02]  /*3790*/  IMAD.IADD R7, R2, 0x1, -R119 ;  /* 0x0000000102077824 */ /* 0x000fc400078e0a77 */
[----:B------:R1:W-:Y:S02]  /*37a0*/  I2F R136, R6 ;  /* 0x0000000600887306 */ /* 0x0003e40000201400 */
[C---:B--2---:R-:W-:Y:S08]  /*37b0*/  HMMA.16816.F32 R60, R12.reuse, R16, R44 ;  /* 0x000000100c3c723c */ /* 0x044ff0000000182c */
[----:B------:R-:W-:Y:S01]  /*37c0*/  HMMA.16816.F32 R48, R12, R18, R40 ;  /* 0x000000120c30723c */ /* 0x000fe20000001828 */
[----:B------:R-:W2:Y:S04]  /*37d0*/  LDSM.16.M88.4 R12, [R210+0x15800] ;  /* 0x01580000d20c783b */ /* 0x000ea80000000200 */
[----:B------:R-:W-:Y:S01]  /*37e0*/  LDSM.16.M88.4 R16, [R209+0x4000] ;  /* 0x00400000d110783b */ /* 0x000fe20000000200 */
[----:B-1----:R-:W-:Y:S01]  /*37f0*/  IMAD.MOV.U32 R6, RZ, RZ, R5 ;  /* 0x000000ffff067224 */ /* 0x002fe200078e0005 */
[----:B------:R-:W-:Y:S01]  /*3800*/  IABS R5, R7 ;  /* 0x0000000700057213 */ /* 0x000fe20000000000 */
[----:B------:R-:W-:Y:S01]  /*3810*/  HMMA.16816.F32 R44, R8, R22, R24 ;  /* 0x00000016082c723c */ /* 0x000fe20000001818 */
[----:B------:R-:W1:Y:S01]  /*3820*/  LDSM.16.M88.4 R24, [R213+0x8000] ;  /* 0x00800000d518783b */ /* 0x000e620000000200 */
[----:B------:R4:W-:Y:S01]  /*3830*/  I2F R135, R6 ;  /* 0x0000000600877306 */ /* 0x0009e20000201400 */
[----:B------:R-:W-:-:S05]  /*3840*/  IMAD.IADD R7, R2, 0x1, -R116 ;  /* 0x0000000102077824 */ /* 0x000fca00078e0a74 */
[C---:B------:R-:W-:Y:S01]  /*3850*/  HMMA.16816.F32 R52, R8.reuse, R20, R28 ;  /* 0x000000140834723c */ /* 0x040fe2000000181c */
[----:B------:R-:W5:Y:S01]  /*3860*/  LDSM.16.M88.4 R28, [R209+0x4800] ;  /* 0x00480000d11c783b */ /* 0x000f620000000200 */
[----:B------:R3:W-:Y:S03]  /*3870*/  I2F R134, R5 ;  /* 0x0000000500867306 */ /* 0x0007e60000201400 */
[----:B------:R-:W-:Y:S03]  /*3880*/  LDSM.16.M88.4 R20, [R211+0xc000] ;  /* 0x00c00000d314783b */ /* 0x000fe60000000200 */
[----:B------:R-:W-:Y:S01]  /*3890*/  HMMA.16816.F32 R40, R8, R32, R36 ;  /* 0x000000200828723c */ /* 0x000fe20000001824 */
[----:B----4-:R-:W-:-:S05]  /*38a0*/  IMAD.IADD R6, R2, 0x1, -R118 ;  /* 0x0000000102067824 */ /* 0x010fca00078e0a76 */
[----:B------:R-:W-:Y:S02]  /*38b0*/  IABS R6, R6 ;  /* 0x0000000600067213 */ /* 0x000fe40000000000 */
[C---:B------:R-:W-:Y:S01]  /*38c0*/  HMMA.16816.F32 R36, R8.reuse, R34, R68 ;  /* 0x000000220824723c */ /* 0x040fe20000001844 */
[C---:B---3--:R-:W-:Y:S01]  /*38d0*/  IMAD.IADD R5, R2.reuse, 0x1, -R117 ;  /* 0x0000000102057824 */ /* 0x048fe200078e0a75 */
[----:B------:R3:W-:Y:S04]  /*38e0*/  I2F R133, R6 ;  /* 0x0000000600857306 */ /* 0x0007e80000201400 */
[----:B------:R-:W-:Y:S02]  /*38f0*/  IABS R5, R5 ;  /* 0x0000000500057213 */ /* 0x000fe40000000000 */
[C---:B------:R-:W-:Y:S08]  /*3900*/  HMMA.16816.F32 R64, R8.reuse, R56, R64 ;  /* 0x000000380840723c */ /* 0x040ff00000001840 */
[----:B--2---:R-:W-:Y:S01]  /*3910*/  HMMA.16816.F32 R104, R8, R14, R48 ;  /* 0x0000000e0868723c */ /* 0x004fe20000001830 */
[----:B------:R-:W2:Y:S01]  /*3920*/  LDSM.16.M88.4 R48, [R204+0x16000] ;  /* 0x01600000cc30783b */ /* 0x000ea20000000200 */
[----:B---3--:R-:W-:Y:S01]  /*3930*/  IMAD.MOV.U32 R6, RZ, RZ, R5 ;  /* 0x000000ffff067224 */ /* 0x008fe200078e0005 */
[----:B------:R-:W-:Y:S01]  /*3940*/  IABS R5, R7 ;  /* 0x0000000700057213 */ /* 0x000fe20000000000 */
[----:B------:R-:W-:-:S02]  /*3950*/  IMAD.IADD R7, R2, 0x1, -R115 ;  /* 0x0000000102077824 */ /* 0x000fc400078e0a73 */
[----:B------:R3:W-:Y:S02]  /*3960*/  I2F R130, R6 ;  /* 0x0000000600827306 */ /* 0x0007e40000201400 */
[C---:B------:R-:W-:Y:S01]  /*3970*/  HMMA.16816.F32 R68, R8.reuse, R58, R72 ;  /* 0x0000003a0844723c */ /* 0x040fe20000001848 */
[----:B------:R-:W4:Y:S07]  /*3980*/  LDSM.16.M88.4 R56, [R209+0x5000] ;  /* 0x00500000d138783b */ /* 0x000f2e0000000200 */
[----:B------:R-:W-:Y:S01]  /*3990*/  HMMA.16816.F32 R60, R8, R12, R60 ;  /* 0x0000000c083c723c */ /* 0x000fe2000000183c */
[----:B------:R-:W-:Y:S01]  /*39a0*/  LDSM.16.M88.4 R12, [R214+0xc000] ;  /* 0x00c00000d60c783b */ /* 0x000fe20000000200 */
[----:B---3--:R-:W-:-:S06]  /*39b0*/  IMAD.MOV.U32 R6, RZ, RZ, R5 ;  /* 0x000000ffff067224 */ /* 0x008fcc00078e0005 */
[C---:B-1----:R-:W-:Y:S01]  /*39c0*/  HMMA.16816.F32 R8, R24.reuse, R16, R52 ;  /* 0x000000101808723c */ /* 0x042fe20000001834 */
[----:B------:R-:W-:Y:S01]  /*39d0*/  IABS R5, R7 ;  /* 0x0000000700057213 */ /* 0x000fe20000000000 */
[----:B------:R1:W-:Y:S06]  /*39e0*/  I2F R128, R6 ;  /* 0x0000000600807306 */ /* 0x0003ec0000201400 */
[C---:B------:R-:W-:Y:S01]  /*39f0*/  HMMA.16816.F32 R32, R24.reuse, R18, R44 ;  /* 0x000000121820723c */ /* 0x040fe2000000182c */
[----:B------:R-:W-:Y:S01]  /*3a00*/  LDSM.16.M88.4 R16, [R212+0xc000] ;  /* 0x00c00000d410783b */ /* 0x000fe20000000200 */
[----:B------:R3:W-:Y:S03]  /*3a10*/  I2F R127, R5 ;  /* 0x00000005007f7306 */ /* 0x0007e60000201400 */
[----:B------:R-:W-:Y:S03]  /*3a20*/  LDSM.16.M88.4 R44, [R204+0x16800] ;  /* 0x01680000cc2c783b */ /* 0x000fe60000000200 */
[----:B-----5:R-:W-:Y:S01]  /*3a30*/  HMMA.16816.F32 R52, R24, R28, R40 ;  /* 0x0000001c1834723c */ /* 0x020fe20000001828 */
[----:B------:R-:W5:Y:S01]  /*3a40*/  LDSM.16.M88.4 R40, [R215+0x6000] ;  /* 0x00600000d728783b */ /* 0x000f620000000200 */
[----:B-1----:R-:W-:-:S04]  /*3a50*/  IADD3 R6, R2, -R114, RZ ;  /* 0x8000007202067210 */ /* 0x002fc80007ffe0ff */
[----:B------:R-:W-:Y:S02]  /*3a60*/  IABS R6, R6 ;  /* 0x0000000600067213 */ /* 0x000fe40000000000 */
[----:B--2---:R-:W-:Y:S01]  /*3a70*/  HMMA.16816.F32 R8, R20, R48, R8 ;  /* 0x000000301408723c */ /* 0x004fe20000001808 */
[C---:B---3--:R-:W-:Y:S01]  /*3a80*/  IMAD.IADD R5, R2.reuse, 0x1, -R113 ;  /* 0x0000000102057824 */ /* 0x048fe200078e0a71 */
[----:B------:R-:W-:Y:S01]  /*3a90*/  IADD3 R2, R2, 0x8, RZ ;  /* 0x0000000802027810 */ /* 0x000fe20007ffe0ff */
[----:B------:R1:W-:Y:S03]  /*3aa0*/  I2F R125, R6 ;  /* 0x00000006007d7306 */ /* 0x0003e60000201400 */
[----:B------:R-:W-:Y:S01]  /*3ab0*/  IABS R5, R5 ;  /* 0x0000000500057213 */ /* 0x000fe20000000000 */
[C---:B------:R-:W-:Y:S01]  /*3ac0*/  IMAD.IADD R7, R2.reuse, 0x1, -R80 ;  /* 0x0000000102077824 */ /* 0x040fe200078e0a50 */
[C---:B----4-:R-:W-:Y:S01]  /*3ad0*/  HMMA.16816.F32 R84, R24.reuse, R56, R64 ;  /* 0x000000381854723c */ /* 0x050fe20000001840 */
[----:B------:R-:W-:Y:S07]  /*3ae0*/  LDSM.16.M88.4 R64, [R210+0x16800] ;  /* 0x01680000d240783b */ /* 0x000fee0000000200 */
[C---:B------:R-:W-:Y:S01]  /*3af0*/  HMMA.16816.F32 R88, R24.reuse, R58, R68 ;  /* 0x0000003a1858723c */ /* 0x040fe20000001844 */
[----:B------:R-:W2:Y:S01]  /*3b00*/  LDSM.16.M88.4 R56, [R210+0x16000] ;  /* 0x01600000d238783b */ /* 0x000ea20000000200 */
[----:B-1----:R-:W-:Y:S01]  /*3b10*/  IMAD.MOV.U32 R6, RZ, RZ, R5 ;  /* 0x000000ffff067224 */ /* 0x002fe200078e0005 */
[----:B------:R-:W-:Y:S01]  /*3b20*/  IABS R5, R7 ;  /* 0x0000000700057213 */ /* 0x000fe20000000000 */
[C---:B------:R-:W-:Y:S01]  /*3b30*/  IMAD.IADD R7, R2.reuse, 0x1, -R132 ;  /* 0x0000000102077824 */ /* 0x040fe200078e0a84 */
[----:B------:R-:W1:Y:S01]  /*3b40*/  LDSM.16.M88.4 R68, [R215+0x6800] ;  /* 0x00680000d744783b */ /* 0x000e620000000200 */
[----:B------:R3:W-:Y:S02]  /*3b50*/  I2F R122, R6 ;  /* 0x00000006007a7306 */ /* 0x0007e40000201400 */
[----:B------:R-:W-:Y:S08]  /*3b60*/  HMMA.16816.F32 R72, R24, R30, R36 ;  /* 0x0000001e1848723c */ /* 0x000ff00000001824 */
[----:B------:R-:W-:Y:S01]  /*3b70*/  HMMA.16816.F32 R32, R20, R50, R32 ;  /* 0x000000321420723c */ /* 0x000fe20000001820 */
[----:B---3--:R-:W-:Y:S01]  /*3b80*/  IMAD.MOV.U32 R6, RZ, RZ, R5 ;  /* 0x000000ffff067224 */ /* 0x008fe200078e0005 */
[----:B------:R-:W-:Y:S01]  /*3b90*/  IABS R5, R7 ;  /* 0x0000000700057213 */ /* 0x000fe20000000000 */
[----:B------:R-:W-:-:S05]  /*3ba0*/  IMAD.IADD R7, R2, 0x1, -R126 ;  /* 0x0000000102077824 */ /* 0x000fca00078e0a7e */
[----:B-----5:R-:W-:Y:S01]  /*3bb0*/  HMMA.16816.F32 R28, R16, R40, R8 ;  /* 0x00000028101c723c */ /* 0x020fe20000001808 */
[----:B------:R3:W-:Y:S01]  /*3bc0*/  I2F R111, R6 ;  /* 0x00000006006f7306 */ /* 0x0007e20000201400 */
[----:B------:R-:W-:Y:S06]  /*3bd0*/  LDSM.16.M88.4 R8, [R213+0xc000] ;  /* 0x00c00000d508783b */ /* 0x000fec0000000200 */
[----:B------:R-:W-:Y:S01]  /*3be0*/  HMMA.16816.F32 R36, R20, R44, R52 ;  /* 0x0000002c1424723c */ /* 0x000fe20000001834 */
[----:B------:R4:W-:Y:S01]  /*3bf0*/  I2F R112, R5 ;  /* 0x0000000500707306 */ /* 0x0009e20000201400 */
[----:B------:R-:W5:Y:S06]  /*3c00*/  LDSM.16.M88.4 R52, [R209+0x6000] ;  /* 0x00600000d134783b */ /* 0x000f6c0000000200 */
[----:B------:R-:W-:Y:S01]  /*3c10*/  HMMA.16816.F32 R96, R24, R92, R60 ;  /* 0x0000005c1860723c */ /* 0x000fe2000000183c */
[----:B---3--:R-:W-:Y:S01]  /*3c20*/  IMAD.IADD R6, R2, 0x1, -R131 ;  /* 0x0000000102067824 */ /* 0x008fe200078e0a83 */
[----:B------:R-:W3:Y:S04]  /*3c30*/  LDSM.16.M88.4 R60, [R215+0x7000] ;  /* 0x00700000d73c783b */ /* 0x000ee80000000200 */
[----:B------:R-:W-:-:S02]  /*3c40*/  IABS R6, R6 ;  /* 0x0000000600067213 */ /* 0x000fc40000000000 */
[----:B------:R-:W-:Y:S01]  /*3c50*/  HMMA.16816.F32 R32, R16, R42, R32 ;  /* 0x0000002a1020723c */ /* 0x000fe20000001820 */
[C---:B----4-:R-:W-:Y:S01]  /*3c60*/  IMAD.IADD R5, R2.reuse, 0x1, -R129 ;  /* 0x0000000102057824 */ /* 0x050fe200078e0a81 */
[----:B------:R4:W-:Y:S04]  /*3c70*/  I2F R110, R6 ;  /* 0x00000006006e7306 */ /* 0x0009e80000201400 */
[----:B------:R-:W-:Y:S02]  /*3c80*/  IABS R5, R5 ;  /* 0x0000000500057213 */ /* 0x000fe40000000000 */
[----:B--2---:R-:W-:Y:S08]  /*3c90*/  HMMA.16816.F32 R28, R12, R56, R28 ;  /* 0x000000380c1c723c */ /* 0x004ff0000000181c */
[----:B------:R-:W-:Y:S01]  /*3ca0*/  HMMA.16816.F32 R44, R20, R46, R72 ;  /* 0x0000002e142c723c */ /* 0x000fe20000001848 */
[----:B------:R-:W-:Y:S01]  /*3cb0*/  LDSM.16.M88.4 R72, [R209+0x6800] ;  /* 0x00680000d148783b */ /* 0x000fe20000000200 */
[----:B----4-:R-:W-:Y:S01]  /*3cc0*/  IMAD.MOV.U32 R6, RZ, RZ, R5 ;  /* 0x000000ffff067224 */ /* 0x010fe200078e0005 */
[----:B------:R-:W-:Y:S01]  /*3cd0*/  IABS R5, R7 ;  /* 0x0000000700057213 */ /* 0x000fe20000000000 */
[----:B------:R-:W-:-:S02]  /*3ce0*/  IMAD.IADD R7, R2, 0x1, -R124 ;  /* 0x0000000102077824 */ /* 0x000fc400078e0a7c */
[----:B------:R2:W-:Y:S02]  /*3cf0*/  I2F R109, R6 ;  /* 0x00000006006d7306 */ /* 0x0005e40000201400 */
[----:B-1----:R-:W-:Y:S08]  /*3d00*/  HMMA.16816.F32 R36, R16, R68, R36 ;  /* 0x000000441024723c */ /* 0x002ff00000001824 */
[----:B------:R-:W-:Y:S01]  /*3d10*/  HMMA.16816.F32 R40, R12, R58, R32 ;  /* 0x0000003a0c28723c */ /* 0x000fe20000001820 */
[----:B------:R-:W1:Y:S01]  /*3d20*/  LDSM.16.M88.4 R56, [R210+0x17000] ;  /* 0x01700000d238783b */ /* 0x000e620000000200 */
[----:B--2---:R-:W-:Y:S01]  /*3d30*/  IMAD.MOV.U32 R6, RZ, RZ, R5 ;  /* 0x000000ffff067224 */ /* 0x004fe200078e0005 */
        /* <DEDUP_REMOVED lines=8> */
[----:B--2---:R-:W-:Y:S01]  /*3dc0*/  IMAD.IADD R6, R2, 0x1, -R123 ;  /* 0x0000000102067824 */ /* 0x004fe200078e0a7b */
[----:B------:R-:W-:Y:S04]  /*3dd0*/  LDSM.16.M88.4 R68, [R215+0x7800] ;  /* 0x00780000d744783b */ /* 0x000fe80000000200 */
[----:B------:R-:W-:-:S02]  /*3de0*/  IABS R6, R6 ;  /* 0x0000000600067213 */ /* 0x000fc40000000000 */
[----:B------:R-:W-:Y:S01]  /*3df0*/  HMMA.16816.F32 R36, R12, R64, R36 ;  /* 0x000000400c24723c */ /* 0x000fe20000001824 */
[----:B----4-:R-:W-:Y:S01]  /*3e00*/  IMAD.IADD R5, R2, 0x1, -R121 ;  /* 0x0000000102057824 */ /* 0x010fe200078e0a79 */
[----:B------:R2:W-:Y:S04]  /*3e10*/  I2F R92, R6 ;  /* 0x00000006005c7306 */ /* 0x0005e80000201400 */
[----:B------:R-:W-:Y:S02]  /*3e20*/  IABS R5, R5 ;  /* 0x0000000500057213 */ /* 0x000fe40000000000 */
[----:B------:R-:W-:Y:S08]  /*3e30*/  HMMA.16816.F32 R52, R8, R54, R40 ;  /* 0x000000360834723c */ /* 0x000ff00000001828 */
[----:B------:R-:W-:Y:S01]  /*3e40*/  HMMA.16816.F32 R44, R20, R78, R88 ;  /* 0x0000004e142c723c */ /* 0x000fe20000001858 */
[----:B--2---:R-:W-:-:S02]  /*3e50*/  MOV R6, R5 ;  /* 0x0000000500067202 */ /* 0x004fc40000000f00 */
[----:B------:R-:W-:Y:S01]  /*3e60*/  IABS R5, R7 ;  /* 0x0000000700057213 */ /* 0x000fe20000000000 */
[C---:B------:R-:W-:Y:S01]  /*3e70*/  IMAD.IADD R7, R2.reuse, 0x1, -R119 ;  /* 0x0000000102077824 */ /* 0x040fe200078e0a77 */
[----:B------:R2:W-:Y:S03]  /*3e80*/  I2F R103, R6 ;  /* 0x0000000600677306 */ /* 0x0005e60000201400 */
[----:B------:R-:W-:Y:S01]  /*3e90*/  HMMA.16816.F32 R28, R12, R66, R28 ;  /* 0x000000420c1c723c */ /* 0x000fe2000000181c */
[----:B------:R-:W4:Y:S07]  /*3ea0*/  LDSM.16.M88.4 R64, [R209+0x7000] ;  /* 0x00700000d140783b */ /* 0x000f2e0000000200 */
[----:B------:R-:W-:Y:S01]  /*3eb0*/  HMMA.16816.F32 R24, R24, R94, R104 ;  /* 0x0000005e1818723c */ /* 0x000fe20000001868 */
[----:B--2---:R-:W-:Y:S01]  /*3ec0*/  IMAD.MOV.U32 R6, RZ, RZ, R5 ;  /* 0x000000ffff067224 */ /* 0x004fe200078e0005 */
[----:B------:R-:W-:Y:S01]  /*3ed0*/  IABS R5, R7 ;  /* 0x0000000700057213 */ /* 0x000fe20000000000 */
[----:B------:R-:W-:-:S05]  /*3ee0*/  IMAD.IADD R7, R2, 0x1, -R118 ;  /* 0x0000000102077824 */ /* 0x000fca00078e0a76 */
[C---:B---3--:R-:W-:Y:S01]  /*3ef0*/  HMMA.16816.F32 R32, R16.reuse, R60, R32 ;  /* 0x0000003c1020723c */ /* 0x048fe20000001820 */
[----:B------:R2:W-:Y:S07]  /*3f00*/  I2F R101, R6 ;  /* 0x0000000600657306 */ /* 0x0005ee0000201400 */
[----:B------:R-:W-:Y:S01]  /*3f10*/  HMMA.16816.F32 R44, R16, R62, R44 ;  /* 0x0000003e102c723c */ /* 0x000fe2000000182c */
[----:B------:R-:W3:Y:S01]  /*3f20*/  LDSM.16.M88.4 R60, [R210+0x17800] ;  /* 0x01780000d23c783b */ /* 0x000ee20000000200 */
[----:B--2---:R-:W-:Y:S01]  /*3f30*/  IMAD.MOV.U32 R6, RZ, RZ, R5 ;  /* 0x000000ffff067224 */ /* 0x004fe200078e0005 */
[----:B------:R-:W-:Y:S01]  /*3f40*/  IABS R5, R7 ;  /* 0x0000000700057213 */ /* 0x000fe20000000000 */
[----:B------:R-:W-:-:S02]  /*3f50*/  IMAD.IADD R7, R2, 0x1, -R117 ;  /* 0x0000000102077824 */ /* 0x000fc400078e0a75 */
[----:B------:R2:W-:Y:S10]  /*3f60*/  I2F R102, R6 ;  /* 0x0000000600667306 */ /* 0x0005f40000201400 */
[C---:B-1----:R-:W-:Y:S08]  /*3f70*/  HMMA.16816.F32 R40, R12.reuse, R56, R32 ;  /* 0x000000380c28723c */ /* 0x042ff00000001820 */
[----:B------:R-:W-:Y:S01]  /*3f80*/  HMMA.16816.F32 R32, R12, R58, R44 ;  /* 0x0000003a0c20723c */ /* 0x000fe2000000182c */
[----:B--2---:R-:W-:Y:S01]  /*3f90*/  IMAD.MOV.U32 R6, RZ, RZ, R5 ;  /* 0x000000ffff067224 */ /* 0x004fe200078e0005 */
[----:B------:R-:W-:Y:S01]  /*3fa0*/  IABS R5, R7 ;  /* 0x0000000700057213 */ /* 0x000fe20000000000 */
[----:B------:R-:W-:-:S02]  /*3fb0*/  IMAD.IADD R7, R2, 0x1, -R116 ;  /* 0x0000000102077824 */ /* 0x000fc400078e0a74 */
[----:B------:R1:W-:Y:S11]  /*3fc0*/  I2F R100, R6 ;  /* 0x0000000600647306 */ /* 0x0003f60000201400 */
[----:B----4-:R-:W-:Y:S01]  /*3fd0*/  HMMA.16816.F32 R40, R8, R64, R40 ;  /* 0x000000400828723c */ /* 0x010fe20000001828 */
        /* <DEDUP_REMOVED lines=39> */
[----:B------:R-:W-:Y:S02]  /*4250*/  FMUL.FTZ R50, R50, c[0x0][0x2ec] ;  /* 0x0000bb0032327a20 */ /* 0x000fe40000410000 */
[----:B------:R-:W-:-:S04]  /*4260*/  FMUL.FTZ R49, R49, c[0x0][0x2ec] ;  /* 0x0000bb0031317a20 */ /* 0x000fc80000410000 */
[----:B------:R-:W-:Y:S01]  /*4270*/  MUFU.TANH R50, R50 ;  /* 0x0000003200327308 */ /* 0x000fe20000002400 */
[----:B-1----:R-:W-:-:S07]  /*4280*/  FMUL.FTZ R2, R53, c[0x0][0x2ec] ;  /* 0x0000bb0035027a20 */ /* 0x002fce0000410000 */
[----:B------:R-:W-:Y:S08]  /*4290*/  MUFU.TANH R49, R49 ;  /* 0x0000003100317308 */ /* 0x000ff00000002400 */
[----:B------:R1:W4:Y:S02]  /*42a0*/  MUFU.TANH R78, R2 ;  /* 0x00000002004e7308 */ /* 0x0003240000002400 */
        /* <DEDUP_REMOVED lines=15> */
[----:B----4-:R-:W-:Y:S02]  /*43a0*/  FFMA.FTZ R7, R140, -UR4, R78 ;  /* 0x800000048c077c23 */ /* 0x010fe4000801004e */
[----:B------:R-:W-:Y:S02]  /*43b0*/  MUFU.TANH R55, R55 ;  /* 0x0000003700377308 */ /* 0x000fe40000002400 */
[----:B---3--:R-:W-:Y:S01]  /*43c0*/  HMMA.16816.F32 R24, R12, R60, R28 ;  /* 0x0000003c0c18723c */ /* 0x008fe2000000181c */
[----:B------:R-:W-:Y:S01]  /*43d0*/  FSEL R20, R7, -INF , !P6 ;  /* 0xff80000007147808 */ /* 0x000fe20007000000 */
[----:B------:R-:W-:-:S02]  /*43e0*/  FFMA.FTZ R7, R138, -UR4, R49 ;  /* 0x800000048a077c23 */ /* 0x000fc40008010031 */
[----:B-1----:R-:W-:-:S03]  /*43f0*/  FMUL.FTZ R2, R51, c[0x0][0x2ec] ;  /* 0x0000bb0033027a20 */ /* 0x002fc60000410000 */
[----:B------:R-:W-:Y:S01]  /*4400*/  FSEL R65, R7, -INF , !P4 ;  /* 0xff80000007417808 */ /* 0x000fe20006000000 */
[----:B------:R-:W-:Y:S01]  /*4410*/  HMMA.16816.F32 R28, R8, R66, R32 ;  /* 0x00000042081c723c */ /* 0x000fe20000001820 */
[----:B------:R1:W-:Y:S07]  /*4420*/  MUFU.TANH R47, R2 ;  /* 0x00000002002f7308 */ /* 0x0003ee0000002400 */
[----:B------:R-:W-:Y:S08]  /*4430*/  HMMA.16816.F32 R12, R12, R62, R16 ;  /* 0x0000003e0c0c723c */ /* 0x000ff00000001810 */
[----:B-----5:R-:W-:Y:S01]  /*4440*/  HMMA.16816.F32 R24, R8, R36, R24 ;  /* 0x000000240818723c */ /* 0x020fe20000001818 */
[----:B-1----:R-:W-:-:S04]  /*4450*/  FMUL.FTZ R2, R52, c[0x0][0x2ec] ;  /* 0x0000bb0034027a20 */ /* 0x002fc80000410000 */
[----:B------:R1:W-:Y:S03]  /*4460*/  MUFU.TANH R46, R2 ;  /* 0x00000002002e7308 */ /* 0x0003e60000002400 */
[----:B------:R-:W-:-:S05]  /*4470*/  FMUL.FTZ R28, R28, c[0x0][0x2ec] ;  /* 0x0000bb001c1c7a20 */ /* 0x000fca0000410000 */
[----:B------:R-:W2:Y:S03]  /*4480*/  MUFU.TANH R33, R28 ;  /* 0x0000001c00217308 */ /* 0x000ea60000002400 */
[----:B------:R-:W-:Y:S01]  /*4490*/  HMMA.16816.F32 R12, R8, R38, R12 ;  /* 0x00000026080c723c */ /* 0x000fe2000000180c */
[----:B-1----:R-:W-:-:S07]  /*44a0*/  FMUL.FTZ R2, R53, c[0x0][0x2ec] ;  /* 0x0000bb0035027a20 */ /* 0x002fce0000410000 */
[----:B------:R-:W-:Y:S01]  /*44b0*/  FMUL.FTZ R24, R24, c[0x0][0x2ec] ;  /* 0x0000bb0018187a20 */ /* 0x000fe20000410000 */
[----:B------:R1:W3:Y:S01]  /*44c0*/  MUFU.TANH R45, R2 ;  /* 0x00000002002d7308 */ /* 0x0002e20000002400 */
[----:B------:R-:W-:Y:S02]  /*44d0*/  FMUL.FTZ R8, R26, c[0x0][0x2ec] ;  /* 0x0000bb001a087a20 */ /* 0x000fe40000410000 */
[----:B--2---:R-:W-:-:S05]  /*44e0*/  FFMA.FTZ R17, R133, -UR4, R33 ;  /* 0x8000000485117c23 */ /* 0x004fca0008010021 */
[----:B------:R2:W-:Y:S07]  /*44f0*/  MUFU.TANH R26, R8 ;  /* 0x00000008001a7308 */ /* 0x0005ee0000002400 */
[----:B------:R-:W-:Y:S02]  /*4500*/  FMUL.FTZ R12, R12, c[0x0][0x2ec] ;  /* 0x0000bb000c0c7a20 */ /* 0x000fe40000410000 */
[----:B-1----:R-:W-:Y:S02]  /*4510*/  FMUL.FTZ R2, R54, c[0x0][0x2ec] ;  /* 0x0000bb0036027a20 */ /* 0x002fe40000410000 */
[----:B------:R-:W-:-:S02]  /*4520*/  FMUL.FTZ R13, R13, c[0x0][0x2ec] ;  /* 0x0000bb000d0d7a20 */ /* 0x000fc40000410000 */
[----:B------:R1:W-:Y:S01]  /*4530*/  MUFU.TANH R44, R2 ;  /* 0x00000002002c7308 */ /* 0x0003e20000002400 */
[----:B------:R-:W-:Y:S02]  /*4540*/  FMUL.FTZ R14, R14, c[0x0][0x2ec] ;  /* 0x0000bb000e0e7a20 */ /* 0x000fe40000410000 */
[----:B---3--:R-:W-:Y:S02]  /*4550*/  FFMA.FTZ R7, R136, -UR4, R45 ;  /* 0x8000000488077c23 */ /* 0x008fe4000801002d */
[----:B--2---:R-:W-:-:S03]  /*4560*/  FMUL.FTZ R8, R27, c[0x0][0x2ec] ;  /* 0x0000bb001b087a20 */ /* 0x004fc60000410000 */
[----:B------:R-:W-:Y:S01]  /*4570*/  MUFU.TANH R18, R14 ;  /* 0x0000000e00127308 */ /* 0x000fe20000002400 */
[----:B-1----:R-:W-:-:S07]  /*4580*/  FMUL.FTZ R2, R29, c[0x0][0x2ec] ;  /* 0x0000bb001d027a20 */ /* 0x002fce0000410000 */
[----:B------:R-:W-:Y:S08]  /*4590*/  MUFU.TANH R19, R8 ;  /* 0x0000000800137308 */ /* 0x000ff00000002400 */
[----:B------:R1:W2:Y:S08]  /*45a0*/  MUFU.TANH R16, R2 ;  /* 0x0000000200107308 */ /* 0x0002b00000002400 */
[----:B------:R-:W-:Y:S01]  /*45b0*/  MUFU.TANH R29, R24 ;  /* 0x00000018001d7308 */ /* 0x000fe20000002400 */
[----:B-1----:R-:W-:-:S07]  /*45c0*/  FMUL.FTZ R2, R30, c[0x0][0x2ec] ;  /* 0x0000bb001e027a20 */ /* 0x002fce0000410000 */
[----:B------:R-:W-:Y:S01]  /*45d0*/  MUFU.TANH R8, R12 ;  /* 0x0000000c00087308 */ /* 0x000fe20000002400 */
[----:B--2---:R-:W-:-:S07]  /*45e0*/  FFMA.FTZ R16, R130, -UR4, R16 ;  /* 0x8000000482107c23 */ /* 0x004fce0008010010 */
[----:B------:R1:W2:Y:S08]  /*45f0*/  MUFU.TANH R32, R2 ;  /* 0x0000000200207308 */ /* 0x0002b00000002400 */
[----:B------:R3:W4:Y:S01]  /*4600*/  MUFU.TANH R12, R13 ;  /* 0x0000000d000c7308 */ /* 0x0007220000002400 */
[----:B-1----:R-:W-:Y:S02]  /*4610*/  FMUL.FTZ R2, R31, c[0x0][0x2ec] ;  /* 0x0000bb001f027a20 */ /* 0x002fe40000410000 */
[----:B--2---:R-:W-:-:S05]  /*4620*/  FFMA.FTZ R11, R100, -UR4, R32 ;  /* 0x80000004640b7c23 */ /* 0x004fca0008010020 */
[----:B------:R1:W2:Y:S01]  /*4630*/  MUFU.TANH R30, R2 ;  /* 0x00000002001e7308 */ /* 0x0002a20000002400 */
[----:B---3--:R-:W-:Y:S02]  /*4640*/  FFMA.FTZ R13, R125, -UR4, R8 ;  /* 0x800000047d0d7c23 */ /* 0x008fe40008010008 */
[----:B----4-:R-:W-:Y:S02]  /*4650*/  FFMA.FTZ R12, R122, -UR4, R12 ;  /* 0x800000047a0c7c23 */ /* 0x010fe4000801000c */
[----:B------:R-:W-:Y:S02]  /*4660*/  FFMA.FTZ R8, R81, -UR4, R19 ;  /* 0x8000000451087c23 */ /* 0x000fe40008010013 */
[----:B-1----:R-:W-:Y:S02]  /*4670*/  FFMA.FTZ R2, R111, -UR4, R6 ;  /* 0x800000046f027c23 */ /* 0x002fe40008010006 */
[----:B------:R-:W-:Y:S01]  /*4680*/  FMUL.FTZ R6, R25, c[0x0][0x2ec] ;  /* 0x0000bb0019067a20 */ /* 0x000fe20000410000 */
[----:B------:R-:W-:Y:S01]  /*4690*/  FSEL R25, R5, -INF , !P1 ;  /* 0xff80000005197808 */ /* 0x000fe20004800000 */
[----:B------:R-:W-:Y:S01]  /*46a0*/  FFMA.FTZ R5, R109, -UR4, R56 ;  /* 0x800000046d057c23 */ /* 0x000fe20008010038 */
[----:B------:R-:W-:Y:S01]  /*46b0*/  FSEL R24, R2, -INF , !P2 ;  /* 0xff80000002187808 */ /* 0x000fe20005000000 */
[----:B------:R1:W3:Y:S01]  /*46c0*/  MUFU.TANH R9, R6 ;  /* 0x0000000600097308 */ /* 0x0002e20000002400 */
[----:B------:R-:W-:Y:S01]  /*46d0*/  FFMA.FTZ R2, R110, -UR4, R72 ;  /* 0x800000046e027c23 */ /* 0x000fe20008010048 */
[----:B------:R-:W-:Y:S01]  /*46e0*/  BAR.SYNC.DEFER_BLOCKING 0x0 ;  /* 0x0000000000007b1d */ /* 0x000fe20000010000 */
[----:B------:R-:W-:Y:S01]  /*46f0*/  FSEL R27, R5, -INF , !P6 ;  /* 0xff800000051b7808 */ /* 0x000fe20007000000 */
[----:B------:R-:W-:Y:S01]  /*4700*/  FFMA.FTZ R5, R108, -UR4, R47 ;  /* 0x800000046c057c23 */ /* 0x000fe2000801002f */
[----:B------:R-:W-:Y:S01]  /*4710*/  ISETP.GE.AND P2, PT, R121, UR16, PT ;  /* 0x0000001079007c0c */ /* 0x000fe2000bf46270 */
[----:B--2---:R-:W-:Y:S01]  /*4720*/  FFMA.FTZ R10, R83, -UR4, R30 ;  /* 0x80000004530a7c23 */ /* 0x004fe2000801001e */
        /* <DEDUP_REMOVED lines=8> */
[----:B-1----:R-:W-:Y:S01]  /*47b0*/  FFMA.FTZ R6, R141, -UR4, R73 ;  /* 0x800000048d067c23 */ /* 0x002fe20008010049 */
[----:B------:R-:W-:Y:S01]  /*47c0*/  FSEL R66, R7, -INF , !P2 ;  /* 0xff80000007427808 */ /* 0x000fe20005000000 */
[----:B------:R-:W-:Y:S01]  /*47d0*/  FMUL.FTZ R5, R15, c[0x0][0x2ec] ;  /* 0x0000bb000f057a20 */ /* 0x000fe20000410000 */
[----:B------:R-:W-:Y:S01]  /*47e0*/  FSEL R92, R2, -INF , !P3 ;  /* 0xff800000025c7808 */ /* 0x000fe20005800000 */
[----:B------:R-:W-:Y:S01]  /*47f0*/  FFMA.FTZ R2, R101, -UR4, R42 ;  /* 0x8000000465027c23 */ /* 0x000fe2000801002a */
[----:B------:R-:W-:Y:S01]  /*4800*/  FSEL R23, R6, -INF , !P0 ;  /* 0xff80000006177808 */ /* 0x000fe20004000000 */
[----:B------:R-:W-:Y:S01]  /*4810*/  FFMA.FTZ R6, R139, -UR4, R48 ;  /* 0x800000048b067c23 */ /* 0x000fe20008010030 */
[----:B------:R-:W-:Y:S01]  /*4820*/  ISETP.GE.AND P0, PT, R119, UR16, PT ;  /* 0x0000001077007c0c */ /* 0x000fe2000bf06270 */
[----:B---3--:R-:W-:Y:S01]  /*4830*/  FFMA.FTZ R14, R127, -UR4, R9 ;  /* 0x800000047f0e7c23 */ /* 0x008fe20008010009 */
[----:B------:R-:W-:Y:S01]  /*4840*/  FSEL R177, R2, -INF , !P1 ;  /* 0xff80000002b17808 */ /* 0x000fe20004800000 */
[----:B------:R-:W-:Y:S01]  /*4850*/  FFMA.FTZ R2, R102, -UR4, R43 ;  /* 0x8000000466027c23 */ /* 0x000fe2000801002b */
[----:B------:R-:W-:Y:S01]  /*4860*/  FSEL R67, R6, -INF , !P5 ;  /* 0xff80000006437808 */ /* 0x000fe20006800000 */
[----:B------:R-:W-:Y:S01]  /*4870*/  FFMA.FTZ R6, R137, -UR4, R46 ;  /* 0x8000000489067c23 */ /* 0x000fe2000801002e */
[----:B------:R-:W-:Y:S01]  /*4880*/  ISETP.GE.AND P6, PT, R118, UR16, PT ;  /* 0x0000001076007c0c */ /* 0x000fe2000bfc6270 */
[----:B------:R-:W-:Y:S01]  /*4890*/  FFMA.FTZ R15, R128, -UR4, R29 ;  /* 0x80000004800f7c23 */ /* 0x000fe2000801001d */
[----:B------:R-:W-:Y:S01]  /*48a0*/  FSEL R166, R2, -INF , !P0 ;  /* 0xff80000002a67808 */ /* 0x000fe20004000000 */
[----:B------:R-:W-:Y:S01]  /*48b0*/  FFMA.FTZ R9, R82, -UR4, R26 ;  /* 0x8000000452097c23 */ /* 0x000fe2000801001a */
[----:B------:R-:W-:Y:S01]  /*48c0*/  FSEL R64, R6, -INF , !P3 ;  /* 0xff80000006407808 */ /* 0x000fe20005800000 */
[----:B------:R-:W-:Y:S01]  /*48d0*/  FFMA.FTZ R6, R135, -UR4, R40 ;  /* 0x8000000487067c23 */ /* 0x000fe20008010028 */
[----:B------:R-:W-:Y:S01]  /*48e0*/  ISETP.GE.AND P5, PT, R117, UR16, PT ;  /* 0x0000001075007c0c */ /* 0x000fe2000bfa6270 */
[----:B------:R-:W-:Y:S01]  /*48f0*/  FFMA.FTZ R7, R77, -UR4, R18 ;  /* 0x800000044d077c23 */ /* 0x000fe20008010012 */
[----:B------:R-:W-:-:S02]  /*4900*/  ISETP.GE.AND P4, PT, R116, UR16, PT ;  /* 0x0000001074007c0c */ /* 0x000fc4000bf86270 */
[----:B------:R-:W-:Y:S02]  /*4910*/  FSEL R165, R6, -INF , !P1 ;  /* 0xff80000006a57808 */ /* 0x000fe40004800000 */
[----:B------:R1:W2:Y:S01]  /*4920*/  MUFU.TANH R6, R5 ;  /* 0x0000000500067308 */ /* 0x0002a20000002400 */
[----:B------:R-:W-:Y:S02]  /*4930*/  ISETP.GE.AND P3, PT, R115, UR16, PT ;  /* 0x0000001073007c0c */ /* 0x000fe4000bf66270 */
[----:B------:R-:W-:Y:S02]  /*4940*/  ISETP.GE.AND P2, PT, R114, UR16, PT ;  /* 0x0000001072007c0c */ /* 0x000fe4000bf46270 */
[----:B------:R-:W-:Y:S02]  /*4950*/  ISETP.GE.AND P1, PT, R113, UR16, PT ;  /* 0x0000001071007c0c */ /* 0x000fe4000bf26270 */
[----:B------:R-:W-:Y:S02]  /*4960*/  FSEL R135, R17, -INF , !P6 ;  /* 0xff80000011877808 */ /* 0x000fe40007000000 */
[----:B------:R-:W-:-:S02]  /*4970*/  FSEL R176, R11, -INF , !P6 ;  /* 0xff8000000bb07808 */ /* 0x000fc40007000000 */
[----:B------:R-:W-:Y:S02]  /*4980*/  FSEL R164, R16, -INF , !P5 ;  /* 0xff80000010a47808 */ /* 0x000fe40006800000 */
[----:B------:R-:W-:Y:S02]  /*4990*/  FSEL R167, R10, -INF , !P5 ;  /* 0xff8000000aa77808 */ /* 0x000fe40006800000 */
[----:B------:R-:W-:Y:S01]  /*49a0*/  FSEL R244, R15, -INF , !P4 ;  /* 0xff8000000ff47808 */ /* 0x000fe20006000000 */
[----:B-1----:R-:W-:Y:S01]  /*49b0*/  FFMA.FTZ R5, R134, -UR4, R41 ;  /* 0x8000000486057c23 */ /* 0x002fe20008010029 */
[----:B------:R-:W-:Y:S01]  /*49c0*/  FSEL R178, R9, -INF , !P4 ;  /* 0xff80000009b27808 */ /* 0x000fe20006000000 */
[----:B--2---:R-:W-:Y:S01]  /*49d0*/  FFMA.FTZ R6, R76, -UR4, R6 ;  /* 0x800000044c067c23 */ /* 0x004fe20008010006 */
[----:B------:R-:W-:Y:S02]  /*49e0*/  FSEL R245, R14, -INF , !P3 ;  /* 0xff8000000ef57808 */ /* 0x000fe40005800000 */
[----:B------:R-:W-:-:S02]  /*49f0*/  FSEL R134, R5, -INF , !P0 ;  /* 0xff80000005867808 */ /* 0x000fc40004000000 */
[----:B------:R-:W-:Y:S02]  /*4a00*/  PLOP3.LUT P0, PT, PT, PT, UP0, 0x80, 0x0 ;  /* 0x000000000000781c */ /* 0x000fe40003f0f008 */
[----:B------:R-:W-:Y:S02]  /*4a10*/  FSEL R145, R8, -INF , !P3 ;  /* 0xff80000008917808 */ /* 0x000fe40005800000 */
[----:B------:R-:W-:Y:S02]  /*4a20*/  FSEL R252, R13, -INF , !P2 ;  /* 0xff8000000dfc7808 */ /* 0x000fe40005000000 */
[----:B------:R-:W-:Y:S02]  /*4a30*/  FSEL R190, R7, -INF , !P2 ;  /* 0xff80000007be7808 */ /* 0x000fe40005000000 */
[----:B------:R-:W-:Y:S02]  /*4a40*/  FSEL R146, R12, -INF , !P1 ;  /* 0xff8000000c927808 */ /* 0x000fe40004800000 */
[----:B------:R-:W-:-:S03]  /*4a50*/  FSEL R179, R6, -INF , !P1 ;  /* 0xff80000006b37808 */ /* 0x000fc60004800000 */
        /* <DEDUP_REMOVED lines=71> */
.L_x_1653:
[----:B------:R-:W-:Y:S05]  /*4ed0*/  BSYNC B0 ;  /* 0x0000000000007941 */ /* 0x000fea0003800000 */
.L_x_1652:
[----:B------:R-:W0:Y:S02]  /*4ee0*/  LDGDEPBAR ;  /* 0x00000000000079af */ /* 0x000e240000000000 */
.L_x_1651:
[----:B------:R-:W-:Y:S01]  /*4ef0*/  FMNMX.FTZ R2, R22, R21, !PT ;  /* 0x0000001516027209 */ /* 0x000fe20007810000 */
[----:B-1----:R-:W-:Y:S01]  /*4f00*/  IMAD.MOV.U32 R9, RZ, RZ, R145 ;  /* 0x000000ffff097224 */ /* 0x002fe200078e0091 */
[----:B------:R-:W-:Y:S01]  /*4f10*/  MOV R10, R146 ;  /* 0x00000092000a7202 */ /* 0x000fe20000000f00 */
[----:B------:R-:W-:Y:S01]  /*4f20*/  STL [R1+0x4c], R212 ;  /* 0x00004cd401007387 */ /* 0x000fe20000100800 */
[----:B------:R-:W-:Y:S02]  /*4f30*/  FMNMX.FTZ R2, R23, R2, !PT ;  /* 0x0000000217027209 */ /* 0x000fe40007810000 */
[----:B------:R-:W-:Y:S01]  /*4f40*/  SHF.L.U32 R205, R4, 0x1, RZ ;  /* 0x0000000104cd7819 */ /* 0x000fe200000006ff */
[----:B------:R-:W-:Y:S01]  /*4f50*/  STL [R1+0x48], R211 ;  /* 0x000048d301007387 */ /* 0x000fe20000100800 */
[----:B------:R-:W-:Y:S02]  /*4f60*/  FMNMX.FTZ R2, R20, R2, !PT ;  /* 0x0000000214027209 */ /* 0x000fe40007810000 */
[C---:B------:R-:W-:Y:S01]  /*4f70*/  LEA R208, R0.reuse, R205, 0x1 ;  /* 0x000000cd00d07211 */ /* 0x040fe200078e08ff */
[----:B------:R-:W-:Y:S01]  /*4f80*/  IMAD R206, R3, 0x2, R205 ;  /* 0x0000000203ce7824 */ /* 0x000fe200078e02cd */
[----:B------:R-:W-:Y:S01]  /*4f90*/  FMNMX.FTZ R2, R67, R2, !PT ;  /* 0x0000000243027209 */ /* 0x000fe20007810000 */
[----:B------:R-:W-:Y:S02]  /*4fa0*/  LDSM.16.MT88.4 R16, [R205+0x18000] ;  /* 0x01800000cd10783b */ /* 0x000fe40000004200 */
        /* <DEDUP_REMOVED lines=53> */
[----:B--2---:R-:W-:-:S07]  /*5300*/  FMUL.FTZ R2, R132, c[0x0][0x23c] ;  /* 0x00008f0084027a20 */ /* 0x004fce0000410000 */
[----:B------:R2:W-:Y:S01]  /*5310*/  MUFU.EX2 R182, R5 ;  /* 0x0000000500b67308 */ /* 0x0005e20000000800 */
[----:B---3--:R-:W-:Y:S02]  /*5320*/  F2FP.PACK_AB R4, R188, R212 ;  /* 0x000000d4bc04723e */ /* 0x008fe400000000ff */
[----:B------:R-:W-:Y:S01]  /*5330*/  FSEL R2, R2, RZ, P1 ;  /* 0x000000ff02027208 */ /* 0x000fe20000800000 */
[----:B-1----:R-:W-:-:S04]  /*5340*/  FFMA.FTZ R0, R65, c[0x0][0x23c], -R8 ;  /* 0x00008f0041007a23 */ /* 0x002fc80000010808 */
[----:B------:R-:W-:Y:S01]  /*5350*/  FFMA.FTZ R3, R25, c[0x0][0x23c], -R2 ;  /* 0x00008f0019037a23 */ /* 0x000fe20000010802 */
[----:B------:R1:W-:Y:S01]  /*5360*/  MUFU.EX2 R210, R0 ;  /* 0x0000000000d27308 */ /* 0x0003e20000000800 */
[--C-:B--2---:R-:W-:Y:S02]  /*5370*/  FFMA.FTZ R5, R20, c[0x0][0x23c], -R8.reuse ;  /* 0x00008f0014057a23 */ /* 0x104fe40000010808 */
[----:B------:R-:W-:Y:S05]  /*5380*/  LDSM.16.MT88.4 R20, [R207+0x1a000] ;  /* 0x01a00000cf14783b */ /* 0x000fea0000004200 */
[----:B------:R2:W-:Y:S08]  /*5390*/  MUFU.EX2 R183, R3 ;  /* 0x0000000300b77308 */ /* 0x0005f00000000800 */
[----:B------:R3:W4:Y:S01]  /*53a0*/  MUFU.EX2 R211, R5 ;  /* 0x0000000500d37308 */ /* 0x0007220000000800 */
[----:B-1----:R-:W-:-:S02]  /*53b0*/  FFMA.FTZ R0, R64, c[0x0][0x23c], -R8 ;  /* 0x00008f0040007a23 */ /* 0x002fc40000010808 */
[----:B--2---:R-:W-:-:S05]  /*53c0*/  FFMA.FTZ R3, R28, c[0x0][0x23c], -R2 ;  /* 0x00008f001c037a23 */ /* 0x004fca0000010802 */
[----:B------:R1:W-:Y:S01]  /*53d0*/  MUFU.EX2 R204, R0 ;  /* 0x0000000000cc7308 */ /* 0x0003e20000000800 */
[----:B------:R-:W-:Y:S01]  /*53e0*/  LDSM.16.MT88.4 R28, [R206+0x1a000] ;  /* 0x01a00000ce1c783b */ /* 0x000fe20000004200 */
[----:B---3--:R-:W-:-:S06]  /*53f0*/  FFMA.FTZ R5, R24, c[0x0][0x23c], -R2 ;  /* 0x00008f0018057a23 */ /* 0x008fcc0000010802 */
[----:B------:R2:W-:Y:S01]  /*5400*/  MUFU.EX2 R181, R3 ;  /* 0x0000000300b57308 */ /* 0x0005e20000000800 */
[----:B----4-:R-:W-:-:S07]  /*5410*/  F2FP.PACK_AB R6, R211, R182 ;  /* 0x000000b6d306723e */ /* 0x010fce00000000ff */
[----:B------:R-:W3:Y:S01]  /*5420*/  MUFU.EX2 R180, R5 ;  /* 0x0000000500b47308 */ /* 0x000ee20000000800 */
[----:B-1----:R-:W-:Y:S02]  /*5430*/  FFMA.FTZ R0, R66, c[0x0][0x23c], -R8 ;  /* 0x00008f0042007a23 */ /* 0x002fe40000010808 */
[----:B--2---:R-:W-:-:S05]  /*5440*/  FFMA.FTZ R3, R27, c[0x0][0x23c], -R2 ;  /* 0x00008f001b037a23 */ /* 0x004fca0000010802 */
[----:B------:R1:W-:Y:S01]  /*5450*/  MUFU.EX2 R64, R0 ;  /* 0x0000000000407308 */ /* 0x0003e20000000800 */
[----:B------:R-:W2:Y:S01]  /*5460*/  LDSM.16.MT88.4 R24, [R208+0x1a000] ;  /* 0x01a00000d018783b */ /* 0x000ea20000004200 */
[----:B---3--:R-:W-:-:S06]  /*5470*/  F2FP.PACK_AB R5, R183, R180 ;  /* 0x000000b4b705723e */ /* 0x008fcc00000000ff */
[----:B------:R-:W3:Y:S01]  /*5480*/  MUFU.EX2 R191, R3 ;  /* 0x0000000300bf7308 */ /* 0x000ee20000000800 */
[----:B-1----:R-:W-:-:S07]  /*5490*/  FFMA.FTZ R0, R93, c[0x0][0x23c], -R2 ;  /* 0x00008f005d007a23 */ /* 0x002fce0000010802 */
[----:B------:R1:W-:Y:S01]  /*54a0*/  MUFU.EX2 R67, R0 ;  /* 0x0000000000437308 */ /* 0x0003e20000000800 */
[----:B---3--:R-:W-:-:S07]  /*54b0*/  F2FP.PACK_AB R7, R191, R181 ;  /* 0x000000b5bf07723e */ /* 0x008fce00000000ff */
[----:B------:R-:W-:Y:S01]  /*54c0*/  HMMA.16816.F32 R128, R4, R16, RZ ;  /* 0x000000100480723c */ /* 0x000fe200000018ff */
[----:B-1----:R-:W-:-:S07]  /*54d0*/  FFMA.FTZ R0, R94, c[0x0][0x23c], -R2 ;  /* 0x00008f005e007a23 */ /* 0x002fce0000010802 */
[C---:B------:R-:W-:Y:S01]  /*54e0*/  HMMA.16816.F32 R88, R4.reuse, R18, RZ ;  /* 0x000000120458723c */ /* 0x040fe200000018ff */
[----:B------:R-:W1:Y:S01]  /*54f0*/  LDSM.16.MT88.4 R16, [R205+0x1c000] ;  /* 0x01c00000cd10783b */ /* 0x000e620000004200 */
[----:B------:R3:W4:Y:S06]  /*5500*/  MUFU.EX2 R209, R0 ;  /* 0x0000000000d17308 */ /* 0x00072c0000000800 */
[C---:B------:R-:W-:Y:S08]  /*5510*/  HMMA.16816.F32 R124, R4.reuse, R12, RZ ;  /* 0x0000000c047c723c */ /* 0x040ff000000018ff */
[----:B------:R-:W-:Y:S01]  /*5520*/  HMMA.16816.F32 R84, R4, R14, RZ ;  /* 0x0000000e0454723c */ /* 0x000fe200000018ff */
[----:B------:R-:W1:Y:S01]  /*5530*/  LDSM.16.MT88.4 R12, [R206+0x1c000] ;  /* 0x01c00000ce0c783b */ /* 0x000e620000004200 */
[----:B---3--:R-:W-:-:S04]  /*5540*/  FFMA.FTZ R0, R92, c[0x0][0x23c], -R2 ;  /* 0x00008f005c007a23 */ /* 0x008fc80000010802 */
[----:B------:R3:W-:Y:S02]  /*5550*/  MUFU.EX2 R189, R0 ;  /* 0x0000000000bd7308 */ /* 0x0007e40000000800 */
[C---:B------:R-:W-:Y:S08]  /*5560*/  HMMA.16816.F32 R48, R4.reuse, R32, RZ ;  /* 0x000000200430723c */ /* 0x040ff000000018ff */
[----:B------:R-:W-:Y:S01]  /*5570*/  HMMA.16816.F32 R80, R4, R34, RZ ;  /* 0x000000220450723c */ /* 0x000fe200000018ff */
[----:B------:R-:W1:Y:S01]  /*5580*/  LDSM.16.MT88.4 R32, [R208+0x1c000] ;  /* 0x01c00000d020783b */ /* 0x000e620000004200 */
[----:B---3--:R-:W-:-:S06]  /*5590*/  FFMA.FTZ R0, R95, c[0x0][0x23c], -R2 ;  /* 0x00008f005f007a23 */ /* 0x008fcc0000010802 */
[C---:B------:R-:W-:Y:S01]  /*55a0*/  HMMA.16816.F32 R120, R4.reuse, R36, RZ ;  /* 0x000000240478723c */ /* 0x040fe200000018ff */
[----:B------:R-:W3:Y:S07]  /*55b0*/  MUFU.EX2 R196, R0 ;  /* 0x0000000000c47308 */ /* 0x000eee0000000800 */
[C---:B------:R-:W-:Y:S01]  /*55c0*/  HMMA.16816.F32 R76, R4.reuse, R38, RZ ;  /* 0x00000026044c723c */ /* 0x040fe200000018ff */
[----:B------:R-:W3:Y:S07]  /*55d0*/  LDSM.16.MT88.4 R36, [R207+0x1c000] ;  /* 0x01c00000cf24783b */ /* 0x000eee0000004200 */
[C---:B--2---:R-:W-:Y:S08]  /*55e0*/  HMMA.16816.F32 R116, R4.reuse, R24, RZ ;  /* 0x000000180474723c */ /* 0x044ff000000018ff */
[C---:B------:R-:W-:Y:S01]  /*55f0*/  HMMA.16816.F32 R60, R4.reuse, R26, RZ ;  /* 0x0000001a043c723c */ /* 0x040fe200000018ff */
[----:B------:R-:W2:Y:S07]  /*5600*/  LDSM.16.MT88.4 R24, [R205+0x1e000] ;  /* 0x01e00000cd18783b */ /* 0x000eae0000004200 */
[C---:B------:R-:W-:Y:S08]  /*5610*/  HMMA.16816.F32 R112, R4.reuse, R20, RZ ;  /* 0x000000140470723c */ /* 0x040ff000000018ff */
[C---:B------:R-:W-:Y:S01]  /*5620*/  HMMA.16816.F32 R136, R4.reuse, R22, RZ ;  /* 0x000000160488723c */ /* 0x040fe200000018ff */
[----:B------:R-:W2:Y:S07]  /*5630*/  LDSM.16.MT88.4 R20, [R206+0x1e000] ;  /* 0x01e00000ce14783b */ /* 0x000eae0000004200 */
[C---:B-1----:R-:W-:Y:S08]  /*5640*/  HMMA.16816.F32 R108, R4.reuse, R16, RZ ;  /* 0x00000010046c723c */ /* 0x042ff000000018ff */
        /* <DEDUP_REMOVED lines=9> */
[C---:B------:R-:W-:Y:S08]  /*56e0*/  HMMA.16816.F32 R72, R4.reuse, R42, RZ ;  /* 0x0000002a0448723c */ /* 0x040ff000000018ff */
[C---:B------:R-:W-:Y:S08]  /*56f0*/  HMMA.16816.F32 R40, R4.reuse, R28, RZ ;  /* 0x0000001c0428723c */ /* 0x040ff000000018ff */
[C---:B------:R-:W-:Y:S01]  /*5700*/  HMMA.16816.F32 R68, R4.reuse, R30, RZ ;  /* 0x0000001e0444723c */ /* 0x040fe200000018ff */
[----:B------:R-:W1:Y:S07]  /*5710*/  LDSM.16.MT88.4 R28, [R206+0x18800] ;  /* 0x01880000ce1c783b */ /* 0x000e6e0000004200 */
[C---:B---3--:R-:W-:Y:S08]  /*5720*/  HMMA.16816.F32 R144, R4.reuse, R36, RZ ;  /* 0x000000240490723c */ /* 0x048ff000000018ff */
[C---:B------:R-:W-:Y:S01]  /*5730*/  HMMA.16816.F32 R140, R4.reuse, R38, RZ ;  /* 0x00000026048c723c */ /* 0x040fe200000018ff */
[----:B------:R-:W-:Y:S07]  /*5740*/  LDSM.16.MT88.4 R36, [R208+0x18800] ;  /* 0x01880000d024783b */ /* 0x000fee0000004200 */
[C---:B--2---:R-:W-:Y:S08]  /*5750*/  HMMA.16816.F32 R148, R4.reuse, R24, RZ ;  /* 0x000000180494723c */ /* 0x044ff000000018ff */
[C---:B------:R-:W-:Y:S01]  /*5760*/  HMMA.16816.F32 R152, R4.reuse, R26, RZ ;  /* 0x0000001a0498723c */ /* 0x040fe200000018ff */
[----:B------:R-:W-:Y:S07]  /*5770*/  LDSM.16.MT88.4 R24, [R206+0x1a800] ;  /* 0x01a80000ce18783b */ /* 0x000fee0000004200 */
[C---:B------:R-:W-:Y:S08]  /*5780*/  HMMA.16816.F32 R156, R4.reuse, R20, RZ ;  /* 0x00000014049c723c */ /* 0x040ff000000018ff */
[C---:B------:R-:W-:Y:S08]  /*5790*/  HMMA.16816.F32 R92, R4.reuse, R22, RZ ;  /* 0x00000016045c723c */ /* 0x040ff000000018ff */
[C---:B-1----:R-:W-:Y:S08]  /*57a0*/  HMMA.16816.F32 R160, R4.reuse, R16, RZ ;  /* 0x0000001004a0723c */ /* 0x042ff000000018ff */
[C---:B------:R-:W-:Y:S01]  /*57b0*/  HMMA.16816.F32 R168, R4.reuse, R18, RZ ;  /* 0x0000001204a8723c */ /* 0x040fe200000018ff */
[----:B------:R-:W-:Y:S07]  /*57c0*/  LDSM.16.MT88.4 R16, [R207+0x18800] ;  /* 0x01880000cf10783b */ /* 0x000fee0000004200 */
[C---:B------:R-:W-:Y:S08]  /*57d0*/  HMMA.16816.F32 R172, R4.reuse, R12, RZ ;  /* 0x0000000c04ac723c */ /* 0x040ff000000018ff */
[----:B------:R-:W-:Y:S01]  /*57e0*/  HMMA.16816.F32 R184, R4, R14, RZ ;  /* 0x0000000e04b8723c */ /* 0x000fe200000018ff */
[----:B------:R-:W1:Y:S06]  /*57f0*/  LDSM.16.MT88.4 R12, [R205+0x1a800] ;  /* 0x01a80000cd0c783b */ /* 0x000e6c0000004200 */
[----:B------:R-:W-:-:S02]  /*5800*/  F2FP.PACK_AB R4, R210, R11 ;  /* 0x0000000bd204723e */ /* 0x000fc400000000ff */
[----:B----4-:R-:W-:Y:S02]  /*5810*/  F2FP.PACK_AB R5, R209, R67 ;  /* 0x00000043d105723e */ /* 0x010fe400000000ff */
[----:B------:R-:W-:Y:S02]  /*5820*/  F2FP.PACK_AB R6, R64, R204 ;  /* 0x000000cc4006723e */ /* 0x000fe400000000ff */
[----:B------:R-:W-:-:S07]  /*5830*/  F2FP.PACK_AB R7, R196, R189 ;  /* 0x000000bdc407723e */ /* 0x000fce00000000ff */
[C---:B------:R-:W-:Y:S07]  /*5840*/  HMMA.16816.F32 R192, R4.reuse, R32, R128 ;  /* 0x0000002004c0723c */ /* 0x040fee0000001880 */
[----:B------:R-:W-:Y:S01]  /*5850*/  IMAD.MOV.U32 R131, RZ, RZ, R196 ;  /* 0x000000ffff837224 */ /* 0x000fe200078e00c4 */
[C---:B------:R-:W-:Y:S01]  /*5860*/  HMMA.16816.F32 R88, R4.reuse, R34, R88 ;  /* 0x000000220458723c */ /* 0x040fe20000001858 */
[----:B------:R-:W2:Y:S07]  /*5870*/  LDSM.16.MT88.4 R32, [R208+0x1a800] ;  /* 0x01a80000d020783b */ /* 0x000eae0000004200 */
[C---:B------:R-:W-:Y:S08]  /*5880*/  HMMA.16816.F32 R124, R4.reuse, R28, R124 ;  /* 0x0000001c047c723c */ /* 0x040ff0000000187c */
[----:B------:R-:W-:Y:S01]  /*5890*/  MOV R128, R194 ;  /* 0x000000c200807202 */ /* 0x000fe20000000f00 */
[----:B------:R-:W-:Y:S01]  /*58a0*/  IMAD.MOV.U32 R66, RZ, RZ, R195 ;  /* 0x000000ffff427224 */ /* 0x000fe200078e00c3 */
[----:B------:R-:W-:Y:S01]  /*58b0*/  MOV R65, R193 ;  /* 0x000000c100417202 */ /* 0x000fe20000000f00 */
[----:B------:R-:W-:Y:S01]  /*58c0*/  IMAD.MOV.U32 R3, RZ, RZ, R192 ;  /* 0x000000ffff037224 */ /* 0x000fe200078e00c0 */
[C---:B-1----:R-:W-:Y:S07]  /*58d0*/  HMMA.16816.F32 R248, R4.reuse, R12, R44 ;  /* 0x0000000c04f8723c */ /* 0x042fee000000182c */
        /* <DEDUP_REMOVED lines=11> */
[----:B------:R-:W-:-:S06]  /*5990*/  MOV R44, R0 ;  /* 0x00000000002c7202 */ /* 0x000fcc0000000f00 */
[C---:B--2---:R-:W-:Y:S07]  /*59a0*/  HMMA.16816.F32 R48, R4.reuse, R32, R116 ;  /* 0x000000200430723c */ /* 0x044fee0000001874 */
[----:B------:R-:W-:Y:S01]  /*59b0*/  IMAD.MOV.U32 R119, RZ, RZ, R47 ;  /* 0x000000ffff777224 */ /* 0x000fe200078e002f */
[C---:B------:R-:W-:Y:S01]  /*59c0*/  HMMA.16816.F32 R12, R4.reuse, R34, R60 ;  /* 0x00000022040c723c */ /* 0x040fe2000000183c */
[----:B------:R-:W-:Y:S07]  /*59d0*/  LDSM.16.MT88.4 R32, [R205+0x1e800] ;  /* 0x01e80000cd20783b */ /* 0x000fee0000004200 */
[C---:B------:R-:W-:Y:S01]  /*59e0*/  HMMA.16816.F32 R236, R4.reuse, R38, R80 ;  /* 0x0000002604ec723c */ /* 0x040fe20000001850 */
[----:B------:R-:W1:Y:S06]  /*59f0*/  LDSM.16.MT88.4 R36, [R207+0x1a800] ;  /* 0x01a80000cf24783b */ /* 0x000e6c0000004200 */
[----:B------:R-:W-:Y:S01]  /*5a00*/  IMAD.MOV.U32 R83, RZ, RZ, R66 ;  /* 0x000000ffff537224 */ /* 0x000fe200078e0042 */
[C---:B------:R-:W-:Y:S01]  /*5a10*/  HMMA.16816.F32 R240, R4.reuse, R30, R84 ;  /* 0x0000001e04f0723c */ /* 0x040fe20000001854 */
[----:B------:R-:W-:Y:S01]  /*5a20*/  LDSM.16.MT88.4 R28, [R205+0x1c800] ;  /* 0x01c80000cd1c783b */ /* 0x000fe20000004200 */
        /* <DEDUP_REMOVED lines=9> */
[----:B------:R-:W-:Y:S01]  /*5ac0*/  MOV R51, R12 ;  /* 0x0000000c00337202 */ /* 0x000fe20000000f00 */
[----:B------:R-:W-:Y:S01]  /*5ad0*/  IMAD.MOV.U32 R50, RZ, RZ, R13 ;  /* 0x000000ffff327224 */ /* 0x000fe200078e000d */
[----:B------:R-:W-:Y:S01]  /*5ae0*/  MOV R49, R14 ;  /* 0x0000000e00317202 */ /* 0x000fe20000000f00 */
[----:B------:R-:W-:Y:S01]  /*5af0*/  IMAD.MOV.U32 R48, RZ, RZ, R15 ;  /* 0x000000ffff307224 */ /* 0x000fe200078e000f */
[----:B------:R-:W-:Y:S01]  /*5b00*/  MOV R82, R128 ;  /* 0x0000008000527202 */ /* 0x000fe20000000f00 */
[----:B------:R-:W-:Y:S01]  /*5b10*/  LDSM.16.MT88.4 R12, [R207+0x1c800] ;  /* 0x01c80000cf0c783b */ /* 0x000fe20000004200 */
[C---:B------:R-:W-:Y:S03]  /*5b20*/  HMMA.16816.F32 R232, R4.reuse, R18, R76 ;  /* 0x0000001204e8723c */ /* 0x040fe6000000184c */
[----:B------:R-:W3:Y:S04]  /*5b30*/  LDSM.16.MT88.4 R16, [R208+0x1c800] ;  /* 0x01c80000d010783b */ /* 0x000ee80000004200 */
[----:B------:R-:W-:Y:S01]  /*5b40*/  MOV R78, R183 ;  /* 0x000000b7004e7202 */ /* 0x000fe20000000f00 */
[----:B------:R-:W-:Y:S01]  /*5b50*/  IMAD.MOV.U32 R79, RZ, RZ, R182 ;  /* 0x000000ffff4f7224 */ /* 0x000fe200078e00b6 */
[----:B------:R-:W-:Y:S01]  /*5b60*/  MOV R76, R189 ;  /* 0x000000bd004c7202 */ /* 0x000fe20000000f00 */
[----:B------:R-:W-:Y:S01]  /*5b70*/  IMAD.MOV.U32 R77, RZ, RZ, R188 ;  /* 0x000000ffff4d7224 */ /* 0x000fe200078e00bc */
[C---:B------:R-:W-:Y:S05]  /*5b80*/  HMMA.16816.F32 R196, R4.reuse, R26, R68 ;  /* 0x0000001a04c4723c */ /* 0x040fea0000001844 */
[----:B------:R-:W-:Y:S01]  /*5b90*/  MOV R85, R121 ;  /* 0x0000007900557202 */ /* 0x000fe20000000f00 */
[----:B------:R-:W-:Y:S01]  /*5ba0*/  IMAD.MOV.U32 R84, RZ, RZ, R122 ;  /* 0x000000ffff547224 */ /* 0x000fe200078e007a */
[----:B------:R-:W-:Y:S01]  /*5bb0*/  MOV R81, R123 ;  /* 0x0000007b00517202 */ /* 0x000fe20000000f00 */
[----:B------:R-:W-:Y:S01]  /*5bc0*/  IMAD.MOV.U32 R80, RZ, RZ, R120 ;  /* 0x000000ffff507224 */ /* 0x000fe200078e0078 */
[C---:B-1----:R-:W-:Y:S07]  /*5bd0*/  HMMA.16816.F32 R180, R4.reuse, R38, R136 ;  /* 0x0000002604b4723c */ /* 0x042fee0000001888 */
[----:B------:R-:W-:Y:S01]  /*5be0*/  IMAD.MOV.U32 R38, RZ, RZ, R124 ;  /* 0x000000ffff267224 */ /* 0x000fe200078e007c */
[----:B------:R-:W-:Y:S01]  /*5bf0*/  HMMA.16816.F32 R188, R4, R36, R112 ;  /* 0x0000002404bc723c */ /* 0x000fe20000001870 */
[----:B------:R-:W-:-:S06]  /*5c00*/  MOV R39, R131 ;  /* 0x0000008300277202 */ /* 0x000fcc0000000f00 */
[----:B------:R-:W-:Y:S01]  /*5c10*/  IMAD.MOV.U32 R113, RZ, RZ, R85 ;  /* 0x000000ffff717224 */ /* 0x000fe200078e0055 */
[C---:B--2---:R-:W-:Y:S01]  /*5c20*/  HMMA.16816.F32 R124, R4.reuse, R20, R104 ;  /* 0x00000014047c723c */ /* 0x044fe20000001868 */
[----:B------:R-:W-:Y:S01]  /*5c30*/  MOV R114, R84 ;  /* 0x0000005400727202 */ /* 0x000fe20000000f00 */
[----:B------:R-:W-:Y:S01]  /*5c40*/  IMAD.MOV.U32 R115, RZ, RZ, R81 ;  /* 0x000000ffff737224 */ /* 0x000fe200078e0051 */
[----:B------:R-:W-:Y:S01]  /*5c50*/  MOV R112, R80 ;  /* 0x0000005000707202 */ /* 0x000fe20000000f00 */
[----:B------:R-:W-:Y:S01]  /*5c60*/  IMAD.MOV.U32 R37, RZ, RZ, R65 ;  /* 0x000000ffff257224 */ /* 0x000fe200078e0041 */
[----:B------:R-:W-:Y:S02]  /*5c70*/  MOV R36, R67 ;  /* 0x0000004300247202 */ /* 0x000fe40000000f00 */
[----:B------:R-:W-:Y:S01]  /*5c80*/  IMAD.MOV.U32 R105, RZ, RZ, R86 ;  /* 0x000000ffff697224 */ /* 0x000fe200078e0056 */
[----:B------:R-:W-:Y:S01]  /*5c90*/  MOV R20, R87 ;  /* 0x0000005700147202 */ /* 0x000fe20000000f00 */
[----:B------:R-:W-:Y:S01]  /*5ca0*/  HMMA.16816.F32 R136, R4, R28, R108 ;  /* 0x0000001c0488723c */ /* 0x000fe2000000186c */
[----:B------:R-:W-:Y:S01]  /*5cb0*/  MOV R21, R64 ;  /* 0x0000004000157202 */ /* 0x000fe20000000f00 */
[----:B------:R-:W-:Y:S01]  /*5cc0*/  IMAD.MOV.U32 R107, RZ, RZ, R77 ;  /* 0x000000ffff6b7224 */ /* 0x000fe200078e004d */
[----:B------:R-:W-:-:S02]  /*5cd0*/  MOV R104, R44 ;  /* 0x0000002c00687202 */ /* 0x000fc40000000f00 */
[----:B------:R-:W-:Y:S02]  /*5ce0*/  MOV R106, R76 ;  /* 0x0000004c006a7202 */ /* 0x000fe40000000f00 */
[----:B------:R-:W-:Y:S01]  /*5cf0*/  MOV R110, R66 ;  /* 0x00000042006e7202 */ /* 0x000fe20000000f00 */
[C---:B------:R-:W-:Y:S01]  /*5d00*/  HMMA.16816.F32 R84, R4.reuse, R22, R52 ;  /* 0x000000160454723c */ /* 0x040fe20000001834 */
[----:B------:R-:W-:Y:S01]  /*5d10*/  IMAD.MOV.U32 R111, RZ, RZ, R0 ;  /* 0x000000ffff6f7224 */ /* 0x000fe200078e0000 */
[----:B------:R-:W-:Y:S01]  /*5d20*/  MOV R108, R78 ;  /* 0x0000004e006c7202 */ /* 0x000fe20000000f00 */
[----:B------:R-:W-:Y:S02]  /*5d30*/  FFMA.FTZ R0, R165, c[0x0][0x23c], -R8 ;  /* 0x00008f00a5007a23 */ /* 0x000fe40000010808 */
[----:B------:R-:W-:Y:S02]  /*5d40*/  IMAD.MOV.U32 R109, RZ, RZ, R79 ;  /* 0x000000ffff6d7224 */ /* 0x000fe400078e004f */
[----:B------:R-:W-:Y:S01]  /*5d50*/  IMAD.MOV.U32 R22, RZ, RZ, R82 ;  /* 0x000000ffff167224 */ /* 0x000fe200078e0052 */
[----:B------:R-:W-:Y:S01]  /*5d60*/  MOV R23, R83 ;  /* 0x0000005300177202 */ /* 0x000fe20000000f00 */
[C---:B---3--:R-:W-:Y:S08]  /*5d70*/  HMMA.16816.F32 R64, R4.reuse, R18, R96 ;  /* 0x000000120440723c */ /* 0x048ff00000001860 */
[C---:B------:R-:W-:Y:S01]  /*5d80*/  HMMA.16816.F32 R80, R4.reuse, R16, R100 ;  /* 0x000000100450723c */ /* 0x040fe20000001864 */
[----:B------:R-:W1:Y:S01]  /*5d90*/  LDSM.16.MT88.4 R16, [R208+0x1e800] ;  /* 0x01e80000d010783b */ /* 0x000e620000004200 */
[----:B------:R2:W3:Y:S05]  /*5da0*/  MUFU.EX2 R101, R0 ;  /* 0x0000000000657308 */ /* 0x0004ea0000000800 */
[----:B------:R-:W-:Y:S01]  /*5db0*/  IMAD.MOV.U32 R103, RZ, RZ, R45 ;  /* 0x000000ffff677224 */ /* 0x000fe200078e002d */
[----:B------:R-:W-:Y:S01]  /*5dc0*/  MOV R102, R46 ;  /* 0x0000002e00667202 */ /* 0x000fe20000000f00 */
[C---:B------:R-:W-:Y:S03]  /*5dd0*/  HMMA.16816.F32 R72, R4.reuse, R14, R140 ;  /* 0x0000000e0448723c */ /* 0x040fe6000000188c */
[----:B------:R-:W-:Y:S01]  /*5de0*/  MOV R99, R103 ;  /* 0x0000006700637202 */ /* 0x000fe20000000f00 */
[----:B------:R-:W-:Y:S01]  /*5df0*/  IMAD.MOV.U32 R98, RZ, RZ, R102 ;  /* 0x000000ffff627224 */ /* 0x000fe200078e0066 */
[----:B------:R-:W-:Y:S01]  /*5e00*/  MOV R103, R104 ;  /* 0x0000006800677202 */ /* 0x000fe20000000f00 */
[----:B------:R-:W-:Y:S01]  /*5e10*/  IMAD.MOV.U32 R102, RZ, RZ, R20 ;  /* 0x000000ffff667224 */ /* 0x000fe200078e0014 */
[----:B------:R-:W-:Y:S01]  /*5e20*/  MOV R104, R51 ;  /* 0x0000003300687202 */ /* 0x000fe20000000f00 */
[----:B------:R-:W-:Y:S01]  /*5e30*/  HMMA.16816.F32 R44, R4, R12, R144 ;  /* 0x0000000c042c723c */ /* 0x000fe20000001890 */
[----:B------:R-:W-:Y:S01]  /*5e40*/  LDSM.16.MT88.4 R12, [R207+0x1e800] ;  /* 0x01e80000cf0c783b */ /* 0x000fe20000004200 */
[----:B--2---:R-:W-:Y:S01]  /*5e50*/  FFMA.FTZ R0, R134, c[0x0][0x23c], -R8 ;  /* 0x00008f0086007a23 */ /* 0x004fe20000010808 */
[----:B------:R-:W-:Y:S01]  /*5e60*/  MOV R141, R99 ;  /* 0x00000063008d7202 */ /* 0x000fe20000000f00 */
[----:B------:R-:W-:-:S02]  /*5e70*/  IMAD.MOV.U32 R20, RZ, RZ, R39 ;  /* 0x000000ffff147224 */ /* 0x000fc400078e0027 */
[----:B------:R2:W-:Y:S01]  /*5e80*/  MUFU.EX2 R96, R0 ;  /* 0x0000000000607308 */ /* 0x0005e20000000800 */
[----:B------:R-:W-:Y:S01]  /*5e90*/  IMAD.MOV.U32 R39, RZ, RZ, R48 ;  /* 0x000000ffff277224 */ /* 0x000fe200078e0030 */
[----:B------:R-:W-:Y:S01]  /*5ea0*/  HMMA.16816.F32 R68, R4, R34, R152 ;  /* 0x000000220444723c */ /* 0x000fe20000001898 */
[----:B------:R-:W-:Y:S01]  /*5eb0*/  IMAD.MOV.U32 R140, RZ, RZ, R98 ;  /* 0x000000ffff8c7224 */ /* 0x000fe200078e0062 */
[----:B------:R-:W-:Y:S01]  /*5ec0*/  MOV R146, R21 ;  /* 0x0000001500927202 */ /* 0x000fe20000000f00 */
[----:B------:R-:W-:Y:S01]  /*5ed0*/  IMAD.MOV.U32 R145, RZ, RZ, R20 ;  /* 0x000000ffff917224 */ /* 0x000fe200078e0014 */
[----:B------:R-:W-:Y:S01]  /*5ee0*/  MOV R98, R39 ;  /* 0x0000002700627202 */ /* 0x000fe20000000f00 */
[----:B------:R-:W-:-:S03]  /*5ef0*/  IMAD.MOV.U32 R99, RZ, RZ, R36 ;  /* 0x000000ffff637224 */ /* 0x000fc600078e0024 */
[----:B------:R-:W-:Y:S01]  /*5f00*/  HMMA.16816.F32 R60, R4, R32, R148 ;  /* 0x00000020043c723c */ /* 0x000fe20000001894 */
[----:B------:R-:W-:Y:S01]  /*5f10*/  LDSM.16.MT88.4 R32, [R208+0x19000] ;  /* 0x01900000d020783b */ /* 0x000fe20000004200 */
[----:B--2---:R-:W-:-:S05]  /*5f20*/  FFMA.FTZ R0, R135, c[0x0][0x23c], -R8 ;  /* 0x00008f0087007a23 */ /* 0x004fca0000010808 */
[----:B------:R-:W-:Y:S01]  /*5f30*/  MOV R149, R103 ;  /* 0x0000006700957202 */ /* 0x000fe20000000f00 */
[C---:B-1----:R-:W-:Y:S01]  /*5f40*/  HMMA.16816.F32 R76, R4.reuse, R18, R168 ;  /* 0x00000012044c723c */ /* 0x042fe200000018a8 */
[----:B------:R-:W-:Y:S01]  /*5f50*/  IMAD.MOV.U32 R148, RZ, RZ, R102 ;  /* 0x000000ffff947224 */ /* 0x000fe200078e0066 */
[----:B------:R1:W2:Y:S05]  /*5f60*/  MUFU.EX2 R100, R0 ;  /* 0x0000000000647308 */ /* 0x0002aa0000000800 */
[----:B---3--:R-:W-:Y:S01]  /*5f70*/  IMAD.MOV.U32 R168, RZ, RZ, R101 ;  /* 0x000000ffffa87224 */ /* 0x008fe200078e0065 */
[----:B------:R-:W-:Y:S01]  /*5f80*/  MOV R101, R23 ;  /* 0x0000001700657202 */ /* 0x000fe20000000f00 */
[C---:B------:R-:W-:Y:S01]  /*5f90*/  HMMA.16816.F32 R120, R4.reuse, R24, R40 ;  /* 0x000000180478723c */ /* 0x040fe20000001828 */
[----:B------:R-:W-:Y:S01]  /*5fa0*/  MOV R23, R38 ;  /* 0x0000002600177202 */ /* 0x000fe20000000f00 */
[----:B------:R-:W-:Y:S01]  /*5fb0*/  IMAD.MOV.U32 R103, RZ, RZ, R210 ;  /* 0x000000ffff677224 */ /* 0x000fe200078e00d2 */
[----:B------:R-:W-:Y:S01]  /*5fc0*/  MOV R38, R49 ;  /* 0x0000003100267202 */ /* 0x000fe20000000f00 */
[----:B------:R-:W3:Y:S01]  /*5fd0*/  LDSM.16.MT88.4 R24, [R206+0x1e800] ;  /* 0x01e80000ce18783b */ /* 0x000ee20000004200 */
[----:B------:R-:W-:Y:S01]  /*5fe0*/  MOV R143, R101 ;  /* 0x00000065008f7202 */ /* 0x000fe20000000f00 */
[----:B------:R-:W-:Y:S01]  /*5ff0*/  IMAD.MOV.U32 R101, RZ, RZ, R212 ;  /* 0x000000ffff657224 */ /* 0x000fe200078e00d4 */
[----:B------:R-:W-:Y:S01]  /*6000*/  MOV R102, R211 ;  /* 0x000000d300667202 */ /* 0x000fe20000000f00 */
[----:B------:R4:W5:Y:S01]  /*6010*/  LDL.LU R212, [R1+0x4c] ;  /* 0x00004c0001d47983 */ /* 0x0009620000300800 */
[----:B-1----:R-:W-:Y:S01]  /*6020*/  FFMA.FTZ R0, R164, c[0x0][0x23c], -R8 ;  /* 0x00008f00a4007a23 */ /* 0x002fe20000010808 */
[C---:B------:R-:W-:Y:S01]  /*6030*/  HMMA.16816.F32 R128, R4.reuse, R30, R56 ;  /* 0x0000001e0480723c */ /* 0x040fe20000001838 */
[----:B------:R-:W-:Y:S01]  /*6040*/  MOV R151, R23 ;  /* 0x0000001700977202 */ /* 0x000fe20000000f00 */
[----:B------:R4:W5:Y:S01]  /*6050*/  LDL.LU R211, [R1+0x48] ;  /* 0x0000480001d37983 */ /* 0x0009620000300800 */
[----:B------:R1:W-:Y:S03]  /*6060*/  MUFU.EX2 R155, R0 ;  /* 0x00000000009b7308 */ /* 0x0003e60000000800 */
[----:B------:R4:W5:Y:S02]  /*6070*/  LDL.LU R210, [R1+0x44] ;  /* 0x0000440001d27983 */ /* 0x0009640000300800 */
[C---:B------:R-:W-:Y:S02]  /*6080*/  HMMA.16816.F32 R52, R4.reuse, R16, R160 ;  /* 0x000000100434723c */ /* 0x040fe400000018a0 */
[----:B------:R-:W2:Y:S06]  /*6090*/  LDSM.16.MT88.4 R28, [R205+0x19000] ;  /* 0x01900000cd1c783b */ /* 0x000eac0000004200 */
[C---:B---3--:R-:W-:Y:S01]  /*60a0*/  HMMA.16816.F32 R40, R4.reuse, R26, R92 ;  /* 0x0000001a0428723c */ /* 0x048fe2000000185c */
[----:B-1----:R-:W-:Y:S01]  /*60b0*/  FFMA.FTZ R0, R177, c[0x0][0x23c], -R2 ;  /* 0x00008f00b1007a23 */ /* 0x002fe20000010802 */
[----:B------:R-:W-:Y:S01]  /*60c0*/  MOV R169, R145 ;  /* 0x0000009100a97202 */ /* 0x000fe20000000f00 */
[----:B------:R-:W-:Y:S01]  /*60d0*/  IMAD.MOV.U32 R170, RZ, RZ, R146 ;  /* 0x000000ffffaa7224 */ /* 0x000fe200078e0092 */
[----:B------:R-:W-:Y:S01]  /*60e0*/  MOV R153, R103 ;  /* 0x0000006700997202 */ /* 0x000fe20000000f00 */
[----:B------:R1:W3:Y:S01]  /*60f0*/  MUFU.EX2 R147, R0 ;  /* 0x0000000000937308 */ /* 0x0002e20000000800 */
[----:B------:R-:W-:Y:S01]  /*6100*/  IMAD.MOV.U32 R144, RZ, RZ, R102 ;  /* 0x000000ffff907224 */ /* 0x000fe200078e0066 */
[----:B------:R-:W-:Y:S01]  /*6110*/  LDSM.16.MT88.4 R16, [R205+0x1b000] ;  /* 0x01b00000cd10783b */ /* 0x000fe20000004200 */
[----:B------:R-:W-:Y:S03]  /*6120*/  HMMA.16816.F32 R56, R4, R24, R156 ;  /* 0x000000180438723c */ /* 0x000fe6000000189c */
[----:B------:R-:W3:Y:S01]  /*6130*/  LDSM.16.MT88.4 R24, [R206+0x19000] ;  /* 0x01900000ce18783b */ /* 0x000ee20000004200 */
[----:B-1----:R-:W-:-:S04]  /*6140*/  FFMA.FTZ R0, R166, c[0x0][0x23c], -R2 ;  /* 0x00008f00a6007a23 */ /* 0x002fc80000010802 */
[----:B------:R1:W1:Y:S02]  /*6150*/  MUFU.EX2 R97, R0 ;  /* 0x0000000000617308 */ /* 0x0002640000000800 */
[----:B-1----:R-:W-:Y:S01]  /*6160*/  FFMA.FTZ R0, R176, c[0x0][0x23c], -R2 ;  /* 0x00008f00b0007a23 */ /* 0x002fe20000010802 */
[----:B--2---:R-:W-:Y:S01]  /*6170*/  MOV R176, R100 ;  /* 0x0000006400b07202 */ /* 0x004fe20000000f00 */
[----:B------:R-:W-:Y:S02]  /*6180*/  IMAD.MOV.U32 R100, RZ, RZ, R22 ;  /* 0x000000ffff647224 */ /* 0x000fe400078e0016 */
[----:B------:R-:W-:Y:S02]  /*6190*/  IMAD.MOV.U32 R22, RZ, RZ, R105 ;  /* 0x000000ffff167224 */ /* 0x000fe400078e0069 */
[----:B------:R1:W-:Y:S01]  /*61a0*/  MUFU.EX2 R177, R0 ;  /* 0x0000000000b17308 */ /* 0x0003e20000000800 */
[----:B------:R-:W-:Y:S02]  /*61b0*/  IMAD.MOV.U32 R105, RZ, RZ, R50 ;  /* 0x000000ffff697224 */ /* 0x000fe400078e0032 */
[----:B------:R-:W-:Y:S01]  /*61c0*/  HMMA.16816.F32 R48, R4, R12, R172 ;  /* 0x0000000c0430723c */ /* 0x000fe200000018ac */
[----:B------:R-:W-:Y:S01]  /*61d0*/  IMAD.MOV.U32 R142, RZ, RZ, R100 ;  /* 0x000000ffff8e7224 */ /* 0x000fe200078e0064 */
[----:B------:R-:W-:Y:S01]  /*61e0*/  MOV R100, R37 ;  /* 0x0000002500647202 */ /* 0x000fe20000000f00 */
[----:B------:R-:W-:-:S02]  /*61f0*/  IMAD.MOV.U32 R150, RZ, RZ, R22 ;  /* 0x000000ffff967224 */ /* 0x000fc400078e0016 */
[----:B------:R-:W2:Y:S02]  /*6200*/  LDSM.16.MT88.4 R20, [R207+0x19000] ;  /* 0x01900000cf14783b */ /* 0x000ea40000004200 */
[----:B---3--:R-:W-:Y:S01]  /*6210*/  MOV R173, R147 ;  /* 0x0000009300ad7202 */ /* 0x008fe20000000f00 */
[----:B------:R-:W-:Y:S01]  /*6220*/  IMAD.MOV.U32 R174, RZ, RZ, R96 ;  /* 0x000000ffffae7224 */ /* 0x000fe200078e0060 */
[----:B------:R-:W-:Y:S01]  /*6230*/  MOV R96, R105 ;  /* 0x0000006900607202 */ /* 0x000fe20000000f00 */
[----:B------:R-:W-:Y:S01]  /*6240*/  IMAD.MOV.U32 R147, RZ, RZ, R104 ;  /* 0x000000ffff937224 */ /* 0x000fe200078e0068 */
[----:B------:R-:W-:Y:S01]  /*6250*/  MOV R104, R209 ;  /* 0x000000d100687202 */ /* 0x000fe20000000f00 */
[----:B------:R-:W-:Y:S01]  /*6260*/  IMAD.MOV.U32 R105, RZ, RZ, R204 ;  /* 0x000000ffff697224 */ /* 0x000fe200078e00cc */
[----:B------:R4:W5:Y:S01]  /*6270*/  LDL.LU R209, [R1+0x40] ;  /* 0x0000400001d17983 */ /* 0x0009620000300800 */
[----:B------:R-:W-:Y:S01]  /*6280*/  MOV R175, R97 ;  /* 0x0000006100af7202 */ /* 0x000fe20000000f00 */
[----:B------:R-:W-:-:S02]  /*6290*/  IMAD.MOV.U32 R97, RZ, RZ, R38 ;  /* 0x000000ffff617224 */ /* 0x000fc400078e0026 */
[----:B------:R4:W5:Y:S01]  /*62a0*/  LDL.LU R204, [R1+0x3c] ;  /* 0x00003c0001cc7983 */ /* 0x0009620000300800 */
[----:B------:R-:W-:Y:S01]  /*62b0*/  HMMA.16816.F32 R36, R4, R14, R184 ;  /* 0x0000000e0424723c */ /* 0x000fe200000018b8 */
[----:B-1----:R-:W-:Y:S02]  /*62c0*/  FFMA.FTZ R0, R167, c[0x0][0x23c], -R2 ;  /* 0x00008f00a7007a23 */ /* 0x002fe40000010802 */
[----:B------:R-:W1:Y:S02]  /*62d0*/  LDSM.16.MT88.4 R12, [R206+0x1b000] ;  /* 0x01b00000ce0c783b */ /* 0x000e640000004200 */
[----:B------:R-:W3:Y:S02]  /*62e0*/  MUFU.EX2 R154, R0 ;  /* 0x00000000009a7308 */ /* 0x000ee40000000800 */
[----:B------:R-:W-:Y:S02]  /*62f0*/  F2FP.PACK_AB R4, R174, R168 ;  /* 0x000000a8ae04723e */ /* 0x000fe400000000ff */
[----:B------:R-:W-:-:S02]  /*6300*/  F2FP.PACK_AB R5, R175, R173 ;  /* 0x000000adaf05723e */ /* 0x000fc400000000ff */
[----:B------:R-:W-:Y:S01]  /*6310*/  F2FP.PACK_AB R6, R155, R176 ;  /* 0x000000b09b06723e */ /* 0x000fe200000000ff */
[----:B------:R-:W-:Y:S01]  /*6320*/  IMAD.MOV.U32 R185, RZ, RZ, R96 ;  /* 0x000000ffffb97224 */ /* 0x000fe200078e0060 */
[----:B------:R-:W-:Y:S01]  /*6330*/  MOV R184, R147 ;  /* 0x0000009300b87202 */ /* 0x000fe20000000f00 */
[----:B------:R-:W-:Y:S01]  /*6340*/  IMAD.MOV.U32 R187, RZ, RZ, R98 ;  /* 0x000000ffffbb7224 */ /* 0x000fe200078e0062 */
[----:B---3--:R-:W-:Y:S01]  /*6350*/  F2FP.PACK_AB R7, R154, R177 ;  /* 0x000000b19a07723e */ /* 0x008fe200000000ff */
[----:B------:R-:W-:Y:S01]  /*6360*/  IMAD.MOV.U32 R146, RZ, RZ, R100 ;  /* 0x000000ffff927224 */ /* 0x000fe200078e0064 */
[----:B------:R-:W-:Y:S02]  /*6370*/  MOV R186, R97 ;  /* 0x0000006100ba7202 */ /* 0x000fe40000000f00 */
[----:B------:R-:W-:Y:S02]  /*6380*/  MOV R147, R99 ;  /* 0x0000006300937202 */ /* 0x000fe40000000f00 */
[----:B------:R-:W-:Y:S01]  /*6390*/  MOV R145, R101 ;  /* 0x0000006500917202 */ /* 0x000fe20000000f00 */
[----:B------:R-:W-:Y:S01]  /*63a0*/  HMMA.16816.F32 R140, R4, R28, R140 ;  /* 0x0000001c048c723c */ /* 0x000fe2000000188c */
[----:B------:R-:W-:-:S07]  /*63b0*/  MOV R134, R119 ;  /* 0x0000007700867202 */ /* 0x000fce0000000f00 */
[C---:B------:R-:W-:Y:S01]  /*63c0*/  HMMA.16816.F32 R88, R4.reuse, R30, R88 ;  /* 0x0000001e0458723c */ /* 0x040fe20000001858 */
[----:B------:R-:W3:Y:S07]  /*63d0*/  LDSM.16.MT88.4 R28, [R208+0x1b000] ;  /* 0x01b00000d01c783b */ /* 0x000eee0000004200 */
[C---:B------:R-:W-:Y:S08]  /*63e0*/  HMMA.16816.F32 R148, R4.reuse, R24, R148 ;  /* 0x000000180494723c */ /* 0x040ff00000001894 */
[C---:B------:R-:W-:Y:S01]  /*63f0*/  HMMA.16816.F32 R92, R4.reuse, R26, R240 ;  /* 0x0000001a045c723c */ /* 0x040fe200000018f0 */
[----:B------:R-:W-:Y:S06]  /*6400*/  LDSM.16.MT88.4 R24, [R205+0x1d000] ;  /* 0x01d00000cd18783b */ /* 0x000fec0000004200 */
[----:B------:R-:W-:Y:S01]  /*6410*/  IMAD.MOV.U32 R241, RZ, RZ, R118 ;  /* 0x000000fffff17224 */ /* 0x000fe200078e0076 */
[----:B------:R-:W-:Y:S01]  /*6420*/  HMMA.16816.F32 R156, R4, R32, R192 ;  /* 0x00000020049c723c */ /* 0x000fe200000018c0 */
[----:B------:R-:W-:Y:S01]  /*6430*/  MOV R242, R117 ;  /* 0x0000007500f27202 */ /* 0x000fe20000000f00 */
[----:B------:R-:W-:-:S06]  /*6440*/  IMAD.MOV.U32 R243, RZ, RZ, R116 ;  /* 0x000000fffff37224 */ /* 0x000fcc00078e0074 */
[C---:B------:R-:W-:Y:S01]  /*6450*/  HMMA.16816.F32 R96, R4.reuse, R34, R236 ;  /* 0x000000220460723c */ /* 0x040fe200000018ec */
[----:B------:R-:W4:Y:S07]  /*6460*/  LDSM.16.MT88.4 R32, [R207+0x1b000] ;  /* 0x01b00000cf20783b */ /* 0x000f2e0000004200 */
[C---:B--2---:R-:W-:Y:S08]  /*6470*/  HMMA.16816.F32 R164, R4.reuse, R20, R112 ;  /* 0x0000001404a4723c */ /* 0x044ff00000001870 */
[C---:B------:R-:W-:Y:S01]  /*6480*/  HMMA.16816.F32 R100, R4.reuse, R22, R232 ;  /* 0x000000160464723c */ /* 0x040fe200000018e8 */
[----:B------:R-:W2:Y:S07]  /*6490*/  LDSM.16.MT88.4 R20, [R206+0x1d000] ;  /* 0x01d00000ce14783b */ /* 0x000eae0000004200 */
[C---:B-1----:R-:W-:Y:S08]  /*64a0*/  HMMA.16816.F32 R112, R4.reuse, R12, R120 ;  /* 0x0000000c0470723c */ /* 0x042ff00000001878 */
[----:B------:R-:W-:Y:S01]  /*64b0*/  HMMA.16816.F32 R116, R4, R14, R196 ;  /* 0x0000000e0474723c */ /* 0x000fe200000018c4 */
[----:B------:R-:W1:Y:S01]  /*64c0*/  LDSM.16.MT88.4 R12, [R208+0x1d000] ;  /* 0x01d00000d00c783b */ /* 0x000e620000004200 */
[----:B------:R-:W-:Y:S01]  /*64d0*/  MOV R240, R111 ;  /* 0x0000006f00f07202 */ /* 0x000fe20000000f00 */
[----:B------:R-:W-:Y:S01]  /*64e0*/  IMAD.MOV.U32 R152, RZ, RZ, R104 ;  /* 0x000000ffff987224 */ /* 0x000fe200078e0068 */
[----:B------:R-:W-:Y:S01]  /*64f0*/  MOV R135, R105 ;  /* 0x0000006900877202 */ /* 0x000fe20000000f00 */
[----:B------:R-:W-:Y:S01]  /*6500*/  IMAD.MOV.U32 R163, RZ, RZ, R106 ;  /* 0x000000ffffa37224 */ /* 0x000fe200078e006a */
[----:B------:R-:W-:-:S02]  /*6510*/  MOV R162, R107 ;  /* 0x0000006b00a27202 */ /* 0x000fc40000000f00 */
[C---:B---3--:R-:W-:Y:S08]  /*6520*/  HMMA.16816.F32 R192, R4.reuse, R30, R184 ;  /* 0x0000001e04c0723c */ /* 0x048ff000000018b8 */
[C---:B------:R-:W-:Y:S07]  /*6530*/  HMMA.16816.F32 R104, R4.reuse, R16, R248 ;  /* 0x000000100468723c */ /* 0x040fee00000018f8 */
[----:B------:R-:W-:Y:S01]  /*6540*/  MOV R249, R179 ;  /* 0x000000b300f97202 */ /* 0x000fe20000000f00 */
[C---:B------:R-:W-:Y:S01]  /*6550*/  HMMA.16816.F32 R120, R4.reuse, R28, R240 ;  /* 0x0000001c0478723c */ /* 0x040fe200000018f0 */
[----:B------:R-:W-:Y:S01]  /*6560*/  FFMA.FTZ R0, R244, c[0x0][0x23c], -R8 ;  /* 0x00008f00f4007a23 */ /* 0x000fe20000010808 */
[----:B------:R-:W-:Y:S05]  /*6570*/  LDSM.16.MT88.4 R28, [R205+0x1f000] ;  /* 0x01f00000cd1c783b */ /* 0x000fea0000004200 */
[----:B------:R-:W-:Y:S01]  /*6580*/  MOV R240, R176 ;  /* 0x000000b000f07202 */ /* 0x000fe20000000f00 */
[----:B----4-:R-:W-:Y:S01]  /*6590*/  HMMA.16816.F32 R232, R4, R34, R180 ;  /* 0x0000002204e8723c */ /* 0x010fe200000018b4 */
[----:B------:R-:W-:-:S07]  /*65a0*/  IMAD.MOV.U32 R241, RZ, RZ, R177 ;  /* 0x000000fffff17224 */ /* 0x000fce00078e00b1 */
[C---:B------:R-:W-:Y:S07]  /*65b0*/  HMMA.16816.F32 R184, R4.reuse, R26, R128 ;  /* 0x0000001a04b8723c */ /* 0x040fee0000001880 */
[----:B------:R-:W-:Y:S01]  /*65c0*/  IMAD.MOV.U32 R131, RZ, RZ, R178 ;  /* 0x000000ffff837224 */ /* 0x000fe200078e00b2 */
[C---:B--2---:R-:W-:Y:S08]  /*65d0*/  HMMA.16816.F32 R180, R4.reuse, R22, R84 ;  /* 0x0000001604b4723c */ /* 0x044ff00000001854 */
[C---:B-1----:R-:W-:Y:S08]  /*65e0*/  HMMA.16816.F32 R84, R4.reuse, R12, R80 ;  /* 0x0000000c0454723c */ /* 0x042ff00000001850 */
[C---:B------:R-:W-:Y:S01]  /*65f0*/  HMMA.16816.F32 R176, R4.reuse, R14, R64 ;  /* 0x0000000e04b0723c */ /* 0x040fe20000001840 */
[----:B------:R-:W-:Y:S07]  /*6600*/  LDSM.16.MT88.4 R12, [R207+0x1f000] ;  /* 0x01f00000cf0c783b */ /* 0x000fee0000004200 */
[----:B------:R-:W-:Y:S01]  /*6610*/  HMMA.16816.F32 R196, R4, R24, R136 ;  /* 0x0000001804c4723c */ /* 0x000fe20000001888 */
[----:B------:R-:W1:Y:S01]  /*6620*/  LDSM.16.MT88.4 R24, [R206+0x1f000] ;  /* 0x01f00000ce18783b */ /* 0x000e620000004200 */
[----:B------:R2:W-:Y:S01]  /*6630*/  MUFU.EX2 R238, R0 ;  /* 0x0000000000ee7308 */ /* 0x0005e20000000800 */
[----:B------:R-:W-:Y:S01]  /*6640*/  IMAD.MOV.U32 R171, RZ, RZ, R110 ;  /* 0x000000ffffab7224 */ /* 0x000fe200078e006e */
[----:B------:R-:W-:Y:S01]  /*6650*/  MOV R242, R155 ;  /* 0x0000009b00f27202 */ /* 0x000fe20000000f00 */
[----:B------:R-:W-:Y:S01]  /*6660*/  IMAD.MOV.U32 R161, RZ, RZ, R108 ;  /* 0x000000ffffa17224 */ /* 0x000fe200078e006c */
[----:B------:R-:W-:Y:S01]  /*6670*/  MOV R160, R109 ;  /* 0x0000006d00a07202 */ /* 0x000fe20000000f00 */
[----:B------:R-:W-:Y:S01]  /*6680*/  IMAD.MOV.U32 R243, RZ, RZ, R154 ;  /* 0x000000fffff37224 */ /* 0x000fe200078e009a */
[----:B------:R-:W-:Y:S01]  /*6690*/  LDSM.16.MT88.4 R64, [R207+0x1b800] ;  /* 0x01b80000cf40783b */ /* 0x000fe20000004200 */
[----:B--2---:R-:W-:-:S04]  /*66a0*/  FFMA.FTZ R0, R245, c[0x0][0x23c], -R8 ;  /* 0x00008f00f5007a23 */ /* 0x004fc80000010808 */
[----:B------:R2:W3:Y:S01]  /*66b0*/  MUFU.EX2 R248, R0 ;  /* 0x0000000000f87308 */ /* 0x0004e20000000800 */
[----:B------:R-:W-:Y:S02]  /*66c0*/  MOV R155, R134 ;  /* 0x00000086009b7202 */ /* 0x000fe40000000f00 */
[----:B------:R-:W-:Y:S01]  /*66d0*/  MOV R134, R9 ;  /* 0x0000000900867202 */ /* 0x000fe20000000f00 */
[----:B--2---:R-:W-:-:S04]  /*66e0*/  FFMA.FTZ R0, R252, c[0x0][0x23c], -R8 ;  /* 0x00008f00fc007a23 */ /* 0x004fc80000010808 */
[----:B------:R2:W-:Y:S01]  /*66f0*/  MUFU.EX2 R237, R0 ;  /* 0x0000000000ed7308 */ /* 0x0005e20000000800 */
[----:B------:R-:W-:Y:S01]  /*6700*/  HMMA.16816.F32 R108, R4, R18, R200 ;  /* 0x00000012046c723c */ /* 0x000fe200000018c8 */
[----:B------:R-:W4:Y:S01]  /*6710*/  LDSM.16.MT88.4 R16, [R207+0x1d000] ;  /* 0x01d00000cf10783b */ /* 0x000f220000004200 */
[----:B--2---:R-:W-:-:S05]  /*6720*/  FFMA.FTZ R0, R10, c[0x0][0x23c], -R8 ;  /* 0x00008f000a007a23 */ /* 0x004fca0000010808 */
[----:B------:R2:W-:Y:S01]  /*6730*/  MUFU.EX2 R236, R0 ;  /* 0x0000000000ec7308 */ /* 0x0005e20000000800 */
[C---:B------:R-:W-:Y:S08]  /*6740*/  HMMA.16816.F32 R200, R4.reuse, R32, R188 ;  /* 0x0000002004c8723c */ /* 0x040ff000000018bc */
[----:B------:R-:W-:Y:S01]  /*6750*/  HMMA.16816.F32 R188, R4, R20, R124 ;  /* 0x0000001404bc723c */ /* 0x000fe2000000187c */
[----:B------:R-:W3:Y:S01]  /*6760*/  LDSM.16.MT88.4 R20, [R208+0x1f000] ;  /* 0x01f00000d014783b */ /* 0x000ee20000004200 */
[----:B--2---:R-:W-:-:S02]  /*6770*/  FFMA.FTZ R0, R131, c[0x0][0x23c], -R2 ;  /* 0x00008f0083007a23 */ /* 0x004fc40000010802 */
[----:B------:R-:W-:Y:S01]  /*6780*/  IMAD.MOV.U32 R131, RZ, RZ, R171 ;  /* 0x000000ffff837224 */ /* 0x000fe200078e00ab */
[----:B------:R-:W-:Y:S02]  /*6790*/  MOV R171, R135 ;  /* 0x0000008700ab7202 */ /* 0x000fe40000000f00 */
[----:B------:R2:W-:Y:S01]  /*67a0*/  MUFU.EX2 R135, R0 ;  /* 0x0000000000877308 */ /* 0x0005e20000000800 */
[----:B------:R-:W-:Y:S02]  /*67b0*/  IMAD.MOV.U32 R127, RZ, RZ, R249 ;  /* 0x000000ffff7f7224 */ /* 0x000fe400078e00f9 */
[----:B------:R-:W-:Y:S02]  /*67c0*/  IMAD.MOV.U32 R154, RZ, RZ, R11 ;  /* 0x000000ffff9a7224 */ /* 0x000fe400078e000b */
[----:B-1----:R-:W-:Y:S01]  /*67d0*/  HMMA.16816.F32 R8, R4, R24, R56 ;  /* 0x000000180408723c */ /* 0x002fe20000001838 */
[----:B------:R-:W-:Y:S01]  /*67e0*/  LDSM.16.MT88.4 R56, [R208+0x1b800] ;  /* 0x01b80000d038783b */ /* 0x000fe20000004200 */
[----:B--2---:R-:W-:-:S04]  /*67f0*/  FFMA.FTZ R0, R134, c[0x0][0x23c], -R2 ;  /* 0x00008f0086007a23 */ /* 0x004fc80000010802 */
[----:B------:R1:W2:Y:S01]  /*6800*/  MUFU.EX2 R134, R0 ;  /* 0x0000000000867308 */ /* 0x0002a20000000800 */
[----:B------:R-:W-:Y:S01]  /*6810*/  MOV R249, R160 ;  /* 0x000000a000f97202 */ /* 0x000fe20000000f00 */
[--C-:B-1----:R-:W-:Y:S02]  /*6820*/  FFMA.FTZ R0, R3, c[0x0][0x23c], -R2.reuse ;  /* 0x00008f0003007a23 */ /* 0x102fe40000010802 */
[----:B------:R-:W-:Y:S02]  /*6830*/  FFMA.FTZ R2, R127, c[0x0][0x23c], -R2 ;  /* 0x00008f007f027a23 */ /* 0x000fe40000010802 */
        /* <DEDUP_REMOVED lines=13> */
[----:B------:R-:W-:Y:S03]  /*6910*/  MUFU.EX2 R3, R0 ;  /* 0x0000000000037308 */ /* 0x000fe60000000800 */
[----:B------:R-:W-:Y:S01]  /*6920*/  HMMA.16816.F32 R28, R4, R30, R68 ;  /* 0x0000001e041c723c */ /* 0x000fe20000001844 */
[----:B------:R-:W-:Y:S01]  /*6930*/  IMAD.MOV.U32 R152, RZ, RZ, R146 ;  /* 0x000000ffff987224 */ /* 0x000fe200078e0092 */
[----:B------:R-:W-:Y:S01]  /*6940*/  MOV R153, R147 ;  /* 0x0000009300997202 */ /* 0x000fe20000000f00 */
[----:B------:R-:W-:Y:S01]  /*6950*/  IMAD.MOV.U32 R60, RZ, RZ, R161 ;  /* 0x000000ffff3c7224 */ /* 0x000fe200078e00a1 */
[----:B------:R-:W-:Y:S01]  /*6960*/  MOV R61, R160 ;  /* 0x000000a0003d7202 */ /* 0x000fe20000000f00 */
[----:B------:R-:W1:Y:S02]  /*6970*/  LDSM.16.MT88.4 R144, [R205+0x19800] ;  /* 0x01980000cd90783b */ /* 0x000e640000004200 */
[----:B------:R-:W-:-:S02]  /*6980*/  IMAD.MOV.U32 R70, RZ, RZ, R249 ;  /* 0x000000ffff467224 */ /* 0x000fc400078e00f9 */
[----:B------:R-:W2:Y:S01]  /*6990*/  MUFU.EX2 R249, R2 ;  /* 0x0000000200f97308 */ /* 0x000ea20000000800 */
[----:B------:R-:W-:Y:S01]  /*69a0*/  MOV R83, R162 ;  /* 0x000000a200537202 */ /* 0x000fe20000000f00 */
[----:B------:R-:W-:Y:S01]  /*69b0*/  HMMA.16816.F32 R24, R4, R26, R40 ;  /* 0x0000001a0418723c */ /* 0x000fe20000001828 */
[----:B------:R-:W-:Y:S01]  /*69c0*/  MOV R82, R163 ;  /* 0x000000a300527202 */ /* 0x000fe20000000f00 */
[----:B------:R-:W-:Y:S04]  /*69d0*/  LDSM.16.MT88.4 R40, [R205+0x1b800] ;  /* 0x01b80000cd28783b */ /* 0x000fe80000004200 */
[----:B------:R-:W1:Y:S01]  /*69e0*/  LDSM.16.MT88.4 R160, [R208+0x19800] ;  /* 0x01980000d0a0783b */ /* 0x000e620000004200 */
[----:B------:R-:W-:Y:S01]  /*69f0*/  IMAD.MOV.U32 R244, RZ, RZ, R128 ;  /* 0x000000fffff47224 */ /* 0x000fe200078e0080 */
[----:B------:R-:W-:Y:S01]  /*6a00*/  MOV R245, R129 ;  /* 0x0000008100f57202 */ /* 0x000fe20000000f00 */
[----:B------:R-:W-:Y:S01]  /*6a10*/  IMAD.MOV.U32 R252, RZ, RZ, R130 ;  /* 0x000000fffffc7224 */ /* 0x000fe200078e0082 */
[----:B------:R-:W-:-:S02]  /*6a20*/  MOV R71, R131 ;  /* 0x0000008300477202 */ /* 0x000fc40000000f00 */
[----:B---3--:R-:W-:Y:S02]  /*6a30*/  F2FP.PACK_AB R128, R248, R238 ;  /* 0x000000eef880723e */ /* 0x008fe400000000ff */
[----:B--2---:R-:W-:Y:S02]  /*6a40*/  F2FP.PACK_AB R129, R134, R135 ;  /* 0x000000878681723e */ /* 0x004fe400000000ff */
[----:B------:R-:W-:Y:S02]  /*6a50*/  F2FP.PACK_AB R130, R236, R237 ;  /* 0x000000edec82723e */ /* 0x000fe400000000ff */
[----:B------:R-:W-:Y:S01]  /*6a60*/  F2FP.PACK_AB R131, R249, R3 ;  /* 0x00000003f983723e */ /* 0x000fe200000000ff */
        /* <DEDUP_REMOVED lines=10> */
[----:B------:R-:W-:Y:S01]  /*6b10*/  LDSM.16.MT88.4 R72, [R205+0x1d800] ;  /* 0x01d80000cd48783b */ /* 0x000fe20000004200 */
[----:B------:R-:W-:Y:S01]  /*6b20*/  HMMA.16816.F32 R172, R4, R16, R44 ;  /* 0x0000001004ac723c */ /* 0x000fe2000000182c */
[----:B------:R-:W-:-:S02]  /*6b30*/  MOV R0, R81 ;  /* 0x0000005100007202 */ /* 0x000fc40000000f00 */
[----:B------:R-:W-:Y:S01]  /*6b40*/  MOV R2, R82 ;  /* 0x0000005200027202 */ /* 0x000fe20000000f00 */
[----:B------:R-:W-:Y:S04]  /*6b50*/  LDSM.16.MT88.4 R168, [R207+0x19800] ;  /* 0x01980000cfa8783b */ /* 0x000fe80000004200 */
[----:B------:R-:W-:Y:S07]  /*6b60*/  HMMA.16816.F32 R16, R4, R20, R52 ;  /* 0x000000140410723c */ /* 0x000fee0000001834 */
[----:B------:R-:W-:-:S02]  /*6b70*/  MOV R54, R153 ;  /* 0x0000009900367202 */ /* 0x000fc40000000f00 */
[----:B------:R-:W-:Y:S01]  /*6b80*/  MOV R55, R154 ;  /* 0x0000009a00377202 */ /* 0x000fe20000000f00 */
[C---:B-1----:R-:W-:Y:S01]  /*6b90*/  HMMA.16816.F32 R44, R128.reuse, R48, R112 ;  /* 0x00000030802c723c */ /* 0x042fe20000001870 */
[----:B------:R-:W1:Y:S04]  /*6ba0*/  LDSM.16.MT88.4 R152, [R206+0x19800] ;  /* 0x01980000ce98783b */ /* 0x000e680000004200 */
[----:B------:R-:W-:Y:S03]  /*6bb0*/  LDSM.16.MT88.4 R112, [R206+0x1f800] ;  /* 0x01f80000ce70783b */ /* 0x000fe60000004200 */
[----:B------:R-:W-:Y:S07]  /*6bc0*/  HMMA.16816.F32 R48, R128, R50, R116 ;  /* 0x000000328030723c */ /* 0x000fee0000001874 */
[----:B------:R-:W-:-:S02]  /*6bd0*/  MOV R119, R54 ;  /* 0x0000003600777202 */ /* 0x000fc40000000f00 */
[----:B------:R-:W-:Y:S02]  /*6be0*/  MOV R118, R55 ;  /* 0x0000003700767202 */ /* 0x000fe40000000f00 */
[C---:B------:R-:W-:Y:S01]  /*6bf0*/  HMMA.16816.F32 R52, R128.reuse, R56, R120 ;  /* 0x000000388034723c */ /* 0x040fe20000001878 */
[----:B------:R-:W-:Y:S01]  /*6c00*/  IMAD.MOV.U32 R117, RZ, RZ, R80 ;  /* 0x000000ffff757224 */ /* 0x000fe200078e0050 */
[----:B------:R-:W-:Y:S06]  /*6c10*/  LDSM.16.MT88.4 R120, [R208+0x1f800] ;  /* 0x01f80000d078783b */ /* 0x000fec0000004200 */
[----:B------:R-:W-:Y:S07]  /*6c20*/  HMMA.16816.F32 R56, R128, R58, R192 ;  /* 0x0000003a8038723c */ /* 0x000fee00000018c0 */
[----:B------:R-:W-:Y:S01]  /*6c30*/  MOV R192, R60 ;  /* 0x0000003c00c07202 */ /* 0x000fe20000000f00 */
[----:B------:R-:W-:Y:S01]  /*6c40*/  IMAD.MOV.U32 R194, RZ, RZ, R62 ;  /* 0x000000ffffc27224 */ /* 0x000fe200078e003e */
[----:B------:R-:W-:-:S02]  /*6c50*/  MOV R193, R61 ;  /* 0x0000003d00c17202 */ /* 0x000fc40000000f00 */
[----:B------:R-:W-:Y:S02]  /*6c60*/  MOV R195, R63 ;  /* 0x0000003f00c37202 */ /* 0x000fe40000000f00 */
[----:B------:R-:W-:Y:S07]  /*6c70*/  HMMA.16816.F32 R60, R128, R64, R200 ;  /* 0x00000040803c723c */ /* 0x000fee00000018c8 */
[----:B------:R-:W-:Y:S01]  /*6c80*/  MOV R200, R68 ;  /* 0x0000004400c87202 */ /* 0x000fe20000000f00 */
[----:B------:R-:W-:Y:S01]  /*6c90*/  IMAD.MOV.U32 R201, RZ, RZ, R69 ;  /* 0x000000ffffc97224 */ /* 0x000fe200078e0045 */
[----:B------:R-:W-:-:S02]  /*6ca0*/  MOV R202, R70 ;  /* 0x0000004600ca7202 */ /* 0x000fc40000000f00 */
[----:B------:R-:W-:Y:S01]  /*6cb0*/  MOV R203, R71 ;  /* 0x0000004700cb7202 */ /* 0x000fe20000000f00 */
[----:B------:R-:W-:Y:S02]  /*6cc0*/  FADD.FTZ R2, R2, R200 ;  /* 0x000000c802027221 */ /* 0x000fe40000010000 */
[----:B------:R-:W-:Y:S02]  /*6cd0*/  FADD.FTZ R0, R0, R201 ;  /* 0x000000c900007221 */ /* 0x000fe40000010000 */
[----:B------:R-:W-:Y:S02]  /*6ce0*/  IMAD.MOV.U32 R116, RZ, RZ, R83 ;  /* 0x000000ffff747224 */ /* 0x000fe400078e0053 */
[----:B------:R-:W-:Y:S01]  /*6cf0*/  FADD.FTZ R2, R202, R2 ;  /* 0x00000002ca027221 */ /* 0x000fe20000010000 */
[----:B------:R-:W-:Y:S01]  /*6d00*/  HMMA.16816.F32 R12, R4, R14, R36 ;  /* 0x0000000e040c723c */ /* 0x000fe20000001824 */
[----:B------:R-:W-:Y:S01]  /*6d10*/  FADD.FTZ R0, R203, R0 ;  /* 0x00000000cb007221 */ /* 0x000fe20000010000 */
[----:B------:R-:W2:Y:S01]  /*6d20*/  LDSM.16.MT88.4 R80, [R206+0x1d800] ;  /* 0x01d80000ce50783b */ /* 0x000ea20000004200 */
[----:B------:R-:W-:-:S02]  /*6d30*/  FADD.FTZ R2, R116, R2 ;  /* 0x0000000274027221 */ /* 0x000fc40000010000 */
[----:B------:R-:W-:-:S03]  /*6d40*/  FADD.FTZ R0, R117, R0 ;  /* 0x0000000075007221 */ /* 0x000fc60000010000 */
[----:B------:R-:W-:Y:S01]  /*6d50*/  HMMA.16816.F32 R140, R128, R144, R140 ;  /* 0x00000090808c723c */ /* 0x000fe2000000188c */
[----:B------:R-:W-:Y:S02]  /*6d60*/  FADD.FTZ R2, R118, R2 ;  /* 0x0000000276027221 */ /* 0x000fe40000010000 */
[----:B------:R-:W-:-:S05]  /*6d70*/  FADD.FTZ R0, R119, R0 ;  /* 0x0000000077007221 */ /* 0x000fca0000010000 */
[----:B------:R-:W-:Y:S01]  /*6d80*/  HMMA.16816.F32 R156, R128, R160, R156 ;  /* 0x000000a0809c723c */ /* 0x000fe2000000189c */
[----:B------:R-:W-:-:S07]  /*6d90*/  FADD.FTZ R2, R192, R2 ;  /* 0x00000002c0027221 */ /* 0x000fce0000010000 */
[----:B------:R-:W-:Y:S01]  /*6da0*/  HMMA.16816.F32 R144, R128, R146, R88 ;  /* 0x000000928090723c */ /* 0x000fe20000001858 */
[----:B------:R-:W3:Y:S01]  /*6db0*/  LDSM.16.MT88.4 R88, [R208+0x1d800] ;  /* 0x01d80000d058783b */ /* 0x000ee20000004200 */
[----:B------:R-:W-:-:S06]  /*6dc0*/  FADD.FTZ R0, R193, R0 ;  /* 0x00000000c1007221 */ /* 0x000fcc0000010000 */
[C---:B------:R-:W-:Y:S01]  /*6dd0*/  HMMA.16816.F32 R160, R128.reuse, R162, R96 ;  /* 0x000000a280a0723c */ /* 0x040fe20000001860 */
[----:B------:R-:W4:Y:S07]  /*6de0*/  LDSM.16.MT88.4 R96, [R207+0x1d800] ;  /* 0x01d80000cf60783b */ /* 0x000f2e0000004200 */
[----:B------:R-:W-:Y:S01]  /*6df0*/  HMMA.16816.F32 R36, R128, R40, R104 ;  /* 0x000000288024723c */ /* 0x000fe20000001868 */
[----:B------:R-:W2:Y:S07]  /*6e00*/  LDSM.16.MT88.4 R104, [R205+0x1f800] ;  /* 0x01f80000cd68783b */ /* 0x000eae0000004200 */
[----:B------:R-:W-:Y:S01]  /*6e10*/  HMMA.16816.F32 R20, R4, R22, R76 ;  /* 0x000000160414723c */ /* 0x000fe2000000184c */
[----:B------:R-:W2:Y:S01]  /*6e20*/  LDSM.16.MT88.4 R4, [R207+0x1f800] ;  /* 0x01f80000cf04783b */ /* 0x000ea20000004200 */
        /* <DEDUP_REMOVED lines=18> */
[----:B------:R-:W-:Y:S01]  /*6f50*/  HMMA.16816.F32 R164, R128, R168, R164 ;  /* 0x000000a880a4723c */ /* 0x000fe200000018a4 */
[----:B------:R-:W-:-:S07]  /*6f60*/  FADD.FTZ R0, R3, R0 ;  /* 0x0000000003007221 */ /* 0x000fce0000010000 */
[----:B------:R-:W-:Y:S01]  /*6f70*/  HMMA.16816.F32 R152, R128, R154, R92 ;  /* 0x0000009a8098723c */ /* 0x000fe2000000185c */
[----:B------:R-:W-:-:S07]  /*6f80*/  FADD.FTZ R248, R236, R248 ;  /* 0x000000f8ecf87221 */ /* 0x000fce0000010000 */
[----:B------:R-:W-:Y:S01]  /*6f90*/  HMMA.16816.F32 R168, R128, R170, R100 ;  /* 0x000000aa80a8723c */ /* 0x000fe20000001864 */
[----:B------:R-:W-:-:S07]  /*6fa0*/  FADD.FTZ R249, R249, R0 ;  /* 0x00000000f9f97221 */ /* 0x000fce0000010000 */
[C---:B------:R-:W-:Y:S08]  /*6fb0*/  HMMA.16816.F32 R40, R128.reuse, R42, R108 ;  /* 0x0000002a8028723c */ /* 0x040ff0000000186c */
[C---:B------:R-:W-:Y:S08]  /*6fc0*/  HMMA.16816.F32 R68, R128.reuse, R72, R196 ;  /* 0x000000488044723c */ /* 0x040ff000000018c4 */
        /* <DEDUP_REMOVED lines=18> */
[----:B------:R-:W-:-:S02]  /*70f0*/  USHF.R.S32.HI UR20, URZ, 0x1f, UR5 ;  /* 0x0000001f3f147899 */ /* 0x000fc40008011405 */
[----:B------:R-:W-:Y:S01]  /*7100*/  ULDC.64 UR6, c[0x0][0x1b8] ;  /* 0x00006e0000067ab9 */ /* 0x000fe20000000a00 */
[----:B------:R-:W3:Y:S01]  /*7110*/  LDL.64 R244, [R1+0x18] ;  /* 0x0000180001f47983 */ /* 0x000ee20000100a00 */
[----:B------:R-:W-:Y:S01]  /*7120*/  UIMAD UR6, UR20, UR6, URZ ;  /* 0x00000006140672a4 */ /* 0x000fe2000f8e023f */
[----:B------:R-:W-:Y:S01]  /*7130*/  IMAD.U32 R4, RZ, RZ, UR5 ;  /* 0x00000005ff047e24 */ /* 0x000fe2000f8e00ff */
[----:B------:R-:W-:Y:S01]  /*7140*/  ULDC.64 UR8, c[0x0][0x1b0] ;  /* 0x00006c0000087ab9 */ /* 0x000fe20000000a00 */
[----:B------:R-:W1:Y:S01]  /*7150*/  S2R R242, SR_TID.X ;  /* 0x0000000000f27919 */ /* 0x000e620000002100 */
[----:B------:R-:W-:Y:S01]  /*7160*/  IMAD.U32 R0, RZ, RZ, UR5 ;  /* 0x00000005ff007e24 */ /* 0x000fe2000f8e00ff */
[----:B------:R-:W-:Y:S01]  /*7170*/  UIMAD UR8, UR20, UR8, URZ ;  /* 0x00000008140872a4 */ /* 0x000fe2000f8e023f */
[----:B------:R-:W-:Y:S01]  /*7180*/  IMAD.MOV.U32 R135, RZ, RZ, R132 ;  /* 0x000000ffff877224 */ /* 0x000fe200078e0084 */
[----:B------:R-:W-:Y:S01]  /*7190*/  UIMAD UR6, UR5, UR7, UR6 ;  /* 0x00000007050672a4 */ /* 0x000fe2000f8e0206 */
[----:B------:R-:W-:Y:S01]  /*71a0*/  IMAD.MOV.U32 R134, RZ, RZ, R133 ;  /* 0x000000ffff867224 */ /* 0x000fe200078e0085 */
[----:B------:R-:W-:-:S02]  /*71b0*/  UIMAD UR8, UR5, UR9, UR8 ;  /* 0x00000009050872a4 */ /* 0x000fc4000f8e0208 */
[----:B------:R-:W-:Y:S02]  /*71c0*/  UIADD3 UR7, UR16, 0x3f, URZ ;  /* 0x0000003f10077890 */ /* 0x000fe4000fffe03f */
[----:B------:R-:W-:Y:S02]  /*71d0*/  IMAD.U32 R250, RZ, RZ, UR6 ;  /* 0x00000006fffa7e24 */ /* 0x000fe4000f8e00ff */
[----:B------:R-:W-:Y:S01]  /*71e0*/  IMAD.U32 R251, RZ, RZ, UR8 ;  /* 0x00000008fffb7e24 */ /* 0x000fe2000f8e00ff */
[----:B------:R-:W-:-:S04]  /*71f0*/  USHF.R.S32.HI UR5, URZ, 0x1f, UR7 ;  /* 0x0000001f3f057899 */ /* 0x000fc80008011407 */
[----:B------:R-:W-:-:S04]  /*7200*/  ULEA.HI UR7, UR5, UR7, URZ, 0x6 ;  /* 0x0000000705077291 */ /* 0x000fc8000f8f303f */
[----:B------:R-:W-:Y:S02]  /*7210*/  ULEA.HI.SX32 UR5, UR7, 0xfffffffe, 0x1a ;  /* 0xfffffffe07057891 */ /* 0x000fe4000f8fd23f */
[----:B------:R-:W-:Y:S01]  /*7220*/  ULEA.HI.SX32 UR8, UR7, 0xfffffffd, 0x1a ;  /* 0xfffffffd07087891 */ /* 0x000fe2000f8fd23f */
[----:B-1----:R-:W-:Y:S02]  /*7230*/  LOP3.LUT R6, R242, 0x3, RZ, 0xc0, !PT ;  /* 0x00000003f2067812 */ /* 0x002fe400078ec0ff */
[----:B------:R-:W-:Y:S01]  /*7240*/  ULDC.64 UR6, c[0x0][0x1a0] ;  /* 0x0000680000067ab9 */ /* 0x000fe20000000a00 */
[--C-:B---3--:R-:W-:Y:S01]  /*7250*/  SHF.R.S32.HI R3, RZ, 0x1f, R244.reuse ;  /* 0x0000001fff037819 */ /* 0x108fe200000114f4 */
[----:B------:R-:W-:-:S04]  /*7260*/  IMAD.MOV.U32 R2, RZ, RZ, R244 ;  /* 0x000000ffff027224 */ /* 0x000fc800078e00f4 */
[----:B------:R-:W-:-:S04]  /*7270*/  IMAD.WIDE.U32 R4, R4, c[0x0][0x1b0], R2 ;  /* 0x00006c0004047a25 */ /* 0x000fc800078e0002 */
[----:B------:R-:W-:Y:S01]  /*7280*/  IMAD.WIDE.U32 R2, R0, c[0x0][0x1b8], R2 ;  /* 0x00006e0000027a25 */ /* 0x000fe200078e0002 */
[----:B------:R-:W-:-:S03]  /*7290*/  IADD3 R0, P1, R4, UR12, RZ ;  /* 0x0000000c04007c10 */ /* 0x000fc6000ff3e0ff */
[----:B--2---:R-:W-:Y:S01]  /*72a0*/  IMAD R4, R6, -0x2, R243 ;  /* 0xfffffffe06047824 */ /* 0x004fe200078e02f3 */
[----:B------:R-:W-:Y:S02]  /*72b0*/  IADD3 R2, P0, R2, UR14, RZ ;  /* 0x0000000e02027c10 */ /* 0x000fe4000ff1e0ff */
[----:B------:R-:W-:Y:S02]  /*72c0*/  IADD3.X R251, R251, UR10, R5, P1, !PT ;  /* 0x0000000afbfb7c10 */ /* 0x000fe40008ffe405 */
[----:B------:R-:W-:Y:S01]  /*72d0*/  IADD3.X R250, R250, UR11, R3, P0, !PT ;  /* 0x0000000bfafa7c10 */ /* 0x000fe200087fe403 */
[----:B------:R-:W-:Y:S01]  /*72e0*/  IMAD.U32 R3, RZ, RZ, UR16 ;  /* 0x00000010ff037e24 */ /* 0x000fe2000f8e00ff */
[----:B------:R-:W-:Y:S01]  /*72f0*/  LEA R5, P1, R0, c[0x0][0x168], 0x1 ;  /* 0x00005a0000057a11 */ /* 0x000fe200078208ff */
[----:B------:R-:W-:Y:S01]  /*7300*/  UMOV UR11, URZ ;  /* 0x0000003f000b7c82 */ /* 0x000fe20008000000 */
[C---:B------:R-:W-:Y:S02]  /*7310*/  LEA R252, P0, R2.reuse, c[0x0][0x170], 0x1 ;  /* 0x00005c0002fc7a11 */ /* 0x040fe400078008ff */
[----:B------:R-:W-:Y:S01]  /*7320*/  IADD3 R3, R3, -UR17, R4 ;  /* 0x8000001103037c10 */ /* 0x000fe2000fffe004 */
[----:B------:R1:W-:Y:S01]  /*7330*/  STL [R1], R5 ;  /* 0x0000000501007387 */ /* 0x0003e20000100800 */
[----:B------:R-:W-:-:S02]  /*7340*/  LEA.HI.X R250, R2, c[0x0][0x174], R250, 0x1, P0 ;  /* 0x00005d0002fa7a11 */ /* 0x000fc400000f0cfa */
[----:B------:R-:W-:Y:S01]  /*7350*/  ISETP.GE.AND P4, PT, R244, c[0x0][0x220], PT ;  /* 0x00008800f4007a0c */ /* 0x000fe20003f86270 */
[----:B------:R1:W-:Y:S01]  /*7360*/  STL [R1+0x4], R3 ;  /* 0x0000040301007387 */ /* 0x0003e20000100800 */
[----:B------:R-:W-:-:S03]  /*7370*/  LEA.HI.X R251, R0, c[0x0][0x16c], R251, 0x1, P1 ;  /* 0x00005b0000fb7a11 */ /* 0x000fc600008f0cfb */
[----:B------:R-:W2:Y:S04]  /*7380*/  LDL R241, [R1+0x30] ;  /* 0x0000300001f17983 */ /* 0x000ea80000100800 */
[----:B------:R-:W3:Y:S04]  /*7390*/  LDL R242, [R1+0x2c] ;  /* 0x00002c0001f27983 */ /* 0x000ee80000100800 */
[----:B------:R-:W4:Y:S01]  /*73a0*/  LDL R243, [R1+0x34] ;  /* 0x0000340001f37983 */ /* 0x000f220000100800 */
[----:B------:R-:W-:-:S05]  /*73b0*/  IADD3 R244, P0, R246, 0x20, RZ ;  /* 0x00000020f6f47810 */ /* 0x000fca0007f1e0ff */
[----:B------:R-:W-:Y:S01]  /*73c0*/  IMAD.X R245, RZ, RZ, R247, P0 ;  /* 0x000000fffff57224 */ /* 0x000fe200000e06f7 */
[----:B--2---:R-:W-:Y:S02]  /*73d0*/  ISETP.GE.AND P3, PT, R241, c[0x0][0x220], PT ;  /* 0x00008800f1007a0c */ /* 0x004fe40003f66270 */
[----:B---3--:R-:W-:Y:S02]  /*73e0*/  ISETP.GE.AND P2, PT, R242, c[0x0][0x220], PT ;  /* 0x00008800f2007a0c */ /* 0x008fe40003f46270 */
[----:B----4-:R-:W-:Y:S01]  /*73f0*/  ISETP.GE.AND P1, PT, R243, c[0x0][0x220], PT ;  /* 0x00008800f3007a0c */ /* 0x010fe20003f26270 */
[----:B-1----:R-:W-:Y:S05]  /*7400*/  BRA `(.L_x_1655) ;  /* 0x0000047000007947 */ /* 0x002fea0003800000 */
.L_x_1657:
[----:B------:R-:W2:Y:S01]  /*7410*/  LDL.64 R234, [R1+0x10] ;  /* 0x0000100001ea7983 */ /* 0x000ea20000100a00 */
[----:B------:R-:W-:Y:S03]  /*7420*/  VOTEU.ALL UP0, P4 ;  /* 0x00000000003f7886 */ /* 0x000fe60002000000 */
[----:B------:R-:W3:Y:S02]  /*7430*/  LDL.64 R232, [R1+0x8] ;  /* 0x0000080001e87983 */ /* 0x000ee40000100a00 */
[----:B------:R-:W-:Y:S02]  /*7440*/  @!UP0 UIADD3 UR12, UR5, -0x1, -UR11 ;  /* 0xffffffff050c8890 */ /* 0x000fe4000fffe80b */
[----:B------:R1:W-:Y:S01]  /*7450*/  @P4 STS.128 [R231+0x10000], RZ ;  /* 0x010000ffe7004388 */ /* 0x0003e20000000c00 */
[----:B------:R-:W-:Y:S03]  /*7460*/  @!UP0 UIADD3 UR9, UR5, -0x1, -UR11 ;  /* 0xffffffff05098890 */ /* 0x000fe6000fffe80b */
[----:B------:R-:W-:Y:S02]  /*7470*/  IMAD.U32 R3, RZ, RZ, UR12 ;  /* 0x0000000cff037e24 */ /* 0x000fe4000f8e00ff */
[----:B------:R-:W-:Y:S02]  /*7480*/  IMAD.U32 R11, RZ, RZ, UR12 ;  /* 0x0000000cff0b7e24 */ /* 0x000fe4000f8e00ff */
[----:B------:R-:W-:Y:S01]  /*7490*/  IMAD.U32 R0, RZ, RZ, UR9 ;  /* 0x00000009ff007e24 */ /* 0x000fe2000f8e00ff */
[----:B------:R-:W-:Y:S01]  /*74a0*/  @!P4 SHF.R.S32.HI R12, RZ, 0x1f, R3 ;  /* 0x0000001fff0cc819 */ /* 0x000fe20000011403 */
[----:B------:R-:W-:Y:S03]  /*74b0*/  IMAD.U32 R8, RZ, RZ, UR9 ;  /* 0x00000009ff087e24 */ /* 0x000fe6000f8e00ff */
[----:B------:R-:W-:Y:S01]  /*74c0*/  @!P4 SHF.R.S32.HI R9, RZ, 0x1f, R0 ;  /* 0x0000001fff09c819 */ /* 0x000fe20000011400 */
[----:B------:R-:W-:Y:S04]  /*74d0*/  @!P4 IMAD R12, R12, c[0x0][0x198], RZ ;  /* 0x000066000c0cca24 */ /* 0x000fe800078e02ff */
[----:B------:R-:W-:Y:S02]  /*74e0*/  @!P4 IMAD R10, R9, c[0x0][0x198], RZ ;  /* 0x00006600090aca24 */ /* 0x000fe400078e02ff */
[----:B------:R-:W-:Y:S02]  /*74f0*/  @!P4 IMAD R12, R3, c[0x0][0x19c], R12 ;  /* 0x00006700030cca24 */ /* 0x000fe400078e020c */
[----:B------:R-:W-:Y:S02]  /*7500*/  @!P4 IMAD R0, R0, c[0x0][0x19c], R10 ;  /* 0x000067000000ca24 */ /* 0x000fe400078e020a */
[----:B------:R-:W-:Y:S04]  /*7510*/  @!P4 IMAD.WIDE.U32 R10, R11, c[0x0][0x198], RZ ;  /* 0x000066000b0aca25 */ /* 0x000fe800078e00ff */
[----:B------:R-:W-:Y:S02]  /*7520*/  @!P4 IMAD.IADD R12, R11, 0x1, R12 ;  /* 0x000000010b0cc824 */ /* 0x000fe400078e020c */
[----:B------:R-:W-:Y:S04]  /*7530*/  @!P4 IMAD.WIDE.U32 R8, R8, c[0x0][0x198], RZ ;  /* 0x000066000808ca25 */ /* 0x000fe800078e00ff */
[----:B------:R-:W-:Y:S01]  /*7540*/  @!P4 IMAD.IADD R0, R9, 0x1, R0 ;  /* 0x000000010900c824 */ /* 0x000fe200078e0200 */
[-C--:B--2---:R-:W-:Y:S02]  /*7550*/  @!P4 LEA R3, P6, R10, R234.reuse, 0x6 ;  /* 0x000000ea0a03c211 */ /* 0x084fe400078c30ff */
[----:B------:R-:W-:Y:S02]  /*7560*/  @!P4 LEA R13, P0, R8, R234, 0x6 ;  /* 0x000000ea080dc211 */ /* 0x000fe400078030ff */
[-C--:B---3--:R-:W-:Y:S02]  /*7570*/  @!P4 LEA.HI.X R12, R10, R233.reuse, R12, 0x6, P6 ;  /* 0x000000e90a0cc211 */ /* 0x088fe400030f340c */
[C---:B------:R-:W-:Y:S02]  /*7580*/  @!P4 LEA R10, P6, R3.reuse, c[0x0][0x168], 0x1 ;  /* 0x00005a00030aca11 */ /* 0x040fe400078c08ff */
        /* <DEDUP_REMOVED lines=47> */
.L_x_1655:
[----:B------:R-:W2:Y:S01]  /*7880*/  LDL.64 R10, [R1+0x20] ;  /* 0x00002000010a7983 */ /* 0x000ea20000100a00 */
[----:B------:R-:W-:Y:S01]  /*7890*/  UIADD3 UR10, UR5, -UR11, URZ ;  /* 0x8000000b050a7290 */ /* 0x000fe2000fffe03f */
[----:B------:R-:W-:Y:S04]  /*78a0*/  DEPBAR.LE SB0, 0x0 ;  /* 0x000080000000791a */ /* 0x000fe80000000000 */
[----:B------:R-:W3:Y:S01]  /*78b0*/  LDL R8, [R1+0x28] ;  /* 0x0000280001087983 */ /* 0x000ee20000100800 */
[----:B------:R-:W-:Y:S01]  /*78c0*/  USHF.R.S32.HI UR9, URZ, 0x1f, UR10 ;  /* 0x0000001f3f097899 */ /* 0x000fe2000801140a */
[----:B------:R-:W-:Y:S01]  /*78d0*/  MOV R4, UR10 ;  /* 0x0000000a00047c02 */ /* 0x000fe20008000f00 */
[----:B------:R-:W-:Y:S01]  /*78e0*/  UIMAD.WIDE.U32 UR20, UR10, UR6, URZ ;  /* 0x000000060a1472a5 */ /* 0x000fe2000f8e003f */
[----:B------:R-:W-:Y:S01]  /*78f0*/  MOV R2, UR10 ;  /* 0x0000000a00027c02 */ /* 0x000fe20008000f00 */
[----:B------:R-:W-:Y:S01]  /*7900*/  UIMAD UR9, UR9, UR6, URZ ;  /* 0x00000006090972a4 */ /* 0x000fe2000f8e023f */
[----:B------:R-:W-:Y:S01]  /*7910*/  BAR.SYNC.DEFER_BLOCKING 0x0 ;  /* 0x0000000000007b1d */ /* 0x000fe20000010000 */
[----:B------:R-:W-:Y:S02]  /*7920*/  LEA R4, P5, R4, R246, 0x6 ;  /* 0x000000f604047211 */ /* 0x000fe400078a30ff */
[----:B------:R-:W-:Y:S01]  /*7930*/  UIMAD UR9, UR10, UR7, UR9 ;  /* 0x000000070a0972a4 */ /* 0x000fe2000f8e0209 */
[----:B------:R-:W-:Y:S02]  /*7940*/  LEA R2, P0, R2, R244, 0x6 ;  /* 0x000000f402027211 */ /* 0x000fe400078030ff */
[----:B------:R-:W-:Y:S01]  /*7950*/  MOV R3, UR10 ;  /* 0x0000000a00037c02 */ /* 0x000fe20008000f00 */
[----:B------:R-:W-:Y:S01]  /*7960*/  UIADD3 UR9, UR21, UR9, URZ ;  /* 0x0000000915097290 */ /* 0x000fe2000fffe03f */
[----:B------:R-:W-:Y:S01]  /*7970*/  MOV R0, UR10 ;  /* 0x0000000a00007c02 */ /* 0x000fe20008000f00 */
[----:B------:R-:W-:Y:S01]  /*7980*/  IMAD.WIDE.U32 R12, R4, c[0x0][0x1a0], RZ ;  /* 0x00006800040c7a25 */ /* 0x000fe200078e00ff */
[----:B------:R-:W-:Y:S02]  /*7990*/  MOV R6, UR20 ;  /* 0x0000001400067c02 */ /* 0x000fe40008000f00 */
[----:B------:R-:W-:Y:S02]  /*79a0*/  MOV R7, UR21 ;  /* 0x0000001500077c02 */ /* 0x000fe40008000f00 */
[----:B------:R-:W-:Y:S02]  /*79b0*/  LEA.HI.X.SX32 R5, R3, R247, 0x6, P5 ;  /* 0x000000f703057211 */ /* 0x000fe400028f36ff */
[----:B------:R-:W-:Y:S02]  /*79c0*/  LEA.HI.X.SX32 R3, R0, R245, 0x6, P0 ;  /* 0x000000f500037211 */ /* 0x000fe400000f36ff */
[----:B------:R-:W-:Y:S01]  /*79d0*/  MOV R7, UR9 ;  /* 0x0000000900077c02 */ /* 0x000fe20008000f00 */
[----:B------:R-:W-:Y:S01]  /*79e0*/  IMAD R5, R5, c[0x0][0x1a0], RZ ;  /* 0x0000680005057a24 */ /* 0x000fe200078e02ff */
[----:B------:R-:W-:Y:S01]  /*79f0*/  MOV R14, c[0x0][0x1a0] ;  /* 0x00006800000e7a02 */ /* 0x000fe20000000f00 */
[----:B------:R-:W-:Y:S01]  /*7a00*/  IMAD R3, R3, c[0x0][0x1a0], RZ ;  /* 0x0000680003037a24 */ /* 0x000fe200078e02ff */
[----:B------:R-:W-:Y:S01]  /*7a10*/  MOV R15, c[0x0][0x1a4] ;  /* 0x00006900000f7a02 */ /* 0x000fe20000000f00 */
[----:B------:R-:W-:Y:S01]  /*7a20*/  IMAD R5, R4, c[0x0][0x1a4], R5 ;  /* 0x0000690004057a24 */ /* 0x000fe200078e0205 */
[----:B------:R-:W-:Y:S01]  /*7a30*/  @P4 STS.128 [R231+0x18000], RZ ;  /* 0x018000ffe7004388 */ /* 0x000fe20000000c00 */
[----:B------:R-:W-:Y:S01]  /*7a40*/  LEA R4, P6, R12, R252, 0x1 ;  /* 0x000000fc0c047211 */ /* 0x000fe200078c08ff */
[----:B------:R-:W-:Y:S01]  /*7a50*/  IMAD R3, R2, c[0x0][0x1a4], R3 ;  /* 0x0000690002037a24 */ /* 0x000fe200078e0203 */
[----:B------:R-:W-:Y:S01]  /*7a60*/  UIADD3 UR9, UR8, -UR11, URZ ;  /* 0x8000000b08097290 */ /* 0x000fe2000fffe03f */
[----:B------:R-:W-:Y:S02]  /*7a70*/  IADD3 R5, R13, R5, RZ ;  /* 0x000000050d057210 */ /* 0x000fe40007ffe0ff */
[----:B------:R-:W4:Y:S02]  /*7a80*/  LDL R232, [R1] ;  /* 0x0000000001e87983 */ /* 0x000f240000100800 */
[----:B------:R-:W-:Y:S02]  /*7a90*/  LEA.HI.X R5, R12, R250, R5, 0x1, P6 ;  /* 0x000000fa0c057211 */ /* 0x000fe400030f0c05 */
[----:B--2---:R-:W-:Y:S01]  /*7aa0*/  LEA R0, P0, R6, R10, 0x6 ;  /* 0x0000000a06007211 */ /* 0x004fe200078030ff */
[----:B------:R-:W-:Y:S03]  /*7ab0*/  IMAD.WIDE.U32 R10, R2, c[0x0][0x1a0], RZ ;  /* 0x00006800020a7a25 */ /* 0x000fe600078e00ff */
[----:B---3--:R-:W-:Y:S02]  /*7ac0*/  LEA.HI.X R6, R6, R8, R7, 0x6, P0 ;  /* 0x0000000806067211 */ /* 0x008fe400000f3407 */
[----:B------:R-:W-:Y:S02]  /*7ad0*/  @!P4 LEA R8, P5, R0, c[0x0][0x170], 0x1 ;  /* 0x00005c000008ca11 */ /* 0x000fe400078a08ff */
        /* <DEDUP_REMOVED lines=8> */
[----:B------:R-:W-:Y:S02]  /*7b60*/  IADD3 R3, R11, R3, RZ ;  /* 0x000000030b037210 */ /* 0x000fe40007ffe0ff */
[----:B------:R-:W-:Y:S02]  /*7b70*/  @!P4 LEA.HI.X R7, R7, c[0x0][0x174], R0, 0x1, P0 ;  /* 0x00005d000707ca11 */ /* 0x000fe400000f0c00 */
[C---:B------:R-:W-:Y:S01]  /*7b80*/  LEA R2, P5, R10.reuse, R252, 0x1 ;  /* 0x000000fc0a027211 */ /* 0x040fe200078a08ff */
[----:B------:R-:W-:Y:S01]  /*7b90*/  @P3 STS.128 [R231+0x1a000], RZ ;  /* 0x01a000ffe7003388 */ /* 0x000fe20000000c00 */
[----:B------:R-:W-:Y:S02]  /*7ba0*/  MOV R0, UR9 ;  /* 0x0000000900007c02 */ /* 0x000fe40008000f00 */
[----:B------:R-:W-:Y:S03]  /*7bb0*/  LEA.HI.X R3, R10, R250, R3, 0x1, P5 ;  /* 0x000000fa0a037211 */ /* 0x000fe600028f0c03 */
        /* <DEDUP_REMOVED lines=34> */
[----:B-----5:R-:W-:Y:S06]  /*7de0*/  LDSM.16.M88.4 R32, [R211] ;  /* 0x00000000d320783b */ /* 0x020fec0000000200 */
[----:B-1----:R-:W2:Y:S06]  /*7df0*/  LDSM.16.M88.4 R8, [R204+0x10000] ;  /* 0x01000000cc08783b */ /* 0x002eac0000000200 */
[----:B------:R-:W1:Y:S06]  /*7e00*/  LDSM.16.M88.4 R16, [R204+0x10800] ;  /* 0x01080000cc10783b */ /* 0x000e6c0000000200 */
[----:B------:R-:W1:Y:S06]  /*7e10*/  LDSM.16.M88.4 R24, [R204+0x11000] ;  /* 0x01100000cc18783b */ /* 0x000e6c0000000200 */
[----:B------:R-:W0:Y:S06]  /*7e20*/  LDGDEPBAR ;  /* 0x00000000000079af */ /* 0x000e2c0000000000 */
[----:B------:R-:W3:Y:S06]  /*7e30*/  LDSM.16.M88.4 R136, [R204+0x11800] ;  /* 0x01180000cc88783b */ /* 0x000eec0000000200 */
[----:B------:R-:W-:Y:S06]  /*7e40*/  LDSM.16.M88.4 R172, [R212] ;  /* 0x00000000d4ac783b */ /* 0x000fec0000000200 */
[----:B------:R-:W3:Y:S01]  /*7e50*/  LDSM.16.M88.4 R176, [R215] ;  /* 0x00000000d7b0783b */ /* 0x000ee20000000200 */
[C---:B--2---:R-:W-:Y:S05]  /*7e60*/  HMMA.16816.F32 R4, R32.reuse, R8, RZ ;  /* 0x000000082004723c */ /* 0x044fea00000018ff */
[----:B------:R-:W2:Y:S03]  /*7e70*/  LDSM.16.M88.4 R180, [R230] ;  /* 0x00000000e6b4783b */ /* 0x000ea60000000200 */
[C---:B------:R-:W-:Y:S03]  /*7e80*/  HMMA.16816.F32 R8, R32.reuse, R10, RZ ;  /* 0x0000000a2008723c */ /* 0x040fe600000018ff */
[----:B------:R-:W2:Y:S06]  /*7e90*/  LDSM.16.M88.4 R184, [R229] ;  /* 0x00000000e5b8783b */ /* 0x000eac0000000200 */
[----:B------:R-:W2:Y:S01]  /*7ea0*/  LDSM.16.M88.4 R188, [R228] ;  /* 0x00000000e4bc783b */ /* 0x000ea20000000200 */
[C---:B-1----:R-:W-:Y:S05]  /*7eb0*/  HMMA.16816.F32 R12, R32.reuse, R16, RZ ;  /* 0x00000010200c723c */ /* 0x042fea00000018ff */
[----:B------:R-:W-:Y:S03]  /*7ec0*/  LDSM.16.M88.4 R192, [R210+0x10000] ;  /* 0x01000000d2c0783b */ /* 0x000fe60000000200 */
[C---:B------:R-:W-:Y:S03]  /*7ed0*/  HMMA.16816.F32 R16, R32.reuse, R18, RZ ;  /* 0x000000122010723c */ /* 0x040fe600000018ff */
[----:B------:R-:W-:Y:S05]  /*7ee0*/  LDSM.16.M88.4 R196, [R210+0x10800] ;  /* 0x01080000d2c4783b */ /* 0x000fea0000000200 */
[C---:B------:R-:W-:Y:S01]  /*7ef0*/  HMMA.16816.F32 R20, R32.reuse, R24, RZ ;  /* 0x000000182014723c */ /* 0x040fe200000018ff */
[----:B------:R-:W-:Y:S07]  /*7f00*/  LDSM.16.M88.4 R200, [R209] ;  /* 0x00000000d1c8783b */ /* 0x000fee0000000200 */
[C---:B------:R-:W-:Y:S08]  /*7f10*/  HMMA.16816.F32 R24, R32.reuse, R26, RZ ;  /* 0x0000001a2018723c */ /* 0x040ff000000018ff */
[C---:B---3--:R-:W-:Y:S08]  /*7f20*/  HMMA.16816.F32 R28, R32.reuse, R136, RZ ;  /* 0x00000088201c723c */ /* 0x048ff000000018ff */
[----:B------:R-:W-:Y:S01]  /*7f30*/  HMMA.16816.F32 R32, R32, R138, RZ ;  /* 0x0000008a2020723c */ /* 0x000fe200000018ff */
[----:B------:R-:W1:Y:S07]  /*7f40*/  LDSM.16.M88.4 R136, [R214] ;  /* 0x00000000d688783b */ /* 0x000e6e0000000200 */
[C---:B------:R-:W-:Y:S08]  /*7f50*/  HMMA.16816.F32 R4, R172.reuse, R176, R4 ;  /* 0x000000b0ac04723c */ /* 0x040ff00000001804 */
[C---:B------:R-:W-:Y:S01]  /*7f60*/  HMMA.16816.F32 R8, R172.reuse, R178, R8 ;  /* 0x000000b2ac08723c */ /* 0x040fe20000001808 */
[----:B------:R-:W3:Y:S07]  /*7f70*/  LDSM.16.M88.4 R176, [R210+0x11000] ;  /* 0x01100000d2b0783b */ /* 0x000eee0000000200 */
[C---:B--2---:R-:W-:Y:S08]  /*7f80*/  HMMA.16816.F32 R12, R172.reuse, R180, R12 ;  /* 0x000000b4ac0c723c */ /* 0x044ff0000000180c */
[C---:B------:R-:W-:Y:S01]  /*7f90*/  HMMA.16816.F32 R16, R172.reuse, R182, R16 ;  /* 0x000000b6ac10723c */ /* 0x040fe20000001810 */
[----:B------:R-:W2:Y:S07]  /*7fa0*/  LDSM.16.M88.4 R180, [R210+0x11800] ;  /* 0x01180000d2b4783b */ /* 0x000eae0000000200 */
[C---:B------:R-:W-:Y:S08]  /*7fb0*/  HMMA.16816.F32 R20, R172.reuse, R184, R20 ;  /* 0x000000b8ac14723c */ /* 0x040ff00000001814 */
[C---:B------:R-:W-:Y:S01]  /*7fc0*/  HMMA.16816.F32 R24, R172.reuse, R186, R24 ;  /* 0x000000baac18723c */ /* 0x040fe20000001818 */
[----:B------:R-:W2:Y:S07]  /*7fd0*/  LDSM.16.M88.4 R184, [R213] ;  /* 0x00000000d5b8783b */ /* 0x000eae0000000200 */
[C---:B------:R-:W-:Y:S08]  /*7fe0*/  HMMA.16816.F32 R28, R172.reuse, R188, R28 ;  /* 0x000000bcac1c723c */ /* 0x040ff0000000181c */
[----:B------:R-:W-:Y:S01]  /*7ff0*/  HMMA.16816.F32 R32, R172, R190, R32 ;  /* 0x000000beac20723c */ /* 0x000fe20000001820 */
[----:B------:R-:W2:Y:S06]  /*8000*/  LDSM.16.M88.4 R172, [R209+0x800] ;  /* 0x00080000d1ac783b */ /* 0x000eac0000000200 */
[----:B------:R-:W-:Y:S01]  /*8010*/  LDSM.16.M88.4 R188, [R209+0x1800] ;  /* 0x00180000d1bc783b */ /* 0x000fe20000000200 */
[C---:B-1----:R-:W-:Y:S08]  /*8020*/  HMMA.16816.F32 R4, R136.reuse, R192, R4 ;  /* 0x000000c08804723c */ /* 0x042ff00000001804 */
[C---:B------:R-:W-:Y:S01]  /*8030*/  HMMA.16816.F32 R8, R136.reuse, R194, R8 ;  /* 0x000000c28808723c */ /* 0x040fe20000001808 */
[----:B------:R-:W-:Y:S07]  /*8040*/  LDSM.16.M88.4 R192, [R211+0x4000] ;  /* 0x00400000d3c0783b */ /* 0x000fee0000000200 */
[C---:B------:R-:W-:Y:S08]  /*8050*/  HMMA.16816.F32 R12, R136.reuse, R196, R12 ;  /* 0x000000c4880c723c */ /* 0x040ff0000000180c */
[C---:B------:R-:W-:Y:S01]  /*8060*/  HMMA.16816.F32 R16, R136.reuse, R198, R16 ;  /* 0x000000c68810723c */ /* 0x040fe20000001810 */
[----:B------:R-:W-:Y:S07]  /*8070*/  LDSM.16.M88.4 R196, [R204+0x12000] ;  /* 0x01200000ccc4783b */ /* 0x000fee0000000200 */
[C---:B---3--:R-:W-:Y:S08]  /*8080*/  HMMA.16816.F32 R20, R136.reuse, R176, R20 ;  /* 0x000000b08814723c */ /* 0x048ff00000001814 */
[C---:B------:R-:W-:Y:S01]  /*8090*/  HMMA.16816.F32 R24, R136.reuse, R178, R24 ;  /* 0x000000b28818723c */ /* 0x040fe20000001818 */
[----:B------:R-:W1:Y:S07]  /*80a0*/  LDSM.16.M88.4 R176, [R209+0x1000] ;  /* 0x00100000d1b0783b */ /* 0x000e6e0000000200 */
[C---:B--2---:R-:W-:Y:S08]  /*80b0*/  HMMA.16816.F32 R28, R136.reuse, R180, R28 ;  /* 0x000000b4881c723c */ /* 0x044ff0000000181c */
[----:B------:R-:W-:Y:S01]  /*80c0*/  HMMA.16816.F32 R32, R136, R182, R32 ;  /* 0x000000b68820723c */ /* 0x000fe20000001820 */
[----:B------:R-:W2:Y:S06]  /*80d0*/  LDSM.16.M88.4 R136, [R204+0x12800] ;  /* 0x01280000cc88783b */ /* 0x000eac0000000200 */
[----:B------:R-:W3:Y:S01]  /*80e0*/  LDSM.16.M88.4 R180, [R204+0x13000] ;  /* 0x01300000ccb4783b */ /* 0x000ee20000000200 */
[C---:B------:R-:W-:Y:S08]  /*80f0*/  HMMA.16816.F32 R4, R184.reuse, R200, R4 ;  /* 0x000000c8b804723c */ /* 0x040ff00000001804 */
[C---:B------:R-:W-:Y:S01]  /*8100*/  HMMA.16816.F32 R8, R184.reuse, R202, R8 ;  /* 0x000000cab808723c */ /* 0x040fe20000001808 */
[----:B------:R-:W2:Y:S07]  /*8110*/  LDSM.16.M88.4 R200, [R204+0x13800] ;  /* 0x01380000ccc8783b */ /* 0x000eae0000000200 */
        /* <DEDUP_REMOVED lines=8> */
[----:B------:R-:W1:Y:S06]  /*81a0*/  LDSM.16.M88.4 R184, [R226] ;  /* 0x00000000e2b8783b */ /* 0x000e6c0000000200 */
[----:B------:R-:W1:Y:S01]  /*81b0*/  LDSM.16.M88.4 R188, [R225] ;  /* 0x00000000e1bc783b */ /* 0x000e620000000200 */
        /* <DEDUP_REMOVED lines=9> */
[C---:B------:R-:W-:Y:S08]  /*8250*/  HMMA.16816.F32 R28, R192.reuse, R200, R28 ;  /* 0x000000c8c01c723c */ /* 0x040ff0000000181c */
[----:B------:R-:W-:Y:S01]  /*8260*/  HMMA.16816.F32 R32, R192, R202, R32 ;  /* 0x000000cac020723c */ /* 0x000fe20000001820 */
[----:B------:R-:W3:Y:S06]  /*8270*/  LDSM.16.M88.4 R192, [R210+0x12800] ;  /* 0x01280000d2c0783b */ /* 0x000eec0000000200 */
[----:B------:R-:W-:Y:S01]  /*8280*/  LDSM.16.M88.4 R200, [R209+0x3800] ;  /* 0x00380000d1c8783b */ /* 0x000fe20000000200 */
        /* <DEDUP_REMOVED lines=12> */
[----:B------:R-:W-:Y:S01]  /*8350*/  LDSM.16.M88.4 R196, [R209+0x3000] ;  /* 0x00300000d1c4783b */ /* 0x000fe20000000200 */
        /* <DEDUP_REMOVED lines=9> */
[C---:B------:R-:W-:Y:S08]  /*83f0*/  HMMA.16816.F32 R28, R136.reuse, R184, R28 ;  /* 0x000000b8881c723c */ /* 0x040ff0000000181c */
[----:B------:R-:W-:Y:S01]  /*8400*/  HMMA.16816.F32 R32, R136, R186, R32 ;  /* 0x000000ba8820723c */ /* 0x000fe20000001820 */
[----:B------:R-:W1:Y:S06]  /*8410*/  LDSM.16.M88.4 R136, [R211+0x8000] ;  /* 0x00800000d388783b */ /* 0x000e6c0000000200 */
[----:B------:R-:W3:Y:S01]  /*8420*/  LDSM.16.M88.4 R184, [R204+0x14800] ;  /* 0x01480000ccb8783b */ /* 0x000ee20000000200 */
        /* <DEDUP_REMOVED lines=11> */
[----:B------:R-:W4:Y:S06]  /*84e0*/  LDSM.16.M88.4 R172, [R222] ;  /* 0x00000000deac783b */ /* 0x000f2c0000000200 */
[----:B------:R-:W-:Y:S01]  /*84f0*/  LDSM.16.M88.4 R200, [R220] ;  /* 0x00000000dcc8783b */ /* 0x000fe20000000200 */
        /* <DEDUP_REMOVED lines=11> */
[----:B------:R-:W2:Y:S06]  /*85b0*/  LDSM.16.M88.4 R136, [R214+0x8000] ;  /* 0x00800000d688783b */ /* 0x000eac0000000200 */
[----:B------:R-:W3:Y:S01]  /*85c0*/  LDSM.16.M88.4 R188, [R210+0x15000] ;  /* 0x01500000d2bc783b */ /* 0x000ee20000000200 */
        /* <DEDUP_REMOVED lines=11> */
[----:B------:R-:W1:Y:S06]  /*8680*/  LDSM.16.M88.4 R192, [R209+0x4800] ;  /* 0x00480000d1c0783b */ /* 0x000e6c0000000200 */
[----:B------:R-:W-:Y:S01]  /*8690*/  LDSM.16.M88.4 R200, [R204+0x16000] ;  /* 0x01600000ccc8783b */ /* 0x000fe20000000200 */
        /* <DEDUP_REMOVED lines=11> */
[----:B------:R-:W4:Y:S06]  /*8750*/  LDSM.16.M88.4 R136, [R204+0x16800] ;  /* 0x01680000cc88783b */ /* 0x000f2c0000000200 */
[----:B------:R-:W-:Y:S01]  /*8760*/  LDSM.16.M88.4 R196, [R217] ;  /* 0x00000000d9c4783b */ /* 0x000fe20000000200 */
        /* <DEDUP_REMOVED lines=11> */
[----:B------:R-:W2:Y:S06]  /*8820*/  LDSM.16.M88.4 R172, [R212+0xc000] ;  /* 0x00c00000d4ac783b */ /* 0x000eac0000000200 */
[----:B------:R-:W2:Y:S01]  /*8830*/  LDSM.16.M88.4 R184, [R218] ;  /* 0x00000000dab8783b */ /* 0x000ea20000000200 */
        /* <DEDUP_REMOVED lines=11> */
[----:B------:R-:W-:Y:S06]  /*88f0*/  LDSM.16.M88.4 R188, [R210+0x17800] ;  /* 0x01780000d2bc783b */ /* 0x000fec0000000200 */
[----:B------:R-:W-:Y:S01]  /*8900*/  LDSM.16.M88.4 R192, [R213+0xc000] ;  /* 0x00c00000d5c0783b */ /* 0x000fe20000000200 */
        /* <DEDUP_REMOVED lines=50> */
[----:B------:R-:W2:Y:S10]  /*8c30*/  MUFU.TANH R179, R12 ;  /* 0x0000000c00b37308 */ /* 0x000eb40000002400 */
[----:B------:R-:W2:Y:S01]  /*8c40*/  MUFU.TANH R181, R13 ;  /* 0x0000000d00b57308 */ /* 0x000ea20000002400 */
[----:B-1----:R-:W1:Y:S01]  /*8c50*/  LDSM.16.M88.4 R8, [R209+0x7800] ;  /* 0x00780000d108783b */ /* 0x002e620000000200 */
[----:B------:R-:W-:Y:S04]  /*8c60*/  DEPBAR.LE SB0, 0x0 ;  /* 0x000080000000791a */ /* 0x000fe80000000000 */
[C---:B----4-:R-:W-:Y:S04]  /*8c70*/  HMMA.16816.F32 R20, R192.reuse, R4, R20 ;  /* 0x00000004c014723c */ /* 0x050fe80000001814 */
[----:B------:R-:W4:Y:S01]  /*8c80*/  MUFU.TANH R180, R14 ;  /* 0x0000000e00b47308 */ /* 0x000f220000002400 */
[----:B------:R-:W-:Y:S02]  /*8c90*/  BAR.SYNC.DEFER_BLOCKING 0x0 ;  /* 0x0000000000007b1d */ /* 0x000fe40000010000 */
[C---:B------:R-:W-:Y:S01]  /*8ca0*/  LEA R4, P0, R0.reuse, R244, 0x6 ;  /* 0x000000f400047211 */ /* 0x040fe200078030ff */
[C---:B------:R-:W-:Y:S06]  /*8cb0*/  HMMA.16816.F32 R24, R192.reuse, R6, R24 ;  /* 0x00000006c018723c */ /* 0x040fec0000001818 */
[----:B------:R-:W1:Y:S01]  /*8cc0*/  MUFU.TANH R182, R15 ;  /* 0x0000000f00b67308 */ /* 0x000e620000002400 */
[C---:B------:R-:W-:Y:S02]  /*8cd0*/  LEA.HI.X.SX32 R5, R0.reuse, R245, 0x6, P0 ;  /* 0x000000f500057211 */ /* 0x040fe400000f36ff */
[C---:B------:R-:W-:Y:S03]  /*8ce0*/  LEA R6, P5, R0.reuse, R246, 0x6 ;  /* 0x000000f600067211 */ /* 0x040fe600078a30ff */
[----:B------:R-:W-:Y:S01]  /*8cf0*/  IMAD R5, R5, c[0x0][0x198], RZ ;  /* 0x0000660005057a24 */ /* 0x000fe200078e02ff */
[----:B------:R-:W-:Y:S03]  /*8d00*/  LEA.HI.X.SX32 R7, R0, R247, 0x6, P5 ;  /* 0x000000f700077211 */ /* 0x000fe600028f36ff */
[----:B------:R-:W2:Y:S01]  /*8d10*/  MUFU.TANH R183, R16 ;  /* 0x0000001000b77308 */ /* 0x000ea20000002400 */
[----:B------:R-:W-:Y:S01]  /*8d20*/  ISETP.LT.AND P5, PT, RZ, UR10, PT ;  /* 0x0000000aff007c0c */ /* 0x000fe2000bfa1270 */
[----:B------:R-:W-:Y:S02]  /*8d30*/  IMAD R5, R4, c[0x0][0x19c], R5 ;  /* 0x0000670004057a24 */ /* 0x000fe400078e0205 */
[----:B------:R-:W-:Y:S02]  /*8d40*/  FMUL.FTZ R20, R20, c[0x0][0x2ec] ;  /* 0x0000bb0014147a20 */ /* 0x000fe40000410000 */
        /* <DEDUP_REMOVED lines=8> */
[----:B------:R1:W1:Y:S01]  /*8dd0*/  MUFU.TANH R138, R25 ;  /* 0x00000019008a7308 */ /* 0x0002620000002400 */
[----:B------:R-:W-:Y:S01]  /*8de0*/  FMUL.FTZ R24, R24, c[0x0][0x2ec] ;  /* 0x0000bb0018187a20 */ /* 0x000fe20000410000 */
[----:B------:R-:W-:Y:S04]  /*8df0*/  HMMA.16816.F32 R32, R192, R10, R32 ;  /* 0x0000000ac020723c */ /* 0x000fe80000001820 */
[----:B------:R-:W-:Y:S02]  /*8e00*/  IMAD R0, R7, c[0x0][0x198], RZ ;  /* 0x0000660007007a24 */ /* 0x000fe400078e02ff */
[----:B------:R-:W-:Y:S02]  /*8e10*/  IMAD.WIDE.U32 R8, R4, c[0x0][0x198], RZ ;  /* 0x0000660004087a25 */ /* 0x000fe400078e00ff */
[----:B------:R2:W2:Y:S04]  /*8e20*/  MUFU.TANH R137, R26 ;  /* 0x0000001a00897308 */ /* 0x0004a80000002400 */
[----:B------:R-:W-:Y:S01]  /*8e30*/  IMAD.WIDE.U32 R10, R6, c[0x0][0x198], RZ ;  /* 0x00006600060a7a25 */ /* 0x000fe200078e00ff */
[-C--:B------:R-:W-:Y:S02]  /*8e40*/  LEA R4, P0, R8, R232.reuse, 0x1 ;  /* 0x000000e808047211 */ /* 0x080fe400078008ff */
[----:B------:R-:W-:Y:S01]  /*8e50*/  IADD3 R5, R9, R5, RZ ;  /* 0x0000000509057210 */ /* 0x000fe20007ffe0ff */
[----:B------:R-:W-:Y:S01]  /*8e60*/  IMAD R0, R6, c[0x0][0x19c], R0 ;  /* 0x0000670006007a24 */ /* 0x000fe200078e0200 */
[----:B------:R-:W-:Y:S01]  /*8e70*/  LEA R6, P6, R10, R232, 0x1 ;  /* 0x000000e80a067211 */ /* 0x000fe200078c08ff */
[----:B------:R3:W3:Y:S01]  /*8e80*/  MUFU.TANH R132, R27 ;  /* 0x0000001b00847308 */ /* 0x0006e20000002400 */
[-C--:B------:R-:W-:Y:S02]  /*8e90*/  LEA.HI.X R5, R8, R251.reuse, R5, 0x1, P0 ;  /* 0x000000fb08057211 */ /* 0x080fe400000f0c05 */
[----:B------:R-:W-:Y:S03]  /*8ea0*/  IADD3 R0, R11, R0, RZ ;  /* 0x000000000b007210 */ /* 0x000fe60007ffe0ff */
[----:B-1----:R-:W-:Y:S01]  /*8eb0*/  FMUL.FTZ R25, R32, c[0x0][0x2ec] ;  /* 0x0000bb0020197a20 */ /* 0x002fe20000410000 */
[----:B------:R-:W-:Y:S01]  /*8ec0*/  LEA.HI.X R7, R10, R251, R0, 0x1, P6 ;  /* 0x000000fb0a077211 */ /* 0x000fe200030f0c00 */
[----:B------:R-:W-:Y:S02]  /*8ed0*/  FMUL.FTZ R2, R35, c[0x0][0x2ec] ;  /* 0x0000bb0023027a20 */ /* 0x000fe40000410000 */
[----:B------:R1:W1:Y:S01]  /*8ee0*/  MUFU.TANH R177, R18 ;  /* 0x0000001200b17308 */ /* 0x0002620000002400 */
[----:B------:R-:W-:Y:S02]  /*8ef0*/  FMUL.FTZ R34, R34, c[0x0][0x2ec] ;  /* 0x0000bb0022227a20 */ /* 0x000fe40000410000 */
[----:B--2---:R-:W-:Y:S02]  /*8f00*/  FMUL.FTZ R26, R28, c[0x0][0x2ec] ;  /* 0x0000bb001c1a7a20 */ /* 0x004fe40000410000 */
[----:B------:R-:W-:Y:S02]  /*8f10*/  FMUL.FTZ R28, R29, c[0x0][0x2ec] ;  /* 0x0000bb001d1c7a20 */ /* 0x000fe40000410000 */
[----:B------:R-:W-:Y:S03]  /*8f20*/  FMUL.FTZ R29, R30, c[0x0][0x2ec] ;  /* 0x0000bb001e1d7a20 */ /* 0x000fe60000410000 */
[----:B------:R2:W1:Y:S01]  /*8f30*/  MUFU.TANH R176, R19 ;  /* 0x0000001300b07308 */ /* 0x0004620000002400 */
[----:B------:R-:W-:Y:S02]  /*8f40*/  FMUL.FTZ R30, R31, c[0x0][0x2ec] ;  /* 0x0000bb001f1e7a20 */ /* 0x000fe40000410000 */
[----:B---3--:R-:W-:Y:S07]  /*8f50*/  FMUL.FTZ R27, R33, c[0x0][0x2ec] ;  /* 0x0000bb00211b7a20 */ /* 0x008fee0000410000 */
[----:B------:R2:W3:Y:S10]  /*8f60*/  MUFU.TANH R172, R20 ;  /* 0x0000001400ac7308 */ /* 0x0004f40000002400 */
[----:B------:R2:W1:Y:S10]  /*8f70*/  MUFU.TANH R175, R21 ;  /* 0x0000001500af7308 */ /* 0x0004740000002400 */
[----:B------:R2:W1:Y:S10]  /*8f80*/  MUFU.TANH R174, R22 ;  /* 0x0000001600ae7308 */ /* 0x0004740000002400 */
        /* <DEDUP_REMOVED lines=8> */
[----:B------:R2:W1:Y:S10]  /*9010*/  MUFU.TANH R136, R34 ;  /* 0x0000002200887308 */ /* 0x0004740000002400 */
[----:B------:R-:W1:Y:S02]  /*9020*/  MUFU.TANH R2, R2 ;  /* 0x0000000200027308 */ /* 0x000e640000002400 */
[----:B-1234-:R-:W-:-:S05]  /*9030*/  @P5 BRA `(.L_x_1657) ;  /* 0xffffe3d000005947 */ /* 0x01efca000383ffff */
.L_x_1656:
        /* <DEDUP_REMOVED lines=112> */
[----:B----4-:R-:W-:Y:S01]  /*9740*/  FFMA.FTZ R233, R0, -UR4, R28 ;  /* 0x8000000400e97c23 */ /* 0x010fe2000801001c */
        /* <DEDUP_REMOVED lines=57> */
[----:B------:R-:W-:Y:S01]  /*9ae0*/  MUFU.EX2 R201, R137 ;  /* 0x0000008900c97308 */ /* 0x000fe20000000800 */
        /* <DEDUP_REMOVED lines=26> */
[----:B-1----:R-:W1:Y:S01]  /*9c90*/  LDSM.16.MT88.4 R20, [R206+0x18000] ;  /* 0x01800000ce14783b */ /* 0x002e620000004200 */
[C---:B------:R-:W-:Y:S02]  /*9ca0*/  FMUL.FTZ R56, R3.reuse, R56 ;  /* 0x0000003803387220 */ /* 0x040fe40000410000 */
[C---:B------:R-:W-:Y:S02]  /*9cb0*/  FMUL.FTZ R57, R3.reuse, R57 ;  /* 0x0000003903397220 */ /* 0x040fe40000410000 */
[C---:B------:R-:W-:Y:S01]  /*9cc0*/  FMUL.FTZ R60, R3.reuse, R60 ;  /* 0x0000003c033c7220 */ /* 0x040fe20000410000 */
[----:B------:R-:W4:Y:S01]  /*9cd0*/  MUFU.EX2 R236, R24 ;  /* 0x0000001800ec7308 */ /* 0x000f220000000800 */
[C---:B------:R-:W-:Y:S02]  /*9ce0*/  FMUL.FTZ R61, R3.reuse, R61 ;  /* 0x0000003d033d7220 */ /* 0x040fe40000410000 */
[C---:B------:R-:W-:Y:S02]  /*9cf0*/  FMUL.FTZ R64, R3.reuse, R64 ;  /* 0x0000004003407220 */ /* 0x040fe40000410000 */
[----:B--2---:R-:W-:Y:S01]  /*9d00*/  FMUL.FTZ R6, R0, R142 ;  /* 0x0000008e00067220 */ /* 0x004fe20000410000 */
[----:B------:R-:W-:Y:S01]  /*9d10*/  F2FP.PACK_AB R142, R240, R241 ;  /* 0x000000f1f08e723e */ /* 0x000fe200000000ff */
[C---:B------:R-:W-:Y:S02]  /*9d20*/  FMUL.FTZ R7, R0.reuse, R143 ;  /* 0x0000008f00077220 */ /* 0x040fe40000410000 */
[C---:B------:R-:W-:Y:S02]  /*9d30*/  FMUL.FTZ R10, R0.reuse, R146 ;  /* 0x00000092000a7220 */ /* 0x040fe40000410000 */
[C---:B------:R-:W-:Y:S02]  /*9d40*/  FMUL.FTZ R11, R0.reuse, R147 ;  /* 0x00000093000b7220 */ /* 0x040fe40000410000 */
[----:B------:R-:W-:Y:S01]  /*9d50*/  FMUL.FTZ R19, R0, R155 ;  /* 0x0000009b00137220 */ /* 0x000fe20000410000 */
[----:B---3--:R-:W-:Y:S01]  /*9d60*/  F2FP.PACK_AB R141, R238, R239 ;  /* 0x000000efee8d723e */ /* 0x008fe200000000ff */
[C---:B------:R-:W-:Y:S01]  /*9d70*/  FMUL.FTZ R18, R0.reuse, R154 ;  /* 0x0000009a00127220 */ /* 0x040fe20000410000 */
[----:B------:R-:W2:Y:S01]  /*9d80*/  LDSM.16.MT88.4 R144, [R207+0x18000] ;  /* 0x01800000cf90783b */ /* 0x000ea20000004200 */
        /* <DEDUP_REMOVED lines=19> */
[----:B------:R-:W3:Y:S01]  /*9ec0*/  LDSM.16.MT88.4 R148, [R205+0x1a000] ;  /* 0x01a00000cd94783b */ /* 0x000ee20000004200 */
[C---:B------:R-:W-:Y:S02]  /*9ed0*/  FMUL.FTZ R46, R0.reuse, R46 ;  /* 0x0000002e002e7220 */ /* 0x040fe40000410000 */
[C---:B------:R-:W-:Y:S02]  /*9ee0*/  FMUL.FTZ R47, R0.reuse, R47 ;  /* 0x0000002f002f7220 */ /* 0x040fe40000410000 */
[C---:B-1----:R-:W-:Y:S03]  /*9ef0*/  HMMA.16816.F32 R12, R140.reuse, R20, R12 ;  /* 0x000000148c0c723c */ /* 0x042fe6000000180c */
        /* <DEDUP_REMOVED lines=17> */
[--C-:B------:R-:W-:Y:S02]  /*a010*/  FFMA.FTZ R137, R181, c[0x0][0x23c], -R134.reuse ;  /* 0x00008f00b5897a23 */ /* 0x100fe40000010886 */
[C---:B------:R-:W-:Y:S02]  /*a020*/  FMUL.FTZ R30, R0.reuse, R166 ;  /* 0x000000a6001e7220 */ /* 0x040fe40000410000 */
[----:B------:R1:W4:Y:S02]  /*a030*/  MUFU.EX2 R200, R137 ;  /* 0x0000008900c87308 */ /* 0x0003240000000800 */
[C---:B------:R-:W-:Y:S02]  /*a040*/  FMUL.FTZ R31, R0.reuse, R167 ;  /* 0x000000a7001f7220 */ /* 0x040fe40000410000 */
[----:B------:R-:W-:Y:S01]  /*a050*/  LDSM.16.MT88.4 R164, [R206+0x1a800] ;  /* 0x01a80000cea4783b */ /* 0x000fe20000004200 */
[C---:B------:R-:W-:Y:S02]  /*a060*/  FMUL.FTZ R63, R0.reuse, R63 ;  /* 0x0000003f003f7220 */ /* 0x040fe40000410000 */
[C---:B------:R-:W-:Y:S02]  /*a070*/  FMUL.FTZ R65, R3.reuse, R65 ;  /* 0x0000004103417220 */ /* 0x040fe40000410000 */
[C---:B--2---:R-:W-:Y:S03]  /*a080*/  HMMA.16816.F32 R28, R140.reuse, R144, R28 ;  /* 0x000000908c1c723c */ /* 0x044fe6000000181c */
[C---:B------:R-:W-:Y:S02]  /*a090*/  FMUL.FTZ R66, R0.reuse, R66 ;  /* 0x0000004200427220 */ /* 0x040fe40000410000 */
[C---:B------:R-:W-:Y:S02]  /*a0a0*/  FMUL.FTZ R67, R0.reuse, R67 ;  /* 0x0000004300437220 */ /* 0x040fe40000410000 */
[C---:B------:R-:W-:Y:S01]  /*a0b0*/  FMUL.FTZ R68, R3.reuse, R68 ;  /* 0x0000004403447220 */ /* 0x040fe20000410000 */
[C---:B------:R-:W-:Y:S01]  /*a0c0*/  HMMA.16816.F32 R32, R140.reuse, R146, R32 ;  /* 0x000000928c20723c */ /* 0x040fe20000001820 */
[----:B------:R-:W2:Y:S03]  /*a0d0*/  LDSM.16.MT88.4 R144, [R208+0x1a000] ;  /* 0x01a00000d090783b */ /* 0x000ea60000004200 */
[----:B------:R-:W-:Y:S02]  /*a0e0*/  FMUL.FTZ R69, R3, R69 ;  /* 0x0000004503457220 */ /* 0x000fe40000410000 */
[C---:B------:R-:W-:Y:S02]  /*a0f0*/  FMUL.FTZ R70, R0.reuse, R70 ;  /* 0x0000004600467220 */ /* 0x040fe40000410000 */
[C---:B---3--:R-:W-:Y:S04]  /*a100*/  HMMA.16816.F32 R36, R140.reuse, R148, R36 ;  /* 0x000000948c24723c */ /* 0x048fe80000001824 */
[--C-:B-1----:R-:W-:Y:S02]  /*a110*/  FFMA.FTZ R137, R183, c[0x0][0x23c], -R134.reuse ;  /* 0x00008f00b7897a23 */ /* 0x102fe40000010886 */
[C---:B------:R-:W-:Y:S02]  /*a120*/  FMUL.FTZ R71, R0.reuse, R71 ;  /* 0x0000004700477220 */ /* 0x040fe40000410000 */
[C---:B------:R-:W-:Y:S01]  /*a130*/  HMMA.16816.F32 R40, R140.reuse, R150, R40 ;  /* 0x000000968c28723c */ /* 0x040fe20000001828 */
[----:B------:R-:W1:Y:S01]  /*a140*/  LDSM.16.MT88.4 R148, [R207+0x1a000] ;  /* 0x01a00000cf94783b */ /* 0x000e620000004200 */
[----:B------:R3:W-:Y:S02]  /*a150*/  MUFU.EX2 R199, R137 ;  /* 0x0000008900c77308 */ /* 0x0007e40000000800 */
[C---:B------:R-:W-:Y:S02]  /*a160*/  FMUL.FTZ R72, R3.reuse, R72 ;  /* 0x0000004803487220 */ /* 0x040fe40000410000 */
[C---:B------:R-:W-:Y:S02]  /*a170*/  FMUL.FTZ R73, R3.reuse, R73 ;  /* 0x0000004903497220 */ /* 0x040fe40000410000 */
[C---:B------:R-:W-:Y:S04]  /*a180*/  HMMA.16816.F32 R44, R140.reuse, R152, R44 ;  /* 0x000000988c2c723c */ /* 0x040fe8000000182c */
[C---:B------:R-:W-:Y:S02]  /*a190*/  FMUL.FTZ R74, R0.reuse, R74 ;  /* 0x0000004a004a7220 */ /* 0x040fe40000410000 */
[C---:B------:R-:W-:Y:S02]  /*a1a0*/  FMUL.FTZ R75, R0.reuse, R75 ;  /* 0x0000004b004b7220 */ /* 0x040fe40000410000 */
[C---:B------:R-:W-:Y:S01]  /*a1b0*/  HMMA.16816.F32 R48, R140.reuse, R154, R48 ;  /* 0x0000009a8c30723c */ /* 0x040fe20000001830 */
[----:B------:R-:W5:Y:S03]  /*a1c0*/  LDSM.16.MT88.4 R152, [R205+0x1c000] ;  /* 0x01c00000cd98783b */ /* 0x000f660000004200 */
[C---:B------:R-:W-:Y:S02]  /*a1d0*/  FMUL.FTZ R76, R3.reuse, R76 ;  /* 0x0000004c034c7220 */ /* 0x040fe40000410000 */
[C---:B------:R-:W-:Y:S02]  /*a1e0*/  FMUL.FTZ R77, R3.reuse, R77 ;  /* 0x0000004d034d7220 */ /* 0x040fe40000410000 */
[----:B------:R-:W-:Y:S01]  /*a1f0*/  FMUL.FTZ R78, R0, R78 ;  /* 0x0000004e004e7220 */ /* 0x000fe20000410000 */
[C---:B--2---:R-:W-:Y:S03]  /*a200*/  HMMA.16816.F32 R52, R140.reuse, R144, R52 ;  /* 0x000000908c34723c */ /* 0x044fe60000001834 */
[--C-:B---3--:R-:W-:Y:S02]  /*a210*/  FFMA.FTZ R137, R178, c[0x0][0x23c], -R134.reuse ;  /* 0x00008f00b2897a23 */ /* 0x108fe40000010886 */
[C---:B------:R-:W-:Y:S02]  /*a220*/  FMUL.FTZ R79, R0.reuse, R79 ;  /* 0x0000004f004f7220 */ /* 0x040fe40000410000 */
[C---:B------:R-:W-:Y:S01]  /*a230*/  FMUL.FTZ R80, R3.reuse, R80 ;  /* 0x0000005003507220 */ /* 0x040fe20000410000 */
[C---:B------:R-:W-:Y:S01]  /*a240*/  HMMA.16816.F32 R56, R140.reuse, R146, R56 ;  /* 0x000000928c38723c */ /* 0x040fe20000001838 */
[----:B------:R-:W2:Y:S01]  /*a250*/  LDSM.16.MT88.4 R144, [R206+0x1c000] ;  /* 0x01c00000ce90783b */ /* 0x000ea20000004200 */
[----:B------:R3:W2:Y:S02]  /*a260*/  MUFU.EX2 R198, R137 ;  /* 0x0000008900c67308 */ /* 0x0006a40000000800 */
        /* <DEDUP_REMOVED lines=10> */
[----:B------:R-:W-:Y:S02]  /*a310*/  FMUL.FTZ R87, R0, R87 ;  /* 0x0000005700577220 */ /* 0x000fe40000410000 */
[C---:B------:R-:W-:Y:S02]  /*a320*/  FMUL.FTZ R88, R3.reuse, R88 ;  /* 0x0000005803587220 */ /* 0x040fe40000410000 */
[C---:B------:R-:W-:Y:S01]  /*a330*/  HMMA.16816.F32 R72, R140.reuse, R154, R72 ;  /* 0x0000009a8c48723c */ /* 0x040fe20000001848 */
[----:B------:R-:W5:Y:S03]  /*a340*/  LDSM.16.MT88.4 R152, [R207+0x1c000] ;  /* 0x01c00000cf98783b */ /* 0x000f660000004200 */
[--C-:B---3--:R-:W-:Y:S02]  /*a350*/  FFMA.FTZ R137, R180, c[0x0][0x23c], -R135.reuse ;  /* 0x00008f00b4897a23 */ /* 0x108fe40000010887 */
[C---:B------:R-:W-:Y:S02]  /*a360*/  FMUL.FTZ R89, R3.reuse, R89 ;  /* 0x0000005903597220 */ /* 0x040fe40000410000 */
[C---:B------:R-:W-:Y:S01]  /*a370*/  FMUL.FTZ R90, R0.reuse, R90 ;  /* 0x0000005a005a7220 */ /* 0x040fe20000410000 */
[C---:B--2---:R-:W-:Y:S01]  /*a380*/  HMMA.16816.F32 R76, R140.reuse, R144, R76 ;  /* 0x000000908c4c723c */ /* 0x044fe2000000184c */
[----:B------:R2:W-:Y:S02]  /*a390*/  MUFU.EX2 R197, R137 ;  /* 0x0000008900c57308 */ /* 0x0005e40000000800 */
[C---:B------:R-:W-:Y:S02]  /*a3a0*/  FMUL.FTZ R91, R0.reuse, R91 ;  /* 0x0000005b005b7220 */ /* 0x040fe40000410000 */
[C---:B------:R-:W-:Y:S02]  /*a3b0*/  FMUL.FTZ R92, R3.reuse, R92 ;  /* 0x0000005c035c7220 */ /* 0x040fe40000410000 */
[C---:B------:R-:W-:Y:S01]  /*a3c0*/  FMUL.FTZ R93, R3.reuse, R93 ;  /* 0x0000005d035d7220 */ /* 0x040fe20000410000 */
[C---:B------:R-:W-:Y:S01]  /*a3d0*/  HMMA.16816.F32 R80, R140.reuse, R146, R80 ;  /* 0x000000928c50723c */ /* 0x040fe20000001850 */
[----:B------:R-:W3:Y:S03]  /*a3e0*/  LDSM.16.MT88.4 R144, [R205+0x1e000] ;  /* 0x01e00000cd90783b */ /* 0x000ee60000004200 */
[C---:B------:R-:W-:Y:S02]  /*a3f0*/  FMUL.FTZ R94, R0.reuse, R94 ;  /* 0x0000005e005e7220 */ /* 0x040fe40000410000 */
[----:B------:R-:W-:Y:S02]  /*a400*/  FMUL.FTZ R95, R0, R95 ;  /* 0x0000005f005f7220 */ /* 0x000fe40000410000 */
[C---:B-1----:R-:W-:Y:S04]  /*a410*/  HMMA.16816.F32 R84, R140.reuse, R148, R84 ;  /* 0x000000948c54723c */ /* 0x042fe80000001854 */
[C---:B------:R-:W-:Y:S02]  /*a420*/  FMUL.FTZ R96, R3.reuse, R96 ;  /* 0x0000006003607220 */ /* 0x040fe40000410000 */
[C---:B------:R-:W-:Y:S02]  /*a430*/  FMUL.FTZ R97, R3.reuse, R97 ;  /* 0x0000006103617220 */ /* 0x040fe40000410000 */
[C---:B------:R-:W-:Y:S01]  /*a440*/  HMMA.16816.F32 R88, R140.reuse, R150, R88 ;  /* 0x000000968c58723c */ /* 0x040fe20000001858 */
[----:B------:R-:W1:Y:S03]  /*a450*/  LDSM.16.MT88.4 R148, [R206+0x1e000] ;  /* 0x01e00000ce94783b */ /* 0x000e660000004200 */
[--C-:B--2---:R-:W-:Y:S02]  /*a460*/  FFMA.FTZ R137, R182, c[0x0][0x23c], -R135.reuse ;  /* 0x00008f00b6897a23 */ /* 0x104fe40000010887 */
[C---:B------:R-:W-:Y:S02]  /*a470*/  FMUL.FTZ R98, R0.reuse, R98 ;  /* 0x0000006200627220 */ /* 0x040fe40000410000 */
[C---:B-----5:R-:W-:Y:S01]  /*a480*/  HMMA.16816.F32 R92, R140.reuse, R152, R92 ;  /* 0x000000988c5c723c */ /* 0x060fe2000000185c */
[----:B------:R2:W5:Y:S03]  /*a490*/  MUFU.EX2 R196, R137 ;  /* 0x0000008900c47308 */ /* 0x0005660000000800 */
        /* <DEDUP_REMOVED lines=11> */
[C---:B------:R-:W-:Y:S02]  /*a550*/  FMUL.FTZ R107, R0.reuse, R107 ;  /* 0x0000006b006b7220 */ /* 0x040fe40000410000 */
[--C-:B--2---:R-:W-:Y:S02]  /*a560*/  FFMA.FTZ R137, R177, c[0x0][0x23c], -R135.reuse ;  /* 0x00008f00b1897a23 */ /* 0x104fe40000010887 */
        /* <DEDUP_REMOVED lines=9> */
[C---:B-1----:R-:W-:Y:S03]  /*a600*/  HMMA.16816.F32 R108, R140.reuse, R148, R108 ;  /* 0x000000948c6c723c */ /* 0x042fe6000000186c */
[C---:B------:R-:W-:Y:S02]  /*a610*/  FMUL.FTZ R114, R0.reuse, R114 ;  /* 0x0000007200727220 */ /* 0x040fe40000410000 */
[----:B------:R-:W-:Y:S02]  /*a620*/  FMUL.FTZ R115, R0, R115 ;  /* 0x0000007300737220 */ /* 0x000fe40000410000 */
[C---:B------:R-:W-:Y:S02]  /*a630*/  FMUL.FTZ R116, R3.reuse, R116 ;  /* 0x0000007403747220 */ /* 0x040fe40000410000 */
[--C-:B--2---:R-:W-:Y:S02]  /*a640*/  FFMA.FTZ R137, R176, c[0x0][0x23c], -R135.reuse ;  /* 0x00008f00b0897a23 */ /* 0x104fe40000010887 */
        /* <DEDUP_REMOVED lines=17> */
[----:B------:R-:W-:Y:S02]  /*a760*/  FMUL.FTZ R127, R0, R127 ;  /* 0x0000007f007f7220 */ /* 0x000fe40000410000 */
[----:B-1----:R-:W-:Y:S02]  /*a770*/  FFMA.FTZ R137, R172, c[0x0][0x23c], -R134 ;  /* 0x00008f00ac897a23 */ /* 0x002fe40000010886 */
[C---:B------:R-:W-:Y:S02]  /*a780*/  FMUL.FTZ R128, R3.reuse, R128 ;  /* 0x0000008003807220 */ /* 0x040fe40000410000 */
[----:B------:R1:W-:Y:S01]  /*a790*/  MUFU.EX2 R193, R137 ;  /* 0x0000008900c17308 */ /* 0x0003e20000000800 */
[C---:B---3--:R-:W-:Y:S03]  /*a7a0*/  HMMA.16816.F32 R124, R140.reuse, R144, R124 ;  /* 0x000000908c7c723c */ /* 0x048fe6000000187c */
[C---:B------:R-:W-:Y:S02]  /*a7b0*/  FMUL.FTZ R129, R3.reuse, R129 ;  /* 0x0000008103817220 */ /* 0x040fe40000410000 */
[C---:B------:R-:W-:Y:S02]  /*a7c0*/  FMUL.FTZ R130, R0.reuse, R130 ;  /* 0x0000008200827220 */ /* 0x040fe40000410000 */
[----:B------:R-:W-:Y:S02]  /*a7d0*/  FMUL.FTZ R131, R0, R131 ;  /* 0x0000008300837220 */ /* 0x000fe40000410000 */
[----:B------:R-:W-:Y:S03]  /*a7e0*/  FFMA.FTZ R136, R136, c[0x0][0x23c], -R135 ;  /* 0x00008f0088887a23 */ /* 0x000fe60000010887 */
[----:B------:R-:W-:Y:S02]  /*a7f0*/  FFMA.FTZ R3, R3, R248, R243 ;  /* 0x000000f803037223 */ /* 0x000fe400000100f3 */
[----:B------:R-:W-:Y:S01]  /*a800*/  HMMA.16816.F32 R128, R140, R146, R128 ;  /* 0x000000928c80723c */ /* 0x000fe20000001880 */
[----:B------:R-:W3:Y:S02]  /*a810*/  LDSM.16.MT88.4 R144, [R207+0x18800] ;  /* 0x01880000cf90783b */ /* 0x000ee40000004200 */
[----:B------:R-:W-:Y:S04]  /*a820*/  FFMA.FTZ R0, R0, R249, R239 ;  /* 0x000000f900007223 */ /* 0x000fe800000100ef */
[----:B------:R-:W-:Y:S01]  /*a830*/  F2FP.PACK_AB R140, R200, R201 ;  /* 0x000000c9c88c723e */ /* 0x000fe200000000ff */
[----:B------:R-:W-:Y:S01]  /*a840*/  FADD.FTZ R0, R238, R0 ;  /* 0x00000000ee007221 */ /* 0x000fe20000010000 */
[----:B------:R-:W-:Y:S03]  /*a850*/  F2FP.PACK_AB R142, R198, R199 ;  /* 0x000000c7c68e723e */ /* 0x000fe600000000ff */
[----:B-----5:R-:W-:Y:S01]  /*a860*/  F2FP.PACK_AB R141, R196, R197 ;  /* 0x000000c5c48d723e */ /* 0x020fe200000000ff */
[----:B-1----:R-:W-:Y:S01]  /*a870*/  FFMA.FTZ R137, R175, c[0x0][0x23c], -R134 ;  /* 0x00008f00af897a23 */ /* 0x002fe20000010886 */
[----:B--2---:R-:W-:Y:S01]  /*a880*/  F2FP.PACK_AB R143, R194, R195 ;  /* 0x000000c3c28f723e */ /* 0x004fe200000000ff */
[----:B------:R-:W-:Y:S02]  /*a890*/  FADD.FTZ R0, R237, R0 ;  /* 0x00000000ed007221 */ /* 0x000fe40000010000 */
[----:B------:R1:W-:Y:S02]  /*a8a0*/  MUFU.EX2 R192, R137 ;  /* 0x0000008900c07308 */ /* 0x0003e40000000800 */
[----:B------:R-:W-:Y:S02]  /*a8b0*/  FADD.FTZ R0, R236, R0 ;  /* 0x00000000ec007221 */ /* 0x000fe40000010000 */
[C---:B------:R-:W-:Y:S03]  /*a8c0*/  HMMA.16816.F32 R4, R140.reuse, R148, R4 ;  /* 0x000000948c04723c */ /* 0x040fe60000001804 */
[----:B------:R-:W-:Y:S04]  /*a8d0*/  FADD.FTZ R0, R197, R0 ;  /* 0x00000000c5007221 */ /* 0x000fe80000010000 */
[----:B------:R-:W-:Y:S01]  /*a8e0*/  FADD.FTZ R0, R196, R0 ;  /* 0x00000000c4007221 */ /* 0x000fe20000010000 */
[C---:B------:R-:W-:Y:S01]  /*a8f0*/  HMMA.16816.F32 R8, R140.reuse, R150, R8 ;  /* 0x000000968c08723c */ /* 0x040fe20000001808 */
[----:B------:R-:W2:Y:S03]  /*a900*/  LDSM.16.MT88.4 R148, [R208+0x1a800] ;  /* 0x01a80000d094783b */ /* 0x000ea60000004200 */
[----:B------:R-:W-:Y:S04]  /*a910*/  FADD.FTZ R0, R195, R0 ;  /* 0x00000000c3007221 */ /* 0x000fe80000010000 */
[C---:B----4-:R-:W-:Y:S04]  /*a920*/  HMMA.16816.F32 R12, R140.reuse, R152, R12 ;  /* 0x000000988c0c723c */ /* 0x050fe8000000180c */
[----:B-1----:R-:W-:Y:S02]  /*a930*/  FFMA.FTZ R137, R139, c[0x0][0x23c], -R134 ;  /* 0x00008f008b897a23 */ /* 0x002fe40000010886 */
[----:B------:R-:W-:Y:S02]  /*a940*/  FADD.FTZ R0, R194, R0 ;  /* 0x00000000c2007221 */ /* 0x000fe40000010000 */
[C---:B------:R-:W-:Y:S01]  /*a950*/  HMMA.16816.F32 R16, R140.reuse, R154, R16 ;  /* 0x0000009a8c10723c */ /* 0x040fe20000001810 */
[----:B------:R-:W1:Y:S01]  /*a960*/  LDSM.16.MT88.4 R152, [R207+0x1a800] ;  /* 0x01a80000cf98783b */ /* 0x000e620000004200 */
[----:B------:R4:W-:Y:S06]  /*a970*/  MUFU.EX2 R191, R137 ;  /* 0x0000008900bf7308 */ /* 0x0009ec0000000800 */
[C---:B------:R-:W-:Y:S08]  /*a980*/  HMMA.16816.F32 R20, R140.reuse, R156, R20 ;  /* 0x0000009c8c14723c */ /* 0x040ff00000001814 */
[C---:B------:R-:W-:Y:S01]  /*a990*/  HMMA.16816.F32 R24, R140.reuse, R158, R24 ;  /* 0x0000009e8c18723c */ /* 0x040fe20000001818 */
[----:B------:R-:W5:Y:S07]  /*a9a0*/  LDSM.16.MT88.4 R156, [R205+0x1c800] ;  /* 0x01c80000cd9c783b */ /* 0x000f6e0000004200 */
[C---:B---3--:R-:W-:Y:S04]  /*a9b0*/  HMMA.16816.F32 R28, R140.reuse, R144, R28 ;  /* 0x000000908c1c723c */ /* 0x048fe8000000181c */
[----:B----4-:R-:W-:Y:S04]  /*a9c0*/  FFMA.FTZ R137, R138, c[0x0][0x23c], -R134 ;  /* 0x00008f008a897a23 */ /* 0x010fe80000010886 */
[C---:B------:R-:W-:Y:S01]  /*a9d0*/  HMMA.16816.F32 R32, R140.reuse, R146, R32 ;  /* 0x000000928c20723c */ /* 0x040fe20000001820 */
[----:B------:R-:W3:Y:S01]  /*a9e0*/  LDSM.16.MT88.4 R144, [R208+0x1c800] ;  /* 0x01c80000d090783b */ /* 0x000ee20000004200 */
[----:B------:R4:W-:Y:S06]  /*a9f0*/  MUFU.EX2 R190, R137 ;  /* 0x0000008900be7308 */ /* 0x0009ec0000000800 */
[C---:B------:R-:W-:Y:S08]  /*aa00*/  HMMA.16816.F32 R36, R140.reuse, R160, R36 ;  /* 0x000000a08c24723c */ /* 0x040ff00000001824 */
[C---:B------:R-:W-:Y:S01]  /*aa10*/  HMMA.16816.F32 R40, R140.reuse, R162, R40 ;  /* 0x000000a28c28723c */ /* 0x040fe20000001828 */
[----:B------:R-:W-:Y:S07]  /*aa20*/  LDSM.16.MT88.4 R160, [R206+0x19000] ;  /* 0x01900000cea0783b */ /* 0x000fee0000004200 */
[C---:B------:R-:W-:Y:S04]  /*aa30*/  HMMA.16816.F32 R44, R140.reuse, R164, R44 ;  /* 0x000000a48c2c723c */ /* 0x040fe8000000182c */
[--C-:B----4-:R-:W-:Y:S04]  /*aa40*/  FFMA.FTZ R137, R174, c[0x0][0x23c], -R135.reuse ;  /* 0x00008f00ae897a23 */ /* 0x110fe80000010887 */
[C---:B------:R-:W-:Y:S01]  /*aa50*/  HMMA.16816.F32 R48, R140.reuse, R166, R48 ;  /* 0x000000a68c30723c */ /* 0x040fe20000001830 */
[----:B------:R-:W-:Y:S01]  /*aa60*/  LDSM.16.MT88.4 R164, [R208+0x1b000] ;  /* 0x01b00000d0a4783b */ /* 0x000fe20000004200 */
[----:B------:R4:W3:Y:S06]  /*aa70*/  MUFU.EX2 R189, R137 ;  /* 0x0000008900bd7308 */ /* 0x0008ec0000000800 */
[C---:B--2---:R-:W-:Y:S08]  /*aa80*/  HMMA.16816.F32 R52, R140.reuse, R148, R52 ;  /* 0x000000948c34723c */ /* 0x044ff00000001834 */
[C---:B------:R-:W-:Y:S01]  /*aa90*/  HMMA.16816.F32 R56, R140.reuse, R150, R56 ;  /* 0x000000968c38723c */ /* 0x040fe20000001838 */
[----:B------:R-:W2:Y:S07]  /*aaa0*/  LDSM.16.MT88.4 R148, [R207+0x1c800] ;  /* 0x01c80000cf94783b */ /* 0x000eae0000004200 */
[C---:B-1----:R-:W-:Y:S04]  /*aab0*/  HMMA.16816.F32 R60, R140.reuse, R152, R60 ;  /* 0x000000988c3c723c */ /* 0x042fe8000000183c */
[--C-:B----4-:R-:W-:Y:S02]  /*aac0*/  FFMA.FTZ R137, R173, c[0x0][0x23c], -R135.reuse ;  /* 0x00008f00ad897a23 */ /* 0x110fe40000010887 */
[----:B------:R-:W-:Y:S01]  /*aad0*/  LDSM.16.MT88.4 R172, [R205+0x1b800] ;  /* 0x01b80000cdac783b */ /* 0x000fe20000004200 */
[----:B---3--:R-:W-:Y:S01]  /*aae0*/  FADD.FTZ R0, R189, R0 ;  /* 0x00000000bd007221 */ /* 0x008fe20000010000 */
[C---:B------:R-:W-:Y:S01]  /*aaf0*/  HMMA.16816.F32 R64, R140.reuse, R154, R64 ;  /* 0x0000009a8c40723c */ /* 0x040fe20000001840 */
[----:B------:R1:W3:Y:S05]  /*ab00*/  MUFU.EX2 R188, R137 ;  /* 0x0000008900bc7308 */ /* 0x0002ea0000000800 */
[----:B------:R-:W4:Y:S02]  /*ab10*/  LDSM.16.MT88.4 R152, [R205+0x1e800] ;  /* 0x01e80000cd98783b */ /* 0x000f240000004200 */
[C---:B-----5:R-:W-:Y:S08]  /*ab20*/  HMMA.16816.F32 R68, R140.reuse, R156, R68 ;  /* 0x0000009c8c44723c */ /* 0x060ff00000001844 */
[C---:B------:R-:W-:Y:S01]  /*ab30*/  HMMA.16816.F32 R72, R140.reuse, R158, R72 ;  /* 0x0000009e8c48723c */ /* 0x040fe20000001848 */
[----:B------:R-:W5:Y:S07]  /*ab40*/  LDSM.16.MT88.4 R156, [R206+0x1e800] ;  /* 0x01e80000ce9c783b */ /* 0x000f6e0000004200 */
[C---:B------:R-:W-:Y:S04]  /*ab50*/  HMMA.16816.F32 R76, R140.reuse, R168, R76 ;  /* 0x000000a88c4c723c */ /* 0x040fe8000000184c */
[--C-:B-1----:R-:W-:Y:S02]  /*ab60*/  FFMA.FTZ R137, R184, c[0x0][0x23c], -R135.reuse ;  /* 0x00008f00b8897a23 */ /* 0x102fe40000010887 */
[----:B---3--:R-:W-:Y:S02]  /*ab70*/  FADD.FTZ R0, R188, R0 ;  /* 0x00000000bc007221 */ /* 0x008fe40000010000 */
[C---:B------:R-:W-:Y:S01]  /*ab80*/  HMMA.16816.F32 R80, R140.reuse, R170, R80 ;  /* 0x000000aa8c50723c */ /* 0x040fe20000001850 */
[----:B------:R-:W-:Y:S01]  /*ab90*/  LDSM.16.MT88.4 R168, [R207+0x19800] ;  /* 0x01980000cfa8783b */ /* 0x000fe20000004200 */
[----:B------:R1:W3:Y:S06]  /*aba0*/  MUFU.EX2 R187, R137 ;  /* 0x0000008900bb7308 */ /* 0x0002ec0000000800 */
[C---:B------:R-:W-:Y:S08]  /*abb0*/  HMMA.16816.F32 R84, R140.reuse, R144, R84 ;  /* 0x000000908c54723c */ /* 0x040ff00000001854 */
[C---:B------:R-:W-:Y:S01]  /*abc0*/  HMMA.16816.F32 R88, R140.reuse, R146, R88 ;  /* 0x000000928c58723c */ /* 0x040fe20000001858 */
[----:B------:R-:W5:Y:S07]  /*abd0*/  LDSM.16.MT88.4 R144, [R208+0x1e800] ;  /* 0x01e80000d090783b */ /* 0x000f6e0000004200 */
[C---:B--2---:R-:W-:Y:S04]  /*abe0*/  HMMA.16816.F32 R92, R140.reuse, R148, R92 ;  /* 0x000000948c5c723c */ /* 0x044fe8000000185c */
[--C-:B-1----:R-:W-:Y:S02]  /*abf0*/  FFMA.FTZ R137, R185, c[0x0][0x23c], -R135.reuse ;  /* 0x00008f00b9897a23 */ /* 0x102fe40000010887 */
[----:B---3--:R-:W-:Y:S02]  /*ac00*/  FADD.FTZ R0, R187, R0 ;  /* 0x00000000bb007221 */ /* 0x008fe40000010000 */
[C---:B------:R-:W-:Y:S01]  /*ac10*/  HMMA.16816.F32 R96, R140.reuse, R150, R96 ;  /* 0x000000968c60723c */ /* 0x040fe20000001860 */
[----:B------:R-:W1:Y:S01]  /*ac20*/  LDSM.16.MT88.4 R148, [R207+0x1e800] ;  /* 0x01e80000cf94783b */ /* 0x000e620000004200 */
[----:B------:R2:W3:Y:S06]  /*ac30*/  MUFU.EX2 R186, R137 ;  /* 0x0000008900ba7308 */ /* 0x0004ec0000000800 */
[C---:B----4-:R-:W-:Y:S08]  /*ac40*/  HMMA.16816.F32 R100, R140.reuse, R152, R100 ;  /* 0x000000988c64723c */ /* 0x050ff00000001864 */
[C---:B------:R-:W-:Y:S01]  /*ac50*/  HMMA.16816.F32 R104, R140.reuse, R154, R104 ;  /* 0x0000009a8c68723c */ /* 0x040fe20000001868 */
[----:B------:R-:W4:Y:S07]  /*ac60*/  LDSM.16.MT88.4 R152, [R205+0x19000] ;  /* 0x01900000cd98783b */ /* 0x000f2e0000004200 */
[C---:B-----5:R-:W-:Y:S04]  /*ac70*/  HMMA.16816.F32 R108, R140.reuse, R156, R108 ;  /* 0x0000009c8c6c723c */ /* 0x060fe8000000186c */
[----:B--2---:R-:W-:Y:S02]  /*ac80*/  FFMA.FTZ R137, R202, c[0x0][0x23c], -R134 ;  /* 0x00008f00ca897a23 */ /* 0x004fe40000010886 */
[----:B---3--:R-:W-:Y:S02]  /*ac90*/  FADD.FTZ R0, R186, R0 ;  /* 0x00000000ba007221 */ /* 0x008fe40000010000 */
[C---:B------:R-:W-:Y:S01]  /*aca0*/  HMMA.16816.F32 R112, R140.reuse, R158, R112 ;  /* 0x0000009e8c70723c */ /* 0x040fe20000001870 */
[----:B------:R-:W2:Y:S01]  /*acb0*/  LDSM.16.MT88.4 R156, [R208+0x19000] ;  /* 0x01900000d09c783b */ /* 0x000ea20000004200 */
[----:B------:R3:W-:Y:S06]  /*acc0*/  MUFU.EX2 R185, R137 ;  /* 0x0000008900b97308 */ /* 0x0007ec0000000800 */
[C---:B------:R-:W-:Y:S08]  /*acd0*/  HMMA.16816.F32 R116, R140.reuse, R144, R116 ;  /* 0x000000908c74723c */ /* 0x040ff00000001874 */
[C---:B------:R-:W-:Y:S01]  /*ace0*/  HMMA.16816.F32 R120, R140.reuse, R146, R120 ;  /* 0x000000928c78723c */ /* 0x040fe20000001878 */
[----:B------:R-:W5:Y:S07]  /*acf0*/  LDSM.16.MT88.4 R144, [R207+0x19000] ;  /* 0x01900000cf90783b */ /* 0x000f6e0000004200 */
[C---:B-1----:R-:W-:Y:S04]  /*ad00*/  HMMA.16816.F32 R124, R140.reuse, R148, R124 ;  /* 0x000000948c7c723c */ /* 0x042fe8000000187c */
[--C-:B---3--:R-:W-:Y:S04]  /*ad10*/  FFMA.FTZ R137, R233, c[0x0][0x23c], -R134.reuse ;  /* 0x00008f00e9897a23 */ /* 0x108fe80000010886 */
[----:B------:R-:W-:Y:S01]  /*ad20*/  HMMA.16816.F32 R128, R140, R150, R128 ;  /* 0x000000968c80723c */ /* 0x000fe20000001880 */
[----:B------:R-:W1:Y:S01]  /*ad30*/  LDSM.16.MT88.4 R148, [R205+0x1b000] ;  /* 0x01b00000cd94783b */ /* 0x000e620000004200 */
[----:B------:R3:W-:Y:S05]  /*ad40*/  MUFU.EX2 R184, R137 ;  /* 0x0000008900b87308 */ /* 0x0007ea0000000800 */
[----:B------:R-:W-:Y:S02]  /*ad50*/  F2FP.PACK_AB R140, R192, R193 ;  /* 0x000000c1c08c723e */ /* 0x000fe400000000ff */
[----:B------:R-:W-:Y:S03]  /*ad60*/  F2FP.PACK_AB R142, R190, R191 ;  /* 0x000000bfbe8e723e */ /* 0x000fe600000000ff */
[----:B------:R-:W-:Y:S02]  /*ad70*/  F2FP.PACK_AB R141, R188, R189 ;  /* 0x000000bdbc8d723e */ /* 0x000fe400000000ff */
[----:B------:R-:W-:Y:S07]  /*ad80*/  F2FP.PACK_AB R143, R186, R187 ;  /* 0x000000bbba8f723e */ /* 0x000fee00000000ff */
[C---:B----4-:R-:W-:Y:S03]  /*ad90*/  HMMA.16816.F32 R4, R140.reuse, R152, R4 ;  /* 0x000000988c04723c */ /* 0x050fe60000001804 */
[--C-:B---3--:R-:W-:Y:S02]  /*ada0*/  FFMA.FTZ R137, R232, c[0x0][0x23c], -R134.reuse ;  /* 0x00008f00e8897a23 */ /* 0x108fe40000010886 */
[----:B------:R-:W-:Y:S03]  /*adb0*/  FFMA.FTZ R134, R203, c[0x0][0x23c], -R134 ;  /* 0x00008f00cb867a23 */ /* 0x000fe60000010886 */
[C---:B------:R-:W-:Y:S01]  /*adc0*/  HMMA.16816.F32 R8, R140.reuse, R154, R8 ;  /* 0x0000009a8c08723c */ /* 0x040fe20000001808 */
[----:B------:R-:W3:Y:S01]  /*add0*/  LDSM.16.MT88.4 R152, [R206+0x1b000] ;  /* 0x01b00000ce98783b */ /* 0x000ee20000004200 */
[----:B------:R-:W-:Y:S06]  /*ade0*/  MUFU.EX2 R183, R137 ;  /* 0x0000008900b77308 */ /* 0x000fec0000000800 */
[C---:B------:R-:W-:Y:S04]  /*adf0*/  HMMA.16816.F32 R12, R140.reuse, R160, R12 ;  /* 0x000000a08c0c723c */ /* 0x040fe8000000180c */
[----:B------:R-:W4:Y:S04]  /*ae00*/  MUFU.EX2 R182, R134 ;  /* 0x0000008600b67308 */ /* 0x000f280000000800 */
[C---:B------:R-:W-:Y:S01]  /*ae10*/  HMMA.16816.F32 R16, R140.reuse, R162, R16 ;  /* 0x000000a28c10723c */ /* 0x040fe20000001810 */
[----:B------:R-:W3:Y:S07]  /*ae20*/  LDSM.16.MT88.4 R160, [R207+0x1b000] ;  /* 0x01b00000cfa0783b */ /* 0x000eee0000004200 */
[C---:B--2---:R-:W-:Y:S08]  /*ae30*/  HMMA.16816.F32 R20, R140.reuse, R156, R20 ;  /* 0x0000009c8c14723c */ /* 0x044ff00000001814 */
[C---:B------:R-:W-:Y:S01]  /*ae40*/  HMMA.16816.F32 R24, R140.reuse, R158, R24 ;  /* 0x0000009e8c18723c */ /* 0x040fe20000001818 */
[----:B------:R-:W2:Y:S03]  /*ae50*/  LDSM.16.MT88.4 R156, [R205+0x1d000] ;  /* 0x01d00000cd9c783b */ /* 0x000ea60000004200 */
[----:B----4-:R-:W-:Y:S01]  /*ae60*/  F2FP.PACK_AB R138, R182, R183 ;  /* 0x000000b7b68a723e */ /* 0x010fe200000000ff */
[--C-:B------:R-:W-:Y:S03]  /*ae70*/  FFMA.FTZ R134, R234, c[0x0][0x23c], -R135.reuse ;  /* 0x00008f00ea867a23 */ /* 0x100fe60000010887 */
[C---:B-----5:R-:W-:Y:S01]  /*ae80*/  HMMA.16816.F32 R28, R140.reuse, R144, R28 ;  /* 0x000000908c1c723c */ /* 0x060fe2000000181c */
[----:B------:R4:W5:Y:S07]  /*ae90*/  MUFU.EX2 R181, R134 ;  /* 0x0000008600b57308 */ /* 0x00096e0000000800 */
[C---:B------:R-:W-:Y:S01]  /*aea0*/  HMMA.16816.F32 R32, R140.reuse, R146, R32 ;  /* 0x000000928c20723c */ /* 0x040fe20000001820 */
[----:B------:R-:W2:Y:S07]  /*aeb0*/  LDSM.16.MT88.4 R144, [R206+0x1d000] ;  /* 0x01d00000ce90783b */ /* 0x000eae0000004200 */
[C---:B-1----:R-:W-:Y:S08]  /*aec0*/  HMMA.16816.F32 R36, R140.reuse, R148, R36 ;  /* 0x000000948c24723c */ /* 0x042ff00000001824 */
[C---:B------:R-:W-:Y:S01]  /*aed0*/  HMMA.16816.F32 R40, R140.reuse, R150, R40 ;  /* 0x000000968c28723c */ /* 0x040fe20000001828 */
[----:B------:R-:W1:Y:S03]  /*aee0*/  LDSM.16.MT88.4 R148, [R208+0x1d000] ;  /* 0x01d00000d094783b */ /* 0x000e660000004200 */
[--C-:B----4-:R-:W-:Y:S02]  /*aef0*/  FFMA.FTZ R134, R235, c[0x0][0x23c], -R135.reuse ;  /* 0x00008f00eb867a23 */ /* 0x110fe40000010887 */
[----:B------:R-:W-:Y:S02]  /*af00*/  FFMA.FTZ R135, R2, c[0x0][0x23c], -R135 ;  /* 0x00008f0002877a23 */ /* 0x000fe40000010887 */
[C---:B---3--:R-:W-:Y:S01]  /*af10*/  HMMA.16816.F32 R44, R140.reuse, R152, R44 ;  /* 0x000000988c2c723c */ /* 0x048fe2000000182c */
[----:B------:R-:W3:Y:S03]  /*af20*/  MUFU.EX2 R180, R134 ;  /* 0x0000008600b47308 */ /* 0x000ee60000000800 */
[----:B------:R-:W-:Y:S02]  /*af30*/  FADD.FTZ R2, R242, R3 ;  /* 0x00000003f2027221 */ /* 0x000fe40000010000 */
[----:B-----5:R-:W-:Y:S02]  /*af40*/  FADD.FTZ R0, R181, R0 ;  /* 0x00000000b5007221 */ /* 0x020fe40000010000 */
[C---:B------:R-:W-:Y:S01]  /*af50*/  HMMA.16816.F32 R48, R140.reuse, R154, R48 ;  /* 0x0000009a8c30723c */ /* 0x040fe20000001830 */
[----:B------:R-:W4:Y:S02]  /*af60*/  LDSM.16.MT88.4 R152, [R207+0x1d000] ;  /* 0x01d00000cf98783b */ /* 0x000f240000004200 */
[----:B------:R5:W1:Y:S01]  /*af70*/  MUFU.EX2 R134, R136 ;  /* 0x0000008800867308 */ /* 0x000a620000000800 */
[----:B------:R-:W-:Y:S04]  /*af80*/  FADD.FTZ R2, R241, R2 ;  /* 0x00000002f1027221 */ /* 0x000fe80000010000 */
[C---:B------:R-:W-:Y:S04]  /*af90*/  HMMA.16816.F32 R52, R140.reuse, R164, R52 ;  /* 0x000000a48c34723c */ /* 0x040fe80000001834 */
[----:B------:R-:W-:Y:S01]  /*afa0*/  FADD.FTZ R2, R240, R2 ;  /* 0x00000002f0027221 */ /* 0x000fe20000010000 */
[----:B------:R-:W2:Y:S03]  /*afb0*/  MUFU.EX2 R135, R135 ;  /* 0x0000008700877308 */ /* 0x000ea60000000800 */
[C---:B------:R-:W-:Y:S01]  /*afc0*/  HMMA.16816.F32 R56, R140.reuse, R166, R56 ;  /* 0x000000a68c38723c */ /* 0x040fe20000001838 */
[----:B------:R-:W-:Y:S03]  /*afd0*/  LDSM.16.MT88.4 R164, [R208+0x19800] ;  /* 0x01980000d0a4783b */ /* 0x000fe60000004200 */
[C---:B---3--:R-:W-:Y:S01]  /*afe0*/  F2FP.PACK_AB R137, R180.reuse, R181 ;  /* 0x000000b5b489723e */ /* 0x048fe200000000ff */
[----:B------:R-:W-:Y:S02]  /*aff0*/  FADD.FTZ R2, R201, R2 ;  /* 0x00000002c9027221 */ /* 0x000fe40000010000 */
[----:B------:R-:W-:Y:S01]  /*b000*/  FADD.FTZ R0, R180, R0 ;  /* 0x00000000b4007221 */ /* 0x000fe20000010000 */
[C---:B------:R-:W-:Y:S04]  /*b010*/  HMMA.16816.F32 R60, R140.reuse, R160, R60 ;  /* 0x000000a08c3c723c */ /* 0x040fe8000000183c */
[----:B-----5:R-:W-:Y:S01]  /*b020*/  F2FP.PACK_AB R136, R184, R185 ;  /* 0x000000b9b888723e */ /* 0x020fe200000000ff */
[----:B------:R-:W-:Y:S02]  /*b030*/  FADD.FTZ R2, R200, R2 ;  /* 0x00000002c8027221 */ /* 0x000fe40000010000 */
[----:B-1----:R-:W-:Y:S01]  /*b040*/  FADD.FTZ R0, R134, R0 ;  /* 0x0000000086007221 */ /* 0x002fe20000010000 */
[C---:B------:R-:W-:Y:S01]  /*b050*/  HMMA.16816.F32 R64, R140.reuse, R162, R64 ;  /* 0x000000a28c40723c */ /* 0x040fe20000001840 */
[----:B------:R-:W-:Y:S03]  /*b060*/  LDSM.16.MT88.4 R160, [R206+0x19800] ;  /* 0x01980000cea0783b */ /* 0x000fe60000004200 */
[----:B------:R-:W-:Y:S01]  /*b070*/  FADD.FTZ R2, R199, R2 ;  /* 0x00000002c7027221 */ /* 0x000fe20000010000 */
[C---:B--2---:R-:W-:Y:S01]  /*b080*/  F2FP.PACK_AB R139, R135.reuse, R134 ;  /* 0x00000086878b723e */ /* 0x044fe200000000ff */
[----:B------:R-:W-:Y:S01]  /*b090*/  FADD.FTZ R249, R135, R0 ;  /* 0x0000000087f97221 */ /* 0x000fe20000010000 */
[----:B------:R-:W-:Y:S01]  /*b0a0*/  MOV R134, R133 ;  /* 0x0000008500867202 */ /* 0x000fe20000000f00 */
[C---:B------:R-:W-:Y:S04]  /*b0b0*/  HMMA.16816.F32 R68, R140.reuse, R156, R68 ;  /* 0x0000009c8c44723c */ /* 0x040fe80000001844 */
[----:B------:R-:W-:Y:S01]  /*b0c0*/  FADD.FTZ R2, R198, R2 ;  /* 0x00000002c6027221 */ /* 0x000fe20000010000 */
[----:B------:R-:W-:Y:S03]  /*b0d0*/  MOV R135, R132 ;  /* 0x0000008400877202 */ /* 0x000fe60000000f00 */
        /* <DEDUP_REMOVED lines=13> */
[C---:B----4-:R-:W-:Y:S04]  /*b1b0*/  HMMA.16816.F32 R92, R140.reuse, R152, R92 ;  /* 0x000000988c5c723c */ /* 0x050fe8000000185c */
[----:B------:R-:W-:Y:S04]  /*b1c0*/  FADD.FTZ R2, R184, R2 ;  /* 0x00000002b8027221 */ /* 0x000fe80000010000 */
[C---:B------:R-:W-:Y:S01]  /*b1d0*/  HMMA.16816.F32 R96, R140.reuse, R154, R96 ;  /* 0x0000009a8c60723c */ /* 0x040fe20000001860 */
[----:B------:R-:W4:Y:S03]  /*b1e0*/  LDSM.16.MT88.4 R152, [R207+0x1f000] ;  /* 0x01f00000cf98783b */ /* 0x000f260000004200 */
[----:B------:R-:W-:Y:S04]  /*b1f0*/  FADD.FTZ R2, R183, R2 ;  /* 0x00000002b7027221 */ /* 0x000fe80000010000 */
[C---:B-1----:R-:W-:Y:S04]  /*b200*/  HMMA.16816.F32 R100, R140.reuse, R156, R100 ;  /* 0x0000009c8c64723c */ /* 0x042fe80000001864 */
[----:B------:R-:W-:Y:S04]  /*b210*/  FADD.FTZ R248, R182, R2 ;  /* 0x00000002b6f87221 */ /* 0x000fe80000010000 */
[C---:B------:R-:W-:Y:S01]  /*b220*/  HMMA.16816.F32 R104, R140.reuse, R158, R104 ;  /* 0x0000009e8c68723c */ /* 0x040fe20000001868 */
[----:B------:R-:W1:Y:S07]  /*b230*/  LDSM.16.MT88.4 R156, [R205+0x19800] ;  /* 0x01980000cd9c783b */ /* 0x000e6e0000004200 */
[C---:B--2---:R-:W-:Y:S08]  /*b240*/  HMMA.16816.F32 R108, R140.reuse, R144, R108 ;  /* 0x000000908c6c723c */ /* 0x044ff0000000186c */
[C---:B------:R-:W-:Y:S08]  /*b250*/  HMMA.16816.F32 R112, R140.reuse, R146, R112 ;  /* 0x000000928c70723c */ /* 0x040ff00000001870 */
[C---:B---3--:R-:W-:Y:S08]  /*b260*/  HMMA.16816.F32 R116, R140.reuse, R148, R116 ;  /* 0x000000948c74723c */ /* 0x048ff00000001874 */
[C---:B------:R-:W-:Y:S08]  /*b270*/  HMMA.16816.F32 R120, R140.reuse, R150, R120 ;  /* 0x000000968c78723c */ /* 0x040ff00000001878 */
[C---:B----4-:R-:W-:Y:S08]  /*b280*/  HMMA.16816.F32 R124, R140.reuse, R152, R124 ;  /* 0x000000988c7c723c */ /* 0x050ff0000000187c */
[----:B------:R-:W-:Y:S08]  /*b290*/  HMMA.16816.F32 R128, R140, R154, R128 ;  /* 0x0000009a8c80723c */ /* 0x000ff00000001880 */
[C---:B-1----:R-:W-:Y:S01]  /*b2a0*/  HMMA.16816.F32 R140, R136.reuse, R156, R4 ;  /* 0x0000009c888c723c */ /* 0x042fe20000001804 */
[----:B------:R-:W1:Y:S07]  /*b2b0*/  LDSM.16.MT88.4 R4, [R208+0x1b800] ;  /* 0x01b80000d004783b */ /* 0x000e6e0000004200 */
[C---:B------:R-:W-:Y:S01]  /*b2c0*/  HMMA.16816.F32 R144, R136.reuse, R158, R8 ;  /* 0x0000009e8890723c */ /* 0x040fe20000001808 */
[----:B------:R-:W2:Y:S07]  /*b2d0*/  LDSM.16.MT88.4 R8, [R207+0x1b800] ;  /* 0x01b80000cf08783b */ /* 0x000eae0000004200 */
[C---:B------:R-:W-:Y:S01]  /*b2e0*/  HMMA.16816.F32 R148, R136.reuse, R160, R12 ;  /* 0x000000a08894723c */ /* 0x040fe2000000180c */
[----:B------:R-:W3:Y:S07]  /*b2f0*/  LDSM.16.MT88.4 R12, [R205+0x1d800] ;  /* 0x01d80000cd0c783b */ /* 0x000eee0000004200 */
[C---:B------:R-:W-:Y:S01]  /*b300*/  HMMA.16816.F32 R152, R136.reuse, R162, R16 ;  /* 0x000000a28898723c */ /* 0x040fe20000001810 */
[----:B------:R-:W4:Y:S07]  /*b310*/  LDSM.16.MT88.4 R16, [R206+0x1d800] ;  /* 0x01d80000ce10783b */ /* 0x000f2e0000004200 */
[C---:B------:R-:W-:Y:S01]  /*b320*/  HMMA.16816.F32 R156, R136.reuse, R164, R20 ;  /* 0x000000a4889c723c */ /* 0x040fe20000001814 */
[----:B------:R-:W5:Y:S07]  /*b330*/  LDSM.16.MT88.4 R20, [R208+0x1d800] ;  /* 0x01d80000d014783b */ /* 0x000f6e0000004200 */
[C---:B------:R-:W-:Y:S01]  /*b340*/  HMMA.16816.F32 R160, R136.reuse, R166, R24 ;  /* 0x000000a688a0723c */ /* 0x040fe20000001818 */
[----:B------:R-:W1:Y:S07]  /*b350*/  LDSM.16.MT88.4 R24, [R207+0x1d800] ;  /* 0x01d80000cf18783b */ /* 0x000e6e0000004200 */
[C---:B------:R-:W-:Y:S01]  /*b360*/  HMMA.16816.F32 R164, R136.reuse, R168, R28 ;  /* 0x000000a888a4723c */ /* 0x040fe2000000181c */
[----:B------:R-:W1:Y:S07]  /*b370*/  LDSM.16.MT88.4 R28, [R205+0x1f800] ;  /* 0x01f80000cd1c783b */ /* 0x000e6e0000004200 */
[C---:B------:R-:W-:Y:S08]  /*b380*/  HMMA.16816.F32 R168, R136.reuse, R170, R32 ;  /* 0x000000aa88a8723c */ /* 0x040ff00000001820 */
        /* <DEDUP_REMOVED lines=28> */
.L_x_1654:
        /* <DEDUP_REMOVED lines=68> */
[C---:B------:R-:W-:Y:S01]  /*b990*/  FMUL.FTZ R11, R0.reuse, R153 ;  /* 0x00000099000b7220 */ /* 0x040fe20000410000 */
[----:B------:R-:W-:Y:S01]  /*b9a0*/  F2FP.PACK_AB R7, R7, R174 ;  /* 0x000000ae0707723e */ /* 0x000fe200000000ff */
[C---:B------:R-:W-:Y:S01]  /*b9b0*/  FMUL.FTZ R172, R0.reuse, R156 ;  /* 0x0000009c00ac7220 */ /* 0x040fe20000410000 */
[----:B------:R-:W-:Y:S01]  /*b9c0*/  USHF.R.S32.HI UR6, URZ, 0x1f, UR12 ;  /* 0x0000001f3f067899 */ /* 0x000fe2000801140c */
[C---:B------:R-:W-:Y:S01]  /*b9d0*/  FMUL.FTZ R176, R0.reuse, R140 ;  /* 0x0000008c00b07220 */ /* 0x040fe20000410000 */
[----:B------:R-:W-:Y:S01]  /*b9e0*/  F2FP.PACK_AB R11, R11, R173 ;  /* 0x000000ad0b0b723e */ /* 0x000fe200000000ff */
[C---:B------:R-:W-:Y:S01]  /*b9f0*/  FMUL.FTZ R5, R0.reuse, R141 ;  /* 0x0000008d00057220 */ /* 0x040fe20000410000 */
[----:B------:R-:W-:Y:S01]  /*ba00*/  UIADD3 UR5, UP2, UP1, UR5, UR26, UR12 ;  /* 0x0000001a05057290 */ /* 0x000fe2000f95e00c */
[----:B------:R-:W-:-:S02]  /*ba10*/  FMUL.FTZ R175, R0, R144 ;  /* 0x0000009000af7220 */ /* 0x000fc40000410000 */
[C---:B------:R-:W-:Y:S01]  /*ba20*/  FMUL.FTZ R6, R0.reuse, R145 ;  /* 0x0000009100067220 */ /* 0x040fe20000410000 */
[----:B------:R-:W-:Y:S01]  /*ba30*/  F2FP.PACK_AB R5, R5, R176 ;  /* 0x000000b00505723e */ /* 0x000fe200000000ff */
[C---:B------:R-:W-:Y:S01]  /*ba40*/  FMUL.FTZ R156, R0.reuse, R36 ;  /* 0x00000024009c7220 */ /* 0x040fe20000410000 */
[----:B------:R-:W-:Y:S01]  /*ba50*/  UIADD3.X UR4, UR4, UR27, UR6, UP2, UP1 ;  /* 0x0000001b04047290 */ /* 0x000fe200097e2406 */
[----:B------:R-:W-:Y:S01]  /*ba60*/  FMUL.FTZ R153, R0, R40 ;  /* 0x0000002800997220 */ /* 0x000fe20000410000 */
[----:B------:R-:W-:Y:S01]  /*ba70*/  F2FP.PACK_AB R6, R6, R175 ;  /* 0x000000af0606723e */ /* 0x000fe200000000ff */
[C---:B------:R-:W-:Y:S02]  /*ba80*/  FMUL.FTZ R152, R0.reuse, R44 ;  /* 0x0000002c00987220 */ /* 0x040fe40000410000 */
[C---:B------:R-:W-:Y:S02]  /*ba90*/  FMUL.FTZ R149, R0.reuse, R48 ;  /* 0x0000003000957220 */ /* 0x040fe40000410000 */
        /* <DEDUP_REMOVED lines=19> */
[----:B------:R-:W-:Y:S01]  /*bbd0*/  FMUL.FTZ R22, R0, R61 ;  /* 0x0000003d00167220 */ /* 0x000fe20000410000 */
[----:B------:R-:W-:Y:S01]  /*bbe0*/  F2FP.PACK_AB R52, R52, R145 ;  /* 0x000000913434723e */ /* 0x000fe200000000ff */
[C---:B------:R-:W-:Y:S01]  /*bbf0*/  FMUL.FTZ R141, R0.reuse, R64 ;  /* 0x00000040008d7220 */ /* 0x040fe20000410000 */
        /* <DEDUP_REMOVED lines=44> */
[----:B------:R-:W-:Y:S01]  /*bec0*/  SHF.R.S32.HI R0, RZ, 0x1f, R4 ;  /* 0x0000001fff007819 */ /* 0x000fe20000011404 */
[C---:B--2---:R-:W-:Y:S02]  /*bed0*/  FMUL.FTZ R21, R2.reuse, R39 ;  /* 0x0000002702157220 */ /* 0x044fe40000410000 */
        /* <DEDUP_REMOVED lines=55> */
[----:B------:R-:W-:Y:S01]  /*c250*/  SHF.R.S32.HI R9, RZ, 0x5, R177 ;  /* 0x00000005ff097819 */ /* 0x000fe200000114b1 */
        /* <DEDUP_REMOVED lines=139> */
[----:B------:R1:W-:Y:S01]  /*cb10*/  STS [R8+0xc400], R19 ;  /* 0x00c4001308007388 */ /* 0x0003e20000000800 */
[----:B--2---:R-:W2:Y:S01]  /*cb20*/  @P4 MUFU.LG2 R4, R134 ;  /* 0x0000008600044308 */ /* 0x004ea20000000c00 */
[----:B------:R-:W-:Y:S02]  /*cb30*/  LOP3.LUT R2, R2, 0xffffff8, RZ, 0xc0, !PT ;  /* 0x0ffffff802027812 */ /* 0x000fe400078ec0ff */
[----:B------:R-:W-:Y:S02]  /*cb40*/  STS [R6+0xc000], R18 ;  /* 0x00c0001206007388 */ /* 0x000fe40000000800 */
[----:B------:R-:W-:Y:S02]  /*cb50*/  IADD3 R2, R9, -R2, RZ ;  /* 0x8000000209027210 */ /* 0x000fe40007ffe0ff */
[----:B------:R-:W-:Y:S01]  /*cb60*/  STS [R6+0xc400], R17 ;  /* 0x00c4001106007388 */ /* 0x000fe20000000800 */
[----:B---3--:R-:W3:Y:S03]  /*cb70*/  @P3 MUFU.LG2 R3, R135 ;  /* 0x0000008700033308 */ /* 0x008ee60000000c00 */
[----:B------:R-:W-:Y:S04]  /*cb80*/  STS [R5+0xc000], R15 ;  /* 0x00c0000f05007388 */ /* 0x000fe80000000800 */
[----:B------:R1:W-:Y:S01]  /*cb90*/  STS [R5+0xc400], R14 ;  /* 0x00c4000e05007388 */ /* 0x0003e20000000800 */
[----:B--2---:R-:W-:Y:S01]  /*cba0*/  @P4 FMUL.FTZ R4, R4, 0.69314718246459960938 ;  /* 0x3f31721804044820 */ /* 0x004fe20000410000 */
[----:B----4-:R-:W-:-:S02]  /*cbb0*/  MOV R7, 0x7f800000 ;  /* 0x7f80000000077802 */ /* 0x010fc40000000f00 */
[----:B------:R-:W-:Y:S01]  /*cbc0*/  BAR.SYNC.DEFER_BLOCKING 0x0 ;  /* 0x0000000000007b1d */ /* 0x000fe20000010000 */
[----:B------:R-:W-:Y:S02]  /*cbd0*/  @P4 FFMA.FTZ R7, R133, c[0x0][0x238], R4 ;  /* 0x00008e0085074a23 */ /* 0x000fe40000010004 */
[----:B---3--:R-:W-:-:S03]  /*cbe0*/  @P3 FMUL.FTZ R3, R3, 0.69314718246459960938 ;  /* 0x3f31721803033820 */ /* 0x008fc60000410000 */
[----:B------:R-:W2:Y:S01]  /*cbf0*/  S2R R10, SR_TID.X ;  /* 0x00000000000a7919 */ /* 0x000ea20000002100 */
[----:B-1----:R-:W-:Y:S01]  /*cc00*/  MOV R8, 0x7f800000 ;  /* 0x7f80000000087802 */ /* 0x002fe20000000f00 */
[----:B------:R-:W-:Y:S02]  /*cc10*/  @P3 FFMA.FTZ R8, R132, c[0x0][0x238], R3 ;  /* 0x00008e0084083a23 */ /* 0x000fe40000010003 */
[----:B------:R1:W3:Y:S04]  /*cc20*/  LDS.128 R28, [R231] ;  /* 0x00000000e71c7984 */ /* 0x0002e80000000c00 */
[----:B------:R1:W4:Y:S01]  /*cc30*/  LDS.128 R44, [R231+0x1000] ;  /* 0x00100000e72c7984 */ /* 0x0003220000000c00 */
[----:B--2---:R-:W-:-:S03]  /*cc40*/  SHF.R.S32.HI R11, RZ, 0x1f, R10 ;  /* 0x0000001fff0b7819 */ /* 0x004fc6000001140a */
[----:B------:R1:W2:Y:S01]  /*cc50*/  LDS.128 R60, [R231+0x2000] ;  /* 0x00200000e73c7984 */ /* 0x0002a20000000c00 */
        /* <DEDUP_REMOVED lines=37> */
.L_x_1659:
[----:B--234-:R-:W-:Y:S05]  /*ceb0*/  BSYNC B0 ;  /* 0x0000000000007941 */ /* 0x01cfea0003800000 */
.L_x_1658:
[----:B------:R-:W2:Y:S04]  /*cec0*/  LDL.64 R82, [R1+0x18] ;  /* 0x0000180001527983 */ /* 0x000ea80000100a00 */
        /* <DEDUP_REMOVED lines=36> */
.L_x_1661:
[----:B---3--:R-:W-:Y:S05]  /*d110*/  BSYNC B0 ;  /* 0x0000000000007941 */ /* 0x008fea0003800000 */
.L_x_1660:
        /* <DEDUP_REMOVED lines=22> */
.L_x_1663:
[----:B------:R-:W-:Y:S05]  /*d280*/  BSYNC B0 ;  /* 0x0000000000007941 */ /* 0x000fea0003800000 */
.L_x_1662:
        /* <DEDUP_REMOVED lines=22> */
.L_x_1665:
[----:B------:R-:W-:Y:S05]  /*d3f0*/  BSYNC B0 ;  /* 0x0000000000007941 */ /* 0x000fea0003800000 */
.L_x_1664:
        /* <DEDUP_REMOVED lines=23> */
.L_x_1632:
        /* <DEDUP_REMOVED lines=81> */
.L_x_1667:
[----:B------:R-:W-:Y:S05]  /*da80*/  BSYNC B0 ;  /* 0x0000000000007941 */ /* 0x000fea0003800000 */
.L_x_1666:
        /* <DEDUP_REMOVED lines=22> */
.L_x_1669:
[----:B------:R-:W-:Y:S05]  /*dbf0*/  BSYNC B0 ;  /* 0x0000000000007941 */ /* 0x000fea0003800000 */
.L_x_1668:
        /* <DEDUP_REMOVED lines=22> */
.L_x_1671:
[----:B------:R-:W-:Y:S05]  /*dd60*/  BSYNC B0 ;  /* 0x0000000000007941 */ /* 0x000fea0003800000 */
.L_x_1670:
        /* <DEDUP_REMOVED lines=21> */
.L_x_1673:
[----:B------:R-:W-:Y:S05]  /*dec0*/  BSYNC B0 ;  /* 0x0000000000007941 */ /* 0x000fea0003800000 */
.L_x_1672:
        /* <DEDUP_REMOVED lines=35> */
.L_x_1674:
        /* <DEDUP_REMOVED lines=16> */
.L_x_2058:


//--------------------- .text._ZN5flash16flash_fwd_kernelI23Flash_fwd_kernel_traitsILi256ELi128ELi64ELi8ELb0ELb0EN7cutlass6half_tE19Flash_kernel_traitsILi256ELi128ELi64ELi8ES3_EELb1ELb0ELb1ELb0ELb0ELb1ELb0ELb0EEEvNS_16Flash_fwd_paramsE --------------------------
	.section	.text._ZN5flash16flash_fwd_kernelI23Flash_fwd_kernel_traitsILi256ELi128ELi64ELi8ELb0ELb0EN7cutlass6half_tE19Flash_kernel_traitsILi256ELi128ELi64ELi8ES3_EELb1ELb0ELb1ELb0ELb0ELb1ELb0ELb0EEEvNS_16Flash_fwd_paramsE,"ax",@progbits
	.sectioninfo	@"SHI_REGISTERS=255"
	.align	128
        .global         _ZN5flash16flash_fwd_kernelI23Flash_fwd_kernel_traitsILi256ELi128ELi64ELi8ELb0ELb0EN7cutlass6half_tE19Flash_kernel_traitsILi256ELi128ELi64ELi8ES3_EELb1ELb0ELb1ELb0ELb0ELb1ELb0ELb0EEEvNS_16Flash_fwd_paramsE
        .type           _ZN5flash16flash_fwd_kernelI23Flash_fwd_kernel_traitsILi256ELi128ELi64ELi8ELb0ELb0EN7cutlass6half_tE19Flash_kernel_traitsILi256ELi128ELi64ELi8ES3_EELb1ELb0ELb1ELb0ELb0ELb1ELb0ELb0EEEvNS_16Flash_fwd_paramsE,@function
        .size           _ZN5flash16flash_fwd_kernelI23Flash_fwd_kernel_traitsILi256ELi128ELi64ELi8ELb0ELb0EN7cutlass6half_tE19Flash_kernel_traitsILi256ELi128ELi64ELi8ES3_EELb1ELb0ELb1ELb0ELb0ELb1ELb0ELb0EEEvNS_16Flash_fwd_paramsE,(.L_x_2059 - _ZN5flash16flash_fwd_kernelI23Flash_fwd_kernel_traitsILi256ELi128ELi64ELi8ELb0ELb0EN7cutlass6half_tE19Flash_kernel_traitsILi256ELi128ELi64ELi8ES3_EELb1ELb0ELb1ELb0ELb0ELb1ELb0ELb0EEEvNS_16Flash_fwd_paramsE)
        .other          _ZN5flash16flash_fwd_kernelI23Flash_fwd_kernel_traitsILi256ELi128ELi64ELi8ELb0ELb0EN7cutlass6half_tE19Flash_kernel_traitsILi256ELi128ELi64ELi8ES3_EELb1ELb0ELb1ELb0ELb0ELb1ELb0ELb0EEEvNS_16Flash_fwd_paramsE,@"STO_CUDA_ENTRY STV_DEFAULT"
_ZN5flash16flash_fwd_kernelI23Flash_fwd_kernel_traitsILi256ELi128ELi64ELi8ELb0ELb0EN7cutlass6half_tE19Flash_kernel_traitsILi256ELi128ELi64ELi8ES3_EELb1ELb0ELb1ELb0ELb0ELb1ELb0ELb0EEEvNS_16Flash_fwd_paramsE:
.text._ZN5flash16flash_fwd_kernelI23Flash_fwd_kernel_traitsILi256ELi128ELi64ELi8ELb0ELb0EN7cutlass6half_tE19Flash_kernel_traitsILi256ELi128ELi64ELi8ES3_EELb1ELb0ELb1ELb0ELb0ELb1ELb0ELb0EEEvNS_16Flash_fwd_paramsE:
        /* <DEDUP_REMOVED lines=94> */
.L_x_1675:
[----:B------:R-:W-:Y:S02]  /*05e0*/  ULDC UR6, c[0x0][0x218] ;  /* 0x0000860000067ab9 */ /* 0x000fe40000000800 */
.L_x_1676:
        /* <DEDUP_REMOVED lines=50> */
[----:B------:R-:W-:Y:S01]  /*0910*/  ULDC.64 UR6, c[0x0][0x1e8] ;  /* 0x00007a0000067ab9 */ /* 0x000fe20000000a00 */
[----:B------:R-:W2:Y:S01]  /*0920*/  S2R R4, SR_CTAID.X ;  /* 0x0000000000047919 */ /* 0x000ea20000002500 */
[----:B------:R-:W-:Y:S01]  /*0930*/  UISETP.NE.AND UP3, UPT, UR14, URZ, UPT ;  /* 0x0000003f0e00728c */ /* 0x000fe2000bf65270 */
[----:B------:R-:W-:Y:S01]  /*0940*/  SHF.R.S32.HI R6, RZ, 0x3, R6 ;  /* 0x00000003ff067819 */ /* 0x000fe20000011406 */
[----:B------:R-:W-:Y:S01]  /*0950*/  USHF.R.S32.HI UR16, URZ, 0x1f, UR10 ;  /* 0x0000001f3f107899 */ /* 0x000fe2000801140a */
[----:B------:R-:W-:Y:S01]  /*0960*/  IMAD.IADD R0, R104, 0x1, -R0 ;  /* 0x0000000168007824 */ /* 0x000fe200078e0a00 */
[----:B------:R-:W-:Y:S01]  /*0970*/  @!UP0 USHF.R.S32.HI UR15, URZ, 0x1f, UR11 ;  /* 0x0000001f3f0f8899 */ /* 0x000fe2000801140b */
[----:B------:R-:W-:Y:S01]  /*0980*/  SHF.R.S32.HI R7, RZ, 0x1f, R6 ;  /* 0x0000001fff077819 */ /* 0x000fe20000011406 */
[----:B------:R-:W-:Y:S01]  /*0990*/  @!UP0 UIMAD.WIDE.U32 UR18, UR11, UR4, URZ ;  /* 0x000000040b1282a5 */ /* 0x000fe2000f8e003f */
[----:B------:R-:W-:Y:S01]  /*09a0*/  IMAD.SHL.U32 R0, R0, 0x8, RZ ;  /* 0x0000000800007824 */ /* 0x000fe200078e00ff */
[----:B------:R-:W-:Y:S01]  /*09b0*/  @!UP0 UIMAD UR15, UR15, UR4, URZ ;  /* 0x000000040f0f82a4 */ /* 0x000fe2000f8e023f */
[----:B------:R-:W-:Y:S01]  /*09c0*/  BSSY B0, `(.L_x_1678) ;  /* 0x0000039000007945 */ /* 0x000fe20003800000 */
[----:B------:R-:W-:-:S02]  /*09d0*/  @UP0 UIMAD.WIDE.U32 UR12, UR22, UR6, URZ ;  /* 0x00000006160c02a5 */ /* 0x000fc4000f8e003f */
[----:B------:R-:W-:Y:S02]  /*09e0*/  ULDC.U8 UR4, c[0x0][0x329] ;  /* 0x0000ca4000047ab9 */ /* 0x000fe40000000000 */
[----:B------:R-:W-:Y:S02]  /*09f0*/  UISETP.NE.AND UP2, UPT, UR4, URZ, UPT ;  /* 0x0000003f0400728c */ /* 0x000fe4000bf45270 */
[----:B------:R-:W-:Y:S02]  /*0a00*/  @!UP0 UIMAD UR15, UR11, UR5, UR15 ;  /* 0x000000050b0f82a4 */ /* 0x000fe4000f8e020f */
[----:B------:R-:W-:Y:S02]  /*0a10*/  UISETP.EQ.AND UP3, UPT, UR4, URZ, UP3 ;  /* 0x0000003f0400728c */ /* 0x000fe40009f62270 */
[----:B------:R-:W-:Y:S02]  /*0a20*/  @UP0 UIMAD UR7, UR22, UR7, UR13 ;  /* 0x00000007160702a4 */ /* 0x000fe4000f8e020d */
[----:B------:R-:W-:Y:S01]  /*0a30*/  ULDC.64 UR4, c[0x0][0x1f0] ;  /* 0x00007c0000047ab9 */ /* 0x000fe20000000a00 */
[----:B--2---:R-:W-:Y:S01]  /*0a40*/  IMAD.WIDE R4, R4, 0x80, R6 ;  /* 0x0000008004047825 */ /* 0x004fe200078e0206 */
[----:B------:R-:W-:-:S02]  /*0a50*/  UIMAD UR4, UR16, UR4, URZ ;  /* 0x00000004100472a4 */ /* 0x000fc4000f8e023f */
[----:B------:R-:W-:Y:S02]  /*0a60*/  @!UP2 UISETP.NE.AND UP1, UPT, UR14, URZ, UPT ;  /* 0x0000003f0e00a28c */ /* 0x000fe4000bf25270 */
[----:B------:R-:W-:Y:S02]  /*0a70*/  @UP0 UMOV UR16, UR12 ;  /* 0x0000000c00100c82 */ /* 0x000fe40008000000 */
[----:B------:R-:W-:Y:S02]  /*0a80*/  ULDC UR13, c[0x0][0x214] ;  /* 0x00008500000d7ab9 */ /* 0x000fe40000000800 */
        /* <DEDUP_REMOVED lines=44> */
.L_x_1679:
[----:B------:R-:W-:Y:S05]  /*0d50*/  BSYNC B0 ;  /* 0x0000000000007941 */ /* 0x000fea0003800000 */
.L_x_1678:
        /* <DEDUP_REMOVED lines=18> */
.L_x_1681:
[----:B------:R-:W-:Y:S05]  /*0e80*/  BSYNC B0 ;  /* 0x0000000000007941 */ /* 0x000fea0003800000 */
.L_x_1680:
        /* <DEDUP_REMOVED lines=18> */
.L_x_1683:
[----:B------:R-:W-:Y:S05]  /*0fb0*/  BSYNC B0 ;  /* 0x0000000000007941 */ /* 0x000fea0003800000 */
.L_x_1682:
        /* <DEDUP_REMOVED lines=17> */
.L_x_1685:
[----:B------:R-:W-:Y:S05]  /*10d0*/  BSYNC B0 ;  /* 0x0000000000007941 */ /* 0x000fea0003800000 */
.L_x_1684:
        /* <DEDUP_REMOVED lines=35> */
.L_x_1677:
        /* <DEDUP_REMOVED lines=8> */
[----:B------:R-:W-:Y:S02]  /*1390*/  @!UP0 UIMAD UR14, UR14, UR6, URZ ;  /* 0x000000060e0e82a4 */ /* 0x000fe4000f8e023f */
[----:B------:R-:W-:Y:S02]  /*13a0*/  @UP1 UIADD3 UR16, UR13, UR15, URZ ;  /* 0x0000000f0d101290 */ /* 0x000fe4000fffe03f */
[----:B------:R-:W-:Y:S02]  /*13b0*/  @UP0 UIMAD UR12, UR22, UR5, UR31 ;  /* 0x00000005160c02a4 */ /* 0x000fe4000f8e021f */
[----:B------:R-:W-:-:S02]  /*13c0*/  @!UP0 UIMAD UR14, UR11, UR7, UR14 ;  /* 0x000000070b0e82a4 */ /* 0x000fc4000f8e020e */
[----:B------:R-:W-:Y:S02]  /*13d0*/  ULDC.64 UR4, c[0x0][0x198] ;  /* 0x0000660000047ab9 */ /* 0x000fe40000000a00 */
[----:B------:R-:W-:Y:S02]  /*13e0*/  @!UP0 UIMAD.WIDE.U32 UR20, UR11, UR6, URZ ;  /* 0x000000060b1482a5 */ /* 0x000fe4000f8e003f */
[----:B------:R-:W-:Y:S02]  /*13f0*/  @UP1 UIMAD.WIDE.U32 UR32, UR16, UR4, URZ ;  /* 0x00000004102012a5 */ /* 0x000fe4000f8e003f */
[----:B------:R-:W-:Y:S02]  /*1400*/  @!UP0 UIADD3 UR12, UR21, UR14, URZ ;  /* 0x0000000e150c8290 */ /* 0x000fe4000fffe03f */
[----:B------:R-:W-:Y:S02]  /*1410*/  @UP1 UIMAD UR7, UR16, UR5, UR33 ;  /* 0x00000005100712a4 */ /* 0x000fe4000f8e0221 */
[----:B------:R-:W-:-:S02]  /*1420*/  @UP0 UMOV UR14, UR30 ;  /* 0x0000001e000e0c82 */ /* 0x000fc40008000000 */
        /* <DEDUP_REMOVED lines=15> */
.L_x_1686:
        /* <DEDUP_REMOVED lines=11> */
[----:B------:R-:W-:Y:S02]  /*15d0*/  USHF.R.S32.HI UR15, URZ, 0x1f, UR10 ;  /* 0x0000001f3f0f7899 */ /* 0x000fe4000801140a */
[----:B------:R-:W-:Y:S01]  /*15e0*/  @UP1 UMOV UR18, UR20 ;  /* 0x0000001400121c82 */ /* 0x000fe20008000000 */
        /* <DEDUP_REMOVED lines=35> */
.L_x_1687:
[----:B------:R-:W-:Y:S01]  /*1820*/  LEA.HI R2, R24, R104, RZ, 0x3 ;  /* 0x0000006818027211 */ /* 0x000fe200078f18ff */
[----:B------:R-:W1:Y:S01]  /*1830*/  S2R R3, SR_CTAID.Z ;  /* 0x0000000000037919 */ /* 0x000e620000002700 */
[----:B------:R-:W-:Y:S01]  /*1840*/  UIADD3 UR6, -UR8, UR23, URZ ;  /* 0x0000001708067290 */ /* 0x000fe2000fffe13f */
[----:B------:R-:W-:Y:S01]  /*1850*/  SHF.R.S32.HI R105, RZ, 0x5, R25 ;  /* 0x00000005ff697819 */ /* 0x000fe20000011419 */
[----:B------:R-:W-:Y:S01]  /*1860*/  ULDC.64 UR4, c[0x0][0x1a8] ;  /* 0x00006a0000047ab9 */ /* 0x000fe20000000a00 */
[----:B------:R-:W-:Y:S01]  /*1870*/  LOP3.LUT R0, R2, 0xfffffff8, RZ, 0xc0, !PT ;  /* 0xfffffff802007812 */ /* 0x000fe200078ec0ff */
[----:B------:R-:W2:Y:S01]  /*1880*/  S2R R106, SR_CTAID.X ;  /* 0x00000000006a7919 */ /* 0x000ea20000002500 */
[----:B------:R-:W-:Y:S01]  /*1890*/  SHF.R.S32.HI R2, RZ, 0x3, R2 ;  /* 0x00000003ff027819 */ /* 0x000fe20000011402 */
[----:B------:R-:W-:-:S02]  /*18a0*/  UIMAD UR4, UR15, UR4, URZ ;  /* 0x000000040f0472a4 */ /* 0x000fc4000f8e023f */
[----:B------:R-:W-:Y:S01]  /*18b0*/  IMAD.IADD R22, R104, 0x1, -R0 ;  /* 0x0000000168167824 */ /* 0x000fe200078e0a00 */
[C---:B------:R-:W-:Y:S01]  /*18c0*/  IADD3 R19, R2.reuse, 0x20, RZ ;  /* 0x0000002002137810 */ /* 0x040fe20007ffe0ff */
[----:B------:R-:W-:Y:S01]  /*18d0*/  UIMAD UR4, UR10, UR5, UR4 ;  /* 0x000000050a0472a4 */ /* 0x000fe2000f8e0204 */
[----:B------:R-:W-:Y:S01]  /*18e0*/  IADD3 R0, R2, 0x40, RZ ;  /* 0x0000004002007810 */ /* 0x000fe20007ffe0ff */
[----:B------:R-:W-:Y:S01]  /*18f0*/  IMAD.SHL.U32 R30, R22, 0x8, RZ ;  /* 0x00000008161e7824 */ /* 0x000fe200078e00ff */
[----:B------:R-:W-:Y:S01]  /*1900*/  ISETP.GE.AND P2, PT, R19, UR6, PT ;  /* 0x0000000613007c0c */ /* 0x000fe2000bf46270 */
[----:B------:R-:W-:Y:S01]  /*1910*/  UIADD3 UR28, UR29, -0x1, URZ ;  /* 0xffffffff1d1c7890 */ /* 0x000fe2000fffe03f */
[----:B------:R-:W-:Y:S01]  /*1920*/  IADD3 R6, R2, 0x60, RZ ;  /* 0x0000006002067810 */ /* 0x000fe20007ffe0ff */
[----:B------:R-:W-:Y:S01]  /*1930*/  UMOV UR20, 0x6 ;  /* 0x0000000600147882 */ /* 0x000fe20000000000 */
[----:B------:R-:W-:Y:S01]  /*1940*/  SHF.R.S32.HI R31, RZ, 0x1f, R30 ;  /* 0x0000001fff1f7819 */ /* 0x000fe2000001141e */
[----:B------:R-:W-:Y:S01]  /*1950*/  UIMAD UR10, UR28, -0x40, UR9 ;  /* 0xffffffc01c0a78a4 */ /* 0x000fe2000f8e0209 */
[----:B------:R-:W-:Y:S01]  /*1960*/  IADD3 R4, P0, R30, UR14, RZ ;  /* 0x0000000e1e047c10 */ /* 0x000fe2000ff1e0ff */
[----:B------:R-:W-:Y:S01]  /*1970*/  UISETP.GT.AND UP0, UPT, UR28, UR19, UPT ;  /* 0x000000131c00728c */ /* 0x000fe2000bf04270 */
[----:B------:R-:W-:Y:S01]  /*1980*/  ISETP.GE.AND P1, PT, R0, UR6, PT ;  /* 0x0000000600007c0c */ /* 0x000fe2000bf26270 */
[----:B------:R-:W-:Y:S01]  /*1990*/  IMAD.SHL.U32 R0, R2, 0x40, RZ ;  /* 0x0000004002007824 */ /* 0x000fe200078e00ff */
[----:B------:R-:W-:Y:S01]  /*19a0*/  IADD3.X R5, R31, UR12, RZ, P0, !PT ;  /* 0x0000000c1f057c10 */ /* 0x000fe200087fe4ff */
[----:B------:R-:W-:Y:S01]  /*19b0*/  STL.64 [R1+0x58], R30 ;  /* 0x0000581e01007387 */ /* 0x000fe20000100a00 */
[----:B------:R-:W-:Y:S01]  /*19c0*/  ISETP.GE.AND P0, PT, R6, UR6, PT ;  /* 0x0000000606007c0c */ /* 0x000fe2000bf06270 */
[----:B------:R-:W-:Y:S01]  /*19d0*/  UMOV UR12, 0x5 ;  /* 0x00000005000c7882 */ /* 0x000fe20000000000 */
[----:B------:R-:W-:Y:S01]  /*19e0*/  LOP3.LUT R0, R0, 0x1c0, RZ, 0xc0, !PT ;  /* 0x000001c000007812 */ /* 0x000fe200078ec0ff */
[----:B-1----:R-:W-:Y:S01]  /*19f0*/  IMAD.WIDE.U32 R4, R3, c[0x0][0x1a8], R4 ;  /* 0x00006a0003047a25 */ /* 0x002fe200078e0004 */
[----:B------:R-:W-:Y:S01]  /*1a00*/  SHF.R.S32.HI R3, RZ, 0x1f, R2 ;  /* 0x0000001fff037819 */ /* 0x000fe20000011402 */
[----:B------:R1:W-:Y:S01]  /*1a10*/  STL [R1+0x70], R6 ;  /* 0x0000700601007387 */ /* 0x0003e20000100800 */
[----:B------:R-:W-:-:S02]  /*1a20*/  ISETP.GE.AND P3, PT, R2, UR6, PT ;  /* 0x0000000602007c0c */ /* 0x000fc4000bf66270 */
[----:B------:R-:W-:Y:S01]  /*1a30*/  IADD3 R5, R5, UR4, RZ ;  /* 0x0000000405057c10 */ /* 0x000fe2000fffe0ff */
[----:B--2---:R-:W-:Y:S01]  /*1a40*/  IMAD.WIDE R28, R106, 0x80, R2 ;  /* 0x000000806a1c7825 */ /* 0x004fe200078e0202 */
[----:B------:R-:W-:Y:S02]  /*1a50*/  ULDC.64 UR4, c[0x0][0x198] ;  /* 0x0000660000047ab9 */ /* 0x000fe40000000a00 */
[----:B------:R-:W-:Y:S01]  /*1a60*/  USHF.L.U64.HI UR20, UR4, UR20, UR5 ;  /* 0x0000001404147299 */ /* 0x000fe20008010205 */
[--C-:B------:R-:W-:Y:S01]  /*1a70*/  @!P2 IMAD.MOV.U32 R7, RZ, RZ, R5.reuse ;  /* 0x000000ffff07a224 */ /* 0x100fe200078e0005 */
[C---:B------:R-:W-:Y:S01]  /*1a80*/  @!P2 IADD3 R16, P4, R28.reuse, 0x20, RZ ;  /* 0x000000201c10a810 */ /* 0x040fe20007f9e0ff */
[----:B------:R-:W-:Y:S01]  /*1a90*/  @!P1 IMAD.MOV.U32 R8, RZ, RZ, R4 ;  /* 0x000000ffff089224 */ /* 0x000fe200078e0004 */
[----:B------:R-:W-:Y:S01]  /*1aa0*/  @!P1 IADD3 R10, P5, R28, 0x40, RZ ;  /* 0x000000401c0a9810 */ /* 0x000fe20007fbe0ff */
[----:B------:R-:W-:Y:S01]  /*1ab0*/  @!P1 IMAD.MOV.U32 R9, RZ, RZ, R5 ;  /* 0x000000ffff099224 */ /* 0x000fe200078e0005 */
[----:B------:R2:W-:Y:S01]  /*1ac0*/  STL.64 [R1+0x48], R28 ;  /* 0x0000481c01007387 */ /* 0x0005e20000100a00 */
[--C-:B------:R-:W-:Y:S01]  /*1ad0*/  @!P2 IMAD.X R11, RZ, RZ, R29.reuse, P4 ;  /* 0x000000ffff0ba224 */ /* 0x100fe200020e061d */
[----:B------:R-:W-:Y:S01]  /*1ae0*/  USHF.L.U32 UR21, UR4, 0x6, URZ ;  /* 0x0000000604157899 */ /* 0x000fe2000800063f */
[----:B------:R-:W-:Y:S01]  /*1af0*/  @!P3 IMAD R13, R29, c[0x0][0x190], RZ ;  /* 0x000064001d0dba24 */ /* 0x000fe200078e02ff */
[----:B------:R-:W-:Y:S01]  /*1b00*/  UIMAD UR13, UR20, UR28, URZ ;  /* 0x0000001c140d72a4 */ /* 0x000fe2000f8e023f */
[----:B------:R-:W-:Y:S01]  /*1b10*/  @!P2 IMAD R17, R11, c[0x0][0x190], RZ ;  /* 0x000064000b11aa24 */ /* 0x000fe200078e02ff */
[----:B------:R-:W-:Y:S01]  /*1b20*/  USHF.L.U32 UR11, UR4, 0x5, URZ ;  /* 0x00000005040b7899 */ /* 0x000fe2000800063f */
[----:B------:R-:W-:Y:S01]  /*1b30*/  @!P1 IMAD.X R11, RZ, RZ, R29, P5 ;  /* 0x000000ffff0b9224 */ /* 0x000fe200028e061d */
[----:B------:R-:W-:Y:S01]  /*1b40*/  USHF.L.U64.HI UR12, UR4, UR12, UR5 ;  /* 0x0000000c040c7299 */ /* 0x000fe20008010205 */
[----:B------:R-:W-:-:S02]  /*1b50*/  @!P2 IMAD R21, R16, c[0x0][0x194], R17 ;  /* 0x000065001015aa24 */ /* 0x000fc400078e0211 */
[----:B------:R-:W-:Y:S01]  /*1b60*/  @!P1 IMAD R11, R11, c[0x0][0x190], RZ ;  /* 0x000064000b0b9a24 */ /* 0x000fe200078e02ff */
[----:B-1----:R-:W-:Y:S01]  /*1b70*/  SHF.R.U32.HI R6, RZ, 0x3, R0 ;  /* 0x00000003ff067819 */ /* 0x002fe20000011600 */
[----:B------:R-:W-:Y:S01]  /*1b80*/  @!P0 IMAD.MOV.U32 R14, RZ, RZ, R4 ;  /* 0x000000ffff0e8224 */ /* 0x000fe200078e0004 */
[----:B------:R-:W-:Y:S01]  /*1b90*/  LOP3.LUT R0, R0, 0x38, R30, 0xf8, !PT ;  /* 0x0000003800007812 */ /* 0x000fe200078ef81e */
[----:B------:R-:W-:Y:S01]  /*1ba0*/  @!P0 IMAD.MOV.U32 R15, RZ, RZ, R5 ;  /* 0x000000ffff0f8224 */ /* 0x000fe200078e0005 */
[----:B------:R-:W-:Y:S01]  /*1bb0*/  ULDC.64 UR4, c[0x0][0x1a0] ;  /* 0x0000680000047ab9 */ /* 0x000fe20000000a00 */
[----:B------:R-:W-:Y:S01]  /*1bc0*/  @!P3 IMAD R13, R28, c[0x0][0x194], R13 ;  /* 0x000065001c0dba24 */ /* 0x000fe200078e020d */
[----:B------:R-:W-:Y:S01]  /*1bd0*/  LOP3.LUT R23, R0, R6, RZ, 0x3c, !PT ;  /* 0x0000000600177212 */ /* 0x000fe200078e3cff */
[----:B------:R-:W-:Y:S01]  /*1be0*/  @!P2 IMAD.MOV.U32 R6, RZ, RZ, R4 ;  /* 0x000000ffff06a224 */ /* 0x000fe200078e0004 */
[----:B------:R-:W-:Y:S01]  /*1bf0*/  @!P0 IADD3 R0, P4, R28, 0x60, RZ ;  /* 0x000000601c008810 */ /* 0x000fe20007f9e0ff */
[----:B------:R-:W-:Y:S01]  /*1c00*/  @!P1 IMAD R11, R10, c[0x0][0x194], R11 ;  /* 0x000065000a0b9a24 */ /* 0x000fe200078e020b */
[----:B------:R-:W-:Y:S01]  /*1c10*/  UIMAD.WIDE.U32 UR14, UR28, UR4, URZ ;  /* 0x000000041c0e72a5 */ /* 0x000fe2000f8e003f */
[----:B------:R-:W-:-:S04]  /*1c20*/  @!P2 IMAD.WIDE.U32 R16, R16, c[0x0][0x190], R6 ;  /* 0x000064001010aa25 */ /* 0x000fc800078e0006 */
[----:B------:R-:W-:Y:S02]  /*1c30*/  @!P0 IMAD.X R12, RZ, RZ, R29, P4 ;  /* 0x000000ffff0c8224 */ /* 0x000fe400020e061d */
[----:B------:R-:W-:-:S04]  /*1c40*/  @!P3 IMAD.WIDE.U32 R6, R28, c[0x0][0x190], R4 ;  /* 0x000064001c06ba25 */ /* 0x000fc800078e0004 */
[----:B------:R-:W-:Y:S01]  /*1c50*/  @!P0 IMAD R12, R12, c[0x0][0x190], RZ ;  /* 0x000064000c0c8a24 */ /* 0x000fe200078e02ff */
[----:B------:R-:W-:Y:S01]  /*1c60*/  @!P3 LEA R4, P6, R6, c[0x0][0x160], 0x1 ;  /* 0x000058000604ba11 */ /* 0x000fe200078c08ff */
[----:B------:R-:W-:-:S04]  /*1c70*/  @!P1 IMAD.WIDE.U32 R8, R10, c[0x0][0x190], R8 ;  /* 0x000064000a089a25 */ /* 0x000fc800078e0008 */
[----:B------:R-:W-:Y:S01]  /*1c80*/  @!P0 IMAD R20, R0, c[0x0][0x194], R12 ;  /* 0x0000650000148a24 */ /* 0x000fe200078e020c */
[----:B------:R-:W-:Y:S01]  /*1c90*/  @!P1 LEA R10, P4, R8, c[0x0][0x160], 0x1 ;  /* 0x00005800080a9a11 */ /* 0x000fe200078808ff */
[----:B------:R-:W-:Y:S01]  /*1ca0*/  @!P0 IMAD.WIDE.U32 R14, R0, c[0x0][0x190], R14 ;  /* 0x00006400000e8a25 */ /* 0x000fe200078e000e */
[----:B------:R-:W-:-:S03]  /*1cb0*/  @!P2 LEA R12, P5, R16, c[0x0][0x160], 0x1 ;  /* 0x00005800100caa11 */ /* 0x000fc600078a08ff */
[----:B------:R-:W-:Y:S02]  /*1cc0*/  @!P3 IMAD.IADD R0, R7, 0x1, R13 ;  /* 0x000000010700b824 */ /* 0x000fe400078e020d */
[----:B------:R-:W-:Y:S02]  /*1cd0*/  @!P1 IMAD.IADD R9, R9, 0x1, R11 ;  /* 0x0000000109099824 */ /* 0x000fe400078e020b */
[----:B------:R-:W-:Y:S01]  /*1ce0*/  @!P2 IMAD.IADD R7, R17, 0x1, R21 ;  /* 0x000000011107a824 */ /* 0x000fe200078e0215 */
[----:B------:R-:W-:Y:S01]  /*1cf0*/  @!P3 LEA.HI.X R5, R6, c[0x0][0x164], R0, 0x1, P6 ;  /* 0x000059000605ba11 */ /* 0x000fe200030f0c00 */
[----:B------:R-:W-:Y:S01]  /*1d00*/  IMAD R0, R3, c[0x0][0x198], RZ ;  /* 0x0000660003007a24 */ /* 0x000fe200078e02ff */
[----:B------:R-:W-:Y:S01]  /*1d10*/  @!P1 LEA.HI.X R11, R8, c[0x0][0x164], R9, 0x1, P4 ;  /* 0x00005900080b9a11 */ /* 0x000fe200020f0c09 */
[----:B------:R-:W-:Y:S01]  /*1d20*/  @!P0 IMAD.IADD R9, R15, 0x1, R20 ;  /* 0x000000010f098824 */ /* 0x000fe200078e0214 */
[----:B------:R-:W-:Y:S01]  /*1d30*/  @!P2 LEA.HI.X R13, R16, c[0x0][0x164], R7, 0x1, P5 ;  /* 0x00005900100daa11 */ /* 0x000fe200028f0c07 */
[----:B------:R-:W-:Y:S01]  /*1d40*/  IMAD.WIDE.U32 R6, R2, c[0x0][0x198], R30 ;  /* 0x0000660002067a25 */ /* 0x000fe200078e001e */
[----:B------:R-:W-:-:S02]  /*1d50*/  LEA.HI R16, R24, R104, RZ, 0x6 ;  /* 0x0000006818107211 */ /* 0x000fc400078f30ff */
[----:B------:R-:W-:Y:S01]  /*1d60*/  @!P0 LEA R8, P4, R14, c[0x0][0x160], 0x1 ;  /* 0x000058000e088a11 */ /* 0x000fe200078808ff */
[----:B------:R-:W-:Y:S01]  /*1d70*/  IMAD R0, R2, c[0x0][0x19c], R0 ;  /* 0x0000670002007a24 */ /* 0x000fe200078e0200 */
[----:B------:R-:W-:Y:S01]  /*1d80*/  IADD3 R6, P6, R6, UR16, RZ ;  /* 0x0000001006067c10 */ /* 0x000fe2000ffde0ff */
[----:B------:R-:W-:Y:S01]  /*1d90*/  IMAD R3, R3, c[0x0][0x1a0], RZ ;  /* 0x0000680003037a24 */ /* 0x000fe200078e02ff */
[----:B------:R-:W-:Y:S01]  /*1da0*/  @!P0 LEA.HI.X R9, R14, c[0x0][0x164], R9, 0x1, P4 ;  /* 0x000059000e098a11 */ /* 0x000fe200020f0c09 */
[----:B------:R-:W-:Y:S01]  /*1db0*/  IMAD.SHL.U32 R14, R16, 0x8, RZ ;  /* 0x00000008100e7824 */ /* 0x000fe200078e00ff */
[----:B------:R-:W-:Y:S01]  /*1dc0*/  SHF.R.S32.HI R17, RZ, 0x1f, R18 ;  /* 0x0000001fff117819 */ /* 0x000fe20000011412 */
[----:B------:R-:W-:Y:S01]  /*1dd0*/  IMAD R3, R2, c[0x0][0x1a4], R3 ;  /* 0x0000690002037a24 */ /* 0x000fe200078e0203 */
[----:B------:R-:W-:Y:S01]  /*1de0*/  IADD3.X R7, R7, UR7, R0, P6, !PT ;  /* 0x0000000707077c10 */ /* 0x000fe2000b7fe400 */
[----:B------:R-:W-:Y:S01]  /*1df0*/  USHF.R.S32.HI UR7, URZ, 0x1f, UR28 ;  /* 0x0000001f3f077899 */ /* 0x000fe2000801141c */
[----:B------:R-:W-:Y:S01]  /*1e00*/  LOP3.LUT R14, R23, 0xfffffe00, R14, 0xf8, !PT ;  /* 0xfffffe00170e7812 */ /* 0x000fe200078ef80e */
[----:B------:R-:W-:Y:S01]  /*1e10*/  IMAD R0, R17, c[0x0][0x1b0], RZ ;  /* 0x00006c0011007a24 */ /* 0x000fe200078e02ff */
[C---:B------:R-:W-:Y:S01]  /*1e20*/  ISETP.GE.AND P5, PT, R19.reuse, UR10, PT ;  /* 0x0000000a13007c0c */ /* 0x040fe2000bfa6270 */
[----:B--2---:R-:W-:Y:S01]  /*1e30*/  IMAD.WIDE.U32 R28, R18, c[0x0][0x1b0], R6 ;  /* 0x00006c00121c7a25 */ /* 0x004fe200078e0006 */
[----:B------:R-:W-:Y:S01]  /*1e40*/  ISETP.GE.AND P4, PT, R19, UR10, PT ;  /* 0x0000000a13007c0c */ /* 0x000fe2000bf86270 */
[----:B------:R-:W-:Y:S01]  /*1e50*/  UIMAD UR13, UR7, UR21, UR13 ;  /* 0x00000015070d72a4 */ /* 0x000fe2000f8e020d */
[----:B------:R-:W-:Y:S01]  /*1e60*/  LEA.HI R19, R24, R104, RZ, 0x4 ;  /* 0x0000006818137211 */ /* 0x000fe200078f20ff */
[----:B------:R-:W-:Y:S01]  /*1e70*/  IMAD.SHL.U32 R231, R14, 0x2, RZ ;  /* 0x000000020ee77824 */ /* 0x000fe200078e00ff */
[C---:B------:R-:W-:Y:S01]  /*1e80*/  ISETP.GE.AND P6, PT, R2.reuse, UR10, PT ;  /* 0x0000000a02007c0c */ /* 0x040fe2000bfc6270 */
[----:B------:R-:W-:Y:S01]  /*1e90*/  IMAD.WIDE.U32 R6, R2, c[0x0][0x1a0], R30 ;  /* 0x0000680002067a25 */ /* 0x000fe200078e001e */
[----:B------:R-:W-:Y:S01]  /*1ea0*/  LOP3.LUT R14, R19, 0xfffffff0, RZ, 0xc0, !PT ;  /* 0xfffffff0130e7812 */ /* 0x000fe200078ec0ff */
[----:B------:R-:W-:Y:S01]  /*1eb0*/  UIMAD UR4, UR7, UR4, URZ ;  /* 0x00000004070472a4 */ /* 0x000fe2000f8e023f */
[----:B------:R-:W-:Y:S01]  /*1ec0*/  @!PT LDS RZ, [RZ] ;  /* 0x00000000fffff984 */ /* 0x000fe20000000800 */
[----:B------:R-:W-:Y:S01]  /*1ed0*/  @!PT LDS RZ, [RZ] ;  /* 0x00000000fffff984 */ /* 0x000fe20000000800 */
[----:B------:R-:W-:Y:S01]  /*1ee0*/  @!PT LDS RZ, [RZ] ;  /* 0x00000000fffff984 */ /* 0x000fe20000000800 */
[----:B------:R1:W-:Y:S01]  /*1ef0*/  @!P3 LDGSTS.E.BYPASS.LTC128B.128 [R231], [R4.64] ;  /* 0x0000000004e7bfae */ /* 0x0003e2000b901d58 */
[----:B------:R-:W-:Y:S01]  /*1f00*/  IMAD.MOV.U32 R110, RZ, RZ, R28 ;  /* 0x000000ffff6e7224 */ /* 0x000fe200078e001c */
[----:B------:R-:W-:Y:S01]  /*1f10*/  SHF.R.S32.HI R16, RZ, 0x4, R19 ;  /* 0x00000004ff107819 */ /* 0x000fe20000011413 */
[----:B------:R-:W-:Y:S01]  /*1f20*/  UIMAD UR4, UR28, UR5, UR4 ;  /* 0x000000051c0472a4 */ /* 0x000fe2000f8e0204 */
[----:B------:R1:W-:Y:S01]  /*1f30*/  @!P3 LDGSTS.E.BYPASS.LTC128B.128 [R231+0x4000], [R4.64+0x80] ;  /* 0x0400008004e7bfae */ /* 0x0003e2000b901d58 */
[----:B------:R-:W-:-:S02]  /*1f40*/  UIADD3 UR5, UR9, 0x1, -UR23 ;  /* 0x0000000109057890 */ /* 0x000fc4000fffe817 */
[----:B------:R-:W-:Y:S01]  /*1f50*/  UIADD3 UR4, UR15, UR4, URZ ;  /* 0x000000040f047290 */ /* 0x000fe2000fffe03f */
[----:B------:R1:W-:Y:S01]  /*1f60*/  @!P3 LDGSTS.E.BYPASS.LTC128B.128 [R231+0x8000], [R4.64+0x100] ;  /* 0x0800010004e7bfae */ /* 0x0003e2000b901d58 */
[----:B------:R-:W-:Y:S02]  /*1f70*/  ULDC UR7, c[0x0][0x2e8] ;  /* 0x0000ba0000077ab9 */ /* 0x000fe40000000800 */
[----:B------:R-:W-:Y:S01]  /*1f80*/  UIADD3 UR5, UR5, UR7, URZ ;  /* 0x0000000705057290 */ /* 0x000fe2000fffe03f */
[----:B------:R1:W-:Y:S04]  /*1f90*/  @!P3 LDGSTS.E.BYPASS.LTC128B.128 [R231+0xc000], [R4.64+0x180] ;  /* 0x0c00018004e7bfae */ /* 0x0003e8000b901d58 */
[----:B------:R2:W-:Y:S04]  /*1fa0*/  @!P2 LDGSTS.E.BYPASS.LTC128B.128 [R231+0x1000], [R12.64] ;  /* 0x010000000ce7afae */ /* 0x0005e8000b901d58 */
[----:B------:R2:W-:Y:S04]  /*1fb0*/  @!P2 LDGSTS.E.BYPASS.LTC128B.128 [R231+0x5000], [R12.64+0x80] ;  /* 0x050000800ce7afae */ /* 0x0005e8000b901d58 */
[----:B------:R2:W-:Y:S04]  /*1fc0*/  @!P2 LDGSTS.E.BYPASS.LTC128B.128 [R231+0x9000], [R12.64+0x100] ;  /* 0x090001000ce7afae */ /* 0x0005e8000b901d58 */
[----:B------:R2:W-:Y:S01]  /*1fd0*/  @!P2 LDGSTS.E.BYPASS.LTC128B.128 [R231+0xd000], [R12.64+0x180] ;  /* 0x0d0001800ce7afae */ /* 0x0005e2000b901d58 */
[----:B------:R-:W-:-:S03]  /*1fe0*/  ISETP.GE.AND P2, PT, R2, UR10, PT ;  /* 0x0000000a02007c0c */ /* 0x000fc6000bf46270 */
[----:B------:R3:W-:Y:S04]  /*1ff0*/  @!P1 LDGSTS.E.BYPASS.LTC128B.128 [R231+0x2000], [R10.64] ;  /* 0x020000000ae79fae */ /* 0x0007e8000b901d58 */
[----:B------:R3:W-:Y:S01]  /*2000*/  @!P1 LDGSTS.E.BYPASS.LTC128B.128 [R231+0x6000], [R10.64+0x80] ;  /* 0x060000800ae79fae */ /* 0x0007e2000b901d58 */
[----:B-1----:R-:W-:-:S03]  /*2010*/  IMAD R4, R18, c[0x0][0x1b4], R0 ;  /* 0x00006d0012047a24 */ /* 0x002fc600078e0200 */
[----:B------:R3:W-:Y:S01]  /*2020*/  @!P1 LDGSTS.E.BYPASS.LTC128B.128 [R231+0xa000], [R10.64+0x100] ;  /* 0x0a0001000ae79fae */ /* 0x0007e2000b901d58 */
[----:B------:R-:W-:Y:S02]  /*2030*/  IMAD.U32 R5, RZ, RZ, UR28 ;  /* 0x0000001cff057e24 */ /* 0x000fe4000f8e00ff */
[----:B------:R-:W-:Y:S01]  /*2040*/  IMAD.IADD R111, R29, 0x1, R4 ;  /* 0x000000011d6f7824 */ /* 0x000fe200078e0204 */
[----:B------:R3:W-:Y:S01]  /*2050*/  @!P1 LDGSTS.E.BYPASS.LTC128B.128 [R231+0xe000], [R10.64+0x180] ;  /* 0x0e0001800ae79fae */ /* 0x0007e2000b901d58 */
[----:B------:R-:W-:Y:S01]  /*2060*/  IMAD.IADD R0, R104, 0x1, -R14 ;  /* 0x0000000168007824 */ /* 0x000fe200078e0a0e */
[----:B------:R-:W-:Y:S01]  /*2070*/  IADD3 R14, P3, R6, UR18, RZ ;  /* 0x00000012060e7c10 */ /* 0x000fe2000ff7e0ff */
[----:B------:R-:W-:Y:S01]  /*2080*/  IMAD.WIDE.U32 R4, R5, UR21, R110 ;  /* 0x0000001505047c25 */ /* 0x000fe2000f8e006e */
[----:B------:R1:W-:Y:S02]  /*2090*/  @!P0 LDGSTS.E.BYPASS.LTC128B.128 [R231+0x3000], [R8.64] ;  /* 0x0300000008e78fae */ /* 0x0003e4000b901d58 */
[----:B------:R-:W-:Y:S01]  /*20a0*/  IADD3.X R15, R7, UR17, R3, P3, !PT ;  /* 0x00000011070f7c10 */ /* 0x000fe20009ffe403 */
[----:B------:R-:W-:Y:S01]  /*20b0*/  IMAD.SHL.U32 R104, R104, 0x2, RZ ;  /* 0x0000000268687824 */ /* 0x000fe200078e00ff */
[----:B------:R-:W-:Y:S01]  /*20c0*/  LEA.HI R7, R19, R16, RZ, 0x1 ;  /* 0x0000001013077211 */ /* 0x000fe200078f08ff */
[----:B------:R1:W-:Y:S01]  /*20d0*/  @!P0 LDGSTS.E.BYPASS.LTC128B.128 [R231+0x7000], [R8.64+0x80] ;  /* 0x0700008008e78fae */ /* 0x0003e2000b901d58 */
[----:B------:R-:W-:Y:S01]  /*20e0*/  IADD3 R3, R5, UR13, RZ ;  /* 0x0000000d05037c10 */ /* 0x000fe2000fffe0ff */
[----:B--2---:R-:W-:Y:S01]  /*20f0*/  IMAD.MOV.U32 R12, RZ, RZ, 0x20 ;  /* 0x00000020ff0c7424 */ /* 0x004fe200078e00ff */
[----:B------:R-:W-:Y:S01]  /*2100*/  @!P6 LEA R6, P3, R4, c[0x0][0x168], 0x1 ;  /* 0x00005a000406ea11 */ /* 0x000fe200078608ff */
[----:B------:R1:W-:Y:S01]  /*2110*/  @!P0 LDGSTS.E.BYPASS.LTC128B.128 [R231+0xb000], [R8.64+0x100] ;  /* 0x0b00010008e78fae */ /* 0x0003e2000b901d58 */
[----:B------:R-:W-:-:S02]  /*2120*/  LOP3.LUT R19, R7, 0xfffffffe, RZ, 0xc0, !PT ;  /* 0xfffffffe07137812 */ /* 0x000fc400078ec0ff */
[C---:B------:R-:W-:Y:S01]  /*2130*/  @!P6 LEA.HI.X R7, R4.reuse, c[0x0][0x16c], R3, 0x1, P3 ;  /* 0x00005b000407ea11 */ /* 0x040fe200018f0c03 */
[----:B------:R1:W-:Y:S01]  /*2140*/  @!P0 LDGSTS.E.BYPASS.LTC128B.128 [R231+0xf000], [R8.64+0x180] ;  /* 0x0f00018008e78fae */ /* 0x0003e2000b901d58 */
[----:B------:R-:W-:Y:S01]  /*2150*/  @!P5 IADD3 R5, P3, R4, UR11, RZ ;  /* 0x0000000b0405dc10 */ /* 0x000fe2000ff7e0ff */
[----:B------:R-:W-:Y:S01]  /*2160*/  IMAD.IADD R19, R16, 0x1, -R19 ;  /* 0x0000000110137824 */ /* 0x000fe200078e0a13 */
[----:B------:R-:W-:Y:S01]  /*2170*/  SHF.R.S32.HI R21, RZ, 0x1f, R0 ;  /* 0x0000001fff157819 */ /* 0x000fe20000011400 */
[----:B------:R2:W-:Y:S01]  /*2180*/  @!P6 LDGSTS.E.BYPASS.LTC128B.128 [R231+0x10000], [R6.64] ;  /* 0x1000000006e7efae */ /* 0x0005e2000b901d58 */
[----:B------:R-:W-:Y:S01]  /*2190*/  @!P5 IADD3.X R3, R3, UR12, RZ, P3, !PT ;  /* 0x0000000c0303dc10 */ /* 0x000fe20009ffe4ff */
[----:B------:R-:W-:Y:S01]  /*21a0*/  IMAD R16, R17, c[0x0][0x1b8], RZ ;  /* 0x00006e0011107a24 */ /* 0x000fe200078e02ff */
[----:B------:R-:W-:Y:S01]  /*21b0*/  @!P5 LEA R4, P3, R5, c[0x0][0x168], 0x1 ;  /* 0x00005a000504da11 */ /* 0x000fe200078608ff */
[----:B------:R2:W-:Y:S01]  /*21c0*/  @!P6 LDGSTS.E.BYPASS.LTC128B.128 [R231+0x12000], [R6.64+0x80] ;  /* 0x1200008006e7efae */ /* 0x0005e2000b901d58 */
[----:B------:R-:W-:Y:S01]  /*21d0*/  LEA.HI R21, R21, R0, RZ, 0x3 ;  /* 0x0000000015157211 */ /* 0x000fe200078f18ff */
[----:B------:R-:W-:Y:S01]  /*21e0*/  IMAD R16, R18, c[0x0][0x1bc], R16 ;  /* 0x00006f0012107a24 */ /* 0x000fe200078e0210 */
[----:B------:R-:W-:Y:S01]  /*21f0*/  @!P5 LEA.HI.X R5, R5, c[0x0][0x16c], R3, 0x1, P3 ;  /* 0x00005b000505da11 */ /* 0x000fe200018f0c03 */
[----:B------:R2:W-:Y:S01]  /*2200*/  @!P6 LDGSTS.E.BYPASS.LTC128B.128 [R231+0x14000], [R6.64+0x100] ;  /* 0x1400010006e7efae */ /* 0x0005e2000b901d58 */
[----:B------:R-:W-:Y:S01]  /*2210*/  LOP3.LUT R20, R21, 0xfffffff8, RZ, 0xc0, !PT ;  /* 0xfffffff815147812 */ /* 0x000fe200078ec0ff */
[----:B------:R-:W-:Y:S01]  /*2220*/  IMAD.SHL.U32 R3, R2, 0x8, RZ ;  /* 0x0000000802037824 */ /* 0x000fe200078e00ff */
[----:B------:R-:W-:Y:S01]  /*2230*/  LOP3.LUT R109, R104, 0x6, RZ, 0xc0, !PT ;  /* 0x00000006686d7812 */ /* 0x000fe200078ec0ff */
[----:B------:R2:W-:Y:S02]  /*2240*/  @!P6 LDGSTS.E.BYPASS.LTC128B.128 [R231+0x16000], [R6.64+0x180] ;  /* 0x1600018006e7efae */ /* 0x0005e4000b901d58 */
[----:B------:R-:W-:-:S02]  /*2250*/  IMAD.IADD R20, R0, 0x1, -R20 ;  /* 0x0000000100147824 */ /* 0x000fc400078e0a14 */
[----:B------:R4:W-:Y:S01]  /*2260*/  @!P5 LDGSTS.E.BYPASS.LTC128B.128 [R231+0x11000], [R4.64] ;  /* 0x1100000004e7dfae */ /* 0x0009e2000b901d58 */
[----:B------:R-:W-:Y:S02]  /*2270*/  IMAD.SHL.U32 R0, R22, 0x40, RZ ;  /* 0x0000004016007824 */ /* 0x000fe400078e00ff */
[----:B------:R-:W-:Y:S01]  /*2280*/  IMAD.SHL.U32 R2, R20, 0x40, RZ ;  /* 0x0000004014027824 */ /* 0x000fe200078e00ff */
[----:B------:R4:W-:Y:S02]  /*2290*/  @!P5 LDGSTS.E.BYPASS.LTC128B.128 [R231+0x13000], [R4.64+0x80] ;  /* 0x1300008004e7dfae */ /* 0x0009e4000b901d58 */
[----:B------:R-:W-:Y:S01]  /*22a0*/  LOP3.LUT R0, R0, 0x1c0, RZ, 0xc0, !PT ;  /* 0x000001c000007812 */ /* 0x000fe200078ec0ff */
[----:B-1----:R-:W-:Y:S01]  /*22b0*/  IMAD.U32 R8, RZ, RZ, UR14 ;  /* 0x0000000eff087e24 */ /* 0x002fe2000f8e00ff */
[----:B------:R4:W-:Y:S01]  /*22c0*/  @!P5 LDGSTS.E.BYPASS.LTC128B.128 [R231+0x15000], [R4.64+0x100] ;  /* 0x1500010004e7dfae */ /* 0x0009e2000b901d58 */
[----:B------:R-:W-:Y:S01]  /*22d0*/  LOP3.LUT R2, R2, 0x1c0, RZ, 0xc0, !PT ;  /* 0x000001c002027812 */ /* 0x000fe200078ec0ff */
[----:B------:R-:W-:-:S02]  /*22e0*/  IMAD.U32 R9, RZ, RZ, UR15 ;  /* 0x0000000fff097e24 */ /* 0x000fc4000f8e00ff */
[----:B------:R4:W-:Y:S04]  /*22f0*/  @!P5 LDGSTS.E.BYPASS.LTC128B.128 [R231+0x17000], [R4.64+0x180] ;  /* 0x1700018004e7dfae */ /* 0x0009e8000b901d58 */
[----:B------:R-:W0:Y:S04]  /*2300*/  LDGDEPBAR ;  /* 0x00000000000079af */ /* 0x000e280000000000 */
[----:B------:R1:W-:Y:S01]  /*2310*/  STL.64 [R1+0x38], R28 ;  /* 0x0000381c01007387 */ /* 0x0003e20000100a00 */
[----:B--2---:R-:W-:Y:S01]  /*2320*/  LOP3.LUT R6, R0, 0x8, R3, 0xf8, !PT ;  /* 0x0000000800067812 */ /* 0x004fe200078ef803 */
[----:B------:R-:W-:-:S02]  /*2330*/  IMAD.U32 R3, RZ, RZ, UR4 ;  /* 0x00000004ff037e24 */ /* 0x000fc4000f8e00ff */
[----:B------:R-:W-:Y:S01]  /*2340*/  STL.64 [R1+0x20], R110 ;  /* 0x0000206e01007387 */ /* 0x000fe20000100a00 */
[----:B------:R-:W-:Y:S02]  /*2350*/  ULDC UR4, c[0x0][0x2e4] ;  /* 0x0000b90000047ab9 */ /* 0x000fe40000000800 */
[----:B------:R-:W-:Y:S01]  /*2360*/  UIADD3 UR4, UR9, -UR4, -UR23 ;  /* 0x8000000409047290 */ /* 0x000fe2000fffe817 */
[----:B----4-:R-:W-:Y:S01]  /*2370*/  IMAD.SHL.U32 R5, R19, 0x8, RZ ;  /* 0x0000000813057824 */ /* 0x010fe200078e00ff */
[----:B------:R-:W-:-:S04]  /*2380*/  DEPBAR.LE SB0, 0x0 ;  /* 0x000080000000791a */ /* 0x000fc80000000000 */
[----:B------:R-:W-:Y:S01]  /*2390*/  BAR.SYNC.DEFER_BLOCKING 0x0 ;  /* 0x0000000000007b1d */ /* 0x000fe20000010000 */
[----:B------:R-:W-:Y:S01]  /*23a0*/  LOP3.LUT R5, R2, 0x8, R5, 0xf8, !PT ;  /* 0x0000000802057812 */ /* 0x000fe200078ef805 */
[----:B-1----:R-:W-:Y:S01]  /*23b0*/  IMAD.WIDE.U32 R28, R18, c[0x0][0x1b8], R14 ;  /* 0x00006e00121c7a25 */ /* 0x002fe200078e000e */
[----:B------:R-:W-:Y:S02]  /*23c0*/  SHF.R.U32.HI R4, RZ, 0x3, R0 ;  /* 0x00000003ff047819 */ /* 0x000fe40000011600 */
[----:B------:R-:W-:Y:S01]  /*23d0*/  SHF.R.U32.HI R2, RZ, 0x3, R2 ;  /* 0x00000003ff027819 */ /* 0x000fe20000011602 */
[----:B------:R-:W-:Y:S01]  /*23e0*/  IMAD.IADD R27, R29, 0x1, R16 ;  /* 0x000000011d1b7824 */ /* 0x000fe200078e0210 */
[----:B------:R-:W-:Y:S01]  /*23f0*/  LEA R0, P0, R8, R28, 0x6 ;  /* 0x0000001c08007211 */ /* 0x000fe200078030ff */
[----:B------:R-:W-:Y:S01]  /*2400*/  STL.64 [R1+0x60], R28 ;  /* 0x0000601c01007387 */ /* 0x000fe20000100a00 */
[----:B------:R-:W-:Y:S01]  /*2410*/  LOP3.LUT R9, R6, R4, RZ, 0x3c, !PT ;  /* 0x0000000406097212 */ /* 0x000fe200078e3cff */
[----:B------:R-:W-:Y:S01]  /*2420*/  IMAD.WIDE.U32 R6, R12, c[0x0][0x1a0], RZ ;  /* 0x000068000c067a25 */ /* 0x000fe200078e00ff */
[----:B------:R-:W-:Y:S01]  /*2430*/  LOP3.LUT R102, R5, R2, RZ, 0x3c, !PT ;  /* 0x0000000205667212 */ /* 0x000fe200078e3cff */
[----:B------:R-:W-:Y:S01]  /*2440*/  STL [R1+0x34], R27 ;  /* 0x0000341b01007387 */ /* 0x000fe20000100800 */
[----:B------:R-:W-:Y:S01]  /*2450*/  LEA.HI.X R2, R8, R27, R3, 0x6, P0 ;  /* 0x0000001b08027211 */ /* 0x000fe200000f3403 */
[----:B------:R-:W-:Y:S01]  /*2460*/  IMAD.SHL.U32 R5, R21, 0x40, RZ ;  /* 0x0000004015057824 */ /* 0x000fe200078e00ff */
[----:B------:R-:W-:Y:S01]  /*2470*/  @!P4 IADD3 R3, P0, R0, R6, RZ ;  /* 0x000000060003c210 */ /* 0x000fe20007f1e0ff */
[----:B------:R-:W-:Y:S01]  /*2480*/  IMAD R8, R12, c[0x0][0x1a4], RZ ;  /* 0x000069000c087a24 */ /* 0x000fe200078e02ff */
[----:B------:R-:W-:-:S02]  /*2490*/  @!P2 LEA R4, P1, R0, c[0x0][0x170], 0x1 ;  /* 0x00005c000004aa11 */ /* 0x000fc400078208ff */
[----:B------:R-:W-:Y:S02]  /*24a0*/  LOP3.LUT R101, R5, 0xfffffe00, RZ, 0xc0, !PT ;  /* 0xfffffe0005657812 */ /* 0x000fe400078ec0ff */
[----:B------:R-:W-:Y:S02]  /*24b0*/  @!P4 IADD3.X R7, R2, R7, R8, P0, !PT ;  /* 0x000000070207c210 */ /* 0x000fe400007fe408 */
[----:B------:R-:W-:Y:S01]  /*24c0*/  @!P2 LEA.HI.X R5, R0, c[0x0][0x174], R2, 0x1, P1 ;  /* 0x00005d000005aa11 */ /* 0x000fe200008f0c02 */
[----:B------:R-:W-:Y:S01]  /*24d0*/  IMAD R2, R105, 0x400, R101 ;  /* 0x0000040069027824 */ /* 0x000fe200078e0265 */
[----:B------:R-:W-:Y:S01]  /*24e0*/  @!P4 LEA R6, P0, R3, c[0x0][0x170], 0x1 ;  /* 0x00005c000306ca11 */ /* 0x000fe200078008ff */
[----:B------:R-:W-:Y:S01]  /*24f0*/  @P2 STS.128 [R231+0x18000], RZ ;  /* 0x018000ffe7002388 */ /* 0x000fe20000000c00 */
[----:B------:R-:W-:Y:S02]  /*2500*/  IMAD R0, R19, 0x200, R9 ;  /* 0x0000020013007824 */ /* 0x000fe400078e0209 */
[----:B------:R-:W-:Y:S01]  /*2510*/  @!P4 LEA.HI.X R7, R3, c[0x0][0x174], R7, 0x1, P0 ;  /* 0x00005d000307ca11 */ /* 0x000fe200000f0c07 */
[----:B------:R-:W-:Y:S01]  /*2520*/  @P2 STS.128 [R231+0x1a000], RZ ;  /* 0x01a000ffe7002388 */ /* 0x000fe20000000c00 */
[----:B------:R-:W-:Y:S01]  /*2530*/  IMAD.IADD R2, R102, 0x1, R2 ;  /* 0x0000000166027824 */ /* 0x000fe200078e0202 */
[----:B------:R-:W-:Y:S01]  /*2540*/  LEA R3, R105, UR8, 0x4 ;  /* 0x0000000869037c11 */ /* 0x000fe2000f8e20ff */
[----:B------:R-:W-:Y:S01]  /*2550*/  IMAD.SHL.U32 R204, R0, 0x2, RZ ;  /* 0x0000000200cc7824 */ /* 0x000fe200078e00ff */
[----:B------:R-:W-:Y:S01]  /*2560*/  @P2 STS.128 [R231+0x1c000], RZ ;  /* 0x01c000ffe7002388 */ /* 0x000fe20000000c00 */
[----:B------:R-:W-:-:S03]  /*2570*/  IMAD.SHL.U32 R211, R2, 0x2, RZ ;  /* 0x0000000202d37824 */ /* 0x000fc600078e00ff */
[----:B------:R-:W-:Y:S01]  /*2580*/  @P2 STS.128 [R231+0x1e000], RZ ;  /* 0x01e000ffe7002388 */ /* 0x000fe20000000c00 */
[C---:B------:R-:W-:Y:S02]  /*2590*/  IADD3 R2, R204.reuse, 0x10000, RZ ;  /* 0x00010000cc027810 */ /* 0x040fe40007ffe0ff */
[----:B------:R-:W-:Y:S01]  /*25a0*/  IADD3 R215, R204, 0x10020, RZ ;  /* 0x00010020ccd77810 */ /* 0x000fe20007ffe0ff */
[----:B------:R-:W-:Y:S01]  /*25b0*/  @!PT LDS RZ, [RZ] ;  /* 0x00000000fffff984 */ /* 0x000fe20000000800 */
[----:B------:R-:W-:Y:S01]  /*25c0*/  @!PT LDS RZ, [RZ] ;  /* 0x00000000fffff984 */ /* 0x000fe20000000800 */
[----:B------:R-:W-:Y:S01]  /*25d0*/  @!PT LDS RZ, [RZ] ;  /* 0x00000000fffff984 */ /* 0x000fe20000000800 */
[----:B------:R1:W-:Y:S04]  /*25e0*/  @!P2 LDGSTS.E.BYPASS.LTC128B.128 [R231+0x18000], [R4.64] ;  /* 0x1800000004e7afae */ /* 0x0003e8000b901d58 */
[----:B------:R1:W-:Y:S04]  /*25f0*/  @!P2 LDGSTS.E.BYPASS.LTC128B.128 [R231+0x1a000], [R4.64+0x80] ;  /* 0x1a00008004e7afae */ /* 0x0003e8000b901d58 */
[----:B------:R1:W-:Y:S04]  /*2600*/  @!P2 LDGSTS.E.BYPASS.LTC128B.128 [R231+0x1c000], [R4.64+0x100] ;  /* 0x1c00010004e7afae */ /* 0x0003e8000b901d58 */
[----:B------:R1:W-:Y:S01]  /*2610*/  @!P2 LDGSTS.E.BYPASS.LTC128B.128 [R231+0x1e000], [R4.64+0x180] ;  /* 0x1e00018004e7afae */ /* 0x0003e2000b901d58 */
[----:B------:R-:W-:-:S03]  /*2620*/  R2P PR, R20, 0x6 ;  /* 0x0000000614007804 */ /* 0x000fc60000000000 */
[----:B------:R-:W-:Y:S02]  /*2630*/  @P4 STS.128 [R231+0x19000], RZ ;  /* 0x019000ffe7004388 */ /* 0x000fe40000000c00 */
[----:B------:R-:W-:Y:S02]  /*2640*/  SEL R0, R12, 0xffffffe0, !P2 ;  /* 0xffffffe00c007807 */ /* 0x000fe40005000000 */
[----:B------:R-:W-:Y:S03]  /*2650*/  @P4 STS.128 [R231+0x1b000], RZ ;  /* 0x01b000ffe7004388 */ /* 0x000fe60000000c00 */
[----:B------:R-:W-:Y:S01]  /*2660*/  IMAD R214, R0, 0x2, R211 ;  /* 0x0000000200d67824 */ /* 0x000fe200078e02d3 */
        /* <DEDUP_REMOVED lines=10> */
[----:B------:R-:W-:Y:S02]  /*2710*/  SEL R4, R4, 0xfffffff0, !P1 ;  /* 0xfffffff004047807 */ /* 0x000fe40004800000 */
[----:B------:R-:W-:Y:S01]  /*2720*/  R2P PR, R22, 0x6 ;  /* 0x0000000616007804 */ /* 0x000fe20000000000 */
[----:B---3--:R-:W-:Y:S02]  /*2730*/  LDSM.16.M88.4 R8, [R211] ;  /* 0x00000000d308783b */ /* 0x008fe40000000200 */
[----:B------:R-:W-:-:S02]  /*2740*/  IMAD R212, R4, 0x2, R211 ;  /* 0x0000000204d47824 */ /* 0x000fc400078e02d3 */
[----:B------:R-:W1:Y:S02]  /*2750*/  LDSM.16.M88.4 R32, [R204+0x10800] ;  /* 0x01080000cc20783b */ /* 0x000e640000000200 */
[----:B------:R-:W-:Y:S02]  /*2760*/  IMAD R213, R0, 0x2, R212 ;  /* 0x0000000200d57824 */ /* 0x000fe400078e02d4 */
[----:B------:R-:W3:Y:S04]  /*2770*/  LDSM.16.M88.4 R16, [R204+0x10000] ;  /* 0x01000000cc10783b */ /* 0x000ee80000000200 */
[----:B------:R-:W4:Y:S01]  /*2780*/  LDSM.16.M88.4 R28, [R204+0x11000] ;  /* 0x01100000cc1c783b */ /* 0x000f220000000200 */
[----:B------:R-:W-:Y:S01]  /*2790*/  @P1 IADD3 R215, R2, -0x20, RZ ;  /* 0xffffffe002d71810 */ /* 0x000fe20007ffe0ff */
[----:B------:R-:W-:-:S02]  /*27a0*/  IMAD.MOV.U32 R2, RZ, RZ, 0x40 ;  /* 0x00000040ff027424 */ /* 0x000fc400078e00ff */
[----:B------:R-:W5:Y:S01]  /*27b0*/  LDSM.16.M88.4 R24, [R204+0x11800] ;  /* 0x01180000cc18783b */ /* 0x000f620000000200 */
[C---:B------:R-:W-:Y:S02]  /*27c0*/  IADD3 R230, R215.reuse, 0x800, RZ ;  /* 0x00000800d7e67810 */ /* 0x040fe40007ffe0ff */
[----:B------:R-:W-:Y:S01]  /*27d0*/  SEL R2, R2, 0xffffffc0, !P2 ;  /* 0xffffffc002027807 */ /* 0x000fe20005000000 */
[----:B------:R-:W-:Y:S01]  /*27e0*/  LDSM.16.M88.4 R12, [R212] ;  /* 0x00000000d40c783b */ /* 0x000fe20000000200 */
[C---:B------:R-:W-:Y:S02]  /*27f0*/  IADD3 R229, R215.reuse, 0x1000, RZ ;  /* 0x00001000d7e57810 */ /* 0x040fe40007ffe0ff */
[C---:B------:R-:W-:Y:S01]  /*2800*/  IADD3 R228, R215.reuse, 0x1800, RZ ;  /* 0x00001800d7e47810 */ /* 0x040fe20007ffe0ff */
[----:B------:R-:W4:Y:S01]  /*2810*/  LDSM.16.M88.4 R40, [R215] ;  /* 0x00000000d728783b */ /* 0x000f220000000200 */
        /* <DEDUP_REMOVED lines=14> */
[C---:B------:R-:W-:Y:S01]  /*2900*/  IADD3 R223, R215.reuse, 0x4000, RZ ;  /* 0x00004000d7df7810 */ /* 0x040fe20007ffe0ff */
[----:B------:R-:W-:Y:S01]  /*2910*/  IMAD.IADD R3, R112, 0x1, R3 ;  /* 0x0000000170037824 */ /* 0x000fe200078e0203 */
[----:B------:R-:W-:Y:S01]  /*2920*/  IADD3 R222, R215, 0x4800, RZ ;  /* 0x00004800d7de7810 */ /* 0x000fe20007ffe0ff */
[----:B-1----:R-:W-:Y:S01]  /*2930*/  HMMA.16816.F32 R36, R8, R32, RZ ;  /* 0x000000200824723c */ /* 0x002fe200000018ff */
[----:B------:R-:W-:Y:S01]  /*2940*/  LDSM.16.M88.4 R84, [R210+0x11800] ;  /* 0x01180000d254783b */ /* 0x000fe20000000200 */
[----:B------:R-:W-:Y:S01]  /*2950*/  IMAD R2, R2, 0x40, R109 ;  /* 0x0000004002027824 */ /* 0x000fe200078e026d */
[----:B------:R-:W-:-:S02]  /*2960*/  IADD3 R5, R3, 0x8, RZ ;  /* 0x0000000803057810 */ /* 0x000fc40007ffe0ff */
[----:B------:R-:W-:Y:S01]  /*2970*/  LDSM.16.M88.4 R88, [R209+0x1000] ;  /* 0x00100000d158783b */ /* 0x000fe20000000200 */
[----:B--2---:R-:W-:Y:S02]  /*2980*/  IADD3 R7, R3, UR5, RZ ;  /* 0x0000000503077c10 */ /* 0x004fe4000fffe0ff */
[C---:B------:R-:W-:Y:S01]  /*2990*/  HMMA.16816.F32 R44, R8.reuse, R34, RZ ;  /* 0x00000022082c723c */ /* 0x040fe200000018ff */
[----:B------:R-:W1:Y:S01]  /*29a0*/  LDSM.16.M88.4 R32, [R215+0x800] ;  /* 0x00080000d720783b */ /* 0x000e620000000200 */
[----:B------:R-:W-:Y:S02]  /*29b0*/  IADD3 R6, R2, 0x1, RZ ;  /* 0x0000000102067810 */ /* 0x000fe40007ffe0ff */
[----:B------:R-:W-:Y:S01]  /*29c0*/  IMNMX R235, R7, UR9, PT ;  /* 0x0000000907eb7c17 */ /* 0x000fe2000b800200 */
[----:B------:R-:W-:Y:S01]  /*29d0*/  LDSM.16.M88.4 R92, [R209+0x1800] ;  /* 0x00180000d15c783b */ /* 0x000fe20000000200 */
[----:B------:R-:W-:Y:S02]  /*29e0*/  IADD3 R221, R215, 0x5000, RZ ;  /* 0x00005000d7dd7810 */ /* 0x000fe40007ffe0ff */
[----:B---3--:R-:W-:Y:S01]  /*29f0*/  HMMA.16816.F32 R20, R8, R16, RZ ;  /* 0x000000100814723c */ /* 0x008fe200000018ff */
[----:B------:R-:W-:Y:S01]  /*2a00*/  LDSM.16.M88.4 R96, [R209+0x5800] ;  /* 0x00580000d160783b */ /* 0x000fe20000000200 */
[----:B------:R-:W-:-:S02]  /*2a10*/  ISETP.GE.AND P6, PT, R6, R235, PT ;  /* 0x000000eb0600720c */ /* 0x000fc40003fc6270 */
[----:B------:R-:W-:Y:S01]  /*2a20*/  ISETP.GE.AND P0, PT, R2, R235, PT ;  /* 0x000000eb0200720c */ /* 0x000fe20003f06270 */
[----:B------:R-:W0:Y:S01]  /*2a30*/  LDGDEPBAR ;  /* 0x00000000000079af */ /* 0x000e220000000000 */
[C---:B------:R-:W-:Y:S02]  /*2a40*/  IADD3 R220, R215.reuse, 0x5800, RZ ;  /* 0x00005800d7dc7810 */ /* 0x040fe40007ffe0ff */
[----:B------:R-:W-:Y:S01]  /*2a50*/  HMMA.16816.F32 R16, R8, R18, RZ ;  /* 0x000000120810723c */ /* 0x000fe200000018ff */
[----:B------:R-:W-:Y:S01]  /*2a60*/  STL [R1+0x74], R112 ;  /* 0x0000747001007387 */ /* 0x000fe20000100800 */
[C---:B------:R-:W-:Y:S02]  /*2a70*/  IADD3 R219, R215.reuse, 0x6000, RZ ;  /* 0x00006000d7db7810 */ /* 0x040fe40007ffe0ff */
[C---:B------:R-:W-:Y:S02]  /*2a80*/  IADD3 R218, R215.reuse, 0x6800, RZ ;  /* 0x00006800d7da7810 */ /* 0x040fe40007ffe0ff */
[----:B------:R-:W-:-:S02]  /*2a90*/  IADD3 R217, R215, 0x7000, RZ ;  /* 0x00007000d7d97810 */ /* 0x000fc40007ffe0ff */
[----:B----4-:R-:W-:Y:S01]  /*2aa0*/  HMMA.16816.F32 R48, R8, R28, RZ ;  /* 0x0000001c0830723c */ /* 0x010fe200000018ff */
[----:B------:R-:W-:-:S07]  /*2ab0*/  IADD3 R216, R215, 0x7800, RZ ;  /* 0x00007800d7d87810 */ /* 0x000fce0007ffe0ff */
[C---:B------:R-:W-:Y:S08]  /*2ac0*/  HMMA.16816.F32 R52, R8.reuse, R30, RZ ;  /* 0x0000001e0834723c */ /* 0x040ff000000018ff */
[C---:B-----5:R-:W-:Y:S08]  /*2ad0*/  HMMA.16816.F32 R64, R8.reuse, R24, RZ ;  /* 0x000000180840723c */ /* 0x060ff000000018ff */
        /* <DEDUP_REMOVED lines=331> */
.L_x_1688:
        /* <DEDUP_REMOVED lines=59> */
[----:B------:R-:W-:-:S03]  /*4340*/  FMNMX.FTZ R3, R154, R3, !PT ;  /* 0x000000039a037209 */ /* 0x000fc60007810000 */
[----:B------:R-:W-:Y:S01]  /*4350*/  LDSM.16.MT88.4 R112, [R206+0x1a800] ;  /* 0x01a80000ce70783b */ /* 0x000fe20000004200 */
        /* <DEDUP_REMOVED lines=8> */
[----:B------:R-:W-:-:S04]  /*43e0*/  FMNMX.FTZ R3, R159, R3, !PT ;  /* 0x000000039f037209 */ /* 0x000fc80007810000 */
        /* <DEDUP_REMOVED lines=431> */
[----:B------:R-:W1:Y:S01]  /*5ee0*/  LDSM.16.MT88.4 R8, [R208+0x1f000] ;  /* 0x01f00000d008783b */ /* 0x000e620000004200 */
[----:B------:R-:W-:Y:S01]  /*5ef0*/  IMAD.MOV.U32 R70, RZ, RZ, R128 ;  /* 0x000000ffff467224 */ /* 0x000fe200078e0080 */
[----:B------:R-:W-:-:S02]  /*5f00*/  MOV R71, R129 ;  /* 0x0000008100477202 */ /* 0x000fc40000000f00 */
[----:B------:R-:W-:Y:S01]  /*5f10*/  MOV R68, R166 ;  /* 0x000000a600447202 */ /* 0x000fe20000000f00 */
[----:B------:R-:W-:Y:S02]  /*5f20*/  LDSM.16.MT88.4 R80, [R206+0x1d800] ;  /* 0x01d80000ce50783b */ /* 0x000fe40000004200 */
        /* <DEDUP_REMOVED lines=22> */
[----:B------:R-:W-:Y:S02]  /*6090*/  IMAD.MOV.U32 R104, RZ, RZ, R125 ;  /* 0x000000ffff687224 */ /* 0x000fe400078e007d */
        /* <DEDUP_REMOVED lines=24> */
[----:B------:R-:W-:Y:S01]  /*6220*/  IMAD.MOV.U32 R77, RZ, RZ, R130 ;  /* 0x000000ffff4d7224 */ /* 0x000fe200078e0082 */
[----:B------:R-:W-:Y:S01]  /*6230*/  LDSM.16.MT88.4 R40, [R205+0x1b800] ;  /* 0x01b80000cd28783b */ /* 0x000fe20000004200 */
[----:B------:R-:W-:Y:S01]  /*6240*/  MOV R74, R156 ;  /* 0x0000009c004a7202 */ /* 0x000fe20000000f00 */
[----:B------:R-:W-:-:S02]  /*6250*/  IMAD.MOV.U32 R75, RZ, RZ, R157 ;  /* 0x000000ffff4b7224 */ /* 0x000fc400078e009d */
[----:B------:R-:W-:Y:S01]  /*6260*/  IMAD.MOV.U32 R94, RZ, RZ, R164 ;  /* 0x000000ffff5e7224 */ /* 0x000fe200078e00a4 */
[----:B------:R-:W-:Y:S01]  /*6270*/  SHF.R.U32.HI R10, RZ, 0x10, R8 ;  /* 0x00000010ff0a7819 */ /* 0x000fe20000011608 */
[--C-:B------:R-:W-:Y:S01]  /*6280*/  FFMA.FTZ R5, R72, c[0x0][0x23c], -R12.reuse ;  /* 0x00008f0048057a23 */ /* 0x100fe2000001080c */
[----:B------:R-:W-:Y:S01]  /*6290*/  MOV R97, R74 ;  /* 0x0000004a00617202 */ /* 0x000fe20000000f00 */
        /* <DEDUP_REMOVED lines=39> */
[--C-:B------:R-:W-:Y:S01]  /*6510*/  HSET2.LE.AND R7, R10, R72.reuse, PT ;  /* 0x000000480a077233 */ /* 0x100fe20003803000 */
[----:B------:R-:W-:Y:S01]  /*6520*/  MOV R10, R71 ;  /* 0x00000047000a7202 */ /* 0x000fe20000000f00 */
[----:B------:R-:W-:Y:S01]  /*6530*/  IMAD.MOV.U32 R99, RZ, RZ, R76 ;  /* 0x000000ffff637224 */ /* 0x000fe200078e004c */
[----:B------:R-:W-:Y:S01]  /*6540*/  MOV R12, R68 ;  /* 0x00000044000c7202 */ /* 0x000fe20000000f00 */
[----:B------:R-:W-:Y:S01]  /*6550*/  IMAD.MOV.U32 R76, RZ, RZ, R131 ;  /* 0x000000ffff4c7224 */ /* 0x000fe200078e0083 */
[----:B------:R-:W-:Y:S01]  /*6560*/  LDSM.16.MT88.4 R156, [R208+0x19800] ;  /* 0x01980000d09c783b */ /* 0x000fe20000004200 */
[----:B------:R-:W-:Y:S01]  /*6570*/  IMAD.MOV.U32 R11, RZ, RZ, R70 ;  /* 0x000000ffff0b7224 */ /* 0x000fe200078e0046 */
[----:B------:R1:W1:Y:S01]  /*6580*/  MUFU.EX2 R8, R5 ;  /* 0x0000000500087308 */ /* 0x0002620000000800 */
[----:B------:R-:W-:Y:S01]  /*6590*/  IMAD.MOV.U32 R9, RZ, RZ, R69 ;  /* 0x000000ffff097224 */ /* 0x000fe200078e0045 */
[----:B-----5:R-:W-:Y:S01]  /*65a0*/  HSET2.LE.AND R4, R2, R72, PT ;  /* 0x0000004802047233 */ /* 0x020fe20003803000 */
[----:B--2---:R-:W-:Y:S01]  /*65b0*/  F2FP.PACK_AB R2, R35, R133 ;  /* 0x000000852302723e */ /* 0x004fe200000000ff */
[----:B------:R-:W-:Y:S03]  /*65c0*/  LDSM.16.MT88.4 R72, [R205+0x1d800] ;  /* 0x01d80000cd48783b */ /* 0x000fe60000004200 */
[----:B------:R-:W-:Y:S01]  /*65d0*/  LOP3.LUT R128, R0, R2, RZ, 0xc0, !PT ;  /* 0x0000000200807212 */ /* 0x000fe200078ec0ff */
[----:B------:R-:W-:Y:S01]  /*65e0*/  IMAD.MOV.U32 R2, RZ, RZ, R86 ;  /* 0x000000ffff027224 */ /* 0x000fe200078e0056 */
[----:B---3--:R-:W-:-:S02]  /*65f0*/  F2FP.PACK_AB R0, R32, R33 ;  /* 0x000000212000723e */ /* 0x008fc400000000ff */
[----:B-1----:R-:W-:Y:S02]  /*6600*/  F2FP.PACK_AB R5, R14, R15 ;  /* 0x0000000f0e05723e */ /* 0x002fe400000000ff */
        /* <DEDUP_REMOVED lines=18> */
[----:B------:R-:W-:-:S02]  /*6730*/  IMAD.MOV.U32 R250, RZ, RZ, R77 ;  /* 0x000000fffffa7224 */ /* 0x000fc400078e004d */
[----:B------:R-:W-:-:S04]  /*6740*/  IMAD.MOV.U32 R251, RZ, RZ, R76 ;  /* 0x000000fffffb7224 */ /* 0x000fc800078e004c */
[----:B------:R-:W-:Y:S01]  /*6750*/  MOV R238, R106 ;  /* 0x0000006a00ee7202 */ /* 0x000fe20000000f00 */
[----:B------:R-:W-:Y:S01]  /*6760*/  IMAD.MOV.U32 R239, RZ, RZ, R107 ;  /* 0x000000ffffef7224 */ /* 0x000fe200078e006b */
[----:B------:R-:W-:Y:S03]  /*6770*/  HMMA.16816.F32 R160, R128, R164, R160 ;  /* 0x000000a480a0723c */ /* 0x000fe600000018a0 */
[----:B------:R-:W-:Y:S02]  /*6780*/  FADD.FTZ R2, R2, R238 ;  /* 0x000000ee02027221 */ /* 0x000fe40000010000 */
[----:B------:R-:W-:-:S03]  /*6790*/  FADD.FTZ R0, R0, R239 ;  /* 0x000000ef00007221 */ /* 0x000fc60000010000 */
[C---:B--2---:R-:W-:Y:S07]  /*67a0*/  HMMA.16816.F32 R44, R128.reuse, R48, R244 ;  /* 0x00000030802c723c */ /* 0x044fee00000018f4 */
[----:B------:R-:W-:Y:S01]  /*67b0*/  MOV R244, R88 ;  /* 0x0000005800f47202 */ /* 0x000fe20000000f00 */
[----:B------:R-:W-:Y:S01]  /*67c0*/  HMMA.16816.F32 R48, R128, R50, R240 ;  /* 0x000000328030723c */ /* 0x000fe200000018f0 */
[----:B------:R-:W-:Y:S02]  /*67d0*/  IMAD.MOV.U32 R245, RZ, RZ, R89 ;  /* 0x000000fffff57224 */ /* 0x000fe400078e0059 */
[----:B------:R-:W-:-:S02]  /*67e0*/  IMAD.MOV.U32 R246, RZ, RZ, R87 ;  /* 0x000000fffff67224 */ /* 0x000fc400078e0057 */
[----:B------:R-:W-:Y:S02]  /*67f0*/  IMAD.MOV.U32 R247, RZ, RZ, R84 ;  /* 0x000000fffff77224 */ /* 0x000fe400078e0054 */
[----:B------:R-:W-:Y:S01]  /*6800*/  IMAD.MOV.U32 R240, RZ, RZ, R90 ;  /* 0x000000fffff07224 */ /* 0x000fe200078e005a */
[----:B------:R-:W-:Y:S01]  /*6810*/  MOV R241, R91 ;  /* 0x0000005b00f17202 */ /* 0x000fe20000000f00 */
[----:B------:R-:W-:Y:S01]  /*6820*/  IMAD.MOV.U32 R242, RZ, RZ, R104 ;  /* 0x000000fffff27224 */ /* 0x000fe200078e0068 */
[C---:B------:R-:W-:Y:S01]  /*6830*/  HMMA.16816.F32 R164, R128.reuse, R166, R64 ;  /* 0x000000a680a4723c */ /* 0x040fe20000001840 */
[----:B------:R-:W-:Y:S01]  /*6840*/  FADD.FTZ R2, R240, R2 ;  /* 0x00000002f0027221 */ /* 0x000fe20000010000 */
[----:B------:R-:W1:Y:S01]  /*6850*/  LDSM.16.MT88.4 R64, [R207+0x1b800] ;  /* 0x01b80000cf40783b */ /* 0x000e620000004200 */
[----:B------:R-:W-:Y:S02]  /*6860*/  IMAD.MOV.U32 R243, RZ, RZ, R105 ;  /* 0x000000fffff37224 */ /* 0x000fe400078e0069 */
[----:B------:R-:W-:Y:S01]  /*6870*/  FADD.FTZ R0, R241, R0 ;  /* 0x00000000f1007221 */ /* 0x000fe20000010000 */
[----:B------:R-:W2:Y:S01]  /*6880*/  LDSM.16.MT88.4 R88, [R208+0x1d800] ;  /* 0x01d80000d058783b */ /* 0x000ea20000004200 */
[----:B------:R-:W-:Y:S01]  /*6890*/  FADD.FTZ R2, R242, R2 ;  /* 0x00000002f2027221 */ /* 0x000fe20000010000 */
[----:B------:R-:W-:Y:S01]  /*68a0*/  HMMA.16816.F32 R68, R128, R72, R120 ;  /* 0x000000488044723c */ /* 0x000fe20000001878 */
[----:B------:R-:W-:Y:S01]  /*68b0*/  FADD.FTZ R0, R243, R0 ;  /* 0x00000000f3007221 */ /* 0x000fe20000010000 */
[----:B------:R-:W3:Y:S01]  /*68c0*/  LDSM.16.MT88.4 R104, [R205+0x1f800] ;  /* 0x01f80000cd68783b */ /* 0x000ee20000004200 */
[----:B------:R-:W-:-:S02]  /*68d0*/  FADD.FTZ R2, R244, R2 ;  /* 0x00000002f4027221 */ /* 0x000fc40000010000 */
[----:B------:R-:W-:Y:S01]  /*68e0*/  FADD.FTZ R0, R245, R0 ;  /* 0x00000000f5007221 */ /* 0x000fe20000010000 */
[----:B------:R-:W-:Y:S01]  /*68f0*/  LDSM.16.MT88.4 R120, [R208+0x1f800] ;  /* 0x01f80000d078783b */ /* 0x000fe20000004200 */
[----:B------:R-:W-:Y:S01]  /*6900*/  FADD.FTZ R2, R246, R2 ;  /* 0x00000002f6027221 */ /* 0x000fe20000010000 */
[C---:B------:R-:W-:Y:S01]  /*6910*/  HMMA.16816.F32 R76, R128.reuse, R80, R112 ;  /* 0x00000050804c723c */ /* 0x040fe20000001870 */
[----:B------:R-:W-:Y:S01]  /*6920*/  FADD.FTZ R0, R247, R0 ;  /* 0x00000000f7007221 */ /* 0x000fe20000010000 */
[----:B------:R-:W4:Y:S01]  /*6930*/  LDSM.16.MT88.4 R112, [R206+0x1f800] ;  /* 0x01f80000ce70783b */ /* 0x000f220000004200 */
        /* <DEDUP_REMOVED lines=23> */
[----:B--2---:R-:W-:Y:S01]  /*6ab0*/  HMMA.16816.F32 R84, R128, R88, R196 ;  /* 0x000000588054723c */ /* 0x004fe200000018c4 */
[----:B------:R-:W-:-:S03]  /*6ac0*/  FADD.FTZ R241, R8, R0 ;  /* 0x0000000008f17221 */ /* 0x000fc60000010000 */
[----:B------:R1:W-:Y:S04]  /*6ad0*/  STL [R1+0x18], R240 ;  /* 0x000018f001007387 */ /* 0x0003e80000100800 */
[----:B------:R1:W-:Y:S01]  /*6ae0*/  STL [R1+0x1c], R241 ;  /* 0x00001cf101007387 */ /* 0x0003e20000100800 */
        /* <DEDUP_REMOVED lines=25> */
[----:B------:R-:W-:-:S02]  /*6c80*/  UISETP.GT.AND UP0, UPT, UR30, UR19, UPT ;  /* 0x000000131e00728c */ /* 0x000fc4000bf04270 */
[----:B------:R-:W-:Y:S01]  /*6c90*/  UIADD3 UR5, UR33, UR5, URZ ;  /* 0x0000000521057290 */ /* 0x000fe2000fffe03f */
[----:B------:R-:W-:Y:S01]  /*6ca0*/  IMAD.U32 R6, RZ, RZ, UR32 ;  /* 0x00000020ff067e24 */ /* 0x000fe2000f8e00ff */
[----:B------:R-:W-:Y:S01]  /*6cb0*/  UMOV UR28, UR30 ;  /* 0x0000001e001c7c82 */ /* 0x000fe20008000000 */
[----:B------:R-:W-:Y:S02]  /*6cc0*/  IMAD.U32 R7, RZ, RZ, UR33 ;  /* 0x00000021ff077e24 */ /* 0x000fe4000f8e00ff */
[----:B------:R-:W-:Y:S02]  /*6cd0*/  IMAD.MOV.U32 R7, RZ, RZ, 0x40 ;  /* 0x00000040ff077424 */ /* 0x000fe400078e00ff */
[----:B------:R-:W-:Y:S02]  /*6ce0*/  IMAD.U32 R2, RZ, RZ, UR5 ;  /* 0x00000005ff027e24 */ /* 0x000fe4000f8e00ff */
[----:B------:R-:W-:-:S04]  /*6cf0*/  IMAD.WIDE.U32 R8, R7, c[0x0][0x1a0], RZ ;  /* 0x0000680007087a25 */ /* 0x000fc800078e00ff */
[----:B------:R-:W-:Y:S02]  /*6d00*/  IMAD R7, R7, c[0x0][0x1a4], RZ ;  /* 0x0000690007077a24 */ /* 0x000fe400078e02ff */
        /* <DEDUP_REMOVED lines=16> */
[C---:B------:R-:W-:Y:S02]  /*6e10*/  IADD3 R2, R0.reuse, 0x1, RZ ;  /* 0x0000000100027810 */ /* 0x040fe40007ffe0ff */
[----:B------:R1:W-:Y:S01]  /*6e20*/  LDGSTS.E.BYPASS.LTC128B.128 [R231+0x1c000], [R4.64+0x100] ;  /* 0x1c00010004e77fae */ /* 0x0003e2000b901d58 */
[-C--:B------:R-:W-:Y:S02]  /*6e30*/  ISETP.GE.AND P0, PT, R0, R235.reuse, PT ;  /* 0x000000eb0000720c */ /* 0x080fe40003f06270 */
[C---:B------:R-:W-:Y:S01]  /*6e40*/  ISETP.GE.AND P6, PT, R2.reuse, R235, PT ;  /* 0x000000eb0200720c */ /* 0x040fe20003fc6270 */
[----:B------:R1:W-:Y:S01]  /*6e50*/  LDGSTS.E.BYPASS.LTC128B.128 [R231+0x1e000], [R4.64+0x180] ;  /* 0x1e00018004e77fae */ /* 0x0003e2000b901d58 */
[C---:B------:R-:W-:Y:S02]  /*6e60*/  ISETP.GE.AND P2, PT, R2.reuse, R234, PT ;  /* 0x000000ea0200720c */ /* 0x040fe40003f46270 */
[C---:B------:R-:W-:Y:S01]  /*6e70*/  ISETP.LT.OR P6, PT, R2.reuse, R233, P6 ;  /* 0x000000e90200720c */ /* 0x040fe200037c1670 */
[----:B------:R1:W-:Y:S01]  /*6e80*/  LDGSTS.E.BYPASS.LTC128B.128 [R231+0x19000], [R6.64] ;  /* 0x1900000006e77fae */ /* 0x0003e2000b901d58 */
[----:B------:R-:W-:-:S02]  /*6e90*/  ISETP.LT.OR P2, PT, R2, R232, P2 ;  /* 0x000000e80200720c */ /* 0x000fc40001741670 */
[C---:B------:R-:W-:Y:S01]  /*6ea0*/  ISETP.LT.OR P0, PT, R0.reuse, R233, P0 ;  /* 0x000000e90000720c */ /* 0x040fe20000701670 */
[----:B------:R1:W-:Y:S01]  /*6eb0*/  LDGSTS.E.BYPASS.LTC128B.128 [R231+0x1b000], [R6.64+0x80] ;  /* 0x1b00008006e77fae */ /* 0x0003e2000b901d58 */
[C---:B------:R-:W-:Y:S02]  /*6ec0*/  IADD3 R2, R0.reuse, 0x9, RZ ;  /* 0x0000000900027810 */ /* 0x040fe40007ffe0ff */
[----:B------:R-:W-:Y:S01]  /*6ed0*/  ISETP.GE.AND P3, PT, R0, R234, PT ;  /* 0x000000ea0000720c */ /* 0x000fe20003f66270 */
[----:B------:R1:W-:Y:S01]  /*6ee0*/  LDGSTS.E.BYPASS.LTC128B.128 [R231+0x1d000], [R6.64+0x100] ;  /* 0x1d00010006e77fae */ /* 0x0003e2000b901d58 */
[----:B------:R-:W-:Y:S02]  /*6ef0*/  ISETP.GE.AND P5, PT, R2, R235, PT ;  /* 0x000000eb0200720c */ /* 0x000fe40003fa6270 */
[----:B------:R-:W-:Y:S01]  /*6f00*/  ISETP.LT.OR P3, PT, R0, R232, P3 ;  /* 0x000000e80000720c */ /* 0x000fe20001f61670 */
[----:B------:R1:W-:Y:S01]  /*6f10*/  LDGSTS.E.BYPASS.LTC128B.128 [R231+0x1f000], [R6.64+0x180] ;  /* 0x1f00018006e77fae */ /* 0x0003e2000b901d58 */
[----:B------:R-:W-:-:S03]  /*6f20*/  ISETP.LT.OR P5, PT, R2, R233, P5 ;  /* 0x000000e90200720c */ /* 0x000fc60002fa1670 */
[----:B------:R-:W-:Y:S04]  /*6f30*/  LDSM.16.M88.4 R16, [R204+0x10000] ;  /* 0x01000000cc10783b */ /* 0x000fe80000000200 */
[----:B------:R-:W-:Y:S04]  /*6f40*/  LDSM.16.M88.4 R28, [R204+0x11000] ;  /* 0x01100000cc1c783b */ /* 0x000fe80000000200 */
[----:B------:R-:W-:Y:S04]  /*6f50*/  LDSM.16.M88.4 R12, [R204+0x10800] ;  /* 0x01080000cc0c783b */ /* 0x000fe80000000200 */
[----:B------:R-:W-:Y:S04]  /*6f60*/  LDSM.16.M88.4 R8, [R212] ;  /* 0x00000000d408783b */ /* 0x000fe80000000200 */
[----:B------:R-:W-:Y:S04]  /*6f70*/  LDSM.16.M88.4 R172, [R215] ;  /* 0x00000000d7ac783b */ /* 0x000fe80000000200 */
[----:B------:R-:W-:Y:S04]  /*6f80*/  LDSM.16.M88.4 R176, [R204+0x11800] ;  /* 0x01180000ccb0783b */ /* 0x000fe80000000200 */
[----:B-1----:R-:W1:Y:S04]  /*6f90*/  LDSM.16.M88.4 R4, [R211] ;  /* 0x00000000d304783b */ /* 0x002e680000000200 */
[----:B------:R-:W2:Y:S04]  /*6fa0*/  LDSM.16.M88.4 R184, [R229] ;  /* 0x00000000e5b8783b */ /* 0x000ea80000000200 */
[----:B------:R-:W3:Y:S04]  /*6fb0*/  LDSM.16.M88.4 R180, [R230] ;  /* 0x00000000e6b4783b */ /* 0x000ee80000000200 */
[----:B------:R-:W0:Y:S01]  /*6fc0*/  LDGDEPBAR ;  /* 0x00000000000079af */ /* 0x000e220000000000 */
[C---:B-1----:R-:W-:Y:S08]  /*6fd0*/  HMMA.16816.F32 R168, R4.reuse, R16, RZ ;  /* 0x0000001004a8723c */ /* 0x042ff000000018ff */
[C---:B------:R-:W-:Y:S08]  /*6fe0*/  HMMA.16816.F32 R32, R4.reuse, R18, RZ ;  /* 0x000000120420723c */ /* 0x040ff000000018ff */
[C---:B------:R-:W-:Y:S08]  /*6ff0*/  HMMA.16816.F32 R16, R4.reuse, R28, RZ ;  /* 0x0000001c0410723c */ /* 0x040ff000000018ff */
[C---:B------:R-:W-:Y:S08]  /*7000*/  HMMA.16816.F32 R24, R4.reuse, R12, RZ ;  /* 0x0000000c0418723c */ /* 0x040ff000000018ff */
[C---:B------:R-:W-:Y:S08]  /*7010*/  HMMA.16816.F32 R20, R4.reuse, R14, RZ ;  /* 0x0000000e0414723c */ /* 0x040ff000000018ff */
[----:B------:R-:W-:Y:S01]  /*7020*/  HMMA.16816.F32 R12, R4, R30, RZ ;  /* 0x0000001e040c723c */ /* 0x000fe200000018ff */
[----:B------:R-:W1:Y:S07]  /*7030*/  LDSM.16.M88.4 R28, [R228] ;  /* 0x00000000e41c783b */ /* 0x000e6e0000000200 */
[C---:B------:R-:W-:Y:S08]  /*7040*/  HMMA.16816.F32 R236, R8.reuse, R172, R168 ;  /* 0x000000ac08ec723c */ /* 0x040ff000000018a8 */
[----:B------:R-:W-:Y:S08]  /*7050*/  HMMA.16816.F32 R192, R8, R174, R32 ;  /* 0x000000ae08c0723c */ /* 0x000ff00000001820 */
[C---:B------:R-:W-:Y:S08]  /*7060*/  HMMA.16816.F32 R200, R4.reuse, R176, RZ ;  /* 0x000000b004c8723c */ /* 0x040ff000000018ff */
[----:B------:R-:W-:Y:S01]  /*7070*/  HMMA.16816.F32 R196, R4, R178, RZ ;  /* 0x000000b204c4723c */ /* 0x000fe200000018ff */
[----:B------:R-:W-:Y:S07]  /*7080*/  LDSM.16.M88.4 R4, [R214] ;  /* 0x00000000d604783b */ /* 0x000fee0000000200 */
[C---:B--2---:R-:W-:Y:S01]  /*7090*/  HMMA.16816.F32 R172, R8.reuse, R184, R16 ;  /* 0x000000b808ac723c */ /* 0x044fe20000001810 */
[----:B------:R-:W2:Y:S07]  /*70a0*/  LDSM.16.M88.4 R16, [R210+0x10000] ;  /* 0x01000000d210783b */ /* 0x000eae0000000200 */
[C---:B---3--:R-:W-:Y:S01]  /*70b0*/  HMMA.16816.F32 R188, R8.reuse, R180, R24 ;  /* 0x000000b408bc723c */ /* 0x048fe20000001818 */
[----:B------:R-:W3:Y:S07]  /*70c0*/  LDSM.16.M88.4 R24, [R210+0x11000] ;  /* 0x01100000d218783b */ /* 0x000eee0000000200 */
[C---:B------:R-:W-:Y:S01]  /*70d0*/  HMMA.16816.F32 R176, R8.reuse, R182, R20 ;  /* 0x000000b608b0723c */ /* 0x040fe20000001814 */
[----:B------:R-:W-:Y:S07]  /*70e0*/  LDSM.16.M88.4 R180, [R210+0x11800] ;  /* 0x01180000d2b4783b */ /* 0x000fee0000000200 */
[C---:B------:R-:W-:Y:S01]  /*70f0*/  HMMA.16816.F32 R20, R8.reuse, R186, R12 ;  /* 0x000000ba0814723c */ /* 0x040fe2000000180c */
[----:B------:R-:W4:Y:S07]  /*7100*/  LDSM.16.M88.4 R12, [R210+0x10800] ;  /* 0x01080000d20c783b */ /* 0x000f2e0000000200 */
[C---:B-1----:R-:W-:Y:S08]  /*7110*/  HMMA.16816.F32 R200, R8.reuse, R28, R200 ;  /* 0x0000001c08c8723c */ /* 0x042ff000000018c8 */
[----:B------:R-:W-:Y:S01]  /*7120*/  HMMA.16816.F32 R168, R8, R30, R196 ;  /* 0x0000001e08a8723c */ /* 0x000fe200000018c4 */
[----:B------:R-:W-:Y:S07]  /*7130*/  LDSM.16.M88.4 R8, [R213] ;  /* 0x00000000d508783b */ /* 0x000fee0000000200 */
[C---:B--2---:R-:W-:Y:S08]  /*7140*/  HMMA.16816.F32 R32, R4.reuse, R16, R236 ;  /* 0x000000100420723c */ /* 0x044ff000000018ec */
        /* <DEDUP_REMOVED lines=165> */
[----:B------:R-:W-:Y:S01]  /*7ba0*/  HMMA.16816.F32 R12, R4, R28, R12 ;  /* 0x0000001c040c723c */ /* 0x000fe2000000180c */
[----:B------:R-:W3:Y:S01]  /*7bb0*/  LDSM.16.M88.4 R28, [R209+0x7800] ;  /* 0x00780000d11c783b */ /* 0x000ee20000000200 */
[----:B------:R-:W-:-:S06]  /*7bc0*/  DEPBAR.LE SB0, 0x0 ;  /* 0x000080000000791a */ /* 0x000fcc0000000000 */
[C---:B------:R-:W-:Y:S08]  /*7bd0*/  HMMA.16816.F32 R180, R8.reuse, R24, R172 ;  /* 0x0000001808b4723c */ /* 0x040ff000000018ac */
[----:B------:R-:W-:Y:S07]  /*7be0*/  HMMA.16816.F32 R172, R8, R26, R32 ;  /* 0x0000001a08ac723c */ /* 0x000fee0000001820 */
[----:B------:R-:W-:Y:S01]  /*7bf0*/  IADD3 R8, R0, 0x8, RZ ;  /* 0x0000000800087810 */ /* 0x000fe20007ffe0ff */
[----:B-1----:R-:W-:Y:S01]  /*7c00*/  HMMA.16816.F32 R24, R4, R20, R176 ;  /* 0x000000140418723c */ /* 0x002fe200000018b0 */
[----:B------:R-:W-:-:S02]  /*7c10*/  FSEL R9, R12, -INF , !P0 ;  /* 0xff8000000c097808 */ /* 0x000fc40004000000 */
[C---:B------:R-:W-:Y:S02]  /*7c20*/  ISETP.GE.AND P1, PT, R8.reuse, R235, PT ;  /* 0x000000eb0800720c */ /* 0x040fe40003f26270 */
[-C--:B------:R-:W-:Y:S02]  /*7c30*/  ISETP.GE.AND P4, PT, R8, R234.reuse, PT ;  /* 0x000000ea0800720c */ /* 0x080fe40003f86270 */
[----:B------:R-:W-:Y:S01]  /*7c40*/  ISETP.GE.AND P0, PT, R2, R234, PT ;  /* 0x000000ea0200720c */ /* 0x000fe20003f06270 */
[----:B------:R-:W-:Y:S01]  /*7c50*/  HMMA.16816.F32 R20, R4, R22, R188 ;  /* 0x000000160414723c */ /* 0x000fe200000018bc */
[----:B------:R-:W-:Y:S01]  /*7c60*/  BAR.SYNC.DEFER_BLOCKING 0x0 ;  /* 0x0000000000007b1d */ /* 0x000fe20000010000 */
[C---:B------:R-:W-:Y:S02]  /*7c70*/  ISETP.LT.OR P1, PT, R8.reuse, R233, P1 ;  /* 0x000000e90800720c */ /* 0x040fe40000f21670 */
[----:B------:R-:W-:Y:S02]  /*7c80*/  ISETP.LT.OR P4, PT, R8, R232, P4 ;  /* 0x000000e80800720c */ /* 0x000fe40002781670 */
[----:B------:R-:W-:-:S02]  /*7c90*/  IADD3 R8, R0, 0x10, RZ ;  /* 0x0000001000087810 */ /* 0x000fc40007ffe0ff */
[----:B------:R-:W-:Y:S02]  /*7ca0*/  ISETP.LT.OR P0, PT, R2, R232, P0 ;  /* 0x000000e80200720c */ /* 0x000fe40000701670 */
[----:B------:R-:W-:Y:S02]  /*7cb0*/  IADD3 R2, R0, 0x11, RZ ;  /* 0x0000001100027810 */ /* 0x000fe40007ffe0ff */
[----:B------:R-:W-:Y:S02]  /*7cc0*/  FSEL R10, R14, -INF , !P3 ;  /* 0xff8000000e0a7808 */ /* 0x000fe40005800000 */
[----:B------:R-:W-:Y:S02]  /*7cd0*/  FSEL R32, R15, -INF , !P2 ;  /* 0xff8000000f207808 */ /* 0x000fe40005000000 */
[C---:B------:R-:W-:Y:S02]  /*7ce0*/  ISETP.GE.AND P3, PT, R8.reuse, R235, PT ;  /* 0x000000eb0800720c */ /* 0x040fe40003f66270 */
[----:B------:R-:W-:-:S02]  /*7cf0*/  ISETP.GE.AND P2, PT, R8, R234, PT ;  /* 0x000000ea0800720c */ /* 0x000fc40003f46270 */
[----:B------:R-:W-:Y:S02]  /*7d00*/  FSEL R13, R13, -INF , !P6 ;  /* 0xff8000000d0d7808 */ /* 0x000fe40007000000 */
[----:B------:R-:W-:Y:S02]  /*7d10*/  FSEL R12, R16, -INF , !P1 ;  /* 0xff800000100c7808 */ /* 0x000fe40004800000 */
[C---:B------:R-:W-:Y:S02]  /*7d20*/  ISETP.GE.AND P6, PT, R2.reuse, R235, PT ;  /* 0x000000eb0200720c */ /* 0x040fe40003fc6270 */
        /* <DEDUP_REMOVED lines=8> */
[----:B------:R-:W-:-:S02]  /*7db0*/  FSEL R14, R19, -INF , !P0 ;  /* 0xff800000130e7808 */ /* 0x000fc40004000000 */
[----:B------:R-:W-:Y:S01]  /*7dc0*/  IADD3 R2, R0, 0x19, RZ ;  /* 0x0000001900027810 */ /* 0x000fe20007ffe0ff */
[----:B--2---:R-:W-:Y:S01]  /*7dd0*/  HMMA.16816.F32 R16, R4, R168, R192 ;  /* 0x000000a80410723c */ /* 0x004fe200000018c0 */
[CC--:B------:R-:W-:Y:S02]  /*7de0*/  ISETP.GE.AND P0, PT, R8.reuse, R235.reuse, PT ;  /* 0x000000eb0800720c */ /* 0x0c0fe40003f06270 */
[-C--:B------:R-:W-:Y:S02]  /*7df0*/  ISETP.GE.AND P4, PT, R8, R234.reuse, PT ;  /* 0x000000ea0800720c */ /* 0x080fe40003f86270 */
[----:B------:R-:W-:Y:S02]  /*7e00*/  FSEL R35, R24, -INF , !P3 ;  /* 0xff80000018237808 */ /* 0x000fe40005800000 */
        /* <DEDUP_REMOVED lines=8> */
[----:B------:R-:W-:Y:S02]  /*7e90*/  FSEL R33, R25, -INF , !P6 ;  /* 0xff80000019217808 */ /* 0x000fe40007000000 */
[----:B------:R-:W-:Y:S02]  /*7ea0*/  FSEL R169, R27, -INF , !P1 ;  /* 0xff8000001ba97808 */ /* 0x000fe40004800000 */
[----:B------:R-:W-:Y:S01]  /*7eb0*/  HMMA.16816.F32 R24, R4, R170, R184 ;  /* 0x000000aa0418723c */ /* 0x000fe200000018b8 */
[C---:B------:R-:W-:Y:S02]  /*7ec0*/  ISETP.GE.AND P2, PT, R8.reuse, R235, PT ;  /* 0x000000eb0800720c */ /* 0x040fe40003f46270 */
[----:B------:R-:W-:Y:S02]  /*7ed0*/  ISETP.GE.AND P1, PT, R8, R234, PT ;  /* 0x000000ea0800720c */ /* 0x000fe40003f26270 */
[----:B------:R-:W-:Y:S02]  /*7ee0*/  FSEL R133, R20, -INF , !P0 ;  /* 0xff80000014857808 */ /* 0x000fe40004000000 */
[----:B------:R-:W-:-:S02]  /*7ef0*/  FSEL R134, R22, -INF , !P4 ;  /* 0xff80000016867808 */ /* 0x000fc40006000000 */
[----:B------:R-:W-:Y:S02]  /*7f00*/  FSEL R34, R21, -INF , !P5 ;  /* 0xff80000015227808 */ /* 0x000fe40006800000 */
[----:B------:R-:W-:Y:S02]  /*7f10*/  FSEL R135, R23, -INF , !P3 ;  /* 0xff80000017877808 */ /* 0x000fe40005800000 */
[----:B------:R-:W-:Y:S01]  /*7f20*/  IADD3 R2, R0, 0x21, RZ ;  /* 0x0000002100027810 */ /* 0x000fe20007ffe0ff */
[----:B---3--:R-:W-:Y:S01]  /*7f30*/  HMMA.16816.F32 R20, R4, R28, R180 ;  /* 0x0000001c0414723c */ /* 0x008fe200000018b4 */
[C---:B------:R-:W-:Y:S02]  /*7f40*/  ISETP.LT.OR P2, PT, R8.reuse, R233, P2 ;  /* 0x000000e90800720c */ /* 0x040fe40001741670 */
[----:B------:R-:W-:Y:S02]  /*7f50*/  ISETP.LT.OR P1, PT, R8, R232, P1 ;  /* 0x000000e80800720c */ /* 0x000fe40000f21670 */
[----:B------:R-:W-:-:S02]  /*7f60*/  IADD3 R8, R0, 0x28, RZ ;  /* 0x0000002800087810 */ /* 0x000fc40007ffe0ff */
[CC--:B------:R-:W-:Y:S01]  /*7f70*/  ISETP.GE.AND P6, PT, R2.reuse, R235.reuse, PT ;  /* 0x000000eb0200720c */ /* 0x0c0fe20003fc6270 */
[----:B------:R-:W-:Y:S01]  /*7f80*/  HMMA.16816.F32 R4, R4, R30, R172 ;  /* 0x0000001e0404723c */ /* 0x000fe200000018ac */
[-C--:B------:R-:W-:Y:S02]  /*7f90*/  ISETP.GE.AND P0, PT, R2, R234.reuse, PT ;  /* 0x000000ea0200720c */ /* 0x080fe40003f06270 */
        /* <DEDUP_REMOVED lines=8> */
[----:B------:R-:W-:Y:S02]  /*8020*/  IADD3 R8, R0, 0x30, RZ ;  /* 0x0000003000087810 */ /* 0x000fe40007ffe0ff */
[----:B------:R-:W-:-:S02]  /*8030*/  ISETP.GE.AND P5, PT, R2, R235, PT ;  /* 0x000000eb0200720c */ /* 0x000fc40003fa6270 */
[-C--:B------:R-:W-:Y:S02]  /*8040*/  ISETP.GE.AND P2, PT, R2, R234.reuse, PT ;  /* 0x000000ea0200720c */ /* 0x080fe40003f46270 */
[----:B------:R-:W-:Y:S02]  /*8050*/  FSEL R178, R19, -INF , !P0 ;  /* 0xff80000013b27808 */ /* 0x000fe40004000000 */
[----:B------:R-:W-:Y:S02]  /*8060*/  ISETP.GE.AND P0, PT, R8, R234, PT ;  /* 0x000000ea0800720c */ /* 0x000fe40003f06270 */
[C---:B------:R-:W-:Y:S02]  /*8070*/  ISETP.LT.OR P5, PT, R2.reuse, R233, P5 ;  /* 0x000000e90200720c */ /* 0x040fe40002fa1670 */
[----:B------:R-:W-:Y:S02]  /*8080*/  ISETP.LT.OR P2, PT, R2, R232, P2 ;  /* 0x000000e80200720c */ /* 0x000fe40001741670 */
[----:B------:R-:W-:-:S02]  /*8090*/  IADD3 R2, R0, 0x31, RZ ;  /* 0x0000003100027810 */ /* 0x000fc40007ffe0ff */
[----:B------:R-:W-:Y:S02]  /*80a0*/  ISETP.LT.OR P0, PT, R8, R232, P0 ;  /* 0x000000e80800720c */ /* 0x000fe40000701670 */
[----:B------:R-:W-:Y:S02]  /*80b0*/  FSEL R250, R17, -INF , !P6 ;  /* 0xff80000011fa7808 */ /* 0x000fe40007000000 */
[----:B------:R-:W-:Y:S02]  /*80c0*/  FSEL R251, R24, -INF , !P3 ;  /* 0xff80000018fb7808 */ /* 0x000fe40005800000 */
[----:B------:R-:W-:Y:S02]  /*80d0*/  FSEL R195, R18, -INF , !P1 ;  /* 0xff80000012c37808 */ /* 0x000fe40004800000 */
[C---:B------:R-:W-:Y:S02]  /*80e0*/  ISETP.GE.AND P6, PT, R2.reuse, R235, PT ;  /* 0x000000eb0200720c */ /* 0x040fe40003fc6270 */
[----:B------:R-:W-:-:S02]  /*80f0*/  ISETP.GE.AND P3, PT, R2, R234, PT ;  /* 0x000000ea0200720c */ /* 0x000fc40003f66270 */
[----:B------:R-:W-:Y:S02]  /*8100*/  ISETP.GE.AND P1, PT, R8, R235, PT ;  /* 0x000000eb0800720c */ /* 0x000fe40003f26270 */
[----:B------:R-:W-:Y:S02]  /*8110*/  FSEL R192, R22, -INF , !P0 ;  /* 0xff80000016c07808 */ /* 0x000fe40004000000 */
[----:B------:R-:W-:Y:S02]  /*8120*/  PLOP3.LUT P0, PT, PT, PT, UP0, 0x80, 0x0 ;  /* 0x000000000000781c */ /* 0x000fe40003f0f008 */
[CC--:B------:R-:W-:Y:S02]  /*8130*/  ISETP.LT.OR P6, PT, R2.reuse, R233.reuse, P6 ;  /* 0x000000e90200720c */ /* 0x0c0fe400037c1670 */
[----:B------:R-:W-:Y:S02]  /*8140*/  ISETP.LT.OR P3, PT, R2, R232, P3 ;  /* 0x000000e80200720c */ /* 0x000fe40001f61670 */
[----:B------:R-:W-:-:S02]  /*8150*/  ISETP.LT.OR P1, PT, R8, R233, P1 ;  /* 0x000000e90800720c */ /* 0x000fc40000f21670 */
[C---:B------:R-:W-:Y:S02]  /*8160*/  IADD3 R2, R0.reuse, 0x38, RZ ;  /* 0x0000003800027810 */ /* 0x040fe40007ffe0ff */
[----:B------:R-:W-:Y:S02]  /*8170*/  IADD3 R0, R0, 0x39, RZ ;  /* 0x0000003900007810 */ /* 0x000fe40007ffe0ff */
[----:B------:R-:W-:Y:S02]  /*8180*/  FSEL R183, R26, -INF , !P4 ;  /* 0xff8000001ab77808 */ /* 0x000fe40006000000 */
[----:B------:R-:W-:Y:S02]  /*8190*/  FSEL R193, R25, -INF , !P5 ;  /* 0xff80000019c17808 */ /* 0x000fe40006800000 */
[----:B------:R-:W-:Y:S02]  /*81a0*/  FSEL R179, R27, -INF , !P2 ;  /* 0xff8000001bb37808 */ /* 0x000fe40005000000 */
[----:B------:R-:W-:-:S02]  /*81b0*/  FSEL R180, R20, -INF , !P1 ;  /* 0xff80000014b47808 */ /* 0x000fc40004800000 */
[CC--:B------:R-:W-:Y:S02]  /*81c0*/  ISETP.GE.AND P5, PT, R2.reuse, R235.reuse, PT ;  /* 0x000000eb0200720c */ /* 0x0c0fe40003fa6270 */
[-C--:B------:R-:W-:Y:S02]  /*81d0*/  ISETP.GE.AND P2, PT, R2, R234.reuse, PT ;  /* 0x000000ea0200720c */ /* 0x080fe40003f46270 */
[C---:B------:R-:W-:Y:S02]  /*81e0*/  ISETP.GE.AND P4, PT, R0.reuse, R235, PT ;  /* 0x000000eb0000720c */ /* 0x040fe40003f86270 */
[----:B------:R-:W-:Y:S02]  /*81f0*/  ISETP.GE.AND P1, PT, R0, R234, PT ;  /* 0x000000ea0000720c */ /* 0x000fe40003f26270 */
[C---:B------:R-:W-:Y:S02]  /*8200*/  ISETP.LT.OR P5, PT, R2.reuse, R233, P5 ;  /* 0x000000e90200720c */ /* 0x040fe40002fa1670 */
[----:B------:R-:W-:-:S02]  /*8210*/  ISETP.LT.OR P2, PT, R2, R232, P2 ;  /* 0x000000e80200720c */ /* 0x000fc40001741670 */
[C---:B------:R-:W-:Y:S02]  /*8220*/  ISETP.LT.OR P4, PT, R0.reuse, R233, P4 ;  /* 0x000000e90000720c */ /* 0x040fe40002781670 */
        /* <DEDUP_REMOVED lines=8> */
[----:B------:R-:W2:Y:S04]  /*82b0*/  LDL.64 R246, [R1+0x38] ;  /* 0x0000380001f67983 */ /* 0x000ea80000100a00 */
[----:B------:R-:W3:Y:S01]  /*82c0*/  LDL.64 R248, [R1+0x20] ;  /* 0x0000200001f87983 */ /* 0x000ee20000100a00 */
[----:B------:R-:W-:Y:S02]  /*82d0*/  UIADD3 UR31, UR29, -0x3, URZ ;  /* 0xfffffffd1d1f7890 */ /* 0x000fe4000fffe03f */
[----:B------:R-:W-:-:S02]  /*82e0*/  ULDC.64 UR4, c[0x0][0x198] ;  /* 0x0000660000047ab9 */ /* 0x000fc40000000a00 */
        /* <DEDUP_REMOVED lines=26> */
.L_x_1690:
[----:B------:R-:W2:Y:S04]  /*8490*/  LDL.64 R174, [R1+0x28] ;  /* 0x0000280001ae7983 */ /* 0x000ea80000100a00 */
[----:B------:R-:W3:Y:S04]  /*84a0*/  LDL.LU.64 R190, [R1+0x40] ;  /* 0x0000400001be7983 */ /* 0x000ee80000300a00 */
[----:B-1----:R-:W4:Y:S04]  /*84b0*/  LDL R5, [R1+0x6c] ;  /* 0x00006c0001057983 */ /* 0x002f280000100800 */
[----:B------:R-:W5:Y:S01]  /*84c0*/  LDL R8, [R1+0x50] ;  /* 0x0000500001087983 */ /* 0x000f620000100800 */
[----:B------:R-:W-:-:S04]  /*84d0*/  FMNMX.FTZ R0, R132, R9, !PT ;  /* 0x0000000984007209 */ /* 0x000fc80007810000 */
[----:B------:R-:W-:-:S04]  /*84e0*/  FMNMX.FTZ R0, R13, R0, !PT ;  /* 0x000000000d007209 */ /* 0x000fc80007810000 */
[----:B------:R-:W-:-:S04]  /*84f0*/  FMNMX.FTZ R0, R12, R0, !PT ;  /* 0x000000000c007209 */ /* 0x000fc80007810000 */
        /* <DEDUP_REMOVED lines=22> */
[----:B------:R-:W-:-:S04]  /*8660*/  FMNMX.FTZ R2, R178, R2, !PT ;  /* 0x00000002b2027209 */ /* 0x000fc80007810000 */
[----:B------:R-:W-:Y:S01]  /*8670*/  FMNMX.FTZ R2, R183, R2, !PT ;  /* 0x00000002b7027209 */ /* 0x000fe20007810000 */
[----:B------:R-:W1:Y:S03]  /*8680*/  SHFL.BFLY PT, R4, R0, 0x2, 0x1f ;  /* 0x0c401f0000047f89 */ /* 0x000e6600000e0000 */
[----:B------:R-:W-:-:S04]  /*8690*/  FMNMX.FTZ R2, R179, R2, !PT ;  /* 0x00000002b3027209 */ /* 0x000fc80007810000 */
[----:B------:R-:W-:-:S04]  /*86a0*/  FMNMX.FTZ R2, R192, R2, !PT ;  /* 0x00000002c0027209 */ /* 0x000fc80007810000 */
[----:B------:R-:W-:-:S04]  /*86b0*/  FMNMX.FTZ R2, R25, R2, !PT ;  /* 0x0000000219027209 */ /* 0x000fc80007810000 */
[----:B------:R-:W-:-:S04]  /*86c0*/  FMNMX.FTZ R2, R187, R2, !PT ;  /* 0x00000002bb027209 */ /* 0x000fc80007810000 */
[----:B------:R-:W-:Y:S01]  /*86d0*/  FMNMX.FTZ R2, R181, R2, !PT ;  /* 0x00000002b5027209 */ /* 0x000fe20007810000 */
[----:B------:R-:W-:-:S04]  /*86e0*/  USHF.L.U32 UR4, UR28, 0x1, URZ ;  /* 0x000000011c047899 */ /* 0x000fc8000800063f */
[----:B------:R-:W1:Y:S02]  /*86f0*/  SHFL.BFLY PT, R6, R2, 0x2, 0x1f ;  /* 0x0c401f0002067f89 */ /* 0x000e6400000e0000 */
[----:B-1----:R-:W-:-:S05]  /*8700*/  FMNMX.FTZ R0, R0, R4, !PT ;  /* 0x0000000400007209 */ /* 0x002fca0007810000 */
[----:B------:R-:W1:Y:S01]  /*8710*/  SHFL.BFLY PT, R7, R0, 0x1, 0x1f ;  /* 0x0c201f0000077f89 */ /* 0x000e6200000e0000 */
[----:B------:R-:W-:-:S05]  /*8720*/  FMNMX.FTZ R2, R2, R6, !PT ;  /* 0x0000000602027209 */ /* 0x000fca0007810000 */
[----:B------:R-:W1:Y:S02]  /*8730*/  SHFL.BFLY PT, R6, R2, 0x1, 0x1f ;  /* 0x0c201f0002067f89 */ /* 0x000e6400000e0000 */
[----:B-1----:R-:W-:-:S04]  /*8740*/  FMNMX.FTZ R249, R0, R7, !PT ;  /* 0x0000000700f97209 */ /* 0x002fc80007810000 */
[----:B------:R-:W-:Y:S01]  /*8750*/  FSETP.NEU.FTZ.AND P2, PT, R249, -INF , PT ;  /* 0xff800000f900780b */ /* 0x000fe20003f5d000 */
[----:B------:R-:W1:Y:S01]  /*8760*/  LDC.U8 R23, c[0x0][0x2d8] ;  /* 0x0000b600ff177b82 */ /* 0x000e620000000000 */
[----:B------:R-:W-:-:S04]  /*8770*/  FMNMX.FTZ R248, R2, R6, !PT ;  /* 0x0000000602f87209 */ /* 0x000fc80007810000 */
[----:B------:R-:W-:Y:S02]  /*8780*/  FSETP.NEU.FTZ.AND P1, PT, R248, -INF , PT ;  /* 0xff800000f800780b */ /* 0x000fe40003f3d000 */
[----:B-1----:R-:W-:Y:S01]  /*8790*/  PRMT R172, R23, 0x7054, R23 ;  /* 0x0000705417ac7816 */ /* 0x002fe20000000017 */
[----:B----4-:R-:W-:-:S04]  /*87a0*/  IMAD.WIDE.U32 R4, R5, -0x2daee0ad, RZ ;  /* 0xd2511f5305047825 */ /* 0x010fc800078e00ff */
[----:B------:R-:W-:Y:S01]  /*87b0*/  IMAD.U32 R4, RZ, RZ, UR4 ;  /* 0x00000004ff047e24 */ /* 0x000fe2000f8e00ff */
[----:B------:R-:W-:-:S04]  /*87c0*/  MOV R176, R5 ;  /* 0x0000000500b07202 */ /* 0x000fc80000000f00 */
[----:B------:R-:W-:Y:S01]  /*87d0*/  LOP3.LUT R4, R176, UR27, R4, 0x96, !PT ;  /* 0x0000001bb0047c12 */ /* 0x000fe2000f8e9604 */
[----:B-----5:R-:W-:-:S04]  /*87e0*/  IMAD R30, R8, -0x326172a9, RZ ;  /* 0xcd9e8d57081e7824 */ /* 0x020fc800078e02ff */
[----:B------:R-:W-:-:S05]  /*87f0*/  IMAD.WIDE.U32 R4, R4, -0x326172a9, RZ ;  /* 0xcd9e8d5704047825 */ /* 0x000fca00078e00ff */
[----:B------:R-:W-:Y:S02]  /*8800*/  LOP3.LUT R5, R5, UR16, R30, 0x96, !PT ;  /* 0x0000001005057c12 */ /* 0x000fe4000f8e961e */
[----:B--2---:R-:W-:-:S03]  /*8810*/  LOP3.LUT R4, R175, UR14, R4, 0x96, !PT ;  /* 0x0000000eaf047c12 */ /* 0x004fc6000f8e9604 */
[----:B------:R-:W-:-:S04]  /*8820*/  IMAD.WIDE.U32 R16, R5, -0x2daee0ad, RZ ;  /* 0xd2511f5305107825 */ /* 0x000fc800078e00ff */
[----:B------:R-:W-:Y:S01]  /*8830*/  IMAD.WIDE.U32 R20, R4, -0x2daee0ad, RZ ;  /* 0xd2511f5304147825 */ /* 0x000fe200078e00ff */
[----:B---3--:R-:W-:-:S04]  /*8840*/  LOP3.LUT R4, R17, UR13, R190, 0x96, !PT ;  /* 0x0000000d11047c12 */ /* 0x008fc8000f8e96be */
[----:B------:R-:W-:Y:S01]  /*8850*/  LOP3.LUT R0, R21, UR11, R16, 0x96, !PT ;  /* 0x0000000b15007c12 */ /* 0x000fe2000f8e9610 */
[----:B------:R-:W-:-:S04]  /*8860*/  IMAD.WIDE.U32 R16, R4, -0x326172a9, RZ ;  /* 0xcd9e8d5704107825 */ /* 0x000fc800078e00ff */
[----:B------:R-:W-:Y:S01]  /*8870*/  IMAD.WIDE.U32 R18, R0, -0x326172a9, RZ ;  /* 0xcd9e8d5700127825 */ /* 0x000fe200078e00ff */
[----:B------:R-:W-:-:S04]  /*8880*/  LOP3.LUT R4, R17, UR12, R174, 0x96, !PT ;  /* 0x0000000c11047c12 */ /* 0x000fc8000f8e96ae */
[----:B------:R-:W-:Y:S01]  /*8890*/  LOP3.LUT R0, R19, UR10, R16, 0x96, !PT ;  /* 0x0000000a13007c12 */ /* 0x000fe2000f8e9610 */
[----:B------:R-:W-:-:S04]  /*88a0*/  IMAD.WIDE.U32 R4, R4, -0x2daee0ad, RZ ;  /* 0xd2511f5304047825 */ /* 0x000fc800078e00ff */
[----:B------:R-:W-:-:S04]  /*88b0*/  IMAD.WIDE.U32 R26, R0, -0x2daee0ad, RZ ;  /* 0xd2511f53001a7825 */ /* 0x000fc800078e00ff */
[----:B------:R-:W-:Y:S01]  /*88c0*/  FMUL.FTZ R8, R249, c[0x0][0x23c] ;  /* 0x00008f00f9087a20 */ /* 0x000fe20000410000 */
[----:B------:R-:W-:Y:S02]  /*88d0*/  LOP3.LUT R4, R27, UR7, R4, 0x96, !PT ;  /* 0x000000071b047c12 */ /* 0x000fe4000f8e9604 */
[----:B------:R-:W-:Y:S02]  /*88e0*/  LOP3.LUT R6, R5, UR9, R20, 0x96, !PT ;  /* 0x0000000905067c12 */ /* 0x000fe4000f8e9614 */
[----:B------:R-:W-:Y:S01]  /*88f0*/  FSEL R8, R8, RZ, P2 ;  /* 0x000000ff08087208 */ /* 0x000fe20001000000 */
[----:B------:R-:W-:-:S04]  /*8900*/  IMAD.WIDE.U32 R4, R4, -0x326172a9, RZ ;  /* 0xcd9e8d5704047825 */ /* 0x000fc800078e00ff */
[----:B------:R-:W-:Y:S01]  /*8910*/  IMAD.WIDE.U32 R6, R6, -0x326172a9, RZ ;  /* 0xcd9e8d5706067825 */ /* 0x000fe200078e00ff */
[----:B------:R-:W-:-:S03]  /*8920*/  LOP3.LUT R2, R4, 0xffff, RZ, 0xc0, !PT ;  /* 0x0000ffff04027812 */ /* 0x000fc600078ec0ff */
[----:B------:R-:W-:Y:S01]  /*8930*/  FFMA.FTZ R9, R9, c[0x0][0x23c], -R8 ;  /* 0x00008f0009097a23 */ /* 0x000fe20000010808 */
[----:B------:R-:W-:Y:S02]  /*8940*/  LOP3.LUT R24, R7, UR8, R18, 0x96, !PT ;  /* 0x0000000807187c12 */ /* 0x000fe4000f8e9612 */
[----:B------:R-:W-:Y:S01]  /*8950*/  LOP3.LUT R7, R4, 0xff, RZ, 0xc0, !PT ;  /* 0x000000ff04077812 */ /* 0x000fe200078ec0ff */
[----:B------:R1:W-:Y:S01]  /*8960*/  MUFU.EX2 R177, R9 ;  /* 0x0000000900b17308 */ /* 0x0003e20000000800 */
[----:B------:R-:W-:Y:S01]  /*8970*/  SHF.R.U32.HI R2, RZ, 0x8, R2 ;  /* 0x00000008ff027819 */ /* 0x000fe20000011602 */
[----:B------:R-:W-:Y:S01]  /*8980*/  FFMA.FTZ R12, R12, c[0x0][0x23c], -R8 ;  /* 0x00008f000c0c7a23 */ /* 0x000fe20000010808 */
[----:B------:R-:W-:Y:S01]  /*8990*/  LOP3.LUT R0, R5, UR18, R6, 0x96, !PT ;  /* 0x0000001205007c12 */ /* 0x000fe2000f8e9606 */
[----:B------:R-:W-:Y:S01]  /*89a0*/  FFMA.FTZ R11, R11, c[0x0][0x23c], -R8 ;  /* 0x00008f000b0b7a23 */ /* 0x000fe20000010808 */
[----:B------:R-:W-:Y:S01]  /*89b0*/  PRMT R6, R7, 0x5410, R2 ;  /* 0x0000541007067816 */ /* 0x000fe20000000002 */
[----:B------:R-:W-:Y:S01]  /*89c0*/  FFMA.FTZ R13, R13, c[0x0][0x23c], -R8 ;  /* 0x00008f000d0d7a23 */ /* 0x000fe20000010808 */
[----:B------:R-:W-:Y:S01]  /*89d0*/  LOP3.LUT R2, R0, 0xffff, RZ, 0xc0, !PT ;  /* 0x0000ffff00027812 */ /* 0x000fe200078ec0ff */
[----:B------:R2:W3:Y:S01]  /*89e0*/  MUFU.EX2 R22, R12 ;  /* 0x0000000c00167308 */ /* 0x0004e20000000800 */
[----:B------:R-:W4:Y:S01]  /*89f0*/  LDSM.16.MT88.4 R16, [R206+0x18000] ;  /* 0x01800000ce10783b */ /* 0x000f220000004200 */
[----:B-1----:R-:W-:Y:S01]  /*8a00*/  FMUL.FTZ R9, R248, c[0x0][0x23c] ;  /* 0x00008f00f8097a20 */ /* 0x002fe20000410000 */
[----:B------:R-:W-:-:S04]  /*8a10*/  LOP3.LUT R5, R0, 0xff, RZ, 0xc0, !PT ;  /* 0x000000ff00057812 */ /* 0x000fc800078ec0ff */
[----:B------:R-:W-:Y:S02]  /*8a20*/  FSEL R9, R9, RZ, P1 ;  /* 0x000000ff09097208 */ /* 0x000fe40000800000 */
[----:B------:R-:W-:Y:S01]  /*8a30*/  SHF.R.U32.HI R2, RZ, 0x8, R2 ;  /* 0x00000008ff027819 */ /* 0x000fe20000011602 */
[----:B------:R-:W1:Y:S02]  /*8a40*/  MUFU.EX2 R173, R11 ;  /* 0x0000000b00ad7308 */ /* 0x000e640000000800 */
[--C-:B------:R-:W-:Y:S01]  /*8a50*/  FFMA.FTZ R10, R10, c[0x0][0x23c], -R9.reuse ;  /* 0x00008f000a0a7a23 */ /* 0x100fe20000010809 */
[----:B--2---:R-:W-:Y:S01]  /*8a60*/  SHF.R.U32.HI R12, RZ, 0x10, R4 ;  /* 0x00000010ff0c7819 */ /* 0x004fe20000011604 */
[--C-:B------:R-:W-:Y:S02]  /*8a70*/  FFMA.FTZ R15, R15, c[0x0][0x23c], -R9.reuse ;  /* 0x00008f000f0f7a23 */ /* 0x100fe40000010809 */
[----:B------:R-:W-:Y:S02]  /*8a80*/  FFMA.FTZ R14, R14, c[0x0][0x23c], -R9 ;  /* 0x00008f000e0e7a23 */ /* 0x000fe40000010809 */
[----:B------:R2:W-:Y:S01]  /*8a90*/  MUFU.EX2 R184, R13 ;  /* 0x0000000d00b87308 */ /* 0x0005e20000000800 */
[----:B------:R-:W-:-:S02]  /*8aa0*/  LOP3.LUT R12, R12, 0xff, RZ, 0xc0, !PT ;  /* 0x000000ff0c0c7812 */ /* 0x000fc400078ec0ff */
[----:B------:R-:W-:-:S05]  /*8ab0*/  SHF.R.U32.HI R7, RZ, 0x18, R0 ;  /* 0x00000018ff077819 */ /* 0x000fca0000011600 */
[----:B------:R5:W-:Y:S01]  /*8ac0*/  MUFU.EX2 R170, R10 ;  /* 0x0000000a00aa7308 */ /* 0x000be20000000800 */
[----:B--2---:R-:W-:Y:S02]  /*8ad0*/  PRMT R13, R5, 0x5410, R2 ;  /* 0x00005410050d7816 */ /* 0x004fe40000000002 */
[----:B------:R-:W-:-:S05]  /*8ae0*/  SHF.R.U32.HI R2, RZ, 0x10, R0 ;  /* 0x00000010ff027819 */ /* 0x000fca0000011600 */
[----:B------:R-:W-:Y:S01]  /*8af0*/  MUFU.EX2 R171, R15 ;  /* 0x0000000f00ab7308 */ /* 0x000fe20000000800 */
[----:B------:R-:W-:Y:S02]  /*8b00*/  FSEL R5, R248, RZ, P1 ;  /* 0x000000fff8057208 */ /* 0x000fe40000800000 */
[----:B-----5:R-:W-:Y:S02]  /*8b10*/  SHF.R.U32.HI R10, RZ, 0x18, R4 ;  /* 0x00000018ff0a7819 */ /* 0x020fe40000011604 */
[----:B------:R-:W-:-:S03]  /*8b20*/  FSEL R4, R249, RZ, P2 ;  /* 0x000000fff9047208 */ /* 0x000fc60001000000 */
[----:B------:R-:W2:Y:S01]  /*8b30*/  MUFU.EX2 R31, R14 ;  /* 0x0000000e001f7308 */ /* 0x000ea20000000800 */
[----:B------:R-:W-:Y:S02]  /*8b40*/  LOP3.LUT R2, R2, 0xff, RZ, 0xc0, !PT ;  /* 0x000000ff02027812 */ /* 0x000fe400078ec0ff */
[----:B------:R-:W-:Y:S01]  /*8b50*/  PRMT R12, R12, 0x5410, R10 ;  /* 0x000054100c0c7816 */ /* 0x000fe2000000000a */
[----:B------:R-:W-:Y:S01]  /*8b60*/  FADD.FTZ R10, R132, -R4 ;  /* 0x80000004840a7221 */ /* 0x000fe20000010000 */
[----:B------:R-:W-:Y:S01]  /*8b70*/  PRMT R11, R2, 0x5410, R7 ;  /* 0x00005410020b7816 */ /* 0x000fe20000000007 */
[----:B------:R-:W-:Y:S01]  /*8b80*/  FFMA.FTZ R4, R32, c[0x0][0x23c], -R9 ;  /* 0x00008f0020047a23 */ /* 0x000fe20000010809 */
[----:B---3--:R-:W-:Y:S01]  /*8b90*/  MOV R32, R22 ;  /* 0x0000001600207202 */ /* 0x008fe20000000f00 */
[----:B------:R-:W-:Y:S01]  /*8ba0*/  FADD.FTZ R2, R3, -R5 ;  /* 0x8000000503027221 */ /* 0x000fe20000010000 */
[--C-:B------:R-:W-:Y:S01]  /*8bb0*/  HSET2.LE.AND R6, R6, R172.reuse, PT ;  /* 0x000000ac06067233 */ /* 0x100fe20003803000 */
[----:B------:R3:W5:Y:S01]  /*8bc0*/  MUFU.EX2 R185, R4 ;  /* 0x0000000400b97308 */ /* 0x0007620000000800 */
[----:B-1----:R-:W-:Y:S01]  /*8bd0*/  F2FP.PACK_AB R0, R173, R32 ;  /* 0x00000020ad00723e */ /* 0x002fe200000000ff */
[----:B------:R-:W-:Y:S01]  /*8be0*/  FMUL.FTZ R28, R2, c[0x0][0x23c] ;  /* 0x00008f00021c7a20 */ /* 0x000fe20000410000 */
[----:B------:R-:W-:Y:S01]  /*8bf0*/  MOV R188, R240 ;  /* 0x000000f000bc7202 */ /* 0x000fe20000000f00 */
[----:B------:R-:W-:Y:S01]  /*8c00*/  FMUL.FTZ R10, R10, c[0x0][0x23c] ;  /* 0x00008f000a0a7a20 */ /* 0x000fe20000410000 */
[----:B------:R-:W-:Y:S01]  /*8c10*/  LOP3.LUT R6, R6, R0, RZ, 0xc0, !PT ;  /* 0x0000000006067212 */ /* 0x000fe200078ec0ff */
[----:B------:R-:W-:Y:S01]  /*8c20*/  HSET2.LE.AND R0, R12, R172, PT ;  /* 0x000000ac0c007233 */ /* 0x000fe20003803000 */
[----:B--2---:R-:W-:Y:S01]  /*8c30*/  F2FP.PACK_AB R2, R31, R171 ;  /* 0x000000ab1f02723e */ /* 0x004fe200000000ff */
[----:B------:R-:W1:Y:S01]  /*8c40*/  MUFU.EX2 R29, R10 ;  /* 0x0000000a001d7308 */ /* 0x000e620000000800 */
[----:B------:R-:W-:Y:S02]  /*8c50*/  LDSM.16.MT88.4 R20, [R205+0x18000] ;  /* 0x01800000cd14783b */ /* 0x000fe40000004200 */
[----:B------:R-:W-:-:S05]  /*8c60*/  LOP3.LUT R7, R0, R2, RZ, 0xc0, !PT ;  /* 0x0000000200077212 */ /* 0x000fca00078ec0ff */
[----:B------:R-:W2:Y:S01]  /*8c70*/  MUFU.EX2 R28, R28 ;  /* 0x0000001c001c7308 */ /* 0x000ea20000000800 */
[--C-:B------:R-:W-:Y:S01]  /*8c80*/  HSET2.LE.AND R0, R13, R172.reuse, PT ;  /* 0x000000ac0d007233 */ /* 0x100fe20003803000 */
[----:B------:R-:W-:Y:S01]  /*8c90*/  F2FP.PACK_AB R2, R184, R177 ;  /* 0x000000b1b802723e */ /* 0x000fe200000000ff */
[----:B------:R-:W4:Y:S03]  /*8ca0*/  LDSM.16.MT88.4 R12, [R208+0x18000] ;  /* 0x01800000d00c783b */ /* 0x000f260000004200 */
[----:B---3--:R-:W-:Y:S01]  /*8cb0*/  LOP3.LUT R4, R0, R2, RZ, 0xc0, !PT ;  /* 0x0000000200047212 */ /* 0x008fe200078ec0ff */
[----:B------:R-:W-:Y:S01]  /*8cc0*/  HSET2.LE.AND R0, R11, R172, PT ;  /* 0x000000ac0b007233 */ /* 0x000fe20003803000 */
[----:B-----5:R-:W-:Y:S01]  /*8cd0*/  F2FP.PACK_AB R2, R185, R170 ;  /* 0x000000aab902723e */ /* 0x020fe200000000ff */
[-C--:B-1----:R-:W-:Y:S02]  /*8ce0*/  FMUL.FTZ R144, R144, R29.reuse ;  /* 0x0000001d90907220 */ /* 0x082fe40000410000 */
[-C--:B------:R-:W-:Y:S01]  /*8cf0*/  FMUL.FTZ R145, R145, R29.reuse ;  /* 0x0000001d91917220 */ /* 0x080fe20000410000 */
[----:B------:R-:W-:Y:S01]  /*8d00*/  LOP3.LUT R5, R0, R2, RZ, 0xc0, !PT ;  /* 0x0000000200057212 */ /* 0x000fe200078ec0ff */
[----:B------:R-:W-:-:S02]  /*8d10*/  FMUL.FTZ R148, R148, R29 ;  /* 0x0000001d94947220 */ /* 0x000fc40000410000 */
[----:B------:R-:W-:Y:S02]  /*8d20*/  FMUL.FTZ R149, R149, R29 ;  /* 0x0000001d95957220 */ /* 0x000fe40000410000 */
[-C--:B--2---:R-:W-:Y:S02]  /*8d30*/  FMUL.FTZ R146, R146, R28.reuse ;  /* 0x0000001c92927220 */ /* 0x084fe40000410000 */
[-C--:B------:R-:W-:Y:S02]  /*8d40*/  FMUL.FTZ R147, R147, R28.reuse ;  /* 0x0000001c93937220 */ /* 0x080fe40000410000 */
[-C--:B------:R-:W-:Y:S02]  /*8d50*/  FMUL.FTZ R150, R150, R28.reuse ;  /* 0x0000001c96967220 */ /* 0x080fe40000410000 */
[----:B------:R-:W-:-:S03]  /*8d60*/  FMUL.FTZ R151, R151, R28 ;  /* 0x0000001c97977220 */ /* 0x000fc60000410000 */
[C---:B----4-:R-:W-:Y:S08]  /*8d70*/  HMMA.16816.F32 R144, R4.reuse, R16, R144 ;  /* 0x000000100490723c */ /* 0x050ff00000001890 */
        /* <DEDUP_REMOVED lines=18> */
[----:B------:R-:W-:Y:S01]  /*8ea0*/  HMMA.16816.F32 R152, R4, R12, R152 ;  /* 0x0000000c0498723c */ /* 0x000fe20000001898 */
[----:B------:R-:W-:-:S07]  /*8eb0*/  IMAD.MOV.U32 R172, RZ, RZ, R241 ;  /* 0x000000ffffac7224 */ /* 0x000fce00078e00f1 */
        /* <DEDUP_REMOVED lines=21> */
[C---:B--2---:R-:W-:Y:S07]  /*9010*/  HMMA.16816.F32 R196, R4.reuse, R14, R40 ;  /* 0x0000000e04c4723c */ /* 0x044fee0000001828 */
[----:B------:R-:W-:Y:S01]  /*9020*/  IMAD.MOV.U32 R42, RZ, RZ, R190 ;  /* 0x000000ffff2a7224 */ /* 0x000fe200078e00be */
[----:B------:R-:W-:Y:S01]  /*9030*/  MOV R43, R191 ;  /* 0x000000bf002b7202 */ /* 0x000fe20000000f00 */
[----:B------:R-:W-:Y:S01]  /*9040*/  IMAD.MOV.U32 R41, RZ, RZ, R188 ;  /* 0x000000ffff297224 */ /* 0x000fe200078e00bc */
[C---:B------:R-:W-:Y:S01]  /*9050*/  HMMA.16816.F32 R200, R4.reuse, R12, R36 ;  /* 0x0000000c04c8723c */ /* 0x040fe20000001824 */
[----:B------:R-:W-:Y:S01]  /*9060*/  MOV R40, R178 ;  /* 0x000000b200287202 */ /* 0x000fe20000000f00 */
[----:B------:R-:W2:Y:S06]  /*9070*/  LDSM.16.MT88.4 R12, [R208+0x1a000] ;  /* 0x01a00000d00c783b */ /* 0x000eac0000004200 */
[----:B-1----:R-:W-:Y:S07]  /*9080*/  HMMA.16816.F32 R188, R4, R16, R44 ;  /* 0x0000001004bc723c */ /* 0x002fee000000182c */
[----:B------:R-:W-:Y:S01]  /*9090*/  IMAD.MOV.U32 R47, RZ, RZ, R177 ;  /* 0x000000ffff2f7224 */ /* 0x000fe200078e00b1 */
[----:B------:R-:W-:-:S02]  /*90a0*/  MOV R46, R176 ;  /* 0x000000b0002e7202 */ /* 0x000fc40000000f00 */
[----:B------:R-:W-:Y:S02]  /*90b0*/  MOV R44, R179 ;  /* 0x000000b3002c7202 */ /* 0x000fe40000000f00 */
[----:B------:R-:W-:Y:S01]  /*90c0*/  HMMA.16816.F32 R176, R4, R18, R48 ;  /* 0x0000001204b0723c */ /* 0x000fe20000001830 */
[----:B------:R-:W1:Y:S01]  /*90d0*/  LDSM.16.MT88.4 R16, [R207+0x1a000] ;  /* 0x01a00000cf10783b */ /* 0x000e620000004200 */
        /* <DEDUP_REMOVED lines=15> */
[----:B------:R-:W-:Y:S01]  /*91d0*/  FMUL.FTZ R67, R67, R28 ;  /* 0x0000001c43437220 */ /* 0x000fe20000410000 */
        /* <DEDUP_REMOVED lines=13> */
[----:B------:R-:W-:-:S07]  /*92b0*/  IMAD.MOV.U32 R53, RZ, RZ, R172 ;  /* 0x000000ffff357224 */ /* 0x000fce00078e00ac */
[C---:B------:R-:W-:Y:S01]  /*92c0*/  HMMA.16816.F32 R192, R4.reuse, R14, R56 ;  /* 0x0000000e04c0723c */ /* 0x040fe20000001838 */
[----:B------:R-:W1:Y:S07]  /*92d0*/  LDSM.16.MT88.4 R12, [R205+0x1c000] ;  /* 0x01c00000cd0c783b */ /* 0x000e6e0000004200 */
[----:B------:R-:W-:Y:S01]  /*92e0*/  HMMA.16816.F32 R172, R4, R18, R64 ;  /* 0x0000001204ac723c */ /* 0x000fe20000001840 */
[----:B------:R-:W2:Y:S01]  /*92f0*/  LDSM.16.MT88.4 R16, [R206+0x1c000] ;  /* 0x01c00000ce10783b */ /* 0x000ea20000004200 */
        /* <DEDUP_REMOVED lines=21> */
[----:B------:R-:W-:Y:S02]  /*9450*/  FMUL.FTZ R81, R81, R29 ;  /* 0x0000001d51517220 */ /* 0x000fe40000410000 */
[-C--:B------:R-:W-:Y:S02]  /*9460*/  FMUL.FTZ R82, R82, R28.reuse ;  /* 0x0000001c52527220 */ /* 0x080fe40000410000 */
[----:B------:R-:W-:Y:S01]  /*9470*/  FMUL.FTZ R83, R83, R28 ;  /* 0x0000001c53537220 */ /* 0x000fe20000410000 */
[----:B------:R-:W-:Y:S01]  /*9480*/  HMMA.16816.F32 R136, R4, R20, R136 ;  /* 0x000000140488723c */ /* 0x000fe20000001888 */
[----:B------:R-:W-:Y:S01]  /*9490*/  MOV R63, R185 ;  /* 0x000000b9003f7202 */ /* 0x000fe20000000f00 */
[----:B------:R-:W-:Y:S01]  /*94a0*/  IMAD.MOV.U32 R61, RZ, RZ, R184 ;  /* 0x000000ffff3d7224 */ /* 0x000fe200078e00b8 */
[----:B------:R-:W-:Y:S01]  /*94b0*/  MOV R38, R186 ;  /* 0x000000ba00267202 */ /* 0x000fe20000000f00 */
[----:B------:R-:W-:-:S04]  /*94c0*/  IMAD.MOV.U32 R39, RZ, RZ, R187 ;  /* 0x000000ffff277224 */ /* 0x000fc800078e00bb */
[C---:B------:R-:W-:Y:S08]  /*94d0*/  HMMA.16816.F32 R20, R4.reuse, R22, R140 ;  /* 0x000000160414723c */ /* 0x040ff0000000188c */
[C---:B-1----:R-:W-:Y:S08]  /*94e0*/  HMMA.16816.F32 R184, R4.reuse, R12, R68 ;  /* 0x0000000c04b8723c */ /* 0x042ff00000001844 */
[C---:B------:R-:W-:Y:S01]  /*94f0*/  HMMA.16816.F32 R156, R4.reuse, R14, R72 ;  /* 0x0000000e049c723c */ /* 0x040fe20000001848 */
[----:B------:R-:W1:Y:S07]  /*9500*/  LDSM.16.MT88.4 R12, [R208+0x1c000] ;  /* 0x01c00000d00c783b */ /* 0x000e6e0000004200 */
[C---:B--2---:R-:W-:Y:S08]  /*9510*/  HMMA.16816.F32 R148, R4.reuse, R16, R76 ;  /* 0x000000100494723c */ /* 0x044ff0000000184c */
        /* <DEDUP_REMOVED lines=46> */
[----:B------:R-:W-:Y:S01]  /*9800*/  FFMA.FTZ R0, R35, c[0x0][0x23c], -R8 ;  /* 0x00008f0023007a23 */ /* 0x000fe20000010808 */
[----:B------:R-:W-:Y:S01]  /*9810*/  MOV R52, R3 ;  /* 0x0000000300347202 */ /* 0x000fe20000000f00 */
[----:B------:R-:W-:-:S02]  /*9820*/  IMAD.MOV.U32 R37, RZ, RZ, R31 ;  /* 0x000000ffff257224 */ /* 0x000fc400078e001f */
[-C--:B------:R-:W-:Y:S01]  /*9830*/  FMUL.FTZ R116, R116, R29.reuse ;  /* 0x0000001d74747220 */ /* 0x080fe20000410000 */
[----:B------:R3:W-:Y:S01]  /*9840*/  MUFU.EX2 R31, R0 ;  /* 0x00000000001f7308 */ /* 0x0007e20000000800 */
        /* <DEDUP_REMOVED lines=15> */
[----:B---3--:R-:W-:Y:S02]  /*9940*/  FFMA.FTZ R0, R33, c[0x0][0x23c], -R8 ;  /* 0x00008f0021007a23 */ /* 0x008fe40000010808 */
[----:B------:R-:W-:Y:S01]  /*9950*/  IMAD.WIDE.U32 R2, R24, -0x2daee0ad, RZ ;  /* 0xd2511f5318027825 */ /* 0x000fe200078e00ff */
[----:B------:R-:W-:-:S02]  /*9960*/  MOV R36, R170 ;  /* 0x000000aa00247202 */ /* 0x000fc40000000f00 */
[----:B------:R-:W-:Y:S01]  /*9970*/  MOV R66, R10 ;  /* 0x0000000a00427202 */ /* 0x000fe20000000f00 */
[----:B------:R3:W-:Y:S01]  /*9980*/  MUFU.EX2 R170, R0 ;  /* 0x0000000000aa7308 */ /* 0x0007e20000000800 */
[----:B------:R-:W-:Y:S01]  /*9990*/  LOP3.LUT R10, R2, 0xffff, RZ, 0xc0, !PT ;  /* 0x0000ffff020a7812 */ /* 0x000fe200078ec0ff */
[----:B-1----:R-:W-:Y:S01]  /*99a0*/  HMMA.16816.F32 R116, R4, R12, R116 ;  /* 0x0000000c0474723c */ /* 0x002fe20000001874 */
[----:B------:R-:W-:Y:S01]  /*99b0*/  IMAD.MOV.U32 R67, RZ, RZ, R11 ;  /* 0x000000ffff437224 */ /* 0x000fe200078e000b */
[----:B------:R-:W-:-:S05]  /*99c0*/  SHF.R.U32.HI R11, RZ, 0x18, R2 ;  /* 0x00000018ff0b7819 */ /* 0x000fca0000011602 */
[----:B------:R-:W-:Y:S01]  /*99d0*/  SHF.R.U32.HI R12, RZ, 0x10, R2 ;  /* 0x00000010ff0c7819 */ /* 0x000fe20000011602 */
[----:B------:R-:W-:Y:S01]  /*99e0*/  HMMA.16816.F32 R120, R4, R14, R120 ;  /* 0x0000000e0478723c */ /* 0x000fe20000001878 */
[----:B------:R-:W-:Y:S01]  /*99f0*/  LOP3.LUT R13, R2, 0xff, RZ, 0xc0, !PT ;  /* 0x000000ff020d7812 */ /* 0x000fe200078ec0ff */
[----:B------:R-:W-:Y:S01]  /*9a00*/  FFMA.FTZ R2, R34, c[0x0][0x23c], -R8 ;  /* 0x00008f0022027a23 */ /* 0x000fe20000010808 */
[----:B---3--:R-:W-:Y:S01]  /*9a10*/  LOP3.LUT R0, R3, UR17, R26, 0x96, !PT ;  /* 0x0000001103007c12 */ /* 0x008fe2000f8e961a */
[----:B------:R-:W-:-:S04]  /*9a20*/  FFMA.FTZ R3, R133, c[0x0][0x23c], -R8 ;  /* 0x00008f0085037a23 */ /* 0x000fc80000010808 */
[C---:B--2---:R-:W-:Y:S01]  /*9a30*/  HMMA.16816.F32 R124, R4.reuse, R16, R124 ;  /* 0x00000010047c723c */ /* 0x044fe2000000187c */
[----:B------:R1:W-:Y:S07]  /*9a40*/  MUFU.EX2 R81, R3 ;  /* 0x0000000300517308 */ /* 0x0003ee0000000800 */
[----:B------:R-:W-:Y:S01]  /*9a50*/  HMMA.16816.F32 R128, R4, R18, R128 ;  /* 0x000000120480723c */ /* 0x000fe20000001880 */
[----:B------:R-:W-:-:S06]  /*9a60*/  SHF.R.U32.HI R10, RZ, 0x8, R10 ;  /* 0x00000008ff0a7819 */ /* 0x000fcc000001160a */
[----:B------:R-:W-:Y:S01]  /*9a70*/  FFMA.FTZ R4, R135, c[0x0][0x23c], -R9 ;  /* 0x00008f0087047a23 */ /* 0x000fe20000010809 */
[----:B------:R2:W-:Y:S01]  /*9a80*/  MUFU.EX2 R87, R2 ;  /* 0x0000000200577308 */ /* 0x0005e20000000800 */
[----:B-1----:R-:W-:-:S07]  /*9a90*/  LOP3.LUT R3, R12, 0xff, RZ, 0xc0, !PT ;  /* 0x000000ff0c037812 */ /* 0x002fce00078ec0ff */
[----:B------:R-:W1:Y:S01]  /*9aa0*/  MUFU.EX2 R60, R4 ;  /* 0x00000004003c7308 */ /* 0x000e620000000800 */
[----:B------:R-:W-:Y:S01]  /*9ab0*/  PRMT R16, R3, 0x5410, R11 ;  /* 0x0000541003107816 */ /* 0x000fe2000000000b */
[----:B------:R-:W-:Y:S01]  /*9ac0*/  FFMA.FTZ R3, R168, c[0x0][0x23c], -R9 ;  /* 0x00008f00a8037a23 */ /* 0x000fe20000010809 */
[----:B------:R-:W-:Y:S02]  /*9ad0*/  PRMT R17, R13, 0x5410, R10 ;  /* 0x000054100d117816 */ /* 0x000fe4000000000a */
[----:B--2---:R-:W-:-:S03]  /*9ae0*/  LOP3.LUT R2, R0, 0xffff, RZ, 0xc0, !PT ;  /* 0x0000ffff00027812 */ /* 0x004fc600078ec0ff */
[----:B------:R2:W-:Y:S01]  /*9af0*/  MUFU.EX2 R86, R3 ;  /* 0x0000000300567308 */ /* 0x0005e20000000800 */
[----:B------:R-:W-:Y:S01]  /*9b00*/  FFMA.FTZ R11, R134, c[0x0][0x23c], -R9 ;  /* 0x00008f00860b7a23 */ /* 0x000fe20000010809 */
[----:B------:R-:W3:Y:S01]  /*9b10*/  LDSM.16.MT88.4 R12, [R205+0x18800] ;  /* 0x01880000cd0c783b */ /* 0x000ee20000004200 */
[----:B------:R-:W-:Y:S02]  /*9b20*/  SHF.R.U32.HI R10, RZ, 0x8, R2 ;  /* 0x00000008ff0a7819 */ /* 0x000fe40000011602 */
[----:B------:R-:W-:-:S04]  /*9b30*/  LOP3.LUT R2, R0, 0xff, RZ, 0xc0, !PT ;  /* 0x000000ff00027812 */ /* 0x000fc800078ec0ff */
[----:B------:R-:W-:Y:S02]  /*9b40*/  PRMT R10, R2, 0x5410, R10 ;  /* 0x00005410020a7816 */ /* 0x000fe4000000000a */
[--C-:B------:R-:W-:Y:S02]  /*9b50*/  SHF.R.U32.HI R2, RZ, 0x18, R0.reuse ;  /* 0x00000018ff027819 */ /* 0x100fe40000011600 */
[----:B--2---:R-:W-:-:S04]  /*9b60*/  SHF.R.U32.HI R3, RZ, 0x10, R0 ;  /* 0x00000010ff037819 */ /* 0x004fc80000011600 */
[----:B------:R-:W-:Y:S01]  /*9b70*/  LOP3.LUT R0, R3, 0xff, RZ, 0xc0, !PT ;  /* 0x000000ff03007812 */ /* 0x000fe200078ec0ff */
[----:B------:R-:W-:Y:S01]  /*9b80*/  FFMA.FTZ R3, R169, c[0x0][0x23c], -R9 ;  /* 0x00008f00a9037a23 */ /* 0x000fe20000010809 */
[----:B-1----:R-:W-:Y:S02]  /*9b90*/  MOV R169, R60 ;  /* 0x0000003c00a97202 */ /* 0x002fe40000000f00 */
[----:B------:R-:W1:Y:S01]  /*9ba0*/  LDC.U8 R60, c[0x0][0x2d8] ;  /* 0x0000b600ff3c7b82 */ /* 0x000e620000000000 */
[----:B------:R-:W2:Y:S01]  /*9bb0*/  MUFU.EX2 R80, R11 ;  /* 0x0000000b00507308 */ /* 0x000ea20000000800 */
[----:B------:R-:W-:Y:S02]  /*9bc0*/  PRMT R5, R0, 0x5410, R2 ;  /* 0x0000541000057816 */ /* 0x000fe40000000002 */
[----:B------:R-:W-:-:S05]  /*9bd0*/  F2FP.PACK_AB R2, R87, R81 ;  /* 0x000000515702723e */ /* 0x000fca00000000ff */
[----:B------:R-:W4:Y:S01]  /*9be0*/  MUFU.EX2 R3, R3 ;  /* 0x0000000300037308 */ /* 0x000f220000000800 */
[----:B-1----:R-:W-:-:S05]  /*9bf0*/  PRMT R60, R60, 0x7054, R60 ;  /* 0x000070543c3c7816 */ /* 0x002fca000000003c */
[----:B------:R-:W-:-:S05]  /*9c00*/  HSET2.LE.AND R0, R17, R60, PT ;  /* 0x0000003c11007233 */ /* 0x000fca0003803000 */
[----:B------:R-:W-:Y:S01]  /*9c10*/  LOP3.LUT R6, R0, R2, RZ, 0xc0, !PT ;  /* 0x0000000200067212 */ /* 0x000fe200078ec0ff */
[--C-:B------:R-:W-:Y:S01]  /*9c20*/  HSET2.LE.AND R0, R16, R60.reuse, PT ;  /* 0x0000003c10007233 */ /* 0x100fe20003803000 */
[----:B--2---:R-:W-:Y:S01]  /*9c30*/  F2FP.PACK_AB R2, R169, R80 ;  /* 0x00000050a902723e */ /* 0x004fe200000000ff */
[----:B------:R-:W-:Y:S01]  /*9c40*/  IMAD.MOV.U32 R71, RZ, RZ, R61 ;  /* 0x000000ffff477224 */ /* 0x000fe200078e003d */
[----:B------:R-:W-:Y:S01]  /*9c50*/  MOV R73, R54 ;  /* 0x0000003600497202 */ /* 0x000fe20000000f00 */
[----:B------:R-:W-:Y:S01]  /*9c60*/  IMAD.MOV.U32 R72, RZ, RZ, R53 ;  /* 0x000000ffff487224 */ /* 0x000fe200078e0035 */
[----:B------:R-:W-:Y:S01]  /*9c70*/  LOP3.LUT R7, R0, R2, RZ, 0xc0, !PT ;  /* 0x0000000200077212 */ /* 0x000fe200078ec0ff */
[--C-:B------:R-:W-:Y:S01]  /*9c80*/  HSET2.LE.AND R0, R10, R60.reuse, PT ;  /* 0x0000003c0a007233 */ /* 0x100fe20003803000 */
[----:B------:R-:W-:Y:S01]  /*9c90*/  F2FP.PACK_AB R2, R170, R31 ;  /* 0x0000001faa02723e */ /* 0x000fe200000000ff */
[----:B------:R-:W-:Y:S01]  /*9ca0*/  IMAD.MOV.U32 R62, RZ, RZ, R32 ;  /* 0x000000ffff3e7224 */ /* 0x000fe200078e0020 */
[----:B------:R-:W-:Y:S01]  /*9cb0*/  MOV R61, R52 ;  /* 0x00000034003d7202 */ /* 0x000fe20000000f00 */
[----:B------:R-:W-:Y:S01]  /*9cc0*/  IMAD.MOV.U32 R54, RZ, RZ, R41 ;  /* 0x000000ffff367224 */ /* 0x000fe200078e0029 */
[----:B------:R-:W-:Y:S01]  /*9cd0*/  LOP3.LUT R4, R0, R2, RZ, 0xc0, !PT ;  /* 0x0000000200047212 */ /* 0x000fe200078ec0ff */
[----:B------:R-:W-:Y:S01]  /*9ce0*/  HSET2.LE.AND R0, R5, R60, PT ;  /* 0x0000003c05007233 */ /* 0x000fe20003803000 */
[----:B----4-:R-:W-:Y:S01]  /*9cf0*/  F2FP.PACK_AB R2, R3, R86 ;  /* 0x000000560302723e */ /* 0x010fe200000000ff */
[----:B------:R-:W-:Y:S01]  /*9d00*/  IMAD.MOV.U32 R53, RZ, RZ, R43 ;  /* 0x000000ffff357224 */ /* 0x000fe200078e002b */
[----:B------:R-:W1:Y:S02]  /*9d10*/  LDSM.16.MT88.4 R32, [R206+0x18800] ;  /* 0x01880000ce20783b */ /* 0x000e640000004200 */
[----:B------:R-:W-:-:S02]  /*9d20*/  LOP3.LUT R5, R0, R2, RZ, 0xc0, !PT ;  /* 0x0000000200057212 */ /* 0x000fc400078ec0ff */
[----:B------:R-:W-:Y:S01]  /*9d30*/  MOV R60, R40 ;  /* 0x00000028003c7202 */ /* 0x000fe20000000f00 */
[----:B------:R-:W-:Y:S01]  /*9d40*/  LDSM.16.MT88.4 R16, [R205+0x1a800] ;  /* 0x01a80000cd10783b */ /* 0x000fe20000004200 */
[----:B------:R-:W-:-:S03]  /*9d50*/  MOV R52, R42 ;  /* 0x0000002a00347202 */ /* 0x000fc60000000f00 */
[C---:B---3--:R-:W-:Y:S01]  /*9d60*/  HMMA.16816.F32 R40, R4.reuse, R14, R20 ;  /* 0x0000000e0428723c */ /* 0x048fe20000001814 */
[----:B------:R-:W2:Y:S07]  /*9d70*/  LDSM.16.MT88.4 R20, [R207+0x18800] ;  /* 0x01880000cf14783b */ /* 0x000eae0000004200 */
[----:B------:R-:W-:Y:S01]  /*9d80*/  HMMA.16816.F32 R136, R4, R12, R136 ;  /* 0x0000000c0488723c */ /* 0x000fe20000001888 */
[----:B------:R-:W3:Y:S01]  /*9d90*/  LDSM.16.MT88.4 R12, [R206+0x1a800] ;  /* 0x01a80000ce0c783b */ /* 0x000ee20000004200 */
[----:B------:R-:W-:Y:S01]  /*9da0*/  IMAD.MOV.U32 R70, RZ, RZ, R51 ;  /* 0x000000ffff467224 */ /* 0x000fe200078e0033 */
[----:B------:R-:W-:-:S02]  /*9db0*/  MOV R51, R25 ;  /* 0x0000001900337202 */ /* 0x000fc40000000f00 */
        /* <DEDUP_REMOVED lines=19> */
[----:B------:R-:W-:Y:S01]  /*9ef0*/  MOV R83, R53 ;  /* 0x0000003500537202 */ /* 0x000fe20000000f00 */
[----:B------:R-:W-:Y:S01]  /*9f00*/  IMAD.MOV.U32 R76, RZ, RZ, R55 ;  /* 0x000000ffff4c7224 */ /* 0x000fe200078e0037 */
[----:B------:R-:W-:Y:S01]  /*9f10*/  MOV R168, R69 ;  /* 0x0000004500a87202 */ /* 0x000fe20000000f00 */
[----:B------:R-:W-:-:S02]  /*9f20*/  IMAD.MOV.U32 R135, RZ, RZ, R74 ;  /* 0x000000ffff877224 */ /* 0x000fc400078e004a */
        /* <DEDUP_REMOVED lines=15> */
[----:B------:R-:W1:Y:S01]  /*a020*/  LDSM.16.MT88.4 R36, [R208+0x1a800] ;  /* 0x01a80000d024783b */ /* 0x000e620000004200 */
[----:B------:R-:W-:Y:S01]  /*a030*/  HMMA.16816.F32 R60, R4, R16, R200 ;  /* 0x00000010043c723c */ /* 0x000fe200000018c8 */
[----:B------:R-:W-:Y:S01]  /*a040*/  MOV R11, R75 ;  /* 0x0000004b000b7202 */ /* 0x000fe20000000f00 */
[----:B------:R-:W-:Y:S01]  /*a050*/  IMAD.MOV.U32 R236, RZ, RZ, R168 ;  /* 0x000000ffffec7224 */ /* 0x000fe200078e00a8 */
[----:B------:R-:W-:-:S04]  /*a060*/  MOV R168, R79 ;  /* 0x0000004f00a87202 */ /* 0x000fc80000000f00 */
[----:B------:R-:W-:Y:S01]  /*a070*/  IMAD.MOV.U32 R203, RZ, RZ, R71 ;  /* 0x000000ffffcb7224 */ /* 0x000fe200078e0047 */
[----:B---3--:R-:W-:Y:S01]  /*a080*/  HMMA.16816.F32 R72, R4, R12, R188 ;  /* 0x0000000c0448723c */ /* 0x008fe200000018bc */
[----:B------:R-:W-:Y:S01]  /*a090*/  MOV R201, R134 ;  /* 0x0000008600c97202 */ /* 0x000fe20000000f00 */
[----:B------:R-:W-:-:S06]  /*a0a0*/  IMAD.MOV.U32 R134, RZ, RZ, R78 ;  /* 0x000000ffff867224 */ /* 0x000fcc00078e004e */
[C---:B------:R-:W-:Y:S01]  /*a0b0*/  HMMA.16816.F32 R68, R4.reuse, R18, R196 ;  /* 0x000000120444723c */ /* 0x040fe200000018c4 */
[----:B------:R-:W-:Y:S01]  /*a0c0*/  IMAD.MOV.U32 R190, RZ, RZ, R76 ;  /* 0x000000ffffbe7224 */ /* 0x000fe200078e004c */
[----:B------:R-:W-:Y:S01]  /*a0d0*/  MOV R84, R64 ;  /* 0x0000004000547202 */ /* 0x000fe20000000f00 */
[----:B------:R-:W-:Y:S04]  /*a0e0*/  LDSM.16.MT88.4 R16, [R206+0x1c800] ;  /* 0x01c80000ce10783b */ /* 0x000fe80000004200 */
[----:B------:R-:W-:Y:S02]  /*a0f0*/  MOV R199, R135 ;  /* 0x0000008700c77202 */ /* 0x000fe40000000f00 */
[----:B------:R-:W-:Y:S02]  /*a100*/  MOV R135, R77 ;  /* 0x0000004d00877202 */ /* 0x000fe40000000f00 */
[----:B------:R-:W-:Y:S01]  /*a110*/  HMMA.16816.F32 R76, R4, R14, R176 ;  /* 0x0000000e044c723c */ /* 0x000fe200000018b0 */
[----:B------:R-:W2:Y:S01]  /*a120*/  LDSM.16.MT88.4 R12, [R208+0x1c800] ;  /* 0x01c80000d00c783b */ /* 0x000ea20000004200 */
[----:B------:R-:W-:-:S06]  /*a130*/  IMAD.MOV.U32 R64, RZ, RZ, R51 ;  /* 0x000000ffff407224 */ /* 0x000fcc00078e0033 */
[C---:B----4-:R-:W-:Y:S08]  /*a140*/  HMMA.16816.F32 R152, R4.reuse, R24, R152 ;  /* 0x000000180498723c */ /* 0x050ff00000001898 */
[----:B------:R-:W-:Y:S01]  /*a150*/  HMMA.16816.F32 R48, R4, R26, R240 ;  /* 0x0000001a0430723c */ /* 0x000fe200000018f0 */
[----:B------:R-:W3:Y:S01]  /*a160*/  LDSM.16.MT88.4 R24, [R207+0x1a800] ;  /* 0x01a80000cf18783b */ /* 0x000ee20000004200 */
[----:B------:R-:W-:Y:S01]  /*a170*/  MOV R191, R2 ;  /* 0x0000000200bf7202 */ /* 0x000fe20000000f00 */
[----:B------:R-:W-:Y:S01]  /*a180*/  IMAD.MOV.U32 R198, RZ, RZ, R10 ;  /* 0x000000ffffc67224 */ /* 0x000fe200078e000a */
[----:B------:R-:W-:Y:S01]  /*a190*/  MOV R2, R81 ;  /* 0x0000005100027202 */ /* 0x000fe20000000f00 */
[----:B------:R-:W-:-:S03]  /*a1a0*/  IMAD.MOV.U32 R200, RZ, RZ, R11 ;  /* 0x000000ffffc87224 */ /* 0x000fc600078e000b */
[----:B------:R-:W-:Y:S01]  /*a1b0*/  HMMA.16816.F32 R144, R4, R32, R144 ;  /* 0x000000200490723c */ /* 0x000fe20000001890 */
[----:B------:R-:W4:Y:S01]  /*a1c0*/  LDSM.16.MT88.4 R32, [R207+0x1c800] ;  /* 0x01c80000cf20783b */ /* 0x000f220000004200 */
[----:B------:R-:W-:Y:S01]  /*a1d0*/  IMAD.MOV.U32 R0, RZ, RZ, R80 ;  /* 0x000000ffff007224 */ /* 0x000fe200078e0050 */
[----:B------:R-:W-:Y:S01]  /*a1e0*/  MOV R11, R83 ;  /* 0x00000053000b7202 */ /* 0x000fe20000000f00 */
[----:B------:R-:W-:-:S04]  /*a1f0*/  IMAD.MOV.U32 R10, RZ, RZ, R82 ;  /* 0x000000ffff0a7224 */ /* 0x000fc800078e0052 */
[----:B-1----:R-:W-:Y:S01]  /*a200*/  HMMA.16816.F32 R80, R4, R36, R164 ;  /* 0x000000240450723c */ /* 0x002fe200000018a4 */
[----:B------:R-:W-:Y:S01]  /*a210*/  MOV R240, R133 ;  /* 0x0000008500f07202 */ /* 0x000fe20000000f00 */
[----:B------:R-:W-:Y:S01]  /*a220*/  IMAD.MOV.U32 R133, RZ, RZ, R64 ;  /* 0x000000ffff857224 */ /* 0x000fe200078e0040 */
[----:B------:R-:W-:Y:S01]  /*a230*/  MOV R189, R65 ;  /* 0x0000004100bd7202 */ /* 0x000fe20000000f00 */
[----:B------:R-:W-:-:S04]  /*a240*/  IMAD.MOV.U32 R188, RZ, RZ, R66 ;  /* 0x000000ffffbc7224 */ /* 0x000fc800078e0042 */
[----:B------:R-:W-:Y:S01]  /*a250*/  HMMA.16816.F32 R160, R4, R20, R160 ;  /* 0x0000001404a0723c */ /* 0x000fe200000018a0 */
[----:B------:R-:W1:Y:S01]  /*a260*/  LDSM.16.MT88.4 R20, [R205+0x1c800] ;  /* 0x01c80000cd14783b */ /* 0x000e620000004200 */
[----:B------:R-:W-:-:S06]  /*a270*/  MOV R202, R67 ;  /* 0x0000004300ca7202 */ /* 0x000fcc0000000f00 */
[C---:B--2---:R-:W-:Y:S08]  /*a280*/  HMMA.16816.F32 R164, R4.reuse, R12, R56 ;  /* 0x0000000c04a4723c */ /* 0x044ff00000001838 */
[C---:B------:R-:W-:Y:S01]  /*a290*/  HMMA.16816.F32 R56, R4.reuse, R14, R88 ;  /* 0x0000000e0438723c */ /* 0x040fe20000001858 */
[----:B------:R-:W2:Y:S07]  /*a2a0*/  LDSM.16.MT88.4 R12, [R205+0x1e800] ;  /* 0x01e80000cd0c783b */ /* 0x000eae0000004200 */
[C---:B---3--:R-:W-:Y:S08]  /*a2b0*/  HMMA.16816.F32 R64, R4.reuse, R24, R180 ;  /* 0x000000180440723c */ /* 0x048ff000000018b4 */
[C---:B------:R-:W-:Y:S08]  /*a2c0*/  HMMA.16816.F32 R180, R4.reuse, R16, R148 ;  /* 0x0000001004b4723c */ /* 0x040ff00000001894 */
        /* <DEDUP_REMOVED lines=15> */
[----:B------:R-:W-:Y:S01]  /*a3c0*/  UIADD3 UR4, UR4, 0x1, URZ ;  /* 0x0000000104047890 */ /* 0x000fe2000fffe03f */
[----:B------:R-:W-:Y:S01]  /*a3d0*/  IMAD.MOV.U32 R241, RZ, RZ, R84 ;  /* 0x000000fffff17224 */ /* 0x000fe200078e0054 */
[----:B------:R-:W-:Y:S01]  /*a3e0*/  MOV R37, R236 ;  /* 0x000000ec00257202 */ /* 0x000fe20000000f00 */
[----:B------:R-:W-:Y:S01]  /*a3f0*/  IMAD.MOV.U32 R236, RZ, RZ, R240 ;  /* 0x000000ffffec7224 */ /* 0x000fe200078e00f0 */
[----:B------:R-:W-:-:S02]  /*a400*/  MOV R240, R244 ;  /* 0x000000f400f07202 */ /* 0x000fc40000000f00 */
[----:B------:R-:W-:Y:S02]  /*a410*/  MOV R244, R0 ;  /* 0x0000000000f47202 */ /* 0x000fe40000000f00 */
[----:B------:R-:W-:Y:S02]  /*a420*/  MOV R196, R199 ;  /* 0x000000c700c47202 */ /* 0x000fe40000000f00 */
[----:B------:R-:W-:Y:S02]  /*a430*/  MOV R0, UR4 ;  /* 0x0000000400007c02 */ /* 0x000fe40008000f00 */
[----:B------:R-:W-:Y:S01]  /*a440*/  MOV R199, R241 ;  /* 0x000000f100c77202 */ /* 0x000fe20000000f00 */
[----:B------:R-:W-:Y:S01]  /*a450*/  IMAD.MOV.U32 R3, RZ, RZ, R168 ;  /* 0x000000ffff037224 */ /* 0x000fe200078e00a8 */
[----:B------:R-:W-:Y:S02]  /*a460*/  MOV R241, R2 ;  /* 0x0000000200f17202 */ /* 0x000fe40000000f00 */
[----:B------:R-:W-:-:S02]  /*a470*/  MOV R2, R135 ;  /* 0x0000008700027202 */ /* 0x000fc40000000f00 */
[----:B------:R-:W-:Y:S01]  /*a480*/  LOP3.LUT R0, R245, UR27, R0, 0x96, !PT ;  /* 0x0000001bf5007c12 */ /* 0x000fe2000f8e9600 */
[----:B----4-:R-:W-:Y:S02]  /*a490*/  HMMA.16816.F32 R148, R4, R32, R92 ;  /* 0x000000200494723c */ /* 0x010fe4000000185c */
[----:B------:R-:W-:Y:S01]  /*a4a0*/  IMAD.MOV.U32 R36, RZ, RZ, R2 ;  /* 0x000000ffff247224 */ /* 0x000fe200078e0002 */
[----:B------:R-:W-:-:S04]  /*a4b0*/  MOV R24, R134 ;  /* 0x0000008600187202 */ /* 0x000fc80000000f00 */
[----:B------:R-:W-:Y:S01]  /*a4c0*/  MOV R92, R3 ;  /* 0x00000003005c7202 */ /* 0x000fe20000000f00 */
[----:B------:R-:W-:Y:S01]  /*a4d0*/  IMAD.WIDE.U32 R2, R0, -0x326172a9, RZ ;  /* 0xcd9e8d5700027825 */ /* 0x000fe200078e00ff */
[----:B------:R-:W-:Y:S02]  /*a4e0*/  MOV R169, R133 ;  /* 0x0000008500a97202 */ /* 0x000fe40000000f00 */
[----:B------:R-:W-:Y:S01]  /*a4f0*/  MOV R168, R132 ;  /* 0x0000008400a87202 */ /* 0x000fe20000000f00 */
[----:B-1----:R-:W-:Y:S01]  /*a500*/  HMMA.16816.F32 R184, R4, R20, R184 ;  /* 0x0000001404b8723c */ /* 0x002fe200000018b8 */
[----:B------:R-:W-:Y:S02]  /*a510*/  LOP3.LUT R0, R3, UR16, R30, 0x96, !PT ;  /* 0x0000001003007c12 */ /* 0x000fe4000f8e961e */
[----:B------:R-:W-:-:S05]  /*a520*/  LOP3.LUT R3, R247, UR14, R2, 0x96, !PT ;  /* 0x0000000ef7037c12 */ /* 0x000fca000f8e9602 */
[----:B------:R-:W-:Y:S01]  /*a530*/  HMMA.16816.F32 R132, R4, R26, R172 ;  /* 0x0000001a0484723c */ /* 0x000fe200000018ac */
[----:B------:R-:W-:Y:S01]  /*a540*/  MOV R33, R169 ;  /* 0x000000a900217202 */ /* 0x000fe20000000f00 */
[----:B------:R-:W-:Y:S01]  /*a550*/  IMAD.MOV.U32 R93, RZ, RZ, R168 ;  /* 0x000000ffff5d7224 */ /* 0x000fe200078e00a8 */
[----:B------:R-:W-:-:S05]  /*a560*/  MOV R94, R171 ;  /* 0x000000ab005e7202 */ /* 0x000fca0000000f00 */
[----:B------:R-:W-:Y:S01]  /*a570*/  HMMA.16816.F32 R156, R4, R22, R156 ;  /* 0x00000016049c723c */ /* 0x000fe2000000189c */
[----:B------:R-:W1:Y:S01]  /*a580*/  LDSM.16.MT88.4 R20, [R208+0x1e800] ;  /* 0x01e80000d014783b */ /* 0x000e620000004200 */
[----:B------:R-:W-:Y:S01]  /*a590*/  MOV R95, R170 ;  /* 0x000000aa005f7202 */ /* 0x000fe20000000f00 */
[----:B------:R-:W-:-:S05]  /*a5a0*/  IMAD.MOV.U32 R27, RZ, RZ, R188 ;  /* 0x000000ffff1b7224 */ /* 0x000fca00078e00bc */
[----:B--2---:R-:W-:Y:S01]  /*a5b0*/  HMMA.16816.F32 R172, R4, R12, R100 ;  /* 0x0000000c04ac723c */ /* 0x004fe20000001864 */
[----:B------:R-:W-:-:S07]  /*a5c0*/  IMAD.MOV.U32 R26, RZ, RZ, R191 ;  /* 0x000000ffff1a7224 */ /* 0x000fce00078e00bf */
[----:B------:R-:W-:Y:S01]  /*a5d0*/  HMMA.16816.F32 R176, R4, R14, R104 ;  /* 0x0000000e04b0723c */ /* 0x000fe20000001868 */
[----:B------:R-:W2:Y:S01]  /*a5e0*/  LDSM.16.MT88.4 R12, [R207+0x1e800] ;  /* 0x01e80000cf0c783b */ /* 0x000ea20000004200 */
[----:B------:R-:W-:-:S06]  /*a5f0*/  MOV R91, R196 ;  /* 0x000000c4005b7202 */ /* 0x000fcc0000000f00 */
[----:B------:R-:W-:Y:S01]  /*a600*/  HMMA.16816.F32 R84, R4, R38, R192 ;  /* 0x000000260454723c */ /* 0x000fe200000018c0 */
[----:B------:R-:W-:-:S06]  /*a610*/  MOV R90, R197 ;  /* 0x000000c5005a7202 */ /* 0x000fcc0000000f00 */
[----:B------:R-:W-:Y:S01]  /*a620*/  MOV R39, R189 ;  /* 0x000000bd00277202 */ /* 0x000fe20000000f00 */
[----:B------:R-:W-:Y:S01]  /*a630*/  HMMA.16816.F32 R168, R4, R34, R96 ;  /* 0x0000002204a8723c */ /* 0x000fe20000001860 */
[----:B------:R-:W-:-:S06]  /*a640*/  MOV R38, R190 ;  /* 0x000000be00267202 */ /* 0x000fcc0000000f00 */
[----:B------:R-:W-:Y:S01]  /*a650*/  IMAD.MOV.U32 R98, RZ, RZ, R10 ;  /* 0x000000ffff627224 */ /* 0x000fe200078e000a */
[----:B------:R-:W-:Y:S01]  /*a660*/  MOV R99, R11 ;  /* 0x0000000b00637202 */ /* 0x000fe20000000f00 */
[----:B---3--:R-:W-:Y:S01]  /*a670*/  HMMA.16816.F32 R188, R4, R16, R108 ;  /* 0x0000001004bc723c */ /* 0x008fe2000000186c */
[----:B------:R-:W-:-:S06]  /*a680*/  IMAD.WIDE.U32 R10, R0, -0x2daee0ad, RZ ;  /* 0xd2511f53000a7825 */ /* 0x000fcc00078e00ff */
[----:B------:R-:W-:Y:S01]  /*a690*/  IMAD.WIDE.U32 R16, R3, -0x2daee0ad, RZ ;  /* 0xd2511f5303107825 */ /* 0x000fe200078e00ff */
[----:B------:R-:W-:Y:S02]  /*a6a0*/  LOP3.LUT R2, R11, UR13, R98, 0x96, !PT ;  /* 0x0000000d0b027c12 */ /* 0x000fe4000f8e9662 */
[----:B------:R-:W-:Y:S02]  /*a6b0*/  MOV R35, R90 ;  /* 0x0000005a00237202 */ /* 0x000fe40000000f00 */
[----:B------:R-:W-:Y:S01]  /*a6c0*/  LOP3.LUT R0, R17, UR11, R10, 0x96, !PT ;  /* 0x0000000b11007c12 */ /* 0x000fe2000f8e960a */
[----:B------:R-:W-:Y:S01]  /*a6d0*/  IMAD.MOV.U32 R90, RZ, RZ, R91 ;  /* 0x000000ffff5a7224 */ /* 0x000fe200078e005b */
[----:B------:R-:W-:Y:S01]  /*a6e0*/  MOV R91, R26 ;  /* 0x0000001a005b7202 */ /* 0x000fe20000000f00 */
[----:B------:R-:W-:Y:S01]  /*a6f0*/  IMAD.WIDE.U32 R10, R2, -0x326172a9, RZ ;  /* 0xcd9e8d57020a7825 */ /* 0x000fe200078e00ff */
[----:B------:R-:W-:-:S03]  /*a700*/  MOV R34, R27 ;  /* 0x0000001b00227202 */ /* 0x000fc60000000f00 */
[----:B------:R-:W-:Y:S01]  /*a710*/  IMAD.WIDE.U32 R26, R0, -0x326172a9, RZ ;  /* 0xcd9e8d57001a7825 */ /* 0x000fe200078e00ff */
[----:B------:R-:W-:-:S04]  /*a720*/  LOP3.LUT R2, R11, UR12, R246, 0x96, !PT ;  /* 0x0000000c0b027c12 */ /* 0x000fc8000f8e96f6 */
[----:B------:R-:W-:Y:S02]  /*a730*/  LOP3.LUT R10, R27, UR10, R10, 0x96, !PT ;  /* 0x0000000a1b0a7c12 */ /* 0x000fe4000f8e960a */
[----:B------:R-:W-:Y:S01]  /*a740*/  MOV R99, R94 ;  /* 0x0000005e00637202 */ /* 0x000fe20000000f00 */
[----:B------:R-:W-:Y:S01]  /*a750*/  IMAD.WIDE.U32 R2, R2, -0x2daee0ad, RZ ;  /* 0xd2511f5302027825 */ /* 0x000fe200078e00ff */
[----:B------:R-:W-:-:S03]  /*a760*/  MOV R94, R31 ;  /* 0x0000001f005e7202 */ /* 0x000fc60000000f00 */
[----:B------:R-:W-:Y:S02]  /*a770*/  FFMA.FTZ R0, R252, c[0x0][0x23c], -R8 ;  /* 0x00008f00fc007a23 */ /* 0x000fe40000010808 */
[----:B------:R-:W-:Y:S01]  /*a780*/  IMAD.WIDE.U32 R30, R10, -0x2daee0ad, RZ ;  /* 0xd2511f530a1e7825 */ /* 0x000fe200078e00ff */
[----:B------:R-:W-:Y:S02]  /*a790*/  MOV R88, R199 ;  /* 0x000000c700587202 */ /* 0x000fe40000000f00 */
[----:B------:R-:W-:Y:S02]  /*a7a0*/  MOV R98, R95 ;  /* 0x0000005f00627202 */ /* 0x000fe40000000f00 */
[----:B------:R-:W-:Y:S02]  /*a7b0*/  MOV R95, R239 ;  /* 0x000000ef005f7202 */ /* 0x000fe40000000f00 */
[----:B------:R3:W-:Y:S01]  /*a7c0*/  MUFU.EX2 R239, R0 ;  /* 0x0000000000ef7308 */ /* 0x0007e20000000800 */
[----:B------:R-:W-:-:S02]  /*a7d0*/  LOP3.LUT R10, R3, UR9, R16, 0x96, !PT ;  /* 0x00000009030a7c12 */ /* 0x000fc4000f8e9610 */
[----:B------:R-:W-:Y:S01]  /*a7e0*/  LOP3.LUT R2, R31, UR7, R2, 0x96, !PT ;  /* 0x000000071f027c12 */ /* 0x000fe2000f8e9602 */
[----:B------:R-:W-:Y:S02]  /*a7f0*/  IMAD.MOV.U32 R89, RZ, RZ, R198 ;  /* 0x000000ffff597224 */ /* 0x000fe400078e00c6 */
[----:B------:R-:W-:Y:S01]  /*a800*/  IMAD.MOV.U32 R97, RZ, RZ, R88 ;  /* 0x000000ffff617224 */ /* 0x000fe200078e0058 */
[----:B------:R-:W-:Y:S01]  /*a810*/  MOV R103, R25 ;  /* 0x0000001900677202 */ /* 0x000fe20000000f00 */
[----:B------:R-:W-:Y:S02]  /*a820*/  IMAD.MOV.U32 R32, RZ, RZ, R93 ;  /* 0x000000ffff207224 */ /* 0x000fe400078e005d */
[----:B------:R-:W-:Y:S02]  /*a830*/  IMAD.MOV.U32 R88, RZ, RZ, R238 ;  /* 0x000000ffff587224 */ /* 0x000fe400078e00ee */
[----:B------:R-:W-:Y:S02]  /*a840*/  IMAD.MOV.U32 R93, RZ, RZ, R24 ;  /* 0x000000ffff5d7224 */ /* 0x000fe400078e0018 */
[----:B---3--:R-:W-:-:S02]  /*a850*/  FFMA.FTZ R0, R250, c[0x0][0x23c], -R8 ;  /* 0x00008f00fa007a23 */ /* 0x008fc40000010808 */
[----:B------:R-:W-:Y:S02]  /*a860*/  IMAD.WIDE.U32 R2, R2, -0x326172a9, RZ ;  /* 0xcd9e8d5702027825 */ /* 0x000fe400078e00ff */
[----:B------:R3:W4:Y:S02]  /*a870*/  MUFU.EX2 R238, R0 ;  /* 0x0000000000ee7308 */ /* 0x0007240000000800 */
[----:B------:R-:W-:Y:S01]  /*a880*/  IMAD.WIDE.U32 R24, R10, -0x326172a9, RZ ;  /* 0xcd9e8d570a187825 */ /* 0x000fe200078e00ff */
[----:B------:R-:W-:Y:S01]  /*a890*/  MOV R96, R89 ;  /* 0x0000005900607202 */ /* 0x000fe20000000f00 */
[----:B------:R-:W-:Y:S01]  /*a8a0*/  HMMA.16816.F32 R196, R4, R18, R112 ;  /* 0x0000001204c4723c */ /* 0x000fe20000001870 */
[----:B------:R-:W-:-:S07]  /*a8b0*/  MOV R89, R237 ;  /* 0x000000ed00597202 */ /* 0x000fce0000000f00 */
[----:B-1----:R-:W-:Y:S01]  /*a8c0*/  HMMA.16816.F32 R120, R4, R22, R120 ;  /* 0x000000160478723c */ /* 0x002fe20000001878 */
[----:B---3--:R-:W-:-:S07]  /*a8d0*/  FFMA.FTZ R0, R251, c[0x0][0x23c], -R8 ;  /* 0x00008f00fb007a23 */ /* 0x008fce0000010808 */
[C---:B------:R-:W-:Y:S01]  /*a8e0*/  HMMA.16816.F32 R192, R4.reuse, R20, R116 ;  /* 0x0000001404c0723c */ /* 0x040fe20000001874 */
[----:B------:R1:W-:Y:S07]  /*a8f0*/  MUFU.EX2 R237, R0 ;  /* 0x0000000000ed7308 */ /* 0x0003ee0000000800 */
[C---:B--2---:R-:W-:Y:S08]  /*a900*/  HMMA.16816.F32 R124, R4.reuse, R12, R124 ;  /* 0x0000000c047c723c */ /* 0x044ff0000000187c */
[----:B------:R-:W-:Y:S01]  /*a910*/  HMMA.16816.F32 R128, R4, R14, R128 ;  /* 0x0000000e0480723c */ /* 0x000fe20000001880 */
[----:B-1----:R-:W-:Y:S01]  /*a920*/  LOP3.LUT R0, R3, UR18, R24, 0x96, !PT ;  /* 0x0000001203007c12 */ /* 0x002fe2000f8e9618 */
[----:B------:R-:W1:Y:S01]  /*a930*/  LDC.U8 R102, c[0x0][0x2d8] ;  /* 0x0000b600ff667b82 */ /* 0x000e620000000000 */
[----:B------:R-:W-:Y:S01]  /*a940*/  SHF.R.U32.HI R10, RZ, 0x18, R2 ;  /* 0x00000018ff0a7819 */ /* 0x000fe20000011602 */
[----:B------:R-:W2:Y:S03]  /*a950*/  LDSM.16.MT88.4 R16, [R205+0x19000] ;  /* 0x01900000cd10783b */ /* 0x000ea60000004200 */
[C---:B------:R-:W-:Y:S01]  /*a960*/  LOP3.LUT R4, R2.reuse, 0xffff, RZ, 0xc0, !PT ;  /* 0x0000ffff02047812 */ /* 0x040fe200078ec0ff */
[----:B------:R-:W-:Y:S01]  /*a970*/  FFMA.FTZ R3, R103, c[0x0][0x23c], -R9 ;  /* 0x00008f0067037a23 */ /* 0x000fe20000010809 */
[----:B------:R-:W-:Y:S01]  /*a980*/  LOP3.LUT R5, R2, 0xff, RZ, 0xc0, !PT ;  /* 0x000000ff02057812 */ /* 0x000fe200078ec0ff */
[----:B------:R-:W-:Y:S01]  /*a990*/  IMAD.MOV.U32 R103, RZ, RZ, R34 ;  /* 0x000000ffff677224 */ /* 0x000fe200078e0022 */
[----:B------:R-:W-:Y:S01]  /*a9a0*/  MOV R34, R35 ;  /* 0x0000002300227202 */ /* 0x000fe20000000f00 */
[----:B------:R-:W3:Y:S01]  /*a9b0*/  LDSM.16.MT88.4 R12, [R206+0x19000] ;  /* 0x01900000ce0c783b */ /* 0x000ee20000004200 */
[----:B------:R-:W-:Y:S01]  /*a9c0*/  MOV R35, R96 ;  /* 0x0000006000237202 */ /* 0x000fe20000000f00 */
[----:B------:R-:W-:Y:S01]  /*a9d0*/  IMAD.MOV.U32 R96, RZ, RZ, R97 ;  /* 0x000000ffff607224 */ /* 0x000fe200078e0061 */
[----:B------:R-:W-:Y:S01]  /*a9e0*/  MOV R97, R98 ;  /* 0x0000006200617202 */ /* 0x000fe20000000f00 */
[----:B------:R-:W-:Y:S01]  /*a9f0*/  IMAD.MOV.U32 R31, RZ, RZ, R36 ;  /* 0x000000ffff1f7224 */ /* 0x000fe200078e0024 */
[----:B------:R-:W-:Y:S01]  /*aa00*/  SHF.R.U32.HI R4, RZ, 0x8, R4 ;  /* 0x00000008ff047819 */ /* 0x000fe20000011604 */
[----:B------:R-:W-:Y:S01]  /*aa10*/  LDSM.16.MT88.4 R20, [R208+0x1d000] ;  /* 0x01d00000d014783b */ /* 0x000fe20000004200 */
[----:B------:R-:W-:Y:S01]  /*aa20*/  MOV R98, R99 ;  /* 0x0000006300627202 */ /* 0x000fe20000000f00 */
[----:B------:R-:W-:Y:S01]  /*aa30*/  IMAD.MOV.U32 R99, RZ, RZ, R32 ;  /* 0x000000ffff637224 */ /* 0x000fe200078e0020 */
[----:B------:R-:W-:-:S02]  /*aa40*/  MOV R32, R33 ;  /* 0x0000002100207202 */ /* 0x000fc40000000f00 */
[----:B------:R-:W-:Y:S01]  /*aa50*/  MOV R33, R92 ;  /* 0x0000005c00217202 */ /* 0x000fe20000000f00 */
[----:B------:R-:W-:Y:S01]  /*aa60*/  IMAD.MOV.U32 R92, RZ, RZ, R236 ;  /* 0x000000ffff5c7224 */ /* 0x000fe200078e00ec */
[----:B------:R-:W-:Y:S01]  /*aa70*/  SHF.R.U32.HI R7, RZ, 0x10, R2 ;  /* 0x00000010ff077819 */ /* 0x000fe20000011602 */
[----:B------:R5:W-:Y:S01]  /*aa80*/  MUFU.EX2 R236, R3 ;  /* 0x0000000300ec7308 */ /* 0x000be20000000800 */
[----:B------:R-:W-:Y:S01]  /*aa90*/  PRMT R11, R5, 0x5410, R4 ;  /* 0x00005410050b7816 */ /* 0x000fe20000000004 */
[----:B------:R-:W-:Y:S01]  /*aaa0*/  FFMA.FTZ R4, R103, c[0x0][0x23c], -R9 ;  /* 0x00008f0067047a23 */ /* 0x000fe20000010809 */
[C---:B------:R-:W-:Y:S02]  /*aab0*/  LOP3.LUT R2, R0.reuse, 0xffff, RZ, 0xc0, !PT ;  /* 0x0000ffff00027812 */ /* 0x040fe400078ec0ff */
[----:B------:R-:W-:Y:S02]  /*aac0*/  MOV R103, R34 ;  /* 0x0000002200677202 */ /* 0x000fe40000000f00 */
[----:B------:R-:W-:Y:S01]  /*aad0*/  MOV R34, R35 ;  /* 0x0000002300227202 */ /* 0x000fe20000000f00 */
[----:B------:R-:W-:Y:S01]  /*aae0*/  IMAD.MOV.U32 R35, RZ, RZ, R96 ;  /* 0x000000ffff237224 */ /* 0x000fe200078e0060 */
[----:B------:R-:W-:-:S02]  /*aaf0*/  LOP3.LUT R6, R0, 0xff, RZ, 0xc0, !PT ;  /* 0x000000ff00067812 */ /* 0x000fc400078ec0ff */
[--C-:B------:R-:W-:Y:S02]  /*ab00*/  SHF.R.U32.HI R5, RZ, 0x18, R0.reuse ;  /* 0x00000018ff057819 */ /* 0x100fe40000011600 */
[----:B------:R-:W-:Y:S02]  /*ab10*/  MOV R96, R97 ;  /* 0x0000006100607202 */ /* 0x000fe40000000f00 */
[----:B-----5:R-:W-:Y:S02]  /*ab20*/  SHF.R.U32.HI R3, RZ, 0x10, R0 ;  /* 0x00000010ff037819 */ /* 0x020fe40000011600 */
[----:B------:R-:W-:Y:S02]  /*ab30*/  SHF.R.U32.HI R0, RZ, 0x8, R2 ;  /* 0x00000008ff007819 */ /* 0x000fe40000011602 */
[----:B------:R-:W-:Y:S01]  /*ab40*/  MOV R97, R98 ;  /* 0x0000006200617202 */ /* 0x000fe20000000f00 */
[----:B------:R-:W-:Y:S01]  /*ab50*/  IMAD.MOV.U32 R98, RZ, RZ, R99 ;  /* 0x000000ffff627224 */ /* 0x000fe200078e0063 */
[----:B------:R-:W-:Y:S01]  /*ab60*/  LOP3.LUT R2, R3, 0xff, RZ, 0xc0, !PT ;  /* 0x000000ff03027812 */ /* 0x000fe200078ec0ff */
[----:B------:R-:W-:Y:S01]  /*ab70*/  FFMA.FTZ R3, R103, c[0x0][0x23c], -R8 ;  /* 0x00008f0067037a23 */ /* 0x000fe20000010808 */
[----:B------:R-:W-:Y:S01]  /*ab80*/  MOV R99, R32 ;  /* 0x0000002000637202 */ /* 0x000fe20000000f00 */
[----:B------:R-:W-:Y:S01]  /*ab90*/  IMAD.MOV.U32 R103, RZ, RZ, R34 ;  /* 0x000000ffff677224 */ /* 0x000fe200078e0022 */
[----:B------:R-:W-:Y:S01]  /*aba0*/  MOV R32, R33 ;  /* 0x0000002100207202 */ /* 0x000fe20000000f00 */
[----:B------:R-:W-:Y:S01]  /*abb0*/  IMAD.MOV.U32 R33, RZ, RZ, R88 ;  /* 0x000000ffff217224 */ /* 0x000fe200078e0058 */
[----:B------:R-:W-:-:S02]  /*abc0*/  MOV R34, R35 ;  /* 0x0000002300227202 */ /* 0x000fc40000000f00 */
[----:B------:R-:W-:Y:S01]  /*abd0*/  MOV R35, R96 ;  /* 0x0000006000237202 */ /* 0x000fe20000000f00 */
[----:B------:R-:W-:Y:S01]  /*abe0*/  IMAD.MOV.U32 R96, RZ, RZ, R97 ;  /* 0x000000ffff607224 */ /* 0x000fe200078e0061 */
[----:B------:R-:W-:Y:S02]  /*abf0*/  MOV R88, R89 ;  /* 0x0000005900587202 */ /* 0x000fe40000000f00 */
[----:B------:R-:W-:Y:S02]  /*ac00*/  MOV R89, R203 ;  /* 0x000000cb00597202 */ /* 0x000fe40000000f00 */
[----:B------:R-:W-:Y:S02]  /*ac10*/  MOV R97, R98 ;  /* 0x0000006200617202 */ /* 0x000fe40000000f00 */
[----:B------:R-:W-:Y:S01]  /*ac20*/  MOV R98, R99 ;  /* 0x0000006300627202 */ /* 0x000fe20000000f00 */
[----:B------:R-:W-:Y:S01]  /*ac30*/  IMAD.MOV.U32 R99, RZ, RZ, R32 ;  /* 0x000000ffff637224 */ /* 0x000fe200078e0020 */
[----:B------:R-:W-:-:S02]  /*ac40*/  MOV R32, R33 ;  /* 0x0000002100207202 */ /* 0x000fc40000000f00 */
[----:B------:R-:W-:Y:S01]  /*ac50*/  MOV R33, R88 ;  /* 0x0000005800217202 */ /* 0x000fe20000000f00 */
[----:B------:R-:W-:Y:S01]  /*ac60*/  IMAD.MOV.U32 R88, RZ, RZ, R89 ;  /* 0x000000ffff587224 */ /* 0x000fe200078e0059 */
[----:B------:R-:W-:Y:S02]  /*ac70*/  MOV R89, R90 ;  /* 0x0000005a00597202 */ /* 0x000fe40000000f00 */
[----:B------:R-:W-:Y:S01]  /*ac80*/  MOV R90, R91 ;  /* 0x0000005b005a7202 */ /* 0x000fe20000000f00 */
[----:B------:R-:W-:Y:S01]  /*ac90*/  IMAD.MOV.U32 R91, RZ, RZ, R38 ;  /* 0x000000ffff5b7224 */ /* 0x000fe200078e0026 */
[----:B------:R-:W-:Y:S02]  /*aca0*/  MOV R38, R39 ;  /* 0x0000002700267202 */ /* 0x000fe40000000f00 */
[----:B------:R-:W-:Y:S02]  /*acb0*/  MOV R39, R202 ;  /* 0x000000ca00277202 */ /* 0x000fe40000000f00 */
[----:B------:R5:W-:Y:S02]  /*acc0*/  MUFU.EX2 R202, R3 ;  /* 0x0000000300ca7308 */ /* 0x000be40000000800 */
[----:B-----5:R-:W-:-:S02]  /*acd0*/  FFMA.FTZ R3, R103, c[0x0][0x23c], -R9 ;  /* 0x00008f0067037a23 */ /* 0x020fc40000010809 */
[----:B------:R-:W-:Y:S01]  /*ace0*/  IMAD.MOV.U32 R103, RZ, RZ, R34 ;  /* 0x000000ffff677224 */ /* 0x000fe200078e0022 */
[----:B------:R-:W-:Y:S02]  /*acf0*/  MOV R34, R35 ;  /* 0x0000002300227202 */ /* 0x000fe40000000f00 */
[----:B------:R-:W-:Y:S01]  /*ad00*/  MOV R35, R96 ;  /* 0x0000006000237202 */ /* 0x000fe20000000f00 */
[----:B------:R-:W-:Y:S01]  /*ad10*/  IMAD.MOV.U32 R96, RZ, RZ, R32 ;  /* 0x000000ffff607224 */ /* 0x000fe200078e0020 */
[----:B------:R-:W-:Y:S02]  /*ad20*/  MOV R32, R33 ;  /* 0x0000002100207202 */ /* 0x000fe40000000f00 */
[----:B------:R-:W-:Y:S01]  /*ad30*/  MOV R33, R88 ;  /* 0x0000005800217202 */ /* 0x000fe20000000f00 */
[----:B------:R-:W-:Y:S01]  /*ad40*/  IMAD.MOV.U32 R88, RZ, RZ, R89 ;  /* 0x000000ffff587224 */ /* 0x000fe200078e0059 */
[----:B------:R-:W-:Y:S02]  /*ad50*/  MOV R89, R90 ;  /* 0x0000005a00597202 */ /* 0x000fe40000000f00 */
[----:B------:R-:W-:Y:S01]  /*ad60*/  MOV R90, R91 ;  /* 0x0000005b005a7202 */ /* 0x000fe20000000f00 */
[----:B------:R-:W-:Y:S01]  /*ad70*/  IMAD.MOV.U32 R91, RZ, RZ, R38 ;  /* 0x000000ffff5b7224 */ /* 0x000fe200078e0026 */
[----:B------:R-:W-:-:S02]  /*ad80*/  MOV R38, R39 ;  /* 0x0000002700267202 */ /* 0x000fc40000000f00 */
[----:B------:R-:W-:Y:S02]  /*ad90*/  MOV R39, R201 ;  /* 0x000000c900277202 */ /* 0x000fe40000000f00 */
[----:B------:R5:W-:Y:S01]  /*ada0*/  MUFU.EX2 R201, R3 ;  /* 0x0000000300c97308 */ /* 0x000be20000000800 */
[----:B-1----:R-:W-:Y:S02]  /*adb0*/  PRMT R102, R102, 0x7054, R102 ;  /* 0x0000705466667816 */ /* 0x002fe40000000066 */
[----:B------:R-:W-:-:S05]  /*adc0*/  PRMT R0, R6, 0x5410, R0 ;  /* 0x0000541006007816 */ /* 0x000fca0000000000 */
[----:B------:R1:W1:Y:S01]  /*add0*/  MUFU.EX2 R203, R4 ;  /* 0x0000000400cb7308 */ /* 0x0002620000000800 */
[----:B-----5:R-:W-:Y:S02]  /*ade0*/  FFMA.FTZ R3, R103, c[0x0][0x23c], -R9 ;  /* 0x00008f0067037a23 */ /* 0x020fe40000010809 */
[----:B------:R-:W-:Y:S01]  /*adf0*/  IMAD.MOV.U32 R103, RZ, RZ, R34 ;  /* 0x000000ffff677224 */ /* 0x000fe200078e0022 */
[----:B------:R-:W-:Y:S02]  /*ae00*/  MOV R34, R35 ;  /* 0x0000002300227202 */ /* 0x000fe40000000f00 */
[----:B------:R-:W-:Y:S01]  /*ae10*/  MOV R35, R96 ;  /* 0x0000006000237202 */ /* 0x000fe20000000f00 */
[----:B------:R-:W-:Y:S01]  /*ae20*/  IMAD.MOV.U32 R96, RZ, RZ, R32 ;  /* 0x000000ffff607224 */ /* 0x000fe200078e0020 */
[----:B------:R-:W-:Y:S02]  /*ae30*/  MOV R32, R33 ;  /* 0x0000002100207202 */ /* 0x000fe40000000f00 */
[----:B------:R-:W-:Y:S01]  /*ae40*/  MOV R33, R88 ;  /* 0x0000005800217202 */ /* 0x000fe20000000f00 */
[----:B------:R-:W-:Y:S01]  /*ae50*/  IMAD.MOV.U32 R88, RZ, RZ, R89 ;  /* 0x000000ffff587224 */ /* 0x000fe200078e0059 */
[----:B------:R-:W-:Y:S01]  /*ae60*/  MOV R89, R90 ;  /* 0x0000005a00597202 */ /* 0x000fe20000000f00 */
[----:B------:R-:W-:Y:S01]  /*ae70*/  HSET2.LE.AND R0, R0, R102, PT ;  /* 0x0000006600007233 */ /* 0x000fe20003803000 */
[----:B------:R-:W-:Y:S01]  /*ae80*/  MOV R90, R91 ;  /* 0x0000005b005a7202 */ /* 0x000fe20000000f00 */
[----:B------:R-:W-:Y:S01]  /*ae90*/  IMAD.MOV.U32 R91, RZ, RZ, R38 ;  /* 0x000000ffff5b7224 */ /* 0x000fe200078e0026 */
[----:B------:R-:W-:-:S02]  /*aea0*/  PRMT R5, R2, 0x5410, R5 ;  /* 0x0000541002057816 */ /* 0x000fc40000000005 */
[----:B----4-:R-:W-:Y:S02]  /*aeb0*/  F2FP.PACK_AB R2, R238, R239 ;  /* 0x000000efee02723e */ /* 0x010fe400000000ff */
[----:B------:R-:W-:Y:S02]  /*aec0*/  MOV R38, R39 ;  /* 0x0000002700267202 */ /* 0x000fe40000000f00 */
[----:B------:R-:W-:Y:S02]  /*aed0*/  MOV R39, R200 ;  /* 0x000000c800277202 */ /* 0x000fe40000000f00 */
[----:B------:R-:W4:Y:S01]  /*aee0*/  MUFU.EX2 R200, R3 ;  /* 0x0000000300c87308 */ /* 0x000f220000000800 */
[----:B-1----:R-:W-:Y:S01]  /*aef0*/  LOP3.LUT R4, R0, R2, RZ, 0xc0, !PT ;  /* 0x0000000200047212 */ /* 0x002fe200078ec0ff */
[----:B------:R-:W-:Y:S01]  /*af00*/  HSET2.LE.AND R0, R5, R102, PT ;  /* 0x0000006605007233 */ /* 0x000fe20003803000 */
[----:B------:R-:W-:Y:S02]  /*af10*/  F2FP.PACK_AB R2, R203, R236 ;  /* 0x000000eccb02723e */ /* 0x000fe400000000ff */
[----:B------:R-:W-:-:S02]  /*af20*/  LOP3.LUT R7, R7, 0xff, RZ, 0xc0, !PT ;  /* 0x000000ff07077812 */ /* 0x000fc400078ec0ff */
[----:B------:R-:W-:Y:S01]  /*af30*/  LOP3.LUT R5, R0, R2, RZ, 0xc0, !PT ;  /* 0x0000000200057212 */ /* 0x000fe200078ec0ff */
[----:B------:R-:W-:Y:S01]  /*af40*/  HSET2.LE.AND R0, R11, R102, PT ;  /* 0x000000660b007233 */ /* 0x000fe20003803000 */
[----:B------:R-:W-:Y:S02]  /*af50*/  PRMT R7, R7, 0x5410, R10 ;  /* 0x0000541007077816 */ /* 0x000fe4000000000a */
[----:B------:R-:W-:-:S04]  /*af60*/  F2FP.PACK_AB R2, R202, R237 ;  /* 0x000000edca02723e */ /* 0x000fc800000000ff */
[----:B------:R-:W-:Y:S01]  /*af70*/  LOP3.LUT R6, R0, R2, RZ, 0xc0, !PT ;  /* 0x0000000200067212 */ /* 0x000fe200078ec0ff */
[----:B------:R-:W-:Y:S01]  /*af80*/  HSET2.LE.AND R0, R7, R102, PT ;  /* 0x0000006607007233 */ /* 0x000fe20003803000 */
[----:B----4-:R-:W-:-:S04]  /*af90*/  F2FP.PACK_AB R2, R200, R201 ;  /* 0x000000c9c802723e */ /* 0x010fc800000000ff */
[----:B------:R-:W-:Y:S01]  /*afa0*/  LOP3.LUT R7, R0, R2, RZ, 0xc0, !PT ;  /* 0x0000000200077212 */ /* 0x000fe200078ec0ff */
[----:B------:R-:W-:Y:S01]  /*afb0*/  IMAD.MOV.U32 R252, RZ, RZ, R103 ;  /* 0x000000fffffc7224 */ /* 0x000fe200078e0067 */
[----:B------:R-:W-:Y:S02]  /*afc0*/  MOV R106, R34 ;  /* 0x00000022006a7202 */ /* 0x000fe40000000f00 */
[----:B------:R-:W-:Y:S02]  /*afd0*/  MOV R107, R35 ;  /* 0x00000023006b7202 */ /* 0x000fe40000000f00 */
[----:B------:R-:W-:Y:S01]  /*afe0*/  MOV R101, R32 ;  /* 0x0000002000657202 */ /* 0x000fe20000000f00 */
[----:B--2---:R-:W-:Y:S01]  /*aff0*/  HMMA.16816.F32 R136, R4, R16, R136 ;  /* 0x000000100488723c */ /* 0x004fe20000001888 */
        /* <DEDUP_REMOVED lines=9> */
[----:B---3--:R-:W-:Y:S01]  /*b090*/  HMMA.16816.F32 R144, R4, R12, R144 ;  /* 0x0000000c0490723c */ /* 0x008fe20000001890 */
[----:B------:R-:W-:Y:S02]  /*b0a0*/  MOV R91, R39 ;  /* 0x00000027005b7202 */ /* 0x000fe40000000f00 */
[----:B------:R-:W-:-:S05]  /*b0b0*/  MOV R3, R37 ;  /* 0x0000002500037202 */ /* 0x000fca0000000f00 */
        /* <DEDUP_REMOVED lines=13> */
[----:B------:R-:W2:Y:S01]  /*b190*/  LDSM.16.MT88.4 R12, [R207+0x1b000] ;  /* 0x01b00000cf0c783b */ /* 0x000ea20000004200 */
[----:B------:R-:W-:Y:S01]  /*b1a0*/  MOV R42, R88 ;  /* 0x00000058002a7202 */ /* 0x000fe20000000f00 */
[----:B------:R-:W-:Y:S01]  /*b1b0*/  IMAD.MOV.U32 R43, RZ, RZ, R89 ;  /* 0x000000ffff2b7224 */ /* 0x000fe200078e0059 */
[----:B------:R-:W-:-:S02]  /*b1c0*/  MOV R11, R90 ;  /* 0x0000005a000b7202 */ /* 0x000fc40000000f00 */
[----:B------:R-:W-:Y:S02]  /*b1d0*/  MOV R0, R91 ;  /* 0x0000005b00007202 */ /* 0x000fe40000000f00 */
[C---:B-1----:R-:W-:Y:S08]  /*b1e0*/  HMMA.16816.F32 R80, R4.reuse, R16, R80 ;  /* 0x000000100450723c */ /* 0x042ff00000001850 */
[----:B------:R-:W-:Y:S01]  /*b1f0*/  HMMA.16816.F32 R84, R4, R18, R84 ;  /* 0x000000120454723c */ /* 0x000fe20000001854 */
[----:B------:R-:W1:Y:S01]  /*b200*/  LDSM.16.MT88.4 R16, [R205+0x1d000] ;  /* 0x01d00000cd10783b */ /* 0x000e620000004200 */
[----:B------:R-:W-:Y:S01]  /*b210*/  IMAD.MOV.U32 R250, RZ, RZ, R92 ;  /* 0x000000fffffa7224 */ /* 0x000fe200078e005c */
[----:B------:R-:W-:-:S05]  /*b220*/  MOV R251, R94 ;  /* 0x0000005e00fb7202 */ /* 0x000fca0000000f00 */
[C---:B--2---:R-:W-:Y:S07]  /*b230*/  HMMA.16816.F32 R88, R4.reuse, R12, R64 ;  /* 0x0000000c0458723c */ /* 0x044fee0000001840 */
[----:B------:R-:W-:Y:S01]  /*b240*/  MOV R64, R93 ;  /* 0x0000005d00407202 */ /* 0x000fe20000000f00 */
[----:B------:R-:W-:Y:S02]  /*b250*/  IMAD.MOV.U32 R65, RZ, RZ, R95 ;  /* 0x000000ffff417224 */ /* 0x000fe400078e005f */
[----:B------:R-:W-:Y:S01]  /*b260*/  HMMA.16816.F32 R92, R4, R14, R132 ;  /* 0x0000000e045c723c */ /* 0x000fe20000001884 */
[----:B------:R-:W2:Y:S01]  /*b270*/  LDSM.16.MT88.4 R12, [R206+0x1d000] ;  /* 0x01d00000ce0c783b */ /* 0x000ea20000004200 */
[----:B------:R-:W-:Y:S01]  /*b280*/  MOV R41, R96 ;  /* 0x0000006000297202 */ /* 0x000fe20000000f00 */
[----:B------:R-:W-:Y:S01]  /*b290*/  IMAD.MOV.U32 R67, RZ, RZ, R97 ;  /* 0x000000ffff437224 */ /* 0x000fe200078e0061 */
[----:B------:R-:W-:-:S02]  /*b2a0*/  MOV R10, R98 ;  /* 0x00000062000a7202 */ /* 0x000fc40000000f00 */
[----:B------:R-:W-:Y:S01]  /*b2b0*/  MOV R66, R99 ;  /* 0x0000006300427202 */ /* 0x000fe20000000f00 */
[----:B------:R-:W-:Y:S01]  /*b2c0*/  IMAD.MOV.U32 R40, RZ, RZ, R102 ;  /* 0x000000ffff287224 */ /* 0x000fe200078e0066 */
[----:B------:R-:W-:Y:S02]  /*b2d0*/  MOV R50, R100 ;  /* 0x0000006400327202 */ /* 0x000fe40000000f00 */
[----:B------:R-:W-:Y:S01]  /*b2e0*/  MOV R51, R101 ;  /* 0x0000006500337202 */ /* 0x000fe20000000f00 */
[----:B-1----:R-:W-:Y:S07]  /*b2f0*/  HMMA.16816.F32 R96, R4, R16, R184 ;  /* 0x000000100460723c */ /* 0x002fee00000018b8 */
[----:B------:R-:W-:-:S02]  /*b300*/  MOV R187, R103 ;  /* 0x0000006700bb7202 */ /* 0x000fc40000000f00 */
[C---:B------:R-:W-:Y:S01]  /*b310*/  HMMA.16816.F32 R100, R4.reuse, R18, R156 ;  /* 0x000000120464723c */ /* 0x040fe2000000189c */
[----:B------:R-:W1:Y:S01]  /*b320*/  LDSM.16.MT88.4 R16, [R207+0x1d000] ;  /* 0x01d00000cf10783b */ /* 0x000e620000004200 */
[----:B------:R-:W-:Y:S01]  /*b330*/  MOV R48, R106 ;  /* 0x0000006a00307202 */ /* 0x000fe20000000f00 */
[----:B------:R-:W-:Y:S02]  /*b340*/  IMAD.MOV.U32 R49, RZ, RZ, R107 ;  /* 0x000000ffff317224 */ /* 0x000fe400078e006b */
[----:B------:R-:W-:Y:S01]  /*b350*/  FFMA.FTZ R0, R0, c[0x0][0x23c], -R8 ;  /* 0x00008f0000007a23 */ /* 0x000fe20000010808 */
[----:B------:R-:W-:Y:S01]  /*b360*/  LOP3.LUT R2, R25, UR8, R26, 0x96, !PT ;  /* 0x0000000819027c12 */ /* 0x000fe2000f8e961a */
[----:B------:R-:W-:Y:S01]  /*b370*/  LDSM.16.MT88.4 R156, [R208+0x19800] ;  /* 0x01980000d09c783b */ /* 0x000fe20000004200 */
[C---:B--2---:R-:W-:Y:S08]  /*b380*/  HMMA.16816.F32 R104, R4.reuse, R12, R180 ;  /* 0x0000000c0468723c */ /* 0x044ff000000018b4 */
[C---:B------:R-:W-:Y:S01]  /*b390*/  HMMA.16816.F32 R108, R4.reuse, R14, R140 ;  /* 0x0000000e046c723c */ /* 0x040fe2000000188c */
[----:B------:R-:W2:Y:S04]  /*b3a0*/  LDSM.16.MT88.4 R12, [R205+0x1f000] ;  /* 0x01f00000cd0c783b */ /* 0x000ea80000004200 */
[----:B------:R-:W-:Y:S03]  /*b3b0*/  LDSM.16.MT88.4 R140, [R205+0x19800] ;  /* 0x01980000cd8c783b */ /* 0x000fe60000004200 */
[C---:B-1----:R-:W-:Y:S01]  /*b3c0*/  HMMA.16816.F32 R132, R4.reuse, R16, R148 ;  /* 0x000000100484723c */ /* 0x042fe20000001894 */
[----:B------:R-:W-:Y:S07]  /*b3d0*/  LDSM.16.MT88.4 R148, [R206+0x19800] ;  /* 0x01980000ce94783b */ /* 0x000fee0000004200 */
[C---:B------:R-:W-:Y:S01]  /*b3e0*/  HMMA.16816.F32 R168, R4.reuse, R18, R168 ;  /* 0x0000001204a8723c */ /* 0x040fe200000018a8 */
[----:B------:R-:W1:Y:S07]  /*b3f0*/  LDSM.16.MT88.4 R16, [R206+0x1f000] ;  /* 0x01f00000ce10783b */ /* 0x000e6e0000004200 */
[C---:B--2---:R-:W-:Y:S08]  /*b400*/  HMMA.16816.F32 R172, R4.reuse, R12, R172 ;  /* 0x0000000c04ac723c */ /* 0x044ff000000018ac */
[C---:B------:R-:W-:Y:S01]  /*b410*/  HMMA.16816.F32 R176, R4.reuse, R14, R176 ;  /* 0x0000000e04b0723c */ /* 0x040fe200000018b0 */
[----:B------:R-:W2:Y:S07]  /*b420*/  LDSM.16.MT88.4 R12, [R208+0x1f000] ;  /* 0x01f00000d00c783b */ /* 0x000eae0000004200 */
[C---:B------:R-:W-:Y:S01]  /*b430*/  HMMA.16816.F32 R112, R4.reuse, R20, R164 ;  /* 0x000000140470723c */ /* 0x040fe200000018a4 */
[----:B------:R-:W-:Y:S07]  /*b440*/  LDSM.16.MT88.4 R164, [R207+0x19800] ;  /* 0x01980000cfa4783b */ /* 0x000fee0000004200 */
[C---:B------:R-:W-:Y:S01]  /*b450*/  HMMA.16816.F32 R116, R4.reuse, R22, R56 ;  /* 0x000000160474723c */ /* 0x040fe20000001838 */
[----:B------:R-:W3:Y:S04]  /*b460*/  LDSM.16.MT88.4 R20, [R207+0x1f000] ;  /* 0x01f00000cf14783b */ /* 0x000ee80000004200 */
[----:B------:R-:W-:Y:S03]  /*b470*/  LDSM.16.MT88.4 R56, [R208+0x1b800] ;  /* 0x01b80000d038783b */ /* 0x000fe60000004200 */
[----:B-1----:R-:W-:Y:S01]  /*b480*/  HMMA.16816.F32 R24, R4, R16, R188 ;  /* 0x000000100418723c */ /* 0x002fe200000018bc */
[----:B------:R1:W-:Y:S02]  /*b490*/  MUFU.EX2 R189, R0 ;  /* 0x0000000000bd7308 */ /* 0x0003e40000000800 */
[----:B-1----:R-:W-:-:S06]  /*b4a0*/  FFMA.FTZ R0, R187, c[0x0][0x23c], -R8 ;  /* 0x00008f00bb007a23 */ /* 0x002fcc0000010808 */
[----:B------:R1:W4:Y:S01]  /*b4b0*/  MUFU.EX2 R190, R0 ;  /* 0x0000000000be7308 */ /* 0x0003220000000800 */
[----:B--2---:R-:W-:Y:S01]  /*b4c0*/  HMMA.16816.F32 R180, R4, R14, R120 ;  /* 0x0000000e04b4723c */ /* 0x004fe20000001878 */
[----:B------:R-:W-:Y:S01]  /*b4d0*/  LDSM.16.MT88.4 R120, [R208+0x1f800] ;  /* 0x01f80000d078783b */ /* 0x000fe20000004200 */
[----:B-1----:R-:W-:Y:S01]  /*b4e0*/  FFMA.FTZ R0, R64, c[0x0][0x23c], -R8 ;  /* 0x00008f0040007a23 */ /* 0x002fe20000010808 */
[----:B------:R-:W-:-:S04]  /*b4f0*/  MOV R64, R66 ;  /* 0x0000004200407202 */ /* 0x000fc80000000f00 */
[----:B------:R1:W-:Y:S01]  /*b500*/  MUFU.EX2 R188, R0 ;  /* 0x0000000000bc7308 */ /* 0x0003e20000000800 */
[----:B------:R-:W-:Y:S01]  /*b510*/  MOV R66, R31 ;  /* 0x0000001f00427202 */ /* 0x000fe20000000f00 */
[----:B-1----:R-:W-:Y:S02]  /*b520*/  FFMA.FTZ R0, R65, c[0x0][0x23c], -R8 ;  /* 0x00008f0041007a23 */ /* 0x002fe40000010808 */
[----:B------:R-:W-:Y:S01]  /*b530*/  IMAD.MOV.U32 R65, RZ, RZ, R67 ;  /* 0x000000ffff417224 */ /* 0x000fe200078e0043 */
[----:B------:R-:W-:-:S03]  /*b540*/  MOV R67, R3 ;  /* 0x0000000300437202 */ /* 0x000fc60000000f00 */
[----:B------:R1:W-:Y:S01]  /*b550*/  MUFU.EX2 R31, R0 ;  /* 0x00000000001f7308 */ /* 0x0003e20000000800 */
[----:B------:R-:W-:-:S04]  /*b560*/  IMAD.WIDE.U32 R2, R2, -0x2daee0ad, RZ ;  /* 0xd2511f5302027825 */ /* 0x000fc800078e00ff */
[--C-:B------:R-:W-:Y:S01]  /*b570*/  FFMA.FTZ R8, R10, c[0x0][0x23c], -R9.reuse ;  /* 0x00008f000a087a23 */ /* 0x100fe20000010809 */
[----:B------:R-:W-:Y:S01]  /*b580*/  LOP3.LUT R10, R2, 0xffff, RZ, 0xc0, !PT ;  /* 0x0000ffff020a7812 */ /* 0x000fe200078ec0ff */
[----:B-1----:R-:W-:-:S04]  /*b590*/  FFMA.FTZ R0, R11, c[0x0][0x23c], -R9 ;  /* 0x00008f000b007a23 */ /* 0x002fc80000010809 */
[----:B------:R1:W-:Y:S02]  /*b5a0*/  MUFU.EX2 R15, R0 ;  /* 0x00000000000f7308 */ /* 0x0003e40000000800 */
[----:B-1----:R-:W-:Y:S01]  /*b5b0*/  LOP3.LUT R0, R3, UR17, R30, 0x96, !PT ;  /* 0x0000001103007c12 */ /* 0x002fe2000f8e961e */
[--C-:B------:R-:W-:Y:S02]  /*b5c0*/  FFMA.FTZ R3, R64, c[0x0][0x23c], -R9.reuse ;  /* 0x00008f0040037a23 */ /* 0x100fe40000010809 */
[----:B------:R-:W-:Y:S02]  /*b5d0*/  FFMA.FTZ R9, R65, c[0x0][0x23c], -R9 ;  /* 0x00008f0041097a23 */ /* 0x000fe40000010809 */
[----:B------:R-:W1:Y:S01]  /*b5e0*/  LDC.U8 R65, c[0x0][0x2d8] ;  /* 0x0000b600ff417b82 */ /* 0x000e620000000000 */
[----:B------:R-:W-:Y:S01]  /*b5f0*/  HMMA.16816.F32 R184, R4, R12, R192 ;  /* 0x0000000c04b8723c */ /* 0x000fe200000018c0 */
[----:B------:R2:W5:Y:S01]  /*b600*/  MUFU.EX2 R14, R8 ;  /* 0x00000008000e7308 */ /* 0x0005620000000800 */
[----:B------:R-:W-:-:S05]  /*b610*/  SHF.R.U32.HI R11, RZ, 0x10, R2 ;  /* 0x00000010ff0b7819 */ /* 0x000fca0000011602 */
[----:B------:R-:W-:Y:S02]  /*b620*/  LOP3.LUT R12, R2, 0xff, RZ, 0xc0, !PT ;  /* 0x000000ff020c7812 */ /* 0x000fe400078ec0ff */
[----:B------:R1:W-:Y:S01]  /*b630*/  MUFU.EX2 R13, R3 ;  /* 0x00000003000d7308 */ /* 0x0003e20000000800 */
[----:B---3--:R-:W-:Y:S01]  /*b640*/  HMMA.16816.F32 R124, R4, R20, R124 ;  /* 0x00000014047c723c */ /* 0x008fe2000000187c */
[----:B--2---:R-:W-:Y:S02]  /*b650*/  SHF.R.U32.HI R8, RZ, 0x18, R2 ;  /* 0x00000018ff087819 */ /* 0x004fe40000011602 */
[----:B------:R-:W-:-:S05]  /*b660*/  LOP3.LUT R2, R0, 0xffff, RZ, 0xc0, !PT ;  /* 0x0000ffff00027812 */ /* 0x000fca00078ec0ff */
[----:B------:R-:W-:Y:S01]  /*b670*/  HMMA.16816.F32 R16, R4, R18, R196 ;  /* 0x000000120410723c */ /* 0x000fe200000018c4 */
[----:B-1----:R-:W-:-:S07]  /*b680*/  SHF.R.U32.HI R3, RZ, 0x10, R0 ;  /* 0x00000010ff037819 */ /* 0x002fce0000011600 */
[----:B------:R-:W-:Y:S01]  /*b690*/  HMMA.16816.F32 R20, R4, R22, R128 ;  /* 0x000000160414723c */ /* 0x000fe20000001880 */
[----:B------:R-:W-:-:S06]  /*b6a0*/  LOP3.LUT R3, R3, 0xff, RZ, 0xc0, !PT ;  /* 0x000000ff03037812 */ /* 0x000fcc00078ec0ff */
[----:B------:R-:W-:Y:S02]  /*b6b0*/  LOP3.LUT R5, R0, 0xff, RZ, 0xc0, !PT ;  /* 0x000000ff00057812 */ /* 0x000fe400078ec0ff */
[----:B------:R-:W-:Y:S02]  /*b6c0*/  SHF.R.U32.HI R4, RZ, 0x18, R0 ;  /* 0x00000018ff047819 */ /* 0x000fe40000011600 */
[----:B------:R-:W-:Y:S02]  /*b6d0*/  SHF.R.U32.HI R7, RZ, 0x8, R10 ;  /* 0x00000008ff077819 */ /* 0x000fe4000001160a */
[----:B------:R-:W-:Y:S02]  /*b6e0*/  LOP3.LUT R6, R11, 0xff, RZ, 0xc0, !PT ;  /* 0x000000ff0b067812 */ /* 0x000fe400078ec0ff */
[----:B------:R-:W-:Y:S02]  /*b6f0*/  SHF.R.U32.HI R0, RZ, 0x8, R2 ;  /* 0x00000008ff007819 */ /* 0x000fe40000011602 */
[----:B------:R-:W-:-:S02]  /*b700*/  PRMT R7, R12, 0x5410, R7 ;  /* 0x000054100c077816 */ /* 0x000fc40000000007 */
[----:B------:R-:W-:Y:S02]  /*b710*/  PRMT R65, R65, 0x7054, R65 ;  /* 0x0000705441417816 */ /* 0x000fe40000000041 */
[----:B------:R-:W-:Y:S02]  /*b720*/  PRMT R6, R6, 0x5410, R8 ;  /* 0x0000541006067816 */ /* 0x000fe40000000008 */
[----:B------:R-:W-:Y:S02]  /*b730*/  PRMT R0, R5, 0x5410, R0 ;  /* 0x0000541005007816 */ /* 0x000fe40000000000 */
[----:B------:R-:W-:Y:S01]  /*b740*/  PRMT R3, R3, 0x5410, R4 ;  /* 0x0000541003037816 */ /* 0x000fe20000000004 */
[----:B------:R-:W-:Y:S01]  /*b750*/  IMAD.MOV.U32 R194, RZ, RZ, R40 ;  /* 0x000000ffffc27224 */ /* 0x000fe200078e0028 */
[----:B------:R-:W-:Y:S01]  /*b760*/  MOV R193, R41 ;  /* 0x0000002900c17202 */ /* 0x000fe20000000f00 */
[----:B------:R-:W-:Y:S01]  /*b770*/  IMAD.MOV.U32 R30, RZ, RZ, R43 ;  /* 0x000000ffff1e7224 */ /* 0x000fe200078e002b */
[----:B------:R-:W-:Y:S01]  /*b780*/  MOV R192, R42 ;  /* 0x0000002a00c07202 */ /* 0x000fe20000000f00 */
[--C-:B------:R-:W-:Y:S01]  /*b790*/  HSET2.LE.AND R0, R0, R65.reuse, PT ;  /* 0x0000004100007233 */ /* 0x100fe20003803000 */
[----:B------:R-:W-:Y:S01]  /*b7a0*/  IMAD.MOV.U32 R191, RZ, RZ, R66 ;  /* 0x000000ffffbf7224 */ /* 0x000fe200078e0042 */
[--C-:B------:R-:W-:Y:S01]  /*b7b0*/  HSET2.LE.AND R3, R3, R65.reuse, PT ;  /* 0x0000004103037233 */ /* 0x100fe20003803000 */
[----:B------:R-:W-:Y:S01]  /*b7c0*/  MOV R199, R67 ;  /* 0x0000004300c77202 */ /* 0x000fe20000000f00 */
[--C-:B------:R-:W-:Y:S01]  /*b7d0*/  HSET2.LE.AND R5, R7, R65.reuse, PT ;  /* 0x0000004107057233 */ /* 0x100fe20003803000 */
[----:B------:R-:W-:Y:S01]  /*b7e0*/  MOV R198, R48 ;  /* 0x0000003000c67202 */ /* 0x000fe20000000f00 */
[----:B------:R-:W-:Y:S01]  /*b7f0*/  HSET2.LE.AND R6, R6, R65, PT ;  /* 0x0000004106067233 */ /* 0x000fe20003803000 */
[----:B------:R-:W-:Y:S01]  /*b800*/  IMAD.MOV.U32 R197, RZ, RZ, R49 ;  /* 0x000000ffffc57224 */ /* 0x000fe200078e0031 */
[----:B------:R-:W-:Y:S01]  /*b810*/  MOV R196, R50 ;  /* 0x0000003200c47202 */ /* 0x000fe20000000f00 */
[----:B------:R-:W1:Y:S01]  /*b820*/  LDSM.16.MT88.4 R40, [R205+0x1b800] ;  /* 0x01b80000cd28783b */ /* 0x000e620000004200 */
[----:B------:R-:W-:-:S03]  /*b830*/  MOV R195, R51 ;  /* 0x0000003300c37202 */ /* 0x000fc60000000f00 */
[----:B------:R-:W2:Y:S04]  /*b840*/  LDSM.16.MT88.4 R48, [R206+0x1b800] ;  /* 0x01b80000ce30783b */ /* 0x000ea80000004200 */
[----:B------:R-:W3:Y:S01]  /*b850*/  LDSM.16.MT88.4 R64, [R207+0x1b800] ;  /* 0x01b80000cf40783b */ /* 0x000ee20000004200 */
[----:B------:R-:W5:Y:S01]  /*b860*/  MUFU.EX2 R9, R9 ;  /* 0x0000000900097308 */ /* 0x000f620000000800 */
[----:B----4-:R-:W-:Y:S02]  /*b870*/  F2FP.PACK_AB R2, R190, R189 ;  /* 0x000000bdbe02723e */ /* 0x010fe400000000ff */
[----:B-----5:R-:W-:Y:S02]  /*b880*/  F2FP.PACK_AB R4, R14, R15 ;  /* 0x0000000f0e04723e */ /* 0x020fe400000000ff */
[----:B------:R-:W-:-:S02]  /*b890*/  LOP3.LUT R128, R0, R2, RZ, 0xc0, !PT ;  /* 0x0000000200807212 */ /* 0x000fc400078ec0ff */
[----:B------:R-:W-:Y:S02]  /*b8a0*/  F2FP.PACK_AB R0, R31, R188 ;  /* 0x000000bc1f00723e */ /* 0x000fe400000000ff */
[----:B------:R-:W-:Y:S02]  /*b8b0*/  LOP3.LUT R129, R3, R4, RZ, 0xc0, !PT ;  /* 0x0000000403817212 */ /* 0x000fe400078ec0ff */
[----:B------:R-:W-:Y:S02]  /*b8c0*/  LOP3.LUT R130, R5, R0, RZ, 0xc0, !PT ;  /* 0x0000000005827212 */ /* 0x000fe400078ec0ff */
[----:B------:R-:W-:-:S04]  /*b8d0*/  F2FP.PACK_AB R2, R9, R13 ;  /* 0x0000000d0902723e */ /* 0x000fc800000000ff */
[----:B------:R-:W-:Y:S01]  /*b8e0*/  LOP3.LUT R131, R6, R2, RZ, 0xc0, !PT ;  /* 0x0000000206837212 */ /* 0x000fe200078ec0ff */
[----:B------:R-:W-:Y:S01]  /*b8f0*/  FFMA.FTZ R2, R192, R29, R30 ;  /* 0x0000001dc0027223 */ /* 0x000fe2000001001e */
[----:B------:R-:W-:Y:S05]  /*b900*/  LDSM.16.MT88.4 R4, [R207+0x1f800] ;  /* 0x01f80000cf04783b */ /* 0x000fea0000004200 */
[----:B------:R-:W-:Y:S01]  /*b910*/  HMMA.16816.F32 R144, R128, R148, R144 ;  /* 0x000000948090723c */ /* 0x000fe20000001890 */
[----:B------:R-:W-:-:S07]  /*b920*/  FFMA.FTZ R0, R194, R28, R193 ;  /* 0x0000001cc2007223 */ /* 0x000fce00000100c1 */
[----:B------:R-:W-:Y:S01]  /*b930*/  HMMA.16816.F32 R148, R128, R150, R36 ;  /* 0x000000968094723c */ /* 0x000fe20000001824 */
[----:B------:R-:W-:-:S07]  /*b940*/  FADD.FTZ R2, R195, R2 ;  /* 0x00000002c3027221 */ /* 0x000fce0000010000 */
[C---:B------:R-:W-:Y:S08]  /*b950*/  HMMA.16816.F32 R152, R128.reuse, R156, R152 ;  /* 0x0000009c8098723c */ /* 0x040ff00000001898 */
[----:B------:R-:W-:Y:S01]  /*b960*/  HMMA.16816.F32 R160, R128, R164, R160 ;  /* 0x000000a480a0723c */ /* 0x000fe200000018a0 */
[----:B------:R-:W-:-:S07]  /*b970*/  FADD.FTZ R0, R196, R0 ;  /* 0x00000000c4007221 */ /* 0x000fce0000010000 */
[C---:B------:R-:W-:Y:S08]  /*b980*/  HMMA.16816.F32 R156, R128.reuse, R158, R44 ;  /* 0x0000009e809c723c */ /* 0x040ff0000000182c */
[C---:B------:R-:W-:Y:S08]  /*b990*/  HMMA.16816.F32 R164, R128.reuse, R166, R52 ;  /* 0x000000a680a4723c */ /* 0x040ff00000001834 */
[C---:B-1----:R-:W-:Y:S08]  /*b9a0*/  HMMA.16816.F32 R36, R128.reuse, R40, R60 ;  /* 0x000000288024723c */ /* 0x042ff0000000183c */
[C---:B--2---:R-:W-:Y:S01]  /*b9b0*/  HMMA.16816.F32 R44, R128.reuse, R48, R72 ;  /* 0x00000030802c723c */ /* 0x044fe20000001848 */
[----:B------:R-:W1:Y:S07]  /*b9c0*/  LDSM.16.MT88.4 R72, [R205+0x1d800] ;  /* 0x01d80000cd48783b */ /* 0x000e6e0000004200 */
[C---:B------:R-:W-:Y:S01]  /*b9d0*/  HMMA.16816.F32 R52, R128.reuse, R56, R80 ;  /* 0x000000388034723c */ /* 0x040fe20000001850 */
[----:B------:R-:W2:Y:S07]  /*b9e0*/  LDSM.16.MT88.4 R80, [R206+0x1d800] ;  /* 0x01d80000ce50783b */ /* 0x000eae0000004200 */
[----:B---3--:R-:W-:Y:S01]  /*b9f0*/  HMMA.16816.F32 R60, R128, R64, R88 ;  /* 0x00000040803c723c */ /* 0x008fe20000001858 */
        /* <DEDUP_REMOVED lines=24> */
[C---:B-1----:R-:W-:Y:S01]  /*bb80*/  HMMA.16816.F32 R68, R128.reuse, R72, R96 ;  /* 0x000000488044723c */ /* 0x042fe20000001860 */
[----:B------:R-:W1:Y:S07]  /*bb90*/  LDSM.16.MT88.4 R96, [R207+0x1d800] ;  /* 0x01d80000cf60783b */ /* 0x000e6e0000004200 */
[C---:B--2---:R-:W-:Y:S01]  /*bba0*/  HMMA.16816.F32 R76, R128.reuse, R80, R104 ;  /* 0x00000050804c723c */ /* 0x044fe20000001868 */
        /* <DEDUP_REMOVED lines=10> */
[----:B------:R-:W-:-:S03]  /*bc50*/  FADD.FTZ R252, R9, R0 ;  /* 0x0000000009fc7221 */ /* 0x000fc60000010000 */
[----:B------:R4:W-:Y:S04]  /*bc60*/  STL [R1+0x18], R251 ;  /* 0x000018fb01007387 */ /* 0x0009e80000100800 */
[----:B------:R4:W-:Y:S01]  /*bc70*/  STL [R1+0x1c], R252 ;  /* 0x00001cfc01007387 */ /* 0x0009e20000100800 */
[----:B------:R-:W-:Y:S01]  /*bc80*/  HMMA.16816.F32 R64, R128, R66, R92 ;  /* 0x000000428040723c */ /* 0x000fe2000000185c */
[----:B------:R-:W-:-:S07]  /*bc90*/  MOV R3, R248 ;  /* 0x000000f800037202 */ /* 0x000fce0000000f00 */
[C---:B------:R-:W-:Y:S08]  /*bca0*/  HMMA.16816.F32 R72, R128.reuse, R74, R100 ;  /* 0x0000004a8048723c */ /* 0x040ff00000001864 */
[C---:B------:R-:W-:Y:S08]  /*bcb0*/  HMMA.16816.F32 R80, R128.reuse, R82, R108 ;  /* 0x000000528050723c */ /* 0x040ff0000000186c */
[C---:B------:R-:W-:Y:S08]  /*bcc0*/  HMMA.16816.F32 R88, R128.reuse, R90, R116 ;  /* 0x0000005a8058723c */ /* 0x040ff00000001874 */
[C---:B------:R-:W-:Y:S08]  /*bcd0*/  HMMA.16816.F32 R136, R128.reuse, R140, R136 ;  /* 0x0000008c8088723c */ /* 0x040ff00000001888 */
[C---:B-1----:R-:W-:Y:S08]  /*bce0*/  HMMA.16816.F32 R92, R128.reuse, R96, R132 ;  /* 0x00000060805c723c */ /* 0x042ff00000001884 */
[----:B--2---:R-:W-:Y:S01]  /*bcf0*/  HMMA.16816.F32 R100, R128, R104, R172 ;  /* 0x000000688064723c */ /* 0x004fe200000018ac */
[----:B------:R-:W-:-:S07]  /*bd00*/  MOV R132, R249 ;  /* 0x000000f900847202 */ /* 0x000fce0000000f00 */
        /* <DEDUP_REMOVED lines=64> */
[----:B------:R-:W-:Y:S08]  /*c110*/  HMMA.16816.F32 R16, R4, R28, RZ ;  /* 0x0000001c0410723c */ /* 0x000ff000000018ff */
[C---:B------:R-:W-:Y:S08]  /*c120*/  HMMA.16816.F32 R176, R8.reuse, R184, R176 ;  /* 0x000000b808b0723c */ /* 0x040ff000000018b0 */
[----:B------:R-:W-:Y:S08]  /*c130*/  HMMA.16816.F32 R196, R8, R186, R168 ;  /* 0x000000ba08c4723c */ /* 0x000ff000000018a8 */
[----:B------:R-:W-:Y:S01]  /*c140*/  HMMA.16816.F32 R12, R4, R30, RZ ;  /* 0x0000001e040c723c */ /* 0x000fe200000018ff */
[----:B------:R-:W2:Y:S07]  /*c150*/  LDSM.16.M88.4 R4, [R214] ;  /* 0x00000000d604783b */ /* 0x000eae0000000200 */
[C---:B---3--:R-:W-:Y:S01]  /*c160*/  HMMA.16816.F32 R188, R8.reuse, R172, R132 ;  /* 0x000000ac08bc723c */ /* 0x048fe20000001884 */
[----:B------:R-:W3:Y:S07]  /*c170*/  LDSM.16.M88.4 R132, [R210+0x10800] ;  /* 0x01080000d284783b */ /* 0x000eee0000000200 */
[C---:B------:R-:W-:Y:S01]  /*c180*/  HMMA.16816.F32 R184, R8.reuse, R174, R32 ;  /* 0x000000ae08b8723c */ /* 0x040fe20000001820 */
[----:B------:R-:W-:Y:S07]  /*c190*/  LDSM.16.M88.4 R32, [R209] ;  /* 0x00000000d120783b */ /* 0x000fee0000000200 */
[C---:B----4-:R-:W-:Y:S01]  /*c1a0*/  HMMA.16816.F32 R172, R8.reuse, R180, R24 ;  /* 0x000000b408ac723c */ /* 0x050fe20000001818 */
[----:B------:R-:W4:Y:S07]  /*c1b0*/  LDSM.16.M88.4 R24, [R210+0x11000] ;  /* 0x01100000d218783b */ /* 0x000f2e0000000200 */
[C---:B------:R-:W-:Y:S01]  /*c1c0*/  HMMA.16816.F32 R168, R8.reuse, R182, R20 ;  /* 0x000000b608a8723c */ /* 0x040fe20000001814 */
[----:B------:R-:W1:Y:S04]  /*c1d0*/  LDSM.16.M88.4 R20, [R210+0x11800] ;  /* 0x01180000d214783b */ /* 0x000e680000000200 */
[----:B------:R-:W-:Y:S03]  /*c1e0*/  LDSM.16.M88.4 R180, [R204+0x12800] ;  /* 0x01280000ccb4783b */ /* 0x000fe60000000200 */
[C---:B-----5:R-:W-:Y:S08]  /*c1f0*/  HMMA.16816.F32 R28, R8.reuse, R192, R16 ;  /* 0x000000c0081c723c */ /* 0x060ff00000001810 */
[----:B------:R-:W-:Y:S01]  /*c200*/  HMMA.16816.F32 R16, R8, R194, R12 ;  /* 0x000000c20810723c */ /* 0x000fe2000000180c */
[----:B------:R-:W5:Y:S07]  /*c210*/  LDSM.16.M88.4 R8, [R213] ;  /* 0x00000000d508783b */ /* 0x000f6e0000000200 */
[C---:B--2---:R-:W-:Y:S08]  /*c220*/  HMMA.16816.F32 R12, R4.reuse, R200, R176 ;  /* 0x000000c8040c723c */ /* 0x044ff000000018b0 */
[C---:B---3--:R-:W-:Y:S08]  /*c230*/  HMMA.16816.F32 R192, R4.reuse, R134, R184 ;  /* 0x0000008604c0723c */ /* 0x048ff000000018b8 */
[C---:B------:R-:W-:Y:S08]  /*c240*/  HMMA.16816.F32 R176, R4.reuse, R202, R196 ;  /* 0x000000ca04b0723c */ /* 0x040ff000000018c4 */
[C---:B----4-:R-:W-:Y:S01]  /*c250*/  HMMA.16816.F32 R184, R4.reuse, R26, R168 ;  /* 0x0000001a04b8723c */ /* 0x050fe200000018a8 */
[----:B------:R-:W2:Y:S07]  /*c260*/  LDSM.16.M88.4 R168, [R209+0x800] ;  /* 0x00080000d1a8783b */ /* 0x000eae0000000200 */
[C---:B------:R-:W-:Y:S08]  /*c270*/  HMMA.16816.F32 R196, R4.reuse, R132, R188 ;  /* 0x0000008404c4723c */ /* 0x040ff000000018bc */
[C---:B------:R-:W-:Y:S01]  /*c280*/  HMMA.16816.F32 R188, R4.reuse, R24, R172 ;  /* 0x0000001804bc723c */ /* 0x040fe200000018ac */
[----:B------:R-:W-:Y:S07]  /*c290*/  LDSM.16.M88.4 R24, [R209+0x1800] ;  /* 0x00180000d118783b */ /* 0x000fee0000000200 */
[C---:B-1----:R-:W-:Y:S01]  /*c2a0*/  HMMA.16816.F32 R172, R4.reuse, R20, R28 ;  /* 0x0000001404ac723c */ /* 0x042fe2000000181c */
[----:B------:R-:W1:Y:S07]  /*c2b0*/  LDSM.16.M88.4 R28, [R209+0x1000] ;  /* 0x00100000d11c783b */ /* 0x000e6e0000000200 */
[----:B------:R-:W-:Y:S01]  /*c2c0*/  HMMA.16816.F32 R132, R4, R22, R16 ;  /* 0x000000160484723c */ /* 0x000fe20000001810 */
[----:B------:R-:W-:Y:S04]  /*c2d0*/  LDSM.16.M88.4 R4, [R211+0x4000] ;  /* 0x00400000d304783b */ /* 0x000fe80000000200 */
[----:B------:R-:W3:Y:S03]  /*c2e0*/  LDSM.16.M88.4 R20, [R204+0x12000] ;  /* 0x01200000cc14783b */ /* 0x000ee60000000200 */
[C---:B-----5:R-:W-:Y:S08]  /*c2f0*/  HMMA.16816.F32 R16, R8.reuse, R32, R12 ;  /* 0x000000200810723c */ /* 0x060ff0000000180c */
[C---:B------:R-:W-:Y:S08]  /*c300*/  HMMA.16816.F32 R12, R8.reuse, R34, R176 ;  /* 0x00000022080c723c */ /* 0x040ff000000018b0 */
[C---:B--2---:R-:W-:Y:S08]  /*c310*/  HMMA.16816.F32 R32, R8.reuse, R168, R196 ;  /* 0x000000a80820723c */ /* 0x044ff000000018c4 */
[C---:B------:R-:W-:Y:S01]  /*c320*/  HMMA.16816.F32 R168, R8.reuse, R170, R192 ;  /* 0x000000aa08a8723c */ /* 0x040fe200000018c0 */
[----:B------:R-:W-:Y:S07]  /*c330*/  LDSM.16.M88.4 R192, [R225] ;  /* 0x00000000e1c0783b */ /* 0x000fee0000000200 */
[C---:B-1----:R-:W-:Y:S08]  /*c340*/  HMMA.16816.F32 R196, R8.reuse, R28, R188 ;  /* 0x0000001c08c4723c */ /* 0x042ff000000018bc */
[C---:B------:R-:W-:Y:S01]  /*c350*/  HMMA.16816.F32 R188, R8.reuse, R30, R184 ;  /* 0x0000001e08bc723c */ /* 0x040fe200000018b8 */
[----:B------:R-:W-:Y:S07]  /*c360*/  LDSM.16.M88.4 R28, [R226] ;  /* 0x00000000e21c783b */ /* 0x000fee0000000200 */
[C---:B------:R-:W-:Y:S08]  /*c370*/  HMMA.16816.F32 R184, R8.reuse, R24, R172 ;  /* 0x0000001808b8723c */ /* 0x040ff000000018ac */
[----:B------:R-:W-:Y:S01]  /*c380*/  HMMA.16816.F32 R176, R8, R26, R132 ;  /* 0x0000001a08b0723c */ /* 0x000fe20000001884 */
[----:B------:R-:W1:Y:S04]  /*c390*/  LDSM.16.M88.4 R132, [R204+0x13000] ;  /* 0x01300000cc84783b */ /* 0x000e680000000200 */
[----:B------:R-:W2:Y:S03]  /*c3a0*/  LDSM.16.M88.4 R24, [R204+0x13800] ;  /* 0x01380000cc18783b */ /* 0x000ea60000000200 */
[C---:B---3--:R-:W-:Y:S01]  /*c3b0*/  HMMA.16816.F32 R172, R4.reuse, R20, R16 ;  /* 0x0000001404ac723c */ /* 0x048fe20000001810 */
[----:B------:R-:W-:Y:S07]  /*c3c0*/  LDSM.16.M88.4 R8, [R212+0x4000] ;  /* 0x00400000d408783b */ /* 0x000fee0000000200 */
[C---:B------:R-:W-:Y:S01]  /*c3d0*/  HMMA.16816.F32 R16, R4.reuse, R22, R12 ;  /* 0x000000160410723c */ /* 0x040fe2000000180c */
[----:B------:R-:W3:Y:S07]  /*c3e0*/  LDSM.16.M88.4 R20, [R227] ;  /* 0x00000000e314783b */ /* 0x000eee0000000200 */
[C---:B------:R-:W-:Y:S08]  /*c3f0*/  HMMA.16816.F32 R12, R4.reuse, R180, R32 ;  /* 0x000000b4040c723c */ /* 0x040ff00000001820 */
[C---:B------:R-:W-:Y:S08]  /*c400*/  HMMA.16816.F32 R32, R4.reuse, R182, R168 ;  /* 0x000000b60420723c */ /* 0x040ff000000018a8 */
[C---:B-1----:R-:W-:Y:S08]  /*c410*/  HMMA.16816.F32 R168, R4.reuse, R132, R196 ;  /* 0x0000008404a8723c */ /* 0x042ff000000018c4 */
[C---:B------:R-:W-:Y:S01]  /*c420*/  HMMA.16816.F32 R200, R4.reuse, R134, R188 ;  /* 0x0000008604c8723c */ /* 0x040fe200000018bc */
[----:B------:R-:W-:Y:S07]  /*c430*/  LDSM.16.M88.4 R132, [R210+0x13000] ;  /* 0x01300000d284783b */ /* 0x000fee0000000200 */
[C---:B--2---:R-:W-:Y:S01]  /*c440*/  HMMA.16816.F32 R196, R4.reuse, R24, R184 ;  /* 0x0000001804c4723c */ /* 0x044fe200000018b8 */
[----:B------:R-:W1:Y:S07]  /*c450*/  LDSM.16.M88.4 R184, [R224] ;  /* 0x00000000e0b8783b */ /* 0x000e6e0000000200 */
[----:B------:R-:W-:Y:S01]  /*c460*/  HMMA.16816.F32 R188, R4, R26, R176 ;  /* 0x0000001a04bc723c */ /* 0x000fe200000018b0 */
[----:B------:R-:W-:Y:S04]  /*c470*/  LDSM.16.M88.4 R4, [R214+0x4000] ;  /* 0x00400000d604783b */ /* 0x000fe80000000200 */
[----:B------:R-:W2:Y:S03]  /*c480*/  LDSM.16.M88.4 R24, [R210+0x12800] ;  /* 0x01280000d218783b */ /* 0x000ea60000000200 */
[C---:B---3--:R-:W-:Y:S08]  /*c490*/  HMMA.16816.F32 R180, R8.reuse, R20, R172 ;  /* 0x0000001408b4723c */ /* 0x048ff000000018ac */
[C---:B------:R-:W-:Y:S08]  /*c4a0*/  HMMA.16816.F32 R176, R8.reuse, R22, R16 ;  /* 0x0000001608b0723c */ /* 0x040ff00000001810 */
[C---:B------:R-:W-:Y:S08]  /*c4b0*/  HMMA.16816.F32 R20, R8.reuse, R28, R12 ;  /* 0x0000001c0814723c */ /* 0x040ff0000000180c */
[C---:B------:R-:W-:Y:S01]  /*c4c0*/  HMMA.16816.F32 R16, R8.reuse, R30, R32 ;  /* 0x0000001e0810723c */ /* 0x040fe20000001820 */
[----:B------:R-:W3:Y:S04]  /*c4d0*/  LDSM.16.M88.4 R28, [R210+0x12000] ;  /* 0x01200000d21c783b */ /* 0x000ee80000000200 */
[----:B------:R-:W-:Y:S03]  /*c4e0*/  LDSM.16.M88.4 R32, [R209+0x2000] ;  /* 0x00200000d120783b */ /* 0x000fe60000000200 */
[C---:B------:R-:W-:Y:S08]  /*c4f0*/  HMMA.16816.F32 R12, R8.reuse, R192, R168 ;  /* 0x000000c0080c723c */ /* 0x040ff000000018a8 */
[C---:B------:R-:W-:Y:S01]  /*c500*/  HMMA.16816.F32 R172, R8.reuse, R194, R200 ;  /* 0x000000c208ac723c */ /* 0x040fe200000018c8 */
[----:B------:R-:W4:Y:S07]  /*c510*/  LDSM.16.M88.4 R192, [R210+0x13800] ;  /* 0x01380000d2c0783b */ /* 0x000f2e0000000200 */
[C---:B-1----:R-:W-:Y:S08]  /*c520*/  HMMA.16816.F32 R200, R8.reuse, R184, R196 ;  /* 0x000000b808c8723c */ /* 0x042ff000000018c4 */
[----:B------:R-:W-:Y:S01]  /*c530*/  HMMA.16816.F32 R196, R8, R186, R188 ;  /* 0x000000ba08c4723c */ /* 0x000fe200000018bc */
[----:B------:R-:W1:Y:S07]  /*c540*/  LDSM.16.M88.4 R8, [R213+0x4000] ;  /* 0x00400000d508783b */ /* 0x000e6e0000000200 */
[C---:B--2---:R-:W-:Y:S08]  /*c550*/  HMMA.16816.F32 R168, R4.reuse, R26, R16 ;  /* 0x0000001a04a8723c */ /* 0x044ff00000001810 */
[C---:B---3--:R-:W-:Y:S08]  /*c560*/  HMMA.16816.F32 R188, R4.reuse, R28, R180 ;  /* 0x0000001c04bc723c */ /* 0x048ff000000018b4 */
[C---:B------:R-:W-:Y:S01]  /*c570*/  HMMA.16816.F32 R184, R4.reuse, R30, R176 ;  /* 0x0000001e04b8723c */ /* 0x040fe200000018b0 */
[----:B------:R-:W2:Y:S07]  /*c580*/  LDSM.16.M88.4 R28, [R209+0x2800] ;  /* 0x00280000d11c783b */ /* 0x000eae0000000200 */
[C---:B------:R-:W-:Y:S01]  /*c590*/  HMMA.16816.F32 R176, R4.reuse, R24, R20 ;  /* 0x0000001804b0723c */ /* 0x040fe20000001814 */
[----:B------:R-:W3:Y:S07]  /*c5a0*/  LDSM.16.M88.4 R24, [R209+0x3000] ;  /* 0x00300000d118783b */ /* 0x000eee0000000200 */
[C---:B------:R-:W-:Y:S08]  /*c5b0*/  HMMA.16816.F32 R20, R4.reuse, R132, R12 ;  /* 0x000000840414723c */ /* 0x040ff0000000180c */
[C---:B------:R-:W-:Y:S01]  /*c5c0*/  HMMA.16816.F32 R16, R4.reuse, R134, R172 ;  /* 0x000000860410723c */ /* 0x040fe200000018ac */
[----:B------:R-:W5:Y:S07]  /*c5d0*/  LDSM.16.M88.4 R172, [R209+0x3800] ;  /* 0x00380000d1ac783b */ /* 0x000f6e0000000200 */
[C---:B----4-:R-:W-:Y:S01]  /*c5e0*/  HMMA.16816.F32 R12, R4.reuse, R192, R200 ;  /* 0x000000c0040c723c */ /* 0x050fe200000018c8 */
[----:B------:R-:W-:Y:S07]  /*c5f0*/  LDSM.16.M88.4 R200, [R223] ;  /* 0x00000000dfc8783b */ /* 0x000fee0000000200 */
[----:B------:R-:W-:Y:S01]  /*c600*/  HMMA.16816.F32 R180, R4, R194, R196 ;  /* 0x000000c204b4723c */ /* 0x000fe200000018c4 */
[----:B------:R-:W-:Y:S07]  /*c610*/  LDSM.16.M88.4 R4, [R211+0x8000] ;  /* 0x00800000d304783b */ /* 0x000fee0000000200 */
[C---:B-1----:R-:W-:Y:S08]  /*c620*/  HMMA.16816.F32 R192, R8.reuse, R34, R184 ;  /* 0x0000002208c0723c */ /* 0x042ff000000018b8 */
[C---:B------:R-:W-:Y:S01]  /*c630*/  HMMA.16816.F32 R196, R8.reuse, R32, R188 ;  /* 0x0000002008c4723c */ /* 0x040fe200000018bc */
[----:B------:R-:W1:Y:S07]  /*c640*/  LDSM.16.M88.4 R32, [R204+0x14000] ;  /* 0x01400000cc20783b */ /* 0x000e6e0000000200 */
[C---:B--2---:R-:W-:Y:S08]  /*c650*/  HMMA.16816.F32 R184, R8.reuse, R30, R168 ;  /* 0x0000001e08b8723c */ /* 0x044ff000000018a8 */
[C---:B------:R-:W-:Y:S01]  /*c660*/  HMMA.16816.F32 R188, R8.reuse, R28, R176 ;  /* 0x0000001c08bc723c */ /* 0x040fe200000018b0 */
[----:B------:R-:W2:Y:S07]  /*c670*/  LDSM.16.M88.4 R28, [R204+0x14800] ;  /* 0x01480000cc1c783b */ /* 0x000eae0000000200 */
[C---:B---3--:R-:W-:Y:S01]  /*c680*/  HMMA.16816.F32 R168, R8.reuse, R24, R20 ;  /* 0x0000001808a8723c */ /* 0x048fe20000001814 */
[----:B------:R-:W3:Y:S07]  /*c690*/  LDSM.16.M88.4 R20, [R204+0x15000] ;  /* 0x01500000cc14783b */ /* 0x000eee0000000200 */
[C---:B------:R-:W-:Y:S01]  /*c6a0*/  HMMA.16816.F32 R132, R8.reuse, R26, R16 ;  /* 0x0000001a0884723c */ /* 0x040fe20000001810 */
[----:B------:R-:W4:Y:S07]  /*c6b0*/  LDSM.16.M88.4 R16, [R204+0x15800] ;  /* 0x01580000cc10783b */ /* 0x000f2e0000000200 */
[C---:B-----5:R-:W-:Y:S08]  /*c6c0*/  HMMA.16816.F32 R24, R8.reuse, R172, R12 ;  /* 0x000000ac0818723c */ /* 0x060ff0000000180c */
[----:B------:R-:W-:Y:S01]  /*c6d0*/  HMMA.16816.F32 R12, R8, R174, R180 ;  /* 0x000000ae080c723c */ /* 0x000fe200000018b4 */
[----:B------:R-:W5:Y:S07]  /*c6e0*/  LDSM.16.M88.4 R8, [R212+0x8000] ;  /* 0x00800000d408783b */ /* 0x000f6e0000000200 */
[C---:B-1----:R-:W-:Y:S08]  /*c6f0*/  HMMA.16816.F32 R192, R4.reuse, R34, R192 ;  /* 0x0000002204c0723c */ /* 0x042ff000000018c0 */
[C---:B--2---:R-:W-:Y:S08]  /*c700*/  HMMA.16816.F32 R188, R4.reuse, R28, R188 ;  /* 0x0000001c04bc723c */ /* 0x044ff000000018bc */
[C---:B------:R-:W-:Y:S08]  /*c710*/  HMMA.16816.F32 R184, R4.reuse, R30, R184 ;  /* 0x0000001e04b8723c */ /* 0x040ff000000018b8 */
[C---:B---3--:R-:W-:Y:S01]  /*c720*/  HMMA.16816.F32 R172, R4.reuse, R22, R132 ;  /* 0x0000001604ac723c */ /* 0x048fe20000001884 */
[----:B------:R-:W1:Y:S07]  /*c730*/  LDSM.16.M88.4 R132, [R222] ;  /* 0x00000000de84783b */ /* 0x000e6e0000000200 */
[C---:B----4-:R-:W-:Y:S01]  /*c740*/  HMMA.16816.F32 R28, R4.reuse, R16, R24 ;  /* 0x00000010041c723c */ /* 0x050fe20000001818 */
[----:B------:R-:W2:Y:S07]  /*c750*/  LDSM.16.M88.4 R24, [R221] ;  /* 0x00000000dd18783b */ /* 0x000eae0000000200 */
[C---:B------:R-:W-:Y:S01]  /*c760*/  HMMA.16816.F32 R180, R4.reuse, R20, R168 ;  /* 0x0000001404b4723c */ /* 0x040fe200000018a8 */
[----:B------:R-:W3:Y:S07]  /*c770*/  LDSM.16.M88.4 R20, [R220] ;  /* 0x00000000dc14783b */ /* 0x000eee0000000200 */
[C---:B------:R-:W-:Y:S01]  /*c780*/  HMMA.16816.F32 R176, R4.reuse, R32, R196 ;  /* 0x0000002004b0723c */ /* 0x040fe200000018c4 */
[----:B------:R-:W-:Y:S07]  /*c790*/  LDSM.16.M88.4 R32, [R210+0x14000] ;  /* 0x01400000d220783b */ /* 0x000fee0000000200 */
[----:B------:R-:W-:Y:S01]  /*c7a0*/  HMMA.16816.F32 R16, R4, R18, R12 ;  /* 0x000000120410723c */ /* 0x000fe2000000180c */
[----:B------:R-:W4:Y:S07]  /*c7b0*/  LDSM.16.M88.4 R4, [R214+0x8000] ;  /* 0x00800000d604783b */ /* 0x000f2e0000000200 */
[C---:B-----5:R-:W-:Y:S08]  /*c7c0*/  HMMA.16816.F32 R168, R8.reuse, R202, R192 ;  /* 0x000000ca08a8723c */ /* 0x060ff000000018c0 */
[C---:B-1----:R-:W-:Y:S08]  /*c7d0*/  HMMA.16816.F32 R192, R8.reuse, R134, R184 ;  /* 0x0000008608c0723c */ /* 0x042ff000000018b8 */
[C---:B--2---:R-:W-:Y:S01]  /*c7e0*/  HMMA.16816.F32 R184, R8.reuse, R26, R172 ;  /* 0x0000001a08b8723c */ /* 0x044fe200000018ac */
[----:B------:R-:W1:Y:S07]  /*c7f0*/  LDSM.16.M88.4 R172, [R210+0x14800] ;  /* 0x01480000d2ac783b */ /* 0x000e6e0000000200 */
[C---:B------:R-:W-:Y:S08]  /*c800*/  HMMA.16816.F32 R12, R8.reuse, R200, R176 ;  /* 0x000000c8080c723c */ /* 0x040ff000000018b0 */
[C---:B------:R-:W-:Y:S08]  /*c810*/  HMMA.16816.F32 R196, R8.reuse, R132, R188 ;  /* 0x0000008408c4723c */ /* 0x040ff000000018bc */
[C---:B---3--:R-:W-:Y:S01]  /*c820*/  HMMA.16816.F32 R176, R8.reuse, R20, R28 ;  /* 0x0000001408b0723c */ /* 0x048fe2000000181c */
[----:B------:R-:W2:Y:S07]  /*c830*/  LDSM.16.M88.4 R28, [R210+0x15000] ;  /* 0x01500000d21c783b */ /* 0x000eae0000000200 */
[C---:B------:R-:W-:Y:S01]  /*c840*/  HMMA.16816.F32 R188, R8.reuse, R24, R180 ;  /* 0x0000001808bc723c */ /* 0x040fe200000018b4 */
[----:B------:R-:W3:Y:S04]  /*c850*/  LDSM.16.M88.4 R24, [R210+0x15800] ;  /* 0x01580000d218783b */ /* 0x000ee80000000200 */
[----:B------:R-:W-:Y:S03]  /*c860*/  LDSM.16.M88.4 R180, [R209+0x4800] ;  /* 0x00480000d1b4783b */ /* 0x000fe60000000200 */
[----:B------:R-:W-:Y:S01]  /*c870*/  HMMA.16816.F32 R132, R8, R22, R16 ;  /* 0x000000160884723c */ /* 0x000fe20000001810 */
[----:B------:R-:W-:Y:S04]  /*c880*/  LDSM.16.M88.4 R8, [R213+0x8000] ;  /* 0x00800000d508783b */ /* 0x000fe80000000200 */
[----:B------:R-:W5:Y:S03]  /*c890*/  LDSM.16.M88.4 R20, [R209+0x4000] ;  /* 0x00400000d114783b */ /* 0x000f660000000200 */
[C---:B----4-:R-:W-:Y:S08]  /*c8a0*/  HMMA.16816.F32 R16, R4.reuse, R32, R12 ;  /* 0x000000200410723c */ /* 0x050ff0000000180c */
[C---:B------:R-:W-:Y:S01]  /*c8b0*/  HMMA.16816.F32 R12, R4.reuse, R34, R168 ;  /* 0x00000022040c723c */ /* 0x040fe200000018a8 */
[----:B------:R-:W4:Y:S07]  /*c8c0*/  LDSM.16.M88.4 R32, [R209+0x5000] ;  /* 0x00500000d120783b */ /* 0x000f2e0000000200 */
[C---:B-1----:R-:W-:Y:S08]  /*c8d0*/  HMMA.16816.F32 R168, R4.reuse, R172, R196 ;  /* 0x000000ac04a8723c */ /* 0x042ff000000018c4 */
[C---:B------:R-:W-:Y:S08]  /*c8e0*/  HMMA.16816.F32 R172, R4.reuse, R174, R192 ;  /* 0x000000ae04ac723c */ /* 0x040ff000000018c0 */
[C---:B--2---:R-:W-:Y:S01]  /*c8f0*/  HMMA.16816.F32 R192, R4.reuse, R28, R188 ;  /* 0x0000001c04c0723c */ /* 0x044fe200000018bc */
[----:B------:R-:W-:Y:S07]  /*c900*/  LDSM.16.M88.4 R188, [R204+0x17000] ;  /* 0x01700000ccbc783b */ /* 0x000fee0000000200 */
[C---:B------:R-:W-:Y:S08]  /*c910*/  HMMA.16816.F32 R184, R4.reuse, R30, R184 ;  /* 0x0000001e04b8723c */ /* 0x040ff000000018b8 */
[C---:B---3--:R-:W-:Y:S08]  /*c920*/  HMMA.16816.F32 R176, R4.reuse, R24, R176 ;  /* 0x0000001804b0723c */ /* 0x048ff000000018b0 */
[----:B------:R-:W-:Y:S01]  /*c930*/  HMMA.16816.F32 R132, R4, R26, R132 ;  /* 0x0000001a0484723c */ /* 0x000fe20000001884 */
[----:B------:R-:W1:Y:S04]  /*c940*/  LDSM.16.M88.4 R24, [R209+0x5800] ;  /* 0x00580000d118783b */ /* 0x000e680000000200 */
[----:B------:R-:W-:Y:S03]  /*c950*/  LDSM.16.M88.4 R4, [R211+0xc000] ;  /* 0x00c00000d304783b */ /* 0x000fe60000000200 */
[C---:B-----5:R-:W-:Y:S08]  /*c960*/  HMMA.16816.F32 R28, R8.reuse, R20, R16 ;  /* 0x00000014081c723c */ /* 0x060ff00000001810 */
[C---:B------:R-:W-:Y:S01]  /*c970*/  HMMA.16816.F32 R16, R8.reuse, R22, R12 ;  /* 0x000000160810723c */ /* 0x040fe2000000180c */
[----:B------:R-:W2:Y:S07]  /*c980*/  LDSM.16.M88.4 R20, [R204+0x16000] ;  /* 0x01600000cc14783b */ /* 0x000eae0000000200 */
[C---:B------:R-:W-:Y:S01]  /*c990*/  HMMA.16816.F32 R12, R8.reuse, R180, R168 ;  /* 0x000000b4080c723c */ /* 0x040fe200000018a8 */
[----:B------:R-:W3:Y:S07]  /*c9a0*/  LDSM.16.M88.4 R168, [R204+0x16800] ;  /* 0x01680000cca8783b */ /* 0x000eee0000000200 */
[C---:B------:R-:W-:Y:S08]  /*c9b0*/  HMMA.16816.F32 R172, R8.reuse, R182, R172 ;  /* 0x000000b608ac723c */ /* 0x040ff000000018ac */
[C---:B----4-:R-:W-:Y:S08]  /*c9c0*/  HMMA.16816.F32 R180, R8.reuse, R32, R192 ;  /* 0x0000002008b4723c */ /* 0x050ff000000018c0 */
[C---:B------:R-:W-:Y:S08]  /*c9d0*/  HMMA.16816.F32 R196, R8.reuse, R34, R184 ;  /* 0x0000002208c4723c */ /* 0x040ff000000018b8 */
[----:B-1----:R-:W-:Y:S08]  /*c9e0*/  HMMA.16816.F32 R192, R8, R24, R176 ;  /* 0x0000001808c0723c */ /* 0x002ff000000018b0 */
[C---:B--2---:R-:W-:Y:S01]  /*c9f0*/  HMMA.16816.F32 R176, R4.reuse, R20, R28 ;  /* 0x0000001404b0723c */ /* 0x044fe2000000181c */
[----:B------:R-:W-:Y:S07]  /*ca00*/  LDSM.16.M88.4 R28, [R219] ;  /* 0x00000000db1c783b */ /* 0x000fee0000000200 */
[----:B------:R-:W-:Y:S08]  /*ca10*/  HMMA.16816.F32 R32, R4, R22, R16 ;  /* 0x000000160420723c */ /* 0x000ff00000001810 */
[----:B------:R-:W-:Y:S01]  /*ca20*/  HMMA.16816.F32 R184, R8, R26, R132 ;  /* 0x0000001a08b8723c */ /* 0x000fe20000001884 */
[----:B------:R-:W1:Y:S04]  /*ca30*/  LDSM.16.M88.4 R132, [R204+0x17800] ;  /* 0x01780000cc84783b */ /* 0x000e680000000200 */
[----:B------:R-:W-:Y:S03]  /*ca40*/  LDSM.16.M88.4 R24, [R218] ;  /* 0x00000000da18783b */ /* 0x000fe60000000200 */
[C---:B---3--:R-:W-:Y:S01]  /*ca50*/  HMMA.16816.F32 R20, R4.reuse, R168, R12 ;  /* 0x000000a80414723c */ /* 0x048fe2000000180c */
[----:B------:R-:W2:Y:S07]  /*ca60*/  LDSM.16.M88.4 R12, [R212+0xc000] ;  /* 0x00c00000d40c783b */ /* 0x000eae0000000200 */
[C---:B------:R-:W-:Y:S01]  /*ca70*/  HMMA.16816.F32 R16, R4.reuse, R170, R172 ;  /* 0x000000aa0410723c */ /* 0x040fe200000018ac */
[----:B------:R-:W3:Y:S07]  /*ca80*/  LDSM.16.M88.4 R168, [R217] ;  /* 0x00000000d9a8783b */ /* 0x000eee0000000200 */
[C---:B------:R-:W-:Y:S08]  /*ca90*/  HMMA.16816.F32 R8, R4.reuse, R188, R180 ;  /* 0x000000bc0408723c */ /* 0x040ff000000018b4 */
[C---:B------:R-:W-:Y:S01]  /*caa0*/  HMMA.16816.F32 R180, R4.reuse, R190, R196 ;  /* 0x000000be04b4723c */ /* 0x040fe200000018c4 */
[----:B------:R-:W-:Y:S07]  /*cab0*/  LDSM.16.M88.4 R196, [R210+0x17800] ;  /* 0x01780000d2c4783b */ /* 0x000fee0000000200 */
[----:B-1----:R-:W-:Y:S01]  /*cac0*/  HMMA.16816.F32 R188, R4, R134, R184 ;  /* 0x0000008604bc723c */ /* 0x002fe200000018b8 */
[----:B------:R-:W1:Y:S07]  /*cad0*/  LDSM.16.M88.4 R184, [R216] ;  /* 0x00000000d8b8783b */ /* 0x000e6e0000000200 */
[C---:B--2---:R-:W-:Y:S08]  /*cae0*/  HMMA.16816.F32 R172, R12.reuse, R30, R32 ;  /* 0x0000001e0cac723c */ /* 0x044ff00000001820 */
[----:B------:R-:W-:Y:S08]  /*caf0*/  HMMA.16816.F32 R32, R12, R26, R16 ;  /* 0x0000001a0c20723c */ /* 0x000ff00000001810 */
[----:B------:R-:W-:Y:S08]  /*cb00*/  HMMA.16816.F32 R192, R4, R132, R192 ;  /* 0x0000008404c0723c */ /* 0x000ff000000018c0 */
[C---:B------:R-:W-:Y:S01]  /*cb10*/  HMMA.16816.F32 R176, R12.reuse, R28, R176 ;  /* 0x0000001c0cb0723c */ /* 0x040fe200000018b0 */
[----:B------:R-:W-:Y:S07]  /*cb20*/  LDSM.16.M88.4 R28, [R210+0x16000] ;  /* 0x01600000d21c783b */ /* 0x000fee0000000200 */
[C---:B---3--:R-:W-:Y:S01]  /*cb30*/  HMMA.16816.F32 R16, R12.reuse, R168, R8 ;  /* 0x000000a80c10723c */ /* 0x048fe20000001808 */
[----:B------:R-:W2:Y:S07]  /*cb40*/  LDSM.16.M88.4 R8, [R214+0xc000] ;  /* 0x00c00000d608783b */ /* 0x000eae0000000200 */
[C---:B------:R-:W-:Y:S01]  /*cb50*/  HMMA.16816.F32 R132, R12.reuse, R24, R20 ;  /* 0x000000180c84723c */ /* 0x040fe20000001814 */
[----:B------:R-:W3:Y:S04]  /*cb60*/  LDSM.16.M88.4 R24, [R210+0x16800] ;  /* 0x01680000d218783b */ /* 0x000ee80000000200 */
[----:B------:R-:W4:Y:S03]  /*cb70*/  LDSM.16.M88.4 R20, [R210+0x17000] ;  /* 0x01700000d214783b */ /* 0x000f260000000200 */
[C---:B------:R-:W-:Y:S08]  /*cb80*/  HMMA.16816.F32 R4, R12.reuse, R170, R180 ;  /* 0x000000aa0c04723c */ /* 0x040ff000000018b4 */
[C---:B-1----:R-:W-:Y:S08]  /*cb90*/  HMMA.16816.F32 R168, R12.reuse, R184, R192 ;  /* 0x000000b80ca8723c */ /* 0x042ff000000018c0 */
[----:B------:R-:W-:Y:S08]  /*cba0*/  HMMA.16816.F32 R188, R12, R186, R188 ;  /* 0x000000ba0cbc723c */ /* 0x000ff000000018bc */
[C---:B--2---:R-:W-:Y:S08]  /*cbb0*/  HMMA.16816.F32 R184, R8.reuse, R28, R176 ;  /* 0x0000001c08b8723c */ /* 0x044ff000000018b0 */
[C---:B---3--:R-:W-:Y:S08]  /*cbc0*/  HMMA.16816.F32 R176, R8.reuse, R24, R132 ;  /* 0x0000001808b0723c */ /* 0x048ff00000001884 */
[C---:B------:R-:W-:Y:S01]  /*cbd0*/  HMMA.16816.F32 R180, R8.reuse, R30, R172 ;  /* 0x0000001e08b4723c */ /* 0x040fe200000018ac */
[----:B------:R-:W-:Y:S07]  /*cbe0*/  LDSM.16.M88.4 R28, [R209+0x6800] ;  /* 0x00680000d11c783b */ /* 0x000fee0000000200 */
[C---:B----4-:R-:W-:Y:S08]  /*cbf0*/  HMMA.16816.F32 R132, R8.reuse, R20, R16 ;  /* 0x000000140884723c */ /* 0x050ff00000001810 */
[C---:B------:R-:W-:Y:S01]  /*cc00*/  HMMA.16816.F32 R172, R8.reuse, R26, R32 ;  /* 0x0000001a08ac723c */ /* 0x040fe20000001820 */
[----:B------:R-:W-:Y:S04]  /*cc10*/  LDSM.16.M88.4 R24, [R209+0x7000] ;  /* 0x00700000d118783b */ /* 0x000fe80000000200 */
[----:B------:R-:W-:Y:S03]  /*cc20*/  LDSM.16.M88.4 R32, [R209+0x6000] ;  /* 0x00600000d120783b */ /* 0x000fe60000000200 */
[----:B------:R-:W-:Y:S01]  /*cc30*/  HMMA.16816.F32 R16, R8, R22, R4 ;  /* 0x000000160810723c */ /* 0x000fe20000001804 */
[----:B------:R-:W1:Y:S04]  /*cc40*/  LDSM.16.M88.4 R4, [R213+0xc000] ;  /* 0x00c00000d504783b */ /* 0x000e680000000200 */
[----:B------:R-:W2:Y:S01]  /*cc50*/  LDSM.16.M88.4 R20, [R209+0x7800] ;  /* 0x00780000d114783b */ /* 0x000ea20000000200 */
[----:B------:R-:W-:-:S04]  /*cc60*/  DEPBAR.LE SB0, 0x0 ;  /* 0x000080000000791a */ /* 0x000fc80000000000 */
[C---:B------:R-:W-:Y:S08]  /*cc70*/  HMMA.16816.F32 R12, R8.reuse, R196, R168 ;  /* 0x000000c4080c723c */ /* 0x040ff000000018a8 */
[----:B------:R-:W-:Y:S08]  /*cc80*/  HMMA.16816.F32 R8, R8, R198, R188 ;  /* 0x000000c60808723c */ /* 0x000ff000000018bc */
[C---:B-1----:R-:W-:Y:S08]  /*cc90*/  HMMA.16816.F32 R132, R4.reuse, R24, R132 ;  /* 0x000000180484723c */ /* 0x042ff00000001884 */
[C---:B------:R-:W-:Y:S08]  /*cca0*/  HMMA.16816.F32 R24, R4.reuse, R26, R16 ;  /* 0x0000001a0418723c */ /* 0x040ff00000001810 */
        /* <DEDUP_REMOVED lines=38> */
.L_x_1691:
[----:B-1----:R-:W2:Y:S04]  /*cf10*/  LDL R2, [R1+0x50] ;  /* 0x0000500001027983 */ /* 0x002ea80000100800 */
[----:B------:R-:W3:Y:S01]  /*cf20*/  LDL R0, [R1+0x68] ;  /* 0x0000680001007983 */ /* 0x000ee20000100800 */
[----:B------:R-:W-:Y:S01]  /*cf30*/  IMAD.MOV.U32 R180, RZ, RZ, R246 ;  /* 0x000000ffffb47224 */ /* 0x000fe200078e00f6 */
[----:B------:R-:W-:Y:S01]  /*cf40*/  MOV R181, R247 ;  /* 0x000000f700b57202 */ /* 0x000fe20000000f00 */
[----:B------:R-:W-:Y:S01]  /*cf50*/  USHF.L.U32 UR4, UR28, 0x1, URZ ;  /* 0x000000011c047899 */ /* 0x000fe2000800063f */
[----:B------:R-:W1:Y:S02]  /*cf60*/  S2R R4, SR_TID.X ;  /* 0x0000000000047919 */ /* 0x000e640000002100 */
[----:B-1----:R-:W-:-:S05]  /*cf70*/  IMAD.SHL.U32 R4, R4, 0x2, RZ ;  /* 0x0000000204047824 */ /* 0x002fca00078e00ff */
[----:B------:R-:W-:Y:S01]  /*cf80*/  LOP3.LUT R4, R4, 0x6, RZ, 0xc0, !PT ;  /* 0x0000000604047812 */ /* 0x000fe200078ec0ff */
[----:B--2---:R-:W-:Y:S02]  /*cf90*/  IMAD.MOV.U32 R3, RZ, RZ, R2 ;  /* 0x000000ffff037224 */ /* 0x004fe400078e0002 */
[----:B---3--:R-:W-:Y:S01]  /*cfa0*/  IMAD.MOV.U32 R2, RZ, RZ, R0 ;  /* 0x000000ffff027224 */ /* 0x008fe200078e0000 */
[----:B------:R-:W-:Y:S01]  /*cfb0*/  MOV R0, UR28 ;  /* 0x0000001c00007c02 */ /* 0x000fe20008000f00 */
[----:B------:R-:W-:-:S03]  /*cfc0*/  IMAD.MOV.U32 R5, RZ, RZ, R3 ;  /* 0x000000ffff057224 */ /* 0x000fc600078e0003 */
[----:B------:R-:W-:Y:S01]  /*cfd0*/  MOV R12, R2 ;  /* 0x00000002000c7202 */ /* 0x000fe20000000f00 */
[----:B------:R-:W-:Y:S02]  /*cfe0*/  IMAD R0, R0, 0x40, R4 ;  /* 0x0000004000007824 */ /* 0x000fe400078e0204 */
[----:B------:R-:W-:Y:S02]  /*cff0*/  IMAD.MOV.U32 R183, RZ, RZ, R5 ;  /* 0x000000ffffb77224 */ /* 0x000fe400078e0005 */
[----:B------:R-:W-:Y:S01]  /*d000*/  IMAD.MOV.U32 R182, RZ, RZ, R12 ;  /* 0x000000ffffb67224 */ /* 0x000fe200078e000c */
[C---:B------:R-:W-:Y:S01]  /*d010*/  IADD3 R2, R0.reuse, 0x8, RZ ;  /* 0x0000000800027810 */ /* 0x040fe20007ffe0ff */
[----:B------:R-:W-:Y:S01]  /*d020*/  IMAD.WIDE.U32 R240, R183, -0x326172a9, RZ ;  /* 0xcd9e8d57b7f07825 */ /* 0x000fe200078e00ff */
[-C--:B------:R-:W-:Y:S02]  /*d030*/  ISETP.GE.AND P0, PT, R0, R235.reuse, PT ;  /* 0x000000eb0000720c */ /* 0x080fe40003f06270 */
[----:B------:R-:W-:-:S02]  /*d040*/  ISETP.GE.AND P5, PT, R2, R235, PT ;  /* 0x000000eb0200720c */ /* 0x000fc40003fa6270 */
[----:B------:R-:W-:Y:S02]  /*d050*/  ISETP.GE.AND P1, PT, R2, R234, PT ;  /* 0x000000ea0200720c */ /* 0x000fe40003f26270 */
[----:B------:R-:W-:Y:S02]  /*d060*/  IADD3 R3, R0, 0x1, RZ ;  /* 0x0000000100037810 */ /* 0x000fe40007ffe0ff */
[CC--:B------:R-:W-:Y:S02]  /*d070*/  ISETP.LT.OR P5, PT, R2.reuse, R233.reuse, P5 ;  /* 0x000000e90200720c */ /* 0x0c0fe40002fa1670 */
[----:B------:R-:W-:Y:S02]  /*d080*/  ISETP.LT.OR P1, PT, R2, R232, P1 ;  /* 0x000000e80200720c */ /* 0x000fe40000f21670 */
[C---:B------:R-:W-:Y:S02]  /*d090*/  ISETP.LT.OR P0, PT, R0.reuse, R233, P0 ;  /* 0x000000e90000720c */ /* 0x040fe40000701670 */
[----:B------:R-:W-:-:S02]  /*d0a0*/  IADD3 R2, R0, 0x9, RZ ;  /* 0x0000000900027810 */ /* 0x000fc40007ffe0ff */
[CC--:B------:R-:W-:Y:S02]  /*d0b0*/  ISETP.GE.AND P6, PT, R3.reuse, R235.reuse, PT ;  /* 0x000000eb0300720c */ /* 0x0c0fe40003fc6270 */
[-C--:B------:R-:W-:Y:S02]  /*d0c0*/  ISETP.GE.AND P2, PT, R3, R234.reuse, PT ;  /* 0x000000ea0300720c */ /* 0x080fe40003f46270 */
[-C--:B------:R-:W-:Y:S02]  /*d0d0*/  ISETP.GE.AND P3, PT, R0, R234.reuse, PT ;  /* 0x000000ea0000720c */ /* 0x080fe40003f66270 */
[----:B------:R-:W-:Y:S02]  /*d0e0*/  FSEL R6, R168, -INF , !P0 ;  /* 0xff800000a8067808 */ /* 0x000fe40004000000 */
[C---:B------:R-:W-:Y:S02]  /*d0f0*/  ISETP.GE.AND P4, PT, R2.reuse, R235, PT ;  /* 0x000000eb0200720c */ /* 0x040fe40003f86270 */
[----:B------:R-:W-:-:S02]  /*d100*/  ISETP.GE.AND P0, PT, R2, R234, PT ;  /* 0x000000ea0200720c */ /* 0x000fc40003f06270 */
[CC--:B------:R-:W-:Y:S02]  /*d110*/  ISETP.LT.OR P6, PT, R3.reuse, R233.reuse, P6 ;  /* 0x000000e90300720c */ /* 0x0c0fe400037c1670 */
[-C--:B------:R-:W-:Y:S02]  /*d120*/  ISETP.LT.OR P2, PT, R3, R232.reuse, P2 ;  /* 0x000000e80300720c */ /* 0x080fe40001741670 */
[CC--:B------:R-:W-:Y:S02]  /*d130*/  ISETP.LT.OR P3, PT, R0.reuse, R232.reuse, P3 ;  /* 0x000000e80000720c */ /* 0x0c0fe40001f61670 */
[----:B------:R-:W-:Y:S02]  /*d140*/  IADD3 R3, R0, 0x10, RZ ;  /* 0x0000001000037810 */ /* 0x000fe40007ffe0ff */
[C---:B------:R-:W-:Y:S02]  /*d150*/  ISETP.LT.OR P4, PT, R2.reuse, R233, P4 ;  /* 0x000000e90200720c */ /* 0x040fe40002781670 */
[----:B------:R-:W-:-:S02]  /*d160*/  ISETP.LT.OR P0, PT, R2, R232, P0 ;  /* 0x000000e80200720c */ /* 0x000fc40000701670 */
[----:B------:R-:W-:Y:S02]  /*d170*/  IADD3 R2, R0, 0x11, RZ ;  /* 0x0000001100027810 */ /* 0x000fe40007ffe0ff */
[----:B------:R-:W-:Y:S02]  /*d180*/  FSEL R9, R170, -INF , !P3 ;  /* 0xff800000aa097808 */ /* 0x000fe40005800000 */
[----:B------:R-:W-:Y:S02]  /*d190*/  FSEL R10, R169, -INF , !P6 ;  /* 0xff800000a90a7808 */ /* 0x000fe40007000000 */
[C---:B------:R-:W-:Y:S02]  /*d1a0*/  ISETP.GE.AND P3, PT, R3.reuse, R235, PT ;  /* 0x000000eb0300720c */ /* 0x040fe40003f66270 */
[----:B------:R-:W-:Y:S02]  /*d1b0*/  ISETP.GE.AND P6, PT, R3, R234, PT ;  /* 0x000000ea0300720c */ /* 0x000fe40003fc6270 */
[----:B------:R-:W-:-:S02]  /*d1c0*/  FSEL R14, R171, -INF , !P2 ;  /* 0xff800000ab0e7808 */ /* 0x000fc40005000000 */
[----:B------:R-:W-:Y:S02]  /*d1d0*/  ISETP.GE.AND P2, PT, R2, R235, PT ;  /* 0x000000eb0200720c */ /* 0x000fe40003f46270 */
[----:B------:R-:W-:Y:S02]  /*d1e0*/  FSEL R7, R32, -INF , !P5 ;  /* 0xff80000020077808 */ /* 0x000fe40006800000 */
[C---:B------:R-:W-:Y:S02]  /*d1f0*/  ISETP.LT.OR P3, PT, R3.reuse, R233, P3 ;  /* 0x000000e90300720c */ /* 0x040fe40001f61670 */
[----:B------:R-:W-:Y:S02]  /*d200*/  ISETP.LT.OR P6, PT, R3, R232, P6 ;  /* 0x000000e80300720c */ /* 0x000fe400037c1670 */
[----:B------:R-:W-:Y:S02]  /*d210*/  ISETP.GE.AND P5, PT, R2, R234, PT ;  /* 0x000000ea0200720c */ /* 0x000fe40003fa6270 */
[----:B------:R-:W-:-:S02]  /*d220*/  IADD3 R3, R0, 0x18, RZ ;  /* 0x0000001800037810 */ /* 0x000fc40007ffe0ff */
[----:B------:R-:W-:Y:S02]  /*d230*/  ISETP.LT.OR P2, PT, R2, R233, P2 ;  /* 0x000000e90200720c */ /* 0x000fe40001741670 */
[----:B------:R-:W-:Y:S02]  /*d240*/  IADD3 R4, R0, 0x20, RZ ;  /* 0x0000002000047810 */ /* 0x000fe40007ffe0ff */
[----:B------:R-:W-:Y:S02]  /*d250*/  FSEL R13, R34, -INF , !P1 ;  /* 0xff800000220d7808 */ /* 0x000fe40004800000 */
[----:B------:R-:W-:Y:S02]  /*d260*/  FSEL R8, R33, -INF , !P4 ;  /* 0xff80000021087808 */ /* 0x000fe40006000000 */
[----:B------:R-:W-:Y:S02]  /*d270*/  ISETP.LT.OR P5, PT, R2, R232, P5 ;  /* 0x000000e80200720c */ /* 0x000fe40002fa1670 */
[----:B------:R-:W-:-:S02]  /*d280*/  ISETP.GE.AND P1, PT, R3, R235, PT ;  /* 0x000000eb0300720c */ /* 0x000fc40003f26270 */
[-C--:B------:R-:W-:Y:S02]  /*d290*/  ISETP.GE.AND P4, PT, R3, R234.reuse, PT ;  /* 0x000000ea0300720c */ /* 0x080fe40003f86270 */
[----:B------:R-:W-:Y:S02]  /*d2a0*/  IADD3 R2, R0, 0x19, RZ ;  /* 0x0000001900027810 */ /* 0x000fe40007ffe0ff */
[----:B------:R-:W-:Y:S02]  /*d2b0*/  FSEL R32, R178, -INF , !P6 ;  /* 0xff800000b2207808 */ /* 0x000fe40007000000 */
[----:B------:R-:W-:Y:S02]  /*d2c0*/  FSEL R29, R177, -INF , !P2 ;  /* 0xff800000b11d7808 */ /* 0x000fe40005000000 */
[C---:B------:R-:W-:Y:S02]  /*d2d0*/  ISETP.GE.AND P6, PT, R4.reuse, R235, PT ;  /* 0x000000eb0400720c */ /* 0x040fe40003fc6270 */
[----:B------:R-:W-:-:S02]  /*d2e0*/  ISETP.GE.AND P2, PT, R4, R234, PT ;  /* 0x000000ea0400720c */ /* 0x000fc40003f46270 */
[----:B------:R-:W-:Y:S02]  /*d2f0*/  FSEL R11, R35, -INF , !P0 ;  /* 0xff800000230b7808 */ /* 0x000fe40004000000 */
[----:B------:R-:W-:Y:S02]  /*d300*/  FSEL R28, R176, -INF , !P3 ;  /* 0xff800000b01c7808 */ /* 0x000fe40005800000 */
[C---:B------:R-:W-:Y:S02]  /*d310*/  ISETP.LT.OR P1, PT, R3.reuse, R233, P1 ;  /* 0x000000e90300720c */ /* 0x040fe40000f21670 */
[----:B------:R-:W-:Y:S02]  /*d320*/  ISETP.LT.OR P4, PT, R3, R232, P4 ;  /* 0x000000e80300720c */ /* 0x000fe40002781670 */
[C---:B------:R-:W-:Y:S02]  /*d330*/  ISETP.GE.AND P0, PT, R2.reuse, R235, PT ;  /* 0x000000eb0200720c */ /* 0x040fe40003f06270 */
[----:B------:R-:W-:-:S02]  /*d340*/  ISETP.GE.AND P3, PT, R2, R234, PT ;  /* 0x000000ea0200720c */ /* 0x000fc40003f66270 */
[----:B------:R-:W-:Y:S02]  /*d350*/  IADD3 R3, R0, 0x21, RZ ;  /* 0x0000002100037810 */ /* 0x000fe40007ffe0ff */
[CC--:B------:R-:W-:Y:S02]  /*d360*/  ISETP.LT.OR P6, PT, R4.reuse, R233.reuse, P6 ;  /* 0x000000e90400720c */ /* 0x0c0fe400037c1670 */
[----:B------:R-:W-:Y:S02]  /*d370*/  ISETP.LT.OR P2, PT, R4, R232, P2 ;  /* 0x000000e80400720c */ /* 0x000fe40001741670 */
[----:B------:R-:W-:Y:S02]  /*d380*/  FMNMX.FTZ R4, R249, R6, !PT ;  /* 0x00000006f9047209 */ /* 0x000fe40007810000 */
[C---:B------:R-:W-:Y:S02]  /*d390*/  ISETP.LT.OR P0, PT, R2.reuse, R233, P0 ;  /* 0x000000e90200720c */ /* 0x040fe40000701670 */
[----:B------:R-:W-:-:S02]  /*d3a0*/  ISETP.LT.OR P3, PT, R2, R232, P3 ;  /* 0x000000e80200720c */ /* 0x000fc40001f61670 */
[----:B------:R-:W-:Y:S02]  /*d3b0*/  FSEL R33, R179, -INF , !P5 ;  /* 0xff800000b3217808 */ /* 0x000fe40006800000 */
[----:B------:R-:W-:Y:S02]  /*d3c0*/  FSEL R30, R172, -INF , !P1 ;  /* 0xff800000ac1e7808 */ /* 0x000fe40004800000 */
[----:B------:R-:W-:Y:S02]  /*d3d0*/  IADD3 R2, R0, 0x28, RZ ;  /* 0x0000002800027810 */ /* 0x000fe40007ffe0ff */
[C---:B------:R-:W-:Y:S02]  /*d3e0*/  ISETP.GE.AND P5, PT, R3.reuse, R235, PT ;  /* 0x000000eb0300720c */ /* 0x040fe40003fa6270 */
[----:B------:R-:W-:Y:S02]  /*d3f0*/  ISETP.GE.AND P1, PT, R3, R234, PT ;  /* 0x000000ea0300720c */ /* 0x000fe40003f26270 */
[----:B------:R-:W-:-:S02]  /*d400*/  FMNMX.FTZ R4, R10, R4, !PT ;  /* 0x000000040a047209 */ /* 0x000fc40007810000 */
[----:B------:R-:W-:Y:S01]  /*d410*/  FSEL R35, R174, -INF , !P4 ;  /* 0xff800000ae237808 */ /* 0x000fe20006000000 */
[----:B------:R-:W-:Y:S01]  /*d420*/  IMAD.MOV.U32 R174, RZ, RZ, R245 ;  /* 0x000000ffffae7224 */ /* 0x000fe200078e00f5 */
[----:B------:R-:W-:Y:S02]  /*d430*/  FSEL R31, R173, -INF , !P0 ;  /* 0xff800000ad1f7808 */ /* 0x000fe40004000000 */
[C---:B------:R-:W-:Y:S02]  /*d440*/  ISETP.GE.AND P4, PT, R2.reuse, R235, PT ;  /* 0x000000eb0200720c */ /* 0x040fe40003f86270 */
[----:B------:R-:W-:Y:S02]  /*d450*/  ISETP.GE.AND P0, PT, R2, R234, PT ;  /* 0x000000ea0200720c */ /* 0x000fe40003f06270 */
[C---:B------:R-:W-:Y:S02]  /*d460*/  ISETP.LT.OR P5, PT, R3.reuse, R233, P5 ;  /* 0x000000e90300720c */ /* 0x040fe40002fa1670 */
[----:B------:R-:W-:-:S02]  /*d470*/  ISETP.LT.OR P1, PT, R3, R232, P1 ;  /* 0x000000e80300720c */ /* 0x000fc40000f21670 */
[----:B------:R-:W-:Y:S02]  /*d480*/  FMNMX.FTZ R3, R7, R4, !PT ;  /* 0x0000000407037209 */ /* 0x000fe40007810000 */
[C---:B------:R-:W-:Y:S02]  /*d490*/  ISETP.LT.OR P4, PT, R2.reuse, R233, P4 ;  /* 0x000000e90200720c */ /* 0x040fe40002781670 */
[----:B------:R-:W-:Y:S02]  /*d4a0*/  ISETP.LT.OR P0, PT, R2, R232, P0 ;  /* 0x000000e80200720c */ /* 0x000fe40000701670 */
[----:B------:R-:W-:Y:S02]  /*d4b0*/  FMNMX.FTZ R2, R8, R3, !PT ;  /* 0x0000000308027209 */ /* 0x000fe40007810000 */
[----:B------:R-:W-:Y:S02]  /*d4c0*/  IADD3 R5, R0, 0x29, RZ ;  /* 0x0000002900057810 */ /* 0x000fe40007ffe0ff */
[----:B------:R-:W-:-:S02]  /*d4d0*/  FMNMX.FTZ R12, R28, R2, !PT ;  /* 0x000000021c0c7209 */ /* 0x000fc40007810000 */
[----:B------:R-:W-:Y:S02]  /*d4e0*/  FSEL R236, R132, -INF , !P6 ;  /* 0xff80000084ec7808 */ /* 0x000fe40007000000 */
[----:B------:R-:W-:Y:S02]  /*d4f0*/  FMNMX.FTZ R12, R29, R12, !PT ;  /* 0x0000000c1d0c7209 */ /* 0x000fe40007810000 */
[----:B------:R-:W-:Y:S02]  /*d500*/  FSEL R34, R175, -INF , !P3 ;  /* 0xff800000af227808 */ /* 0x000fe40005800000 */
[----:B------:R-:W-:Y:S02]  /*d510*/  FMNMX.FTZ R15, R30, R12, !PT ;  /* 0x0000000c1e0f7209 */ /* 0x000fe40007810000 */
[----:B------:R-:W-:Y:S02]  /*d520*/  FMNMX.FTZ R12, R248, R9, !PT ;  /* 0x00000009f80c7209 */ /* 0x000fe40007810000 */
[----:B------:R-:W-:-:S02]  /*d530*/  FMNMX.FTZ R15, R31, R15, !PT ;  /* 0x0000000f1f0f7209 */ /* 0x000fc40007810000 */
[----:B------:R-:W-:Y:S02]  /*d540*/  FMNMX.FTZ R12, R14, R12, !PT ;  /* 0x0000000c0e0c7209 */ /* 0x000fe40007810000 */
[----:B------:R-:W-:Y:S02]  /*d550*/  IADD3 R4, R0, 0x30, RZ ;  /* 0x0000003000047810 */ /* 0x000fe40007ffe0ff */
[----:B------:R-:W-:Y:S02]  /*d560*/  ISETP.GE.AND P3, PT, R5, R235, PT ;  /* 0x000000eb0500720c */ /* 0x000fe40003f66270 */
[----:B------:R-:W-:Y:S02]  /*d570*/  FSEL R237, R133, -INF , !P5 ;  /* 0xff80000085ed7808 */ /* 0x000fe40006800000 */
[----:B------:R-:W-:Y:S02]  /*d580*/  FMNMX.FTZ R15, R236, R15, !PT ;  /* 0x0000000fec0f7209 */ /* 0x000fe40007810000 */
[----:B------:R-:W-:-:S02]  /*d590*/  FMNMX.FTZ R12, R13, R12, !PT ;  /* 0x0000000c0d0c7209 */ /* 0x000fc40007810000 */
[----:B------:R-:W-:Y:S02]  /*d5a0*/  IADD3 R3, R0, 0x31, RZ ;  /* 0x0000003100037810 */ /* 0x000fe40007ffe0ff */
[----:B------:R-:W-:Y:S02]  /*d5b0*/  ISETP.GE.AND P6, PT, R4, R235, PT ;  /* 0x000000eb0400720c */ /* 0x000fe40003fc6270 */
[----:B------:R-:W-:Y:S02]  /*d5c0*/  ISETP.LT.OR P3, PT, R5, R233, P3 ;  /* 0x000000e90500720c */ /* 0x000fe40001f61670 */
[----:B------:R-:W-:Y:S02]  /*d5d0*/  FSEL R238, R24, -INF , !P4 ;  /* 0xff80000018ee7808 */ /* 0x000fe40006000000 */
[----:B------:R-:W-:Y:S02]  /*d5e0*/  FMNMX.FTZ R15, R237, R15, !PT ;  /* 0x0000000fed0f7209 */ /* 0x000fe40007810000 */
[----:B------:R-:W-:-:S02]  /*d5f0*/  FMNMX.FTZ R12, R11, R12, !PT ;  /* 0x0000000c0b0c7209 */ /* 0x000fc40007810000 */
[----:B------:R-:W-:Y:S02]  /*d600*/  IADD3 R2, R0, 0x38, RZ ;  /* 0x0000003800027810 */ /* 0x000fe40007ffe0ff */
[----:B------:R-:W-:Y:S02]  /*d610*/  ISETP.GE.AND P5, PT, R3, R235, PT ;  /* 0x000000eb0300720c */ /* 0x000fe40003fa6270 */
[----:B------:R-:W-:Y:S02]  /*d620*/  FSEL R250, R25, -INF , !P3 ;  /* 0xff80000019fa7808 */ /* 0x000fe40005800000 */
[----:B------:R-:W-:Y:S02]  /*d630*/  ISETP.LT.OR P6, PT, R4, R233, P6 ;  /* 0x000000e90400720c */ /* 0x000fe400037c1670 */
        /* <DEDUP_REMOVED lines=8> */
[----:B------:R-:W-:Y:S02]  /*d6c0*/  ISETP.GE.AND P3, PT, R0, R235, PT ;  /* 0x000000eb0000720c */ /* 0x000fe40003f66270 */
[----:B------:R-:W-:Y:S02]  /*d6d0*/  ISETP.LT.OR P4, PT, R2, R233, P4 ;  /* 0x000000e90200720c */ /* 0x000fe40002781670 */
[----:B------:R-:W-:Y:S02]  /*d6e0*/  FSEL R171, R17, -INF , !P5 ;  /* 0xff80000011ab7808 */ /* 0x000fe40006800000 */
[----:B------:R-:W-:Y:S02]  /*d6f0*/  FMNMX.FTZ R15, R170, R15, !PT ;  /* 0x0000000faa0f7209 */ /* 0x000fe40007810000 */
[----:B------:R-:W-:Y:S02]  /*d700*/  FMNMX.FTZ R12, R35, R12, !PT ;  /* 0x0000000c230c7209 */ /* 0x000fe40007810000 */
[----:B------:R-:W-:-:S02]  /*d710*/  ISETP.LT.OR P3, PT, R0, R233, P3 ;  /* 0x000000e90000720c */ /* 0x000fc40001f61670 */
[----:B------:R-:W-:Y:S02]  /*d720*/  FSEL R239, R20, -INF , !P4 ;  /* 0xff80000014ef7808 */ /* 0x000fe40006000000 */
[----:B------:R-:W-:Y:S02]  /*d730*/  FMNMX.FTZ R132, R171, R15, !PT ;  /* 0x0000000fab847209 */ /* 0x000fe40007810000 */
[----:B------:R-:W-:Y:S02]  /*d740*/  FSEL R246, R134, -INF , !P2 ;  /* 0xff80000086f67808 */ /* 0x000fe40005000000 */
[----:B------:R-:W-:Y:S02]  /*d750*/  FMNMX.FTZ R12, R34, R12, !PT ;  /* 0x0000000c220c7209 */ /* 0x000fe40007810000 */
[----:B------:R-:W-:Y:S02]  /*d760*/  FSEL R175, R21, -INF , !P3 ;  /* 0xff80000015af7808 */ /* 0x000fe40005800000 */
[----:B------:R-:W-:-:S02]  /*d770*/  FMNMX.FTZ R132, R239, R132, !PT ;  /* 0x00000084ef847209 */ /* 0x000fc40007810000 */
[----:B------:R-:W-:Y:S02]  /*d780*/  FSEL R245, R135, -INF , !P1 ;  /* 0xff80000087f57808 */ /* 0x000fe40004800000 */
[-C--:B------:R-:W-:Y:S02]  /*d790*/  ISETP.GE.AND P1, PT, R4, R234.reuse, PT ;  /* 0x000000ea0400720c */ /* 0x080fe40003f26270 */
[----:B------:R-:W-:Y:S02]  /*d7a0*/  ISETP.GE.AND P2, PT, R5, R234, PT ;  /* 0x000000ea0500720c */ /* 0x000fe40003f46270 */
[----:B------:R-:W-:Y:S02]  /*d7b0*/  FMNMX.FTZ R12, R246, R12, !PT ;  /* 0x0000000cf60c7209 */ /* 0x000fe40007810000 */
[----:B------:R-:W-:Y:S02]  /*d7c0*/  FMNMX.FTZ R132, R175, R132, !PT ;  /* 0x00000084af847209 */ /* 0x000fe40007810000 */
[----:B------:R-:W-:-:S02]  /*d7d0*/  ISETP.LT.OR P1, PT, R4, R232, P1 ;  /* 0x000000e80400720c */ /* 0x000fc40000f21670 */
[----:B------:R-:W-:Y:S02]  /*d7e0*/  ISETP.LT.OR P2, PT, R5, R232, P2 ;  /* 0x000000e80500720c */ /* 0x000fe40001741670 */
[----:B------:R-:W-:Y:S01]  /*d7f0*/  FSEL R134, R26, -INF , !P0 ;  /* 0xff8000001a867808 */ /* 0x000fe20004000000 */
[----:B------:R-:W1:Y:S01]  /*d800*/  SHFL.BFLY PT, R5, R132, 0x2, 0x1f ;  /* 0x0c401f0084057f89 */ /* 0x000e6200000e0000 */
[----:B------:R-:W-:Y:S02]  /*d810*/  FMNMX.FTZ R4, R245, R12, !PT ;  /* 0x0000000cf5047209 */ /* 0x000fe40007810000 */
[----:B------:R-:W-:Y:S02]  /*d820*/  ISETP.GE.AND P0, PT, R3, R234, PT ;  /* 0x000000ea0300720c */ /* 0x000fe40003f06270 */
[----:B------:R-:W-:Y:S02]  /*d830*/  FSEL R244, R27, -INF , !P2 ;  /* 0xff8000001bf47808 */ /* 0x000fe40005000000 */
[----:B------:R-:W-:-:S02]  /*d840*/  FMNMX.FTZ R4, R134, R4, !PT ;  /* 0x0000000486047209 */ /* 0x000fc40007810000 */
[----:B------:R-:W-:Y:S02]  /*d850*/  ISETP.GE.AND P2, PT, R2, R234, PT ;  /* 0x000000ea0200720c */ /* 0x000fe40003f46270 */
[----:B------:R-:W-:Y:S02]  /*d860*/  ISETP.LT.OR P0, PT, R3, R232, P0 ;  /* 0x000000e80300720c */ /* 0x000fe40000701670 */
[----:B------:R-:W-:Y:S02]  /*d870*/  FSEL R247, R18, -INF , !P1 ;  /* 0xff80000012f77808 */ /* 0x000fe40004800000 */
[----:B------:R-:W-:Y:S02]  /*d880*/  FMNMX.FTZ R3, R244, R4, !PT ;  /* 0x00000004f4037209 */ /* 0x000fe40007810000 */
[----:B------:R-:W-:Y:S02]  /*d890*/  ISETP.LT.OR P2, PT, R2, R232, P2 ;  /* 0x000000e80200720c */ /* 0x000fe40001741670 */
[----:B------:R-:W-:-:S02]  /*d8a0*/  ISETP.GE.AND P1, PT, R0, R234, PT ;  /* 0x000000ea0000720c */ /* 0x000fc40003f26270 */
[----:B------:R-:W-:Y:S02]  /*d8b0*/  FSEL R169, R19, -INF , !P0 ;  /* 0xff80000013a97808 */ /* 0x000fe40004000000 */
[----:B------:R-:W-:Y:S02]  /*d8c0*/  FMNMX.FTZ R2, R247, R3, !PT ;  /* 0x00000003f7027209 */ /* 0x000fe40007810000 */
[----:B------:R-:W-:Y:S02]  /*d8d0*/  ISETP.LT.OR P1, PT, R0, R232, P1 ;  /* 0x000000e80000720c */ /* 0x000fe40000f21670 */
[----:B------:R-:W-:Y:S02]  /*d8e0*/  FSEL R22, R22, -INF , !P2 ;  /* 0xff80000016167808 */ /* 0x000fe40005000000 */
[----:B------:R-:W-:Y:S02]  /*d8f0*/  FMNMX.FTZ R0, R169, R2, !PT ;  /* 0x00000002a9007209 */ /* 0x000fe40007810000 */
[----:B------:R-:W-:-:S02]  /*d900*/  FSEL R26, R23, -INF , !P1 ;  /* 0xff800000171a7808 */ /* 0x000fc40004800000 */
[----:B------:R-:W-:Y:S02]  /*d910*/  FMNMX.FTZ R0, R22, R0, !PT ;  /* 0x0000000016007209 */ /* 0x000fe40007810000 */
[----:B-1----:R-:W-:Y:S02]  /*d920*/  FMNMX.FTZ R132, R132, R5, !PT ;  /* 0x0000000584847209 */ /* 0x002fe40007810000 */
[----:B------:R-:W-:Y:S02]  /*d930*/  FMNMX.FTZ R0, R26, R0, !PT ;  /* 0x000000001a007209 */ /* 0x000fe40007810000 */
[----:B------:R-:W-:Y:S01]  /*d940*/  MOV R2, UR4 ;  /* 0x0000000400027c02 */ /* 0x000fe20008000f00 */
[----:B------:R-:W1:Y:S01]  /*d950*/  SHFL.BFLY PT, R12, R132, 0x1, 0x1f ;  /* 0x0c201f00840c7f89 */ /* 0x000e6200000e0000 */
[----:B------:R-:W-:Y:S01]  /*d960*/  LOP3.LUT R4, R241, R182, RZ, 0x3c, !PT ;  /* 0x000000b6f1047212 */ /* 0x000fe200078e3cff */
[----:B------:R-:W-:Y:S01]  /*d970*/  UIADD3 UR4, UR4, 0x1, URZ ;  /* 0x0000000104047890 */ /* 0x000fe2000fffe03f */
[----:B------:R-:W-:Y:S01]  /*d980*/  LOP3.LUT R2, R174, UR27, R2, 0x96, !PT ;  /* 0x0000001bae027c12 */ /* 0x000fe2000f8e9602 */
[----:B------:R-:W2:Y:S01]  /*d990*/  SHFL.BFLY PT, R3, R0, 0x2, 0x1f ;  /* 0x0c401f0000037f89 */ /* 0x000ea200000e0000 */
[----:B------:R-:W-:Y:S01]  /*d9a0*/  MOV R241, R169 ;  /* 0x000000a900f17202 */ /* 0x000fe20000000f00 */
[----:B------:R-:W-:-:S02]  /*d9b0*/  IMAD R133, R4, -0x2daee0ad, RZ ;  /* 0xd2511f5304857824 */ /* 0x000fc400078e02ff */
[----:B------:R-:W-:-:S05]  /*d9c0*/  IMAD.WIDE.U32 R16, R2, -0x326172a9, RZ ;  /* 0xcd9e8d5702107825 */ /* 0x000fca00078e00ff */
[----:B------:R-:W-:Y:S02]  /*d9d0*/  LOP3.LUT R5, R17, UR16, R240, 0x96, !PT ;  /* 0x0000001011057c12 */ /* 0x000fe4000f8e96f0 */
[----:B------:R-:W-:-:S03]  /*d9e0*/  LOP3.LUT R2, R181, UR14, R16, 0x96, !PT ;  /* 0x0000000eb5027c12 */ /* 0x000fc6000f8e9610 */
[----:B------:R-:W-:-:S04]  /*d9f0*/  IMAD.WIDE.U32 R16, R5, -0x2daee0ad, RZ ;  /* 0xd2511f5305107825 */ /* 0x000fc800078e00ff */
[----:B------:R-:W-:Y:S01]  /*da00*/  IMAD.WIDE.U32 R20, R2, -0x2daee0ad, RZ ;  /* 0xd2511f5302147825 */ /* 0x000fe200078e00ff */
[----:B------:R-:W-:Y:S02]  /*da10*/  LOP3.LUT R4, R17, UR13, R133, 0x96, !PT ;  /* 0x0000000d11047c12 */ /* 0x000fe4000f8e9685 */
[----:B-1----:R-:W-:Y:S02]  /*da20*/  FMNMX.FTZ R132, R132, R12, !PT ;  /* 0x0000000c84847209 */ /* 0x002fe40007810000 */
[----:B--2---:R-:W-:-:S03]  /*da30*/  FMNMX.FTZ R0, R0, R3, !PT ;  /* 0x0000000300007209 */ /* 0x004fc60007810000 */
[C---:B------:R-:W-:Y:S01]  /*da40*/  FMUL.FTZ R3, R132.reuse, c[0x0][0x23c] ;  /* 0x00008f0084037a20 */ /* 0x040fe20000410000 */
[----:B------:R-:W-:Y:S01]  /*da50*/  FSETP.NEU.FTZ.AND P1, PT, R132, -INF , PT ;  /* 0xff8000008400780b */ /* 0x000fe20003f3d000 */
[----:B------:R-:W1:Y:S03]  /*da60*/  SHFL.BFLY PT, R12, R0, 0x1, 0x1f ;  /* 0x0c201f00000c7f89 */ /* 0x000e6600000e0000 */
[----:B------:R-:W-:Y:S02]  /*da70*/  FSEL R2, R3, RZ, P1 ;  /* 0x000000ff03027208 */ /* 0x000fe40000800000 */
[----:B------:R-:W-:Y:S01]  /*da80*/  LOP3.LUT R3, R21, UR11, R16, 0x96, !PT ;  /* 0x0000000b15037c12 */ /* 0x000fe2000f8e9610 */
[----:B------:R-:W-:-:S04]  /*da90*/  IMAD.WIDE.U32 R16, R4, -0x326172a9, RZ ;  /* 0xcd9e8d5704107825 */ /* 0x000fc800078e00ff */
[----:B------:R-:W-:Y:S01]  /*daa0*/  IMAD.WIDE.U32 R18, R3, -0x326172a9, RZ ;  /* 0xcd9e8d5703127825 */ /* 0x000fe200078e00ff */
[----:B------:R-:W-:-:S03]  /*dab0*/  LOP3.LUT R4, R17, UR12, R180, 0x96, !PT ;  /* 0x0000000c11047c12 */ /* 0x000fc6000f8e96b4 */
[----:B------:R-:W-:Y:S01]  /*dac0*/  FFMA.FTZ R6, R6, c[0x0][0x23c], -R2 ;  /* 0x00008f0006067a23 */ /* 0x000fe20000010802 */
[----:B------:R-:W-:Y:S01]  /*dad0*/  LOP3.LUT R3, R19, UR10, R16, 0x96, !PT ;  /* 0x0000000a13037c12 */ /* 0x000fe2000f8e9610 */
[----:B------:R-:W-:Y:S01]  /*dae0*/  IMAD.WIDE.U32 R4, R4, -0x2daee0ad, RZ ;  /* 0xd2511f5304047825 */ /* 0x000fe200078e00ff */
[----:B------:R-:W2:Y:S01]  /*daf0*/  LDC.U8 R16, c[0x0][0x2d8] ;  /* 0x0000b600ff107b82 */ /* 0x000ea20000000000 */
[----:B------:R3:W-:Y:S02]  /*db00*/  MUFU.EX2 R27, R6 ;  /* 0x00000006001b7308 */ /* 0x0007e40000000800 */
[----:B------:R-:W-:-:S04]  /*db10*/  IMAD.WIDE.U32 R24, R3, -0x2daee0ad, RZ ;  /* 0xd2511f5303187825 */ /* 0x000fc800078e00ff */
[--C-:B------:R-:W-:Y:S01]  /*db20*/  FFMA.FTZ R7, R7, c[0x0][0x23c], -R2.reuse ;  /* 0x00008f0007077a23 */ /* 0x100fe20000010802 */
[----:B-1----:R-:W-:Y:S01]  /*db30*/  FMNMX.FTZ R3, R0, R12, !PT ;  /* 0x0000000c00037209 */ /* 0x002fe20007810000 */
[----:B------:R-:W-:Y:S01]  /*db40*/  FFMA.FTZ R10, R10, c[0x0][0x23c], -R2 ;  /* 0x00008f000a0a7a23 */ /* 0x000fe20000010802 */
[----:B------:R-:W-:Y:S01]  /*db50*/  LOP3.LUT R4, R25, UR7, R4, 0x96, !PT ;  /* 0x0000000719047c12 */ /* 0x000fe2000f8e9604 */
[----:B------:R1:W-:Y:S01]  /*db60*/  MUFU.EX2 R242, R7 ;  /* 0x0000000700f27308 */ /* 0x0003e20000000800 */
[C---:B------:R-:W-:Y:S01]  /*db70*/  FSETP.NEU.FTZ.AND P0, PT, R3.reuse, -INF , PT ;  /* 0xff8000000300780b */ /* 0x040fe20003f1d000 */
[----:B------:R-:W-:Y:S02]  /*db80*/  FMUL.FTZ R12, R3, c[0x0][0x23c] ;  /* 0x00008f00030c7a20 */ /* 0x000fe40000410000 */
[----:B------:R-:W-:Y:S01]  /*db90*/  FFMA.FTZ R8, R8, c[0x0][0x23c], -R2 ;  /* 0x00008f0008087a23 */ /* 0x000fe20000010802 */
[----:B---3--:R-:W-:Y:S01]  /*dba0*/  LOP3.LUT R6, R5, UR9, R20, 0x96, !PT ;  /* 0x0000000905067c12 */ /* 0x008fe2000f8e9614 */
[----:B------:R-:W-:Y:S01]  /*dbb0*/  IMAD.WIDE.U32 R4, R4, -0x326172a9, RZ ;  /* 0xcd9e8d5704047825 */ /* 0x000fe200078e00ff */
[----:B------:R-:W-:Y:S01]  /*dbc0*/  FSEL R12, R12, RZ, P0 ;  /* 0x000000ff0c0c7208 */ /* 0x000fe20000000000 */
[----:B------:R3:W-:Y:S03]  /*dbd0*/  MUFU.EX2 R173, R10 ;  /* 0x0000000a00ad7308 */ /* 0x0007e60000000800 */
[----:B------:R-:W-:Y:S01]  /*dbe0*/  LOP3.LUT R0, R4, 0xffff, RZ, 0xc0, !PT ;  /* 0x0000ffff04007812 */ /* 0x000fe200078ec0ff */
[----:B------:R-:W-:Y:S01]  /*dbf0*/  FFMA.FTZ R9, R9, c[0x0][0x23c], -R12 ;  /* 0x00008f0009097a23 */ /* 0x000fe2000001080c */
[----:B--2---:R-:W-:Y:S01]  /*dc00*/  PRMT R168, R16, 0x7054, R16 ;  /* 0x0000705410a87816 */ /* 0x004fe20000000010 */
[----:B------:R-:W-:-:S02]  /*dc10*/  FFMA.FTZ R13, R13, c[0x0][0x23c], -R12 ;  /* 0x00008f000d0d7a23 */ /* 0x000fc4000001080c */
[----:B-1----:R-:W-:Y:S01]  /*dc20*/  IMAD.WIDE.U32 R6, R6, -0x326172a9, RZ ;  /* 0xcd9e8d5706067825 */ /* 0x002fe200078e00ff */
[----:B------:R1:W-:Y:S03]  /*dc30*/  MUFU.EX2 R172, R9 ;  /* 0x0000000900ac7308 */ /* 0x0003e60000000800 */
[----:B------:R-:W-:Y:S01]  /*dc40*/  FFMA.FTZ R14, R14, c[0x0][0x23c], -R12 ;  /* 0x00008f000e0e7a23 */ /* 0x000fe2000001080c */
[----:B------:R-:W-:Y:S01]  /*dc50*/  LOP3.LUT R15, R7, UR8, R18, 0x96, !PT ;  /* 0x00000008070f7c12 */ /* 0x000fe2000f8e9612 */
[----:B------:R-:W-:Y:S01]  /*dc60*/  FFMA.FTZ R11, R11, c[0x0][0x23c], -R12 ;  /* 0x00008f000b0b7a23 */ /* 0x000fe2000001080c */
[--C-:B------:R-:W-:Y:S01]  /*dc70*/  SHF.R.U32.HI R7, RZ, 0x18, R4.reuse ;  /* 0x00000018ff077819 */ /* 0x100fe20000011604 */
[----:B------:R-:W2:Y:S01]  /*dc80*/  LDSM.16.MT88.4 R16, [R206+0x18000] ;  /* 0x01800000ce10783b */ /* 0x000ea20000004200 */
[----:B------:R4:W5:Y:S01]  /*dc90*/  MUFU.EX2 R135, R8 ;  /* 0x0000000800877308 */ /* 0x0009620000000800 */
[----:B---3--:R-:W-:-:S04]  /*dca0*/  SHF.R.U32.HI R10, RZ, 0x10, R4 ;  /* 0x00000010ff0a7819 */ /* 0x008fc80000011604 */
[----:B------:R-:W-:Y:S02]  /*dcb0*/  LOP3.LUT R10, R10, 0xff, RZ, 0xc0, !PT ;  /* 0x000000ff0a0a7812 */ /* 0x000fe400078ec0ff */
[----:B-1----:R-:W-:Y:S01]  /*dcc0*/  SHF.R.U32.HI R9, RZ, 0x8, R0 ;  /* 0x00000008ff097819 */ /* 0x002fe20000011600 */
[----:B------:R-:W-:Y:S01]  /*dcd0*/  MUFU.EX2 R243, R13 ;  /* 0x0000000d00f37308 */ /* 0x000fe20000000800 */
[----:B------:R-:W-:Y:S02]  /*dce0*/  LOP3.LUT R0, R5, UR18, R6, 0x96, !PT ;  /* 0x0000001205007c12 */ /* 0x000fe4000f8e9606 */
[----:B------:R-:W-:Y:S02]  /*dcf0*/  PRMT R10, R10, 0x5410, R7 ;  /* 0x000054100a0a7816 */ /* 0x000fe40000000007 */
[----:B------:R-:W-:Y:S02]  /*dd00*/  LOP3.LUT R6, R0, 0xff, RZ, 0xc0, !PT ;  /* 0x000000ff00067812 */ /* 0x000fe400078ec0ff */
[----:B----4-:R-:W-:Y:S01]  /*dd10*/  LOP3.LUT R8, R4, 0xff, RZ, 0xc0, !PT ;  /* 0x000000ff04087812 */ /* 0x010fe200078ec0ff */
[----:B------:R-:W-:Y:S01]  /*dd20*/  MUFU.EX2 R13, R14 ;  /* 0x0000000e000d7308 */ /* 0x000fe20000000800 */
[----:B------:R-:W-:-:S02]  /*dd30*/  LOP3.LUT R4, R0, 0xffff, RZ, 0xc0, !PT ;  /* 0x0000ffff00047812 */ /* 0x000fc400078ec0ff */
[----:B------:R-:W-:Y:S02]  /*dd40*/  PRMT R9, R8, 0x5410, R9 ;  /* 0x0000541008097816 */ /* 0x000fe40000000009 */
[----:B------:R-:W-:Y:S02]  /*dd50*/  SHF.R.U32.HI R5, RZ, 0x8, R4 ;  /* 0x00000008ff057819 */ /* 0x000fe40000011604 */
[----:B------:R-:W-:Y:S01]  /*dd60*/  FSEL R4, R132, RZ, P1 ;  /* 0x000000ff84047208 */ /* 0x000fe20000800000 */
[----:B------:R1:W3:Y:S01]  /*dd70*/  MUFU.EX2 R176, R11 ;  /* 0x0000000b00b07308 */ /* 0x0002e20000000800 */
[----:B------:R-:W-:-:S03]  /*dd80*/  SHF.R.U32.HI R7, RZ, 0x18, R0 ;  /* 0x00000018ff077819 */ /* 0x000fc60000011600 */
[----:B------:R-:W-:Y:S01]  /*dd90*/  FADD.FTZ R8, R249, -R4 ;  /* 0x80000004f9087221 */ /* 0x000fe20000010000 */
[----:B------:R-:W-:Y:S01]  /*dda0*/  SHF.R.U32.HI R4, RZ, 0x10, R0 ;  /* 0x00000010ff047819 */ /* 0x000fe20000011600 */
[----:B------:R-:W-:Y:S01]  /*ddb0*/  IMAD.MOV.U32 R249, RZ, RZ, R22 ;  /* 0x000000fffff97224 */ /* 0x000fe200078e0016 */
[----:B-----5:R-:W-:Y:S01]  /*ddc0*/  F2FP.PACK_AB R0, R135, R242 ;  /* 0x000000f28700723e */ /* 0x020fe200000000ff */
[----:B------:R-:W-:Y:S01]  /*ddd0*/  FMUL.FTZ R8, R8, c[0x0][0x23c] ;  /* 0x00008f0008087a20 */ /* 0x000fe20000410000 */
[----:B------:R-:W-:Y:S03]  /*dde0*/  LDSM.16.MT88.4 R20, [R205+0x18000] ;  /* 0x01800000cd14783b */ /* 0x000fe60000004200 */
[----:B------:R-:W4:Y:S01]  /*ddf0*/  MUFU.EX2 R14, R8 ;  /* 0x00000008000e7308 */ /* 0x000f220000000800 */
[----:B-1----:R-:W-:Y:S01]  /*de00*/  PRMT R11, R6, 0x5410, R5 ;  /* 0x00005410060b7816 */ /* 0x002fe20000000005 */
[----:B------:R-:W-:Y:S01]  /*de10*/  HSET2.LE.AND R6, R9, R168, PT ;  /* 0x000000a809067233 */ /* 0x000fe20003803000 */
[----:B------:R-:W-:-:S02]  /*de20*/  LOP3.LUT R5, R4, 0xff, RZ, 0xc0, !PT ;  /* 0x000000ff04057812 */ /* 0x000fc400078ec0ff */
[----:B------:R-:W-:Y:S02]  /*de30*/  FSEL R4, R3, RZ, P0 ;  /* 0x000000ff03047208 */ /* 0x000fe40000000000 */
[----:B------:R-:W-:Y:S01]  /*de40*/  LOP3.LUT R6, R6, R0, RZ, 0xc0, !PT ;  /* 0x0000000006067212 */ /* 0x000fe200078ec0ff */
[--C-:B------:R-:W-:Y:S01]  /*de50*/  HSET2.LE.AND R0, R10, R168.reuse, PT ;  /* 0x000000a80a007233 */ /* 0x100fe20003803000 */
[----:B------:R-:W-:Y:S01]  /*de60*/  PRMT R5, R5, 0x5410, R7 ;  /* 0x0000541005057816 */ /* 0x000fe20000000007 */
[----:B------:R-:W-:Y:S01]  /*de70*/  FADD.FTZ R4, R248, -R4 ;  /* 0x80000004f8047221 */ /* 0x000fe20000010000 */
[----:B---3--:R-:W-:Y:S01]  /*de80*/  F2FP.PACK_AB R7, R176, R243 ;  /* 0x000000f3b007723e */ /* 0x008fe200000000ff */
[----:B------:R-:W-:Y:S02]  /*de90*/  IMAD.MOV.U32 R248, RZ, RZ, R13 ;  /* 0x000000fffff87224 */ /* 0x000fe400078e000d */
[----:B------:R-:W-:Y:S01]  /*dea0*/  FMUL.FTZ R4, R4, c[0x0][0x23c] ;  /* 0x00008f0004047a20 */ /* 0x000fe20000410000 */
[----:B------:R-:W-:Y:S01]  /*deb0*/  LOP3.LUT R7, R0, R7, RZ, 0xc0, !PT ;  /* 0x0000000700077212 */ /* 0x000fe200078ec0ff */
[----:B------:R-:W-:Y:S01]  /*dec0*/  HSET2.LE.AND R0, R11, R168, PT ;  /* 0x000000a80b007233 */ /* 0x000fe20003803000 */
[-C--:B----4-:R-:W-:Y:S01]  /*ded0*/  FMUL.FTZ R144, R144, R14.reuse ;  /* 0x0000000e90907220 */ /* 0x090fe20000410000 */
[----:B------:R1:W3:Y:S01]  /*dee0*/  MUFU.EX2 R13, R4 ;  /* 0x00000004000d7308 */ /* 0x0002e20000000800 */
[----:B------:R-:W4:Y:S01]  /*def0*/  LDSM.16.MT88.4 R8, [R208+0x18000] ;  /* 0x01800000d008783b */ /* 0x000f220000004200 */
[----:B------:R-:W-:-:S02]  /*df00*/  FMUL.FTZ R145, R145, R14 ;  /* 0x0000000e91917220 */ /* 0x000fc40000410000 */
[-C--:B------:R-:W-:Y:S02]  /*df10*/  FMUL.FTZ R148, R148, R14.reuse ;  /* 0x0000000e94947220 */ /* 0x080fe40000410000 */
[-C--:B------:R-:W-:Y:S02]  /*df20*/  FMUL.FTZ R149, R149, R14.reuse ;  /* 0x0000000e95957220 */ /* 0x080fe40000410000 */
[-C--:B------:R-:W-:Y:S02]  /*df30*/  FMUL.FTZ R152, R152, R14.reuse ;  /* 0x0000000e98987220 */ /* 0x080fe40000410000 */
[-C--:B------:R-:W-:Y:S02]  /*df40*/  FMUL.FTZ R153, R153, R14.reuse ;  /* 0x0000000e99997220 */ /* 0x080fe40000410000 */
[-C--:B------:R-:W-:Y:S02]  /*df50*/  FMUL.FTZ R156, R156, R14.reuse ;  /* 0x0000000e9c9c7220 */ /* 0x080fe40000410000 */
[----:B------:R-:W-:Y:S01]  /*df60*/  FMUL.FTZ R157, R157, R14 ;  /* 0x0000000e9d9d7220 */ /* 0x000fe20000410000 */
[----:B-1----:R-:W-:Y:S01]  /*df70*/  F2FP.PACK_AB R4, R173, R27 ;  /* 0x0000001bad04723e */ /* 0x002fe200000000ff */
[----:B---3--:R-:W-:-:S02]  /*df80*/  FMUL.FTZ R146, R146, R13 ;  /* 0x0000000d92927220 */ /* 0x008fc40000410000 */
[-C--:B------:R-:W-:Y:S01]  /*df90*/  FMUL.FTZ R147, R147, R13.reuse ;  /* 0x0000000d93937220 */ /* 0x080fe20000410000 */
[----:B------:R-:W-:Y:S01]  /*dfa0*/  LOP3.LUT R4, R0, R4, RZ, 0xc0, !PT ;  /* 0x0000000400047212 */ /* 0x000fe200078ec0ff */
[----:B------:R-:W-:Y:S01]  /*dfb0*/  HSET2.LE.AND R0, R5, R168, PT ;  /* 0x000000a805007233 */ /* 0x000fe20003803000 */
[----:B------:R-:W-:Y:S01]  /*dfc0*/  F2FP.PACK_AB R5, R248, R172 ;  /* 0x000000acf805723e */ /* 0x000fe200000000ff */
[-C--:B------:R-:W-:Y:S02]  /*dfd0*/  FMUL.FTZ R150, R150, R13.reuse ;  /* 0x0000000d96967220 */ /* 0x080fe40000410000 */
[----:B------:R-:W-:Y:S01]  /*dfe0*/  FMUL.FTZ R151, R151, R13 ;  /* 0x0000000d97977220 */ /* 0x000fe20000410000 */
[----:B------:R-:W-:Y:S01]  /*dff0*/  LOP3.LUT R5, R0, R5, RZ, 0xc0, !PT ;  /* 0x0000000500057212 */ /* 0x000fe200078ec0ff */
[-C--:B------:R-:W-:Y:S02]  /*e000*/  FMUL.FTZ R154, R154, R13.reuse ;  /* 0x0000000d9a9a7220 */ /* 0x080fe40000410000 */
[----:B------:R-:W-:-:S02]  /*e010*/  FMUL.FTZ R155, R155, R13 ;  /* 0x0000000d9b9b7220 */ /* 0x000fc40000410000 */
[-C--:B------:R-:W-:Y:S02]  /*e020*/  FMUL.FTZ R158, R158, R13.reuse ;  /* 0x0000000d9e9e7220 */ /* 0x080fe40000410000 */
[C---:B--2---:R-:W-:Y:S01]  /*e030*/  HMMA.16816.F32 R144, R4.reuse, R16, R144 ;  /* 0x000000100490723c */ /* 0x044fe20000001890 */
[-C--:B------:R-:W-:Y:S02]  /*e040*/  FMUL.FTZ R159, R159, R13.reuse ;  /* 0x0000000d9f9f7220 */ /* 0x080fe40000410000 */
[-C--:B------:R-:W-:Y:S02]  /*e050*/  FMUL.FTZ R136, R136, R14.reuse ;  /* 0x0000000e88887220 */ /* 0x080fe40000410000 */
[----:B------:R-:W-:Y:S02]  /*e060*/  FMUL.FTZ R137, R137, R14 ;  /* 0x0000000e89897220 */ /* 0x000fe40000410000 */
[-C--:B------:R-:W-:Y:S01]  /*e070*/  FMUL.FTZ R138, R138, R13.reuse ;  /* 0x0000000d8a8a7220 */ /* 0x080fe20000410000 */
[----:B------:R-:W-:Y:S01]  /*e080*/  HMMA.16816.F32 R196, R4, R18, R148 ;  /* 0x0000001204c4723c */ /* 0x000fe20000001894 */
[----:B------:R-:W1:Y:S01]  /*e090*/  LDSM.16.MT88.4 R16, [R207+0x18000] ;  /* 0x01800000cf10783b */ /* 0x000e620000004200 */
[----:B------:R-:W-:-:S02]  /*e0a0*/  FMUL.FTZ R139, R139, R13 ;  /* 0x0000000d8b8b7220 */ /* 0x000fc40000410000 */
[-C--:B------:R-:W-:Y:S02]  /*e0b0*/  FMUL.FTZ R140, R140, R14.reuse ;  /* 0x0000000e8c8c7220 */ /* 0x080fe40000410000 */
[----:B------:R-:W-:Y:S01]  /*e0c0*/  FMUL.FTZ R141, R141, R14 ;  /* 0x0000000e8d8d7220 */ /* 0x000fe20000410000 */
[----:B------:R-:W-:Y:S01]  /*e0d0*/  MOV R150, R180 ;  /* 0x000000b400967202 */ /* 0x000fe20000000f00 */
[C---:B----4-:R-:W-:Y:S01]  /*e0e0*/  HMMA.16816.F32 R152, R4.reuse, R8, R152 ;  /* 0x000000080498723c */ /* 0x050fe20000001898 */
        /* <DEDUP_REMOVED lines=10> */
[----:B------:R-:W-:Y:S01]  /*e190*/  HMMA.16816.F32 R136, R4, R20, R136 ;  /* 0x000000140488723c */ /* 0x000fe20000001888 */
[-C--:B------:R-:W-:Y:S02]  /*e1a0*/  FMUL.FTZ R166, R166, R13.reuse ;  /* 0x0000000da6a67220 */ /* 0x080fe40000410000 */
[----:B------:R-:W-:Y:S02]  /*e1b0*/  FMUL.FTZ R167, R167, R13 ;  /* 0x0000000da7a77220 */ /* 0x000fe40000410000 */
[----:B------:R-:W-:-:S02]  /*e1c0*/  FMUL.FTZ R36, R36, R14 ;  /* 0x0000000e24247220 */ /* 0x000fc40000410000 */
[----:B------:R-:W-:Y:S01]  /*e1d0*/  MOV R20, R135 ;  /* 0x0000008700147202 */ /* 0x000fe20000000f00 */
[C---:B------:R-:W-:Y:S01]  /*e1e0*/  HMMA.16816.F32 R200, R4.reuse, R22, R140 ;  /* 0x0000001604c8723c */ /* 0x040fe2000000188c */
[----:B------:R-:W-:Y:S02]  /*e1f0*/  IMAD.MOV.U32 R135, RZ, RZ, R171 ;  /* 0x000000ffff877224 */ /* 0x000fe400078e00ab */
[----:B------:R-:W-:Y:S02]  /*e200*/  IMAD.MOV.U32 R21, RZ, RZ, R170 ;  /* 0x000000ffff157224 */ /* 0x000fe400078e00aa */
[----:B------:R-:W-:Y:S02]  /*e210*/  FMUL.FTZ R37, R37, R14 ;  /* 0x0000000e25257220 */ /* 0x000fe40000410000 */
[----:B------:R-:W-:Y:S01]  /*e220*/  IMAD.MOV.U32 R23, RZ, RZ, R168 ;  /* 0x000000ffff177224 */ /* 0x000fe200078e00a8 */
        /* <DEDUP_REMOVED lines=19> */
[----:B------:R-:W-:Y:S01]  /*e360*/  FMUL.FTZ R51, R51, R13 ;  /* 0x0000000d33337220 */ /* 0x000fe20000410000 */
[----:B------:R-:W-:Y:S01]  /*e370*/  MOV R42, R174 ;  /* 0x000000ae002a7202 */ /* 0x000fe20000000f00 */
[----:B------:R-:W-:Y:S02]  /*e380*/  IMAD.MOV.U32 R151, RZ, RZ, R181 ;  /* 0x000000ffff977224 */ /* 0x000fe400078e00b5 */
[-C--:B------:R-:W-:Y:S02]  /*e390*/  FMUL.FTZ R52, R52, R14.reuse ;  /* 0x0000000e34347220 */ /* 0x080fe40000410000 */
[----:B------:R-:W-:Y:S01]  /*e3a0*/  FMUL.FTZ R53, R53, R14 ;  /* 0x0000000e35357220 */ /* 0x000fe20000410000 */
[----:B------:R-:W-:Y:S01]  /*e3b0*/  MOV R39, R151 ;  /* 0x0000009700277202 */ /* 0x000fe20000000f00 */
[----:B------:R-:W-:-:S02]  /*e3c0*/  FMUL.FTZ R54, R54, R13 ;  /* 0x0000000d36367220 */ /* 0x000fc40000410000 */
[-C--:B------:R-:W-:Y:S02]  /*e3d0*/  FMUL.FTZ R55, R55, R13.reuse ;  /* 0x0000000d37377220 */ /* 0x080fe40000410000 */
[-C--:B------:R-:W-:Y:S02]  /*e3e0*/  FMUL.FTZ R56, R56, R14.reuse ;  /* 0x0000000e38387220 */ /* 0x080fe40000410000 */
[-C--:B------:R-:W-:Y:S02]  /*e3f0*/  FMUL.FTZ R57, R57, R14.reuse ;  /* 0x0000000e39397220 */ /* 0x080fe40000410000 */
[-C--:B------:R-:W-:Y:S02]  /*e400*/  FMUL.FTZ R58, R58, R13.reuse ;  /* 0x0000000d3a3a7220 */ /* 0x080fe40000410000 */
[----:B------:R-:W-:Y:S01]  /*e410*/  FMUL.FTZ R59, R59, R13 ;  /* 0x0000000d3b3b7220 */ /* 0x000fe20000410000 */
[----:B-1----:R-:W-:Y:S01]  /*e420*/  HMMA.16816.F32 R180, R4, R16, R44 ;  /* 0x0000001004b4723c */ /* 0x002fe2000000182c */
[----:B------:R-:W-:-:S02]  /*e430*/  FMUL.FTZ R60, R60, R14 ;  /* 0x0000000e3c3c7220 */ /* 0x000fc40000410000 */
[-C--:B------:R-:W-:Y:S02]  /*e440*/  FMUL.FTZ R61, R61, R14.reuse ;  /* 0x0000000e3d3d7220 */ /* 0x080fe40000410000 */
[-C--:B------:R-:W-:Y:S02]  /*e450*/  FMUL.FTZ R62, R62, R13.reuse ;  /* 0x0000000d3e3e7220 */ /* 0x080fe40000410000 */
[-C--:B------:R-:W-:Y:S01]  /*e460*/  FMUL.FTZ R63, R63, R13.reuse ;  /* 0x0000000d3f3f7220 */ /* 0x080fe20000410000 */
[C---:B------:R-:W-:Y:S01]  /*e470*/  HMMA.16816.F32 R164, R4.reuse, R18, R48 ;  /* 0x0000001204a4723c */ /* 0x040fe20000001830 */
[----:B------:R-:W1:Y:S01]  /*e480*/  LDSM.16.MT88.4 R16, [R207+0x1a000] ;  /* 0x01a00000cf10783b */ /* 0x000e620000004200 */
[-C--:B------:R-:W-:Y:S02]  /*e490*/  FMUL.FTZ R64, R64, R14.reuse ;  /* 0x0000000e40407220 */ /* 0x080fe40000410000 */
[----:B------:R-:W-:Y:S02]  /*e4a0*/  FMUL.FTZ R65, R65, R14 ;  /* 0x0000000e41417220 */ /* 0x000fe40000410000 */
[-C--:B------:R-:W-:Y:S01]  /*e4b0*/  FMUL.FTZ R66, R66, R13.reuse ;  /* 0x0000000d42427220 */ /* 0x080fe20000410000 */
[----:B------:R-:W-:Y:S01]  /*e4c0*/  MOV R51, R252 ;  /* 0x000000fc00337202 */ /* 0x000fe20000000f00 */
[----:B--2---:R-:W-:Y:S01]  /*e4d0*/  HMMA.16816.F32 R140, R4, R8, R52 ;  /* 0x00000008048c723c */ /* 0x004fe20000001834 */
[----:B------:R-:W-:-:S02]  /*e4e0*/  FMUL.FTZ R67, R67, R13 ;  /* 0x0000000d43437220 */ /* 0x000fc40000410000 */
[----:B------:R-:W-:Y:S02]  /*e4f0*/  IMAD.MOV.U32 R0, RZ, RZ, R176 ;  /* 0x000000ffff007224 */ /* 0x000fe400078e00b0 */
[----:B------:R-:W-:Y:S02]  /*e500*/  IMAD.MOV.U32 R43, RZ, RZ, R175 ;  /* 0x000000ffff2b7224 */ /* 0x000fe400078e00af */
[----:B------:R-:W-:Y:S01]  /*e510*/  IMAD.MOV.U32 R41, RZ, RZ, R173 ;  /* 0x000000ffff297224 */ /* 0x000fe200078e00ad */
[----:B------:R-:W-:Y:S01]  /*e520*/  HMMA.16816.F32 R192, R4, R10, R56 ;  /* 0x0000000a04c0723c */ /* 0x000fe20000001838 */
[----:B------:R-:W2:Y:S01]  /*e530*/  LDSM.16.MT88.4 R8, [R205+0x1c000] ;  /* 0x01c00000cd08783b */ /* 0x000ea20000004200 */
[----:B------:R-:W-:Y:S02]  /*e540*/  IMAD.MOV.U32 R40, RZ, RZ, R172 ;  /* 0x000000ffff287224 */ /* 0x000fe400078e00ac */
        /* <DEDUP_REMOVED lines=8> */
[----:B------:R-:W-:Y:S02]  /*e5d0*/  IMAD.MOV.U32 R38, RZ, RZ, R150 ;  /* 0x000000ffff267224 */ /* 0x000fe400078e0096 */
        /* <DEDUP_REMOVED lines=9> */
[----:B------:R-:W-:Y:S01]  /*e670*/  FMUL.FTZ R82, R82, R13 ;  /* 0x0000000d52527220 */ /* 0x000fe20000410000 */
[----:B------:R-:W-:Y:S01]  /*e680*/  MOV R60, R241 ;  /* 0x000000f1003c7202 */ /* 0x000fe20000000f00 */
[----:B------:R-:W-:Y:S02]  /*e690*/  FMUL.FTZ R83, R83, R13 ;  /* 0x0000000d53537220 */ /* 0x000fe40000410000 */
[-C--:B------:R-:W-:Y:S01]  /*e6a0*/  FMUL.FTZ R84, R84, R14.reuse ;  /* 0x0000000e54547220 */ /* 0x080fe20000410000 */
[----:B------:R-:W-:Y:S01]  /*e6b0*/  MOV R67, R51 ;  /* 0x0000003300437202 */ /* 0x000fe20000000f00 */
[----:B--2---:R-:W-:Y:S01]  /*e6c0*/  HMMA.16816.F32 R148, R4, R8, R68 ;  /* 0x000000080494723c */ /* 0x004fe20000001844 */
[----:B------:R-:W-:Y:S01]  /*e6d0*/  FMUL.FTZ R85, R85, R14 ;  /* 0x0000000e55557220 */ /* 0x000fe20000410000 */
[----:B------:R-:W-:Y:S01]  /*e6e0*/  MOV R64, R42 ;  /* 0x0000002a00407202 */ /* 0x000fe20000000f00 */
[----:B------:R-:W-:-:S02]  /*e6f0*/  FMUL.FTZ R86, R86, R13 ;  /* 0x0000000d56567220 */ /* 0x000fc40000410000 */
[----:B------:R-:W-:Y:S02]  /*e700*/  FMUL.FTZ R87, R87, R13 ;  /* 0x0000000d57577220 */ /* 0x000fe40000410000 */
[-C--:B------:R-:W-:Y:S01]  /*e710*/  FMUL.FTZ R88, R88, R14.reuse ;  /* 0x0000000e58587220 */ /* 0x080fe20000410000 */
[----:B------:R-:W-:Y:S01]  /*e720*/  HMMA.16816.F32 R72, R4, R10, R72 ;  /* 0x0000000a0448723c */ /* 0x000fe20000001848 */
[----:B------:R-:W2:Y:S01]  /*e730*/  LDSM.16.MT88.4 R8, [R208+0x1c000] ;  /* 0x01c00000d008783b */ /* 0x000ea20000004200 */
[-C--:B------:R-:W-:Y:S01]  /*e740*/  FMUL.FTZ R89, R89, R14.reuse ;  /* 0x0000000e59597220 */ /* 0x080fe20000410000 */
[----:B------:R-:W-:Y:S01]  /*e750*/  MOV R69, R247 ;  /* 0x000000f700457202 */ /* 0x000fe20000000f00 */
        /* <DEDUP_REMOVED lines=10> */
[-C--:B------:R-:W-:Y:S01]  /*e800*/  FMUL.FTZ R100, R100, R14.reuse ;  /* 0x0000000e64647220 */ /* 0x080fe20000410000 */
[C---:B-1----:R-:W-:Y:S01]  /*e810*/  HMMA.16816.F32 R76, R4.reuse, R16, R76 ;  /* 0x00000010044c723c */ /* 0x042fe2000000184c */
        /* <DEDUP_REMOVED lines=28> */
[----:B-1----:R-:W-:Y:S01]  /*e9e0*/  HMMA.16816.F32 R92, R4, R16, R92 ;  /* 0x00000010045c723c */ /* 0x002fe2000000185c */
[----:B------:R-:W-:Y:S01]  /*e9f0*/  IMAD.MOV.U32 R62, RZ, RZ, R23 ;  /* 0x000000ffff3e7224 */ /* 0x000fe200078e0017 */
[----:B------:R-:W-:Y:S01]  /*ea00*/  MOV R23, R0 ;  /* 0x0000000000177202 */ /* 0x000fe20000000f00 */
[----:B------:R-:W-:-:S02]  /*ea10*/  FFMA.FTZ R0, R28, c[0x0][0x23c], -R2 ;  /* 0x00008f001c007a23 */ /* 0x000fc40000010802 */
[-C--:B------:R-:W-:Y:S02]  /*ea20*/  FMUL.FTZ R124, R124, R14.reuse ;  /* 0x0000000e7c7c7220 */ /* 0x080fe40000410000 */
[----:B------:R-:W-:Y:S01]  /*ea30*/  FMUL.FTZ R125, R125, R14 ;  /* 0x0000000e7d7d7220 */ /* 0x000fe20000410000 */
[C---:B------:R-:W-:Y:S01]  /*ea40*/  HMMA.16816.F32 R96, R4.reuse, R18, R96 ;  /* 0x000000120460723c */ /* 0x040fe20000001860 */
[----:B------:R-:W1:Y:S01]  /*ea50*/  LDSM.16.MT88.4 R16, [R206+0x1e000] ;  /* 0x01e00000ce10783b */ /* 0x000e620000004200 */
[-C--:B------:R-:W-:Y:S01]  /*ea60*/  FMUL.FTZ R126, R126, R13.reuse ;  /* 0x0000000d7e7e7220 */ /* 0x080fe20000410000 */
[----:B------:R3:W-:Y:S01]  /*ea70*/  MUFU.EX2 R48, R0 ;  /* 0x0000000000307308 */ /* 0x0007e20000000800 */
[----:B------:R-:W-:Y:S02]  /*ea80*/  FMUL.FTZ R127, R127, R13 ;  /* 0x0000000d7f7f7220 */ /* 0x000fe40000410000 */
[----:B------:R-:W-:Y:S02]  /*ea90*/  IMAD.MOV.U32 R50, RZ, RZ, R251 ;  /* 0x000000ffff327224 */ /* 0x000fe400078e00fb */
[----:B--2---:R-:W-:Y:S01]  /*eaa0*/  HMMA.16816.F32 R100, R4, R8, R100 ;  /* 0x000000080464723c */ /* 0x004fe20000001864 */
[----:B------:R-:W-:-:S02]  /*eab0*/  IMAD.MOV.U32 R22, RZ, RZ, R248 ;  /* 0x000000ffff167224 */ /* 0x000fc400078e00f8 */
[----:B------:R-:W-:Y:S02]  /*eac0*/  IMAD.MOV.U32 R37, RZ, RZ, R249 ;  /* 0x000000ffff257224 */ /* 0x000fe400078e00f9 */
[-C--:B------:R-:W-:Y:S02]  /*ead0*/  FMUL.FTZ R128, R128, R14.reuse ;  /* 0x0000000e80807220 */ /* 0x080fe40000410000 */
[----:B------:R-:W-:Y:S01]  /*eae0*/  FMUL.FTZ R129, R129, R14 ;  /* 0x0000000e81817220 */ /* 0x000fe20000410000 */
[----:B------:R-:W-:Y:S01]  /*eaf0*/  HMMA.16816.F32 R104, R4, R10, R104 ;  /* 0x0000000a0468723c */ /* 0x000fe20000001868 */
[----:B------:R-:W2:Y:S01]  /*eb00*/  LDSM.16.MT88.4 R8, [R208+0x1e000] ;  /* 0x01e00000d008783b */ /* 0x000ea20000004200 */
[-C--:B------:R-:W-:Y:S02]  /*eb10*/  FMUL.FTZ R130, R130, R13.reuse ;  /* 0x0000000d82827220 */ /* 0x080fe40000410000 */
[----:B------:R-:W-:Y:S02]  /*eb20*/  FMUL.FTZ R131, R131, R13 ;  /* 0x0000000d83837220 */ /* 0x000fe40000410000 */
        /* <DEDUP_REMOVED lines=10> */
[C---:B-1----:R-:W-:Y:S08]  /*ebd0*/  HMMA.16816.F32 R108, R4.reuse, R16, R108 ;  /* 0x00000010046c723c */ /* 0x042ff0000000186c */
[C---:B------:R-:W-:Y:S01]  /*ebe0*/  HMMA.16816.F32 R112, R4.reuse, R18, R112 ;  /* 0x000000120470723c */ /* 0x040fe20000001870 */
[----:B------:R-:W1:Y:S07]  /*ebf0*/  LDSM.16.MT88.4 R16, [R207+0x1e000] ;  /* 0x01e00000cf10783b */ /* 0x000e6e0000004200 */
[C---:B--2---:R-:W-:Y:S07]  /*ec00*/  HMMA.16816.F32 R56, R4.reuse, R8, R116 ;  /* 0x000000080438723c */ /* 0x044fee0000001874 */
[----:B------:R-:W-:Y:S01]  /*ec10*/  IMAD.WIDE.U32 R8, R15, -0x2daee0ad, RZ ;  /* 0xd2511f530f087825 */ /* 0x000fe200078e00ff */
[----:B------:R-:W-:Y:S01]  /*ec20*/  HMMA.16816.F32 R44, R4, R10, R120 ;  /* 0x0000000a042c723c */ /* 0x000fe20000001878 */
[----:B------:R-:W-:-:S03]  /*ec30*/  MOV R119, R51 ;  /* 0x0000003300777202 */ /* 0x000fc60000000f00 */
[----:B---3--:R-:W-:Y:S02]  /*ec40*/  LOP3.LUT R0, R9, UR17, R24, 0x96, !PT ;  /* 0x0000001109007c12 */ /* 0x008fe4000f8e9618 */
[C---:B------:R-:W-:Y:S01]  /*ec50*/  LOP3.LUT R15, R8.reuse, 0xff, RZ, 0xc0, !PT ;  /* 0x000000ff080f7812 */ /* 0x040fe200078ec0ff */
[----:B------:R-:W-:Y:S01]  /*ec60*/  LDSM.16.MT88.4 R24, [R206+0x18800] ;  /* 0x01880000ce18783b */ /* 0x000fe20000004200 */
[----:B------:R-:W-:Y:S01]  /*ec70*/  LOP3.LUT R10, R8, 0xffff, RZ, 0xc0, !PT ;  /* 0x0000ffff080a7812 */ /* 0x000fe200078ec0ff */
[----:B------:R-:W-:Y:S01]  /*ec80*/  FFMA.FTZ R9, R29, c[0x0][0x23c], -R2 ;  /* 0x00008f001d097a23 */ /* 0x000fe20000010802 */
[----:B------:R-:W-:-:S03]  /*ec90*/  SHF.R.U32.HI R11, RZ, 0x10, R8 ;  /* 0x00000010ff0b7819 */ /* 0x000fc60000011608 */
[----:B------:R2:W-:Y:S01]  /*eca0*/  MUFU.EX2 R252, R9 ;  /* 0x0000000900fc7308 */ /* 0x0005e20000000800 */
[----:B-1----:R-:W-:Y:S01]  /*ecb0*/  HMMA.16816.F32 R124, R4, R16, R124 ;  /* 0x00000010047c723c */ /* 0x002fe2000000187c */
[----:B--2---:R-:W-:Y:S01]  /*ecc0*/  SHF.R.U32.HI R9, RZ, 0x8, R10 ;  /* 0x00000008ff097819 */ /* 0x004fe2000001160a */
[----:B------:R-:W-:-:S05]  /*ecd0*/  FFMA.FTZ R10, R31, c[0x0][0x23c], -R2 ;  /* 0x00008f001f0a7a23 */ /* 0x000fca0000010802 */
[----:B------:R-:W-:Y:S01]  /*ece0*/  SHF.R.U32.HI R16, RZ, 0x18, R8 ;  /* 0x00000018ff107819 */ /* 0x000fe20000011608 */
[----:B------:R-:W-:Y:S01]  /*ecf0*/  FFMA.FTZ R8, R30, c[0x0][0x23c], -R2 ;  /* 0x00008f001e087a23 */ /* 0x000fe20000010802 */
[----:B------:R-:W-:Y:S01]  /*ed00*/  PRMT R15, R15, 0x5410, R9 ;  /* 0x000054100f0f7816 */ /* 0x000fe20000000009 */
[----:B------:R1:W-:Y:S01]  /*ed10*/  MUFU.EX2 R251, R10 ;  /* 0x0000000a00fb7308 */ /* 0x0003e20000000800 */
[----:B------:R-:W-:Y:S01]  /*ed20*/  LOP3.LUT R9, R11, 0xff, RZ, 0xc0, !PT ;  /* 0x000000ff0b097812 */ /* 0x000fe200078ec0ff */
[----:B------:R-:W2:Y:S01]  /*ed30*/  LDSM.16.MT88.4 R28, [R205+0x18800] ;  /* 0x01880000cd1c783b */ /* 0x000ea20000004200 */
[----:B------:R-:W-:Y:S02]  /*ed40*/  HMMA.16816.F32 R40, R4, R18, R128 ;  /* 0x000000120428723c */ /* 0x000fe40000001880 */
[----:B------:R-:W-:Y:S02]  /*ed50*/  PRMT R11, R9, 0x5410, R16 ;  /* 0x00005410090b7816 */ /* 0x000fe40000000010 */
[----:B------:R-:W3:Y:S01]  /*ed60*/  LDSM.16.MT88.4 R16, [R207+0x18800] ;  /* 0x01880000cf10783b */ /* 0x000ee20000004200 */
[----:B------:R4:W5:Y:S01]  /*ed70*/  MUFU.EX2 R68, R8 ;  /* 0x0000000800447308 */ /* 0x0009620000000800 */
[----:B-1----:R-:W-:-:S07]  /*ed80*/  FFMA.FTZ R10, R32, c[0x0][0x23c], -R12 ;  /* 0x00008f00200a7a23 */ /* 0x002fce000001080c */
[----:B------:R1:W-:Y:S01]  /*ed90*/  MUFU.EX2 R249, R10 ;  /* 0x0000000a00f97308 */ /* 0x0003e20000000800 */
[----:B----4-:R-:W-:-:S04]  /*eda0*/  LOP3.LUT R8, R0, 0xffff, RZ, 0xc0, !PT ;  /* 0x0000ffff00087812 */ /* 0x010fc800078ec0ff */
[----:B------:R-:W-:Y:S02]  /*edb0*/  SHF.R.U32.HI R9, RZ, 0x8, R8 ;  /* 0x00000008ff097819 */ /* 0x000fe40000011608 */
[----:B------:R-:W-:-:S04]  /*edc0*/  LOP3.LUT R8, R0, 0xff, RZ, 0xc0, !PT ;  /* 0x000000ff00087812 */ /* 0x000fc800078ec0ff */
[----:B------:R-:W-:Y:S02]  /*edd0*/  PRMT R36, R8, 0x5410, R9 ;  /* 0x0000541008247816 */ /* 0x000fe40000000009 */
[--C-:B------:R-:W-:Y:S01]  /*ede0*/  SHF.R.U32.HI R8, RZ, 0x10, R0.reuse ;  /* 0x00000010ff087819 */ /* 0x100fe20000011600 */
[----:B-1----:R-:W-:Y:S01]  /*edf0*/  HSET2.LE.AND R10, R15, R62, PT ;  /* 0x0000003e0f0a7233 */ /* 0x002fe20003803000 */
[----:B------:R-:W-:Y:S01]  /*ee00*/  SHF.R.U32.HI R9, RZ, 0x18, R0 ;  /* 0x00000018ff097819 */ /* 0x000fe20000011600 */
[----:B------:R-:W-:Y:S01]  /*ee10*/  IMAD.MOV.U32 R15, RZ, RZ, R50 ;  /* 0x000000ffff0f7224 */ /* 0x000fe200078e0032 */
[----:B------:R-:W-:Y:S01]  /*ee20*/  LOP3.LUT R0, R8, 0xff, RZ, 0xc0, !PT ;  /* 0x000000ff08007812 */ /* 0x000fe200078ec0ff */
[--C-:B------:R-:W-:Y:S01]  /*ee30*/  FFMA.FTZ R8, R33, c[0x0][0x23c], -R12.reuse ;  /* 0x00008f0021087a23 */ /* 0x100fe2000001080c */
[----:B------:R-:W-:Y:S02]  /*ee40*/  MOV R50, R38 ;  /* 0x0000002600327202 */ /* 0x000fe40000000f00 */
[----:B------:R-:W-:Y:S01]  /*ee50*/  PRMT R9, R0, 0x5410, R9 ;  /* 0x0000541000097816 */ /* 0x000fe20000000009 */
[----:B------:R1:W-:Y:S01]  /*ee60*/  MUFU.EX2 R248, R8 ;  /* 0x0000000800f87308 */ /* 0x0003e20000000800 */
[----:B------:R-:W-:Y:S01]  /*ee70*/  FFMA.FTZ R0, R35, c[0x0][0x23c], -R12 ;  /* 0x00008f0023007a23 */ /* 0x000fe2000001080c */
[----:B------:R-:W-:Y:S01]  /*ee80*/  MOV R38, R23 ;  /* 0x0000001700267202 */ /* 0x000fe20000000f00 */
[----:B------:R-:W-:Y:S01]  /*ee90*/  IMAD.MOV.U32 R118, RZ, RZ, R50 ;  /* 0x000000ffff767224 */ /* 0x000fe200078e0032 */
[----:B------:R-:W4:Y:S04]  /*eea0*/  LDSM.16.MT88.4 R20, [R208+0x18800] ;  /* 0x01880000d014783b */ /* 0x000f280000004200 */
[----:B------:R5:W-:Y:S01]  /*eeb0*/  MUFU.EX2 R247, R0 ;  /* 0x0000000000f77308 */ /* 0x000be20000000800 */
[----:B-1----:R-:W-:-:S02]  /*eec0*/  FFMA.FTZ R8, R34, c[0x0][0x23c], -R12 ;  /* 0x00008f0022087a23 */ /* 0x002fc4000001080c */
[----:B------:R-:W-:Y:S05]  /*eed0*/  LDSM.16.MT88.4 R32, [R205+0x1a800] ;  /* 0x01a80000cd20783b */ /* 0x000fea0000004200 */
[----:B------:R-:W1:Y:S01]  /*eee0*/  MUFU.EX2 R241, R8 ;  /* 0x0000000800f17308 */ /* 0x000e620000000800 */
[----:B-----5:R-:W-:-:S04]  /*eef0*/  F2FP.PACK_AB R0, R251, R68 ;  /* 0x00000044fb00723e */ /* 0x020fc800000000ff */
[----:B------:R-:W-:Y:S01]  /*ef00*/  LOP3.LUT R10, R10, R0, RZ, 0xc0, !PT ;  /* 0x000000000a0a7212 */ /* 0x000fe200078ec0ff */
[----:B------:R-:W-:Y:S01]  /*ef10*/  HSET2.LE.AND R0, R11, R62, PT ;  /* 0x0000003e0b007233 */ /* 0x000fe20003803000 */
[----:B-1----:R-:W-:-:S04]  /*ef20*/  F2FP.PACK_AB R4, R241, R247 ;  /* 0x000000f7f104723e */ /* 0x002fc800000000ff */
[----:B------:R-:W-:Y:S01]  /*ef30*/  LOP3.LUT R11, R0, R4, RZ, 0xc0, !PT ;  /* 0x00000004000b7212 */ /* 0x000fe200078ec0ff */
[----:B------:R-:W-:Y:S01]  /*ef40*/  HSET2.LE.AND R0, R36, R62, PT ;  /* 0x0000003e24007233 */ /* 0x000fe20003803000 */
[----:B------:R-:W-:Y:S01]  /*ef50*/  F2FP.PACK_AB R4, R252, R48 ;  /* 0x00000030fc04723e */ /* 0x000fe200000000ff */
[----:B------:R-:W-:-:S03]  /*ef60*/  IMAD.MOV.U32 R36, RZ, RZ, R49 ;  /* 0x000000ffff247224 */ /* 0x000fc600078e0031 */
[----:B------:R-:W-:Y:S01]  /*ef70*/  LOP3.LUT R8, R0, R4, RZ, 0xc0, !PT ;  /* 0x0000000400087212 */ /* 0x000fe200078ec0ff */
[----:B------:R-:W-:Y:S01]  /*ef80*/  HSET2.LE.AND R0, R9, R62, PT ;  /* 0x0000003e09007233 */ /* 0x000fe20003803000 */
[----:B------:R-:W-:-:S04]  /*ef90*/  F2FP.PACK_AB R4, R248, R249 ;  /* 0x000000f9f804723e */ /* 0x000fc800000000ff */
[----:B------:R-:W-:Y:S01]  /*efa0*/  LOP3.LUT R9, R0, R4, RZ, 0xc0, !PT ;  /* 0x0000000400097212 */ /* 0x000fe200078ec0ff */
[----:B------:R-:W-:Y:S01]  /*efb0*/  IMAD.MOV.U32 R0, RZ, RZ, R48 ;  /* 0x000000ffff007224 */ /* 0x000fe200078e0030 */
[----:B------:R-:W1:Y:S05]  /*efc0*/  LDSM.16.MT88.4 R4, [R205+0x1c800] ;  /* 0x01c80000cd04783b */ /* 0x000e6a0000004200 */
[C---:B--2---:R-:W-:Y:S07]  /*efd0*/  HMMA.16816.F32 R48, R8.reuse, R30, R200 ;  /* 0x0000001e0830723c */ /* 0x044fee00000018c8 */
[----:B------:R-:W-:Y:S01]  /*efe0*/  MOV R203, R60 ;  /* 0x0000003c00cb7202 */ /* 0x000fe20000000f00 */
[----:B------:R-:W-:Y:S01]  /*eff0*/  IMAD.MOV.U32 R201, RZ, RZ, R61 ;  /* 0x000000ffffc97224 */ /* 0x000fe200078e003d */
[----:B------:R-:W-:Y:S01]  /*f000*/  MOV R200, R63 ;  /* 0x0000003f00c87202 */ /* 0x000fe20000000f00 */
[----:B------:R-:W-:Y:S01]  /*f010*/  IMAD.MOV.U32 R202, RZ, RZ, R62 ;  /* 0x000000ffffca7224 */ /* 0x000fe200078e003e */
[C---:B---3--:R-:W-:Y:S08]  /*f020*/  HMMA.16816.F32 R160, R8.reuse, R16, R160 ;  /* 0x0000001008a0723c */ /* 0x048ff000000018a0 */
[C---:B----4-:R-:W-:Y:S07]  /*f030*/  HMMA.16816.F32 R60, R8.reuse, R22, R188 ;  /* 0x00000016083c723c */ /* 0x050fee00000018bc */
[----:B------:R-:W-:Y:S01]  /*f040*/  IMAD.MOV.U32 R188, RZ, RZ, R64 ;  /* 0x000000ffffbc7224 */ /* 0x000fe200078e0040 */
[----:B------:R-:W-:Y:S01]  /*f050*/  MOV R190, R66 ;  /* 0x0000004200be7202 */ /* 0x000fe20000000f00 */
[----:B------:R-:W-:Y:S01]  /*f060*/  IMAD.MOV.U32 R189, RZ, RZ, R65 ;  /* 0x000000ffffbd7224 */ /* 0x000fe200078e0041 */
[----:B------:R-:W-:Y:S01]  /*f070*/  HMMA.16816.F32 R144, R8, R24, R144 ;  /* 0x000000180890723c */ /* 0x000fe20000001890 */
[----:B------:R-:W-:-:S07]  /*f080*/  IMAD.MOV.U32 R191, RZ, RZ, R67 ;  /* 0x000000ffffbf7224 */ /* 0x000fce00078e0043 */
[C---:B------:R-:W-:Y:S01]  /*f090*/  HMMA.16816.F32 R64, R8.reuse, R18, R168 ;  /* 0x000000120840723c */ /* 0x040fe200000018a8 */
[----:B------:R-:W2:Y:S07]  /*f0a0*/  LDSM.16.MT88.4 R16, [R207+0x1a800] ;  /* 0x01a80000cf10783b */ /* 0x000eae0000004200 */
[C---:B------:R-:W-:Y:S01]  /*f0b0*/  HMMA.16816.F32 R52, R8.reuse, R26, R196 ;  /* 0x0000001a0834723c */ /* 0x040fe200000018c4 */
[----:B------:R-:W3:Y:S06]  /*f0c0*/  LDSM.16.MT88.4 R24, [R206+0x1a800] ;  /* 0x01a80000ce18783b */ /* 0x000eec0000004200 */
[----:B------:R-:W-:Y:S01]  /*f0d0*/  IMAD.MOV.U32 R199, RZ, RZ, R68 ;  /* 0x000000ffffc77224 */ /* 0x000fe200078e0044 */
[----:B------:R-:W-:Y:S01]  /*f0e0*/  HMMA.16816.F32 R136, R8, R28, R136 ;  /* 0x0000001c0888723c */ /* 0x000fe20000001888 */
[----:B------:R-:W4:Y:S01]  /*f0f0*/  LDSM.16.MT88.4 R28, [R206+0x1c800] ;  /* 0x01c80000ce1c783b */ /* 0x000f220000004200 */
[----:B------:R-:W-:Y:S01]  /*f100*/  MOV R198, R69 ;  /* 0x0000004500c67202 */ /* 0x000fe20000000f00 */
[----:B------:R-:W-:-:S02]  /*f110*/  IMAD.MOV.U32 R197, RZ, RZ, R70 ;  /* 0x000000ffffc57224 */ /* 0x000fc400078e0046 */
[----:B------:R-:W-:-:S03]  /*f120*/  IMAD.MOV.U32 R196, RZ, RZ, R71 ;  /* 0x000000ffffc47224 */ /* 0x000fc600078e0047 */
[C---:B------:R-:W-:Y:S01]  /*f130*/  HMMA.16816.F32 R152, R8.reuse, R20, R152 ;  /* 0x000000140898723c */ /* 0x040fe20000001898 */
[----:B------:R-:W5:Y:S07]  /*f140*/  LDSM.16.MT88.4 R20, [R208+0x1a800] ;  /* 0x01a80000d014783b */ /* 0x000f6e0000004200 */
[C---:B-1----:R-:W-:Y:S08]  /*f150*/  HMMA.16816.F32 R168, R8.reuse, R4, R148 ;  /* 0x0000000408a8723c */ /* 0x042ff00000001894 */
[C---:B------:R-:W-:Y:S07]  /*f160*/  HMMA.16816.F32 R68, R8.reuse, R32, R156 ;  /* 0x000000200844723c */ /* 0x040fee000000189c */
[----:B------:R-:W-:Y:S01]  /*f170*/  IMAD.MOV.U32 R32, RZ, RZ, R118 ;  /* 0x000000ffff207224 */ /* 0x000fe200078e0076 */
[----:B--2---:R-:W-:Y:S01]  /*f180*/  HMMA.16816.F32 R176, R8, R16, R176 ;  /* 0x0000001008b0723c */ /* 0x004fe200000018b0 */
[----:B------:R-:W-:-:S07]  /*f190*/  MOV R33, R119 ;  /* 0x0000007700217202 */ /* 0x000fce0000000f00 */
[C---:B------:R-:W-:Y:S01]  /*f1a0*/  HMMA.16816.F32 R172, R8.reuse, R18, R172 ;  /* 0x0000001208ac723c */ /* 0x040fe200000018ac */
[----:B------:R-:W1:Y:S07]  /*f1b0*/  LDSM.16.MT88.4 R16, [R208+0x1c800] ;  /* 0x01c80000d010783b */ /* 0x000e6e0000004200 */
[C---:B---3--:R-:W-:Y:S07]  /*f1c0*/  HMMA.16816.F32 R128, R8.reuse, R26, R164 ;  /* 0x0000001a0880723c */ /* 0x048fee00000018a4 */
[----:B------:R-:W-:Y:S01]  /*f1d0*/  IMAD.MOV.U32 R26, RZ, RZ, R189 ;  /* 0x000000ffff1a7224 */ /* 0x000fe200078e00bd */
[----:B------:R-:W-:Y:S01]  /*f1e0*/  HMMA.16816.F32 R164, R8, R6, R72 ;  /* 0x0000000608a4723c */ /* 0x000fe20000001848 */
[----:B------:R-:W2:Y:S01]  /*f1f0*/  LDSM.16.MT88.4 R4, [R207+0x1c800] ;  /* 0x01c80000cf04783b */ /* 0x000ea20000004200 */
[----:B------:R-:W-:-:S06]  /*f200*/  IMAD.MOV.U32 R27, RZ, RZ, R190 ;  /* 0x000000ffff1b7224 */ /* 0x000fcc00078e00be */
[C---:B----4-:R-:W-:Y:S07]  /*f210*/  HMMA.16816.F32 R156, R8.reuse, R28, R76 ;  /* 0x0000001c089c723c */ /* 0x050fee000000184c */
[----:B------:R-:W-:Y:S01]  /*f220*/  IMAD.MOV.U32 R28, RZ, RZ, R32 ;  /* 0x000000ffff1c7224 */ /* 0x000fe200078e0020 */
[----:B------:R-:W-:Y:S01]  /*f230*/  HMMA.16816.F32 R116, R8, R34, R184 ;  /* 0x000000220874723c */ /* 0x000fe200000018b8 */
[----:B------:R-:W-:Y:S01]  /*f240*/  IMAD.MOV.U32 R32, RZ, RZ, R199 ;  /* 0x000000ffff207224 */ /* 0x000fe200078e00c7 */
[----:B------:R-:W-:Y:S01]  /*f250*/  MOV R79, R188 ;  /* 0x000000bc004f7202 */ /* 0x000fe20000000f00 */
[----:B------:R-:W-:-:S02]  /*f260*/  IMAD.MOV.U32 R29, RZ, RZ, R33 ;  /* 0x000000ffff1d7224 */ /* 0x000fc400078e0021 */
[----:B------:R-:W-:Y:S01]  /*f270*/  IMAD.MOV.U32 R33, RZ, RZ, R0 ;  /* 0x000000ffff217224 */ /* 0x000fe200078e0000 */
[----:B------:R-:W-:Y:S01]  /*f280*/  MOV R0, UR4 ;  /* 0x0000000400007c02 */ /* 0x000fe20008000f00 */
[----:B------:R-:W-:Y:S01]  /*f290*/  IMAD.MOV.U32 R34, RZ, RZ, R197 ;  /* 0x000000ffff227224 */ /* 0x000fe200078e00c5 */
[C---:B------:R-:W-:Y:S01]  /*f2a0*/  HMMA.16816.F32 R120, R8.reuse, R24, R180 ;  /* 0x000000180878723c */ /* 0x040fe200000018b4 */
[----:B------:R-:W-:Y:S01]  /*f2b0*/  MOV R35, R198 ;  /* 0x000000c600237202 */ /* 0x000fe20000000f00 */
[----:B------:R-:W-:Y:S01]  /*f2c0*/  IMAD.MOV.U32 R78, RZ, RZ, R27 ;  /* 0x000000ffff4e7224 */ /* 0x000fe200078e001b */
[----:B------:R-:W-:Y:S01]  /*f2d0*/  LOP3.LUT R0, R79, UR27, R0, 0x96, !PT ;  /* 0x0000001b4f007c12 */ /* 0x000fe2000f8e9600 */
[----:B------:R-:W-:Y:S01]  /*f2e0*/  IMAD.MOV.U32 R79, RZ, RZ, R26 ;  /* 0x000000ffff4f7224 */ /* 0x000fe200078e001a */
[----:B------:R-:W-:Y:S01]  /*f2f0*/  MOV R27, R35 ;  /* 0x00000023001b7202 */ /* 0x000fe20000000f00 */
[----:B------:R-:W-:Y:S01]  /*f300*/  IMAD.MOV.U32 R26, RZ, RZ, R34 ;  /* 0x000000ffff1a7224 */ /* 0x000fe200078e0022 */
[----:B------:R-:W-:Y:S01]  /*f310*/  MOV R24, R191 ;  /* 0x000000bf00187202 */ /* 0x000fe20000000f00 */
[----:B-----5:R-:W-:Y:S01]  /*f320*/  HMMA.16816.F32 R140, R8, R20, R140 ;  /* 0x00000014088c723c */ /* 0x020fe2000000188c */
[----:B------:R-:W-:-:S02]  /*f330*/  IMAD.MOV.U32 R25, RZ, RZ, R196 ;  /* 0x000000ffff197224 */ /* 0x000fc400078e00c4 */
[----:B------:R-:W-:Y:S01]  /*f340*/  MOV R77, R24 ;  /* 0x00000018004d7202 */ /* 0x000fe20000000f00 */
[----:B------:R-:W-:Y:S01]  /*f350*/  IMAD.MOV.U32 R34, RZ, RZ, R32 ;  /* 0x000000ffff227224 */ /* 0x000fe200078e0020 */
[----:B------:R-:W-:Y:S01]  /*f360*/  MOV R32, R36 ;  /* 0x0000002400207202 */ /* 0x000fe20000000f00 */
[----:B------:R-:W-:Y:S02]  /*f370*/  IMAD.MOV.U32 R76, RZ, RZ, R25 ;  /* 0x000000ffff4c7224 */ /* 0x000fe400078e0019 */
[----:B------:R-:W-:Y:S01]  /*f380*/  HMMA.16816.F32 R192, R8, R22, R192 ;  /* 0x0000001608c0723c */ /* 0x000fe200000018c0 */
[----:B------:R-:W3:Y:S01]  /*f390*/  LDSM.16.MT88.4 R20, [R205+0x1e800] ;  /* 0x01e80000cd14783b */ /* 0x000ee20000004200 */
[----:B------:R-:W-:Y:S02]  /*f3a0*/  IMAD.MOV.U32 R35, RZ, RZ, R33 ;  /* 0x000000ffff237224 */ /* 0x000fe400078e0021 */
[----:B------:R-:W-:Y:S01]  /*f3b0*/  IMAD.MOV.U32 R33, RZ, RZ, R15 ;  /* 0x000000ffff217224 */ /* 0x000fe200078e000f */
[----:B------:R-:W-:Y:S01]  /*f3c0*/  MOV R15, R242 ;  /* 0x000000f2000f7202 */ /* 0x000fe20000000f00 */
[----:B------:R-:W-:-:S02]  /*f3d0*/  IMAD.MOV.U32 R36, RZ, RZ, R243 ;  /* 0x000000ffff247224 */ /* 0x000fc400078e00f3 */
[C---:B-1----:R-:W-:Y:S07]  /*f3e0*/  HMMA.16816.F32 R196, R8.reuse, R16, R84 ;  /* 0x0000001008c4723c */ /* 0x042fee0000001854 */
[----:B------:R-:W-:Y:S01]  /*f3f0*/  IMAD.MOV.U32 R85, RZ, RZ, R38 ;  /* 0x000000ffff557224 */ /* 0x000fe200078e0026 */
[----:B------:R-:W-:Y:S01]  /*f400*/  HMMA.16816.F32 R184, R8, R18, R88 ;  /* 0x0000001208b8723c */ /* 0x000fe20000001858 */
[----:B------:R-:W1:Y:S01]  /*f410*/  LDSM.16.MT88.4 R16, [R206+0x1e800] ;  /* 0x01e80000ce10783b */ /* 0x000e620000004200 */
[----:B------:R-:W-:Y:S01]  /*f420*/  IMAD.MOV.U32 R84, RZ, RZ, R39 ;  /* 0x000000ffff547224 */ /* 0x000fe200078e0027 */
[----:B------:R-:W-:Y:S01]  /*f430*/  MOV R87, R37 ;  /* 0x0000002500577202 */ /* 0x000fe20000000f00 */
[----:B------:R-:W-:-:S03]  /*f440*/  IMAD.MOV.U32 R86, RZ, RZ, R35 ;  /* 0x000000ffff567224 */ /* 0x000fc600078e0023 */
[----:B------:R-:W-:Y:S01]  /*f450*/  IMAD.MOV.U32 R90, RZ, RZ, R239 ;  /* 0x000000ffff5a7224 */ /* 0x000fe200078e00ef */
[----:B--2---:R-:W-:Y:S01]  /*f460*/  HMMA.16816.F32 R148, R8, R6, R96 ;  /* 0x000000060894723c */ /* 0x004fe20000001860 */
[----:B------:R-:W-:Y:S01]  /*f470*/  MOV R91, R135 ;  /* 0x00000087005b7202 */ /* 0x000fe20000000f00 */
[----:B------:R-:W-:Y:S02]  /*f480*/  IMAD.MOV.U32 R88, RZ, RZ, R76 ;  /* 0x000000ffff587224 */ /* 0x000fe400078e004c */
[----:B------:R-:W-:-:S03]  /*f490*/  IMAD.MOV.U32 R89, RZ, RZ, R77 ;  /* 0x000000ffff597224 */ /* 0x000fc600078e004d */
[----:B------:R-:W-:Y:S01]  /*f4a0*/  IMAD.WIDE.U32 R6, R0, -0x326172a9, RZ ;  /* 0xcd9e8d5700067825 */ /* 0x000fe200078e00ff */
[C---:B------:R-:W-:Y:S04]  /*f4b0*/  HMMA.16816.F32 R180, R8.reuse, R4, R92 ;  /* 0x0000000408b4723c */ /* 0x040fe8000000185c */
[----:B------:R-:W-:Y:S01]  /*f4c0*/  LOP3.LUT R0, R29, UR14, R6, 0x96, !PT ;  /* 0x0000000e1d007c12 */ /* 0x000fe2000f8e9606 */
[----:B------:R-:W-:Y:S02]  /*f4d0*/  IMAD.MOV.U32 R29, RZ, RZ, R26 ;  /* 0x000000ffff1d7224 */ /* 0x000fe400078e001a */
[----:B------:R-:W-:Y:S01]  /*f4e0*/  LOP3.LUT R4, R7, UR16, R240, 0x96, !PT ;  /* 0x0000001007047c12 */ /* 0x000fe2000f8e96f0 */
[----:B------:R-:W-:Y:S01]  /*f4f0*/  HMMA.16816.F32 R188, R8, R30, R80 ;  /* 0x0000001e08bc723c */ /* 0x000fe20000001850 */
[----:B------:R-:W-:Y:S01]  /*f500*/  IMAD.WIDE.U32 R24, R0, -0x2daee0ad, RZ ;  /* 0xd2511f5300187825 */ /* 0x000fe200078e00ff */
[----:B------:R-:W-:-:S03]  /*f510*/  MOV R95, R29 ;  /* 0x0000001d005f7202 */ /* 0x000fc60000000f00 */
[----:B------:R-:W-:Y:S02]  /*f520*/  IMAD.WIDE.U32 R6, R4, -0x2daee0ad, RZ ;  /* 0xd2511f5304067825 */ /* 0x000fe400078e00ff */
[----:B------:R-:W-:Y:S01]  /*f530*/  MOV R30, R34 ;  /* 0x00000022001e7202 */ /* 0x000fe20000000f00 */
[C---:B---3--:R-:W-:Y:S01]  /*f540*/  HMMA.16816.F32 R72, R8.reuse, R20, R100 ;  /* 0x000000140848723c */ /* 0x048fe20000001864 */
[----:B------:R-:W-:Y:S01]  /*f550*/  IMAD.MOV.U32 R81, RZ, RZ, R36 ;  /* 0x000000ffff517224 */ /* 0x000fe200078e0024 */
[----:B------:R-:W-:Y:S01]  /*f560*/  LOP3.LUT R4, R7, UR13, R133, 0x96, !PT ;  /* 0x0000000d07047c12 */ /* 0x000fe2000f8e9685 */
[----:B------:R-:W-:Y:S01]  /*f570*/  IMAD.MOV.U32 R80, RZ, RZ, R15 ;  /* 0x000000ffff507224 */ /* 0x000fe200078e000f */
[----:B------:R-:W-:Y:S01]  /*f580*/  LOP3.LUT R0, R25, UR11, R6, 0x96, !PT ;  /* 0x0000000b19007c12 */ /* 0x000fe2000f8e9606 */
[----:B------:R-:W-:Y:S01]  /*f590*/  IMAD.MOV.U32 R31, RZ, RZ, R27 ;  /* 0x000000ffff1f7224 */ /* 0x000fe200078e001b */
[----:B------:R-:W-:Y:S01]  /*f5a0*/  MOV R82, R33 ;  /* 0x0000002100527202 */ /* 0x000fe20000000f00 */
[----:B------:R-:W-:Y:S01]  /*f5b0*/  IMAD.WIDE.U32 R4, R4, -0x326172a9, RZ ;  /* 0xcd9e8d5704047825 */ /* 0x000fe200078e00ff */
[----:B------:R-:W-:Y:S01]  /*f5c0*/  HMMA.16816.F32 R104, R8, R22, R104 ;  /* 0x000000160868723c */ /* 0x000fe20000001868 */
[----:B------:R-:W2:Y:S02]  /*f5d0*/  LDSM.16.MT88.4 R20, [R208+0x1e800] ;  /* 0x01e80000d014783b */ /* 0x000ea40000004200 */
[----:B------:R-:W-:Y:S01]  /*f5e0*/  IMAD.WIDE.U32 R242, R0, -0x326172a9, RZ ;  /* 0xcd9e8d5700f27825 */ /* 0x000fe200078e00ff */
[----:B------:R-:W-:-:S03]  /*f5f0*/  LOP3.LUT R0, R5, UR12, R28, 0x96, !PT ;  /* 0x0000000c05007c12 */ /* 0x000fc6000f8e961c */
[----:B------:R-:W-:Y:S01]  /*f600*/  IMAD.MOV.U32 R83, RZ, RZ, R32 ;  /* 0x000000ffff537224 */ /* 0x000fe200078e0020 */
[----:B------:R-:W-:Y:S01]  /*f610*/  LOP3.LUT R6, R243, UR10, R4, 0x96, !PT ;  /* 0x0000000af3067c12 */ /* 0x000fe2000f8e9604 */
[C---:B-1----:R-:W-:Y:S01]  /*f620*/  HMMA.16816.F32 R108, R8.reuse, R16, R108 ;  /* 0x00000010086c723c */ /* 0x042fe2000000186c */
[----:B------:R-:W-:Y:S01]  /*f630*/  IMAD.WIDE.U32 R4, R0, -0x2daee0ad, RZ ;  /* 0xd2511f5300047825 */ /* 0x000fe200078e00ff */
[----:B------:R-:W-:Y:S03]  /*f640*/  LDSM.16.MT88.4 R32, [R205+0x1b000] ;  /* 0x01b00000cd20783b */ /* 0x000fe60000004200 */
[----:B------:R-:W-:Y:S01]  /*f650*/  IMAD.WIDE.U32 R38, R6, -0x2daee0ad, RZ ;  /* 0xd2511f5306267825 */ /* 0x000fe200078e00ff */
[----:B------:R-:W-:Y:S02]  /*f660*/  LOP3.LUT R7, R5, UR9, R24, 0x96, !PT ;  /* 0x0000000905077c12 */ /* 0x000fe4000f8e9618 */
[----:B------:R-:W-:Y:S01]  /*f670*/  HMMA.16816.F32 R112, R8, R18, R112 ;  /* 0x000000120870723c */ /* 0x000fe20000001870 */
[----:B------:R-:W1:Y:S01]  /*f680*/  LDSM.16.MT88.4 R16, [R207+0x1e800] ;  /* 0x01e80000cf10783b */ /* 0x000e620000004200 */
[----:B------:R-:W-:Y:S01]  /*f690*/  LOP3.LUT R0, R39, UR7, R4, 0x96, !PT ;  /* 0x0000000727007c12 */ /* 0x000fe2000f8e9604 */
[----:B------:R-:W-:-:S02]  /*f6a0*/  FFMA.FTZ R6, R236, c[0x0][0x23c], -R2 ;  /* 0x00008f00ec067a23 */ /* 0x000fc40000010802 */
[----:B------:R-:W-:Y:S01]  /*f6b0*/  IMAD.WIDE.U32 R36, R7, -0x326172a9, RZ ;  /* 0xcd9e8d5707247825 */ /* 0x000fe200078e00ff */
[----:B------:R-:W3:Y:S01]  /*f6c0*/  LDSM.16.MT88.4 R24, [R205+0x19000] ;  /* 0x01900000cd18783b */ /* 0x000ee20000004200 */
[----:B------:R4:W-:Y:S02]  /*f6d0*/  MUFU.EX2 R240, R6 ;  /* 0x0000000600f07308 */ /* 0x0009e40000000800 */
[----:B------:R-:W-:-:S04]  /*f6e0*/  IMAD.WIDE.U32 R4, R0, -0x326172a9, RZ ;  /* 0xcd9e8d5700047825 */ /* 0x000fc800078e00ff */
[----:B------:R-:W-:Y:S01]  /*f6f0*/  FFMA.FTZ R0, R237, c[0x0][0x23c], -R2 ;  /* 0x00008f00ed007a23 */ /* 0x000fe20000010802 */
[C---:B------:R-:W-:Y:S01]  /*f700*/  LOP3.LUT R15, R4.reuse, 0xff, RZ, 0xc0, !PT ;  /* 0x000000ff040f7812 */ /* 0x040fe200078ec0ff */
[----:B------:R-:W-:Y:S01]  /*f710*/  IMAD.MOV.U32 R94, RZ, RZ, R31 ;  /* 0x000000ffff5e7224 */ /* 0x000fe200078e001f */
[----:B------:R-:W-:Y:S01]  /*f720*/  SHF.R.U32.HI R7, RZ, 0x18, R4 ;  /* 0x00000018ff077819 */ /* 0x000fe20000011604 */
[----:B------:R5:W1:Y:S01]  /*f730*/  MUFU.EX2 R239, R0 ;  /* 0x0000000000ef7308 */ /* 0x000a620000000800 */
[----:B----4-:R-:W-:Y:S01]  /*f740*/  LOP3.LUT R6, R4, 0xffff, RZ, 0xc0, !PT ;  /* 0x0000ffff04067812 */ /* 0x010fe200078ec0ff */
[----:B--2---:R-:W-:Y:S03]  /*f750*/  HMMA.16816.F32 R56, R8, R20, R56 ;  /* 0x000000140838723c */ /* 0x004fe60000001838 */
[----:B------:R-:W-:-:S04]  /*f760*/  SHF.R.U32.HI R6, RZ, 0x8, R6 ;  /* 0x00000008ff067819 */ /* 0x000fc80000011606 */
[----:B------:R-:W-:Y:S01]  /*f770*/  PRMT R28, R15, 0x5410, R6 ;  /* 0x000054100f1c7816 */ /* 0x000fe20000000006 */
[C---:B------:R-:W-:Y:S01]  /*f780*/  HMMA.16816.F32 R44, R8.reuse, R22, R44 ;  /* 0x00000016082c723c */ /* 0x040fe2000000182c */
[----:B-----5:R-:W-:Y:S01]  /*f790*/  FFMA.FTZ R0, R238, c[0x0][0x23c], -R2 ;  /* 0x00008f00ee007a23 */ /* 0x020fe20000010802 */
[----:B------:R-:W-:Y:S01]  /*f7a0*/  SHF.R.U32.HI R6, RZ, 0x10, R4 ;  /* 0x00000010ff067819 */ /* 0x000fe20000011604 */
[----:B------:R-:W2:Y:S02]  /*f7b0*/  LDSM.16.MT88.4 R20, [R206+0x19000] ;  /* 0x01900000ce14783b */ /* 0x000ea40000004200 */
[----:B------:R4:W-:Y:S01]  /*f7c0*/  MUFU.EX2 R238, R0 ;  /* 0x0000000000ee7308 */ /* 0x0009e20000000800 */
[----:B------:R-:W-:Y:S02]  /*f7d0*/  LOP3.LUT R6, R6, 0xff, RZ, 0xc0, !PT ;  /* 0x000000ff06067812 */ /* 0x000fe400078ec0ff */
[----:B-1----:R-:W-:Y:S02]  /*f7e0*/  HMMA.16816.F32 R124, R8, R16, R124 ;  /* 0x00000010087c723c */ /* 0x002fe4000000187c */
[----:B------:R-:W-:Y:S01]  /*f7f0*/  PRMT R15, R6, 0x5410, R7 ;  /* 0x00005410060f7816 */ /* 0x000fe20000000007 */
[----:B------:R-:W-:Y:S01]  /*f800*/  FFMA.FTZ R6, R246, c[0x0][0x23c], -R12 ;  /* 0x00008f00f6067a23 */ /* 0x000fe2000001080c */
[----:B------:R-:W-:-:S03]  /*f810*/  MOV R246, R86 ;  /* 0x0000005600f67202 */ /* 0x000fc60000000f00 */
[----:B------:R1:W-:Y:S01]  /*f820*/  MUFU.EX2 R135, R6 ;  /* 0x0000000600877308 */ /* 0x0003e20000000800 */
[----:B------:R-:W-:Y:S01]  /*f830*/  HMMA.16816.F32 R40, R8, R18, R40 ;  /* 0x000000120828723c */ /* 0x000fe20000001828 */
[----:B------:R-:W5:Y:S01]  /*f840*/  LDSM.16.MT88.4 R16, [R208+0x19000] ;  /* 0x01900000d010783b */ /* 0x000f620000004200 */
[----:B----4-:R-:W-:Y:S01]  /*f850*/  LOP3.LUT R0, R5, UR18, R36, 0x96, !PT ;  /* 0x0000001205007c12 */ /* 0x010fe2000f8e9624 */
[----:B------:R-:W-:Y:S02]  /*f860*/  FFMA.FTZ R5, R250, c[0x0][0x23c], -R2 ;  /* 0x00008f00fa057a23 */ /* 0x000fe40000010802 */
[----:B------:R-:W4:Y:S01]  /*f870*/  LDSM.16.MT88.4 R8, [R207+0x19000] ;  /* 0x01900000cf08783b */ /* 0x000f220000004200 */
[----:B------:R-:W-:Y:S01]  /*f880*/  IMAD.MOV.U32 R250, RZ, RZ, R30 ;  /* 0x000000fffffa7224 */ /* 0x000fe200078e001e */
[----:B------:R-:W-:Y:S01]  /*f890*/  LOP3.LUT R4, R0, 0xffff, RZ, 0xc0, !PT ;  /* 0x0000ffff00047812 */ /* 0x000fe200078ec0ff */
[----:B------:R3:W2:Y:S01]  /*f8a0*/  MUFU.EX2 R237, R5 ;  /* 0x0000000500ed7308 */ /* 0x0006a20000000800 */
[----:B-1----:R-:W-:-:S02]  /*f8b0*/  SHF.R.U32.HI R6, RZ, 0x18, R0 ;  /* 0x00000018ff067819 */ /* 0x002fc40000011600 */
[----:B---3--:R-:W-:Y:S02]  /*f8c0*/  SHF.R.U32.HI R5, RZ, 0x8, R4 ;  /* 0x00000008ff057819 */ /* 0x008fe40000011604 */
[----:B------:R-:W-:-:S04]  /*f8d0*/  LOP3.LUT R4, R0, 0xff, RZ, 0xc0, !PT ;  /* 0x000000ff00047812 */ /* 0x000fc800078ec0ff */
[----:B------:R-:W-:Y:S01]  /*f8e0*/  PRMT R7, R4, 0x5410, R5 ;  /* 0x0000541004077816 */ /* 0x000fe20000000005 */
[----:B------:R-:W-:Y:S01]  /*f8f0*/  FFMA.FTZ R5, R245, c[0x0][0x23c], -R12 ;  /* 0x00008f00f5057a23 */ /* 0x000fe2000001080c */
[----:B------:R-:W-:Y:S01]  /*f900*/  SHF.R.U32.HI R4, RZ, 0x10, R0 ;  /* 0x00000010ff047819 */ /* 0x000fe20000011600 */
[----:B------:R-:W-:Y:S02]  /*f910*/  IMAD.MOV.U32 R245, RZ, RZ, R85 ;  /* 0x000000fffff57224 */ /* 0x000fe400078e0055 */
[----:B------:R1:W3:Y:S01]  /*f920*/  MUFU.EX2 R236, R5 ;  /* 0x0000000500ec7308 */ /* 0x0002e20000000800 */
[----:B------:R-:W-:Y:S01]  /*f930*/  LOP3.LUT R0, R4, 0xff, RZ, 0xc0, !PT ;  /* 0x000000ff04007812 */ /* 0x000fe200078ec0ff */
[----:B------:R-:W-:-:S03]  /*f940*/  FFMA.FTZ R4, R134, c[0x0][0x23c], -R12 ;  /* 0x00008f0086047a23 */ /* 0x000fc6000001080c */
[----:B------:R-:W-:Y:S01]  /*f950*/  PRMT R6, R0, 0x5410, R6 ;  /* 0x0000541000067816 */ /* 0x000fe20000000006 */
[----:B------:R-:W-:Y:S02]  /*f960*/  HSET2.LE.AND R0, R7, R202, PT ;  /* 0x000000ca07007233 */ /* 0x000fe40003803000 */
[----:B------:R2:W-:Y:S01]  /*f970*/  MUFU.EX2 R134, R4 ;  /* 0x0000000400867308 */ /* 0x0005e20000000800 */
[----:B-1----:R-:W-:Y:S02]  /*f980*/  FFMA.FTZ R5, R244, c[0x0][0x23c], -R12 ;  /* 0x00008f00f4057a23 */ /* 0x002fe4000001080c */
[----:B------:R-:W-:-:S05]  /*f990*/  IMAD.MOV.U32 R244, RZ, RZ, R84 ;  /* 0x000000fffff47224 */ /* 0x000fca00078e0054 */
[----:B------:R3:W1:Y:S01]  /*f9a0*/  MUFU.EX2 R133, R5 ;  /* 0x0000000500857308 */ /* 0x0006620000000800 */
[----:B--2---:R-:W-:-:S04]  /*f9b0*/  F2FP.PACK_AB R4, R239, R240 ;  /* 0x000000f0ef04723e */ /* 0x004fc800000000ff */
[----:B------:R-:W-:Y:S01]  /*f9c0*/  LOP3.LUT R4, R0, R4, RZ, 0xc0, !PT ;  /* 0x0000000400047212 */ /* 0x000fe200078ec0ff */
[--C-:B------:R-:W-:Y:S01]  /*f9d0*/  HSET2.LE.AND R0, R6, R202.reuse, PT ;  /* 0x000000ca06007233 */ /* 0x100fe20003803000 */
[----:B------:R-:W-:Y:S02]  /*f9e0*/  F2FP.PACK_AB R6, R237, R238 ;  /* 0x000000eeed06723e */ /* 0x000fe400000000ff */
[----:B---3--:R-:W-:Y:S02]  /*f9f0*/  F2FP.PACK_AB R5, R236, R135 ;  /* 0x00000087ec05723e */ /* 0x008fe400000000ff */
[----:B-1----:R-:W-:Y:S02]  /*fa00*/  F2FP.PACK_AB R7, R133, R134 ;  /* 0x000000868507723e */ /* 0x002fe400000000ff */
[----:B------:R-:W-:Y:S01]  /*fa10*/  LOP3.LUT R5, R0, R5, RZ, 0xc0, !PT ;  /* 0x0000000500057212 */ /* 0x000fe200078ec0ff */
[--C-:B------:R-:W-:Y:S02]  /*fa20*/  HSET2.LE.AND R0, R28, R202.reuse, PT ;  /* 0x000000ca1c007233 */ /* 0x100fe40003803000 */
[----:B------:R-:W-:Y:S03]  /*fa30*/  LDSM.16.MT88.4 R28, [R206+0x1d000] ;  /* 0x01d00000ce1c783b */ /* 0x000fe60000004200 */
[----:B------:R-:W-:Y:S01]  /*fa40*/  LOP3.LUT R6, R0, R6, RZ, 0xc0, !PT ;  /* 0x0000000600067212 */ /* 0x000fe200078ec0ff */
[----:B------:R-:W-:Y:S01]  /*fa50*/  HSET2.LE.AND R0, R15, R202, PT ;  /* 0x000000ca0f007233 */ /* 0x000fe20003803000 */
[----:B------:R-:W-:Y:S01]  /*fa60*/  IMAD.MOV.U32 R15, RZ, RZ, R90 ;  /* 0x000000ffff0f7224 */ /* 0x000fe200078e005a */
[----:B------:R-:W-:-:S03]  /*fa70*/  MOV R90, R78 ;  /* 0x0000004e005a7202 */ /* 0x000fc60000000f00 */
[----:B------:R-:W-:Y:S02]  /*fa80*/  LOP3.LUT R7, R0, R7, RZ, 0xc0, !PT ;  /* 0x0000000700077212 */ /* 0x000fe400078ec0ff */
[----:B------:R-:W-:Y:S01]  /*fa90*/  MOV R0, R91 ;  /* 0x0000005b00007202 */ /* 0x000fe20000000f00 */
[----:B------:R-:W-:-:S04]  /*faa0*/  IMAD.MOV.U32 R91, RZ, RZ, R79 ;  /* 0x000000ffff5b7224 */ /* 0x000fc800078e004f */
[C---:B------:R-:W-:Y:S08]  /*fab0*/  HMMA.16816.F32 R136, R4.reuse, R24, R136 ;  /* 0x000000180488723c */ /* 0x040ff00000001888 */
[C---:B------:R-:W-:Y:S01]  /*fac0*/  HMMA.16816.F32 R48, R4.reuse, R26, R48 ;  /* 0x0000001a0430723c */ /* 0x040fe20000001830 */
[----:B------:R-:W1:Y:S07]  /*fad0*/  LDSM.16.MT88.4 R24, [R206+0x1b000] ;  /* 0x01b00000ce18783b */ /* 0x000e6e0000004200 */
[C---:B------:R-:W-:Y:S08]  /*fae0*/  HMMA.16816.F32 R144, R4.reuse, R20, R144 ;  /* 0x000000140490723c */ /* 0x040ff00000001890 */
        /* <DEDUP_REMOVED lines=8> */
[C---:B-1----:R-:W-:Y:S07]  /*fb70*/  HMMA.16816.F32 R76, R4.reuse, R24, R120 ;  /* 0x00000018044c723c */ /* 0x042fee0000001878 */
[----:B------:R-:W-:Y:S01]  /*fb80*/  IMAD.MOV.U32 R25, RZ, RZ, R87 ;  /* 0x000000ffff197224 */ /* 0x000fe200078e0057 */
[----:B------:R-:W-:Y:S01]  /*fb90*/  HMMA.16816.F32 R68, R4, R32, R68 ;  /* 0x000000200444723c */ /* 0x000fe20000001844 */
[----:B------:R-:W-:Y:S01]  /*fba0*/  MOV R120, R80 ;  /* 0x0000005000787202 */ /* 0x000fe20000000f00 */
[----:B------:R-:W-:Y:S01]  /*fbb0*/  IMAD.MOV.U32 R121, RZ, RZ, R81 ;  /* 0x000000ffff797224 */ /* 0x000fe200078e0051 */
[----:B------:R-:W-:Y:S01]  /*fbc0*/  MOV R123, R83 ;  /* 0x00000053007b7202 */ /* 0x000fe20000000f00 */
[----:B------:R-:W-:-:S04]  /*fbd0*/  IMAD.MOV.U32 R122, RZ, RZ, R82 ;  /* 0x000000ffff7a7224 */ /* 0x000fc800078e0052 */
[C---:B--2---:R-:W-:Y:S07]  /*fbe0*/  HMMA.16816.F32 R84, R4.reuse, R20, R140 ;  /* 0x000000140454723c */ /* 0x044fee000000188c */
[----:B------:R-:W-:Y:S01]  /*fbf0*/  IMAD.MOV.U32 R142, RZ, RZ, R94 ;  /* 0x000000ffff8e7224 */ /* 0x000fe200078e005e */
[----:B------:R-:W-:Y:S01]  /*fc00*/  HMMA.16816.F32 R32, R4, R34, R116 ;  /* 0x000000220420723c */ /* 0x000fe20000001874 */
[----:B------:R-:W-:Y:S01]  /*fc10*/  IMAD.MOV.U32 R141, RZ, RZ, R95 ;  /* 0x000000ffff8d7224 */ /* 0x000fe200078e005f */
[----:B------:R-:W-:Y:S01]  /*fc20*/  MOV R140, R91 ;  /* 0x0000005b008c7202 */ /* 0x000fe20000000f00 */
[----:B------:R-:W-:-:S05]  /*fc30*/  IMAD.MOV.U32 R143, RZ, RZ, R203 ;  /* 0x000000ffff8f7224 */ /* 0x000fca00078e00cb */
[C---:B---3--:R-:W-:Y:S08]  /*fc40*/  HMMA.16816.F32 R92, R4.reuse, R16, R176 ;  /* 0x00000010045c723c */ /* 0x048ff000000018b0 */
[C---:B------:R-:W-:Y:S01]  /*fc50*/  HMMA.16816.F32 R96, R4.reuse, R18, R172 ;  /* 0x000000120460723c */ /* 0x040fe200000018ac */
[----:B------:R-:W1:Y:S07]  /*fc60*/  LDSM.16.MT88.4 R16, [R208+0x1d000] ;  /* 0x01d00000d010783b */ /* 0x000e6e0000004200 */
[C---:B----4-:R-:W-:Y:S08]  /*fc70*/  HMMA.16816.F32 R100, R4.reuse, R8, R168 ;  /* 0x000000080464723c */ /* 0x050ff000000018a8 */
[C---:B------:R-:W-:Y:S01]  /*fc80*/  HMMA.16816.F32 R116, R4.reuse, R10, R164 ;  /* 0x0000000a0474723c */ /* 0x040fe200000018a4 */
[----:B------:R-:W2:Y:S06]  /*fc90*/  LDSM.16.MT88.4 R8, [R207+0x1d000] ;  /* 0x01d00000cf08783b */ /* 0x000eac0000004200 */
[----:B------:R-:W-:Y:S01]  /*fca0*/  IMAD.MOV.U32 R167, RZ, RZ, R25 ;  /* 0x000000ffffa77224 */ /* 0x000fe200078e0019 */
[----:B------:R-:W-:Y:S01]  /*fcb0*/  HMMA.16816.F32 R80, R4, R26, R128 ;  /* 0x0000001a0450723c */ /* 0x000fe20000001880 */
[----:B------:R-:W3:Y:S01]  /*fcc0*/  LDSM.16.MT88.4 R24, [R206+0x1f000] ;  /* 0x01f00000ce18783b */ /* 0x000ee20000004200 */
[----:B------:R-:W-:Y:S01]  /*fcd0*/  IMAD.MOV.U32 R166, RZ, RZ, R120 ;  /* 0x000000ffffa67224 */ /* 0x000fe200078e0078 */
[----:B------:R-:W-:Y:S01]  /*fce0*/  MOV R165, R121 ;  /* 0x0000007900a57202 */ /* 0x000fe20000000f00 */
[----:B------:R-:W-:-:S03]  /*fcf0*/  IMAD.MOV.U32 R164, RZ, RZ, R123 ;  /* 0x000000ffffa47224 */ /* 0x000fc600078e007b */
[----:B------:R-:W-:Y:S01]  /*fd00*/  MOV R131, R88 ;  /* 0x0000005800837202 */ /* 0x000fe20000000f00 */
[----:B------:R-:W-:Y:S02]  /*fd10*/  IMAD.MOV.U32 R128, RZ, RZ, R89 ;  /* 0x000000ffff807224 */ /* 0x000fe400078e0059 */
[----:B------:R-:W-:Y:S02]  /*fd20*/  IMAD.MOV.U32 R129, RZ, RZ, R90 ;  /* 0x000000ffff817224 */ /* 0x000fe400078e005a */
[----:B------:R-:W-:Y:S01]  /*fd30*/  HMMA.16816.F32 R88, R4, R22, R192 ;  /* 0x000000160458723c */ /* 0x000fe200000018c0 */
[----:B------:R-:W4:Y:S01]  /*fd40*/  LDSM.16.MT88.4 R20, [R205+0x1f000] ;  /* 0x01f00000cd14783b */ /* 0x000f220000004200 */
[----:B------:R-:W-:-:S06]  /*fd50*/  IMAD.MOV.U32 R130, RZ, RZ, R122 ;  /* 0x000000ffff827224 */ /* 0x000fcc00078e007a */
[C---:B-1----:R-:W-:Y:S08]  /*fd60*/  HMMA.16816.F32 R168, R4.reuse, R16, R196 ;  /* 0x0000001004a8723c */ /* 0x042ff000000018c4 */
[C---:B------:R-:W-:Y:S07]  /*fd70*/  HMMA.16816.F32 R120, R4.reuse, R28, R156 ;  /* 0x0000001c0478723c */ /* 0x040fee000000189c */
[----:B------:R-:W-:Y:S01]  /*fd80*/  MOV R157, R0 ;  /* 0x00000000009d7202 */ /* 0x000fe20000000f00 */
[----:B--2---:R-:W-:Y:S01]  /*fd90*/  HMMA.16816.F32 R196, R4, R8, R180 ;  /* 0x0000000804c4723c */ /* 0x004fe200000018b4 */
[----:B------:R-:W-:-:S02]  /*fda0*/  FFMA.FTZ R0, R201, c[0x0][0x23c], -R2 ;  /* 0x00008f00c9007a23 */ /* 0x000fc40000010802 */
[----:B------:R-:W-:Y:S01]  /*fdb0*/  IMAD.MOV.U32 R158, RZ, RZ, R15 ;  /* 0x000000ffff9e7224 */ /* 0x000fe200078e000f */
[----:B------:R-:W-:Y:S01]  /*fdc0*/  MOV R15, R202 ;  /* 0x000000ca000f7202 */ /* 0x000fe20000000f00 */
[----:B------:R-:W-:-:S03]  /*fdd0*/  IMAD.MOV.U32 R159, RZ, RZ, R200 ;  /* 0x000000ffff9f7224 */ /* 0x000fc600078e00c8 */
[C---:B------:R-:W-:Y:S01]  /*fde0*/  HMMA.16816.F32 R192, R4.reuse, R10, R148 ;  /* 0x0000000a04c0723c */ /* 0x040fe20000001894 */
[----:B------:R-:W1:Y:S04]  /*fdf0*/  LDSM.16.MT88.4 R8, [R208+0x1f000] ;  /* 0x01f00000d008783b */ /* 0x000e680000004200 */
[----:B------:R-:W-:Y:S03]  /*fe00*/  LDSM.16.MT88.4 R148, [R206+0x19800] ;  /* 0x01980000ce94783b */ /* 0x000fe60000004200 */
[C---:B---3--:R-:W-:Y:S01]  /*fe10*/  HMMA.16816.F32 R108, R4.reuse, R24, R108 ;  /* 0x00000018046c723c */ /* 0x048fe2000000186c */
[----:B------:R2:W-:Y:S07]  /*fe20*/  MUFU.EX2 R25, R0 ;  /* 0x0000000000197308 */ /* 0x0005ee0000000800 */
[C---:B------:R-:W-:Y:S01]  /*fe30*/  HMMA.16816.F32 R200, R4.reuse, R26, R112 ;  /* 0x0000001a04c8723c */ /* 0x040fe20000001870 */
[----:B------:R-:W-:Y:S07]  /*fe40*/  LDSM.16.MT88.4 R112, [R206+0x1f800] ;  /* 0x01f80000ce70783b */ /* 0x000fee0000004200 */
[----:B------:R-:W-:Y:S01]  /*fe50*/  HMMA.16816.F32 R28, R4, R30, R188 ;  /* 0x0000001e041c723c */ /* 0x000fe200000018bc */
[----:B--2---:R-:W-:-:S02]  /*fe60*/  FFMA.FTZ R0, R157, c[0x0][0x23c], -R2 ;  /* 0x00008f009d007a23 */ /* 0x004fc40000010802 */
[----:B------:R-:W-:Y:S01]  /*fe70*/  IMAD.MOV.U32 R157, RZ, RZ, R164 ;  /* 0x000000ffff9d7224 */ /* 0x000fe200078e00a4 */
[----:B------:R-:W-:Y:S01]  /*fe80*/  MOV R164, R165 ;  /* 0x000000a500a47202 */ /* 0x000fe20000000f00 */
[----:B------:R2:W-:Y:S01]  /*fe90*/  MUFU.EX2 R26, R0 ;  /* 0x00000000001a7308 */ /* 0x0005e20000000800 */
[----:B------:R-:W-:Y:S02]  /*fea0*/  IMAD.MOV.U32 R165, RZ, RZ, R166 ;  /* 0x000000ffffa57224 */ /* 0x000fe400078e00a6 */
[----:B----4-:R-:W-:Y:S01]  /*feb0*/  HMMA.16816.F32 R188, R4, R20, R72 ;  /* 0x0000001404bc723c */ /* 0x010fe20000001848 */
[----:B------:R-:W-:Y:S01]  /*fec0*/  IMAD.MOV.U32 R166, RZ, RZ, R167 ;  /* 0x000000ffffa67224 */ /* 0x000fe200078e00a7 */
[----:B------:R-:W-:Y:S01]  /*fed0*/  MOV R167, R140 ;  /* 0x0000008c00a77202 */ /* 0x000fe20000000f00 */
[----:B------:R-:W-:Y:S01]  /*fee0*/  LDSM.16.MT88.4 R72, [R205+0x1d800] ;  /* 0x01d80000cd48783b */ /* 0x000fe20000004200 */
[----:B------:R-:W-:-:S04]  /*fef0*/  MOV R243, R164 ;  /* 0x000000a400f37202 */ /* 0x000fc80000000f00 */
[----:B------:R-:W-:Y:S01]  /*ff00*/  HMMA.16816.F32 R172, R4, R22, R104 ;  /* 0x0000001604ac723c */ /* 0x000fe20000001868 */
[----:B------:R-:W3:Y:S01]  /*ff10*/  LDSM.16.MT88.4 R20, [R207+0x1f000] ;  /* 0x01f00000cf14783b */ /* 0x000ee20000004200 */
[----:B--2---:R-:W-:-:S03]  /*ff20*/  FFMA.FTZ R0, R158, c[0x0][0x23c], -R2 ;  /* 0x00008f009e007a23 */ /* 0x004fc60000010802 */
[----:B------:R-:W-:Y:S01]  /*ff30*/  LDSM.16.MT88.4 R104, [R205+0x1f800] ;  /* 0x01f80000cd68783b */ /* 0x000fe20000004200 */
[----:B------:R-:W-:Y:S02]  /*ff40*/  FFMA.FTZ R2, R159, c[0x0][0x23c], -R2 ;  /* 0x00008f009f027a23 */ /* 0x000fe40000010802 */
[----:B------:R-:W-:Y:S01]  /*ff50*/  HMMA.16816.F32 R176, R4, R18, R184 ;  /* 0x0000001204b0723c */ /* 0x000fe200000018b8 */
[----:B------:R2:W-:Y:S01]  /*ff60*/  MUFU.EX2 R27, R0 ;  /* 0x00000000001b7308 */ /* 0x0005e20000000800 */
[----:B------:R-:W-:Y:S02]  /*ff70*/  IMAD.MOV.U32 R158, RZ, RZ, R141 ;  /* 0x000000ffff9e7224 */ /* 0x000fe400078e008d */
[----:B------:R-:W-:-:S04]  /*ff80*/  IMAD.MOV.U32 R159, RZ, RZ, R15 ;  /* 0x000000ffff9f7224 */ /* 0x000fc800078e000f */
[C---:B-1----:R-:W-:Y:S01]  /*ff90*/  HMMA.16816.F32 R184, R4.reuse, R8, R56 ;  /* 0x0000000804b8723c */ /* 0x042fe20000001838 */
[----:B------:R1:W4:Y:S01]  /*ffa0*/  MUFU.EX2 R24, R2 ;  /* 0x0000000200187308 */ /* 0x0003220000000800 */
[----:B------:R-:W-:Y:S06]  /*ffb0*/  LDSM.16.MT88.4 R56, [R208+0x1b800] ;  /* 0x01b80000d038783b */ /* 0x000fec0000004200 */
[----:B------:R-:W-:Y:S01]  /*ffc0*/  HMMA.16816.F32 R180, R4, R10, R44 ;  /* 0x0000000a04b4723c */ /* 0x000fe2000000182c */
[----:B--2---:R-:W-:Y:S01]  /*ffd0*/  LOP3.LUT R0, R37, UR8, R242, 0x96, !PT ;  /* 0x0000000825007c12 */ /* 0x004fe2000f8e96f2 */
[----:B------:R-:W-:-:S04]  /*ffe0*/  IMAD.MOV.U32 R242, RZ, RZ, R165 ;  /* 0x000000fffff27224 */ /* 0x000fc800078e00a5 */
[----:B------:R-:W-:-:S04]  /*fff0*/  IMAD.WIDE.U32 R8, R0, -0x2daee0ad, RZ ;  /* 0xd2511f5300087825 */ /* 0x000fc800078e00ff */
[--C-:B-1----:R-:W-:Y:S01]  /*10000*/  FFMA.FTZ R2, R142, c[0x0][0x23c], -R12.reuse ;  /* 0x00008f008e027a23 */ /* 0x102fe2000001080c */
[C---:B------:R-:W-:Y:S01]  /*10010*/  LOP3.LUT R10, R8.reuse, 0xffff, RZ, 0xc0, !PT ;  /* 0x0000ffff080a7812 */ /* 0x040fe200078ec0ff */
[----:B------:R-:W-:Y:S01]  /*10020*/  FFMA.FTZ R0, R143, c[0x0][0x23c], -R12 ;  /* 0x00008f008f007a23 */ /* 0x000fe2000001080c */
[----:B------:R-:W-:Y:S01]  /*10030*/  LOP3.LUT R11, R8, 0xff, RZ, 0xc0, !PT ;  /* 0x000000ff080b7812 */ /* 0x000fe200078ec0ff */
[----:B------:R-:W1:Y:S01]  /*10040*/  LDSM.16.MT88.4 R140, [R205+0x19800] ;  /* 0x01980000cd8c783b */ /* 0x000e620000004200 */
[----:B------:R2:W-:Y:S01]  /*10050*/  MUFU.EX2 R19, R2 ;  /* 0x0000000200137308 */ /* 0x0005e20000000800 */
[----:B------:R-:W-:Y:S01]  /*10060*/  SHF.R.U32.HI R10, RZ, 0x8, R10 ;  /* 0x00000008ff0a7819 */ /* 0x000fe2000001160a */
[----:B---3--:R-:W-:Y:S01]  /*10070*/  HMMA.16816.F32 R124, R4, R20, R124 ;  /* 0x00000014047c723c */ /* 0x008fe2000000187c */
[----:B------:R-:W-:Y:S02]  /*10080*/  SHF.R.U32.HI R15, RZ, 0x18, R8 ;  /* 0x00000018ff0f7819 */ /* 0x000fe40000011608 */
[----:B------:R-:W-:Y:S01]  /*10090*/  PRMT R16, R11, 0x5410, R10 ;  /* 0x000054100b107816 */ /* 0x000fe2000000000a */
[----:B------:R-:W-:-:S02]  /*100a0*/  FFMA.FTZ R11, R158, c[0x0][0x23c], -R12 ;  /* 0x00008f009e0b7a23 */ /* 0x000fc4000001080c */
[----:B------:R3:W-:Y:S02]  /*100b0*/  MUFU.EX2 R18, R0 ;  /* 0x0000000000127308 */ /* 0x0007e40000000800 */
[----:B------:R-:W-:Y:S01]  /*100c0*/  HMMA.16816.F32 R20, R4, R22, R40 ;  /* 0x000000160414723c */ /* 0x000fe20000001828 */
[----:B------:R-:W-:Y:S01]  /*100d0*/  LDSM.16.MT88.4 R40, [R205+0x1b800] ;  /* 0x01b80000cd28783b */ /* 0x000fe20000004200 */
[----:B--2---:R-:W-:-:S05]  /*100e0*/  SHF.R.U32.HI R2, RZ, 0x10, R8 ;  /* 0x00000010ff027819 */ /* 0x004fca0000011608 */
[----:B------:R-:W-:Y:S01]  /*100f0*/  IMAD.MOV.U32 R7, RZ, RZ, R128 ;  /* 0x000000ffff077224 */ /* 0x000fe200078e0080 */
[----:B----4-:R-:W-:Y:S01]  /*10100*/  F2FP.PACK_AB R4, R24, R27 ;  /* 0x0000001b1804723e */ /* 0x010fe200000000ff */
[----:B------:R-:W-:Y:S01]  /*10110*/  IMAD.MOV.U32 R6, RZ, RZ, R129 ;  /* 0x000000ffff067224 */ /* 0x000fe200078e0081 */
[----:B------:R-:W-:Y:S01]  /*10120*/  LOP3.LUT R8, R2, 0xff, RZ, 0xc0, !PT ;  /* 0x000000ff02087812 */ /* 0x000fe200078ec0ff */
[----:B------:R-:W-:Y:S02]  /*10130*/  FFMA.FTZ R2, R157, c[0x0][0x23c], -R12 ;  /* 0x00008f009d027a23 */ /* 0x000fe4000001080c */
[----:B------:R2:W-:Y:S01]  /*10140*/  MUFU.EX2 R12, R11 ;  /* 0x0000000b000c7308 */ /* 0x0005e20000000800 */
[----:B---3--:R-:W-:Y:S02]  /*10150*/  LOP3.LUT R0, R9, UR17, R38, 0x96, !PT ;  /* 0x0000001109007c12 */ /* 0x008fe4000f8e9626 */
[----:B------:R-:W-:Y:S02]  /*10160*/  PRMT R15, R8, 0x5410, R15 ;  /* 0x00005410080f7816 */ /* 0x000fe4000000000f */
[----:B------:R-:W-:-:S02]  /*10170*/  SHF.R.U32.HI R8, RZ, 0x10, R0 ;  /* 0x00000010ff087819 */ /* 0x000fc40000011600 */
[C---:B------:R-:W-:Y:S01]  /*10180*/  LOP3.LUT R10, R0.reuse, 0xff, RZ, 0xc0, !PT ;  /* 0x000000ff000a7812 */ /* 0x040fe200078ec0ff */
[----:B------:R3:W4:Y:S01]  /*10190*/  MUFU.EX2 R17, R2 ;  /* 0x0000000200117308 */ /* 0x0007220000000800 */
[----:B------:R-:W-:Y:S01]  /*101a0*/  SHF.R.U32.HI R9, RZ, 0x18, R0 ;  /* 0x00000018ff097819 */ /* 0x000fe20000011600 */
[----:B--2---:R-:W-:Y:S01]  /*101b0*/  HSET2.LE.AND R11, R15, R159, PT ;  /* 0x0000009f0f0b7233 */ /* 0x004fe20003803000 */
[----:B------:R-:W-:Y:S02]  /*101c0*/  MOV R15, R167 ;  /* 0x000000a7000f7202 */ /* 0x000fe40000000f00 */
[----:B---3--:R-:W-:Y:S02]  /*101d0*/  LOP3.LUT R2, R0, 0xffff, RZ, 0xc0, !PT ;  /* 0x0000ffff00027812 */ /* 0x008fe400078ec0ff */
[----:B------:R-:W-:Y:S02]  /*101e0*/  LOP3.LUT R0, R8, 0xff, RZ, 0xc0, !PT ;  /* 0x000000ff08007812 */ /* 0x000fe400078ec0ff */
[----:B------:R-:W-:-:S02]  /*101f0*/  SHF.R.U32.HI R2, RZ, 0x8, R2 ;  /* 0x00000008ff027819 */ /* 0x000fc40000011602 */
[----:B------:R-:W-:Y:S02]  /*10200*/  PRMT R0, R0, 0x5410, R9 ;  /* 0x0000541000007816 */ /* 0x000fe40000000009 */
[----:B------:R-:W-:Y:S01]  /*10210*/  PRMT R2, R10, 0x5410, R2 ;  /* 0x000054100a027816 */ /* 0x000fe20000000002 */
[--C-:B------:R-:W-:Y:S01]  /*10220*/  HSET2.LE.AND R10, R16, R159.reuse, PT ;  /* 0x0000009f100a7233 */ /* 0x100fe20003803000 */
[----:B----4-:R-:W-:Y:S01]  /*10230*/  F2FP.PACK_AB R5, R12, R17 ;  /* 0x000000110c05723e */ /* 0x010fe200000000ff */
[--C-:B------:R-:W-:Y:S01]  /*10240*/  HSET2.LE.AND R9, R0, R159.reuse, PT ;  /* 0x0000009f00097233 */ /* 0x100fe20003803000 */
[----:B------:R-:W-:Y:S01]  /*10250*/  F2FP.PACK_AB R0, R26, R25 ;  /* 0x000000191a00723e */ /* 0x000fe200000000ff */
[----:B------:R-:W-:Y:S01]  /*10260*/  HSET2.LE.AND R8, R2, R159, PT ;  /* 0x0000009f02087233 */ /* 0x000fe20003803000 */
[----:B------:R-:W-:Y:S01]  /*10270*/  F2FP.PACK_AB R2, R18, R19 ;  /* 0x000000131202723e */ /* 0x000fe200000000ff */
[----:B------:R-:W-:Y:S01]  /*10280*/  IMAD.MOV.U32 R16, RZ, RZ, R166 ;  /* 0x000000ffff107224 */ /* 0x000fe200078e00a6 */
[----:B------:R-:W2:Y:S02]  /*10290*/  LDSM.16.MT88.4 R156, [R208+0x19800] ;  /* 0x01980000d09c783b */ /* 0x000ea40000004200 */
[----:B------:R-:W-:-:S02]  /*102a0*/  LOP3.LUT R128, R8, R0, RZ, 0xc0, !PT ;  /* 0x0000000008807212 */ /* 0x000fc400078ec0ff */
[----:B------:R-:W-:Y:S01]  /*102b0*/  LOP3.LUT R129, R9, R2, RZ, 0xc0, !PT ;  /* 0x0000000209817212 */ /* 0x000fe200078ec0ff */
[----:B------:R-:W-:Y:S01]  /*102c0*/  IMAD.MOV.U32 R2, RZ, RZ, R131 ;  /* 0x000000ffff027224 */ /* 0x000fe200078e0083 */
[----:B------:R-:W-:Y:S01]  /*102d0*/  MOV R0, R130 ;  /* 0x0000008200007202 */ /* 0x000fe20000000f00 */
[----:B------:R-:W3:Y:S01]  /*102e0*/  LDSM.16.MT88.4 R164, [R207+0x19800] ;  /* 0x01980000cfa4783b */ /* 0x000ee20000004200 */
[----:B------:R-:W-:Y:S02]  /*102f0*/  LOP3.LUT R130, R10, R4, RZ, 0xc0, !PT ;  /* 0x000000040a827212 */ /* 0x000fe400078ec0ff */
[----:B------:R-:W-:Y:S01]  /*10300*/  LOP3.LUT R131, R11, R5, RZ, 0xc0, !PT ;  /* 0x000000050b837212 */ /* 0x000fe200078ec0ff */
[----:B------:R-:W-:Y:S01]  /*10310*/  FFMA.FTZ R0, R0, R14, R2 ;  /* 0x0000000e00007223 */ /* 0x000fe20000010002 */
[----:B------:R-:W-:Y:S01]  /*10320*/  LDSM.16.MT88.4 R8, [R207+0x1f800] ;  /* 0x01f80000cf08783b */ /* 0x000fe20000004200 */
[----:B------:R-:W-:Y:S02]  /*10330*/  FFMA.FTZ R2, R7, R13, R6 ;  /* 0x0000000d07027223 */ /* 0x000fe40000010006 */
[----:B------:R-:W-:-:S02]  /*10340*/  FADD.FTZ R4, R15, R0 ;  /* 0x000000000f047221 */ /* 0x000fc40000010000 */
        /* <DEDUP_REMOVED lines=16> */
[C---:B--2---:R-:W-:Y:S01]  /*10450*/  HMMA.16816.F32 R152, R128.reuse, R156, R152 ;  /* 0x0000009c8098723c */ /* 0x044fe20000001898 */
        /* <DEDUP_REMOVED lines=8> */
[----:B------:R-:W-:Y:S01]  /*104e0*/  FADD.FTZ R2, R237, R2 ;  /* 0x00000002ed027221 */ /* 0x000fe20000010000 */
[----:B------:R-:W-:Y:S01]  /*104f0*/  HMMA.16816.F32 R164, R128, R166, R64 ;  /* 0x000000a680a4723c */ /* 0x000fe20000001840 */
[----:B------:R-:W2:Y:S01]  /*10500*/  LDSM.16.MT88.4 R64, [R207+0x1b800] ;  /* 0x01b80000cf40783b */ /* 0x000ea20000004200 */
[----:B------:R-:W-:Y:S02]  /*10510*/  FADD.FTZ R0, R133, R0 ;  /* 0x0000000085007221 */ /* 0x000fe40000010000 */
[----:B------:R-:W-:Y:S02]  /*10520*/  FADD.FTZ R2, R25, R2 ;  /* 0x0000000219027221 */ /* 0x000fe40000010000 */
        /* <DEDUP_REMOVED lines=9> */
[----:B------:R-:W-:-:S04]  /*105c0*/  FADD.FTZ R0, R12, R0 ;  /* 0x000000000c007221 */ /* 0x000fc80000010000 */
[C---:B------:R-:W-:Y:S01]  /*105d0*/  HMMA.16816.F32 R148, R128.reuse, R150, R52 ;  /* 0x000000968094723c */ /* 0x040fe20000001834 */
[----:B------:R-:W-:Y:S04]  /*105e0*/  STL [R1+0x1c], R0 ;  /* 0x00001c0001007387 */ /* 0x000fe80000100800 */
[----:B------:R-:W-:Y:S03]  /*105f0*/  STL [R1+0x18], R2 ;  /* 0x0000180201007387 */ /* 0x000fe60000100800 */
[C---:B------:R-:W-:Y:S08]  /*10600*/  HMMA.16816.F32 R156, R128.reuse, R158, R60 ;  /* 0x0000009e809c723c */ /* 0x040ff0000000183c */
[C---:B------:R-:W-:Y:S08]  /*10610*/  HMMA.16816.F32 R52, R128.reuse, R56, R84 ;  /* 0x000000388034723c */ /* 0x040ff00000001854 */
[C---:B--2---:R-:W-:Y:S08]  /*10620*/  HMMA.16816.F32 R60, R128.reuse, R64, R92 ;  /* 0x00000040803c723c */ /* 0x044ff0000000185c */
[C---:B------:R-:W-:Y:S01]  /*10630*/  HMMA.16816.F32 R56, R128.reuse, R58, R88 ;  /* 0x0000003a8038723c */ /* 0x040fe20000001858 */
[----:B------:R-:W2:Y:S07]  /*10640*/  LDSM.16.MT88.4 R88, [R208+0x1d800] ;  /* 0x01d80000d058783b */ /* 0x000eae0000004200 */
[C---:B------:R-:W-:Y:S01]  /*10650*/  HMMA.16816.F32 R64, R128.reuse, R66, R96 ;  /* 0x000000428040723c */ /* 0x040fe20000001860 */
[----:B------:R-:W3:Y:S07]  /*10660*/  LDSM.16.MT88.4 R96, [R207+0x1d800] ;  /* 0x01d80000cf60783b */ /* 0x000eee0000004200 */
[C---:B-1----:R-:W-:Y:S01]  /*10670*/  HMMA.16816.F32 R76, R128.reuse, R80, R120 ;  /* 0x00000050804c723c */ /* 0x042fe20000001878 */
[----:B------:R-:W1:Y:S07]  /*10680*/  LDSM.16.MT88.4 R120, [R208+0x1f800] ;  /* 0x01f80000d078783b */ /* 0x000e6e0000004200 */
[C---:B------:R-:W-:Y:S08]  /*10690*/  HMMA.16816.F32 R36, R128.reuse, R40, R68 ;  /* 0x000000288024723c */ /* 0x040ff00000001844 */
[C---:B------:R-:W-:Y:S08]  /*106a0*/  HMMA.16816.F32 R68, R128.reuse, R72, R100 ;  /* 0x000000488044723c */ /* 0x040ff00000001864 */
[C---:B------:R-:W-:Y:S08]  /*106b0*/  HMMA.16816.F32 R72, R128.reuse, R74, R116 ;  /* 0x0000004a8048723c */ /* 0x040ff00000001874 */
[C---:B--2---:R-:W-:Y:S08]  /*106c0*/  HMMA.16816.F32 R84, R128.reuse, R88, R168 ;  /* 0x000000588054723c */ /* 0x044ff000000018a8 */
[C---:B---3--:R-:W-:Y:S08]  /*106d0*/  HMMA.16816.F32 R92, R128.reuse, R96, R196 ;  /* 0x00000060805c723c */ /* 0x048ff000000018c4 */
        /* <DEDUP_REMOVED lines=12> */
.L_x_1689:
[----:B-1--4-:R-:W-:-:S06]  /*107a0*/  UISETP.GT.AND UP0, UPT, UR28, UR19, UPT ;  /* 0x000000131c00728c */ /* 0x012fcc000bf04270 */
[----:B------:R-:W-:-:S13]  /*107b0*/  PLOP3.LUT P0, PT, PT, PT, UP0, 0x80, 0x0 ;  /* 0x000000000000781c */ /* 0x000fda0003f0f008 */
[----:B------:R-:W-:Y:S05]  /*107c0*/  @!P0 BRA `(.L_x_1692) ;  /* 0x0000433000008947 */ /* 0x000fea0003800000 */
[----:B------:R-:W2:Y:S01]  /*107d0*/  LDL.LU R9, [R1+0x68] ;  /* 0x0000680001097983 */ /* 0x000ea20000300800 */
[----:B------:R-:W1:Y:S01]  /*107e0*/  LDC.U8 R0, c[0x0][0x2d8] ;  /* 0x0000b600ff007b82 */ /* 0x000e620000000000 */
[----:B------:R-:W-:Y:S01]  /*107f0*/  MOV R134, R3 ;  /* 0x0000000300867202 */ /* 0x000fe20000000f00 */
[----:B------:R-:W-:Y:S01]  /*10800*/  ULDC.64 UR4, c[0x0][0x1a0] ;  /* 0x0000680000047ab9 */ /* 0x000fe20000000a00 */
[----:B------:R-:W3:Y:S01]  /*10810*/  LDL.LU R2, [R1+0x6c] ;  /* 0x00006c0001027983 */ /* 0x000ee20000300800 */
[----:B------:R-:W-:Y:S01]  /*10820*/  USHF.L.U64.HI UR32, UR4, 0x5, UR5 ;  /* 0x0000000504207899 */ /* 0x000fe20008010205 */
[----:B------:R-:W-:Y:S01]  /*10830*/  MOV R133, R132 ;  /* 0x0000008400857202 */ /* 0x000fe20000000f00 */
[----:B------:R-:W-:Y:S01]  /*10840*/  USHF.L.U32 UR33, UR4, 0x5, URZ ;  /* 0x0000000504217899 */ /* 0x000fe2000800063f */
[----:B------:R-:W4:Y:S01]  /*10850*/  LDL.LU.64 R6, [R1+0x60] ;  /* 0x0000600001067983 */ /* 0x000f220000300a00 */
[----:B------:R-:W-:Y:S02]  /*10860*/  USHF.L.U64.HI UR29, UR4, 0x6, UR5 ;  /* 0x00000006041d7899 */ /* 0x000fe40008010205 */
[----:B------:R-:W-:Y:S01]  /*10870*/  USHF.L.U64.HI UR32, UR33, 0x1, UR32 ;  /* 0x0000000121207899 */ /* 0x000fe20008010220 */
[----:B------:R-:W4:Y:S01]  /*10880*/  LDL.LU.64 R4, [R1+0x30] ;  /* 0x0000300001047983 */ /* 0x000f220000300a00 */
[----:B------:R-:W-:-:S02]  /*10890*/  USHF.L.U32 UR31, UR4, 0x6, URZ ;  /* 0x00000006041f7899 */ /* 0x000fc4000800063f */
[----:B------:R-:W-:Y:S01]  /*108a0*/  USHF.L.U32 UR33, UR33, 0x1, URZ ;  /* 0x0000000121217899 */ /* 0x000fe2000800063f */
[----:B------:R-:W5:Y:S01]  /*108b0*/  LDL.LU R8, [R1+0x50] ;  /* 0x0000500001087983 */ /* 0x000f620000300800 */
[----:B-1----:R-:W-:Y:S02]  /*108c0*/  PRMT R0, R0, 0x7054, R0 ;  /* 0x0000705400007816 */ /* 0x002fe40000000000 */
[----:B--2---:R-:W-:Y:S01]  /*108d0*/  MOV R10, R9 ;  /* 0x00000009000a7202 */ /* 0x004fe20000000f00 */
[----:B-----5:R-:W-:Y:S01]  /*108e0*/  IMAD.WIDE.U32 R8, R8, -0x326172a9, RZ ;  /* 0xcd9e8d5708087825 */ /* 0x020fe200078e00ff */
[----:B----4-:R-:W-:-:S04]  /*108f0*/  MOV R4, R6 ;  /* 0x0000000600047202 */ /* 0x010fc80000000f00 */
[----:B------:R-:W-:Y:S01]  /*10900*/  LOP3.LUT R0, R9, R10, RZ, 0x3c, !PT ;  /* 0x0000000a09007212 */ /* 0x000fe200078e3cff */
[----:B------:R3:W-:Y:S02]  /*10910*/  STL.64 [R1+0x10], R8 ;  /* 0x0000100801007387 */ /* 0x0007e40000100a00 */
[----:B---3--:R-:W-:-:S04]  /*10920*/  IMAD.WIDE.U32 R8, R2, -0x2daee0ad, RZ ;  /* 0xd2511f5302087825 */ /* 0x008fc800078e00ff */
[----:B------:R-:W-:Y:S01]  /*10930*/  IMAD.WIDE.U32 R2, R0, -0x2daee0ad, RZ ;  /* 0xd2511f5300027825 */ /* 0x000fe200078e00ff */
[----:B------:R1:W-:Y:S04]  /*10940*/  STL.64 [R1+0x8], R8 ;  /* 0x0000080801007387 */ /* 0x0003e80000100a00 */
[----:B------:R1:W-:Y:S04]  /*10950*/  STL.64 [R1+0x30], R4 ;  /* 0x0000300401007387 */ /* 0x0003e80000100a00 */
[----:B------:R1:W-:Y:S01]  /*10960*/  STL.64 [R1], R2 ;  /* 0x0000000201007387 */ /* 0x0003e20000100a00 */
[----:B------:R-:W-:Y:S05]  /*10970*/  BRA `(.L_x_1693) ;  /* 0x000001f000007947 */ /* 0x000fea0003800000 */
.L_x_1695:
        /* <DEDUP_REMOVED lines=31> */
.L_x_1693:
[----:B------:R-:W2:Y:S01]  /*10b70*/  LDL.64 R6, [R1+0x30] ;  /* 0x0000300001067983 */ /* 0x000ea20000100a00 */
[----:B------:R-:W-:Y:S04]  /*10b80*/  DEPBAR.LE SB0, 0x0 ;  /* 0x000080000000791a */ /* 0x000fe80000000000 */
[----:B------:R-:W-:Y:S01]  /*10b90*/  BAR.SYNC.DEFER_BLOCKING 0x0 ;  /* 0x0000000000007b1d */ /* 0x000fe20000010000 */
[----:B------:R-:W-:Y:S01]  /*10ba0*/  UIADD3 UR30, UR28, -0x1, URZ ;  /* 0xffffffff1c1e7890 */ /* 0x000fe2000fffe03f */
[----:B-1----:R-:W-:Y:S03]  /*10bb0*/  IMAD.U32 R4, RZ, RZ, UR31 ;  /* 0x0000001fff047e24 */ /* 0x002fe6000f8e00ff */
[----:B------:R-:W-:Y:S02]  /*10bc0*/  USHF.R.S32.HI UR5, URZ, 0x1f, UR30 ;  /* 0x0000001f3f057899 */ /* 0x000fe4000801141e */
[----:B------:R-:W-:Y:S02]  /*10bd0*/  UIMAD UR4, UR29, UR30, URZ ;  /* 0x0000001e1d0472a4 */ /* 0x000fe4000f8e023f */
[----:B------:R-:W-:Y:S02]  /*10be0*/  UISETP.GT.AND UP0, UPT, UR30, UR19, UPT ;  /* 0x000000131e00728c */ /* 0x000fe4000bf04270 */
[----:B------:R-:W-:Y:S01]  /*10bf0*/  UIMAD UR4, UR5, UR31, UR4 ;  /* 0x0000001f050472a4 */ /* 0x000fe2000f8e0204 */
[----:B--2---:R-:W-:Y:S05]  /*10c00*/  IMAD.WIDE.U32 R4, R4, UR30, R6 ;  /* 0x0000001e04047c25 */ /* 0x004fea000f8e0006 */
[----:B------:R-:W-:Y:S02]  /*10c10*/  LEA R2, P1, R4, c[0x0][0x170], 0x1 ;  /* 0x00005c0004027a11 */ /* 0x000fe400078208ff */
        /* <DEDUP_REMOVED lines=18> */
[----:B------:R-:W2:Y:S04]  /*10d40*/  LDSM.16.M88.4 R16, [R204+0x10800] ;  /* 0x01080000cc10783b */ /* 0x000ea80000000200 */
[----:B------:R-:W4:Y:S04]  /*10d50*/  LDSM.16.M88.4 R24, [R204+0x11000] ;  /* 0x01100000cc18783b */ /* 0x000f280000000200 */
[----:B------:R-:W0:Y:S04]  /*10d60*/  LDGDEPBAR ;  /* 0x00000000000079af */ /* 0x000e280000000000 */
[----:B------:R-:W5:Y:S04]  /*10d70*/  LDSM.16.M88.4 R168, [R204+0x11800] ;  /* 0x01180000cca8783b */ /* 0x000f680000000200 */
[----:B------:R-:W-:Y:S04]  /*10d80*/  LDSM.16.M88.4 R172, [R212] ;  /* 0x00000000d4ac783b */ /* 0x000fe80000000200 */
[----:B------:R-:W1:Y:S04]  /*10d90*/  LDSM.16.M88.4 R176, [R215] ;  /* 0x00000000d7b0783b */ /* 0x000e680000000200 */
[----:B------:R-:W1:Y:S04]  /*10da0*/  LDSM.16.M88.4 R180, [R230] ;  /* 0x00000000e6b4783b */ /* 0x000e680000000200 */
[----:B------:R-:W1:Y:S04]  /*10db0*/  LDSM.16.M88.4 R184, [R229] ;  /* 0x00000000e5b8783b */ /* 0x000e680000000200 */
[----:B------:R-:W1:Y:S01]  /*10dc0*/  LDSM.16.M88.4 R188, [R228] ;  /* 0x00000000e4bc783b */ /* 0x000e620000000200 */
[C---:B---3--:R-:W-:Y:S03]  /*10dd0*/  HMMA.16816.F32 R4, R32.reuse, R8, RZ ;  /* 0x000000082004723c */ /* 0x048fe600000018ff */
[----:B------:R-:W-:Y:S04]  /*10de0*/  LDSM.16.M88.4 R192, [R210+0x10000] ;  /* 0x01000000d2c0783b */ /* 0x000fe80000000200 */
[----:B------:R-:W-:Y:S01]  /*10df0*/  LDSM.16.M88.4 R196, [R210+0x10800] ;  /* 0x01080000d2c4783b */ /* 0x000fe20000000200 */
[C---:B------:R-:W-:Y:S03]  /*10e00*/  HMMA.16816.F32 R8, R32.reuse, R10, RZ ;  /* 0x0000000a2008723c */ /* 0x040fe600000018ff */
[----:B------:R-:W-:Y:S05]  /*10e10*/  LDSM.16.M88.4 R200, [R210+0x11800] ;  /* 0x01180000d2c8783b */ /* 0x000fea0000000200 */
[C---:B--2---:R-:W-:Y:S08]  /*10e20*/  HMMA.16816.F32 R12, R32.reuse, R16, RZ ;  /* 0x00000010200c723c */ /* 0x044ff000000018ff */
[C---:B------:R-:W-:Y:S08]  /*10e30*/  HMMA.16816.F32 R16, R32.reuse, R18, RZ ;  /* 0x000000122010723c */ /* 0x040ff000000018ff */
[C---:B----4-:R-:W-:Y:S08]  /*10e40*/  HMMA.16816.F32 R20, R32.reuse, R24, RZ ;  /* 0x000000182014723c */ /* 0x050ff000000018ff */
[C---:B------:R-:W-:Y:S08]  /*10e50*/  HMMA.16816.F32 R24, R32.reuse, R26, RZ ;  /* 0x0000001a2018723c */ /* 0x040ff000000018ff */
[C---:B-----5:R-:W-:Y:S08]  /*10e60*/  HMMA.16816.F32 R28, R32.reuse, R168, RZ ;  /* 0x000000a8201c723c */ /* 0x060ff000000018ff */
[----:B------:R-:W-:Y:S01]  /*10e70*/  HMMA.16816.F32 R32, R32, R170, RZ ;  /* 0x000000aa2020723c */ /* 0x000fe200000018ff */
[----:B------:R-:W2:Y:S07]  /*10e80*/  LDSM.16.M88.4 R168, [R214] ;  /* 0x00000000d6a8783b */ /* 0x000eae0000000200 */
[C---:B-1----:R-:W-:Y:S08]  /*10e90*/  HMMA.16816.F32 R4, R172.reuse, R176, R4 ;  /* 0x000000b0ac04723c */ /* 0x042ff00000001804 */
[C---:B------:R-:W-:Y:S01]  /*10ea0*/  HMMA.16816.F32 R8, R172.reuse, R178, R8 ;  /* 0x000000b2ac08723c */ /* 0x040fe20000001808 */
[----:B------:R-:W1:Y:S07]  /*10eb0*/  LDSM.16.M88.4 R176, [R210+0x11000] ;  /* 0x01100000d2b0783b */ /* 0x000e6e0000000200 */
        /* <DEDUP_REMOVED lines=10> */
[C---:B--2---:R-:W-:Y:S08]  /*10f60*/  HMMA.16816.F32 R4, R168.reuse, R192, R4 ;  /* 0x000000c0a804723c */ /* 0x044ff00000001804 */
        /* <DEDUP_REMOVED lines=73> */
[C---:B-----5:R-:W-:Y:S08]  /*11400*/  HMMA.16816.F32 R28, R168.reuse, R196, R28 ;  /* 0x000000c4a81c723c */ /* 0x060ff0000000181c */
[----:B------:R-:W-:Y:S01]  /*11410*/  HMMA.16816.F32 R32, R168, R198, R32 ;  /* 0x000000c6a820723c */ /* 0x000fe20000001820 */
[----:B------:R-:W3:Y:S04]  /*11420*/  LDSM.16.M88.4 R168, [R204+0x15800] ;  /* 0x01580000cca8783b */ /* 0x000ee80000000200 */
[----:B------:R-:W5:Y:S03]  /*11430*/  LDSM.16.M88.4 R196, [R222] ;  /* 0x00000000dec4783b */ /* 0x000f660000000200 */
        /* <DEDUP_REMOVED lines=31> */
[----:B------:R-:W5:Y:S07]  /*11630*/  LDSM.16.M88.4 R176, [R209+0x5800] ;  /* 0x00580000d1b0783b */ /* 0x000f6e0000000200 */
        /* <DEDUP_REMOVED lines=16> */
[C---:B-----5:R-:W-:Y:S08]  /*11740*/  HMMA.16816.F32 R28, R188.reuse, R176, R28 ;  /* 0x000000b0bc1c723c */ /* 0x060ff0000000181c */
        /* <DEDUP_REMOVED lines=28> */
[----:B------:R-:W5:Y:S03]  /*11910*/  LDSM.16.M88.4 R188, [R209+0x7000] ;  /* 0x00700000d1bc783b */ /* 0x000f660000000200 */
        /* <DEDUP_REMOVED lines=15> */
[C---:B-----5:R-:W-:Y:S08]  /*11a10*/  HMMA.16816.F32 R20, R168.reuse, R188, R20 ;  /* 0x000000bca814723c */ /* 0x060ff00000001814 */
[C---:B------:R-:W-:Y:S08]  /*11a20*/  HMMA.16816.F32 R24, R168.reuse, R190, R24 ;  /* 0x000000bea818723c */ /* 0x040ff00000001818 */
[C---:B----4-:R-:W-:Y:S08]  /*11a30*/  HMMA.16816.F32 R28, R168.reuse, R200, R28 ;  /* 0x000000c8a81c723c */ /* 0x050ff0000000181c */
[----:B------:R-:W-:Y:S01]  /*11a40*/  HMMA.16816.F32 R32, R168, R202, R32 ;  /* 0x000000caa820723c */ /* 0x000fe20000001820 */
[----:B------:R-:W-:-:S07]  /*11a50*/  @P0 BRA `(.L_x_1695) ;  /* 0xffffef2000000947 */ /* 0x000fce000383ffff */
.L_x_1694:
[----:B------:R-:W2:Y:S01]  /*11a60*/  LDL.64 R202, [R1+0x8] ;  /* 0x0000080001ca7983 */ /* 0x000ea20000100a00 */
[----:B------:R-:W-:Y:S01]  /*11a70*/  IMAD.U32 R0, RZ, RZ, UR30 ;  /* 0x0000001eff007e24 */ /* 0x000fe2000f8e00ff */
[----:B------:R-:W-:Y:S01]  /*11a80*/  USHF.L.U32 UR4, UR30, 0x1, URZ ;  /* 0x000000011e047899 */ /* 0x000fe2000800063f */
[----:B------:R-:W3:Y:S01]  /*11a90*/  LDC.U8 R240, c[0x0][0x2d8] ;  /* 0x0000b600fff07b82 */ /* 0x000ee20000000000 */
[----:B------:R-:W-:Y:S02]  /*11aa0*/  UISETP.GT.AND UP0, UPT, UR30, UR19, UPT ;  /* 0x000000131e00728c */ /* 0x000fe4000bf04270 */
[----:B------:R-:W4:Y:S01]  /*11ab0*/  LDL.64 R238, [R1] ;  /* 0x0000000001ee7983 */ /* 0x000f220000100a00 */
[----:B------:R-:W-:Y:S04]  /*11ac0*/  UMOV UR28, UR30 ;  /* 0x0000001e001c7c82 */ /* 0x000fe80008000000 */
[----:B------:R-:W3:Y:S01]  /*11ad0*/  LDC.U8 R201, c[0x0][0x2d8] ;  /* 0x0000b600ffc97b82 */ /* 0x000ee20000000000 */
[----:B------:R-:W5:Y:S06]  /*11ae0*/  LDL.64 R236, [R1+0x10] ;  /* 0x0000100001ec7983 */ /* 0x000f6c0000100a00 */
[----:B-1----:R-:W1:Y:S01]  /*11af0*/  S2R R2, SR_TID.X ;  /* 0x0000000000027919 */ /* 0x002e620000002100 */
[----:B---3--:R-:W-:Y:S01]  /*11b00*/  PRMT R201, R201, 0x7054, R240 ;  /* 0x00007054c9c97816 */ /* 0x008fe200000000f0 */
[----:B-1----:R-:W-:Y:S05]  /*11b10*/  IMAD.SHL.U32 R2, R2, 0x2, RZ ;  /* 0x0000000202027824 */ /* 0x002fea00078e00ff */
        /* <DEDUP_REMOVED lines=40> */
[C---:B------:R-:W-:Y:S02]  /*11da0*/  ISETP.GE.OR P4, PT, R3.reuse, R235, !P4 ;  /* 0x000000eb0300720c */ /* 0x040fe40006786670 */
[-C--:B------:R-:W-:Y:S02]  /*11db0*/  ISETP.GE.OR P0, PT, R3, R234.reuse, !P0 ;  /* 0x000000ea0300720c */ /* 0x080fe40004706670 */
[----:B------:R-:W-:Y:S02]  /*11dc0*/  IADD3 R3, R0, 0x19, RZ ;  /* 0x0000001900037810 */ /* 0x000fe40007ffe0ff */
[-C--:B------:R-:W-:Y:S02]  /*11dd0*/  ISETP.GE.OR P3, PT, R132, R234.reuse, !P3 ;  /* 0x000000ea8400720c */ /* 0x080fe40005f66670 */
[----:B------:R-:W-:Y:S02]  /*11de0*/  ISETP.GE.OR P5, PT, R2, R234, !P5 ;  /* 0x000000ea0200720c */ /* 0x000fe40006fa6670 */
[----:B------:R-:W-:Y:S02]  /*11df0*/  FMNMX.FTZ R5, R8, R5, !PT ;  /* 0x0000000508057209 */ /* 0x000fe40007810000 */
[----:B------:R-:W-:Y:S02]  /*11e00*/  ISETP.GE.OR P6, PT, R2, R235, !P6 ;  /* 0x000000eb0200720c */ /* 0x000fe400077c6670 */
[----:B------:R-:W-:Y:S02]  /*11e10*/  IADD3 R2, R0, 0x20, RZ ;  /* 0x0000002000027810 */ /* 0x000fe40007ffe0ff */
        /* <DEDUP_REMOVED lines=17> */
[C---:B------:R-:W-:Y:S01]  /*11f30*/  ISETP.GE.AND P0, PT, R3.reuse, R233, PT ;  /* 0x000000e90300720c */ /* 0x040fe20003f06270 */
[----:B------:R-:W-:Y:S01]  /*11f40*/  LDSM.16.MT88.4 R12, [R205+0x18000] ;  /* 0x01800000cd0c783b */ /* 0x000fe20000004200 */
[----:B------:R-:W-:Y:S02]  /*11f50*/  FSEL R180, R16, -INF , !P6 ;  /* 0xff80000010b47808 */ /* 0x000fe40007000000 */
        /* <DEDUP_REMOVED lines=31> */
[----:B------:R-:W-:Y:S01]  /*12150*/  FSEL R190, R24, -INF , !P2 ;  /* 0xff80000018be7808 */ /* 0x000fe20005000000 */
[----:B------:R-:W-:Y:S01]  /*12160*/  LDSM.16.MT88.4 R20, [R206+0x18000] ;  /* 0x01800000ce14783b */ /* 0x000fe20000004200 */
[----:B------:R-:W-:Y:S02]  /*12170*/  FMNMX.FTZ R132, R198, R132, !PT ;  /* 0x00000084c6847209 */ /* 0x000fe40007810000 */
[C---:B------:R-:W-:Y:S02]  /*12180*/  ISETP.GE.AND P6, PT, R2.reuse, R233, PT ;  /* 0x000000e90200720c */ /* 0x040fe40003fc6270 */
[----:B------:R-:W-:Y:S02]  /*12190*/  ISETP.GE.AND P2, PT, R2, R232, PT ;  /* 0x000000e80200720c */ /* 0x000fe40003f46270 */
        /* <DEDUP_REMOVED lines=47> */
[----:B------:R-:W3:Y:S01]  /*12490*/  SHFL.BFLY PT, R2, R0, 0x2, 0x1f ;  /* 0x0c401f0000027f89 */ /* 0x000ee200000e0000 */
[----:B-1----:R-:W-:Y:S04]  /*124a0*/  FMNMX.FTZ R132, R132, R3, !PT ;  /* 0x0000000384847209 */ /* 0x002fe80007810000 */
[C---:B------:R-:W-:Y:S01]  /*124b0*/  FSETP.NEU.FTZ.AND P1, PT, R132.reuse, -INF , PT ;  /* 0xff8000008400780b */ /* 0x040fe20003f3d000 */
[----:B------:R-:W-:Y:S01]  /*124c0*/  FMUL.FTZ R172, R132, c[0x0][0x23c] ;  /* 0x00008f0084ac7a20 */ /* 0x000fe20000410000 */
[----:B---3--:R-:W-:Y:S04]  /*124d0*/  FMNMX.FTZ R0, R0, R2, !PT ;  /* 0x0000000200007209 */ /* 0x008fe80007810000 */
        /* <DEDUP_REMOVED lines=14> */
[----:B----4-:R-:W-:Y:S02]  /*125c0*/  LOP3.LUT R0, R239, UR15, R202, 0x96, !PT ;  /* 0x0000000fef007c12 */ /* 0x010fe4000f8e96ca */
[----:B------:R-:W-:Y:S03]  /*125d0*/  FSEL R173, R173, RZ, P0 ;  /* 0x000000ffadad7208 */ /* 0x000fe60000000000 */
[----:B------:R-:W-:Y:S04]  /*125e0*/  IMAD.WIDE.U32 R174, R0, -0x326172a9, RZ ;  /* 0xcd9e8d5700ae7825 */ /* 0x000fe800078e00ff */
[----:B---3--:R-:W-:Y:S04]  /*125f0*/  IMAD.WIDE.U32 R8, R2, -0x326172a9, RZ ;  /* 0xcd9e8d5702087825 */ /* 0x008fe800078e00ff */
[--C-:B------:R-:W-:Y:S01]  /*12600*/  FFMA.FTZ R10, R10, c[0x0][0x23c], -R173.reuse ;  /* 0x00008f000a0a7a23 */ /* 0x100fe200000108ad */
[----:B-----5:R-:W-:Y:S01]  /*12610*/  LOP3.LUT R0, R9, UR16, R236, 0x96, !PT ;  /* 0x0000001009007c12 */ /* 0x020fe2000f8e96ec */
        /* <DEDUP_REMOVED lines=19> */
[----:B------:R-:W-:Y:S01]  /*12750*/  LOP3.LUT R8, R11, UR12, R174, 0x96, !PT ;  /* 0x0000000c0b087c12 */ /* 0x000fe2000f8e96ae */
[----:B------:R-:W-:Y:S02]  /*12760*/  IMAD.MOV.U32 R180, RZ, RZ, R238 ;  /* 0x000000ffffb47224 */ /* 0x000fe400078e00ee */
        /* <DEDUP_REMOVED lines=17> */
[----:B------:R-:W-:Y:S01]  /*12880*/  LOP3.LUT R6, R4, 0xffff, RZ, 0xc0, !PT ;  /* 0x0000ffff04067812 */ /* 0x000fe200078ec0ff */
[----:B------:R-:W-:Y:S01]  /*12890*/  IMAD.MOV.U32 R181, RZ, RZ, R239 ;  /* 0x000000ffffb57224 */ /* 0x000fe200078e00ef */
        /* <DEDUP_REMOVED lines=49> */
[----:B------:R1:W2:Y:S01]  /*12bb0*/  MUFU.EX2 R239, R133 ;  /* 0x0000008500ef7308 */ /* 0x0002a20000000800 */
[C---:B------:R-:W-:Y:S02]  /*12bc0*/  FMUL.FTZ R27, R0.reuse, R159 ;  /* 0x0000009f001b7220 */ /* 0x040fe40000410000 */
[----:B------:R-:W-:Y:S01]  /*12bd0*/  FMUL.FTZ R34, R0, R166 ;  /* 0x000000a600227220 */ /* 0x000fe20000410000 */
[C---:B------:R-:W-:Y:S02]  /*12be0*/  HMMA.16816.F32 R4, R168.reuse, R12, R4 ;  /* 0x0000000ca804723c */ /* 0x040fe40000001804 */
[----:B------:R-:W3:Y:S03]  /*12bf0*/  LDSM.16.MT88.4 R136, [R207+0x18000] ;  /* 0x01800000cf88783b */ /* 0x000ee60000004200 */
[----:B------:R-:W-:Y:S02]  /*12c00*/  IMAD.MOV.U32 R166, RZ, RZ, R201 ;  /* 0x000000ffffa67224 */ /* 0x000fe400078e00c9 */
[C---:B------:R-:W-:Y:S01]  /*12c10*/  FMUL.FTZ R12, R2.reuse, R144 ;  /* 0x00000090020c7220 */ /* 0x040fe20000410000 */
[C---:B------:R-:W-:Y:S02]  /*12c20*/  HMMA.16816.F32 R8, R168.reuse, R14, R8 ;  /* 0x0000000ea808723c */ /* 0x040fe40000001808 */
[----:B------:R-:W4:Y:S02]  /*12c30*/  LDSM.16.MT88.4 R140, [R205+0x1a000] ;  /* 0x01a00000cd8c783b */ /* 0x000f240000004200 */
[----:B------:R-:W-:Y:S02]  /*12c40*/  FMUL.FTZ R13, R2, R145 ;  /* 0x00000091020d7220 */ /* 0x000fe40000410000 */
[C---:B------:R-:W-:Y:S02]  /*12c50*/  FMUL.FTZ R35, R0.reuse, R167 ;  /* 0x000000a700237220 */ /* 0x040fe40000410000 */
[C---:B------:R-:W-:Y:S02]  /*12c60*/  FMUL.FTZ R14, R0.reuse, R146 ;  /* 0x00000092000e7220 */ /* 0x040fe40000410000 */
[----:B------:R-:W-:Y:S02]  /*12c70*/  LDSM.16.MT88.4 R156, [R207+0x18800] ;  /* 0x01880000cf9c783b */ /* 0x000fe40000004200 */
[C---:B------:R-:W-:Y:S02]  /*12c80*/  FMUL.FTZ R15, R0.reuse, R147 ;  /* 0x00000093000f7220 */ /* 0x040fe40000410000 */
[----:B------:R-:W-:Y:S02]  /*12c90*/  IMAD.MOV.U32 R167, RZ, RZ, R193 ;  /* 0x000000ffffa77224 */ /* 0x000fe400078e00c1 */
[C---:B------:R-:W-:Y:S02]  /*12ca0*/  FMUL.FTZ R38, R0.reuse, R38 ;  /* 0x0000002600267220 */ /* 0x040fe40000410000 */
[----:B------:R-:W5:Y:S01]  /*12cb0*/  LDSM.16.MT88.4 R144, [R206+0x1a000] ;  /* 0x01a00000ce90783b */ /* 0x000f620000004200 */
[C---:B------:R-:W-:Y:S03]  /*12cc0*/  HMMA.16816.F32 R12, R168.reuse, R20, R12 ;  /* 0x00000014a80c723c */ /* 0x040fe6000000180c */
[----:B------:R-:W-:Y:S02]  /*12cd0*/  FMUL.FTZ R39, R0, R39 ;  /* 0x0000002700277220 */ /* 0x000fe40000410000 */
[C---:B------:R-:W-:Y:S02]  /*12ce0*/  FMUL.FTZ R41, R2.reuse, R41 ;  /* 0x0000002902297220 */ /* 0x040fe40000410000 */
[C---:B------:R-:W-:Y:S01]  /*12cf0*/  FMUL.FTZ R21, R2.reuse, R153 ;  /* 0x0000009902157220 */ /* 0x040fe20000410000 */
[C---:B------:R-:W-:Y:S04]  /*12d00*/  HMMA.16816.F32 R16, R168.reuse, R22, R16 ;  /* 0x00000016a810723c */ /* 0x040fe80000001810 */
[----:B------:R-:W-:Y:S02]  /*12d10*/  FMUL.FTZ R20, R2, R152 ;  /* 0x0000009802147220 */ /* 0x000fe40000410000 */
[C---:B------:R-:W-:Y:S02]  /*12d20*/  FMUL.FTZ R42, R0.reuse, R42 ;  /* 0x0000002a002a7220 */ /* 0x040fe40000410000 */
[C---:B------:R-:W-:Y:S04]  /*12d30*/  FMUL.FTZ R23, R0.reuse, R155 ;  /* 0x0000009b00177220 */ /* 0x040fe80000410000 */
[C---:B------:R-:W-:Y:S02]  /*12d40*/  FMUL.FTZ R22, R0.reuse, R154 ;  /* 0x0000009a00167220 */ /* 0x040fe40000410000 */
[----:B------:R-:W-:Y:S02]  /*12d50*/  FMUL.FTZ R43, R0, R43 ;  /* 0x0000002b002b7220 */ /* 0x000fe40000410000 */
[C---:B------:R-:W-:Y:S02]  /*12d60*/  FMUL.FTZ R44, R2.reuse, R44 ;  /* 0x0000002c022c7220 */ /* 0x040fe40000410000 */
[----:B------:R-:W-:Y:S01]  /*12d70*/  FMUL.FTZ R45, R2, R45 ;  /* 0x0000002d022d7220 */ /* 0x000fe20000410000 */
        /* <DEDUP_REMOVED lines=9> */
[----:B------:R-:W-:Y:S02]  /*12e10*/  FMUL.FTZ R49, R2, R49 ;  /* 0x0000003102317220 */ /* 0x000fe40000410000 */
[C---:B------:R-:W-:Y:S02]  /*12e20*/  FMUL.FTZ R50, R0.reuse, R50 ;  /* 0x0000003200327220 */ /* 0x040fe40000410000 */
[----:B------:R-:W-:Y:S01]  /*12e30*/  FMUL.FTZ R51, R0, R51 ;  /* 0x0000003300337220 */ /* 0x000fe20000410000 */
[C---:B---3--:R-:W-:Y:S03]  /*12e40*/  HMMA.16816.F32 R28, R168.reuse, R136, R28 ;  /* 0x00000088a81c723c */ /* 0x048fe6000000181c */
[C---:B------:R-:W-:Y:S02]  /*12e50*/  FMUL.FTZ R52, R2.reuse, R52 ;  /* 0x0000003402347220 */ /* 0x040fe40000410000 */
[----:B------:R-:W-:Y:S02]  /*12e60*/  FMUL.FTZ R53, R2, R53 ;  /* 0x0000003502357220 */ /* 0x000fe40000410000 */
[C---:B------:R-:W-:Y:S01]  /*12e70*/  FMUL.FTZ R54, R0.reuse, R54 ;  /* 0x0000003600367220 */ /* 0x040fe20000410000 */
[C---:B------:R-:W-:Y:S01]  /*12e80*/  HMMA.16816.F32 R32, R168.reuse, R138, R32 ;  /* 0x0000008aa820723c */ /* 0x040fe20000001820 */
[----:B------:R-:W3:Y:S03]  /*12e90*/  LDSM.16.MT88.4 R136, [R208+0x1a000] ;  /* 0x01a00000d088783b */ /* 0x000ee60000004200 */
        /* <DEDUP_REMOVED lines=17> */
[C---:B---3--:R-:W-:Y:S03]  /*12fb0*/  HMMA.16816.F32 R52, R168.reuse, R136, R52 ;  /* 0x00000088a834723c */ /* 0x048fe60000001834 */
[C---:B------:R-:W-:Y:S02]  /*12fc0*/  FMUL.FTZ R66, R0.reuse, R66 ;  /* 0x0000004200427220 */ /* 0x040fe40000410000 */
[----:B------:R-:W-:Y:S02]  /*12fd0*/  FMUL.FTZ R67, R0, R67 ;  /* 0x0000004300437220 */ /* 0x000fe40000410000 */
[--C-:B-1----:R-:W-:Y:S01]  /*12fe0*/  FFMA.FTZ R133, R182, c[0x0][0x23c], -R173.reuse ;  /* 0x00008f00b6857a23 */ /* 0x102fe200000108ad */
[C---:B------:R-:W-:Y:S01]  /*12ff0*/  HMMA.16816.F32 R56, R168.reuse, R138, R56 ;  /* 0x0000008aa838723c */ /* 0x040fe20000001838 */
[----:B------:R-:W1:Y:S02]  /*13000*/  LDSM.16.MT88.4 R136, [R206+0x1c000] ;  /* 0x01c00000ce88783b */ /* 0x000e640000004200 */
[----:B------:R3:W-:Y:S01]  /*13010*/  MUFU.EX2 R238, R133 ;  /* 0x0000008500ee7308 */ /* 0x0007e20000000800 */
[C---:B------:R-:W-:Y:S02]  /*13020*/  FMUL.FTZ R68, R2.reuse, R68 ;  /* 0x0000004402447220 */ /* 0x040fe40000410000 */
[----:B------:R-:W-:Y:S02]  /*13030*/  FMUL.FTZ R69, R2, R69 ;  /* 0x0000004502457220 */ /* 0x000fe40000410000 */
[C---:B----4-:R-:W-:Y:S04]  /*13040*/  HMMA.16816.F32 R60, R168.reuse, R140, R60 ;  /* 0x0000008ca83c723c */ /* 0x050fe8000000183c */
[C---:B------:R-:W-:Y:S02]  /*13050*/  FMUL.FTZ R70, R0.reuse, R70 ;  /* 0x0000004600467220 */ /* 0x040fe40000410000 */
[----:B------:R-:W-:Y:S02]  /*13060*/  FMUL.FTZ R71, R0, R71 ;  /* 0x0000004700477220 */ /* 0x000fe40000410000 */
[C---:B------:R-:W-:Y:S01]  /*13070*/  HMMA.16816.F32 R64, R168.reuse, R142, R64 ;  /* 0x0000008ea840723c */ /* 0x040fe20000001840 */
[----:B------:R-:W4:Y:S03]  /*13080*/  LDSM.16.MT88.4 R140, [R208+0x1c000] ;  /* 0x01c00000d08c783b */ /* 0x000f260000004200 */
[C---:B------:R-:W-:Y:S02]  /*13090*/  FMUL.FTZ R72, R2.reuse, R72 ;  /* 0x0000004802487220 */ /* 0x040fe40000410000 */
[----:B------:R-:W-:Y:S02]  /*130a0*/  FMUL.FTZ R73, R2, R73 ;  /* 0x0000004902497220 */ /* 0x000fe40000410000 */
[C---:B-----5:R-:W-:Y:S04]  /*130b0*/  HMMA.16816.F32 R68, R168.reuse, R144, R68 ;  /* 0x00000090a844723c */ /* 0x060fe80000001844 */
[C---:B------:R-:W-:Y:S02]  /*130c0*/  FMUL.FTZ R74, R0.reuse, R74 ;  /* 0x0000004a004a7220 */ /* 0x040fe40000410000 */
[----:B------:R-:W-:Y:S02]  /*130d0*/  FMUL.FTZ R75, R0, R75 ;  /* 0x0000004b004b7220 */ /* 0x000fe40000410000 */
[C---:B------:R-:W-:Y:S04]  /*130e0*/  FMUL.FTZ R76, R2.reuse, R76 ;  /* 0x0000004c024c7220 */ /* 0x040fe80000410000 */
[----:B------:R-:W-:Y:S01]  /*130f0*/  FMUL.FTZ R77, R2, R77 ;  /* 0x0000004d024d7220 */ /* 0x000fe20000410000 */
[C---:B------:R-:W-:Y:S01]  /*13100*/  HMMA.16816.F32 R72, R168.reuse, R146, R72 ;  /* 0x00000092a848723c */ /* 0x040fe20000001848 */
[----:B------:R-:W5:Y:S02]  /*13110*/  LDSM.16.MT88.4 R144, [R207+0x1c000] ;  /* 0x01c00000cf90783b */ /* 0x000f640000004200 */
[C---:B------:R-:W-:Y:S02]  /*13120*/  FMUL.FTZ R78, R0.reuse, R78 ;  /* 0x0000004e004e7220 */ /* 0x040fe40000410000 */
[----:B------:R-:W-:Y:S02]  /*13130*/  FMUL.FTZ R79, R0, R79 ;  /* 0x0000004f004f7220 */ /* 0x000fe40000410000 */
[----:B---3--:R-:W-:Y:S02]  /*13140*/  FFMA.FTZ R133, R183, c[0x0][0x23c], -R173 ;  /* 0x00008f00b7857a23 */ /* 0x008fe400000108ad */
[----:B------:R-:W-:Y:S02]  /*13150*/  IMAD.MOV.U32 R183, RZ, RZ, R237 ;  /* 0x000000ffffb77224 */ /* 0x000fe400078e00ed */
[----:B------:R3:W2:Y:S01]  /*13160*/  MUFU.EX2 R237, R133 ;  /* 0x0000008500ed7308 */ /* 0x0006a20000000800 */
        /* <DEDUP_REMOVED lines=25> */
[C---:B-----5:R-:W-:Y:S03]  /*13300*/  HMMA.16816.F32 R92, R168.reuse, R144, R92 ;  /* 0x00000090a85c723c */ /* 0x060fe6000000185c */
[C---:B------:R-:W-:Y:S02]  /*13310*/  FMUL.FTZ R96, R2.reuse, R96 ;  /* 0x0000006002607220 */ /* 0x040fe40000410000 */
[----:B------:R-:W-:Y:S02]  /*13320*/  FMUL.FTZ R97, R2, R97 ;  /* 0x0000006102617220 */ /* 0x000fe40000410000 */
[C---:B------:R-:W-:Y:S02]  /*13330*/  FMUL.FTZ R98, R0.reuse, R98 ;  /* 0x0000006200627220 */ /* 0x040fe40000410000 */
[----:B------:R-:W-:Y:S03]  /*13340*/  FMUL.FTZ R99, R0, R99 ;  /* 0x0000006300637220 */ /* 0x000fe60000410000 */
[C---:B------:R-:W-:Y:S02]  /*13350*/  FMUL.FTZ R100, R2.reuse, R100 ;  /* 0x0000006402647220 */ /* 0x040fe40000410000 */
[----:B------:R-:W-:Y:S02]  /*13360*/  FMUL.FTZ R101, R2, R101 ;  /* 0x0000006502657220 */ /* 0x000fe40000410000 */
        /* <DEDUP_REMOVED lines=9> */
[----:B---3--:R-:W-:Y:S02]  /*13400*/  FFMA.FTZ R133, R185, c[0x0][0x23c], -R172 ;  /* 0x00008f00b9857a23 */ /* 0x008fe400000108ac */
[----:B------:R-:W-:Y:S02]  /*13410*/  IMAD.MOV.U32 R165, RZ, RZ, R203 ;  /* 0x000000ffffa57224 */ /* 0x000fe400078e00cb */
[----:B------:R1:W3:Y:S01]  /*13420*/  MUFU.EX2 R203, R133 ;  /* 0x0000008500cb7308 */ /* 0x0002e20000000800 */
[C---:B------:R-:W-:Y:S01]  /*13430*/  HMMA.16816.F32 R104, R168.reuse, R138, R104 ;  /* 0x0000008aa868723c */ /* 0x040fe20000001868 */
[----:B------:R-:W1:Y:S02]  /*13440*/  LDSM.16.MT88.4 R136, [R207+0x1e000] ;  /* 0x01e00000cf88783b */ /* 0x000e640000004200 */
[C---:B------:R-:W-:Y:S02]  /*13450*/  FMUL.FTZ R108, R2.reuse, R108 ;  /* 0x0000006c026c7220 */ /* 0x040fe40000410000 */
[----:B------:R-:W-:Y:S02]  /*13460*/  FMUL.FTZ R109, R2, R109 ;  /* 0x0000006d026d7220 */ /* 0x000fe40000410000 */
[C---:B------:R-:W-:Y:S02]  /*13470*/  FMUL.FTZ R110, R0.reuse, R110 ;  /* 0x0000006e006e7220 */ /* 0x040fe40000410000 */
[----:B------:R-:W-:Y:S03]  /*13480*/  FMUL.FTZ R111, R0, R111 ;  /* 0x0000006f006f7220 */ /* 0x000fe60000410000 */
[C---:B------:R-:W-:Y:S02]  /*13490*/  FMUL.FTZ R116, R2.reuse, R116 ;  /* 0x0000007402747220 */ /* 0x040fe40000410000 */
[C---:B------:R-:W-:Y:S02]  /*134a0*/  FMUL.FTZ R117, R2.reuse, R117 ;  /* 0x0000007502757220 */ /* 0x040fe40000410000 */
[C---:B----4-:R-:W-:Y:S03]  /*134b0*/  HMMA.16816.F32 R108, R168.reuse, R140, R108 ;  /* 0x0000008ca86c723c */ /* 0x050fe6000000186c */
[C---:B------:R-:W-:Y:S02]  /*134c0*/  FMUL.FTZ R112, R2.reuse, R112 ;  /* 0x0000007002707220 */ /* 0x040fe40000410000 */
[----:B------:R-:W-:Y:S02]  /*134d0*/  FMUL.FTZ R113, R2, R113 ;  /* 0x0000007102717220 */ /* 0x000fe40000410000 */
[C---:B------:R-:W-:Y:S01]  /*134e0*/  FMUL.FTZ R114, R0.reuse, R114 ;  /* 0x0000007200727220 */ /* 0x040fe20000410000 */
[----:B------:R-:W-:Y:S01]  /*134f0*/  LOP3.LUT R140, R189, UR8, R176, 0x96, !PT ;  /* 0x00000008bd8c7c12 */ /* 0x000fe2000f8e96b0 */
[C---:B------:R-:W-:Y:S03]  /*13500*/  FMUL.FTZ R115, R0.reuse, R115 ;  /* 0x0000007300737220 */ /* 0x040fe60000410000 */
[C---:B------:R-:W-:Y:S02]  /*13510*/  FMUL.FTZ R118, R0.reuse, R118 ;  /* 0x0000007600767220 */ /* 0x040fe40000410000 */
[----:B------:R-:W-:Y:S02]  /*13520*/  FMUL.FTZ R119, R0, R119 ;  /* 0x0000007700777220 */ /* 0x000fe40000410000 */
[C---:B------:R-:W-:Y:S03]  /*13530*/  HMMA.16816.F32 R112, R168.reuse, R142, R112 ;  /* 0x0000008ea870723c */ /* 0x040fe60000001870 */
[----:B------:R-:W-:Y:S04]  /*13540*/  IMAD.WIDE.U32 R140, R140, -0x2daee0ad, RZ ;  /* 0xd2511f538c8c7825 */ /* 0x000fe800078e00ff */
[----:B------:R-:W-:Y:S01]  /*13550*/  IMAD.MOV.U32 R164, RZ, RZ, R202 ;  /* 0x000000ffffa47224 */ /* 0x000fe200078e00ca */
[C---:B-----5:R-:W-:Y:S01]  /*13560*/  HMMA.16816.F32 R116, R168.reuse, R144, R116 ;  /* 0x00000090a874723c */ /* 0x060fe20000001874 */
[----:B------:R4:W-:Y:S03]  /*13570*/  MUFU.EX2 R202, R134 ;  /* 0x0000008600ca7308 */ /* 0x0009e60000000800 */
[----:B-1----:R-:W-:Y:S01]  /*13580*/  LOP3.LUT R133, R141, UR17, R178, 0x96, !PT ;  /* 0x000000118d857c12 */ /* 0x002fe2000f8e96b2 */
[----:B------:R-:W-:Y:S01]  /*13590*/  FMUL.FTZ R120, R2, R120 ;  /* 0x0000007802787220 */ /* 0x000fe20000410000 */
[----:B------:R-:W-:Y:S01]  /*135a0*/  LOP3.LUT R143, R140, 0xffff, RZ, 0xc0, !PT ;  /* 0x0000ffff8c8f7812 */ /* 0x000fe200078ec0ff */
[----:B------:R-:W-:Y:S01]  /*135b0*/  FFMA.FTZ R141, R187, c[0x0][0x23c], -R173 ;  /* 0x00008f00bb8d7a23 */ /* 0x000fe200000108ad */
[--C-:B------:R-:W-:Y:S01]  /*135c0*/  SHF.R.U32.HI R152, RZ, 0x10, R140.reuse ;  /* 0x00000010ff987819 */ /* 0x100fe2000001168c */
[----:B------:R-:W-:Y:S01]  /*135d0*/  FMUL.FTZ R121, R2, R121 ;  /* 0x0000007902797220 */ /* 0x000fe20000410000 */
[----:B------:R-:W-:Y:S01]  /*135e0*/  LDSM.16.MT88.4 R176, [R206+0x1b800] ;  /* 0x01b80000ceb0783b */ /* 0x000fe20000004200 */
[----:B------:R1:W5:Y:S01]  /*135f0*/  MUFU.EX2 R201, R141 ;  /* 0x0000008d00c97308 */ /* 0x0003620000000800 */
[----:B------:R-:W-:Y:S01]  /*13600*/  FMUL.FTZ R122, R0, R122 ;  /* 0x0000007a007a7220 */ /* 0x000fe20000410000 */
[----:B------:R-:W-:Y:S01]  /*13610*/  LOP3.LUT R154, R140, 0xff, RZ, 0xc0, !PT ;  /* 0x000000ff8c9a7812 */ /* 0x000fe200078ec0ff */
[----:B------:R-:W-:Y:S01]  /*13620*/  FMUL.FTZ R123, R0, R123 ;  /* 0x0000007b007b7220 */ /* 0x000fe20000410000 */
[----:B------:R-:W-:Y:S01]  /*13630*/  SHF.R.U32.HI R153, RZ, 0x18, R140 ;  /* 0x00000018ff997819 */ /* 0x000fe2000001168c */
[----:B------:R-:W-:Y:S01]  /*13640*/  FMUL.FTZ R124, R2, R124 ;  /* 0x0000007c027c7220 */ /* 0x000fe20000410000 */
[----:B------:R-:W-:Y:S01]  /*13650*/  LOP3.LUT R152, R152, 0xff, RZ, 0xc0, !PT ;  /* 0x000000ff98987812 */ /* 0x000fe200078ec0ff */
[----:B------:R-:W-:Y:S01]  /*13660*/  FMUL.FTZ R125, R2, R125 ;  /* 0x0000007d027d7220 */ /* 0x000fe20000410000 */
[----:B------:R-:W-:Y:S01]  /*13670*/  SHF.R.U32.HI R143, RZ, 0x8, R143 ;  /* 0x00000008ff8f7819 */ /* 0x000fe2000001168f */
[C---:B------:R-:W-:Y:S01]  /*13680*/  FMUL.FTZ R126, R0.reuse, R126 ;  /* 0x0000007e007e7220 */ /* 0x040fe20000410000 */
[C---:B------:R-:W-:Y:S01]  /*13690*/  HMMA.16816.F32 R120, R168.reuse, R146, R120 ;  /* 0x00000092a878723c */ /* 0x040fe20000001878 */
[----:B------:R-:W5:Y:S02]  /*136a0*/  LDSM.16.MT88.4 R144, [R205+0x18800] ;  /* 0x01880000cd90783b */ /* 0x000f640000004200 */
[--C-:B------:R-:W-:Y:S01]  /*136b0*/  SHF.R.U32.HI R140, RZ, 0x10, R133.reuse ;  /* 0x00000010ff8c7819 */ /* 0x100fe20000011685 */
[----:B------:R-:W-:Y:S01]  /*136c0*/  FMUL.FTZ R127, R0, R127 ;  /* 0x0000007f007f7220 */ /* 0x000fe20000410000 */
[C---:B----4-:R-:W-:Y:S01]  /*136d0*/  LOP3.LUT R134, R133.reuse, 0xffff, RZ, 0xc0, !PT ;  /* 0x0000ffff85867812 */ /* 0x050fe200078ec0ff */
[C---:B------:R-:W-:Y:S01]  /*136e0*/  FMUL.FTZ R128, R2.reuse, R128 ;  /* 0x0000008002807220 */ /* 0x040fe20000410000 */
[----:B------:R-:W-:Y:S01]  /*136f0*/  LOP3.LUT R142, R133, 0xff, RZ, 0xc0, !PT ;  /* 0x000000ff858e7812 */ /* 0x000fe200078ec0ff */
[----:B------:R-:W-:Y:S01]  /*13700*/  FMUL.FTZ R129, R2, R129 ;  /* 0x0000008102817220 */ /* 0x000fe20000410000 */
[----:B------:R-:W-:Y:S02]  /*13710*/  SHF.R.U32.HI R133, RZ, 0x18, R133 ;  /* 0x00000018ff857819 */ /* 0x000fe40000011685 */
[C---:B------:R-:W-:Y:S03]  /*13720*/  HMMA.16816.F32 R124, R168.reuse, R136, R124 ;  /* 0x00000088a87c723c */ /* 0x040fe6000000187c */
[----:B-1----:R-:W-:Y:S01]  /*13730*/  PRMT R141, R154, 0x5410, R143 ;  /* 0x000054109a8d7816 */ /* 0x002fe2000000008f */
[----:B------:R-:W-:Y:S01]  /*13740*/  FMUL.FTZ R130, R0, R130 ;  /* 0x0000008200827220 */ /* 0x000fe20000410000 */
[----:B------:R-:W-:Y:S01]  /*13750*/  PRMT R143, R152, 0x5410, R153 ;  /* 0x00005410988f7816 */ /* 0x000fe20000000099 */
[----:B------:R-:W-:Y:S01]  /*13760*/  FMUL.FTZ R131, R0, R131 ;  /* 0x0000008300837220 */ /* 0x000fe20000410000 */
[----:B------:R-:W-:Y:S01]  /*13770*/  SHF.R.U32.HI R134, RZ, 0x8, R134 ;  /* 0x00000008ff867819 */ /* 0x000fe20000011686 */
[----:B------:R-:W1:Y:S01]  /*13780*/  LDSM.16.MT88.4 R152, [R208+0x18800] ;  /* 0x01880000d098783b */ /* 0x000e620000004200 */
[----:B------:R-:W-:Y:S03]  /*13790*/  LOP3.LUT R140, R140, 0xff, RZ, 0xc0, !PT ;  /* 0x000000ff8c8c7812 */ /* 0x000fe600078ec0ff */
[----:B------:R-:W-:Y:S01]  /*137a0*/  PRMT R161, R142, 0x5410, R134 ;  /* 0x000054108ea17816 */ /* 0x000fe20000000086 */
[----:B------:R-:W-:Y:S03]  /*137b0*/  HMMA.16816.F32 R128, R168, R138, R128 ;  /* 0x0000008aa880723c */ /* 0x000fe60000001880 */
[----:B------:R-:W-:Y:S01]  /*137c0*/  PRMT R160, R140, 0x5410, R133 ;  /* 0x000054108ca07816 */ /* 0x000fe20000000085 */
[--C-:B------:R-:W-:Y:S01]  /*137d0*/  HSET2.LE.AND R142, R141, R166.reuse, PT ;  /* 0x000000a68d8e7233 */ /* 0x100fe20003803000 */
[----:B--2---:R-:W-:Y:S01]  /*137e0*/  F2FP.PACK_AB R133, R239, R240 ;  /* 0x000000f0ef85723e */ /* 0x004fe200000000ff */
[--C-:B------:R-:W-:Y:S01]  /*137f0*/  HSET2.LE.AND R143, R143, R166.reuse, PT ;  /* 0x000000a68f8f7233 */ /* 0x100fe20003803000 */
[----:B------:R-:W-:Y:S01]  /*13800*/  F2FP.PACK_AB R134, R237, R238 ;  /* 0x000000eeed86723e */ /* 0x000fe200000000ff */
[--C-:B------:R-:W-:Y:S01]  /*13810*/  HSET2.LE.AND R140, R161, R166.reuse, PT ;  /* 0x000000a6a18c7233 */ /* 0x100fe20003803000 */
[----:B------:R-:W-:Y:S01]  /*13820*/  LOP3.LUT R142, R142, R133, RZ, 0xc0, !PT ;  /* 0x000000858e8e7212 */ /* 0x000fe200078ec0ff */
[----:B------:R-:W2:Y:S02]  /*13830*/  LDSM.16.MT88.4 R136, [R205+0x1a800] ;  /* 0x01a80000cd88783b */ /* 0x000ea40000004200 */
[----:B------:R-:W-:Y:S01]  /*13840*/  HSET2.LE.AND R141, R160, R166, PT ;  /* 0x000000a6a08d7233 */ /* 0x000fe20003803000 */
[----:B------:R-:W-:Y:S01]  /*13850*/  LOP3.LUT R143, R143, R134, RZ, 0xc0, !PT ;  /* 0x000000868f8f7212 */ /* 0x000fe200078ec0ff */
[----:B------:R-:W-:Y:S01]  /*13860*/  IMAD.MOV.U32 R169, RZ, RZ, R166 ;  /* 0x000000ffffa97224 */ /* 0x000fe200078e00a6 */
[----:B---3--:R-:W-:Y:S01]  /*13870*/  F2FP.PACK_AB R133, R203, R236 ;  /* 0x000000eccb85723e */ /* 0x008fe200000000ff */
[----:B------:R-:W-:Y:S01]  /*13880*/  IMAD.MOV.U32 R164, RZ, RZ, R195 ;  /* 0x000000ffffa47224 */ /* 0x000fe200078e00c3 */
[----:B-----5:R-:W-:Y:S01]  /*13890*/  F2FP.PACK_AB R134, R201, R202 ;  /* 0x000000cac986723e */ /* 0x020fe200000000ff */
[----:B------:R-:W-:Y:S01]  /*138a0*/  LDSM.16.MT88.4 R160, [R205+0x1c800] ;  /* 0x01c80000cda0783b */ /* 0x000fe20000004200 */
[----:B------:R-:W-:Y:S01]  /*138b0*/  LOP3.LUT R140, R140, R133, RZ, 0xc0, !PT ;  /* 0x000000858c8c7212 */ /* 0x000fe200078ec0ff */
[----:B------:R-:W-:Y:S01]  /*138c0*/  IMAD.U32 R133, RZ, RZ, UR4 ;  /* 0x00000004ff857e24 */ /* 0x000fe2000f8e00ff */
[----:B------:R-:W-:Y:S01]  /*138d0*/  LOP3.LUT R141, R141, R134, RZ, 0xc0, !PT ;  /* 0x000000868d8d7212 */ /* 0x000fe200078ec0ff */
[----:B------:R-:W-:Y:S03]  /*138e0*/  FFMA.FTZ R134, R190, c[0x0][0x23c], -R172 ;  /* 0x00008f00be867a23 */ /* 0x000fe600000108ac */
[----:B------:R-:W-:Y:S01]  /*138f0*/  LOP3.LUT R133, R165, UR27, R133, 0x96, !PT ;  /* 0x0000001ba5857c12 */ /* 0x000fe2000f8e9685 */
[----:B------:R-:W-:Y:S01]  /*13900*/  IMAD.MOV.U32 R165, RZ, RZ, R194 ;  /* 0x000000ffffa57224 */ /* 0x000fe200078e00c2 */
[----:B------:R3:W-:Y:S01]  /*13910*/  MUFU.EX2 R195, R134 ;  /* 0x0000008600c37308 */ /* 0x0007e20000000800 */
        /* <DEDUP_REMOVED lines=31> */
[----:B---3--:R-:W-:Y:S01]  /*13b10*/  LOP3.LUT R134, R157, UR16, R182, 0x96, !PT ;  /* 0x000000109d867c12 */ /* 0x008fe2000f8e96b6 */
[C---:B--2---:R-:W-:Y:S01]  /*13b20*/  HMMA.16816.F32 R84, R140.reuse, R136, R84 ;  /* 0x000000888c54723c */ /* 0x044fe20000001854 */
[----:B------:R1:W2:Y:S03]  /*13b30*/  MUFU.EX2 R194, R133 ;  /* 0x0000008500c27308 */ /* 0x0002a60000000800 */
[----:B------:R-:W-:Y:S04]  /*13b40*/  IMAD.WIDE.U32 R156, R156, -0x2daee0ad, RZ ;  /* 0xd2511f539c9c7825 */ /* 0x000fe800078e00ff */
[C---:B------:R-:W-:Y:S01]  /*13b50*/  HMMA.16816.F32 R88, R140.reuse, R138, R88 ;  /* 0x0000008a8c58723c */ /* 0x040fe20000001858 */
[----:B------:R-:W3:Y:S07]  /*13b60*/  LDSM.16.MT88.4 R136, [R206+0x1e800] ;  /* 0x01e80000ce88783b */ /* 0x000eee0000004200 */
[C---:B----4-:R-:W-:Y:S08]  /*13b70*/  HMMA.16816.F32 R92, R140.reuse, R144, R92 ;  /* 0x000000908c5c723c */ /* 0x050ff0000000185c */
        /* <DEDUP_REMOVED lines=10> */
[C---:B---3--:R-:W-:Y:S03]  /*13c20*/  HMMA.16816.F32 R108, R140.reuse, R136, R108 ;  /* 0x000000888c6c723c */ /* 0x048fe6000000186c */
        /* <DEDUP_REMOVED lines=9> */
[----:B------:R-:W-:Y:S01]  /*13cc0*/  FFMA.FTZ R138, R200, c[0x0][0x23c], -R173 ;  /* 0x00008f00c88a7a23 */ /* 0x000fe200000108ad */
[----:B------:R-:W-:Y:S01]  /*13cd0*/  LOP3.LUT R156, R149, UR9, R156, 0x96, !PT ;  /* 0x00000009959c7c12 */ /* 0x000fe2000f8e969c */
[----:B------:R-:W-:Y:S01]  /*13ce0*/  IMAD.MOV.U32 R196, RZ, RZ, R164 ;  /* 0x000000ffffc47224 */ /* 0x000fe200078e00a4 */
[----:B------:R-:W4:Y:S01]  /*13cf0*/  LDL.LU R200, [R1+0x18] ;  /* 0x0000180001c87983 */ /* 0x000f220000300800 */
        /* <DEDUP_REMOVED lines=11> */
[----:B------:R2:W1:Y:S02]  /*13db0*/  MUFU.EX2 R190, R133 ;  /* 0x0000008500be7308 */ /* 0x0004640000000800 */
[----:B------:R-:W-:Y:S05]  /*13dc0*/  IMAD.WIDE.U32 R136, R136, -0x326172a9, RZ ;  /* 0xcd9e8d5788887825 */ /* 0x000fea00078e00ff */
[--C-:B------:R-:W-:Y:S02]  /*13dd0*/  SHF.R.U32.HI R156, RZ, 0x10, R136.reuse ;  /* 0x00000010ff9c7819 */ /* 0x100fe40000011688 */
[C---:B------:R-:W-:Y:S02]  /*13de0*/  LOP3.LUT R139, R136.reuse, 0xff, RZ, 0xc0, !PT ;  /* 0x000000ff888b7812 */ /* 0x040fe400078ec0ff */
[----:B------:R-:W-:Y:S01]  /*13df0*/  SHF.R.U32.HI R158, RZ, 0x18, R136 ;  /* 0x00000018ff9e7819 */ /* 0x000fe20000011688 */
[----:B--2---:R-:W-:Y:S02]  /*13e00*/  FFMA.FTZ R133, R199, c[0x0][0x23c], -R173 ;  /* 0x00008f00c7857a23 */ /* 0x004fe400000108ad */
        /* <DEDUP_REMOVED lines=151> */
[----:B------:R-:W-:Y:S01]  /*14780*/  STL [R1+0x18], R2 ;  /* 0x0000180201007387 */ /* 0x000fe20000100800 */
        /* <DEDUP_REMOVED lines=55> */
.L_x_1692:
[----:B------:R-:W2:Y:S04]  /*14b00*/  LDL.LU R5, [R1+0x18] ;  /* 0x0000180001057983 */ /* 0x000ea80000300800 */
[----:B------:R-:W1:Y:S01]  /*14b10*/  S2R R174, SR_TID.X ;  /* 0x0000000000ae7919 */ /* 0x000e620000002100 */
[----:B------:R-:W3:Y:S01]  /*14b20*/  S2UR UR7, SR_CTAID.Y ;  /* 0x00000000000779c3 */ /* 0x000ee20000002600 */
[----:B------:R-:W-:-:S02]  /*14b30*/  UISETP.NE.AND UP4, UPT, UR22, -0x1, UPT ;  /* 0xffffffff1600788c */ /* 0x000fc4000bf85270 */
[----:B------:R-:W4:Y:S01]  /*14b40*/  LDL.LU R4, [R1+0x1c] ;  /* 0x00001c0001047983 */ /* 0x000f220000300800 */
[----:B------:R-:W-:-:S03]  /*14b50*/  ULDC.64 UR4, c[0x0][0x1e8] ;  /* 0x00007a0000047ab9 */ /* 0x000fc60000000a00 */
[----:B------:R-:W5:Y:S01]  /*14b60*/  LDL.LU R176, [R1+0x74] ;  /* 0x0000740001b07983 */ /* 0x000f620000300800 */
        /* <DEDUP_REMOVED lines=379> */
[----:B-----5:R-:W-:Y:S01]  /*16320*/  LEA R0, R0, R176, 0x4 ;  /* 0x000000b000007211 */ /* 0x020fe200078e20ff */
        /* <DEDUP_REMOVED lines=17> */
.L_x_1697:
[----:B---3--:R-:W-:Y:S05]  /*16440*/  BSYNC B0 ;  /* 0x0000000000007941 */ /* 0x008fea0003800000 */
.L_x_1696:
        /* <DEDUP_REMOVED lines=29> */
.L_x_1699:
[----:B--2---:R-:W-:Y:S05]  /*16620*/  BSYNC B0 ;  /* 0x0000000000007941 */ /* 0x004fea0003800000 */
.L_x_1698:
        /* <DEDUP_REMOVED lines=18> */
.L_x_1701:
[----:B------:R-:W-:Y:S05]  /*16750*/  BSYNC B0 ;  /* 0x0000000000007941 */ /* 0x000fea0003800000 */
.L_x_1700:
        /* <DEDUP_REMOVED lines=18> */
.L_x_1703:
[----:B------:R-:W-:Y:S05]  /*16880*/  BSYNC B0 ;  /* 0x0000000000007941 */ /* 0x000fea0003800000 */
.L_x_1702:
        /* <DEDUP_REMOVED lines=18> */
.L_x_1704:
        /* <DEDUP_REMOVED lines=13> */
.L_x_2059:


//--------------------- .text._ZN5flash16flash_fwd_kernelI23Flash_fwd_kernel_traitsILi256ELi128ELi64ELi8ELb0ELb0EN7cutlass6half_tE19Flash_kernel_traitsILi256ELi128ELi64ELi8ES3_EELb0ELb0ELb1ELb0ELb0ELb1ELb1ELb0EEEvNS_16Flash_fwd_paramsE --------------------------
	.section	.text._ZN5flash16flash_fwd_kernelI23Flash_fwd_kernel_traitsILi256ELi128ELi64ELi8ELb0ELb0EN7cutlass6half_tE19Flash_kernel_traitsILi256ELi128ELi64ELi8ES3_EELb0ELb0ELb1ELb0ELb0ELb1ELb1ELb0EEEvNS_16Flash_fwd_paramsE,"ax",@progbits
	.sectioninfo	@"SHI_REGISTERS=255"
	.align	128
        .global         _ZN5flash16flash_fwd_kernelI23Flash_fwd_kernel_traitsILi256ELi128ELi64ELi8ELb0ELb0EN7cutlass6half_tE19Flash_kernel_traitsILi256ELi128ELi64ELi8ES3_EELb0ELb0ELb1ELb0ELb0ELb1ELb1ELb0EEEvNS_16Flash_fwd_paramsE
        .type           _ZN5flash16flash_fwd_kernelI23Flash_fwd_kernel_traitsILi256ELi128ELi64ELi8ELb0ELb0EN7cutlass6half_tE19Flash_kernel_traitsILi256ELi128ELi64ELi8ES3_EELb0ELb0ELb1ELb0ELb0ELb1ELb1ELb0EEEvNS_16Flash_fwd_paramsE,@function
        .size           _ZN5flash16flash_fwd_kernelI23Flash_fwd_kernel_traitsILi256ELi128ELi64ELi8ELb0ELb0EN7cutlass6half_tE19Flash_kernel_traitsILi256ELi128ELi64ELi8ES3_EELb0ELb0ELb1ELb0ELb0ELb1ELb1ELb0EEEvNS_16Flash_fwd_paramsE,(.L_x_2060 - _ZN5flash16flash_fwd_kernelI23Flash_fwd_kernel_traitsILi256ELi128ELi64ELi8ELb0ELb0EN7cutlass6half_tE19Flash_kernel_traitsILi256ELi128ELi64ELi8ES3_EELb0ELb0ELb1ELb0ELb0ELb1ELb1ELb0EEEvNS_16Flash_fwd_paramsE)
        .other          _ZN5flash16flash_fwd_kernelI23Flash_fwd_kernel_traitsILi256ELi128ELi64ELi8ELb0ELb0EN7cutlass6half_tE19Flash_kernel_traitsILi256ELi128ELi64ELi8ES3_EELb0ELb0ELb1ELb0ELb0ELb1ELb1ELb0EEEvNS_16Flash_fwd_paramsE,@"STO_CUDA_ENTRY STV_DEFAULT"
_ZN5flash16flash_fwd_kernelI23Flash_fwd_kernel_traitsILi256ELi128ELi64ELi8ELb0ELb0EN7cutlass6half_tE19Flash_kernel_traitsILi256ELi128ELi64ELi8ES3_EELb0ELb0ELb1ELb0ELb0ELb1ELb1ELb0EEEvNS_16Flash_fwd_paramsE:
.text._ZN5flash16flash_fwd_kernelI23Flash_fwd_kernel_traitsILi256ELi128ELi64ELi8ELb0ELb0EN7cutlass6half_tE19Flash_kernel_traitsILi256ELi128ELi64ELi8ES3_EELb0ELb0ELb1ELb0ELb0ELb1ELb1ELb0EEEvNS_16Flash_fwd_paramsE:
        /* <DEDUP_REMOVED lines=57> */
.L_x_1705:
[----:B------:R-:W-:Y:S02]  /*0390*/  ULDC UR6, c[0x0][0x218] ;  /* 0x0000860000067ab9 */ /* 0x000fe40000000800 */
.L_x_1706:
        /* <DEDUP_REMOVED lines=117> */
.L_x_1709:
[----:B------:R-:W-:Y:S05]  /*0af0*/  BSYNC B0 ;  /* 0x0000000000007941 */ /* 0x000fea0003800000 */
.L_x_1708:
        /* <DEDUP_REMOVED lines=18> */
.L_x_1711:
[----:B------:R-:W-:Y:S05]  /*0c20*/  BSYNC B0 ;  /* 0x0000000000007941 */ /* 0x000fea0003800000 */
.L_x_1710:
        /* <DEDUP_REMOVED lines=18> */
.L_x_1713:
[----:B------:R-:W-:Y:S05]  /*0d50*/  BSYNC B0 ;  /* 0x0000000000007941 */ /* 0x000fea0003800000 */
.L_x_1712:
        /* <DEDUP_REMOVED lines=17> */
.L_x_1715:
[----:B------:R-:W-:Y:S05]  /*0e70*/  BSYNC B0 ;  /* 0x0000000000007941 */ /* 0x000fea0003800000 */
.L_x_1714:
        /* <DEDUP_REMOVED lines=35> */
.L_x_1707:
        /* <DEDUP_REMOVED lines=32> */
.L_x_1716:
        /* <DEDUP_REMOVED lines=44> */
.L_x_1717:
        /* <DEDUP_REMOVED lines=10> */
[----:B------:R-:W-:Y:S01]  /*1610*/  UIADD3 UR15, UR8, -0x1, URZ ;  /* 0xffffffff080f7890 */ /* 0x000fe2000fffe03f */
[----:B------:R-:W-:Y:S01]  /*1620*/  LOP3.LUT R3, R3, 0xfffffff8, RZ, 0xc0, !PT ;  /* 0xfffffff803037812 */ /* 0x000fe200078ec0ff */
[----:B------:R-:W-:Y:S01]  /*1630*/  UIMAD UR4, UR12, UR5, UR4 ;  /* 0x000000050c0472a4 */ /* 0x000fe2000f8e0204 */
[C---:B------:R-:W-:Y:S01]  /*1640*/  IADD3 R2, R12.reuse, 0x20, RZ ;  /* 0x000000200c027810 */ /* 0x040fe20007ffe0ff */
[----:B------:R-:W-:Y:S01]  /*1650*/  IMAD.SHL.U32 R7, R12, 0x40, RZ ;  /* 0x000000400c077824 */ /* 0x000fe200078e00ff */
[----:B------:R-:W-:Y:S01]  /*1660*/  SHF.R.S32.HI R13, RZ, 0x1f, R12 ;  /* 0x0000001fff0d7819 */ /* 0x000fe2000001140c */
[----:B------:R-:W-:Y:S01]  /*1670*/  IMAD.IADD R0, R4, 0x1, -R3 ;  /* 0x0000000104007824 */ /* 0x000fe200078e0a03 */
[----:B------:R-:W-:Y:S01]  /*1680*/  ISETP.GE.AND P2, PT, R2, UR11, PT ;  /* 0x0000000b02007c0c */ /* 0x000fe2000bf46270 */
[----:B------:R-:W-:Y:S01]  /*1690*/  UIMAD UR12, UR15, -0x40, UR14 ;  /* 0xffffffc00f0c78a4 */ /* 0x000fe2000f8e020e */
[----:B------:R-:W-:Y:S01]  /*16a0*/  IADD3 R3, R12, 0x40, RZ ;  /* 0x000000400c037810 */ /* 0x000fe20007ffe0ff */
[----:B------:R-:W-:Y:S01]  /*16b0*/  IMAD.SHL.U32 R250, R0, 0x8, RZ ;  /* 0x0000000800fa7824 */ /* 0x000fe200078e00ff */
[----:B------:R-:W-:Y:S01]  /*16c0*/  ISETP.GE.AND P3, PT, R12, UR11, PT ;  /* 0x0000000b0c007c0c */ /* 0x000fe2000bf66270 */
[----:B------:R-:W-:Y:S01]  /*16d0*/  IMAD R249, R8, c[0x0][0x1b4], R249 ;  /* 0x00006d0008f97a24 */ /* 0x000fe200078e02f9 */
[----:B------:R-:W-:Y:S01]  /*16e0*/  ISETP.GE.AND P1, PT, R3, UR11, PT ;  /* 0x0000000b03007c0c */ /* 0x000fe2000bf26270 */
[----:B------:R-:W-:Y:S01]  /*16f0*/  UMOV UR20, 0x5 ;  /* 0x0000000500147882 */ /* 0x000fe20000000000 */
[----:B------:R-:W-:Y:S01]  /*1700*/  SHF.R.S32.HI R251, RZ, 0x1f, R250 ;  /* 0x0000001ffffb7819 */ /* 0x000fe200000114fa */
[----:B-1----:R-:W-:Y:S01]  /*1710*/  IMAD.WIDE R236, R237, 0x80, R12 ;  /* 0x00000080edec7825 */ /* 0x002fe200078e020c */
[----:B------:R-:W-:Y:S01]  /*1720*/  IADD3 R14, P0, R250, UR6, RZ ;  /* 0x00000006fa0e7c10 */ /* 0x000fe2000ff1e0ff */
[----:B------:R-:W-:Y:S01]  /*1730*/  UMOV UR6, 0x6 ;  /* 0x0000000600067882 */ /* 0x000fe20000000000 */
[----:B------:R-:W-:Y:S01]  /*1740*/  IADD3 R3, R12, 0x60, RZ ;  /* 0x000000600c037810 */ /* 0x000fe20007ffe0ff */
[----:B------:R-:W-:Y:S01]  /*1750*/  IMAD R245, R245, c[0x0][0x1b8], RZ ;  /* 0x00006e00f5f57a24 */ /* 0x000fe200078e02ff */
[----:B------:R-:W-:Y:S01]  /*1760*/  IADD3.X R15, R251, UR17, RZ, P0, !PT ;  /* 0x00000011fb0f7c10 */ /* 0x000fe200087fe4ff */
[----:B------:R-:W-:Y:S01]  /*1770*/  USHF.R.S32.HI UR17, URZ, 0x1f, UR15 ;  /* 0x0000001f3f117899 */ /* 0x000fe2000801140f */
[----:B------:R-:W-:Y:S01]  /*1780*/  @!P2 IADD3 R25, P0, R236, 0x20, RZ ;  /* 0x00000020ec19a810 */ /* 0x000fe20007f1e0ff */
[----:B------:R-:W-:Y:S01]  /*1790*/  @!P3 IMAD R5, R237, c[0x0][0x190], RZ ;  /* 0x00006400ed05ba24 */ /* 0x000fe200078e02ff */
[----:B------:R-:W-:Y:S01]  /*17a0*/  LOP3.LUT R7, R7, 0x1c0, RZ, 0xc0, !PT ;  /* 0x000001c007077812 */ /* 0x000fe200078ec0ff */
[----:B--2---:R-:W-:Y:S01]  /*17b0*/  IMAD.WIDE.U32 R18, R18, c[0x0][0x1a8], R14 ;  /* 0x00006a0012127a25 */ /* 0x004fe200078e000e */
[----:B------:R-:W-:Y:S01]  /*17c0*/  @!P1 IADD3 R16, P4, R236, 0x40, RZ ;  /* 0x00000040ec109810 */ /* 0x000fe20007f9e0ff */
[----:B------:R-:W-:Y:S01]  /*17d0*/  UISETP.GT.AND UP0, UPT, UR15, UR9, UPT ;  /* 0x000000090f00728c */ /* 0x000fe2000bf04270 */
[----:B------:R-:W-:Y:S01]  /*17e0*/  LOP3.LUT R10, R7, 0x38, R250, 0xf8, !PT ;  /* 0x00000038070a7812 */ /* 0x000fe200078ef8fa */
[----:B------:R-:W-:Y:S01]  /*17f0*/  @!P2 IMAD.X R6, RZ, RZ, R237, P0 ;  /* 0x000000ffff06a224 */ /* 0x000fe200000e06ed */
[----:B------:R-:W-:Y:S01]  /*1800*/  IADD3 R19, R19, UR4, RZ ;  /* 0x0000000413137c10 */ /* 0x000fe2000fffe0ff */
[----:B------:R-:W-:Y:S01]  /*1810*/  @!P3 IMAD.MOV.U32 R26, RZ, RZ, R18 ;  /* 0x000000ffff1ab224 */ /* 0x000fe200078e0012 */
[----:B------:R-:W-:Y:S01]  /*1820*/  ISETP.GE.AND P0, PT, R3, UR11, PT ;  /* 0x0000000b03007c0c */ /* 0x000fe2000bf06270 */
[----:B------:R-:W-:Y:S01]  /*1830*/  @!P2 IMAD R6, R6, c[0x0][0x190], RZ ;  /* 0x000064000606aa24 */ /* 0x000fe200078e02ff */
[----:B------:R-:W-:Y:S01]  /*1840*/  ULDC.64 UR4, c[0x0][0x198] ;  /* 0x0000660000047ab9 */ /* 0x000fe20000000a00 */
[----:B------:R-:W-:Y:S01]  /*1850*/  @!P3 IMAD.MOV.U32 R27, RZ, RZ, R19 ;  /* 0x000000ffff1bb224 */ /* 0x000fe200078e0013 */
[----:B------:R-:W-:Y:S01]  /*1860*/  USHF.L.U64.HI UR6, UR4, UR6, UR5 ;  /* 0x0000000604067299 */ /* 0x000fe20008010205 */
[----:B------:R-:W-:Y:S01]  /*1870*/  @!P1 IMAD.X R3, RZ, RZ, R237, P4 ;  /* 0x000000ffff039224 */ /* 0x000fe200020e06ed */
[----:B------:R-:W-:Y:S01]  /*1880*/  USHF.L.U64.HI UR20, UR4, UR20, UR5 ;  /* 0x0000001404147299 */ /* 0x000fe20008010205 */
[C---:B------:R-:W-:Y:S01]  /*1890*/  @!P3 IMAD R5, R236.reuse, c[0x0][0x194], R5 ;  /* 0x00006500ec05ba24 */ /* 0x040fe200078e0205 */
[----:B------:R-:W-:Y:S01]  /*18a0*/  LEA.HI R233, R11, R4, RZ, 0x4 ;  /* 0x000000040be97211 */ /* 0x000fe200078f20ff */
[----:B------:R-:W-:-:S04]  /*18b0*/  @!P3 IMAD.WIDE.U32 R26, R236, c[0x0][0x190], R26 ;  /* 0x00006400ec1aba25 */ /* 0x000fc800078e001a */
[C---:B------:R-:W-:Y:S01]  /*18c0*/  @!P2 IMAD R6, R25.reuse, c[0x0][0x194], R6 ;  /* 0x000065001906aa24 */ /* 0x040fe200078e0206 */
[----:B------:R-:W-:Y:S01]  /*18d0*/  @!P0 IADD3 R22, P4, R236, 0x60, RZ ;  /* 0x00000060ec168810 */ /* 0x000fe20007f9e0ff */
[----:B------:R-:W-:Y:S01]  /*18e0*/  @!P2 IMAD.WIDE.U32 R24, R25, c[0x0][0x190], R18 ;  /* 0x000064001918aa25 */ /* 0x000fe200078e0012 */
[----:B------:R-:W-:-:S03]  /*18f0*/  @!P3 LEA R14, P6, R26, c[0x0][0x160], 0x1 ;  /* 0x000058001a0eba11 */ /* 0x000fc600078c08ff */
[----:B------:R-:W-:Y:S01]  /*1900*/  @!P1 IMAD R3, R3, c[0x0][0x190], RZ ;  /* 0x0000640003039a24 */ /* 0x000fe200078e02ff */
[----:B------:R-:W-:Y:S01]  /*1910*/  @!P2 LEA R20, P5, R24, c[0x0][0x160], 0x1 ;  /* 0x000058001814aa11 */ /* 0x000fe200078a08ff */
[----:B------:R-:W-:Y:S02]  /*1920*/  @!P3 IMAD.IADD R5, R27, 0x1, R5 ;  /* 0x000000011b05b824 */ /* 0x000fe400078e0205 */
[----:B------:R-:W-:Y:S02]  /*1930*/  @!P2 IMAD.IADD R6, R25, 0x1, R6 ;  /* 0x000000011906a824 */ /* 0x000fe400078e0206 */
[----:B------:R-:W-:Y:S01]  /*1940*/  @!P1 IMAD R3, R16, c[0x0][0x194], R3 ;  /* 0x0000650010039a24 */ /* 0x000fe200078e0203 */
[----:B------:R-:W-:Y:S01]  /*1950*/  @!P3 LEA.HI.X R15, R26, c[0x0][0x164], R5, 0x1, P6 ;  /* 0x000059001a0fba11 */ /* 0x000fe200030f0c05 */
[----:B------:R-:W-:Y:S01]  /*1960*/  @!P1 IMAD.WIDE.U32 R16, R16, c[0x0][0x190], R18 ;  /* 0x0000640010109a25 */ /* 0x000fe200078e0012 */
[----:B------:R-:W-:Y:S02]  /*1970*/  @!P2 LEA.HI.X R21, R24, c[0x0][0x164], R6, 0x1, P5 ;  /* 0x000059001815aa11 */ /* 0x000fe400028f0c06 */
[C---:B------:R-:W-:Y:S01]  /*1980*/  ISETP.GE.AND P5, PT, R2.reuse, UR12, PT ;  /* 0x0000000c02007c0c */ /* 0x040fe2000bfa6270 */
[----:B------:R-:W-:Y:S01]  /*1990*/  @!P0 IMAD.X R5, RZ, RZ, R237, P4 ;  /* 0x000000ffff058224 */ /* 0x000fe200020e06ed */
[----:B------:R-:W-:Y:S01]  /*19a0*/  ISETP.GE.AND P4, PT, R2, UR12, PT ;  /* 0x0000000c02007c0c */ /* 0x000fe2000bf86270 */
[----:B------:R-:W-:Y:S01]  /*19b0*/  @!P0 IMAD.MOV.U32 R24, RZ, RZ, R18 ;  /* 0x000000ffff188224 */ /* 0x000fe200078e0012 */
[C---:B------:R-:W-:Y:S01]  /*19c0*/  @!P1 LEA R18, P6, R16.reuse, c[0x0][0x160], 0x1 ;  /* 0x0000580010129a11 */ /* 0x040fe200078c08ff */
[----:B------:R-:W-:Y:S01]  /*19d0*/  @!P1 IMAD.IADD R3, R17, 0x1, R3 ;  /* 0x0000000111039824 */ /* 0x000fe200078e0203 */
[-C--:B------:R-:W-:Y:S01]  /*19e0*/  LEA.HI R6, R11, R4.reuse, RZ, 0x6 ;  /* 0x000000040b067211 */ /* 0x080fe200078f30ff */
[----:B------:R-:W-:Y:S01]  /*19f0*/  @!P0 IMAD R5, R5, c[0x0][0x190], RZ ;  /* 0x0000640005058a24 */ /* 0x000fe200078e02ff */
[----:B------:R-:W-:Y:S01]  /*1a00*/  LEA.HI R11, R11, R4, RZ, 0x5 ;  /* 0x000000040b0b7211 */ /* 0x000fe200078f28ff */
[----:B------:R-:W-:Y:S01]  /*1a10*/  @!P0 IMAD.MOV.U32 R25, RZ, RZ, R19 ;  /* 0x000000ffff198224 */ /* 0x000fe200078e0013 */
[----:B------:R-:W-:Y:S01]  /*1a20*/  @!P1 LEA.HI.X R19, R16, c[0x0][0x164], R3, 0x1, P6 ;  /* 0x0000590010139a11 */ /* 0x000fe200030f0c03 */
[C---:B------:R-:W-:Y:S01]  /*1a30*/  @!P0 IMAD R2, R22.reuse, c[0x0][0x194], R5 ;  /* 0x0000650016028a24 */ /* 0x040fe200078e0205 */
[----:B------:R-:W-:Y:S01]  /*1a40*/  SHF.R.U32.HI R3, RZ, 0x3, R7 ;  /* 0x00000003ff037819 */ /* 0x000fe20000011607 */
[----:B------:R-:W-:Y:S01]  /*1a50*/  @!P0 IMAD.WIDE.U32 R22, R22, c[0x0][0x190], R24 ;  /* 0x0000640016168a25 */ /* 0x000fe200078e0018 */
[----:B------:R-:W-:-:S02]  /*1a60*/  LOP3.LUT R7, R233, 0xfffffff0, RZ, 0xc0, !PT ;  /* 0xfffffff0e9077812 */ /* 0x000fc400078ec0ff */
[----:B------:R-:W-:Y:S01]  /*1a70*/  LOP3.LUT R3, R10, R3, RZ, 0x3c, !PT ;  /* 0x000000030a037212 */ /* 0x000fe200078e3cff */
[----:B------:R-:W-:Y:S01]  /*1a80*/  IMAD.SHL.U32 R6, R6, 0x8, RZ ;  /* 0x0000000806067824 */ /* 0x000fe200078e00ff */
[----:B------:R-:W-:Y:S01]  /*1a90*/  @!P0 LEA R16, P6, R22, c[0x0][0x160], 0x1 ;  /* 0x0000580016108a11 */ /* 0x000fe200078c08ff */
[----:B------:R-:W-:Y:S01]  /*1aa0*/  @!P0 IMAD.IADD R2, R23, 0x1, R2 ;  /* 0x0000000117028824 */ /* 0x000fe200078e0202 */
[----:B------:R-:W-:Y:S01]  /*1ab0*/  SHF.R.S32.HI R10, RZ, 0x4, R233 ;  /* 0x00000004ff0a7819 */ /* 0x000fe200000114e9 */
[----:B------:R-:W-:Y:S01]  /*1ac0*/  IMAD R5, R13, c[0x0][0x198], RZ ;  /* 0x000066000d057a24 */ /* 0x000fe200078e02ff */
[----:B------:R-:W-:Y:S01]  /*1ad0*/  LOP3.LUT R3, R3, 0xfffffe00, R6, 0xf8, !PT ;  /* 0xfffffe0003037812 */ /* 0x000fe200078ef806 */
[----:B------:R-:W-:Y:S01]  /*1ae0*/  IMAD.WIDE.U32 R24, R12, c[0x0][0x198], R250 ;  /* 0x000066000c187a25 */ /* 0x000fe200078e00fa */
[----:B------:R-:W-:Y:S02]  /*1af0*/  @!P0 LEA.HI.X R17, R22, c[0x0][0x164], R2, 0x1, P6 ;  /* 0x0000590016118a11 */ /* 0x000fe400030f0c02 */
[----:B------:R-:W-:Y:S01]  /*1b00*/  LEA.HI R233, R233, R10, RZ, 0x1 ;  /* 0x0000000ae9e97211 */ /* 0x000fe200078f08ff */
[----:B------:R-:W-:Y:S01]  /*1b10*/  IMAD R2, R12, c[0x0][0x19c], R5 ;  /* 0x000067000c027a24 */ /* 0x000fe200078e0205 */
[----:B------:R-:W-:Y:S01]  /*1b20*/  IADD3 R238, P6, R24, UR22, RZ ;  /* 0x0000001618ee7c10 */ /* 0x000fe2000ffde0ff */
[----:B------:R-:W-:Y:S01]  /*1b30*/  IMAD.SHL.U32 R235, R3, 0x2, RZ ;  /* 0x0000000203eb7824 */ /* 0x000fe200078e00ff */
[----:B------:R-:W-:Y:S01]  /*1b40*/  UIMAD UR22, UR6, UR15, URZ ;  /* 0x0000000f061672a4 */ /* 0x000fe2000f8e023f */
[----:B------:R-:W-:Y:S01]  /*1b50*/  IMAD R5, R13, c[0x0][0x1a0], RZ ;  /* 0x000068000d057a24 */ /* 0x000fe200078e02ff */
[----:B------:R-:W-:Y:S01]  /*1b60*/  IADD3.X R239, R25, UR7, R2, P6, !PT ;  /* 0x0000000719ef7c10 */ /* 0x000fe2000b7fe402 */
[----:B------:R-:W-:Y:S01]  /*1b70*/  USHF.L.U32 UR7, UR4, 0x6, URZ ;  /* 0x0000000604077899 */ /* 0x000fe2000800063f */
        /* <DEDUP_REMOVED lines=9> */
[----:B------:R-:W-:-:S02]  /*1c10*/  LOP3.LUT R233, R233, 0xfffffffe, RZ, 0xc0, !PT ;  /* 0xfffffffee9e97812 */ /* 0x000fc400078ec0ff */
[----:B------:R1:W-:Y:S01]  /*1c20*/  @!P3 LDGSTS.E.BYPASS.LTC128B.128 [R235+0x8000], [R14.64+0x100] ;  /* 0x080001000eebbfae */ /* 0x0003e2000b901d52 */
[----:B------:R-:W-:Y:S01]  /*1c30*/  IMAD.IADD R249, R239, 0x1, R249 ;  /* 0x00000001eff97824 */ /* 0x000fe200078e02f9 */
[----:B------:R-:W-:Y:S01]  /*1c40*/  LOP3.LUT R247, R11, 0xffffffe0, RZ, 0xc0, !PT ;  /* 0xffffffe00bf77812 */ /* 0x000fe200078ec0ff */
[----:B------:R-:W-:Y:S01]  /*1c50*/  IMAD.MOV.U32 R248, RZ, RZ, R238 ;  /* 0x000000fffff87224 */ /* 0x000fe200078e00ee */
[----:B------:R1:W-:Y:S01]  /*1c60*/  @!P3 LDGSTS.E.BYPASS.LTC128B.128 [R235+0xc000], [R14.64+0x180] ;  /* 0x0c0001800eebbfae */ /* 0x0003e2000b901d52 */
[----:B------:R-:W-:Y:S02]  /*1c70*/  IMAD R5, R12, c[0x0][0x1a4], R5 ;  /* 0x000069000c057a24 */ /* 0x000fe400078e0205 */
[----:B------:R-:W-:Y:S01]  /*1c80*/  IMAD.WIDE.U32 R24, R3, UR7, R248 ;  /* 0x0000000703187c25 */ /* 0x000fe2000f8e00f8 */
[----:B------:R2:W-:Y:S03]  /*1c90*/  @!P2 LDGSTS.E.BYPASS.LTC128B.128 [R235+0x1000], [R20.64] ;  /* 0x0100000014ebafae */ /* 0x0005e6000b901d52 */
[----:B------:R-:W-:Y:S01]  /*1ca0*/  IMAD.IADD R7, R4, 0x1, -R7 ;  /* 0x0000000104077824 */ /* 0x000fe200078e0a07 */
[----:B------:R2:W-:Y:S01]  /*1cb0*/  @!P2 LDGSTS.E.BYPASS.LTC128B.128 [R235+0x5000], [R20.64+0x80] ;  /* 0x0500008014ebafae */ /* 0x0005e2000b901d52 */
[----:B------:R-:W-:-:S02]  /*1cc0*/  IMAD.IADD R233, R10, 0x1, -R233 ;  /* 0x000000010ae97824 */ /* 0x000fc400078e0ae9 */
[----:B------:R-:W-:Y:S01]  /*1cd0*/  IMAD R245, R8, c[0x0][0x1bc], R245 ;  /* 0x00006f0008f57a24 */ /* 0x000fe200078e02f5 */
[----:B------:R2:W-:Y:S01]  /*1ce0*/  @!P2 LDGSTS.E.BYPASS.LTC128B.128 [R235+0x9000], [R20.64+0x100] ;  /* 0x0900010014ebafae */ /* 0x0005e2000b901d52 */
[----:B------:R-:W-:Y:S01]  /*1cf0*/  SHF.R.S32.HI R2, RZ, 0x1f, R7 ;  /* 0x0000001fff027819 */ /* 0x000fe20000011407 */
[----:B------:R-:W-:Y:S02]  /*1d00*/  IMAD.SHL.U32 R13, R233, 0x8, RZ ;  /* 0x00000008e90d7824 */ /* 0x000fe400078e00ff */
[----:B------:R2:W-:Y:S01]  /*1d10*/  @!P2 LDGSTS.E.BYPASS.LTC128B.128 [R235+0xd000], [R20.64+0x180] ;  /* 0x0d00018014ebafae */ /* 0x0005e2000b901d52 */
[----:B------:R-:W-:Y:S01]  /*1d20*/  LEA.HI R3, R2, R7, RZ, 0x3 ;  /* 0x0000000702037211 */ /* 0x000fe200078f18ff */
[----:B------:R-:W-:Y:S01]  /*1d30*/  IMAD.IADD R247, R4, 0x1, -R247 ;  /* 0x0000000104f77824 */ /* 0x000fe200078e0af7 */
[----:B------:R-:W-:Y:S01]  /*1d40*/  ISETP.GE.AND P2, PT, R12, UR12, PT ;  /* 0x0000000c0c007c0c */ /* 0x000fe2000bf46270 */
[----:B------:R3:W-:Y:S01]  /*1d50*/  @!P1 LDGSTS.E.BYPASS.LTC128B.128 [R235+0x2000], [R18.64] ;  /* 0x0200000012eb9fae */ /* 0x0007e2000b901d52 */
[C---:B------:R-:W-:Y:S01]  /*1d60*/  LOP3.LUT R2, R3.reuse, 0xfffffff8, RZ, 0xc0, !PT ;  /* 0xfffffff803027812 */ /* 0x040fe200078ec0ff */
[----:B------:R-:W-:Y:S01]  /*1d70*/  IMAD.SHL.U32 R10, R3, 0x40, RZ ;  /* 0x00000040030a7824 */ /* 0x000fe200078e00ff */
[----:B------:R-:W-:Y:S01]  /*1d80*/  SHF.R.S32.HI R3, RZ, 0x5, R11 ;  /* 0x00000005ff037819 */ /* 0x000fe2000001140b */
[----:B------:R3:W-:Y:S01]  /*1d90*/  @!P1 LDGSTS.E.BYPASS.LTC128B.128 [R235+0x6000], [R18.64+0x80] ;  /* 0x0600008012eb9fae */ /* 0x0007e2000b901d52 */
[----:B------:R-:W-:Y:S01]  /*1da0*/  IMAD.SHL.U32 R246, R4, 0x2, RZ ;  /* 0x0000000204f67824 */ /* 0x000fe200078e00ff */
[----:B------:R-:W-:Y:S01]  /*1db0*/  UIADD3 UR12, UR14, 0x1, -UR16 ;  /* 0x000000010e0c7890 */ /* 0x000fe2000fffe810 */
[----:B-1----:R-:W-:Y:S01]  /*1dc0*/  IMAD.WIDE.U32 R14, R12, c[0x0][0x1a0], R250 ;  /* 0x000068000c0e7a25 */ /* 0x002fe200078e00fa */
[----:B------:R3:W-:Y:S01]  /*1dd0*/  @!P1 LDGSTS.E.BYPASS.LTC128B.128 [R235+0xa000], [R18.64+0x100] ;  /* 0x0a00010012eb9fae */ /* 0x0007e2000b901d52 */
[----:B------:R-:W-:-:S02]  /*1de0*/  LOP3.LUT R10, R10, 0xfffffe00, RZ, 0xc0, !PT ;  /* 0xfffffe000a0a7812 */ /* 0x000fc400078ec0ff */
[----:B------:R-:W-:Y:S01]  /*1df0*/  IMAD.IADD R2, R7, 0x1, -R2 ;  /* 0x0000000107027824 */ /* 0x000fe200078e0a02 */
[----:B------:R-:W-:Y:S01]  /*1e00*/  IADD3 R22, P3, R14, UR24, RZ ;  /* 0x000000180e167c10 */ /* 0x000fe2000ff7e0ff */
[----:B------:R3:W-:Y:S01]  /*1e10*/  @!P1 LDGSTS.E.BYPASS.LTC128B.128 [R235+0xe000], [R18.64+0x180] ;  /* 0x0e00018012eb9fae */ /* 0x0007e2000b901d52 */
[----:B------:R-:W-:Y:S01]  /*1e20*/  IMAD.SHL.U32 R7, R0, 0x40, RZ ;  /* 0x0000004000077824 */ /* 0x000fe200078e00ff */
[----:B------:R-:W-:Y:S02]  /*1e30*/  LEA R242, R3, UR13, 0x4 ;  /* 0x0000000d03f27c11 */ /* 0x000fe4000f8e20ff */
[----:B------:R-:W-:Y:S01]  /*1e40*/  IADD3.X R23, R15, UR21, R5, P3, !PT ;  /* 0x000000150f177c10 */ /* 0x000fe20009ffe405 */
[----:B------:R-:W-:Y:S01]  /*1e50*/  USHF.L.U32 UR21, UR4, 0x5, URZ ;  /* 0x0000000504157899 */ /* 0x000fe2000800063f */
[----:B------:R-:W-:Y:S01]  /*1e60*/  IADD3 R5, R25, UR22, RZ ;  /* 0x0000001619057c10 */ /* 0x000fe2000fffe0ff */
[----:B------:R1:W-:Y:S01]  /*1e70*/  @!P0 LDGSTS.E.BYPASS.LTC128B.128 [R235+0x3000], [R16.64] ;  /* 0x0300000010eb8fae */ /* 0x0003e2000b901d52 */
[----:B------:R-:W-:Y:S01]  /*1e80*/  @!P6 LEA R14, P3, R24, c[0x0][0x168], 0x1 ;  /* 0x00005a00180eea11 */ /* 0x000fe200078608ff */
[----:B------:R-:W-:Y:S01]  /*1e90*/  ULDC.64 UR4, c[0x0][0x1a0] ;  /* 0x0000680000047ab9 */ /* 0x000fe20000000a00 */
[----:B------:R-:W-:Y:S01]  /*1ea0*/  IMAD.WIDE.U32 R8, R8, c[0x0][0x1b8], R22 ;  /* 0x00006e0008087a25 */ /* 0x000fe200078e0016 */
[----:B------:R1:W-:Y:S01]  /*1eb0*/  @!P0 LDGSTS.E.BYPASS.LTC128B.128 [R235+0x7000], [R16.64+0x80] ;  /* 0x0700008010eb8fae */ /* 0x0003e2000b901d52 */
[C---:B------:R-:W-:Y:S01]  /*1ec0*/  @!P6 LEA.HI.X R15, R24.reuse, c[0x0][0x16c], R5, 0x1, P3 ;  /* 0x00005b00180fea11 */ /* 0x040fe200018f0c05 */
[----:B------:R-:W-:Y:S01]  /*1ed0*/  UIMAD.WIDE.U32 UR22, UR15, UR4, URZ ;  /* 0x000000040f1672a5 */ /* 0x000fe2000f8e003f */
[----:B------:R-:W-:Y:S01]  /*1ee0*/  @!P5 IADD3 R6, P3, R24, UR21, RZ ;  /* 0x000000151806dc10 */ /* 0x000fe2000ff7e0ff */
[----:B------:R1:W-:Y:S01]  /*1ef0*/  @!P0 LDGSTS.E.BYPASS.LTC128B.128 [R235+0xb000], [R16.64+0x100] ;  /* 0x0b00010010eb8fae */ /* 0x0003e2000b901d52 */
[----:B------:R-:W-:Y:S01]  /*1f00*/  UIMAD UR4, UR17, UR4, URZ ;  /* 0x00000004110472a4 */ /* 0x000fe2000f8e023f */
[----:B------:R-:W-:Y:S01]  /*1f10*/  IMAD.IADD R245, R9, 0x1, R245 ;  /* 0x0000000109f57824 */ /* 0x000fe200078e02f5 */
[----:B------:R-:W-:Y:S01]  /*1f20*/  @!P5 IADD3.X R5, R5, UR20, RZ, P3, !PT ;  /* 0x000000140505dc10 */ /* 0x000fe20009ffe4ff */
[----:B------:R1:W-:Y:S01]  /*1f30*/  @!P0 LDGSTS.E.BYPASS.LTC128B.128 [R235+0xf000], [R16.64+0x180] ;  /* 0x0f00018010eb8fae */ /* 0x0003e2000b901d52 */
[----:B------:R-:W-:Y:S01]  /*1f40*/  @!P5 LEA R24, P3, R6, c[0x0][0x168], 0x1 ;  /* 0x00005a000618da11 */ /* 0x000fe200078608ff */
[----:B------:R-:W-:Y:S01]  /*1f50*/  UIMAD UR4, UR15, UR5, UR4 ;  /* 0x000000050f0472a4 */ /* 0x000fe2000f8e0204 */
[----:B------:R-:W-:Y:S01]  /*1f60*/  LOP3.LUT R246, R246, 0x6, RZ, 0xc0, !PT ;  /* 0x00000006f6f67812 */ /* 0x000fe200078ec0ff */
[----:B------:R4:W-:Y:S01]  /*1f70*/  @!P6 LDGSTS.E.BYPASS.LTC128B.128 [R235+0x10000], [R14.64] ;  /* 0x100000000eebefae */ /* 0x0009e2000b901d52 */
[----:B------:R-:W-:Y:S01]  /*1f80*/  @!P5 LEA.HI.X R25, R6, c[0x0][0x16c], R5, 0x1, P3 ;  /* 0x00005b000619da11 */ /* 0x000fe200018f0c05 */
[----:B------:R-:W-:Y:S01]  /*1f90*/  IMAD.SHL.U32 R6, R2, 0x40, RZ ;  /* 0x0000004002067824 */ /* 0x000fe200078e00ff */
[----:B------:R-:W-:Y:S01]  /*1fa0*/  UIADD3 UR4, UR23, UR4, URZ ;  /* 0x0000000417047290 */ /* 0x000fe2000fffe03f */
[----:B------:R4:W-:Y:S01]  /*1fb0*/  @!P6 LDGSTS.E.BYPASS.LTC128B.128 [R235+0x12000], [R14.64+0x80] ;  /* 0x120000800eebefae */ /* 0x0009e2000b901d52 */
[----:B------:R-:W-:Y:S01]  /*1fc0*/  IMAD.MOV.U32 R5, RZ, RZ, 0x20 ;  /* 0x00000020ff057424 */ /* 0x000fe200078e00ff */
[----:B------:R-:W-:Y:S01]  /*1fd0*/  ULDC UR5, c[0x0][0x2e4] ;  /* 0x0000b90000057ab9 */ /* 0x000fe20000000800 */
[----:B------:R-:W-:Y:S01]  /*1fe0*/  LOP3.LUT R6, R6, 0x1c0, RZ, 0xc0, !PT ;  /* 0x000001c006067812 */ /* 0x000fe200078ec0ff */
[----:B------:R4:W-:Y:S01]  /*1ff0*/  @!P6 LDGSTS.E.BYPASS.LTC128B.128 [R235+0x14000], [R14.64+0x100] ;  /* 0x140001000eebefae */ /* 0x0009e2000b901d52 */
[----:B---3--:R-:W-:Y:S01]  /*2000*/  IMAD.WIDE.U32 R18, R5, c[0x0][0x1a0], RZ ;  /* 0x0000680005127a25 */ /* 0x008fe200078e00ff */
[----:B------:R-:W-:Y:S01]  /*2010*/  UIADD3 UR5, UR14, -UR5, -UR16 ;  /* 0x800000050e057290 */ /* 0x000fe2000fffe810 */
[----:B------:R-:W-:Y:S01]  /*2020*/  LOP3.LUT R13, R6, 0x8, R13, 0xf8, !PT ;  /* 0x00000008060d7812 */ /* 0x000fe200078ef80d */
[----:B------:R4:W-:Y:S01]  /*2030*/  @!P6 LDGSTS.E.BYPASS.LTC128B.128 [R235+0x16000], [R14.64+0x180] ;  /* 0x160001800eebefae */ /* 0x0009e2000b901d52 */
[----:B------:R-:W-:-:S03]  /*2040*/  SHF.R.U32.HI R6, RZ, 0x3, R6 ;  /* 0x00000003ff067819 */ /* 0x000fc60000011606 */
[----:B------:R3:W-:Y:S01]  /*2050*/  @!P5 LDGSTS.E.BYPASS.LTC128B.128 [R235+0x11000], [R24.64] ;  /* 0x1100000018ebdfae */ /* 0x0007e2000b901d52 */
[----:B------:R-:W-:-:S03]  /*2060*/  LOP3.LUT R6, R13, R6, RZ, 0x3c, !PT ;  /* 0x000000060d067212 */ /* 0x000fc600078e3cff */
[----:B------:R3:W-:Y:S01]  /*2070*/  @!P5 LDGSTS.E.BYPASS.LTC128B.128 [R235+0x13000], [R24.64+0x80] ;  /* 0x1300008018ebdfae */ /* 0x0007e2000b901d52 */
[----:B-1----:R-:W-:-:S03]  /*2080*/  IMAD.U32 R16, RZ, RZ, UR22 ;  /* 0x00000016ff107e24 */ /* 0x002fc6000f8e00ff */
[----:B------:R3:W-:Y:S01]  /*2090*/  @!P5 LDGSTS.E.BYPASS.LTC128B.128 [R235+0x15000], [R24.64+0x100] ;  /* 0x1500010018ebdfae */ /* 0x0007e2000b901d52 */
[----:B------:R-:W-:-:S03]  /*20a0*/  IMAD.U32 R17, RZ, RZ, UR23 ;  /* 0x00000017ff117e24 */ /* 0x000fc6000f8e00ff */
[----:B------:R3:W-:Y:S04]  /*20b0*/  @!P5 LDGSTS.E.BYPASS.LTC128B.128 [R235+0x17000], [R24.64+0x180] ;  /* 0x1700018018ebdfae */ /* 0x0007e8000b901d52 */
[----:B------:R-:W0:Y:S01]  /*20c0*/  LDGDEPBAR ;  /* 0x00000000000079af */ /* 0x000e220000000000 */
[----:B----4-:R-:W-:Y:S01]  /*20d0*/  LOP3.LUT R14, R7, 0x1c0, RZ, 0xc0, !PT ;  /* 0x000001c0070e7812 */ /* 0x010fe200078ec0ff */
[----:B------:R-:W-:Y:S01]  /*20e0*/  IMAD.SHL.U32 R15, R12, 0x8, RZ ;  /* 0x000000080c0f7824 */ /* 0x000fe200078e00ff */
[----:B------:R-:W-:Y:S01]  /*20f0*/  LEA R12, P0, R16, R8, 0x6 ;  /* 0x00000008100c7211 */ /* 0x000fe200078030ff */
[----:B------:R-:W-:Y:S01]  /*2100*/  IMAD.U32 R7, RZ, RZ, UR4 ;  /* 0x00000004ff077e24 */ /* 0x000fe2000f8e00ff */
[----:B------:R-:W-:Y:S02]  /*2110*/  ULDC UR4, c[0x0][0x2e8] ;  /* 0x0000ba0000047ab9 */ /* 0x000fe40000000800 */
[----:B------:R-:W-:Y:S01]  /*2120*/  LOP3.LUT R15, R14, 0x8, R15, 0xf8, !PT ;  /* 0x000000080e0f7812 */ /* 0x000fe200078ef80f */
[----:B------:R-:W-:Y:S01]  /*2130*/  UIADD3 UR4, UR12, UR4, URZ ;  /* 0x000000040c047290 */ /* 0x000fe2000fffe03f */
[----:B------:R-:W-:Y:S01]  /*2140*/  LEA.HI.X R7, R16, R245, R7, 0x6, P0 ;  /* 0x000000f510077211 */ /* 0x000fe200000f3407 */
[----:B------:R-:W-:Y:S01]  /*2150*/  IMAD R16, R5, c[0x0][0x1a4], RZ ;  /* 0x0000690005107a24 */ /* 0x000fe200078e02ff */
[----:B------:R-:W-:-:S02]  /*2160*/  @!P4 IADD3 R13, P0, R12, R18, RZ ;  /* 0x000000120c0dc210 */ /* 0x000fc40007f1e0ff */
[----:B------:R-:W-:Y:S02]  /*2170*/  SHF.R.U32.HI R14, RZ, 0x3, R14 ;  /* 0x00000003ff0e7819 */ /* 0x000fe4000001160e */
[----:B------:R-:W-:Y:S02]  /*2180*/  @!P2 LEA R18, P1, R12, c[0x0][0x170], 0x1 ;  /* 0x00005c000c12aa11 */ /* 0x000fe400078208ff */
[----:B------:R-:W-:Y:S01]  /*2190*/  @!P4 IADD3.X R16, R7, R19, R16, P0, !PT ;  /* 0x000000130710c210 */ /* 0x000fe200007fe410 */
[----:B------:R-:W-:-:S04]  /*21a0*/  DEPBAR.LE SB0, 0x0 ;  /* 0x000080000000791a */ /* 0x000fc80000000000 */
[----:B------:R-:W-:Y:S01]  /*21b0*/  BAR.SYNC.DEFER_BLOCKING 0x0 ;  /* 0x0000000000007b1d */ /* 0x000fe20000010000 */
[----:B------:R-:W-:Y:S02]  /*21c0*/  LOP3.LUT R14, R15, R14, RZ, 0x3c, !PT ;  /* 0x0000000e0f0e7212 */ /* 0x000fe400078e3cff */
[----:B------:R-:W-:Y:S01]  /*21d0*/  @!P2 LEA.HI.X R19, R12, c[0x0][0x174], R7, 0x1, P1 ;  /* 0x00005d000c13aa11 */ /* 0x000fe200008f0c07 */
[----:B------:R-:W-:Y:S01]  /*21e0*/  IMAD R7, R3, 0x400, R10 ;  /* 0x0000040003077824 */ /* 0x000fe200078e020a */
[----:B------:R-:W-:Y:S01]  /*21f0*/  @!P4 LEA R12, P0, R13, c[0x0][0x170], 0x1 ;  /* 0x00005c000d0cca11 */ /* 0x000fe200078008ff */
[----:B------:R-:W-:Y:S02]  /*2200*/  IMAD R233, R233, 0x200, R14 ;  /* 0x00000200e9e97824 */ /* 0x000fe400078e020e */
[----:B------:R-:W-:Y:S01]  /*2210*/  IMAD.IADD R234, R6, 0x1, R7 ;  /* 0x0000000106ea7824 */ /* 0x000fe200078e0207 */
[----:B------:R-:W-:Y:S01]  /*2220*/  @!P4 LEA.HI.X R13, R13, c[0x0][0x174], R16, 0x1, P0 ;  /* 0x00005d000d0dca11 */ /* 0x000fe200000f0c10 */
[----:B------:R-:W-:-:S02]  /*2230*/  IMAD.SHL.U32 R233, R233, 0x2, RZ ;  /* 0x00000002e9e97824 */ /* 0x000fc400078e00ff */
[----:B------:R-:W-:Y:S02]  /*2240*/  IMAD.SHL.U32 R234, R234, 0x2, RZ ;  /* 0x00000002eaea7824 */ /* 0x000fe400078e00ff */
        /* <DEDUP_REMOVED lines=31> */
[----:B------:R-:W-:Y:S02]  /*2440*/  @P1 IADD3 R231, R0, -0x20, RZ ;  /* 0xffffffe000e71810 */ /* 0x000fe40007ffe0ff */
[----:B------:R-:W-:Y:S01]  /*2450*/  SEL R0, R2, 0xffffffc0, !P2 ;  /* 0xffffffc002007807 */ /* 0x000fe20005000000 */
[----:B------:R4:W-:Y:S01]  /*2460*/  @!P4 LDGSTS.E.BYPASS.LTC128B.128 [R235+0x1d000], [R12.64+0x100] ;  /* 0x1d0001000cebcfae */ /* 0x0009e2000b901d52 */
[----:B------:R-:W-:-:S02]  /*2470*/  IADD3 R223, R231, 0x800, RZ ;  /* 0x00000800e7df7810 */ /* 0x000fc40007ffe0ff */
[----:B------:R-:W-:Y:S01]  /*2480*/  IADD3 R222, R231, 0x1000, RZ ;  /* 0x00001000e7de7810 */ /* 0x000fe20007ffe0ff */
[----:B------:R4:W-:Y:S01]  /*2490*/  @!P4 LDGSTS.E.BYPASS.LTC128B.128 [R235+0x1f000], [R12.64+0x180] ;  /* 0x1f0001800cebcfae */ /* 0x0009e2000b901d52 */
[----:B------:R-:W-:Y:S01]  /*24a0*/  IMAD.IADD R227, R233, 0x1, R0 ;  /* 0x00000001e9e37824 */ /* 0x000fe200078e0200 */
[C---:B------:R-:W-:Y:S01]  /*24b0*/  IADD3 R221, R231.reuse, 0x1800, RZ ;  /* 0x00001800e7dd7810 */ /* 0x040fe20007ffe0ff */
[----:B------:R-:W-:Y:S01]  /*24c0*/  IMAD.IADD R220, R0, 0x1, R231 ;  /* 0x0000000100dc7824 */ /* 0x000fe200078e02e7 */
[----:B---3--:R-:W-:Y:S01]  /*24d0*/  LDSM.16.M88.4 R24, [R234] ;  /* 0x00000000ea18783b */ /* 0x008fe20000000200 */
[----:B------:R-:W-:Y:S02]  /*24e0*/  SHF.R.S32.HI R0, RZ, 0x1f, R247 ;  /* 0x0000001fff007819 */ /* 0x000fe400000114f7 */
[C---:B------:R-:W-:Y:S01]  /*24f0*/  IADD3 R219, R231.reuse, 0x2000, RZ ;  /* 0x00002000e7db7810 */ /* 0x040fe20007ffe0ff */
[----:B------:R-:W2:Y:S01]  /*2500*/  LDSM.16.M88.4 R32, [R233+0x10000] ;  /* 0x01000000e920783b */ /* 0x000ea20000000200 */
[----:B------:R-:W-:Y:S01]  /*2510*/  LEA.HI R247, R0, R247, RZ, 0x2 ;  /* 0x000000f700f77211 */ /* 0x000fe200078f10ff */
[----:B------:R-:W-:Y:S01]  /*2520*/  IMAD.IADD R0, R10, 0x1, R6 ;  /* 0x000000010a007824 */ /* 0x000fe200078e0206 */
[----:B------:R-:W-:Y:S01]  /*2530*/  IADD3 R218, R231, 0x2800, RZ ;  /* 0x00002800e7da7810 */ /* 0x000fe20007ffe0ff */
[----:B------:R-:W-:Y:S01]  /*2540*/  LDSM.16.M88.4 R36, [R232] ;  /* 0x00000000e824783b */ /* 0x000fe20000000200 */
[----:B------:R-:W-:-:S02]  /*2550*/  SHF.R.S32.HI R247, RZ, 0x2, R247 ;  /* 0x00000002fff77819 */ /* 0x000fc400000114f7 */
[C---:B------:R-:W-:Y:S01]  /*2560*/  IADD3 R217, R231.reuse, 0x3000, RZ ;  /* 0x00003000e7d97810 */ /* 0x040fe20007ffe0ff */
[----:B------:R-:W3:Y:S01]  /*2570*/  LDSM.16.M88.4 R44, [R233+0x10800] ;  /* 0x01080000e92c783b */ /* 0x000ee20000000200 */
[----:B------:R-:W-:Y:S01]  /*2580*/  IADD3 R216, R231, 0x3800, RZ ;  /* 0x00003800e7d87810 */ /* 0x000fe20007ffe0ff */
[----:B------:R-:W-:Y:S01]  /*2590*/  IMAD.IADD R242, R247, 0x1, R242 ;  /* 0x00000001f7f27824 */ /* 0x000fe200078e02f2 */
[C---:B------:R-:W-:Y:S01]  /*25a0*/  IADD3 R215, R231.reuse, 0x4000, RZ ;  /* 0x00004000e7d77810 */ /* 0x040fe20007ffe0ff */
[----:B------:R-:W-:Y:S01]  /*25b0*/  LDSM.16.M88.4 R76, [R233+0x11000] ;  /* 0x01100000e94c783b */ /* 0x000fe20000000200 */
[----:B------:R-:W-:Y:S02]  /*25c0*/  IADD3 R214, R231, 0x4800, RZ ;  /* 0x00004800e7d67810 */ /* 0x000fe40007ffe0ff */
[C---:B------:R-:W-:Y:S01]  /*25d0*/  IADD3 R240, R242.reuse, 0x8, RZ ;  /* 0x00000008f2f07810 */ /* 0x040fe20007ffe0ff */
[----:B------:R-:W-:Y:S01]  /*25e0*/  LDSM.16.M88.4 R28, [R233+0x11800] ;  /* 0x01180000e91c783b */ /* 0x000fe20000000200 */
[----:B------:R-:W-:-:S02]  /*25f0*/  IADD3 R243, R242, UR5, RZ ;  /* 0x00000005f2f37c10 */ /* 0x000fc4000fffe0ff */
[----:B------:R-:W-:Y:S01]  /*2600*/  IADD3 R241, R240, UR5, RZ ;  /* 0x00000005f0f17c10 */ /* 0x000fe2000fffe0ff */
[----:B----4-:R-:W4:Y:S01]  /*2610*/  LDSM.16.M88.4 R12, [R231] ;  /* 0x00000000e70c783b */ /* 0x010f220000000200 */
[----:B------:R-:W-:Y:S02]  /*2620*/  IADD3 R242, R242, UR4, RZ ;  /* 0x00000004f2f27c10 */ /* 0x000fe4000fffe0ff */
[----:B------:R-:W-:Y:S01]  /*2630*/  IADD3 R240, R240, UR4, RZ ;  /* 0x00000004f0f07c10 */ /* 0x000fe2000fffe0ff */
[----:B------:R-:W-:Y:S01]  /*2640*/  LDSM.16.M88.4 R68, [R230] ;  /* 0x00000000e644783b */ /* 0x000fe20000000200 */
[----:B------:R-:W-:Y:S02]  /*2650*/  IMNMX R242, R242, UR14, PT ;  /* 0x0000000ef2f27c17 */ /* 0x000fe4000b800200 */
[----:B------:R-:W-:Y:S01]  /*2660*/  IMNMX R240, R240, UR14, PT ;  /* 0x0000000ef0f07c17 */ /* 0x000fe2000b800200 */
[----:B-1----:R-:W1:Y:S01]  /*2670*/  LDSM.16.M88.4 R16, [R227+0x10000] ;  /* 0x01000000e310783b */ /* 0x002e620000000200 */
[----:B------:R-:W-:-:S02]  /*2680*/  IMNMX R243, RZ, R243, !PT ;  /* 0x000000f3fff37217 */ /* 0x000fc40007800200 */
[----:B------:R-:W-:Y:S01]  /*2690*/  IMNMX R241, RZ, R241, !PT ;  /* 0x000000f1fff17217 */ /* 0x000fe20007800200 */
[----:B------:R-:W5:Y:S01]  /*26a0*/  LDSM.16.M88.4 R84, [R231+0x800] ;  /* 0x00080000e754783b */ /* 0x000f620000000200 */
[C---:B------:R-:W-:Y:S02]  /*26b0*/  IADD3 R213, R231.reuse, 0x5000, RZ ;  /* 0x00005000e7d57810 */ /* 0x040fe40007ffe0ff */
[C---:B------:R-:W-:Y:S01]  /*26c0*/  IADD3 R212, R231.reuse, 0x5800, RZ ;  /* 0x00005800e7d47810 */ /* 0x040fe20007ffe0ff */
[----:B------:R-:W1:Y:S01]  /*26d0*/  LDSM.16.M88.4 R52, [R231+0x1000] ;  /* 0x00100000e734783b */ /* 0x000e620000000200 */
[C---:B------:R-:W-:Y:S02]  /*26e0*/  IADD3 R211, R231.reuse, 0x6000, RZ ;  /* 0x00006000e7d37810 */ /* 0x040fe40007ffe0ff */
[C---:B------:R-:W-:Y:S01]  /*26f0*/  IADD3 R210, R231.reuse, 0x6800, RZ ;  /* 0x00006800e7d27810 */ /* 0x040fe20007ffe0ff */
[----:B--2---:R-:W-:Y:S01]  /*2700*/  HMMA.16816.F32 R20, R24, R32, RZ ;  /* 0x000000201814723c */ /* 0x004fe200000018ff */
[----:B------:R-:W2:Y:S01]  /*2710*/  LDSM.16.M88.4 R40, [R231+0x1800] ;  /* 0x00180000e728783b */ /* 0x000ea20000000200 */
[----:B------:R-:W-:-:S02]  /*2720*/  IADD3 R209, R231, 0x7000, RZ ;  /* 0x00007000e7d17810 */ /* 0x000fc40007ffe0ff */
[----:B------:R-:W-:Y:S01]  /*2730*/  IADD3 R208, R231, 0x7800, RZ ;  /* 0x00007800e7d07810 */ /* 0x000fe20007ffe0ff */
[----:B------:R-:W-:Y:S03]  /*2740*/  LDSM.16.M88.4 R64, [R227+0x10800] ;  /* 0x01080000e340783b */ /* 0x000fe60000000200 */
[C---:B------:R-:W-:Y:S01]  /*2750*/  HMMA.16816.F32 R32, R24.reuse, R34, RZ ;  /* 0x000000221820723c */ /* 0x040fe200000018ff */
[----:B------:R-:W-:Y:S04]  /*2760*/  LDSM.16.M88.4 R60, [R227+0x11000] ;  /* 0x01100000e33c783b */ /* 0x000fe80000000200 */
[----:B------:R-:W-:Y:S03]  /*2770*/  LDSM.16.M88.4 R56, [R227+0x11800] ;  /* 0x01180000e338783b */ /* 0x000fe60000000200 */
[----:B---3--:R-:W-:Y:S01]  /*2780*/  HMMA.16816.F32 R48, R24, R44, RZ ;  /* 0x0000002c1830723c */ /* 0x008fe200000018ff */
[----:B------:R-:W-:Y:S04]  /*2790*/  LDSM.16.M88.4 R92, [R230+0x8000] ;  /* 0x00800000e65c783b */ /* 0x000fe80000000200 */
[----:B------:R-:W-:Y:S03]  /*27a0*/  LDSM.16.M88.4 R88, [R227+0x15000] ;  /* 0x01500000e358783b */ /* 0x000fe60000000200 */
[C---:B----4-:R-:W-:Y:S01]  /*27b0*/  HMMA.16816.F32 R20, R36.reuse, R12, R20 ;  /* 0x0000000c2414723c */ /* 0x050fe20000001814 */
[----:B------:R-:W-:Y:S04]  /*27c0*/  LDSM.16.M88.4 R96, [R233+0x16000] ;  /* 0x01600000e960783b */ /* 0x000fe80000000200 */
[----:B------:R-:W0:Y:S03]  /*27d0*/  LDGDEPBAR ;  /* 0x00000000000079af */ /* 0x000e260000000000 */
[----:B------:R-:W-:Y:S01]  /*27e0*/  HMMA.16816.F32 R32, R36, R14, R32 ;  /* 0x0000000e2420723c */ /* 0x000fe20000001820 */
[----:B------:R-:W-:Y:S07]  /*27f0*/  LDSM.16.M88.4 R12, [R220] ;  /* 0x00000000dc0c783b */ /* 0x000fee0000000200 */
[C---:B------:R-:W-:Y:S08]  /*2800*/  HMMA.16816.F32 R80, R24.reuse, R76, RZ ;  /* 0x0000004c1850723c */ /* 0x040ff000000018ff */
[C---:B------:R-:W-:Y:S08]  /*2810*/  HMMA.16816.F32 R44, R24.reuse, R46, RZ ;  /* 0x0000002e182c723c */ /* 0x040ff000000018ff */
[C---:B------:R-:W-:Y:S08]  /*2820*/  HMMA.16816.F32 R76, R24.reuse, R78, RZ ;  /* 0x0000004e184c723c */ /* 0x040ff000000018ff */
[C---:B------:R-:W-:Y:S08]  /*2830*/  HMMA.16816.F32 R72, R24.reuse, R28, RZ ;  /* 0x0000001c1848723c */ /* 0x040ff000000018ff */
[----:B------:R-:W-:Y:S01]  /*2840*/  HMMA.16816.F32 R24, R24, R30, RZ ;  /* 0x0000001e1818723c */ /* 0x000fe200000018ff */
[----:B------:R-:W3:Y:S07]  /*2850*/  LDSM.16.M88.4 R28, [R229] ;  /* 0x00000000e51c783b */ /* 0x000eee0000000200 */
[C---:B-1----:R-:W-:Y:S08]  /*2860*/  HMMA.16816.F32 R20, R68.reuse, R16, R20 ;  /* 0x000000104414723c */ /* 0x042ff00000001814 */
[----:B------:R-:W-:Y:S01]  /*2870*/  HMMA.16816.F32 R32, R68, R18, R32 ;  /* 0x000000124420723c */ /* 0x000fe20000001820 */
[----:B------:R-:W-:Y:S07]  /*2880*/  LDSM.16.M88.4 R16, [R233+0x12000] ;  /* 0x01200000e910783b */ /* 0x000fee0000000200 */
[C---:B-----5:R-:W-:Y:S08]  /*2890*/  HMMA.16816.F32 R48, R36.reuse, R84, R48 ;  /* 0x000000542430723c */ /* 0x060ff00000001830 */
[C---:B------:R-:W-:Y:S01]  /*28a0*/  HMMA.16816.F32 R44, R36.reuse, R86, R44 ;  /* 0x00000056242c723c */ /* 0x040fe2000000182c */
[----:B------:R-:W-:Y:S07]  /*28b0*/  LDSM.16.M88.4 R84, [R220+0x800] ;  /* 0x00080000dc54783b */ /* 0x000fee0000000200 */
[C---:B------:R-:W-:Y:S08]  /*28c0*/  HMMA.16816.F32 R80, R36.reuse, R52, R80 ;  /* 0x000000342450723c */ /* 0x040ff00000001850 */
[C---:B------:R-:W-:Y:S01]  /*28d0*/  HMMA.16816.F32 R76, R36.reuse, R54, R76 ;  /* 0x00000036244c723c */ /* 0x040fe2000000184c */
[----:B------:R-:W-:Y:S07]  /*28e0*/  LDSM.16.M88.4 R52, [R220+0x1000] ;  /* 0x00100000dc34783b */ /* 0x000fee0000000200 */
[C---:B--2---:R-:W-:Y:S08]  /*28f0*/  HMMA.16816.F32 R72, R36.reuse, R40, R72 ;  /* 0x000000282448723c */ /* 0x044ff00000001848 */
[----:B------:R-:W-:Y:S01]  /*2900*/  HMMA.16816.F32 R24, R36, R42, R24 ;  /* 0x0000002a2418723c */ /* 0x000fe20000001818 */
[----:B------:R-:W1:Y:S04]  /*2910*/  LDSM.16.M88.4 R36, [R234+0x4000] ;  /* 0x00400000ea24783b */ /* 0x000e680000000200 */
[----:B------:R-:W2:Y:S03]  /*2920*/  LDSM.16.M88.4 R40, [R220+0x1800] ;  /* 0x00180000dc28783b */ /* 0x000ea60000000200 */
[C---:B---3--:R-:W-:Y:S08]  /*2930*/  HMMA.16816.F32 R20, R28.reuse, R12, R20 ;  /* 0x0000000c1c14723c */ /* 0x048ff00000001814 */
        /* <DEDUP_REMOVED lines=10> */
[----:B------:R-:W3:Y:S04]  /*29e0*/  LDSM.16.M88.4 R24, [R232+0x4000] ;  /* 0x00400000e818783b */ /* 0x000ee80000000200 */
[----:B------:R-:W4:Y:S03]  /*29f0*/  LDSM.16.M88.4 R56, [R233+0x13800] ;  /* 0x01380000e938783b */ /* 0x000f260000000200 */
        /* <DEDUP_REMOVED lines=54> */
[----:B------:R-:W1:Y:S07]  /*2d60*/  LDSM.16.M88.4 R24, [R227+0x14000] ;  /* 0x01400000e318783b */ /* 0x000e6e0000000200 */
        /* <DEDUP_REMOVED lines=8> */
[----:B------:R-:W2:Y:S04]  /*2df0*/  LDSM.16.M88.4 R40, [R231+0x5000] ;  /* 0x00500000e728783b */ /* 0x000ea80000000200 */
[----:B------:R-:W5:Y:S03]  /*2e00*/  LDSM.16.M88.4 R36, [R231+0x5800] ;  /* 0x00580000e724783b */ /* 0x000f660000000200 */
[C---:B---3--:R-:W-:Y:S08]  /*2e10*/  HMMA.16816.F32 R20, R28.reuse, R12, R20 ;  /* 0x0000000c1c14723c */ /* 0x048ff00000001814 */
[----:B------:R-:W-:Y:S01]  /*2e20*/  HMMA.16816.F32 R32, R28, R14, R32 ;  /* 0x0000000e1c20723c */ /* 0x000fe20000001820 */
[----:B------:R-:W-:Y:S07]  /*2e30*/  LDSM.16.M88.4 R12, [R220+0x4000] ;  /* 0x00400000dc0c783b */ /* 0x000fee0000000200 */
        /* <DEDUP_REMOVED lines=9> */
[----:B------:R-:W-:Y:S03]  /*2ed0*/  LDSM.16.M88.4 R56, [R220+0x5000] ;  /* 0x00500000dc38783b */ /* 0x000fe60000000200 */
[C---:B-1----:R-:W-:Y:S08]  /*2ee0*/  HMMA.16816.F32 R20, R92.reuse, R24, R20 ;  /* 0x000000185c14723c */ /* 0x042ff00000001814 */
[----:B------:R-:W-:Y:S01]  /*2ef0*/  HMMA.16816.F32 R32, R92, R26, R32 ;  /* 0x0000001a5c20723c */ /* 0x000fe20000001820 */
[----:B------:R-:W-:Y:S07]  /*2f00*/  LDSM.16.M88.4 R24, [R231+0x6000] ;  /* 0x00600000e718783b */ /* 0x000fee0000000200 */
[C---:B--2---:R-:W-:Y:S08]  /*2f10*/  HMMA.16816.F32 R80, R28.reuse, R40, R80 ;  /* 0x000000281c50723c */ /* 0x044ff00000001850 */
[C---:B------:R-:W-:Y:S01]  /*2f20*/  HMMA.16816.F32 R76, R28.reuse, R42, R76 ;  /* 0x0000002a1c4c723c */ /* 0x040fe2000000184c */
[----:B------:R-:W1:Y:S07]  /*2f30*/  LDSM.16.M88.4 R40, [R234+0xc000] ;  /* 0x00c00000ea28783b */ /* 0x000e6e0000000200 */
[C---:B------:R-:W-:Y:S08]  /*2f40*/  HMMA.16816.F32 R48, R28.reuse, R52, R48 ;  /* 0x000000341c30723c */ /* 0x040ff00000001830 */
[C---:B------:R-:W-:Y:S01]  /*2f50*/  HMMA.16816.F32 R44, R28.reuse, R54, R44 ;  /* 0x000000361c2c723c */ /* 0x040fe2000000182c */
[----:B------:R-:W-:Y:S07]  /*2f60*/  LDSM.16.M88.4 R52, [R220+0x5800] ;  /* 0x00580000dc34783b */ /* 0x000fee0000000200 */
[C---:B-----5:R-:W-:Y:S08]  /*2f70*/  HMMA.16816.F32 R72, R28.reuse, R36, R72 ;  /* 0x000000241c48723c */ /* 0x060ff00000001848 */
[----:B------:R-:W-:Y:S01]  /*2f80*/  HMMA.16816.F32 R68, R28, R38, R68 ;  /* 0x000000261c44723c */ /* 0x000fe20000001844 */
[----:B------:R-:W2:Y:S04]  /*2f90*/  LDSM.16.M88.4 R28, [R232+0xc000] ;  /* 0x00c00000e81c783b */ /* 0x000ea80000000200 */
[----:B------:R-:W-:Y:S03]  /*2fa0*/  LDSM.16.M88.4 R36, [R233+0x16800] ;  /* 0x01680000e924783b */ /* 0x000fe60000000200 */
[C---:B---3--:R-:W-:Y:S08]  /*2fb0*/  HMMA.16816.F32 R20, R64.reuse, R12, R20 ;  /* 0x0000000c4014723c */ /* 0x048ff00000001814 */
[----:B------:R-:W-:Y:S01]  /*2fc0*/  HMMA.16816.F32 R32, R64, R14, R32 ;  /* 0x0000000e4020723c */ /* 0x000fe20000001820 */
[----:B------:R-:W-:Y:S07]  /*2fd0*/  LDSM.16.M88.4 R12, [R230+0xc000] ;  /* 0x00c00000e60c783b */ /* 0x000fee0000000200 */
[C---:B------:R-:W-:Y:S08]  /*2fe0*/  HMMA.16816.F32 R80, R92.reuse, R88, R80 ;  /* 0x000000585c50723c */ /* 0x040ff00000001850 */
[C---:B----4-:R-:W-:Y:S08]  /*2ff0*/  HMMA.16816.F32 R48, R92.reuse, R16, R48 ;  /* 0x000000105c30723c */ /* 0x050ff00000001830 */
[----:B------:R-:W-:Y:S01]  /*3000*/  HMMA.16816.F32 R44, R92, R18, R44 ;  /* 0x000000125c2c723c */ /* 0x000fe2000000182c */
[----:B------:R-:W-:Y:S07]  /*3010*/  LDSM.16.M88.4 R16, [R227+0x16000] ;  /* 0x01600000e310783b */ /* 0x000fee0000000200 */
[----:B-1----:R-:W-:Y:S08]  /*3020*/  HMMA.16816.F32 R20, R40, R96, R20 ;  /* 0x000000602814723c */ /* 0x002ff00000001814 */
[C---:B------:R-:W-:Y:S01]  /*3030*/  HMMA.16816.F32 R76, R92.reuse, R90, R76 ;  /* 0x0000005a5c4c723c */ /* 0x040fe2000000184c */
[----:B------:R-:W-:Y:S07]  /*3040*/  LDSM.16.M88.4 R88, [R233+0x17800] ;  /* 0x01780000e958783b */ /* 0x000fee0000000200 */
        /* <DEDUP_REMOVED lines=8> */
[----:B------:R-:W-:Y:S08]  /*30d0*/  HMMA.16816.F32 R44, R64, R62, R44 ;  /* 0x0000003e402c723c */ /* 0x000ff0000000182c */
[----:B--2---:R-:W-:Y:S01]  /*30e0*/  HMMA.16816.F32 R60, R28, R24, R20 ;  /* 0x000000181c3c723c */ /* 0x004fe20000001814 */
[----:B------:R-:W-:Y:S07]  /*30f0*/  LDSM.16.M88.4 R20, [R229+0xc000] ;  /* 0x00c00000e514783b */ /* 0x000fee0000000200 */
[----:B------:R-:W-:Y:S08]  /*3100*/  HMMA.16816.F32 R76, R64, R58, R76 ;  /* 0x0000003a404c723c */ /* 0x000ff0000000184c */
[----:B------:R-:W-:Y:S01]  /*3110*/  HMMA.16816.F32 R32, R28, R26, R32 ;  /* 0x0000001a1c20723c */ /* 0x000fe20000001820 */
[----:B------:R-:W2:Y:S07]  /*3120*/  LDSM.16.M88.4 R24, [R231+0x7000] ;  /* 0x00700000e718783b */ /* 0x000eae0000000200 */
[----:B-1----:R-:W-:Y:S08]  /*3130*/  HMMA.16816.F32 R96, R40, R92, R96 ;  /* 0x0000005c2860723c */ /* 0x002ff00000001860 */
[----:B------:R-:W-:Y:S08]  /*3140*/  HMMA.16816.F32 R60, R12, R16, R60 ;  /* 0x000000100c3c723c */ /* 0x000ff0000000183c */
[----:B------:R-:W-:Y:S08]  /*3150*/  HMMA.16816.F32 R76, R40, R94, R76 ;  /* 0x0000005e284c723c */ /* 0x000ff0000000184c */
[----:B------:R-:W-:Y:S01]  /*3160*/  HMMA.16816.F32 R32, R12, R18, R32 ;  /* 0x000000120c20723c */ /* 0x000fe20000001820 */
[----:B------:R-:W1:Y:S07]  /*3170*/  LDSM.16.M88.4 R16, [R227+0x17000] ;  /* 0x01700000e310783b */ /* 0x000e6e0000000200 */
[----:B------:R-:W-:Y:S08]  /*3180*/  HMMA.16816.F32 R48, R40, R36, R48 ;  /* 0x000000242830723c */ /* 0x000ff00000001830 */
[C---:B--2---:R-:W-:Y:S08]  /*3190*/  HMMA.16816.F32 R96, R28.reuse, R24, R96 ;  /* 0x000000181c60723c */ /* 0x044ff00000001860 */
[----:B------:R-:W-:Y:S01]  /*31a0*/  HMMA.16816.F32 R76, R28, R26, R76 ;  /* 0x0000001a1c4c723c */ /* 0x000fe2000000184c */
[----:B------:R-:W2:Y:S07]  /*31b0*/  LDSM.16.M88.4 R24, [R220+0x7000] ;  /* 0x00700000dc18783b */ /* 0x000eae0000000200 */
[----:B------:R-:W-:Y:S08]  /*31c0*/  HMMA.16816.F32 R72, R64, R52, R72 ;  /* 0x000000344048723c */ /* 0x000ff00000001848 */
[----:B------:R-:W-:Y:S01]  /*31d0*/  HMMA.16816.F32 R44, R40, R38, R44 ;  /* 0x00000026282c723c */ /* 0x000fe2000000182c */
[----:B------:R-:W3:Y:S07]  /*31e0*/  LDSM.16.M88.4 R36, [R227+0x16800] ;  /* 0x01680000e324783b */ /* 0x000eee0000000200 */
[----:B------:R-:W-:Y:S01]  /*31f0*/  HMMA.16816.F32 R68, R64, R54, R68 ;  /* 0x000000364044723c */ /* 0x000fe20000001844 */
[----:B------:R-:W4:Y:S07]  /*3200*/  LDSM.16.M88.4 R52, [R231+0x7800] ;  /* 0x00780000e734783b */ /* 0x000f2e0000000200 */
[----:B-1----:R-:W-:Y:S08]  /*3210*/  HMMA.16816.F32 R96, R12, R16, R96 ;  /* 0x000000100c60723c */ /* 0x002ff00000001860 */
[----:B------:R-:W-:Y:S08]  /*3220*/  HMMA.16816.F32 R48, R28, R84, R48 ;  /* 0x000000541c30723c */ /* 0x000ff00000001830 */
[C---:B------:R-:W-:Y:S08]  /*3230*/  HMMA.16816.F32 R72, R40.reuse, R88, R72 ;  /* 0x000000582848723c */ /* 0x040ff00000001848 */
[----:B------:R-:W-:Y:S01]  /*3240*/  HMMA.16816.F32 R68, R40, R90, R68 ;  /* 0x0000005a2844723c */ /* 0x000fe20000001844 */
[----:B------:R-:W1:Y:S07]  /*3250*/  LDSM.16.M88.4 R40, [R220+0x6800] ;  /* 0x00680000dc28783b */ /* 0x000e6e0000000200 */
[----:B------:R-:W-:Y:S08]  /*3260*/  HMMA.16816.F32 R44, R28, R86, R44 ;  /* 0x000000561c2c723c */ /* 0x000ff0000000182c */
[----:B------:R-:W-:Y:S01]  /*3270*/  HMMA.16816.F32 R76, R12, R18, R76 ;  /* 0x000000120c4c723c */ /* 0x000fe2000000184c */
[----:B------:R-:W5:Y:S07]  /*3280*/  LDSM.16.M88.4 R16, [R227+0x17800] ;  /* 0x01780000e310783b */ /* 0x000f6e0000000200 */
[----:B--2---:R-:W-:Y:S07]  /*3290*/  HMMA.16816.F32 R96, R20, R24, R96 ;  /* 0x000000181460723c */ /* 0x004fee0000001860 */
[----:B------:R-:W-:Y:S01]  /*32a0*/  IMAD.U32 R25, RZ, RZ, UR15 ;  /* 0x0000000fff197e24 */ /* 0x000fe2000f8e00ff */
[----:B---3--:R-:W-:Y:S03]  /*32b0*/  HMMA.16816.F32 R48, R12, R36, R48 ;  /* 0x000000240c30723c */ /* 0x008fe60000001830 */
[----:B------:R-:W-:-:S05]  /*32c0*/  IMAD R3, R25, 0x40, R246 ;  /* 0x0000004019037824 */ /* 0x000fca00078e02f6 */
[C---:B------:R-:W-:Y:S01]  /*32d0*/  IADD3 R25, R3.reuse, 0x1, RZ ;  /* 0x0000000103197810 */ /* 0x040fe20007ffe0ff */
[----:B----4-:R-:W-:Y:S01]  /*32e0*/  HMMA.16816.F32 R72, R28, R52, R72 ;  /* 0x000000341c48723c */ /* 0x010fe20000001848 */
[----:B------:R-:W-:Y:S02]  /*32f0*/  IADD3 R24, R3, 0x8, RZ ;  /* 0x0000000803187810 */ /* 0x000fe40007ffe0ff */
[CC--:B------:R-:W-:Y:S02]  /*3300*/  ISETP.GE.AND P2, PT, R25.reuse, R242.reuse, PT ;  /* 0x000000f21900720c */ /* 0x0c0fe40003f46270 */
[C---:B------:R-:W-:Y:S02]  /*3310*/  ISETP.GE.AND P5, PT, R24.reuse, R242, PT ;  /* 0x000000f21800720c */ /* 0x040fe40003fa6270 */
[-C--:B------:R-:W-:Y:S01]  /*3320*/  ISETP.GE.AND P4, PT, R25, R240.reuse, PT ;  /* 0x000000f01900720c */ /* 0x080fe20003f86270 */
[----:B------:R-:W-:Y:S01]  /*3330*/  HMMA.16816.F32 R44, R12, R38, R44 ;  /* 0x000000260c2c723c */ /* 0x000fe2000000182c */
[-C--:B------:R-:W-:Y:S01]  /*3340*/  ISETP.GE.AND P0, PT, R24, R240.reuse, PT ;  /* 0x000000f01800720c */ /* 0x080fe20003f06270 */
[----:B------:R-:W-:Y:S01]  /*3350*/  FMUL.FTZ R97, R97, c[0x0][0x2ec] ;  /* 0x0000bb0061617a20 */ /* 0x000fe20000410000 */
[C---:B------:R-:W-:Y:S01]  /*3360*/  ISETP.LT.OR P2, PT, R25.reuse, R243, P2 ;  /* 0x000000f31900720c */ /* 0x040fe20001741670 */
[----:B------:R-:W-:Y:S01]  /*3370*/  FMUL.FTZ R96, R96, c[0x0][0x2ec] ;  /* 0x0000bb0060607a20 */ /* 0x000fe20000410000 */
[----:B------:R-:W-:Y:S01]  /*3380*/  ISETP.LT.OR P4, PT, R25, R241, P4 ;  /* 0x000000f11900720c */ /* 0x000fe20002781670 */
[----:B------:R-:W-:Y:S01]  /*3390*/  MUFU.TANH R188, R97 ;  /* 0x0000006100bc7308 */ /* 0x000fe20000002400 */
[C---:B------:R-:W-:Y:S01]  /*33a0*/  ISETP.LT.OR P5, PT, R24.reuse, R243, P5 ;  /* 0x000000f31800720c */ /* 0x040fe20002fa1670 */
[C---:B------:R-:W-:Y:S01]  /*33b0*/  HMMA.16816.F32 R60, R20.reuse, R80, R60 ;  /* 0x00000050143c723c */ /* 0x040fe2000000183c */
[-C--:B------:R-:W-:Y:S01]  /*33c0*/  ISETP.LT.OR P0, PT, R24, R241.reuse, P0 ;  /* 0x000000f11800720c */ /* 0x080fe20000701670 */
[----:B------:R-:W-:Y:S01]  /*33d0*/  FMUL.FTZ R98, R98, c[0x0][0x2ec] ;  /* 0x0000bb0062627a20 */ /* 0x000fe20000410000 */
[----:B------:R-:W-:Y:S01]  /*33e0*/  ISETP.GE.AND P3, PT, R3, R240, PT ;  /* 0x000000f00300720c */ /* 0x000fe20003f66270 */
[----:B------:R-:W-:Y:S01]  /*33f0*/  FMUL.FTZ R99, R99, c[0x0][0x2ec] ;  /* 0x0000bb0063637a20 */ /* 0x000fe20000410000 */
[C---:B------:R-:W-:Y:S01]  /*3400*/  ISETP.GE.AND P1, PT, R3.reuse, R242, PT ;  /* 0x000000f20300720c */ /* 0x040fe20003f26270 */
[----:B------:R-:W-:Y:S01]  /*3410*/  MUFU.TANH R182, R96 ;  /* 0x0000006000b67308 */ /* 0x000fe20000002400 */
[C---:B------:R-:W-:Y:S01]  /*3420*/  ISETP.LT.OR P3, PT, R3.reuse, R241, P3 ;  /* 0x000000f10300720c */ /* 0x040fe20001f61670 */
[----:B------:R-:W-:Y:S01]  /*3430*/  HMMA.16816.F32 R76, R20, R26, R76 ;  /* 0x0000001a144c723c */ /* 0x000fe2000000184c */
[----:B------:R-:W2:Y:S01]  /*3440*/  LDSM.16.M88.4 R24, [R220+0x7800] ;  /* 0x00780000dc18783b */ /* 0x000ea20000000200 */
[----:B------:R-:W-:Y:S01]  /*3450*/  ISETP.LT.OR P1, PT, R3, R243, P1 ;  /* 0x000000f30300720c */ /* 0x000fe20000f21670 */
[----:B------:R-:W-:-:S04]  /*3460*/  DEPBAR.LE SB0, 0x0 ;  /* 0x000080000000791a */ /* 0x000fc80000000000 */
[----:B------:R-:W-:Y:S01]  /*3470*/  MUFU.TANH R197, R98 ;  /* 0x0000006200c57308 */ /* 0x000fe20000002400 */
[----:B------:R-:W-:Y:S07]  /*3480*/  HMMA.16816.F32 R68, R28, R54, R68 ;  /* 0x000000361c44723c */ /* 0x000fee0000001844 */
[----:B------:R-:W-:Y:S01]  /*3490*/  MUFU.TANH R187, R99 ;  /* 0x0000006300bb7308 */ /* 0x000fe20000002400 */
[----:B------:R-:W-:Y:S01]  /*34a0*/  HMMA.16816.F32 R32, R20, R82, R32 ;  /* 0x000000521420723c */ /* 0x000fe20000001820 */
[----:B------:R-:W-:-:S02]  /*34b0*/  FMUL.FTZ R39, R62, c[0x0][0x2ec] ;  /* 0x0000bb003e277a20 */ /* 0x000fc40000410000 */
[----:B------:R-:W-:Y:S02]  /*34c0*/  FMUL.FTZ R36, R60, c[0x0][0x2ec] ;  /* 0x0000bb003c247a20 */ /* 0x000fe40000410000 */
[----:B------:R-:W-:Y:S02]  /*34d0*/  FMUL.FTZ R37, R63, c[0x0][0x2ec] ;  /* 0x0000bb003f257a20 */ /* 0x000fe40000410000 */
[----:B------:R-:W3:Y:S01]  /*34e0*/  MUFU.TANH R39, R39 ;  /* 0x0000002700277308 */ /* 0x000ee20000002400 */
[----:B-1----:R-:W-:Y:S01]  /*34f0*/  HMMA.16816.F32 R48, R20, R40, R48 ;  /* 0x000000281430723c */ /* 0x002fe20000001830 */
[----:B------:R-:W-:Y:S02]  /*3500*/  FMUL.FTZ R38, R61, c[0x0][0x2ec] ;  /* 0x0000bb003d267a20 */ /* 0x000fe40000410000 */
[----:B------:R-:W-:Y:S02]  /*3510*/  FMUL.FTZ R76, R76, c[0x0][0x2ec] ;  /* 0x0000bb004c4c7a20 */ /* 0x000fe40000410000 */
[----:B------:R-:W-:-:S02]  /*3520*/  FMUL.FTZ R77, R77, c[0x0][0x2ec] ;  /* 0x0000bb004d4d7a20 */ /* 0x000fc40000410000 */
[----:B------:R-:W1:Y:S01]  /*3530*/  MUFU.TANH R36, R36 ;  /* 0x0000002400247308 */ /* 0x000e620000002400 */
[----:B-----5:R-:W-:Y:S01]  /*3540*/  HMMA.16816.F32 R72, R12, R16, R72 ;  /* 0x000000100c48723c */ /* 0x020fe20000001848 */
[----:B------:R-:W-:Y:S02]  /*3550*/  FMUL.FTZ R78, R78, c[0x0][0x2ec] ;  /* 0x0000bb004e4e7a20 */ /* 0x000fe40000410000 */
[----:B------:R-:W-:-:S04]  /*3560*/  FMUL.FTZ R79, R79, c[0x0][0x2ec] ;  /* 0x0000bb004f4f7a20 */ /* 0x000fc80000410000 */
[----:B------:R-:W4:Y:S01]  /*3570*/  MUFU.TANH R37, R37 ;  /* 0x0000002500257308 */ /* 0x000f220000002400 */
[----:B------:R-:W-:Y:S01]  /*3580*/  HMMA.16816.F32 R44, R20, R42, R44 ;  /* 0x0000002a142c723c */ /* 0x000fe2000000182c */
[----:B------:R-:W-:Y:S01]  /*3590*/  FMUL.FTZ R29, R34, c[0x0][0x2ec] ;  /* 0x0000bb00221d7a20 */ /* 0x000fe20000410000 */
[----:B---3--:R-:W-:Y:S01]  /*35a0*/  FSEL R31, R39, -INF , !P3 ;  /* 0xff800000271f7808 */ /* 0x008fe20005800000 */
[----:B------:R-:W-:Y:S01]  /*35b0*/  FMUL.FTZ R33, R33, c[0x0][0x2ec] ;  /* 0x0000bb0021217a20 */ /* 0x000fe20000410000 */
[C---:B------:R-:W-:Y:S01]  /*35c0*/  IADD3 R17, R3.reuse, 0x9, RZ ;  /* 0x0000000903117810 */ /* 0x040fe20007ffe0ff */
[----:B------:R-:W-:Y:S01]  /*35d0*/  FMUL.FTZ R32, R32, c[0x0][0x2ec] ;  /* 0x0000bb0020207a20 */ /* 0x000fe20000410000 */
[C---:B------:R-:W-:Y:S01]  /*35e0*/  IADD3 R16, R3.reuse, 0x10, RZ ;  /* 0x0000001003107810 */ /* 0x040fe20007ffe0ff */
[----:B------:R-:W3:Y:S01]  /*35f0*/  MUFU.TANH R38, R38 ;  /* 0x0000002600267308 */ /* 0x000ee20000002400 */
[----:B------:R-:W-:Y:S01]  /*3600*/  HMMA.16816.F32 R68, R12, R18, R68 ;  /* 0x000000120c44723c */ /* 0x000fe20000001844 */
[----:B------:R-:W-:Y:S01]  /*3610*/  FMUL.FTZ R30, R48, c[0x0][0x2ec] ;  /* 0x0000bb00301e7a20 */ /* 0x000fe20000410000 */
[----:B------:R-:W-:Y:S01]  /*3620*/  IADD3 R39, R3, 0x11, RZ ;  /* 0x0000001103277810 */ /* 0x000fe20007ffe0ff */
[----:B------:R-:W-:Y:S01]  /*3630*/  FMUL.FTZ R6, R49, c[0x0][0x2ec] ;  /* 0x0000bb0031067a20 */ /* 0x000fe20000410000 */
[----:B-1----:R-:W-:Y:S01]  /*3640*/  FSEL R36, R36, -INF , !P1 ;  /* 0xff80000024247808 */ /* 0x002fe20004800000 */
[----:B------:R-:W-:Y:S01]  /*3650*/  FMUL.FTZ R11, R35, c[0x0][0x2ec] ;  /* 0x0000bb00230b7a20 */ /* 0x000fe20000410000 */
[-C--:B------:R-:W-:Y:S01]  /*3660*/  ISETP.GE.AND P6, PT, R17, R242.reuse, PT ;  /* 0x000000f21100720c */ /* 0x080fe20003fc6270 */
[----:B------:R1:W-:Y:S01]  /*3670*/  MUFU.TANH R28, R33 ;  /* 0x00000021001c7308 */ /* 0x0003e20000002400 */
[----:B--2---:R-:W-:Y:S01]  /*3680*/  HMMA.16816.F32 R72, R20, R24, R72 ;  /* 0x000000181448723c */ /* 0x004fe20000001848 */
[----:B------:R-:W-:Y:S01]  /*3690*/  FMUL.FTZ R34, R50, c[0x0][0x2ec] ;  /* 0x0000bb0032227a20 */ /* 0x000fe20000410000 */
[----:B----4-:R-:W-:Y:S01]  /*36a0*/  FSEL R37, R37, -INF , !P4 ;  /* 0xff80000025257808 */ /* 0x010fe20006000000 */
[----:B------:R-:W-:Y:S01]  /*36b0*/  FMUL.FTZ R10, R51, c[0x0][0x2ec] ;  /* 0x0000bb00330a7a20 */ /* 0x000fe20000410000 */
[----:B------:R-:W-:-:S02]  /*36c0*/  ISETP.GE.AND P1, PT, R16, R242, PT ;  /* 0x000000f21000720c */ /* 0x000fc40003f26270 */
[----:B------:R-:W-:Y:S01]  /*36d0*/  ISETP.GE.AND P3, PT, R17, R240, PT ;  /* 0x000000f01100720c */ /* 0x000fe20003f66270 */
[----:B------:R-:W2:Y:S01]  /*36e0*/  MUFU.TANH R29, R29 ;  /* 0x0000001d001d7308 */ /* 0x000ea20000002400 */
[----:B------:R-:W-:Y:S01]  /*36f0*/  FMUL.FTZ R40, R46, c[0x0][0x2ec] ;  /* 0x0000bb002e287a20 */ /* 0x000fe20000410000 */
[----:B------:R-:W-:Y:S01]  /*3700*/  ISETP.GE.AND P4, PT, R39, R242, PT ;  /* 0x000000f22700720c */ /* 0x000fe20003f86270 */
[----:B------:R-:W-:Y:S01]  /*3710*/  FMUL.FTZ R4, R44, c[0x0][0x2ec] ;  /* 0x0000bb002c047a20 */ /* 0x000fe20000410000 */
[----:B---3--:R-:W-:Y:S01]  /*3720*/  FSEL R38, R38, -INF , !P2 ;  /* 0xff80000026267808 */ /* 0x008fe20005000000 */
[----:B------:R-:W-:Y:S01]  /*3730*/  FMUL.FTZ R35, R45, c[0x0][0x2ec] ;  /* 0x0000bb002d237a20 */ /* 0x000fe20000410000 */
[C---:B------:R-:W-:Y:S02]  /*3740*/  ISETP.GE.AND P2, PT, R16.reuse, R240, PT ;  /* 0x000000f01000720c */ /* 0x040fe40003f46270 */
[----:B------:R-:W3:Y:S01]  /*3750*/  MUFU.TANH R30, R30 ;  /* 0x0000001e001e7308 */ /* 0x000ee20000002400 */
[C---:B------:R-:W-:Y:S01]  /*3760*/  ISETP.LT.OR P6, PT, R17.reuse, R243, P6 ;  /* 0x000000f31100720c */ /* 0x040fe200037c1670 */
[----:B------:R-:W-:Y:S01]  /*3770*/  HMMA.16816.F32 R68, R20, R26, R68 ;  /* 0x0000001a1444723c */ /* 0x000fe20000001844 */
[----:B------:R-:W-:Y:S01]  /*3780*/  ISETP.LT.OR P3, PT, R17, R241, P3 ;  /* 0x000000f11100720c */ /* 0x000fe20001f61670 */
[----:B-1----:R-:W-:Y:S01]  /*3790*/  FMUL.FTZ R33, R47, c[0x0][0x2ec] ;  /* 0x0000bb002f217a20 */ /* 0x002fe20000410000 */
[----:B------:R-:W-:-:S02]  /*37a0*/  ISETP.LT.OR P1, PT, R16, R243, P1 ;  /* 0x000000f31000720c */ /* 0x000fc40000f21670 */
[----:B------:R-:W-:Y:S01]  /*37b0*/  ISETP.LT.OR P4, PT, R39, R243, P4 ;  /* 0x000000f32700720c */ /* 0x000fe20002781670 */
[----:B------:R-:W1:Y:S01]  /*37c0*/  MUFU.TANH R6, R6 ;  /* 0x0000000600067308 */ /* 0x000e620000002400 */
[C---:B------:R-:W-:Y:S01]  /*37d0*/  IADD3 R17, R3.reuse, 0x18, RZ ;  /* 0x0000001803117810 */ /* 0x040fe20007ffe0ff */
[----:B------:R-:W-:Y:S01]  /*37e0*/  FMUL.FTZ R74, R74, c[0x0][0x2ec] ;  /* 0x0000bb004a4a7a20 */ /* 0x000fe20000410000 */
[----:B------:R-:W-:Y:S01]  /*37f0*/  IADD3 R14, R3, 0x20, RZ ;  /* 0x00000020030e7810 */ /* 0x000fe20007ffe0ff */
[----:B------:R-:W-:Y:S01]  /*3800*/  FMUL.FTZ R72, R72, c[0x0][0x2ec] ;  /* 0x0000bb0048487a20 */ /* 0x000fe20000410000 */
[----:B------:R-:W-:Y:S01]  /*3810*/  ISETP.LT.OR P2, PT, R16, R241, P2 ;  /* 0x000000f11000720c */ /* 0x000fe20001741670 */
[----:B------:R-:W-:Y:S01]  /*3820*/  FMUL.FTZ R73, R73, c[0x0][0x2ec] ;  /* 0x0000bb0049497a20 */ /* 0x000fe20000410000 */
[----:B--2---:R-:W-:Y:S01]  /*3830*/  FSEL R29, R29, -INF , !P0 ;  /* 0xff8000001d1d7808 */ /* 0x004fe20004000000 */
[----:B------:R-:W2:Y:S01]  /*3840*/  MUFU.TANH R32, R32 ;  /* 0x0000002000207308 */ /* 0x000ea20000002400 */
[----:B------:R-:W-:Y:S01]  /*3850*/  FSEL R16, R28, -INF , !P6 ;  /* 0xff8000001c107808 */ /* 0x000fe20007000000 */
[----:B------:R-:W-:Y:S01]  /*3860*/  FMUL.FTZ R75, R75, c[0x0][0x2ec] ;  /* 0x0000bb004b4b7a20 */ /* 0x000fe20000410000 */
[----:B---3--:R-:W-:-:S02]  /*3870*/  FSEL R12, R30, -INF , !P1 ;  /* 0xff8000001e0c7808 */ /* 0x008fc40004800000 */
[-C--:B------:R-:W-:Y:S02]  /*3880*/  ISETP.GE.AND P0, PT, R39, R240.reuse, PT ;  /* 0x000000f02700720c */ /* 0x080fe40003f06270 */
[----:B------:R-:W-:Y:S01]  /*3890*/  ISETP.GE.AND P6, PT, R17, R240, PT ;  /* 0x000000f01100720c */ /* 0x000fe20003fc6270 */
[----:B------:R-:W3:Y:S01]  /*38a0*/  MUFU.TANH R11, R11 ;  /* 0x0000000b000b7308 */ /* 0x000ee20000002400 */
[----:B-1----:R-:W-:Y:S01]  /*38b0*/  FSEL R6, R6, -INF , !P4 ;  /* 0xff80000006067808 */ /* 0x002fe20006000000 */
[----:B------:R-:W-:Y:S01]  /*38c0*/  FMUL.FTZ R68, R68, c[0x0][0x2ec] ;  /* 0x0000bb0044447a20 */ /* 0x000fe20000410000 */
[C---:B------:R-:W-:Y:S01]  /*38d0*/  ISETP.GE.AND P1, PT, R14.reuse, R242, PT ;  /* 0x000000f20e00720c */ /* 0x040fe20003f26270 */
[----:B------:R-:W-:Y:S01]  /*38e0*/  FMUL.FTZ R69, R69, c[0x0][0x2ec] ;  /* 0x0000bb0045457a20 */ /* 0x000fe20000410000 */
[----:B------:R-:W-:Y:S01]  /*38f0*/  ISETP.GE.AND P4, PT, R14, R240, PT ;  /* 0x000000f00e00720c */ /* 0x000fe20003f86270 */
[----:B------:R-:W-:Y:S01]  /*3900*/  FMUL.FTZ R70, R70, c[0x0][0x2ec] ;  /* 0x0000bb0046467a20 */ /* 0x000fe20000410000 */
[----:B------:R-:W-:Y:S01]  /*3910*/  ISETP.LT.OR P0, PT, R39, R241, P0 ;  /* 0x000000f12700720c */ /* 0x000fe20000701670 */
[----:B------:R-:W1:Y:S01]  /*3920*/  MUFU.TANH R34, R34 ;  /* 0x0000002200227308 */ /* 0x000e620000002400 */
[----:B--2---:R-:W-:Y:S01]  /*3930*/  FSEL R32, R32, -INF , !P5 ;  /* 0xff80000020207808 */ /* 0x004fe20006800000 */
[----:B------:R-:W-:Y:S01]  /*3940*/  FMUL.FTZ R71, R71, c[0x0][0x2ec] ;  /* 0x0000bb0047477a20 */ /* 0x000fe20000410000 */
[----:B------:R-:W-:-:S02]  /*3950*/  ISETP.GE.AND P5, PT, R17, R242, PT ;  /* 0x000000f21100720c */ /* 0x000fc40003fa6270 */
[----:B------:R-:W-:Y:S02]  /*3960*/  ISETP.LT.OR P6, PT, R17, R241, P6 ;  /* 0x000000f11100720c */ /* 0x000fe400037c1670 */
[C---:B------:R-:W-:Y:S01]  /*3970*/  ISETP.LT.OR P1, PT, R14.reuse, R243, P1 ;  /* 0x000000f30e00720c */ /* 0x040fe20000f21670 */
[----:B------:R-:W2:Y:S01]  /*3980*/  MUFU.TANH R10, R10 ;  /* 0x0000000a000a7308 */ /* 0x000ea20000002400 */
[----:B------:R-:W-:Y:S02]  /*3990*/  ISETP.LT.OR P4, PT, R14, R241, P4 ;  /* 0x000000f10e00720c */ /* 0x000fe40002781670 */
[C---:B------:R-:W-:Y:S02]  /*39a0*/  IADD3 R13, R3.reuse, 0x19, RZ ;  /* 0x00000019030d7810 */ /* 0x040fe40007ffe0ff */
[----:B------:R-:W-:Y:S02]  /*39b0*/  IADD3 R14, R3, 0x21, RZ ;  /* 0x00000021030e7810 */ /* 0x000fe40007ffe0ff */
[----:B------:R-:W-:Y:S01]  /*39c0*/  ISETP.LT.OR P5, PT, R17, R243, P5 ;  /* 0x000000f31100720c */ /* 0x000fe20002fa1670 */
[----:B------:R-:W4:Y:S01]  /*39d0*/  MUFU.TANH R40, R40 ;  /* 0x0000002800287308 */ /* 0x000f220000002400 */
[----:B---3--:R-:W-:-:S02]  /*39e0*/  FSEL R19, R11, -INF , !P3 ;  /* 0xff8000000b137808 */ /* 0x008fc40005800000 */
[----:B-1----:R-:W-:Y:S02]  /*39f0*/  FSEL R17, R34, -INF , !P2 ;  /* 0xff80000022117808 */ /* 0x002fe40005000000 */
[C---:B------:R-:W-:Y:S02]  /*3a00*/  ISETP.GE.AND P3, PT, R13.reuse, R242, PT ;  /* 0x000000f20d00720c */ /* 0x040fe40003f66270 */
[C---:B------:R-:W-:Y:S01]  /*3a10*/  ISETP.GE.AND P2, PT, R13.reuse, R240, PT ;  /* 0x000000f00d00720c */ /* 0x040fe20003f46270 */
[----:B------:R-:W1:Y:S01]  /*3a20*/  MUFU.TANH R4, R4 ;  /* 0x0000000400047308 */ /* 0x000e620000002400 */
[----:B--2---:R-:W-:Y:S02]  /*3a30*/  FSEL R15, R10, -INF , !P0 ;  /* 0xff8000000a0f7808 */ /* 0x004fe40004000000 */
[----:B------:R-:W-:Y:S02]  /*3a40*/  ISETP.GE.AND P0, PT, R14, R242, PT ;  /* 0x000000f20e00720c */ /* 0x000fe40003f06270 */
[----:B------:R-:W-:-:S02]  /*3a50*/  ISETP.LT.OR P3, PT, R13, R243, P3 ;  /* 0x000000f30d00720c */ /* 0x000fc40001f61670 */
[----:B------:R-:W-:Y:S01]  /*3a60*/  ISETP.LT.OR P2, PT, R13, R241, P2 ;  /* 0x000000f10d00720c */ /* 0x000fe20001741670 */
[----:B------:R-:W2:Y:S01]  /*3a70*/  MUFU.TANH R35, R35 ;  /* 0x0000002300237308 */ /* 0x000ea20000002400 */
[----:B----4-:R-:W-:Y:S02]  /*3a80*/  FSEL R11, R40, -INF , !P6 ;  /* 0xff800000280b7808 */ /* 0x010fe40007000000 */
[C---:B------:R-:W-:Y:S02]  /*3a90*/  ISETP.GE.AND P6, PT, R14.reuse, R240, PT ;  /* 0x000000f00e00720c */ /* 0x040fe40003fc6270 */
[C---:B------:R-:W-:Y:S02]  /*3aa0*/  ISETP.LT.OR P0, PT, R14.reuse, R243, P0 ;  /* 0x000000f30e00720c */ /* 0x040fe40000701670 */
[----:B------:R-:W-:Y:S01]  /*3ab0*/  ISETP.LT.OR P6, PT, R14, R241, P6 ;  /* 0x000000f10e00720c */ /* 0x000fe200037c1670 */
[----:B------:R-:W3:Y:S01]  /*3ac0*/  MUFU.TANH R33, R33 ;  /* 0x0000002100217308 */ /* 0x000ee20000002400 */
[----:B------:R-:W-:-:S02]  /*3ad0*/  IADD3 R13, R3, 0x28, RZ ;  /* 0x00000028030d7810 */ /* 0x000fc40007ffe0ff */
[----:B------:R-:W-:Y:S02]  /*3ae0*/  IADD3 R14, R3, 0x30, RZ ;  /* 0x00000030030e7810 */ /* 0x000fe40007ffe0ff */
[----:B-1----:R-:W-:Y:S02]  /*3af0*/  FSEL R4, R4, -INF , !P5 ;  /* 0xff80000004047808 */ /* 0x002fe40006800000 */
[----:B------:R-:W-:Y:S01]  /*3b00*/  FSEL R188, R188, -INF , !P0 ;  /* 0xff800000bcbc7808 */ /* 0x000fe20004000000 */
[----:B------:R-:W1:Y:S01]  /*3b10*/  MUFU.TANH R191, R74 ;  /* 0x0000004a00bf7308 */ /* 0x000e620000002400 */
[----:B--2---:R-:W-:Y:S02]  /*3b20*/  FSEL R10, R35, -INF , !P3 ;  /* 0xff800000230a7808 */ /* 0x004fe40005800000 */
[C---:B------:R-:W-:Y:S02]  /*3b30*/  ISETP.GE.AND P5, PT, R13.reuse, R242, PT ;  /* 0x000000f20d00720c */ /* 0x040fe40003fa6270 */
[----:B------:R-:W-:-:S02]  /*3b40*/  ISETP.GE.AND P3, PT, R13, R240, PT ;  /* 0x000000f00d00720c */ /* 0x000fc40003f66270 */
[C---:B------:R-:W-:Y:S01]  /*3b50*/  ISETP.GE.AND P0, PT, R14.reuse, R240, PT ;  /* 0x000000f00e00720c */ /* 0x040fe20003f06270 */
[----:B------:R-:W2:Y:S01]  /*3b60*/  MUFU.TANH R184, R76 ;  /* 0x0000004c00b87308 */ /* 0x000ea20000002400 */
[----:B------:R-:W-:Y:S02]  /*3b70*/  IADD3 R18, R3, 0x29, RZ ;  /* 0x0000002903127810 */ /* 0x000fe40007ffe0ff */
[C---:B------:R-:W-:Y:S02]  /*3b80*/  ISETP.LT.OR P5, PT, R13.reuse, R243, P5 ;  /* 0x000000f30d00720c */ /* 0x040fe40002fa1670 */
[-C--:B------:R-:W-:Y:S02]  /*3b90*/  ISETP.LT.OR P3, PT, R13, R241.reuse, P3 ;  /* 0x000000f10d00720c */ /* 0x080fe40001f61670 */
[----:B------:R-:W-:Y:S01]  /*3ba0*/  ISETP.LT.OR P0, PT, R14, R241, P0 ;  /* 0x000000f10e00720c */ /* 0x000fe20000701670 */
[----:B------:R-:W-:Y:S01]  /*3bb0*/  MUFU.TANH R186, R77 ;  /* 0x0000004d00ba7308 */ /* 0x000fe20000002400 */
[----:B---3--:R-:W-:-:S02]  /*3bc0*/  FSEL R13, R33, -INF , !P2 ;  /* 0xff800000210d7808 */ /* 0x008fc40005000000 */
[----:B------:R-:W-:Y:S02]  /*3bd0*/  FSEL R182, R182, -INF , !P1 ;  /* 0xff800000b6b67808 */ /* 0x000fe40004800000 */
[----:B------:R-:W-:Y:S02]  /*3be0*/  FSEL R197, R197, -INF , !P4 ;  /* 0xff800000c5c57808 */ /* 0x000fe40006000000 */
[-C--:B------:R-:W-:Y:S01]  /*3bf0*/  ISETP.GE.AND P2, PT, R18, R242.reuse, PT ;  /* 0x000000f21200720c */ /* 0x080fe20003f46270 */
[----:B------:R-:W3:Y:S01]  /*3c00*/  MUFU.TANH R195, R78 ;  /* 0x0000004e00c37308 */ /* 0x000ee20000002400 */
[----:B------:R-:W-:Y:S02]  /*3c10*/  ISETP.GE.AND P1, PT, R14, R242, PT ;  /* 0x000000f20e00720c */ /* 0x000fe40003f26270 */
[----:B------:R-:W-:Y:S02]  /*3c20*/  ISETP.GE.AND P4, PT, R18, R240, PT ;  /* 0x000000f01200720c */ /* 0x000fe40003f86270 */
[----:B-1----:R-:W-:-:S02]  /*3c30*/  FSEL R191, R191, -INF , !P0 ;  /* 0xff800000bfbf7808 */ /* 0x002fc40004000000 */
[----:B------:R-:W-:Y:S01]  /*3c40*/  PLOP3.LUT P0, PT, PT, PT, UP0, 0x80, 0x0 ;  /* 0x000000000000781c */ /* 0x000fe20003f0f008 */
[----:B------:R-:W1:Y:S01]  /*3c50*/  MUFU.TANH R189, R79 ;  /* 0x0000004f00bd7308 */ /* 0x000e620000002400 */
[C---:B------:R-:W-:Y:S02]  /*3c60*/  ISETP.LT.OR P2, PT, R18.reuse, R243, P2 ;  /* 0x000000f31200720c */ /* 0x040fe40001741670 */
[----:B------:R-:W-:Y:S02]  /*3c70*/  ISETP.LT.OR P4, PT, R18, R241, P4 ;  /* 0x000000f11200720c */ /* 0x000fe40002781670 */
[----:B------:R-:W-:Y:S02]  /*3c80*/  ISETP.LT.OR P1, PT, R14, R243, P1 ;  /* 0x000000f30e00720c */ /* 0x000fe40000f21670 */
[C---:B------:R-:W-:Y:S01]  /*3c90*/  IADD3 R14, R3.reuse, 0x31, RZ ;  /* 0x00000031030e7810 */ /* 0x040fe20007ffe0ff */
[----:B------:R-:W4:Y:S01]  /*3ca0*/  MUFU.TANH R196, R72 ;  /* 0x0000004800c47308 */ /* 0x000f220000002400 */
[----:B------:R-:W-:-:S02]  /*3cb0*/  IADD3 R18, R3, 0x38, RZ ;  /* 0x0000003803127810 */ /* 0x000fc40007ffe0ff */
[----:B------:R-:W-:Y:S02]  /*3cc0*/  IADD3 R3, R3, 0x39, RZ ;  /* 0x0000003903037810 */ /* 0x000fe40007ffe0ff */
[----:B------:R-:W-:Y:S02]  /*3cd0*/  FSEL R187, R187, -INF , !P6 ;  /* 0xff800000bbbb7808 */ /* 0x000fe40007000000 */
[----:B--2---:R-:W-:Y:S01]  /*3ce0*/  FSEL R184, R184, -INF , !P5 ;  /* 0xff800000b8b87808 */ /* 0x004fe20006800000 */
[----:B------:R-:W2:Y:S01]  /*3cf0*/  MUFU.TANH R194, R73 ;  /* 0x0000004900c27308 */ /* 0x000ea20000002400 */
[----:B---3--:R-:W-:Y:S02]  /*3d00*/  FSEL R195, R195, -INF , !P3 ;  /* 0xff800000c3c37808 */ /* 0x008fe40005800000 */
[----:B------:R-:W-:Y:S02]  /*3d10*/  FSEL R186, R186, -INF , !P2 ;  /* 0xff800000baba7808 */ /* 0x000fe40005000000 */
[----:B-1----:R-:W-:-:S02]  /*3d20*/  FSEL R189, R189, -INF , !P4 ;  /* 0xff800000bdbd7808 */ /* 0x002fc40006000000 */
[-C--:B------:R-:W-:Y:S01]  /*3d30*/  ISETP.GE.AND P6, PT, R14, R242.reuse, PT ;  /* 0x000000f20e00720c */ /* 0x080fe20003fc6270 */
[----:B------:R-:W1:Y:S01]  /*3d40*/  MUFU.TANH R171, R75 ;  /* 0x0000004b00ab7308 */ /* 0x000e620000002400 */
[----:B----4-:R-:W-:Y:S02]  /*3d50*/  FSEL R196, R196, -INF , !P1 ;  /* 0xff800000c4c47808 */ /* 0x010fe40004800000 */
[----:B------:R-:W-:Y:S02]  /*3d60*/  ISETP.GE.AND P5, PT, R18, R242, PT ;  /* 0x000000f21200720c */ /* 0x000fe40003fa6270 */
[-C--:B------:R-:W-:Y:S02]  /*3d70*/  ISETP.GE.AND P3, PT, R14, R240.reuse, PT ;  /* 0x000000f00e00720c */ /* 0x080fe40003f66270 */
[----:B------:R-:W-:Y:S01]  /*3d80*/  ISETP.GE.AND P2, PT, R18, R240, PT ;  /* 0x000000f01200720c */ /* 0x000fe20003f46270 */
[----:B------:R-:W3:Y:S01]  /*3d90*/  MUFU.TANH R192, R68 ;  /* 0x0000004400c07308 */ /* 0x000ee20000002400 */
[----:B------:R-:W-:-:S02]  /*3da0*/  ISETP.GE.AND P4, PT, R3, R242, PT ;  /* 0x000000f20300720c */ /* 0x000fc40003f86270 */
[C---:B------:R-:W-:Y:S02]  /*3db0*/  ISETP.GE.AND P1, PT, R3.reuse, R240, PT ;  /* 0x000000f00300720c */ /* 0x040fe40003f26270 */
[C---:B------:R-:W-:Y:S02]  /*3dc0*/  ISETP.LT.OR P6, PT, R14.reuse, R243, P6 ;  /* 0x000000f30e00720c */ /* 0x040fe400037c1670 */
[----:B------:R-:W-:Y:S01]  /*3dd0*/  ISETP.LT.OR P3, PT, R14, R241, P3 ;  /* 0x000000f10e00720c */ /* 0x000fe20001f61670 */
[----:B------:R-:W4:Y:S01]  /*3de0*/  MUFU.TANH R190, R69 ;  /* 0x0000004500be7308 */ /* 0x000f220000002400 */
[C---:B------:R-:W-:Y:S02]  /*3df0*/  ISETP.LT.OR P5, PT, R18.reuse, R243, P5 ;  /* 0x000000f31200720c */ /* 0x040fe40002fa1670 */
[----:B------:R-:W-:Y:S01]  /*3e00*/  ISETP.LT.OR P2, PT, R18, R241, P2 ;  /* 0x000000f11200720c */ /* 0x000fe20001741670 */
[----:B------:R-:W-:Y:S01]  /*3e10*/  BAR.SYNC.DEFER_BLOCKING 0x0 ;  /* 0x0000000000007b1d */ /* 0x000fe20000010000 */
[----:B------:R-:W-:-:S02]  /*3e20*/  ISETP.LT.OR P4, PT, R3, R243, P4 ;  /* 0x000000f30300720c */ /* 0x000fc40002781670 */
[----:B------:R-:W-:Y:S02]  /*3e30*/  ISETP.LT.OR P1, PT, R3, R241, P1 ;  /* 0x000000f10300720c */ /* 0x000fe40000f21670 */
[----:B--2---:R-:W-:Y:S01]  /*3e40*/  FSEL R194, R194, -INF , !P6 ;  /* 0xff800000c2c27808 */ /* 0x004fe20007000000 */
[----:B------:R-:W2:Y:S01]  /*3e50*/  MUFU.TANH R169, R70 ;  /* 0x0000004600a97308 */ /* 0x000ea20000002400 */
[----:B-1----:R-:W-:Y:S02]  /*3e60*/  FSEL R171, R171, -INF , !P3 ;  /* 0xff800000abab7808 */ /* 0x002fe40005800000 */
[----:B---3--:R-:W-:Y:S02]  /*3e70*/  FSEL R192, R192, -INF , !P5 ;  /* 0xff800000c0c07808 */ /* 0x008fe40006800000 */
[----:B----4-:R-:W-:-:S03]  /*3e80*/  FSEL R190, R190, -INF , !P4 ;  /* 0xff800000bebe7808 */ /* 0x010fc60006000000 */
[----:B------:R-:W1:Y:S01]  /*3e90*/  MUFU.TANH R168, R71 ;  /* 0x0000004700a87308 */ /* 0x000e620000002400 */
[----:B--2---:R-:W-:Y:S02]  /*3ea0*/  FSEL R169, R169, -INF , !P2 ;  /* 0xff800000a9a97808 */ /* 0x004fe40005000000 */
[----:B-1----:R-:W-:Y:S01]  /*3eb0*/  FSEL R168, R168, -INF , !P1 ;  /* 0xff800000a8a87808 */ /* 0x002fe20004800000 */
[----:B------:R-:W-:Y:S05]  /*3ec0*/  @!P0 BRA `(.L_x_1718) ;  /* 0x0000019000008947 */ /* 0x000fea0003800000 */
[----:B------:R-:W-:Y:S01]  /*3ed0*/  UIADD3 UR12, UR8, -0x2, URZ ;  /* 0xfffffffe080c7890 */ /* 0x000fe2000fffe03f */
        /* <DEDUP_REMOVED lines=24> */
.L_x_1718:
        /* <DEDUP_REMOVED lines=27> */
[----:B-1----:R-:W-:Y:S02]  /*4210*/  FMNMX.FTZ R23, R169, R14, !PT ;  /* 0x0000000ea9177209 */ /* 0x002fe40007810000 */
[----:B------:R-:W-:Y:S02]  /*4220*/  FMNMX.FTZ R18, R190, R3, !PT ;  /* 0x00000003be127209 */ /* 0x000fe40007810000 */
[----:B------:R-:W-:Y:S02]  /*4230*/  FMNMX.FTZ R23, R168, R23, !PT ;  /* 0x00000017a8177209 */ /* 0x000fe40007810000 */
[----:B------:R-:W-:Y:S01]  /*4240*/  SHF.L.U32 R228, R0, 0x1, RZ ;  /* 0x0000000100e47819 */ /* 0x000fe200000006ff */
[----:B------:R-:W1:Y:S03]  /*4250*/  SHFL.BFLY PT, R21, R18, 0x2, 0x1f ;  /* 0x0c401f0012157f89 */ /* 0x000e6600000e0000 */
[-C--:B------:R-:W-:Y:S01]  /*4260*/  LEA R225, R5, R228.reuse, 0x1 ;  /* 0x000000e405e17211 */ /* 0x080fe200078e08ff */
[----:B------:R-:W2:Y:S01]  /*4270*/  SHFL.BFLY PT, R14, R23, 0x2, 0x1f ;  /* 0x0c401f00170e7f89 */ /* 0x000ea200000e0000 */
[----:B------:R-:W-:-:S03]  /*4280*/  LEA R226, R7, R228, 0x1 ;  /* 0x000000e407e27211 */ /* 0x000fc600078e08ff */
[----:B------:R-:W-:Y:S01]  /*4290*/  LDSM.16.MT88.4 R156, [R228+0x18000] ;  /* 0x01800000e49c783b */ /* 0x000fe20000004200 */
[----:B------:R-:W-:-:S03]  /*42a0*/  LEA R224, R5, R226, 0x1 ;  /* 0x000000e205e07211 */ /* 0x000fc600078e08ff */
        /* <DEDUP_REMOVED lines=41> */
[--C-:B------:R-:W-:Y:S01]  /*4540*/  FFMA.FTZ R175, R12, c[0x0][0x23c], -R193.reuse ;  /* 0x00008f000caf7a23 */ /* 0x100fe200000108c1 */
[----:B------:R-:W1:Y:S01]  /*4550*/  LDSM.16.MT88.4 R4, [R224+0x1e000] ;  /* 0x01e00000e004783b */ /* 0x000e620000004200 */
[----:B------:R-:W-:Y:S01]  /*4560*/  FFMA.FTZ R10, R10, c[0x0][0x23c], -R193 ;  /* 0x00008f000a0a7a23 */ /* 0x000fe200000108c1 */
        /* <DEDUP_REMOVED lines=148> */
[C---:B------:R-:W-:Y:S01]  /*4eb0*/  HMMA.16816.F32 R96, R4.reuse, R26, R96 ;  /* 0x0000001a0460723c */ /* 0x040fe20000001860 */
[----:B------:R-:W4:Y:S07]  /*4ec0*/  LDSM.16.MT88.4 R24, [R225+0x19000] ;  /* 0x01900000e118783b */ /* 0x000f2e0000004200 */
        /* <DEDUP_REMOVED lines=53> */
[----:B------:R-:W2:Y:S07]  /*5220*/  LDSM.16.MT88.4 R32, [R225+0x19800] ;  /* 0x01980000e120783b */ /* 0x000eae0000004200 */
[C---:B-----5:R-:W-:Y:S08]  /*5230*/  HMMA.16816.F32 R100, R4.reuse, R28, R100 ;  /* 0x0000001c0464723c */ /* 0x060ff00000001864 */
[C---:B------:R-:W-:Y:S01]  /*5240*/  HMMA.16816.F32 R104, R4.reuse, R30, R104 ;  /* 0x0000001e0468723c */ /* 0x040fe20000001868 */
[----:B------:R-:W-:Y:S07]  /*5250*/  LDSM.16.MT88.4 R28, [R224+0x19800] ;  /* 0x01980000e01c783b */ /* 0x000fee0000004200 */
[C---:B----4-:R-:W-:Y:S08]  /*5260*/  HMMA.16816.F32 R108, R4.reuse, R24, R108 ;  /* 0x00000018046c723c */ /* 0x050ff0000000186c */
[C---:B------:R-:W-:Y:S01]  /*5270*/  HMMA.16816.F32 R112, R4.reuse, R26, R112 ;  /* 0x0000001a0470723c */ /* 0x040fe20000001870 */
[----:B------:R-:W-:Y:S07]  /*5280*/  LDSM.16.MT88.4 R24, [R226+0x1b800] ;  /* 0x01b80000e218783b */ /* 0x000fee0000004200 */
[C---:B-1----:R-:W-:Y:S08]  /*5290*/  HMMA.16816.F32 R116, R4.reuse, R20, R116 ;  /* 0x000000140474723c */ /* 0x042ff00000001874 */
[C---:B------:R-:W-:Y:S01]  /*52a0*/  HMMA.16816.F32 R120, R4.reuse, R22, R120 ;  /* 0x000000160478723c */ /* 0x040fe20000001878 */
[----:B------:R-:W-:Y:S07]  /*52b0*/  LDSM.16.MT88.4 R20, [R224+0x1b800] ;  /* 0x01b80000e014783b */ /* 0x000fee0000004200 */
[C---:B---3--:R-:W-:Y:S08]  /*52c0*/  HMMA.16816.F32 R124, R4.reuse, R16, R124 ;  /* 0x00000010047c723c */ /* 0x048ff0000000187c */
        /* <DEDUP_REMOVED lines=15> */
[----:B------:R-:W-:Y:S02]  /*53c0*/  STL [R1], R204 ;  /* 0x000000cc01007387 */ /* 0x000fe40000100800 */
[C---:B------:R-:W-:Y:S02]  /*53d0*/  HMMA.16816.F32 R156, R4.reuse, R14, R156 ;  /* 0x0000000e049c723c */ /* 0x040fe4000000189c */
[----:B------:R-:W2:Y:S06]  /*53e0*/  LDSM.16.MT88.4 R12, [R225+0x1b800] ;  /* 0x01b80000e10c783b */ /* 0x000eac0000004200 */
[C---:B------:R-:W-:Y:S08]  /*53f0*/  HMMA.16816.F32 R144, R4.reuse, R32, R144 ;  /* 0x000000200490723c */ /* 0x040ff00000001890 */
[C---:B-1----:R-:W-:Y:S08]  /*5400*/  HMMA.16816.F32 R36, R4.reuse, R16, R36 ;  /* 0x000000100424723c */ /* 0x042ff00000001824 */
[C---:B------:R-:W-:Y:S01]  /*5410*/  HMMA.16816.F32 R40, R4.reuse, R18, R40 ;  /* 0x000000120428723c */ /* 0x040fe20000001828 */
[----:B------:R-:W1:Y:S07]  /*5420*/  LDSM.16.MT88.4 R16, [R228+0x1d800] ;  /* 0x01d80000e410783b */ /* 0x000e6e0000004200 */
[C---:B------:R-:W-:Y:S01]  /*5430*/  HMMA.16816.F32 R140, R4.reuse, R34, R140 ;  /* 0x00000022048c723c */ /* 0x040fe2000000188c */
[----:B------:R-:W-:Y:S07]  /*5440*/  LDSM.16.MT88.4 R32, [R226+0x1d800] ;  /* 0x01d80000e220783b */ /* 0x000fee0000004200 */
[C---:B------:R-:W-:Y:S08]  /*5450*/  HMMA.16816.F32 R136, R4.reuse, R28, R136 ;  /* 0x0000001c0488723c */ /* 0x040ff00000001888 */
[C---:B--2---:R-:W-:Y:S08]  /*5460*/  HMMA.16816.F32 R52, R4.reuse, R12, R52 ;  /* 0x0000000c0434723c */ /* 0x044ff00000001834 */
[C---:B------:R-:W-:Y:S01]  /*5470*/  HMMA.16816.F32 R56, R4.reuse, R14, R56 ;  /* 0x0000000e0438723c */ /* 0x040fe20000001838 */
        /* <DEDUP_REMOVED lines=19> */
[C---:B---3--:R-:W-:Y:S08]  /*55b0*/  HMMA.16816.F32 R84, R4.reuse, R28, R84 ;  /* 0x0000001c0454723c */ /* 0x048ff00000001854 */
        /* <DEDUP_REMOVED lines=13> */
[C---:B------:R-:W-:Y:S01]  /*5690*/  IMAD.WIDE.U32 R6, R2.reuse, c[0x0][0x1a0], RZ ;  /* 0x0000680002067a25 */ /* 0x040fe200078e00ff */
[----:B------:R-:W-:Y:S02]  /*56a0*/  ULDC.64 UR4, c[0x0][0x1a0] ;  /* 0x0000680000047ab9 */ /* 0x000fe40000000a00 */
[----:B------:R-:W-:Y:S01]  /*56b0*/  UIMAD UR12, UR12, UR4, URZ ;  /* 0x000000040c0c72a4 */ /* 0x000fe2000f8e023f */
[----:B------:R-:W-:Y:S01]  /*56c0*/  IMAD R2, R2, c[0x0][0x1a4], RZ ;  /* 0x0000690002027a24 */ /* 0x000fe200078e02ff */
[----:B------:R-:W-:Y:S02]  /*56d0*/  UIMAD.WIDE.U32 UR20, UR15, UR4, URZ ;  /* 0x000000040f1472a5 */ /* 0x000fe4000f8e003f */
[----:B------:R-:W-:Y:S02]  /*56e0*/  UIMAD UR5, UR15, UR5, UR12 ;  /* 0x000000050f0572a4 */ /* 0x000fe4000f8e020c */
[----:B------:R-:W-:-:S02]  /*56f0*/  UISETP.GT.AND UP0, UPT, UR15, UR9, UPT ;  /* 0x000000090f00728c */ /* 0x000fc4000bf04270 */
[----:B------:R-:W-:Y:S01]  /*5700*/  UIADD3 UR5, UR21, UR5, URZ ;  /* 0x0000000515057290 */ /* 0x000fe2000fffe03f */
[----:B------:R-:W-:Y:S02]  /*5710*/  IMAD.U32 R10, RZ, RZ, UR20 ;  /* 0x00000014ff0a7e24 */ /* 0x000fe4000f8e00ff */
[----:B------:R-:W-:-:S03]  /*5720*/  IMAD.U32 R11, RZ, RZ, UR21 ;  /* 0x00000015ff0b7e24 */ /* 0x000fc6000f8e00ff */
[----:B------:R-:W-:Y:S01]  /*5730*/  IMAD.U32 R5, RZ, RZ, UR5 ;  /* 0x00000005ff057e24 */ /* 0x000fe2000f8e00ff */
[----:B------:R-:W-:Y:S01]  /*5740*/  BAR.SYNC.DEFER_BLOCKING 0x0 ;  /* 0x0000000000007b1d */ /* 0x000fe20000010000 */
[----:B------:R-:W-:-:S04]  /*5750*/  LEA R0, P0, R10, R8, 0x6 ;  /* 0x000000080a007211 */ /* 0x000fc800078030ff */
[----:B------:R-:W-:Y:S02]  /*5760*/  LEA R4, P1, R0, c[0x0][0x170], 0x1 ;  /* 0x00005c0000047a11 */ /* 0x000fe400078208ff */
[----:B------:R-:W-:Y:S02]  /*5770*/  LEA.HI.X R5, R10, R245, R5, 0x6, P0 ;  /* 0x000000f50a057211 */ /* 0x000fe400000f3405 */
[----:B------:R-:W-:Y:S02]  /*5780*/  IADD3 R10, P0, R6, R4, RZ ;  /* 0x00000004060a7210 */ /* 0x000fe40007f1e0ff */
[----:B------:R-:W-:-:S04]  /*5790*/  LEA.HI.X R5, R0, c[0x0][0x174], R5, 0x1, P1 ;  /* 0x00005d0000057a11 */ /* 0x000fc800008f0c05 */
[----:B------:R-:W-:Y:S01]  /*57a0*/  IADD3.X R11, R5, R7, R2, P0, !PT ;  /* 0x00000007050b7210 */ /* 0x000fe200007fe402 */
        /* <DEDUP_REMOVED lines=13> */
[----:B------:R-:W1:Y:S04]  /*5880*/  LDSM.16.M88.4 R12, [R233+0x10000] ;  /* 0x01000000e90c783b */ /* 0x000e680000000200 */
[----:B------:R-:W4:Y:S04]  /*5890*/  LDSM.16.M88.4 R176, [R233+0x11000] ;  /* 0x01100000e9b0783b */ /* 0x000f280000000200 */
[----:B------:R-:W5:Y:S04]  /*58a0*/  LDSM.16.M88.4 R192, [R233+0x11800] ;  /* 0x01180000e9c0783b */ /* 0x000f680000000200 */
[----:B------:R-:W-:Y:S04]  /*58b0*/  LDSM.16.M88.4 R28, [R232] ;  /* 0x00000000e81c783b */ /* 0x000fe80000000200 */
[----:B------:R-:W2:Y:S04]  /*58c0*/  LDSM.16.M88.4 R16, [R223] ;  /* 0x00000000df10783b */ /* 0x000ea80000000200 */
[----:B------:R-:W2:Y:S04]  /*58d0*/  LDSM.16.M88.4 R32, [R231] ;  /* 0x00000000e720783b */ /* 0x000ea80000000200 */
[----:B------:R-:W2:Y:S04]  /*58e0*/  LDSM.16.M88.4 R20, [R222] ;  /* 0x00000000de14783b */ /* 0x000ea80000000200 */
[----:B------:R-:W2:Y:S04]  /*58f0*/  LDSM.16.M88.4 R188, [R221] ;  /* 0x00000000ddbc783b */ /* 0x000ea80000000200 */
[----:B------:R-:W-:Y:S01]  /*5900*/  LDSM.16.M88.4 R196, [R227+0x10000] ;  /* 0x01000000e3c4783b */ /* 0x000fe20000000200 */
[C---:B---3--:R-:W-:Y:S03]  /*5910*/  HMMA.16816.F32 R24, R168.reuse, R184, RZ ;  /* 0x000000b8a818723c */ /* 0x048fe600000018ff */
[----:B------:R-:W-:Y:S04]  /*5920*/  LDSM.16.M88.4 R200, [R210] ;  /* 0x00000000d2c8783b */ /* 0x000fe80000000200 */
[----:B------:R-:W0:Y:S01]  /*5930*/  LDGDEPBAR ;  /* 0x00000000000079af */ /* 0x000e220000000000 */
[C---:B------:R-:W-:Y:S08]  /*5940*/  HMMA.16816.F32 R184, R168.reuse, R186, RZ ;  /* 0x000000baa8b8723c */ /* 0x040ff000000018ff */
[C---:B-1----:R-:W-:Y:S08]  /*5950*/  HMMA.16816.F32 R4, R168.reuse, R12, RZ ;  /* 0x0000000ca804723c */ /* 0x042ff000000018ff */
[C---:B----4-:R-:W-:Y:S08]  /*5960*/  HMMA.16816.F32 R180, R168.reuse, R176, RZ ;  /* 0x000000b0a8b4723c */ /* 0x050ff000000018ff */
[C---:B------:R-:W-:Y:S08]  /*5970*/  HMMA.16816.F32 R12, R168.reuse, R14, RZ ;  /* 0x0000000ea80c723c */ /* 0x040ff000000018ff */
[C---:B------:R-:W-:Y:S08]  /*5980*/  HMMA.16816.F32 R176, R168.reuse, R178, RZ ;  /* 0x000000b2a8b0723c */ /* 0x040ff000000018ff */
[C---:B-----5:R-:W-:Y:S08]  /*5990*/  HMMA.16816.F32 R172, R168.reuse, R192, RZ ;  /* 0x000000c0a8ac723c */ /* 0x060ff000000018ff */
        /* <DEDUP_REMOVED lines=169> */
[C---:B---3--:R-:W-:Y:S08]  /*6430*/  HMMA.16816.F32 R24, R32.reuse, R28, R24 ;  /* 0x0000001c2018723c */ /* 0x048ff00000001818 */
[----:B------:R-:W-:Y:S01]  /*6440*/  FMUL.FTZ R2, R4, c[0x0][0x2ec] ;  /* 0x0000bb0004027a20 */ /* 0x000fe20000410000 */
[----:B------:R-:W-:Y:S01]  /*6450*/  HMMA.16816.F32 R184, R32, R30, R184 ;  /* 0x0000001e20b8723c */ /* 0x000fe200000018b8 */
[----:B------:R-:W-:Y:S01]  /*6460*/  FMUL.FTZ R0, R5, c[0x0][0x2ec] ;  /* 0x0000bb0005007a20 */ /* 0x000fe20000410000 */
[----:B------:R-:W-:Y:S01]  /*6470*/  LDSM.16.M88.4 R28, [R220+0x7000] ;  /* 0x00700000dc1c783b */ /* 0x000fe20000000200 */
[----:B------:R-:W-:-:S02]  /*6480*/  FMUL.FTZ R10, R6, c[0x0][0x2ec] ;  /* 0x0000bb00060a7a20 */ /* 0x000fc40000410000 */
[----:B------:R-:W-:Y:S01]  /*6490*/  FMUL.FTZ R11, R7, c[0x0][0x2ec] ;  /* 0x0000bb00070b7a20 */ /* 0x000fe20000410000 */
[----:B------:R-:W3:Y:S01]  /*64a0*/  MUFU.TANH R2, R2 ;  /* 0x0000000200027308 */ /* 0x000ee20000002400 */
[----:B------:R-:W4:Y:S01]  /*64b0*/  LDSM.16.M88.4 R4, [R208] ;  /* 0x00000000d004783b */ /* 0x000f220000000200 */
[----:B------:R-:W-:Y:S01]  /*64c0*/  FMUL.FTZ R12, R12, c[0x0][0x2ec] ;  /* 0x0000bb000c0c7a20 */ /* 0x000fe20000410000 */
[----:B------:R-:W-:Y:S01]  /*64d0*/  HMMA.16816.F32 R180, R192, R188, R180 ;  /* 0x000000bcc0b4723c */ /* 0x000fe200000018b4 */
[----:B------:R-:W-:Y:S02]  /*64e0*/  FMUL.FTZ R165, R14, c[0x0][0x2ec] ;  /* 0x0000bb000ea57a20 */ /* 0x000fe40000410000 */
[----:B------:R-:W-:Y:S02]  /*64f0*/  FMUL.FTZ R166, R15, c[0x0][0x2ec] ;  /* 0x0000bb000fa67a20 */ /* 0x000fe40000410000 */
[----:B------:R-:W-:Y:S03]  /*6500*/  MUFU.TANH R0, R0 ;  /* 0x0000000000007308 */ /* 0x000fe60000002400 */
[----:B-1----:R-:W-:Y:S05]  /*6510*/  HMMA.16816.F32 R24, R20, R16, R24 ;  /* 0x000000101418723c */ /* 0x002fea0000001818 */
[----:B------:R1:W-:Y:S02]  /*6520*/  MUFU.TANH R16, R12 ;  /* 0x0000000c00107308 */ /* 0x0003e40000002400 */
[----:B------:R-:W-:Y:S01]  /*6530*/  FMUL.FTZ R17, R13, c[0x0][0x2ec] ;  /* 0x0000bb000d117a20 */ /* 0x000fe20000410000 */
[----:B------:R-:W-:Y:S05]  /*6540*/  HMMA.16816.F32 R176, R192, R190, R176 ;  /* 0x000000bec0b0723c */ /* 0x000fea00000018b0 */
[----:B------:R-:W5:Y:S03]  /*6550*/  MUFU.TANH R10, R10 ;  /* 0x0000000a000a7308 */ /* 0x000f660000002400 */
[----:B------:R-:W-:Y:S01]  /*6560*/  HMMA.16816.F32 R184, R20, R18, R184 ;  /* 0x0000001214b8723c */ /* 0x000fe200000018b8 */
[----:B-1----:R-:W1:Y:S04]  /*6570*/  LDSM.16.M88.4 R12, [R227+0x17800] ;  /* 0x01780000e30c783b */ /* 0x002e680000000200 */
[----:B------:R-:W1:Y:S03]  /*6580*/  MUFU.TANH R11, R11 ;  /* 0x0000000b000b7308 */ /* 0x000e660000002400 */
[----:B------:R-:W-:Y:S01]  /*6590*/  FMUL.FTZ R18, R25, c[0x0][0x2ec] ;  /* 0x0000bb0019127a20 */ /* 0x000fe20000410000 */
[----:B--2---:R-:W-:Y:S01]  /*65a0*/  HMMA.16816.F32 R180, R32, R196, R180 ;  /* 0x000000c420b4723c */ /* 0x004fe200000018b4 */
[----:B------:R-:W-:-:S02]  /*65b0*/  FMUL.FTZ R25, R26, c[0x0][0x2ec] ;  /* 0x0000bb001a197a20 */ /* 0x000fc40000410000 */
[----:B------:R-:W-:Y:S01]  /*65c0*/  FMUL.FTZ R24, R24, c[0x0][0x2ec] ;  /* 0x0000bb0018187a20 */ /* 0x000fe20000410000 */
[----:B------:R-:W-:Y:S01]  /*65d0*/  MUFU.TANH R17, R17 ;  /* 0x0000001100117308 */ /* 0x000fe20000002400 */
[----:B------:R-:W-:-:S03]  /*65e0*/  FMUL.FTZ R27, R27, c[0x0][0x2ec] ;  /* 0x0000bb001b1b7a20 */ /* 0x000fc60000410000 */
[C---:B----4-:R-:W-:Y:S04]  /*65f0*/  HMMA.16816.F32 R172, R192.reuse, R4, R172 ;  /* 0x00000004c0ac723c */ /* 0x050fe800000018ac */
[----:B------:R-:W2:Y:S03]  /*6600*/  MUFU.TANH R165, R165 ;  /* 0x000000a500a57308 */ /* 0x000ea60000002400 */
[----:B------:R-:W-:Y:S01]  /*6610*/  IMAD.U32 R5, RZ, RZ, UR15 ;  /* 0x0000000fff057e24 */ /* 0x000fe2000f8e00ff */
[----:B------:R-:W-:Y:S01]  /*6620*/  HMMA.16816.F32 R168, R192, R6, R168 ;  /* 0x00000006c0a8723c */ /* 0x000fe200000018a8 */
[----:B------:R-:W-:Y:S02]  /*6630*/  FMUL.FTZ R187, R187, c[0x0][0x2ec] ;  /* 0x0000bb00bbbb7a20 */ /* 0x000fe40000410000 */
[----:B------:R-:W-:-:S02]  /*6640*/  IMAD R26, R5, 0x40, R246 ;  /* 0x00000040051a7824 */ /* 0x000fc400078e02f6 */
[----:B------:R-:W4:Y:S01]  /*6650*/  LDSM.16.M88.4 R4, [R220+0x7800] ;  /* 0x00780000dc04783b */ /* 0x000f220000000200 */
[----:B------:R1:W1:Y:S01]  /*6660*/  MUFU.TANH R19, R166 ;  /* 0x000000a600137308 */ /* 0x0002620000002400 */
[----:B------:R-:W-:Y:S01]  /*6670*/  FMUL.FTZ R167, R185, c[0x0][0x2ec] ;  /* 0x0000bb00b9a77a20 */ /* 0x000fe20000410000 */
[----:B------:R-:W-:Y:S01]  /*6680*/  HMMA.16816.F32 R176, R32, R198, R176 ;  /* 0x000000c620b0723c */ /* 0x000fe200000018b0 */
[----:B------:R-:W-:Y:S01]  /*6690*/  ISETP.GE.AND P2, PT, R26, R242, PT ;  /* 0x000000f21a00720c */ /* 0x000fe20003f46270 */
[----:B------:R-:W-:Y:S01]  /*66a0*/  FMUL.FTZ R186, R186, c[0x0][0x2ec] ;  /* 0x0000bb00baba7a20 */ /* 0x000fe20000410000 */
[----:B------:R-:W-:-:S04]  /*66b0*/  DEPBAR.LE SB0, 0x0 ;  /* 0x000080000000791a */ /* 0x000fc80000000000 */
[----:B------:R-:W-:Y:S01]  /*66c0*/  ISETP.LT.OR P2, PT, R26, R243, P2 ;  /* 0x000000f31a00720c */ /* 0x000fe20001741670 */
[----:B------:R-:W-:Y:S01]  /*66d0*/  HMMA.16816.F32 R180, R20, R28, R180 ;  /* 0x0000001c14b4723c */ /* 0x000fe200000018b4 */
[----:B------:R-:W2:Y:S01]  /*66e0*/  MUFU.TANH R24, R24 ;  /* 0x0000001800187308 */ /* 0x000ea20000002400 */
[----:B-1----:R-:W-:-:S06]  /*66f0*/  FMUL.FTZ R166, R184, c[0x0][0x2ec] ;  /* 0x0000bb00b8a67a20 */ /* 0x002fcc0000410000 */
[C---:B------:R-:W-:Y:S01]  /*6700*/  HMMA.16816.F32 R172, R32.reuse, R12, R172 ;  /* 0x0000000c20ac723c */ /* 0x040fe200000018ac */
[----:B------:R-:W-:Y:S06]  /*6710*/  MUFU.TANH R18, R18 ;  /* 0x0000001200127308 */ /* 0x000fec0000002400 */
[C---:B------:R-:W-:Y:S01]  /*6720*/  IADD3 R13, R26.reuse, 0x8, RZ ;  /* 0x000000081a0d7810 */ /* 0x040fe20007ffe0ff */
[----:B------:R-:W-:Y:S01]  /*6730*/  HMMA.16816.F32 R168, R32, R14, R168 ;  /* 0x0000000e20a8723c */ /* 0x000fe200000018a8 */
[----:B------:R-:W-:Y:S01]  /*6740*/  IADD3 R12, R26, 0x1, RZ ;  /* 0x000000011a0c7810 */ /* 0x000fe20007ffe0ff */
[----:B------:R-:W1:Y:S01]  /*6750*/  MUFU.TANH R25, R25 ;  /* 0x0000001900197308 */ /* 0x000e620000002400 */
[----:B------:R-:W-:-:S02]  /*6760*/  ISETP.GE.AND P0, PT, R13, R242, PT ;  /* 0x000000f20d00720c */ /* 0x000fc40003f06270 */
[C---:B------:R-:W-:Y:S02]  /*6770*/  ISETP.GE.AND P6, PT, R13.reuse, R240, PT ;  /* 0x000000f00d00720c */ /* 0x040fe40003fc6270 */
[C---:B------:R-:W-:Y:S01]  /*6780*/  ISETP.GE.AND P4, PT, R12.reuse, R242, PT ;  /* 0x000000f20c00720c */ /* 0x040fe20003f86270 */
[C---:B------:R-:W-:Y:S01]  /*6790*/  HMMA.16816.F32 R176, R20.reuse, R30, R176 ;  /* 0x0000001e14b0723c */ /* 0x040fe200000018b0 */
[-C--:B------:R-:W-:Y:S01]  /*67a0*/  ISETP.GE.AND P1, PT, R12, R240.reuse, PT ;  /* 0x000000f00c00720c */ /* 0x080fe20003f26270 */
[----:B------:R-:W-:Y:S01]  /*67b0*/  FMUL.FTZ R180, R180, c[0x0][0x2ec] ;  /* 0x0000bb00b4b47a20 */ /* 0x000fe20000410000 */
[C---:B------:R-:W-:Y:S01]  /*67c0*/  ISETP.LT.OR P0, PT, R13.reuse, R243, P0 ;  /* 0x000000f30d00720c */ /* 0x040fe20000701670 */
[----:B------:R-:W1:Y:S01]  /*67d0*/  MUFU.TANH R27, R27 ;  /* 0x0000001b001b7308 */ /* 0x000e620000002400 */
[----:B------:R-:W-:Y:S01]  /*67e0*/  ISETP.LT.OR P6, PT, R13, R241, P6 ;  /* 0x000000f10d00720c */ /* 0x000fe200037c1670 */
[----:B------:R-:W-:Y:S01]  /*67f0*/  FMUL.FTZ R181, R181, c[0x0][0x2ec] ;  /* 0x0000bb00b5b57a20 */ /* 0x000fe20000410000 */
[----:B---3--:R-:W-:Y:S01]  /*6800*/  FSEL R13, R2, -INF , !P2 ;  /* 0xff800000020d7808 */ /* 0x008fe20005000000 */
[C---:B----4-:R-:W-:Y:S01]  /*6810*/  HMMA.16816.F32 R172, R20.reuse, R4, R172 ;  /* 0x0000000414ac723c */ /* 0x050fe200000018ac */
[C---:B------:R-:W-:Y:S01]  /*6820*/  ISETP.LT.OR P4, PT, R12.reuse, R243, P4 ;  /* 0x000000f30c00720c */ /* 0x040fe20002781670 */
[----:B------:R-:W-:Y:S01]  /*6830*/  FMUL.FTZ R183, R183, c[0x0][0x2ec] ;  /* 0x0000bb00b7b77a20 */ /* 0x000fe20000410000 */
[-C--:B------:R-:W-:Y:S01]  /*6840*/  ISETP.LT.OR P1, PT, R12, R241.reuse, P1 ;  /* 0x000000f10c00720c */ /* 0x080fe20000f21670 */
[----:B------:R-:W3:Y:S01]  /*6850*/  MUFU.TANH R166, R166 ;  /* 0x000000a600a67308 */ /* 0x000ee20000002400 */
[----:B------:R-:W-:Y:S01]  /*6860*/  ISETP.GE.AND P2, PT, R26, R240, PT ;  /* 0x000000f01a00720c */ /* 0x000fe20003f46270 */
[----:B------:R-:W-:Y:S01]  /*6870*/  FMUL.FTZ R182, R182, c[0x0][0x2ec] ;  /* 0x0000bb00b6b67a20 */ /* 0x000fe20000410000 */
[C---:B------:R-:W-:Y:S01]  /*6880*/  IADD3 R12, R26.reuse, 0x9, RZ ;  /* 0x000000091a0c7810 */ /* 0x040fe20007ffe0ff */
[----:B------:R-:W-:Y:S01]  /*6890*/  HMMA.16816.F32 R168, R20, R6, R168 ;  /* 0x0000000614a8723c */ /* 0x000fe200000018a8 */
[----:B------:R-:W-:-:S02]  /*68a0*/  ISETP.LT.OR P2, PT, R26, R241, P2 ;  /* 0x000000f11a00720c */ /* 0x000fc40001741670 */
[C---:B------:R-:W-:Y:S01]  /*68b0*/  ISETP.GE.AND P3, PT, R12.reuse, R242, PT ;  /* 0x000000f20c00720c */ /* 0x040fe20003f66270 */
[----:B------:R-:W4:Y:S01]  /*68c0*/  MUFU.TANH R192, R187 ;  /* 0x000000bb00c07308 */ /* 0x000f220000002400 */
[----:B------:R-:W-:Y:S02]  /*68d0*/  ISETP.GE.AND P5, PT, R12, R240, PT ;  /* 0x000000f00c00720c */ /* 0x000fe40003fa6270 */
[----:B------:R-:W-:Y:S01]  /*68e0*/  IADD3 R2, R26, 0x10, RZ ;  /* 0x000000101a027810 */ /* 0x000fe20007ffe0ff */
[----:B------:R-:W-:Y:S01]  /*68f0*/  FMUL.FTZ R35, R176, c[0x0][0x2ec] ;  /* 0x0000bb00b0237a20 */ /* 0x000fe20000410000 */
[----:B------:R-:W-:Y:S01]  /*6900*/  IADD3 R14, R26, 0x11, RZ ;  /* 0x000000111a0e7810 */ /* 0x000fe20007ffe0ff */
[----:B------:R-:W-:Y:S01]  /*6910*/  FMUL.FTZ R33, R177, c[0x0][0x2ec] ;  /* 0x0000bb00b1217a20 */ /* 0x000fe20000410000 */
[----:B-----5:R-:W-:Y:S01]  /*6920*/  FSEL R10, R10, -INF , !P2 ;  /* 0xff8000000a0a7808 */ /* 0x020fe20005000000 */
[----:B------:R-:W5:Y:S01]  /*6930*/  MUFU.TANH R193, R180 ;  /* 0x000000b400c17308 */ /* 0x000f620000002400 */
[----:B------:R-:W-:Y:S01]  /*6940*/  FSEL R15, R0, -INF , !P4 ;  /* 0xff800000000f7808 */ /* 0x000fe20006000000 */
[----:B------:R-:W-:Y:S01]  /*6950*/  FMUL.FTZ R34, R178, c[0x0][0x2ec] ;  /* 0x0000bb00b2227a20 */ /* 0x000fe20000410000 */
[----:B------:R-:W-:Y:S01]  /*6960*/  ISETP.LT.OR P3, PT, R12, R243, P3 ;  /* 0x000000f30c00720c */ /* 0x000fe20001f61670 */
[----:B------:R-:W-:Y:S01]  /*6970*/  FMUL.FTZ R176, R174, c[0x0][0x2ec] ;  /* 0x0000bb00aeb07a20 */ /* 0x000fe20000410000 */
[----:B------:R-:W-:Y:S01]  /*6980*/  ISETP.LT.OR P5, PT, R12, R241, P5 ;  /* 0x000000f10c00720c */ /* 0x000fe20002fa1670 */
[----:B------:R-:W-:Y:S01]  /*6990*/  FMUL.FTZ R32, R179, c[0x0][0x2ec] ;  /* 0x0000bb00b3207a20 */ /* 0x000fe20000410000 */
[C---:B------:R-:W-:Y:S01]  /*69a0*/  ISETP.GE.AND P2, PT, R2.reuse, R242, PT ;  /* 0x000000f20200720c */ /* 0x040fe20003f46270 */
[----:B------:R-:W-:Y:S01]  /*69b0*/  MUFU.TANH R167, R167 ;  /* 0x000000a700a77308 */ /* 0x000fe20000002400 */
[----:B------:R-:W-:Y:S01]  /*69c0*/  ISETP.GE.AND P4, PT, R2, R240, PT ;  /* 0x000000f00200720c */ /* 0x000fe20003f86270 */
[----:B------:R-:W-:Y:S01]  /*69d0*/  FMUL.FTZ R172, R172, c[0x0][0x2ec] ;  /* 0x0000bb00acac7a20 */ /* 0x000fe20000410000 */
[----:B------:R-:W-:Y:S01]  /*69e0*/  FSEL R12, R11, -INF , !P1 ;  /* 0xff8000000b0c7808 */ /* 0x000fe20004800000 */
[----:B------:R-:W-:Y:S01]  /*69f0*/  FMUL.FTZ R174, R175, c[0x0][0x2ec] ;  /* 0x0000bb00afae7a20 */ /* 0x000fe20000410000 */
[----:B------:R-:W-:Y:S01]  /*6a00*/  FSEL R11, R16, -INF , !P0 ;  /* 0xff800000100b7808 */ /* 0x000fe20004000000 */
[----:B------:R-:W-:Y:S01]  /*6a10*/  FMUL.FTZ R173, R173, c[0x0][0x2ec] ;  /* 0x0000bb00adad7a20 */ /* 0x000fe20000410000 */
[C---:B------:R-:W-:Y:S01]  /*6a20*/  ISETP.GE.AND P1, PT, R14.reuse, R242, PT ;  /* 0x000000f20e00720c */ /* 0x040fe20003f26270 */
[----:B------:R-:W1:Y:S01]  /*6a30*/  MUFU.TANH R186, R186 ;  /* 0x000000ba00ba7308 */ /* 0x000e620000002400 */
[----:B------:R-:W-:Y:S01]  /*6a40*/  ISETP.GE.AND P0, PT, R14, R240, PT ;  /* 0x000000f00e00720c */ /* 0x000fe20003f06270 */
[----:B------:R-:W-:Y:S01]  /*6a50*/  FMUL.FTZ R168, R168, c[0x0][0x2ec] ;  /* 0x0000bb00a8a87a20 */ /* 0x000fe20000410000 */
[C---:B------:R-:W-:Y:S01]  /*6a60*/  ISETP.LT.OR P2, PT, R2.reuse, R243, P2 ;  /* 0x000000f30200720c */ /* 0x040fe20001741670 */
[----:B------:R-:W-:Y:S01]  /*6a70*/  FMUL.FTZ R169, R169, c[0x0][0x2ec] ;  /* 0x0000bb00a9a97a20 */ /* 0x000fe20000410000 */
[----:B------:R-:W-:-:S02]  /*6a80*/  ISETP.LT.OR P4, PT, R2, R241, P4 ;  /* 0x000000f10200720c */ /* 0x000fc40002781670 */
[----:B------:R-:W-:Y:S01]  /*6a90*/  IADD3 R2, R26, 0x18, RZ ;  /* 0x000000181a027810 */ /* 0x000fe20007ffe0ff */
[----:B------:R-:W1:Y:S01]  /*6aa0*/  MUFU.TANH R191, R181 ;  /* 0x000000b500bf7308 */ /* 0x000e620000002400 */
[C---:B------:R-:W-:Y:S02]  /*6ab0*/  ISETP.LT.OR P1, PT, R14.reuse, R243, P1 ;  /* 0x000000f30e00720c */ /* 0x040fe40000f21670 */
[----:B------:R-:W-:Y:S02]  /*6ac0*/  ISETP.LT.OR P0, PT, R14, R241, P0 ;  /* 0x000000f10e00720c */ /* 0x000fe40000701670 */
[----:B--2---:R-:W-:Y:S02]  /*6ad0*/  FSEL R14, R165, -INF , !P6 ;  /* 0xff800000a50e7808 */ /* 0x004fe40007000000 */
[----:B------:R-:W-:Y:S01]  /*6ae0*/  FSEL R17, R17, -INF , !P3 ;  /* 0xff80000011117808 */ /* 0x000fe20005800000 */
[----:B------:R-:W2:Y:S01]  /*6af0*/  MUFU.TANH R188, R183 ;  /* 0x000000b700bc7308 */ /* 0x000ea20000002400 */
[----:B------:R-:W-:-:S02]  /*6b00*/  ISETP.GE.AND P6, PT, R2, R242, PT ;  /* 0x000000f20200720c */ /* 0x000fc40003fc6270 */
[----:B------:R-:W-:Y:S02]  /*6b10*/  ISETP.GE.AND P3, PT, R2, R240, PT ;  /* 0x000000f00200720c */ /* 0x000fe40003f66270 */
[----:B------:R-:W-:Y:S02]  /*6b20*/  IADD3 R0, R26, 0x19, RZ ;  /* 0x000000191a007810 */ /* 0x000fe40007ffe0ff */
[C---:B------:R-:W-:Y:S01]  /*6b30*/  ISETP.LT.OR P6, PT, R2.reuse, R243, P6 ;  /* 0x000000f30200720c */ /* 0x040fe200037c1670 */
[----:B------:R-:W2:Y:S01]  /*6b40*/  MUFU.TANH R35, R35 ;  /* 0x0000002300237308 */ /* 0x000ea20000002400 */
[----:B------:R-:W-:Y:S02]  /*6b50*/  ISETP.LT.OR P3, PT, R2, R241, P3 ;  /* 0x000000f10200720c */ /* 0x000fe40001f61670 */
[----:B------:R-:W-:Y:S02]  /*6b60*/  FSEL R4, R19, -INF , !P5 ;  /* 0xff80000013047808 */ /* 0x000fe40006800000 */
[----:B------:R-:W-:-:S02]  /*6b70*/  FSEL R31, R24, -INF , !P2 ;  /* 0xff800000181f7808 */ /* 0x000fc40005000000 */
[----:B------:R-:W-:Y:S01]  /*6b80*/  IADD3 R2, R26, 0x20, RZ ;  /* 0x000000201a027810 */ /* 0x000fe20007ffe0ff */
[----:B------:R-:W2:Y:S01]  /*6b90*/  MUFU.TANH R190, R182 ;  /* 0x000000b600be7308 */ /* 0x000ea20000002400 */
[C---:B------:R-:W-:Y:S02]  /*6ba0*/  ISETP.GE.AND P5, PT, R0.reuse, R242, PT ;  /* 0x000000f20000720c */ /* 0x040fe40003fa6270 */
[----:B------:R-:W-:Y:S02]  /*6bb0*/  ISETP.GE.AND P2, PT, R0, R240, PT ;  /* 0x000000f00000720c */ /* 0x000fe40003f46270 */
[----:B-1----:R-:W-:Y:S02]  /*6bc0*/  FSEL R30, R25, -INF , !P4 ;  /* 0xff800000191e7808 */ /* 0x002fe40006000000 */
[----:B------:R-:W-:Y:S01]  /*6bd0*/  FSEL R29, R18, -INF , !P1 ;  /* 0xff800000121d7808 */ /* 0x000fe20004800000 */
[----:B------:R-:W1:Y:S01]  /*6be0*/  MUFU.TANH R176, R176 ;  /* 0x000000b000b07308 */ /* 0x000e620000002400 */
[----:B------:R-:W-:-:S02]  /*6bf0*/  ISETP.GE.AND P4, PT, R2, R242, PT ;  /* 0x000000f20200720c */ /* 0x000fc40003f86270 */
[----:B------:R-:W-:Y:S02]  /*6c00*/  ISETP.GE.AND P1, PT, R2, R240, PT ;  /* 0x000000f00200720c */ /* 0x000fe40003f26270 */
[C---:B------:R-:W-:Y:S02]  /*6c10*/  ISETP.LT.OR P5, PT, R0.reuse, R243, P5 ;  /* 0x000000f30000720c */ /* 0x040fe40002fa1670 */
[----:B------:R-:W-:Y:S01]  /*6c20*/  ISETP.LT.OR P2, PT, R0, R241, P2 ;  /* 0x000000f10000720c */ /* 0x000fe20001741670 */
[----:B------:R-:W-:Y:S01]  /*6c30*/  MUFU.TANH R33, R33 ;  /* 0x0000002100217308 */ /* 0x000fe20000002400 */
[----:B------:R-:W-:Y:S02]  /*6c40*/  IADD3 R0, R26, 0x21, RZ ;  /* 0x000000211a007810 */ /* 0x000fe40007ffe0ff */
[C---:B------:R-:W-:Y:S02]  /*6c50*/  ISETP.LT.OR P4, PT, R2.reuse, R243, P4 ;  /* 0x000000f30200720c */ /* 0x040fe40002781670 */
[----:B------:R-:W-:-:S02]  /*6c60*/  ISETP.LT.OR P1, PT, R2, R241, P1 ;  /* 0x000000f10200720c */ /* 0x000fc40000f21670 */
[----:B------:R-:W-:Y:S01]  /*6c70*/  FSEL R28, R27, -INF , !P0 ;  /* 0xff8000001b1c7808 */ /* 0x000fe20004000000 */
[----:B------:R-:W1:Y:S01]  /*6c80*/  MUFU.TANH R34, R34 ;  /* 0x0000002200227308 */ /* 0x000e620000002400 */
[----:B---3--:R-:W-:Y:S02]  /*6c90*/  FSEL R25, R166, -INF , !P6 ;  /* 0xff800000a6197808 */ /* 0x008fe40007000000 */
[----:B------:R-:W-:Y:S02]  /*6ca0*/  IADD3 R2, R26, 0x29, RZ ;  /* 0x000000291a027810 */ /* 0x000fe40007ffe0ff */
[C---:B------:R-:W-:Y:S02]  /*6cb0*/  ISETP.GE.AND P0, PT, R0.reuse, R242, PT ;  /* 0x000000f20000720c */ /* 0x040fe40003f06270 */
[----:B------:R-:W-:Y:S01]  /*6cc0*/  ISETP.GE.AND P6, PT, R0, R240, PT ;  /* 0x000000f00000720c */ /* 0x000fe20003fc6270 */
[----:B------:R-:W3:Y:S01]  /*6cd0*/  MUFU.TANH R32, R32 ;  /* 0x0000002000207308 */ /* 0x000ee20000002400 */
[----:B----4-:R-:W-:-:S02]  /*6ce0*/  FSEL R192, R192, -INF , !P2 ;  /* 0xff800000c0c07808 */ /* 0x010fc40005000000 */
[----:B-----5:R-:W-:Y:S02]  /*6cf0*/  FSEL R193, R193, -INF , !P4 ;  /* 0xff800000c1c17808 */ /* 0x020fe40006000000 */
[C---:B------:R-:W-:Y:S02]  /*6d00*/  ISETP.GE.AND P2, PT, R2.reuse, R242, PT ;  /* 0x000000f20200720c */ /* 0x040fe40003f46270 */
[----:B------:R-:W-:Y:S01]  /*6d10*/  ISETP.GE.AND P4, PT, R2, R240, PT ;  /* 0x000000f00200720c */ /* 0x000fe20003f86270 */
[----:B------:R4:W5:Y:S01]  /*6d20*/  MUFU.TANH R181, R172 ;  /* 0x000000ac00b57308 */ /* 0x0009620000002400 */
[C---:B------:R-:W-:Y:S02]  /*6d30*/  ISETP.LT.OR P0, PT, R0.reuse, R243, P0 ;  /* 0x000000f30000720c */ /* 0x040fe40000701670 */
[----:B------:R-:W-:Y:S02]  /*6d40*/  ISETP.LT.OR P6, PT, R0, R241, P6 ;  /* 0x000000f10000720c */ /* 0x000fe400037c1670 */
[----:B------:R-:W-:-:S02]  /*6d50*/  IADD3 R0, R26, 0x28, RZ ;  /* 0x000000281a007810 */ /* 0x000fc40007ffe0ff */
[C---:B------:R-:W-:Y:S01]  /*6d60*/  ISETP.LT.OR P2, PT, R2.reuse, R243, P2 ;  /* 0x000000f30200720c */ /* 0x040fe20001741670 */
[----:B------:R-:W1:Y:S01]  /*6d70*/  MUFU.TANH R179, R173 ;  /* 0x000000ad00b37308 */ /* 0x000e620000002400 */
[----:B------:R-:W-:Y:S02]  /*6d80*/  ISETP.LT.OR P4, PT, R2, R241, P4 ;  /* 0x000000f10200720c */ /* 0x000fe40002781670 */
[----:B------:R-:W-:Y:S02]  /*6d90*/  FSEL R186, R186, -INF , !P3 ;  /* 0xff800000baba7808 */ /* 0x000fe40005800000 */
[----:B------:R-:W-:Y:S02]  /*6da0*/  FSEL R27, R167, -INF , !P5 ;  /* 0xff800000a71b7808 */ /* 0x000fe40006800000 */
[----:B------:R-:W-:Y:S01]  /*6db0*/  IADD3 R2, R26, 0x30, RZ ;  /* 0x000000301a027810 */ /* 0x000fe20007ffe0ff */
[----:B----4-:R-:W-:Y:S01]  /*6dc0*/  FMUL.FTZ R172, R170, c[0x0][0x2ec] ;  /* 0x0000bb00aaac7a20 */ /* 0x010fe20000410000 */
[C---:B------:R-:W-:Y:S01]  /*6dd0*/  ISETP.GE.AND P3, PT, R0.reuse, R242, PT ;  /* 0x000000f20000720c */ /* 0x040fe20003f66270 */
[----:B------:R-:W-:Y:S01]  /*6de0*/  FMUL.FTZ R170, R171, c[0x0][0x2ec] ;  /* 0x0000bb00abaa7a20 */ /* 0x000fe20000410000 */
[----:B------:R-:W-:Y:S01]  /*6df0*/  ISETP.GE.AND P5, PT, R0, R240, PT ;  /* 0x000000f00000720c */ /* 0x000fe20003fa6270 */
[----:B------:R-:W4:Y:S01]  /*6e00*/  MUFU.TANH R174, R174 ;  /* 0x000000ae00ae7308 */ /* 0x000f220000002400 */
[----:B------:R-:W-:-:S02]  /*6e10*/  FSEL R191, R191, -INF , !P0 ;  /* 0xff800000bfbf7808 */ /* 0x000fc40004000000 */
[----:B------:R-:W-:Y:S02]  /*6e20*/  ISETP.GE.AND P0, PT, R2, R240, PT ;  /* 0x000000f00200720c */ /* 0x000fe40003f06270 */
[C---:B------:R-:W-:Y:S02]  /*6e30*/  ISETP.LT.OR P3, PT, R0.reuse, R243, P3 ;  /* 0x000000f30000720c */ /* 0x040fe40001f61670 */
[-C--:B------:R-:W-:Y:S01]  /*6e40*/  ISETP.LT.OR P5, PT, R0, R241.reuse, P5 ;  /* 0x000000f10000720c */ /* 0x080fe20002fa1670 */
[----:B------:R-:W1:Y:S01]  /*6e50*/  MUFU.TANH R177, R168 ;  /* 0x000000a800b17308 */ /* 0x000e620000002400 */
[----:B------:R-:W-:Y:S02]  /*6e60*/  IADD3 R0, R26, 0x31, RZ ;  /* 0x000000311a007810 */ /* 0x000fe40007ffe0ff */
[----:B------:R-:W-:Y:S02]  /*6e70*/  ISETP.LT.OR P0, PT, R2, R241, P0 ;  /* 0x000000f10200720c */ /* 0x000fe40000701670 */
[----:B--2---:R-:W-:-:S02]  /*6e80*/  FSEL R188, R188, -INF , !P6 ;  /* 0xff800000bcbc7808 */ /* 0x004fc40007000000 */
[----:B------:R-:W-:Y:S01]  /*6e90*/  FSEL R35, R35, -INF , !P3 ;  /* 0xff80000023237808 */ /* 0x000fe20005800000 */
[----:B------:R-:W-:Y:S01]  /*6ea0*/  MUFU.TANH R175, R169 ;  /* 0x000000a900af7308 */ /* 0x000fe20000002400 */
[----:B------:R-:W-:Y:S02]  /*6eb0*/  FSEL R190, R190, -INF , !P1 ;  /* 0xff800000bebe7808 */ /* 0x000fe40004800000 */
[C---:B------:R-:W-:Y:S02]  /*6ec0*/  ISETP.GE.AND P6, PT, R0.reuse, R242, PT ;  /* 0x000000f20000720c */ /* 0x040fe40003fc6270 */
[----:B------:R-:W-:Y:S02]  /*6ed0*/  ISETP.GE.AND P3, PT, R0, R240, PT ;  /* 0x000000f00000720c */ /* 0x000fe40003f66270 */
[----:B------:R-:W-:Y:S01]  /*6ee0*/  ISETP.GE.AND P1, PT, R2, R242, PT ;  /* 0x000000f20200720c */ /* 0x000fe20003f26270 */
[----:B------:R-:W2:Y:S01]  /*6ef0*/  MUFU.TANH R172, R172 ;  /* 0x000000ac00ac7308 */ /* 0x000ea20000002400 */
[----:B-1----:R-:W-:-:S02]  /*6f00*/  FSEL R176, R176, -INF , !P0 ;  /* 0xff800000b0b07808 */ /* 0x002fc40004000000 */
[----:B------:R-:W-:Y:S01]  /*6f10*/  PLOP3.LUT P0, PT, PT, PT, UP0, 0x80, 0x0 ;  /* 0x000000000000781c */ /* 0x000fe20003f0f008 */
[----:B------:R-:W-:Y:S01]  /*6f20*/  BAR.SYNC.DEFER_BLOCKING 0x0 ;  /* 0x0000000000007b1d */ /* 0x000fe20000010000 */
[C---:B------:R-:W-:Y:S02]  /*6f30*/  ISETP.LT.OR P6, PT, R0.reuse, R243, P6 ;  /* 0x000000f30000720c */ /* 0x040fe400037c1670 */
[----:B------:R-:W-:Y:S02]  /*6f40*/  ISETP.LT.OR P3, PT, R0, R241, P3 ;  /* 0x000000f10000720c */ /* 0x000fe40001f61670 */
[----:B------:R-:W-:Y:S01]  /*6f50*/  ISETP.LT.OR P1, PT, R2, R243, P1 ;  /* 0x000000f30200720c */ /* 0x000fe20000f21670 */
[----:B------:R-:W1:Y:S01]  /*6f60*/  MUFU.TANH R170, R170 ;  /* 0x000000aa00aa7308 */ /* 0x000e620000002400 */
[C---:B------:R-:W-:Y:S02]  /*6f70*/  IADD3 R0, R26.reuse, 0x38, RZ ;  /* 0x000000381a007810 */ /* 0x040fe40007ffe0ff */
[----:B------:R-:W-:-:S02]  /*6f80*/  IADD3 R26, R26, 0x39, RZ ;  /* 0x000000391a1a7810 */ /* 0x000fc40007ffe0ff */
[----:B------:R-:W-:Y:S02]  /*6f90*/  FSEL R34, R34, -INF , !P5 ;  /* 0xff80000022227808 */ /* 0x000fe40006800000 */
[----:B------:R-:W-:Y:S02]  /*6fa0*/  FSEL R33, R33, -INF , !P2 ;  /* 0xff80000021217808 */ /* 0x000fe40005000000 */
[----:B---3--:R-:W-:Y:S02]  /*6fb0*/  FSEL R32, R32, -INF , !P4 ;  /* 0xff80000020207808 */ /* 0x008fe40006000000 */
[----:B-----5:R-:W-:Y:S02]  /*6fc0*/  FSEL R181, R181, -INF , !P1 ;  /* 0xff800000b5b57808 */ /* 0x020fe40004800000 */
[C---:B------:R-:W-:Y:S02]  /*6fd0*/  ISETP.GE.AND P5, PT, R0.reuse, R242, PT ;  /* 0x000000f20000720c */ /* 0x040fe40003fa6270 */
[----:B------:R-:W-:-:S02]  /*6fe0*/  ISETP.GE.AND P2, PT, R0, R240, PT ;  /* 0x000000f00000720c */ /* 0x000fc40003f46270 */
[C---:B------:R-:W-:Y:S02]  /*6ff0*/  ISETP.GE.AND P4, PT, R26.reuse, R242, PT ;  /* 0x000000f21a00720c */ /* 0x040fe40003f86270 */
[----:B------:R-:W-:Y:S02]  /*7000*/  ISETP.GE.AND P1, PT, R26, R240, PT ;  /* 0x000000f01a00720c */ /* 0x000fe40003f26270 */
[C---:B------:R-:W-:Y:S02]  /*7010*/  ISETP.LT.OR P5, PT, R0.reuse, R243, P5 ;  /* 0x000000f30000720c */ /* 0x040fe40002fa1670 */
[----:B------:R-:W-:Y:S02]  /*7020*/  ISETP.LT.OR P2, PT, R0, R241, P2 ;  /* 0x000000f10000720c */ /* 0x000fe40001741670 */
[C---:B------:R-:W-:Y:S02]  /*7030*/  ISETP.LT.OR P4, PT, R26.reuse, R243, P4 ;  /* 0x000000f31a00720c */ /* 0x040fe40002781670 */
[----:B------:R-:W-:-:S02]  /*7040*/  ISETP.LT.OR P1, PT, R26, R241, P1 ;  /* 0x000000f11a00720c */ /* 0x000fc40000f21670 */
[----:B------:R-:W-:Y:S02]  /*7050*/  FSEL R179, R179, -INF , !P6 ;  /* 0xff800000b3b37808 */ /* 0x000fe40007000000 */
[----:B----4-:R-:W-:Y:S02]  /*7060*/  FSEL R174, R174, -INF , !P3 ;  /* 0xff800000aeae7808 */ /* 0x010fe40005800000 */
[----:B------:R-:W-:Y:S02]  /*7070*/  FSEL R177, R177, -INF , !P5 ;  /* 0xff800000b1b17808 */ /* 0x000fe40006800000 */
[----:B--2---:R-:W-:Y:S02]  /*7080*/  FSEL R172, R172, -INF , !P2 ;  /* 0xff800000acac7808 */ /* 0x004fe40005000000 */
[----:B------:R-:W-:Y:S02]  /*7090*/  FSEL R175, R175, -INF , !P4 ;  /* 0xff800000afaf7808 */ /* 0x000fe40006000000 */
[----:B-1----:R-:W-:Y:S01]  /*70a0*/  FSEL R170, R170, -INF , !P1 ;  /* 0xff800000aaaa7808 */ /* 0x002fe20004800000 */
[----:B------:R-:W-:Y:S05]  /*70b0*/  @!P0 BRA `(.L_x_1720) ;  /* 0x000001c000008947 */ /* 0x000fea0003800000 */
        /* <DEDUP_REMOVED lines=11> */
[----:B------:R-:W-:-:S04]  /*7170*/  LEA R6, P2, R0, c[0x0][0x168], 0x1 ;  /* 0x00005a0000067a11 */ /* 0x000fc800078408ff */
[----:B------:R-:W-:Y:S02]  /*7180*/  LEA.HI.X R5, R18, R249, R5, 0x6, P1 ;  /* 0x000000f912057211 */ /* 0x000fe400008f3405 */
        /* <DEDUP_REMOVED lines=15> */
.L_x_1720:
        /* <DEDUP_REMOVED lines=31> */
[----:B-1----:R-:W-:Y:S02]  /*7470*/  FMNMX.FTZ R6, R170, R5, !PT ;  /* 0x00000005aa067209 */ /* 0x002fe40007810000 */
        /* <DEDUP_REMOVED lines=24> */
[----:B------:R-:W-:Y:S02]  /*7600*/  FFMA.FTZ R165, R10, c[0x0][0x23c], -R173 ;  /* 0x00008f000aa57a23 */ /* 0x000fe400000108ad */
[--C-:B------:R-:W-:Y:S02]  /*7610*/  FFMA.FTZ R169, R13, c[0x0][0x23c], -R178.reuse ;  /* 0x00008f000da97a23 */ /* 0x100fe400000108b2 */
[----:B------:R-:W-:-:S02]  /*7620*/  FFMA.FTZ R168, R15, c[0x0][0x23c], -R178 ;  /* 0x00008f000fa87a23 */ /* 0x000fc400000108b2 */
[--C-:B------:R-:W-:Y:S01]  /*7630*/  FFMA.FTZ R11, R12, c[0x0][0x23c], -R173.reuse ;  /* 0x00008f000c0b7a23 */ /* 0x100fe200000108ad */
[----:B------:R-:W-:Y:S01]  /*7640*/  MUFU.EX2 R167, R167 ;  /* 0x000000a700a77308 */ /* 0x000fe20000000800 */
[----:B------:R-:W-:Y:S02]  /*7650*/  FFMA.FTZ R10, R14, c[0x0][0x23c], -R173 ;  /* 0x00008f000e0a7a23 */ /* 0x000fe400000108ad */
[----:B------:R-:W-:Y:S01]  /*7660*/  FMUL.FTZ R164, R5, c[0x0][0x23c] ;  /* 0x00008f0005a47a20 */ /* 0x000fe20000410000 */
[----:B------:R-:W2:Y:S01]  /*7670*/  LDSM.16.MT88.4 R12, [R225+0x18000] ;  /* 0x01800000e10c783b */ /* 0x000ea20000004200 */
[----:B------:R-:W-:Y:S02]  /*7680*/  FMUL.FTZ R3, R4, c[0x0][0x23c] ;  /* 0x00008f0004037a20 */ /* 0x000fe40000410000 */
[--C-:B------:R-:W-:Y:S01]  /*7690*/  FFMA.FTZ R182, R25, c[0x0][0x23c], -R178.reuse ;  /* 0x00008f0019b67a23 */ /* 0x100fe200000108b2 */
[----:B------:R-:W-:Y:S01]  /*76a0*/  MUFU.EX2 R169, R169 ;  /* 0x000000a900a97308 */ /* 0x000fe20000000800 */
[----:B------:R-:W-:-:S02]  /*76b0*/  FFMA.FTZ R185, R27, c[0x0][0x23c], -R178 ;  /* 0x00008f001bb97a23 */ /* 0x000fc400000108b2 */
[----:B------:R-:W-:Y:S01]  /*76c0*/  LDSM.16.MT88.4 R24, [R224+0x1e000] ;  /* 0x01e00000e018783b */ /* 0x000fe20000004200 */
[--C-:B------:R-:W-:Y:S02]  /*76d0*/  FFMA.FTZ R180, R31, c[0x0][0x23c], -R178.reuse ;  /* 0x00008f001fb47a23 */ /* 0x100fe400000108b2 */
[--C-:B------:R-:W-:Y:S02]  /*76e0*/  FFMA.FTZ R183, R29, c[0x0][0x23c], -R178.reuse ;  /* 0x00008f001db77a23 */ /* 0x100fe400000108b2 */
[----:B------:R-:W3:Y:S01]  /*76f0*/  MUFU.EX2 R168, R168 ;  /* 0x000000a800a87308 */ /* 0x000ee20000000800 */
[--C-:B------:R-:W-:Y:S02]  /*7700*/  FFMA.FTZ R184, R30, c[0x0][0x23c], -R173.reuse ;  /* 0x00008f001eb87a23 */ /* 0x100fe400000108ad */
[--C-:B------:R-:W-:Y:S02]  /*7710*/  FFMA.FTZ R187, R28, c[0x0][0x23c], -R173.reuse ;  /* 0x00008f001cbb7a23 */ /* 0x100fe400000108ad */
[--C-:B------:R-:W-:Y:S01]  /*7720*/  FFMA.FTZ R186, R186, c[0x0][0x23c], -R173.reuse ;  /* 0x00008f00baba7a23 */ /* 0x100fe200000108ad */
[----:B------:R-:W-:Y:S01]  /*7730*/  LDSM.16.MT88.4 R28, [R228+0x18800] ;  /* 0x01880000e41c783b */ /* 0x000fe20000004200 */
[----:B------:R-:W-:Y:S01]  /*7740*/  FFMA.FTZ R189, R192, c[0x0][0x23c], -R173 ;  /* 0x00008f00c0bd7a23 */ /* 0x000fe200000108ad */
[----:B------:R-:W4:Y:S01]  /*7750*/  MUFU.EX2 R166, R166 ;  /* 0x000000a600a67308 */ /* 0x000f220000000800 */
[----:B------:R-:W-:-:S02]  /*7760*/  FFMA.FTZ R192, R193, c[0x0][0x23c], -R178 ;  /* 0x00008f00c1c07a23 */ /* 0x000fc400000108b2 */
[--C-:B------:R-:W-:Y:S02]  /*7770*/  FFMA.FTZ R195, R188, c[0x0][0x23c], -R173.reuse ;  /* 0x00008f00bcc37a23 */ /* 0x100fe400000108ad */
[--C-:B------:R-:W-:Y:S02]  /*7780*/  FFMA.FTZ R191, R191, c[0x0][0x23c], -R178.reuse ;  /* 0x00008f00bfbf7a23 */ /* 0x100fe400000108b2 */
[--C-:B------:R-:W-:Y:S01]  /*7790*/  FFMA.FTZ R193, R35, c[0x0][0x23c], -R178.reuse ;  /* 0x00008f0023c17a23 */ /* 0x100fe200000108b2 */
[----:B------:R-:W-:Y:S01]  /*77a0*/  MUFU.EX2 R165, R165 ;  /* 0x000000a500a57308 */ /* 0x000fe20000000800 */
[----:B---3--:R-:W-:Y:S01]  /*77b0*/  F2FP.PACK_AB R4, R168, R169 ;  /* 0x000000a9a804723e */ /* 0x008fe200000000ff */
[----:B------:R-:W-:Y:S02]  /*77c0*/  FFMA.FTZ R194, R33, c[0x0][0x23c], -R178 ;  /* 0x00008f0021c27a23 */ /* 0x000fe400000108b2 */
[--C-:B------:R-:W-:Y:S02]  /*77d0*/  FFMA.FTZ R190, R190, c[0x0][0x23c], -R173.reuse ;  /* 0x00008f00bebe7a23 */ /* 0x100fe400000108ad */
[----:B------:R-:W-:-:S02]  /*77e0*/  FFMA.FTZ R188, R34, c[0x0][0x23c], -R173 ;  /* 0x00008f0022bc7a23 */ /* 0x000fc400000108ad */
[----:B------:R-:W3:Y:S01]  /*77f0*/  MUFU.EX2 R11, R11 ;  /* 0x0000000b000b7308 */ /* 0x000ee20000000800 */
[----:B----4-:R-:W-:Y:S01]  /*7800*/  F2FP.PACK_AB R6, R166, R167 ;  /* 0x000000a7a606723e */ /* 0x010fe200000000ff */
[----:B------:R-:W-:Y:S02]  /*7810*/  FFMA.FTZ R197, R32, c[0x0][0x23c], -R173 ;  /* 0x00008f0020c57a23 */ /* 0x000fe400000108ad */
[----:B------:R-:W-:Y:S01]  /*7820*/  LDSM.16.MT88.4 R32, [R224+0x19000] ;  /* 0x01900000e020783b */ /* 0x000fe20000004200 */
[--C-:B------:R-:W-:Y:S02]  /*7830*/  FFMA.FTZ R181, R181, c[0x0][0x23c], -R178.reuse ;  /* 0x00008f00b5b57a23 */ /* 0x100fe400000108b2 */
[--C-:B------:R-:W-:Y:S01]  /*7840*/  FFMA.FTZ R196, R179, c[0x0][0x23c], -R178.reuse ;  /* 0x00008f00b3c47a23 */ /* 0x100fe200000108b2 */
[----:B------:R-:W4:Y:S01]  /*7850*/  MUFU.EX2 R10, R10 ;  /* 0x0000000a000a7308 */ /* 0x000f220000000800 */
[--C-:B------:R-:W-:Y:S02]  /*7860*/  FFMA.FTZ R177, R177, c[0x0][0x23c], -R178.reuse ;  /* 0x00008f00b1b17a23 */ /* 0x100fe400000108b2 */
[----:B------:R-:W-:-:S02]  /*7870*/  FFMA.FTZ R178, R175, c[0x0][0x23c], -R178 ;  /* 0x00008f00afb27a23 */ /* 0x000fc400000108b2 */
[--C-:B------:R-:W-:Y:S02]  /*7880*/  FFMA.FTZ R175, R176, c[0x0][0x23c], -R173.reuse ;  /* 0x00008f00b0af7a23 */ /* 0x100fe400000108ad */
[--C-:B------:R-:W-:Y:S01]  /*7890*/  FFMA.FTZ R174, R174, c[0x0][0x23c], -R173.reuse ;  /* 0x00008f00aeae7a23 */ /* 0x100fe200000108ad */
[----:B------:R-:W5:Y:S01]  /*78a0*/  MUFU.EX2 R164, R164 ;  /* 0x000000a400a47308 */ /* 0x000f620000000800 */
[----:B---3--:R-:W-:Y:S01]  /*78b0*/  F2FP.PACK_AB R5, R11, R165 ;  /* 0x000000a50b05723e */ /* 0x008fe200000000ff */
[--C-:B------:R-:W-:Y:S02]  /*78c0*/  FFMA.FTZ R172, R172, c[0x0][0x23c], -R173.reuse ;  /* 0x00008f00acac7a23 */ /* 0x100fe400000108ad */
        /* <DEDUP_REMOVED lines=199> */
[-C--:B------:R-:W-:Y:S01]  /*8540*/  FMUL.FTZ R131, R131, R3.reuse ;  /* 0x0000000383837220 */ /* 0x080fe20000410000 */
        /* <DEDUP_REMOVED lines=187> */
[----:B------:R-:W-:Y:S01]  /*9100*/  HMMA.16816.F32 R128, R4, R22, R128 ;  /* 0x000000160480723c */ /* 0x000fe20000001880 */
[----:B------:R-:W-:Y:S07]  /*9110*/  @!P0 BRA `(.L_x_1719) ;  /* 0x00003a9000008947 */ /* 0x000fee0003800000 */
[----:B------:R-:W-:Y:S01]  /*9120*/  UIADD3 UR15, UR8, -0x3, URZ ;  /* 0xfffffffd080f7890 */ /* 0x000fe2000fffe03f */
[----:B------:R-:W-:-:S04]  /*9130*/  DEPBAR.LE SB0, 0x0 ;  /* 0x000080000000791a */ /* 0x000fc80000000000 */
[----:B------:R-:W-:Y:S01]  /*9140*/  USHF.R.S32.HI UR12, URZ, 0x1f, UR15 ;  /* 0x0000001f3f0c7899 */ /* 0x000fe2000801140f */
[----:B------:R-:W-:Y:S01]  /*9150*/  MOV R4, c[0x0][0x1a0] ;  /* 0x0000680000047a02 */ /* 0x000fe20000000f00 */
[----:B------:R-:W-:Y:S01]  /*9160*/  ULDC.64 UR4, c[0x0][0x1a0] ;  /* 0x0000680000047ab9 */ /* 0x000fe20000000a00 */
[----:B------:R-:W-:Y:S01]  /*9170*/  MOV R3, c[0x0][0x1a4] ;  /* 0x0000690000037a02 */ /* 0x000fe20000000f00 */
[----:B------:R-:W-:Y:S02]  /*9180*/  UIMAD UR12, UR12, UR4, URZ ;  /* 0x000000040c0c72a4 */ /* 0x000fe4000f8e023f */
[----:B------:R-:W-:Y:S02]  /*9190*/  UIMAD.WIDE.U32 UR20, UR15, UR4, URZ ;  /* 0x000000040f1472a5 */ /* 0x000fe4000f8e003f */
[----:B------:R-:W-:Y:S02]  /*91a0*/  UIMAD UR5, UR15, UR5, UR12 ;  /* 0x000000050f0572a4 */ /* 0x000fe4000f8e020c */
[----:B------:R-:W-:-:S02]  /*91b0*/  UISETP.GT.AND UP0, UPT, UR15, UR9, UPT ;  /* 0x000000090f00728c */ /* 0x000fc4000bf04270 */
[----:B------:R-:W-:Y:S01]  /*91c0*/  UIADD3 UR5, UR21, UR5, URZ ;  /* 0x0000000515057290 */ /* 0x000fe2000fffe03f */
[----:B------:R-:W-:Y:S02]  /*91d0*/  MOV R12, UR20 ;  /* 0x00000014000c7c02 */ /* 0x000fe40008000f00 */
[----:B------:R-:W-:Y:S01]  /*91e0*/  MOV R13, UR21 ;  /* 0x00000015000d7c02 */ /* 0x000fe20008000f00 */
[----:B------:R-:W-:Y:S01]  /*91f0*/  BAR.SYNC.DEFER_BLOCKING 0x0 ;  /* 0x0000000000007b1d */ /* 0x000fe20000010000 */
[----:B------:R-:W-:Y:S02]  /*9200*/  LEA R6, P0, R12, R8, 0x6 ;  /* 0x000000080c067211 */ /* 0x000fe400078030ff */
[----:B------:R-:W-:Y:S02]  /*9210*/  MOV R5, UR5 ;  /* 0x0000000500057c02 */ /* 0x000fe40008000f00 */
[----:B------:R-:W-:Y:S02]  /*9220*/  LEA R10, P1, R6, c[0x0][0x170], 0x1 ;  /* 0x00005c00060a7a11 */ /* 0x000fe400078208ff */
[----:B------:R-:W-:-:S02]  /*9230*/  LEA.HI.X R5, R12, R245, R5, 0x6, P0 ;  /* 0x000000f50c057211 */ /* 0x000fc400000f3405 */
[----:B------:R-:W-:Y:S02]  /*9240*/  LEA R24, P0, R4, R10, 0x6 ;  /* 0x0000000a04187211 */ /* 0x000fe400078030ff */
[----:B------:R-:W-:-:S04]  /*9250*/  LEA.HI.X R11, R6, c[0x0][0x174], R5, 0x1, P1 ;  /* 0x00005d00060b7a11 */ /* 0x000fc800008f0c05 */
[----:B------:R-:W-:Y:S02]  /*9260*/  LEA.HI.X R25, R4, R11, R3, 0x6, P0 ;  /* 0x0000000b04197211 */ /* 0x000fe400000f3403 */
[----:B------:R-:W-:Y:S01]  /*9270*/  PLOP3.LUT P0, PT, PT, PT, UP0, 0x80, 0x0 ;  /* 0x000000000000781c */ /* 0x000fe20003f0f008 */
        /* <DEDUP_REMOVED lines=15> */
[----:B------:R-:W5:Y:S04]  /*9370*/  LDSM.16.M88.4 R20, [R233+0x11800] ;  /* 0x01180000e914783b */ /* 0x000f680000000200 */
[----:B------:R-:W-:Y:S04]  /*9380*/  LDSM.16.M88.4 R16, [R232] ;  /* 0x00000000e810783b */ /* 0x000fe80000000200 */
[----:B------:R-:W1:Y:S04]  /*9390*/  LDSM.16.M88.4 R184, [R231] ;  /* 0x00000000e7b8783b */ /* 0x000e680000000200 */
[----:B------:R-:W1:Y:S04]  /*93a0*/  LDSM.16.M88.4 R32, [R223] ;  /* 0x00000000df20783b */ /* 0x000e680000000200 */
[----:B------:R-:W1:Y:S04]  /*93b0*/  LDSM.16.M88.4 R28, [R221] ;  /* 0x00000000dd1c783b */ /* 0x000e680000000200 */
[----:B------:R-:W1:Y:S04]  /*93c0*/  LDSM.16.M88.4 R192, [R222] ;  /* 0x00000000dec0783b */ /* 0x000e680000000200 */
[----:B------:R-:W-:Y:S01]  /*93d0*/  LDSM.16.M88.4 R188, [R227+0x10000] ;  /* 0x01000000e3bc783b */ /* 0x000fe20000000200 */
[C---:B---3--:R-:W-:Y:S03]  /*93e0*/  HMMA.16816.F32 R4, R164.reuse, R12, RZ ;  /* 0x0000000ca404723c */ /* 0x048fe600000018ff */
[----:B------:R-:W-:Y:S04]  /*93f0*/  LDSM.16.M88.4 R196, [R210] ;  /* 0x00000000d2c4783b */ /* 0x000fe80000000200 */
[----:B------:R-:W0:Y:S01]  /*9400*/  LDGDEPBAR ;  /* 0x00000000000079af */ /* 0x000e220000000000 */
[C---:B------:R-:W-:Y:S08]  /*9410*/  HMMA.16816.F32 R12, R164.reuse, R14, RZ ;  /* 0x0000000ea40c723c */ /* 0x040ff000000018ff */
[C---:B--2---:R-:W-:Y:S08]  /*9420*/  HMMA.16816.F32 R24, R164.reuse, R180, RZ ;  /* 0x000000b4a418723c */ /* 0x044ff000000018ff */
[C---:B------:R-:W-:Y:S08]  /*9430*/  HMMA.16816.F32 R180, R164.reuse, R182, RZ ;  /* 0x000000b6a4b4723c */ /* 0x040ff000000018ff */
[C---:B----4-:R-:W-:Y:S08]  /*9440*/  HMMA.16816.F32 R176, R164.reuse, R172, RZ ;  /* 0x000000aca4b0723c */ /* 0x050ff000000018ff */
[C---:B------:R-:W-:Y:S08]  /*9450*/  HMMA.16816.F32 R172, R164.reuse, R174, RZ ;  /* 0x000000aea4ac723c */ /* 0x040ff000000018ff */
[C---:B-----5:R-:W-:Y:S08]  /*9460*/  HMMA.16816.F32 R168, R164.reuse, R20, RZ ;  /* 0x00000014a4a8723c */ /* 0x060ff000000018ff */
[----:B------:R-:W-:Y:S01]  /*9470*/  HMMA.16816.F32 R164, R164, R22, RZ ;  /* 0x00000016a4a4723c */ /* 0x000fe200000018ff */
[----:B------:R-:W-:Y:S07]  /*9480*/  LDSM.16.M88.4 R20, [R230] ;  /* 0x00000000e614783b */ /* 0x000fee0000000200 */
[C---:B-1----:R-:W-:Y:S08]  /*9490*/  HMMA.16816.F32 R4, R16.reuse, R184, R4 ;  /* 0x000000b81004723c */ /* 0x042ff00000001804 */
        /* <DEDUP_REMOVED lines=33> */
[----:B------:R-:W5:Y:S07]  /*96b0*/  LDSM.16.M88.4 R188, [R233+0x13000] ;  /* 0x01300000e9bc783b */ /* 0x000f6e0000000200 */
[C---:B--2---:R-:W-:Y:S08]  /*96c0*/  HMMA.16816.F32 R168, R16.reuse, R32, R168 ;  /* 0x0000002010a8723c */ /* 0x044ff000000018a8 */
[----:B------:R-:W-:Y:S01]  /*96d0*/  HMMA.16816.F32 R164, R16, R34, R164 ;  /* 0x0000002210a4723c */ /* 0x000fe200000018a4 */
[----:B------:R-:W-:Y:S04]  /*96e0*/  LDSM.16.M88.4 R16, [R232+0x4000] ;  /* 0x00400000e810783b */ /* 0x000fe80000000200 */
[----:B------:R-:W2:Y:S03]  /*96f0*/  LDSM.16.M88.4 R32, [R219] ;  /* 0x00000000db20783b */ /* 0x000ea60000000200 */
        /* <DEDUP_REMOVED lines=9> */
[C---:B-----5:R-:W-:Y:S08]  /*9790*/  HMMA.16816.F32 R176, R20.reuse, R188, R176 ;  /* 0x000000bc14b0723c */ /* 0x060ff000000018b0 */
        /* <DEDUP_REMOVED lines=11> */
[----:B------:R-:W-:Y:S07]  /*9850*/  LDSM.16.M88.4 R192, [R220+0x2000] ;  /* 0x00200000dcc0783b */ /* 0x000fee0000000200 */
        /* <DEDUP_REMOVED lines=13> */
[C---:B-1----:R-:W-:Y:S08]  /*9930*/  HMMA.16816.F32 R168, R20.reuse, R184, R168 ;  /* 0x000000b814a8723c */ /* 0x042ff000000018a8 */
[----:B------:R-:W-:Y:S01]  /*9940*/  HMMA.16816.F32 R164, R20, R186, R164 ;  /* 0x000000ba14a4723c */ /* 0x000fe200000018a4 */
[----:B------:R-:W-:Y:S04]  /*9950*/  LDSM.16.M88.4 R20, [R234+0x8000] ;  /* 0x00800000ea14783b */ /* 0x000fe80000000200 */
[----:B------:R-:W1:Y:S03]  /*9960*/  LDSM.16.M88.4 R184, [R233+0x14000] ;  /* 0x01400000e9b8783b */ /* 0x000e660000000200 */
[C---:B----4-:R-:W-:Y:S08]  /*9970*/  HMMA.16816.F32 R4, R16.reuse, R192, R4 ;  /* 0x000000c01004723c */ /* 0x050ff00000001804 */
[C---:B------:R-:W-:Y:S01]  /*9980*/  HMMA.16816.F32 R12, R16.reuse, R194, R12 ;  /* 0x000000c2100c723c */ /* 0x040fe2000000180c */
[----:B------:R-:W4:Y:S07]  /*9990*/  LDSM.16.M88.4 R192, [R233+0x14800] ;  /* 0x01480000e9c0783b */ /* 0x000f2e0000000200 */
[C---:B--2---:R-:W-:Y:S08]  /*99a0*/  HMMA.16816.F32 R176, R16.reuse, R32, R176 ;  /* 0x0000002010b0723c */ /* 0x044ff000000018b0 */
[C---:B------:R-:W-:Y:S01]  /*99b0*/  HMMA.16816.F32 R172, R16.reuse, R34, R172 ;  /* 0x0000002210ac723c */ /* 0x040fe200000018ac */
[----:B------:R-:W2:Y:S07]  /*99c0*/  LDSM.16.M88.4 R32, [R233+0x15800] ;  /* 0x01580000e920783b */ /* 0x000eae0000000200 */
[C---:B-----5:R-:W-:Y:S08]  /*99d0*/  HMMA.16816.F32 R24, R16.reuse, R188, R24 ;  /* 0x000000bc1018723c */ /* 0x060ff00000001818 */
[C---:B------:R-:W-:Y:S01]  /*99e0*/  HMMA.16816.F32 R180, R16.reuse, R190, R180 ;  /* 0x000000be10b4723c */ /* 0x040fe200000018b4 */
[----:B------:R-:W5:Y:S07]  /*99f0*/  LDSM.16.M88.4 R188, [R233+0x15000] ;  /* 0x01500000e9bc783b */ /* 0x000f6e0000000200 */
[C---:B---3--:R-:W-:Y:S08]  /*9a00*/  HMMA.16816.F32 R168, R16.reuse, R28, R168 ;  /* 0x0000001c10a8723c */ /* 0x048ff000000018a8 */
[----:B------:R-:W-:Y:S01]  /*9a10*/  HMMA.16816.F32 R164, R16, R30, R164 ;  /* 0x0000001e10a4723c */ /* 0x000fe200000018a4 */
[----:B------:R-:W-:Y:S04]  /*9a20*/  LDSM.16.M88.4 R28, [R232+0x8000] ;  /* 0x00800000e81c783b */ /* 0x000fe80000000200 */
[----:B------:R-:W3:Y:S03]  /*9a30*/  LDSM.16.M88.4 R16, [R215] ;  /* 0x00000000d710783b */ /* 0x000ee60000000200 */
[C---:B-1----:R-:W-:Y:S08]  /*9a40*/  HMMA.16816.F32 R4, R20.reuse, R184, R4 ;  /* 0x000000b81404723c */ /* 0x042ff00000001804 */
[C---:B------:R-:W-:Y:S01]  /*9a50*/  HMMA.16816.F32 R12, R20.reuse, R186, R12 ;  /* 0x000000ba140c723c */ /* 0x040fe2000000180c */
[----:B------:R-:W1:Y:S07]  /*9a60*/  LDSM.16.M88.4 R184, [R214] ;  /* 0x00000000d6b8783b */ /* 0x000e6e0000000200 */
[C---:B----4-:R-:W-:Y:S08]  /*9a70*/  HMMA.16816.F32 R24, R20.reuse, R192, R24 ;  /* 0x000000c01418723c */ /* 0x050ff00000001818 */
[C---:B------:R-:W-:Y:S01]  /*9a80*/  HMMA.16816.F32 R180, R20.reuse, R194, R180 ;  /* 0x000000c214b4723c */ /* 0x040fe200000018b4 */
[----:B------:R-:W4:Y:S07]  /*9a90*/  LDSM.16.M88.4 R192, [R213] ;  /* 0x00000000d5c0783b */ /* 0x000f2e0000000200 */
[C---:B--2---:R-:W-:Y:S08]  /*9aa0*/  HMMA.16816.F32 R168, R20.reuse, R32, R168 ;  /* 0x0000002014a8723c */ /* 0x044ff000000018a8 */
[C---:B------:R-:W-:Y:S01]  /*9ab0*/  HMMA.16816.F32 R164, R20.reuse, R34, R164 ;  /* 0x0000002214a4723c */ /* 0x040fe200000018a4 */
[----:B------:R-:W2:Y:S07]  /*9ac0*/  LDSM.16.M88.4 R32, [R212] ;  /* 0x00000000d420783b */ /* 0x000eae0000000200 */
[C---:B-----5:R-:W-:Y:S08]  /*9ad0*/  HMMA.16816.F32 R176, R20.reuse, R188, R176 ;  /* 0x000000bc14b0723c */ /* 0x060ff000000018b0 */
        /* <DEDUP_REMOVED lines=37> */
[----:B------:R-:W-:Y:S07]  /*9d30*/  LDSM.16.M88.4 R188, [R232+0xc000] ;  /* 0x00c00000e8bc783b */ /* 0x000fee0000000200 */
[C---:B-1----:R-:W-:Y:S08]  /*9d40*/  HMMA.16816.F32 R168, R28.reuse, R184, R168 ;  /* 0x000000b81ca8723c */ /* 0x042ff000000018a8 */
[----:B------:R-:W-:Y:S01]  /*9d50*/  HMMA.16816.F32 R164, R28, R186, R164 ;  /* 0x000000ba1ca4723c */ /* 0x000fe200000018a4 */
[----:B------:R-:W1:Y:S04]  /*9d60*/  LDSM.16.M88.4 R28, [R211] ;  /* 0x00000000d31c783b */ /* 0x000e680000000200 */
[----:B------:R-:W4:Y:S03]  /*9d70*/  LDSM.16.M88.4 R184, [R233+0x17800] ;  /* 0x01780000e9b8783b */ /* 0x000f260000000200 */
[C---:B--2---:R-:W-:Y:S08]  /*9d80*/  HMMA.16816.F32 R4, R20.reuse, R32, R4 ;  /* 0x000000201404723c */ /* 0x044ff00000001804 */
[C---:B------:R-:W-:Y:S01]  /*9d90*/  HMMA.16816.F32 R12, R20.reuse, R34, R12 ;  /* 0x00000022140c723c */ /* 0x040fe2000000180c */
[----:B------:R-:W-:Y:S07]  /*9da0*/  LDSM.16.M88.4 R32, [R230+0xc000] ;  /* 0x00c00000e620783b */ /* 0x000fee0000000200 */
[C---:B---3--:R-:W-:Y:S08]  /*9db0*/  HMMA.16816.F32 R24, R20.reuse, R16, R24 ;  /* 0x000000101418723c */ /* 0x048ff00000001818 */
[C---:B------:R-:W-:Y:S01]  /*9dc0*/  HMMA.16816.F32 R180, R20.reuse, R18, R180 ;  /* 0x0000001214b4723c */ /* 0x040fe200000018b4 */
[----:B------:R-:W2:Y:S07]  /*9dd0*/  LDSM.16.M88.4 R16, [R227+0x16000] ;  /* 0x01600000e310783b */ /* 0x000eae0000000200 */
[----:B-----5:R-:W-:Y:S08]  /*9de0*/  HMMA.16816.F32 R176, R20, R192, R176 ;  /* 0x000000c014b0723c */ /* 0x020ff000000018b0 */
[C---:B-1----:R-:W-:Y:S08]  /*9df0*/  HMMA.16816.F32 R4, R188.reuse, R28, R4 ;  /* 0x0000001cbc04723c */ /* 0x042ff00000001804 */
[----:B------:R-:W-:Y:S01]  /*9e00*/  HMMA.16816.F32 R12, R188, R30, R12 ;  /* 0x0000001ebc0c723c */ /* 0x000fe2000000180c */
[----:B------:R-:W-:Y:S07]  /*9e10*/  LDSM.16.M88.4 R28, [R227+0x16800] ;  /* 0x01680000e31c783b */ /* 0x000fee0000000200 */
[C---:B------:R-:W-:Y:S01]  /*9e20*/  HMMA.16816.F32 R172, R20.reuse, R194, R172 ;  /* 0x000000c214ac723c */ /* 0x040fe200000018ac */
[----:B------:R-:W-:Y:S07]  /*9e30*/  LDSM.16.M88.4 R192, [R220+0x6000] ;  /* 0x00600000dcc0783b */ /* 0x000fee0000000200 */
[C---:B----4-:R-:W-:Y:S08]  /*9e40*/  HMMA.16816.F32 R168, R20.reuse, R184, R168 ;  /* 0x000000b814a8723c */ /* 0x050ff000000018a8 */
[----:B------:R-:W-:Y:S01]  /*9e50*/  HMMA.16816.F32 R164, R20, R186, R164 ;  /* 0x000000ba14a4723c */ /* 0x000fe200000018a4 */
[----:B------:R-:W1:Y:S04]  /*9e60*/  LDSM.16.M88.4 R20, [R229+0xc000] ;  /* 0x00c00000e514783b */ /* 0x000e680000000200 */
[----:B------:R-:W3:Y:S03]  /*9e70*/  LDSM.16.M88.4 R184, [R209] ;  /* 0x00000000d1b8783b */ /* 0x000ee60000000200 */
[C---:B--2---:R-:W-:Y:S08]  /*9e80*/  HMMA.16816.F32 R4, R32.reuse, R16, R4 ;  /* 0x000000102004723c */ /* 0x044ff00000001804 */
[----:B------:R-:W-:Y:S01]  /*9e90*/  HMMA.16816.F32 R12, R32, R18, R12 ;  /* 0x00000012200c723c */ /* 0x000fe2000000180c */
[----:B------:R-:W2:Y:S07]  /*9ea0*/  LDSM.16.M88.4 R16, [R220+0x6800] ;  /* 0x00680000dc10783b */ /* 0x000eae0000000200 */
[C---:B------:R-:W-:Y:S08]  /*9eb0*/  HMMA.16816.F32 R24, R188.reuse, R196, R24 ;  /* 0x000000c4bc18723c */ /* 0x040ff00000001818 */
[----:B------:R-:W-:Y:S08]  /*9ec0*/  HMMA.16816.F32 R180, R188, R198, R180 ;  /* 0x000000c6bcb4723c */ /* 0x000ff000000018b4 */
[C---:B-1----:R-:W-:Y:S08]  /*9ed0*/  HMMA.16816.F32 R4, R20.reuse, R192, R4 ;  /* 0x000000c01404723c */ /* 0x042ff00000001804 */
[----:B------:R-:W-:Y:S01]  /*9ee0*/  HMMA.16816.F32 R12, R20, R194, R12 ;  /* 0x000000c2140c723c */ /* 0x000fe2000000180c */
[----:B------:R-:W1:Y:S07]  /*9ef0*/  LDSM.16.M88.4 R192, [R227+0x17000] ;  /* 0x01700000e3c0783b */ /* 0x000e6e0000000200 */
[----:B------:R-:W-:Y:S08]  /*9f00*/  HMMA.16816.F32 R24, R32, R28, R24 ;  /* 0x0000001c2018723c */ /* 0x000ff00000001818 */
[----:B---3--:R-:W-:Y:S01]  /*9f10*/  HMMA.16816.F32 R176, R188, R184, R176 ;  /* 0x000000b8bcb0723c */ /* 0x008fe200000018b0 */
[----:B------:R-:W-:-:S02]  /*9f20*/  FMUL.FTZ R3, R4, c[0x0][0x2ec] ;  /* 0x0000bb0004037a20 */ /* 0x000fc40000410000 */
[----:B------:R-:W-:Y:S02]  /*9f30*/  FMUL.FTZ R10, R5, c[0x0][0x2ec] ;  /* 0x0000bb00050a7a20 */ /* 0x000fe40000410000 */
[----:B------:R-:W-:Y:S02]  /*9f40*/  FMUL.FTZ R11, R6, c[0x0][0x2ec] ;  /* 0x0000bb00060b7a20 */ /* 0x000fe40000410000 */
[----:B------:R-:W-:Y:S01]  /*9f50*/  FMUL.FTZ R184, R7, c[0x0][0x2ec] ;  /* 0x0000bb0007b87a20 */ /* 0x000fe20000410000 */
[----:B------:R-:W-:Y:S01]  /*9f60*/  HMMA.16816.F32 R172, R188, R186, R172 ;  /* 0x000000babcac723c */ /* 0x000fe200000018ac */
[----:B------:R-:W3:Y:S01]  /*9f70*/  LDSM.16.M88.4 R4, [R208] ;  /* 0x00000000d004783b */ /* 0x000ee20000000200 */
[----:B------:R-:W-:Y:S01]  /*9f80*/  FMUL.FTZ R12, R12, c[0x0][0x2ec] ;  /* 0x0000bb000c0c7a20 */ /* 0x000fe20000410000 */
[----:B------:R-:W4:Y:S04]  /*9f90*/  MUFU.TANH R3, R3 ;  /* 0x0000000300037308 */ /* 0x000f280000002400 */
[----:B------:R-:W-:Y:S01]  /*9fa0*/  FMUL.FTZ R187, R14, c[0x0][0x2ec] ;  /* 0x0000bb000ebb7a20 */ /* 0x000fe20000410000 */
[----:B--2---:R-:W-:Y:S03]  /*9fb0*/  HMMA.16816.F32 R24, R20, R16, R24 ;  /* 0x000000101418723c */ /* 0x004fe60000001818 */
[----:B------:R2:W2:Y:S04]  /*9fc0*/  MUFU.TANH R185, R12 ;  /* 0x0000000c00b97308 */ /* 0x0004a80000002400 */
[----:B------:R-:W-:Y:S01]  /*9fd0*/  FMUL.FTZ R16, R13, c[0x0][0x2ec] ;  /* 0x0000bb000d107a20 */ /* 0x000fe20000410000 */
[C---:B------:R-:W-:Y:S01]  /*9fe0*/  HMMA.16816.F32 R180, R32.reuse, R30, R180 ;  /* 0x0000001e20b4723c */ /* 0x040fe200000018b4 */
[----:B------:R-:W5:Y:S02]  /*9ff0*/  LDSM.16.M88.4 R28, [R220+0x7000] ;  /* 0x00700000dc1c783b */ /* 0x000f640000000200 */
[----:B------:R3:W3:Y:S05]  /*a000*/  MUFU.TANH R186, R16 ;  /* 0x0000001000ba7308 */ /* 0x0006ea0000002400 */
[C---:B-1----:R-:W-:Y:S03]  /*a010*/  HMMA.16816.F32 R176, R32.reuse, R192, R176 ;  /* 0x000000c020b0723c */ /* 0x042fe600000018b0 */
[----:B------:R-:W1:Y:S04]  /*a020*/  MUFU.TANH R10, R10 ;  /* 0x0000000a000a7308 */ /* 0x000e680000002400 */
[----:B------:R-:W-:Y:S01]  /*a030*/  FMUL.FTZ R192, R15, c[0x0][0x2ec] ;  /* 0x0000bb000fc07a20 */ /* 0x000fe20000410000 */
[----:B------:R-:W-:Y:S01]  /*a040*/  HMMA.16816.F32 R172, R32, R194, R172 ;  /* 0x000000c220ac723c */ /* 0x000fe200000018ac */
[----:B--2---:R-:W2:Y:S01]  /*a050*/  LDSM.16.M88.4 R12, [R227+0x17800] ;  /* 0x01780000e30c783b */ /* 0x004ea20000000200 */
[----:B------:R-:W-:Y:S01]  /*a060*/  FMUL.FTZ R193, R24, c[0x0][0x2ec] ;  /* 0x0000bb0018c17a20 */ /* 0x000fe20000410000 */
[----:B------:R-:W1:Y:S01]  /*a070*/  MUFU.TANH R11, R11 ;  /* 0x0000000b000b7308 */ /* 0x000e620000002400 */
[----:B------:R-:W-:-:S04]  /*a080*/  FMUL.FTZ R24, R25, c[0x0][0x2ec] ;  /* 0x0000bb0019187a20 */ /* 0x000fc80000410000 */
[----:B------:R-:W-:Y:S01]  /*a090*/  HMMA.16816.F32 R180, R20, R18, R180 ;  /* 0x0000001214b4723c */ /* 0x000fe200000018b4 */
[----:B---3--:R-:W3:Y:S01]  /*a0a0*/  LDSM.16.M88.4 R16, [R220+0x7800] ;  /* 0x00780000dc10783b */ /* 0x008ee20000000200 */
[----:B------:R-:W-:-:S04]  /*a0b0*/  DEPBAR.LE SB0, 0x0 ;  /* 0x000080000000791a */ /* 0x000fc80000000000 */
[----:B------:R-:W1:Y:S02]  /*a0c0*/  MUFU.TANH R184, R184 ;  /* 0x000000b800b87308 */ /* 0x000e640000002400 */
[C---:B------:R-:W-:Y:S06]  /*a0d0*/  HMMA.16816.F32 R168, R188.reuse, R4, R168 ;  /* 0x00000004bca8723c */ /* 0x040fec00000018a8 */
[----:B------:R-:W1:Y:S01]  /*a0e0*/  MUFU.TANH R187, R187 ;  /* 0x000000bb00bb7308 */ /* 0x000e620000002400 */
[----:B------:R-:W-:Y:S01]  /*a0f0*/  FMUL.FTZ R5, R27, c[0x0][0x2ec] ;  /* 0x0000bb001b057a20 */ /* 0x000fe20000410000 */
[----:B------:R-:W-:Y:S01]  /*a100*/  HMMA.16816.F32 R164, R188, R6, R164 ;  /* 0x00000006bca4723c */ /* 0x000fe200000018a4 */
[----:B------:R-:W-:-:S05]  /*a110*/  FMUL.FTZ R4, R26, c[0x0][0x2ec] ;  /* 0x0000bb001a047a20 */ /* 0x000fca0000410000 */
[----:B------:R-:W1:Y:S02]  /*a120*/  MUFU.TANH R192, R192 ;  /* 0x000000c000c07308 */ /* 0x000e640000002400 */
[C---:B-----5:R-:W-:Y:S01]  /*a130*/  HMMA.16816.F32 R176, R20.reuse, R28, R176 ;  /* 0x0000001c14b0723c */ /* 0x060fe200000018b0 */
[----:B------:R-:W-:Y:S02]  /*a140*/  FMUL.FTZ R27, R180, c[0x0][0x2ec] ;  /* 0x0000bb00b41b7a20 */ /* 0x000fe40000410000 */
[----:B------:R-:W-:Y:S02]  /*a150*/  FMUL.FTZ R25, R181, c[0x0][0x2ec] ;  /* 0x0000bb00b5197a20 */ /* 0x000fe40000410000 */
[----:B------:R-:W-:Y:S01]  /*a160*/  FMUL.FTZ R6, R183, c[0x0][0x2ec] ;  /* 0x0000bb00b7067a20 */ /* 0x000fe20000410000 */
[----:B------:R-:W1:Y:S01]  /*a170*/  MUFU.TANH R193, R193 ;  /* 0x000000c100c17308 */ /* 0x000e620000002400 */
[----:B------:R-:W-:Y:S01]  /*a180*/  FMUL.FTZ R182, R182, c[0x0][0x2ec] ;  /* 0x0000bb00b6b67a20 */ /* 0x000fe20000410000 */
[----:B------:R-:W-:Y:S06]  /*a190*/  HMMA.16816.F32 R172, R20, R30, R172 ;  /* 0x0000001e14ac723c */ /* 0x000fec00000018ac */
[----:B------:R-:W1:Y:S02]  /*a1a0*/  MUFU.TANH R24, R24 ;  /* 0x0000001800187308 */ /* 0x000e640000002400 */
[C---:B--2---:R-:W-:Y:S06]  /*a1b0*/  HMMA.16816.F32 R168, R32.reuse, R12, R168 ;  /* 0x0000000c20a8723c */ /* 0x044fec00000018a8 */
[----:B------:R-:W2:Y:S02]  /*a1c0*/  MUFU.TANH R4, R4 ;  /* 0x0000000400047308 */ /* 0x000ea40000002400 */
[----:B------:R-:W-:Y:S01]  /*a1d0*/  HMMA.16816.F32 R164, R32, R14, R164 ;  /* 0x0000000e20a4723c */ /* 0x000fe200000018a4 */
        /* <DEDUP_REMOVED lines=8> */
[----:B------:R1:W1:Y:S01]  /*a260*/  MUFU.TANH R197, R179 ;  /* 0x000000b300c57308 */ /* 0x0002620000002400 */
[----:B------:R-:W-:Y:S01]  /*a270*/  FMUL.FTZ R172, R172, c[0x0][0x2ec] ;  /* 0x0000bb00acac7a20 */ /* 0x000fe20000410000 */
[C---:B---3--:R-:W-:Y:S06]  /*a280*/  HMMA.16816.F32 R168, R20.reuse, R16, R168 ;  /* 0x0000001014a8723c */ /* 0x048fec00000018a8 */
[----:B------:R3:W1:Y:S02]  /*a290*/  MUFU.TANH R201, R173 ;  /* 0x000000ad00c97308 */ /* 0x0006640000002400 */
[----:B------:R-:W-:Y:S06]  /*a2a0*/  HMMA.16816.F32 R164, R20, R18, R164 ;  /* 0x0000001214a4723c */ /* 0x000fec00000018a4 */
[----:B------:R-:W1:Y:S08]  /*a2b0*/  MUFU.TANH R5, R5 ;  /* 0x0000000500057308 */ /* 0x000e700000002400 */
[----:B------:R-:W1:Y:S02]  /*a2c0*/  MUFU.TANH R27, R27 ;  /* 0x0000001b001b7308 */ /* 0x000e640000002400 */
[----:B------:R-:W-:-:S02]  /*a2d0*/  FMUL.FTZ R14, R168, c[0x0][0x2ec] ;  /* 0x0000bb00a80e7a20 */ /* 0x000fc40000410000 */
[----:B------:R-:W-:Y:S02]  /*a2e0*/  FMUL.FTZ R12, R169, c[0x0][0x2ec] ;  /* 0x0000bb00a90c7a20 */ /* 0x000fe40000410000 */
[----:B------:R-:W-:Y:S02]  /*a2f0*/  FMUL.FTZ R170, R170, c[0x0][0x2ec] ;  /* 0x0000bb00aaaa7a20 */ /* 0x000fe40000410000 */
[----:B------:R-:W-:Y:S01]  /*a300*/  FMUL.FTZ R171, R171, c[0x0][0x2ec] ;  /* 0x0000bb00abab7a20 */ /* 0x000fe20000410000 */
[----:B------:R-:W1:Y:S01]  /*a310*/  MUFU.TANH R25, R25 ;  /* 0x0000001900197308 */ /* 0x000e620000002400 */
[----:B------:R-:W-:Y:S02]  /*a320*/  FMUL.FTZ R164, R164, c[0x0][0x2ec] ;  /* 0x0000bb00a4a47a20 */ /* 0x000fe40000410000 */
[----:B------:R-:W-:Y:S02]  /*a330*/  FMUL.FTZ R165, R165, c[0x0][0x2ec] ;  /* 0x0000bb00a5a57a20 */ /* 0x000fe40000410000 */
[----:B------:R-:W-:-:S02]  /*a340*/  FMUL.FTZ R166, R166, c[0x0][0x2ec] ;  /* 0x0000bb00a6a67a20 */ /* 0x000fc40000410000 */
[----:B------:R-:W-:Y:S01]  /*a350*/  FMUL.FTZ R167, R167, c[0x0][0x2ec] ;  /* 0x0000bb00a7a77a20 */ /* 0x000fe20000410000 */
[----:B------:R3:W1:Y:S08]  /*a360*/  MUFU.TANH R195, R182 ;  /* 0x000000b600c37308 */ /* 0x0006700000002400 */
[----:B------:R-:W1:Y:S08]  /*a370*/  MUFU.TANH R6, R6 ;  /* 0x0000000600067308 */ /* 0x000e700000002400 */
[----:B------:R3:W1:Y:S08]  /*a380*/  MUFU.TANH R207, R176 ;  /* 0x000000b000cf7308 */ /* 0x0006700000002400 */
[----:B------:R3:W1:Y:S08]  /*a390*/  MUFU.TANH R199, R178 ;  /* 0x000000b200c77308 */ /* 0x0006700000002400 */
[----:B------:R3:W1:Y:S08]  /*a3a0*/  MUFU.TANH R203, R172 ;  /* 0x000000ac00cb7308 */ /* 0x0006700000002400 */
[----:B------:R-:W1:Y:S08]  /*a3b0*/  MUFU.TANH R35, R35 ;  /* 0x0000002300237308 */ /* 0x000e700000002400 */
        /* <DEDUP_REMOVED lines=8> */
[----:B------:R3:W1:Y:S01]  /*a440*/  MUFU.TANH R173, R167 ;  /* 0x000000a700ad7308 */ /* 0x0006620000002400 */
[----:B------:R-:W-:Y:S06]  /*a450*/  BAR.SYNC.DEFER_BLOCKING 0x0 ;  /* 0x0000000000007b1d */ /* 0x000fec0000010000 */
[----:B------:R-:W-:Y:S05]  /*a460*/  @!P0 BRA `(.L_x_1721) ;  /* 0x000001c000008947 */ /* 0x000fea0003800000 */
[----:B--2-4-:R-:W-:Y:S02]  /*a470*/  UIADD3 UR12, UR8, -0x4, URZ ;  /* 0xfffffffc080c7890 */ /* 0x014fe4000fffe03f */
        /* <DEDUP_REMOVED lines=27> */
.L_x_1721:
[----:B--2-4-:R-:W-:-:S04]  /*a630*/  MOV R7, UR15 ;  /* 0x0000000f00077c02 */ /* 0x014fc80008000f00 */
[----:B------:R-:W-:-:S04]  /*a640*/  LEA R16, R7, R246, 0x6 ;  /* 0x000000f607107211 */ /* 0x000fc800078e30ff */
[C---:B------:R-:W-:Y:S02]  /*a650*/  IADD3 R13, R16.reuse, 0x1, RZ ;  /* 0x00000001100d7810 */ /* 0x040fe40007ffe0ff */
[----:B------:R-:W-:Y:S02]  /*a660*/  IADD3 R7, R16, 0x8, RZ ;  /* 0x0000000810077810 */ /* 0x000fe40007ffe0ff */
[C---:B------:R-:W-:Y:S02]  /*a670*/  ISETP.GE.AND P2, PT, R13.reuse, R242, PT ;  /* 0x000000f20d00720c */ /* 0x040fe40003f46270 */
[----:B------:R-:W-:Y:S02]  /*a680*/  ISETP.GE.AND P5, PT, R13, R240, PT ;  /* 0x000000f00d00720c */ /* 0x000fe40003fa6270 */
        /* <DEDUP_REMOVED lines=8> */
[C---:B------:R-:W-:Y:S02]  /*a710*/  ISETP.LT.OR P3, PT, R16.reuse, R243, P3 ;  /* 0x000000f31000720c */ /* 0x040fe40001f61670 */
[C---:B------:R-:W-:Y:S02]  /*a720*/  ISETP.LT.OR P6, PT, R16.reuse, R241, P6 ;  /* 0x000000f11000720c */ /* 0x040fe400037c1670 */
[C---:B------:R-:W-:Y:S02]  /*a730*/  IADD3 R13, R16.reuse, 0x9, RZ ;  /* 0x00000009100d7810 */ /* 0x040fe40007ffe0ff */
[----:B------:R-:W-:Y:S02]  /*a740*/  IADD3 R7, R16, 0x10, RZ ;  /* 0x0000001010077810 */ /* 0x000fe40007ffe0ff */
[----:B------:R-:W-:Y:S02]  /*a750*/  FSEL R3, R3, -INF , !P3 ;  /* 0xff80000003037808 */ /* 0x000fe40005800000 */
[----:B-1----:R-:W-:-:S02]  /*a760*/  FSEL R11, R11, -INF , !P6 ;  /* 0xff8000000b0b7808 */ /* 0x002fc40007000000 */
[----:B------:R-:W-:Y:S02]  /*a770*/  FSEL R17, R10, -INF , !P2 ;  /* 0xff8000000a117808 */ /* 0x000fe40005000000 */
[C---:B------:R-:W-:Y:S02]  /*a780*/  ISETP.GE.AND P0, PT, R13.reuse, R242, PT ;  /* 0x000000f20d00720c */ /* 0x040fe40003f06270 */
[----:B------:R-:W-:Y:S02]  /*a790*/  ISETP.GE.AND P3, PT, R13, R240, PT ;  /* 0x000000f00d00720c */ /* 0x000fe40003f66270 */
[C---:B------:R-:W-:Y:S02]  /*a7a0*/  ISETP.GE.AND P6, PT, R7.reuse, R242, PT ;  /* 0x000000f20700720c */ /* 0x040fe40003fc6270 */
[----:B------:R-:W-:Y:S02]  /*a7b0*/  ISETP.GE.AND P2, PT, R7, R240, PT ;  /* 0x000000f00700720c */ /* 0x000fe40003f46270 */
[----:B------:R-:W-:-:S02]  /*a7c0*/  IADD3 R10, R16, 0x11, RZ ;  /* 0x00000011100a7810 */ /* 0x000fc40007ffe0ff */
[C---:B------:R-:W-:Y:S02]  /*a7d0*/  ISETP.LT.OR P0, PT, R13.reuse, R243, P0 ;  /* 0x000000f30d00720c */ /* 0x040fe40000701670 */
[----:B------:R-:W-:Y:S02]  /*a7e0*/  ISETP.LT.OR P3, PT, R13, R241, P3 ;  /* 0x000000f10d00720c */ /* 0x000fe40001f61670 */
[C---:B------:R-:W-:Y:S02]  /*a7f0*/  ISETP.LT.OR P6, PT, R7.reuse, R243, P6 ;  /* 0x000000f30700720c */ /* 0x040fe400037c1670 */
[----:B------:R-:W-:Y:S02]  /*a800*/  ISETP.LT.OR P2, PT, R7, R241, P2 ;  /* 0x000000f10700720c */ /* 0x000fe40001741670 */
[----:B------:R-:W-:Y:S02]  /*a810*/  IADD3 R7, R16, 0x18, RZ ;  /* 0x0000001810077810 */ /* 0x000fe40007ffe0ff */
[----:B------:R-:W-:-:S02]  /*a820*/  FSEL R13, R184, -INF , !P5 ;  /* 0xff800000b80d7808 */ /* 0x000fc40006800000 */
[----:B------:R-:W-:Y:S02]  /*a830*/  FSEL R21, R185, -INF , !P1 ;  /* 0xff800000b9157808 */ /* 0x000fe40004800000 */
[C---:B------:R-:W-:Y:S02]  /*a840*/  ISETP.GE.AND P5, PT, R10.reuse, R242, PT ;  /* 0x000000f20a00720c */ /* 0x040fe40003fa6270 */
[----:B------:R-:W-:Y:S02]  /*a850*/  ISETP.GE.AND P1, PT, R10, R240, PT ;  /* 0x000000f00a00720c */ /* 0x000fe40003f26270 */
[----:B------:R-:W-:Y:S02]  /*a860*/  FSEL R15, R187, -INF , !P4 ;  /* 0xff800000bb0f7808 */ /* 0x000fe40006000000 */
[----:B------:R-:W-:Y:S02]  /*a870*/  FSEL R19, R186, -INF , !P0 ;  /* 0xff800000ba137808 */ /* 0x000fe40004000000 */
[----:B------:R-:W-:-:S02]  /*a880*/  ISETP.GE.AND P4, PT, R7, R242, PT ;  /* 0x000000f20700720c */ /* 0x000fc40003f86270 */
[C---:B------:R-:W-:Y:S02]  /*a890*/  ISETP.GE.AND P0, PT, R7.reuse, R240, PT ;  /* 0x000000f00700720c */ /* 0x040fe40003f06270 */
[C---:B------:R-:W-:Y:S02]  /*a8a0*/  ISETP.LT.OR P5, PT, R10.reuse, R243, P5 ;  /* 0x000000f30a00720c */ /* 0x040fe40002fa1670 */
[----:B------:R-:W-:Y:S02]  /*a8b0*/  ISETP.LT.OR P1, PT, R10, R241, P1 ;  /* 0x000000f10a00720c */ /* 0x000fe40000f21670 */
[----:B------:R-:W-:Y:S02]  /*a8c0*/  IADD3 R10, R16, 0x19, RZ ;  /* 0x00000019100a7810 */ /* 0x000fe40007ffe0ff */
[C---:B------:R-:W-:Y:S02]  /*a8d0*/  ISETP.LT.OR P4, PT, R7.reuse, R243, P4 ;  /* 0x000000f30700720c */ /* 0x040fe40002781670 */
[----:B------:R-:W-:-:S02]  /*a8e0*/  ISETP.LT.OR P0, PT, R7, R241, P0 ;  /* 0x000000f10700720c */ /* 0x000fc40000701670 */
[----:B------:R-:W-:Y:S02]  /*a8f0*/  FSEL R7, R192, -INF , !P3 ;  /* 0xff800000c0077808 */ /* 0x000fe40005800000 */
[----:B------:R-:W-:Y:S02]  /*a900*/  FSEL R191, R193, -INF , !P6 ;  /* 0xff800000c1bf7808 */ /* 0x000fe40007000000 */
[C---:B------:R-:W-:Y:S02]  /*a910*/  ISETP.GE.AND P3, PT, R10.reuse, R242, PT ;  /* 0x000000f20a00720c */ /* 0x040fe40003f66270 */
[C---:B------:R-:W-:Y:S02]  /*a920*/  ISETP.GE.AND P6, PT, R10.reuse, R240, PT ;  /* 0x000000f00a00720c */ /* 0x040fe40003fc6270 */
[C---:B------:R-:W-:Y:S02]  /*a930*/  ISETP.LT.OR P3, PT, R10.reuse, R243, P3 ;  /* 0x000000f30a00720c */ /* 0x040fe40001f61670 */
[----:B------:R-:W-:-:S02]  /*a940*/  ISETP.LT.OR P6, PT, R10, R241, P6 ;  /* 0x000000f10a00720c */ /* 0x000fc400037c1670 */
[----:B------:R-:W-:Y:S02]  /*a950*/  IADD3 R10, R16, 0x21, RZ ;  /* 0x00000021100a7810 */ /* 0x000fe40007ffe0ff */
[----:B------:R-:W-:Y:S02]  /*a960*/  FSEL R29, R5, -INF , !P1 ;  /* 0xff800000051d7808 */ /* 0x000fe40004800000 */
[----:B------:R-:W-:Y:S02]  /*a970*/  FSEL R27, R27, -INF , !P4 ;  /* 0xff8000001b1b7808 */ /* 0x000fe40006000000 */
[C---:B------:R-:W-:Y:S02]  /*a980*/  ISETP.GE.AND P1, PT, R10.reuse, R242, PT ;  /* 0x000000f20a00720c */ /* 0x040fe40003f26270 */
[C---:B------:R-:W-:Y:S02]  /*a990*/  ISETP.GE.AND P4, PT, R10.reuse, R240, PT ;  /* 0x000000f00a00720c */ /* 0x040fe40003f86270 */
[----:B------:R-:W-:-:S02]  /*a9a0*/  ISETP.LT.OR P1, PT, R10, R243, P1 ;  /* 0x000000f30a00720c */ /* 0x000fc40000f21670 */
[----:B------:R-:W-:Y:S02]  /*a9b0*/  ISETP.LT.OR P4, PT, R10, R241, P4 ;  /* 0x000000f10a00720c */ /* 0x000fe40002781670 */
[----:B------:R-:W-:Y:S02]  /*a9c0*/  FMNMX.FTZ R10, R2, R3, !PT ;  /* 0x00000003020a7209 */ /* 0x000fe40007810000 */
[----:B------:R-:W-:Y:S02]  /*a9d0*/  FSEL R32, R6, -INF , !P6 ;  /* 0xff80000006207808 */ /* 0x000fe40007000000 */
        /* <DEDUP_REMOVED lines=8> */
[----:B------:R-:W-:-:S02]  /*aa60*/  ISETP.GE.AND P2, PT, R18, R242, PT ;  /* 0x000000f21200720c */ /* 0x000fc40003f46270 */
[----:B------:R-:W-:Y:S02]  /*aa70*/  FMNMX.FTZ R10, R189, R10, !PT ;  /* 0x0000000abd0a7209 */ /* 0x000fe40007810000 */
[----:B------:R-:W-:Y:S02]  /*aa80*/  FMNMX.FTZ R6, R13, R6, !PT ;  /* 0x000000060d067209 */ /* 0x000fe40007810000 */
[----:B------:R-:W-:Y:S02]  /*aa90*/  IADD3 R4, R16, 0x28, RZ ;  /* 0x0000002810047810 */ /* 0x000fe40007ffe0ff */
[----:B------:R-:W-:Y:S02]  /*aaa0*/  ISETP.LT.OR P2, PT, R18, R243, P2 ;  /* 0x000000f31200720c */ /* 0x000fe40001741670 */
[----:B------:R-:W-:Y:S02]  /*aab0*/  FSEL R25, R25, -INF , !P3 ;  /* 0xff80000019197808 */ /* 0x000fe40005800000 */
[----:B------:R-:W-:-:S02]  /*aac0*/  FMNMX.FTZ R10, R27, R10, !PT ;  /* 0x0000000a1b0a7209 */ /* 0x000fc40007810000 */
[----:B------:R-:W-:Y:S02]  /*aad0*/  FSEL R195, R195, -INF , !P0 ;  /* 0xff800000c3c37808 */ /* 0x000fe40004000000 */
[----:B------:R-:W-:Y:S02]  /*aae0*/  FMNMX.FTZ R6, R15, R6, !PT ;  /* 0x000000060f067209 */ /* 0x000fe40007810000 */
[----:B------:R-:W-:Y:S02]  /*aaf0*/  ISETP.GE.AND P5, PT, R18, R240, PT ;  /* 0x000000f01200720c */ /* 0x000fe40003fa6270 */
[C---:B------:R-:W-:Y:S02]  /*ab00*/  ISETP.GE.AND P0, PT, R4.reuse, R242, PT ;  /* 0x000000f20400720c */ /* 0x040fe40003f06270 */
[----:B------:R-:W-:Y:S02]  /*ab10*/  ISETP.GE.AND P3, PT, R4, R240, PT ;  /* 0x000000f00400720c */ /* 0x000fe40003f66270 */
[----:B------:R-:W-:-:S02]  /*ab20*/  IADD3 R5, R16, 0x29, RZ ;  /* 0x0000002910057810 */ /* 0x000fc40007ffe0ff */
[----:B------:R-:W-:Y:S02]  /*ab30*/  FSEL R207, R207, -INF , !P2 ;  /* 0xff800000cfcf7808 */ /* 0x000fe40005000000 */
[----:B------:R-:W-:Y:S02]  /*ab40*/  FMNMX.FTZ R10, R25, R10, !PT ;  /* 0x0000000a190a7209 */ /* 0x000fe40007810000 */
[----:B------:R-:W-:Y:S02]  /*ab50*/  FMNMX.FTZ R6, R7, R6, !PT ;  /* 0x0000000607067209 */ /* 0x000fe40007810000 */
[----:B------:R-:W-:Y:S02]  /*ab60*/  ISETP.LT.OR P5, PT, R18, R241, P5 ;  /* 0x000000f11200720c */ /* 0x000fe40002fa1670 */
[C---:B------:R-:W-:Y:S02]  /*ab70*/  ISETP.LT.OR P0, PT, R4.reuse, R243, P0 ;  /* 0x000000f30400720c */ /* 0x040fe40000701670 */
[----:B------:R-:W-:-:S02]  /*ab80*/  ISETP.LT.OR P3, PT, R4, R241, P3 ;  /* 0x000000f10400720c */ /* 0x000fc40001f61670 */
[----:B------:R-:W-:Y:S02]  /*ab90*/  IADD3 R4, R16, 0x30, RZ ;  /* 0x0000003010047810 */ /* 0x000fe40007ffe0ff */
[C---:B------:R-:W-:Y:S02]  /*aba0*/  ISETP.GE.AND P6, PT, R5.reuse, R242, PT ;  /* 0x000000f20500720c */ /* 0x040fe40003fc6270 */
[----:B------:R-:W-:Y:S02]  /*abb0*/  ISETP.GE.AND P2, PT, R5, R240, PT ;  /* 0x000000f00500720c */ /* 0x000fe40003f46270 */
[----:B------:R-:W-:Y:S02]  /*abc0*/  FSEL R205, R205, -INF , !P1 ;  /* 0xff800000cdcd7808 */ /* 0x000fe40004800000 */
[----:B------:R-:W-:Y:S02]  /*abd0*/  FMNMX.FTZ R10, R207, R10, !PT ;  /* 0x0000000acf0a7209 */ /* 0x000fe40007810000 */
[----:B------:R-:W-:-:S02]  /*abe0*/  FMNMX.FTZ R6, R31, R6, !PT ;  /* 0x000000061f067209 */ /* 0x000fc40007810000 */
[----:B------:R-:W-:Y:S02]  /*abf0*/  FSEL R199, R199, -INF , !P5 ;  /* 0xff800000c7c77808 */ /* 0x000fe40006800000 */
[C---:B------:R-:W-:Y:S02]  /*ac00*/  ISETP.GE.AND P5, PT, R4.reuse, R242, PT ;  /* 0x000000f20400720c */ /* 0x040fe40003fa6270 */
[----:B------:R-:W-:Y:S02]  /*ac10*/  ISETP.GE.AND P1, PT, R4, R240, PT ;  /* 0x000000f00400720c */ /* 0x000fe40003f26270 */
[C---:B------:R-:W-:Y:S02]  /*ac20*/  ISETP.LT.OR P6, PT, R5.reuse, R243, P6 ;  /* 0x000000f30500720c */ /* 0x040fe400037c1670 */
[----:B------:R-:W-:Y:S02]  /*ac30*/  ISETP.LT.OR P2, PT, R5, R241, P2 ;  /* 0x000000f10500720c */ /* 0x000fe40001741670 */
[----:B------:R-:W-:-:S02]  /*ac40*/  IADD3 R5, R16, 0x31, RZ ;  /* 0x0000003110057810 */ /* 0x000fc40007ffe0ff */
[----:B------:R-:W-:Y:S02]  /*ac50*/  FSEL R203, R203, -INF , !P0 ;  /* 0xff800000cbcb7808 */ /* 0x000fe40004000000 */
[----:B------:R-:W-:Y:S02]  /*ac60*/  FMNMX.FTZ R10, R205, R10, !PT ;  /* 0x0000000acd0a7209 */ /* 0x000fe40007810000 */
[----:B------:R-:W-:Y:S02]  /*ac70*/  FMNMX.FTZ R6, R29, R6, !PT ;  /* 0x000000061d067209 */ /* 0x000fe40007810000 */
[C---:B------:R-:W-:Y:S02]  /*ac80*/  ISETP.LT.OR P5, PT, R4.reuse, R243, P5 ;  /* 0x000000f30400720c */ /* 0x040fe40002fa1670 */
[----:B------:R-:W-:Y:S02]  /*ac90*/  ISETP.LT.OR P1, PT, R4, R241, P1 ;  /* 0x000000f10400720c */ /* 0x000fe40000f21670 */
[----:B------:R-:W-:-:S02]  /*aca0*/  FSEL R197, R197, -INF , !P4 ;  /* 0xff800000c5c57808 */ /* 0x000fc40006000000 */
[----:B------:R-:W-:Y:S02]  /*acb0*/  IADD3 R4, R16, 0x38, RZ ;  /* 0x0000003810047810 */ /* 0x000fe40007ffe0ff */
[----:B------:R-:W-:Y:S02]  /*acc0*/  ISETP.GE.AND P4, PT, R5, R242, PT ;  /* 0x000000f20500720c */ /* 0x000fe40003f86270 */
[----:B------:R-:W-:Y:S02]  /*acd0*/  FSEL R201, R201, -INF , !P6 ;  /* 0xff800000c9c97808 */ /* 0x000fe40007000000 */
[----:B------:R-:W-:Y:S02]  /*ace0*/  FMNMX.FTZ R10, R203, R10, !PT ;  /* 0x0000000acb0a7209 */ /* 0x000fe40007810000 */
[----:B------:R-:W-:Y:S02]  /*acf0*/  FMNMX.FTZ R23, R195, R6, !PT ;  /* 0x00000006c3177209 */ /* 0x000fe40007810000 */
[----:B------:R-:W-:-:S02]  /*ad00*/  ISETP.GE.AND P6, PT, R4, R242, PT ;  /* 0x000000f20400720c */ /* 0x000fc40003fc6270 */
[----:B------:R-:W-:Y:S02]  /*ad10*/  FSEL R187, R14, -INF , !P5 ;  /* 0xff8000000ebb7808 */ /* 0x000fe40006800000 */
[----:B------:R-:W-:Y:S02]  /*ad20*/  ISETP.LT.OR P4, PT, R5, R243, P4 ;  /* 0x000000f30500720c */ /* 0x000fe40002781670 */
[----:B------:R-:W-:Y:S02]  /*ad30*/  FMNMX.FTZ R10, R201, R10, !PT ;  /* 0x0000000ac90a7209 */ /* 0x000fe40007810000 */
[----:B------:R-:W-:Y:S02]  /*ad40*/  IADD3 R16, R16, 0x39, RZ ;  /* 0x0000003910107810 */ /* 0x000fe40007ffe0ff */
[----:B------:R-:W-:Y:S02]  /*ad50*/  FMNMX.FTZ R6, R32, R23, !PT ;  /* 0x0000001720067209 */ /* 0x000fe40007810000 */
[----:B------:R-:W-:-:S02]  /*ad60*/  ISETP.LT.OR P6, PT, R4, R243, P6 ;  /* 0x000000f30400720c */ /* 0x000fc400037c1670 */
[----:B------:R-:W-:Y:S02]  /*ad70*/  FSEL R185, R12, -INF , !P4 ;  /* 0xff8000000cb97808 */ /* 0x000fe40006000000 */
[----:B------:R-:W-:Y:S02]  /*ad80*/  FMNMX.FTZ R10, R187, R10, !PT ;  /* 0x0000000abb0a7209 */ /* 0x000fe40007810000 */
[----:B------:R-:W-:Y:S02]  /*ad90*/  ISETP.GE.AND P5, PT, R16, R242, PT ;  /* 0x000000f21000720c */ /* 0x000fe40003fa6270 */
[----:B------:R-:W-:Y:S02]  /*ada0*/  FMNMX.FTZ R6, R199, R6, !PT ;  /* 0x00000006c7067209 */ /* 0x000fe40007810000 */
[----:B------:R-:W-:Y:S02]  /*adb0*/  FSEL R183, R183, -INF , !P6 ;  /* 0xff800000b7b77808 */ /* 0x000fe40007000000 */
[----:B------:R-:W-:-:S02]  /*adc0*/  FMNMX.FTZ R10, R185, R10, !PT ;  /* 0x0000000ab90a7209 */ /* 0x000fc40007810000 */
[----:B------:R-:W-:Y:S02]  /*add0*/  ISETP.LT.OR P5, PT, R16, R243, P5 ;  /* 0x000000f31000720c */ /* 0x000fe40002fa1670 */
[----:B------:R-:W-:Y:S02]  /*ade0*/  FSEL R35, R35, -INF , !P3 ;  /* 0xff80000023237808 */ /* 0x000fe40005800000 */
[----:B------:R-:W-:Y:S02]  /*adf0*/  FMNMX.FTZ R6, R197, R6, !PT ;  /* 0x00000006c5067209 */ /* 0x000fe40007810000 */
[----:B------:R-:W-:Y:S02]  /*ae00*/  FMNMX.FTZ R12, R183, R10, !PT ;  /* 0x0000000ab70c7209 */ /* 0x000fe40007810000 */
[-C--:B------:R-:W-:Y:S02]  /*ae10*/  ISETP.GE.AND P3, PT, R4, R240.reuse, PT ;  /* 0x000000f00400720c */ /* 0x080fe40003f66270 */
[----:B------:R-:W-:-:S02]  /*ae20*/  ISETP.GE.AND P0, PT, R5, R240, PT ;  /* 0x000000f00500720c */ /* 0x000fc40003f06270 */
[----:B------:R-:W-:Y:S02]  /*ae30*/  FSEL R181, R181, -INF , !P5 ;  /* 0xff800000b5b57808 */ /* 0x000fe40006800000 */
[----:B------:R-:W-:Y:S02]  /*ae40*/  FSEL R33, R33, -INF , !P2 ;  /* 0xff80000021217808 */ /* 0x000fe40005000000 */
[----:B------:R-:W-:Y:S02]  /*ae50*/  FMNMX.FTZ R10, R35, R6, !PT ;  /* 0x00000006230a7209 */ /* 0x000fe40007810000 */
[-C--:B------:R-:W-:Y:S02]  /*ae60*/  ISETP.LT.OR P3, PT, R4, R241.reuse, P3 ;  /* 0x000000f10400720c */ /* 0x080fe40001f61670 */
[----:B------:R-:W-:Y:S02]  /*ae70*/  FMNMX.FTZ R6, R181, R12, !PT ;  /* 0x0000000cb5067209 */ /* 0x000fe40007810000 */
[----:B------:R-:W-:-:S02]  /*ae80*/  ISETP.LT.OR P0, PT, R5, R241, P0 ;  /* 0x000000f10500720c */ /* 0x000fc40000701670 */
[----:B------:R-:W-:Y:S01]  /*ae90*/  FSEL R179, R179, -INF , !P1 ;  /* 0xff800000b3b37808 */ /* 0x000fe20004800000 */
[----:B------:R-:W1:Y:S01]  /*aea0*/  SHFL.BFLY PT, R5, R6, 0x2, 0x1f ;  /* 0x0c401f0006057f89 */ /* 0x000e6200000e0000 */
[----:B------:R-:W-:Y:S02]  /*aeb0*/  FMNMX.FTZ R4, R33, R10, !PT ;  /* 0x0000000a21047209 */ /* 0x000fe40007810000 */
[C---:B------:R-:W-:Y:S02]  /*aec0*/  ISETP.GE.AND P1, PT, R16.reuse, R240, PT ;  /* 0x000000f01000720c */ /* 0x040fe40003f26270 */
[----:B------:R-:W-:Y:S02]  /*aed0*/  FSEL R177, R177, -INF , !P0 ;  /* 0xff800000b1b17808 */ /* 0x000fe40004000000 */
[----:B------:R-:W-:Y:S02]  /*aee0*/  FMNMX.FTZ R4, R179, R4, !PT ;  /* 0x00000004b3047209 */ /* 0x000fe40007810000 */
[----:B------:R-:W-:-:S02]  /*aef0*/  ISETP.LT.OR P1, PT, R16, R241, P1 ;  /* 0x000000f11000720c */ /* 0x000fc40000f21670 */
[----:B------:R-:W-:Y:S02]  /*af00*/  FSEL R175, R175, -INF , !P3 ;  /* 0xff800000afaf7808 */ /* 0x000fe40005800000 */
[----:B------:R-:W-:Y:S02]  /*af10*/  FMNMX.FTZ R4, R177, R4, !PT ;  /* 0x00000004b1047209 */ /* 0x000fe40007810000 */
[----:B---3--:R-:W-:Y:S02]  /*af20*/  FSEL R173, R173, -INF , !P1 ;  /* 0xff800000adad7808 */ /* 0x008fe40004800000 */
[----:B------:R-:W-:-:S04]  /*af30*/  FMNMX.FTZ R4, R175, R4, !PT ;  /* 0x00000004af047209 */ /* 0x000fc80007810000 */
[----:B------:R-:W-:Y:S02]  /*af40*/  FMNMX.FTZ R165, R173, R4, !PT ;  /* 0x00000004ada57209 */ /* 0x000fe40007810000 */
[----:B-1----:R-:W-:-:S03]  /*af50*/  FMNMX.FTZ R23, R6, R5, !PT ;  /* 0x0000000506177209 */ /* 0x002fc60007810000 */
[----:B------:R-:W1:Y:S04]  /*af60*/  SHFL.BFLY PT, R4, R165, 0x2, 0x1f ;  /* 0x0c401f00a5047f89 */ /* 0x000e6800000e0000 */
[----:B------:R-:W2:Y:S01]  /*af70*/  SHFL.BFLY PT, R164, R23, 0x1, 0x1f ;  /* 0x0c201f0017a47f89 */ /* 0x000ea200000e0000 */
[----:B-1----:R-:W-:Y:S02]  /*af80*/  FMNMX.FTZ R5, R165, R4, !PT ;  /* 0x00000004a5057209 */ /* 0x002fe40007810000 */
[----:B--2---:R-:W-:-:S03]  /*af90*/  FMNMX.FTZ R164, R23, R164, !PT ;  /* 0x000000a417a47209 */ /* 0x004fc60007810000 */
[----:B------:R-:W1:Y:S01]  /*afa0*/  SHFL.BFLY PT, R4, R5, 0x1, 0x1f ;  /* 0x0c201f0005047f89 */ /* 0x000e6200000e0000 */
[C---:B------:R-:W-:Y:S01]  /*afb0*/  FSETP.NEU.FTZ.AND P1, PT, R164.reuse, -INF , PT ;  /* 0xff800000a400780b */ /* 0x040fe20003f3d000 */
[----:B------:R-:W-:-:S05]  /*afc0*/  FMUL.FTZ R172, R164, c[0x0][0x23c] ;  /* 0x00008f00a4ac7a20 */ /* 0x000fca0000410000 */
[----:B------:R-:W-:-:S05]  /*afd0*/  FSEL R172, R172, RZ, P1 ;  /* 0x000000ffacac7208 */ /* 0x000fca0000800000 */
[--C-:B------:R-:W-:Y:S02]  /*afe0*/  FFMA.FTZ R169, R3, c[0x0][0x23c], -R172.reuse ;  /* 0x00008f0003a97a23 */ /* 0x100fe400000108ac */
[--C-:B------:R-:W-:Y:S02]  /*aff0*/  FFMA.FTZ R167, R21, c[0x0][0x23c], -R172.reuse ;  /* 0x00008f0015a77a23 */ /* 0x100fe400000108ac */
[----:B------:R-:W2:Y:S01]  /*b000*/  LDSM.16.MT88.4 R20, [R228+0x18000] ;  /* 0x01800000e414783b */ /* 0x000ea20000004200 */
[--C-:B------:R-:W-:Y:S01]  /*b010*/  FFMA.FTZ R168, R17, c[0x0][0x23c], -R172.reuse ;  /* 0x00008f0011a87a23 */ /* 0x100fe200000108ac */
[----:B------:R-:W-:Y:S01]  /*b020*/  MUFU.EX2 R169, R169 ;  /* 0x000000a900a97308 */ /* 0x000fe20000000800 */
[--C-:B------:R-:W-:Y:S02]  /*b030*/  FFMA.FTZ R166, R19, c[0x0][0x23c], -R172.reuse ;  /* 0x00008f0013a67a23 */ /* 0x100fe400000108ac */
[----:B------:R-:W3:Y:S01]  /*b040*/  LDSM.16.MT88.4 R16, [R226+0x18000] ;  /* 0x01800000e210783b */ /* 0x000ee20000004200 */
[----:B-1----:R-:W-:Y:S01]  /*b050*/  FMNMX.FTZ R3, R5, R4, !PT ;  /* 0x0000000405037209 */ /* 0x002fe20007810000 */
[--C-:B------:R-:W-:Y:S01]  /*b060*/  FFMA.FTZ R174, R191, c[0x0][0x23c], -R172.reuse ;  /* 0x00008f00bfae7a23 */ /* 0x100fe200000108ac */
[----:B------:R-:W-:Y:S01]  /*b070*/  FSEL R5, R164, RZ, P1 ;  /* 0x000000ffa4057208 */ /* 0x000fe20000800000 */
[--C-:B------:R-:W-:Y:S01]  /*b080*/  FFMA.FTZ R176, R27, c[0x0][0x23c], -R172.reuse ;  /* 0x00008f001bb07a23 */ /* 0x100fe200000108ac */
[C---:B------:R-:W-:Y:S01]  /*b090*/  FSETP.NEU.FTZ.AND P0, PT, R3.reuse, -INF , PT ;  /* 0xff8000000300780b */ /* 0x040fe20003f1d000 */
[C---:B------:R-:W-:Y:S01]  /*b0a0*/  FMUL.FTZ R170, R3.reuse, c[0x0][0x23c] ;  /* 0x00008f0003aa7a20 */ /* 0x040fe20000410000 */
[----:B------:R-:W1:Y:S01]  /*b0b0*/  MUFU.EX2 R168, R168 ;  /* 0x000000a800a87308 */ /* 0x000e620000000800 */
[----:B------:R-:W-:Y:S01]  /*b0c0*/  FADD.FTZ R2, R2, -R5 ;  /* 0x8000000502027221 */ /* 0x000fe20000010000 */
[----:B------:R-:W-:Y:S01]  /*b0d0*/  FSEL R5, R3, RZ, P0 ;  /* 0x000000ff03057208 */ /* 0x000fe20000000000 */
[----:B------:R-:W-:Y:S01]  /*b0e0*/  FFMA.FTZ R191, R25, c[0x0][0x23c], -R172 ;  /* 0x00008f0019bf7a23 */ /* 0x000fe200000108ac */
[----:B------:R-:W-:Y:S01]  /*b0f0*/  FSEL R170, R170, RZ, P0 ;  /* 0x000000ffaaaa7208 */ /* 0x000fe20000000000 */
[----:B------:R-:W-:Y:S01]  /*b100*/  FMUL.FTZ R2, R2, c[0x0][0x23c] ;  /* 0x00008f0002027a20 */ /* 0x000fe20000410000 */
[----:B------:R-:W-:Y:S01]  /*b110*/  LDSM.16.MT88.4 R24, [R224+0x1e000] ;  /* 0x01e00000e018783b */ /* 0x000fe20000004200 */
[----:B------:R-:W-:Y:S01]  /*b120*/  FADD.FTZ R5, R0, -R5 ;  /* 0x8000000500057221 */ /* 0x000fe20000010000 */
[----:B------:R-:W-:Y:S01]  /*b130*/  MUFU.EX2 R167, R167 ;  /* 0x000000a700a77308 */ /* 0x000fe20000000800 */
[----:B------:R-:W-:-:S02]  /*b140*/  FFMA.FTZ R165, R11, c[0x0][0x23c], -R170 ;  /* 0x00008f000ba57a23 */ /* 0x000fc400000108aa */
[--C-:B------:R-:W-:Y:S02]  /*b150*/  FFMA.FTZ R11, R13, c[0x0][0x23c], -R170.reuse ;  /* 0x00008f000d0b7a23 */ /* 0x100fe400000108aa */
[--C-:B------:R-:W-:Y:S02]  /*b160*/  FFMA.FTZ R10, R15, c[0x0][0x23c], -R170.reuse ;  /* 0x00008f000f0a7a23 */ /* 0x100fe400000108aa */
[----:B------:R-:W-:Y:S01]  /*b170*/  FFMA.FTZ R171, R7, c[0x0][0x23c], -R170 ;  /* 0x00008f0007ab7a23 */ /* 0x000fe200000108aa */
[----:B------:R-:W4:Y:S01]  /*b180*/  MUFU.EX2 R166, R166 ;  /* 0x000000a600a67308 */ /* 0x000f220000000800 */
[----:B------:R-:W-:Y:S01]  /*b190*/  FMUL.FTZ R0, R5, c[0x0][0x23c] ;  /* 0x00008f0005007a20 */ /* 0x000fe20000410000 */
[----:B-1----:R-:W-:Y:S01]  /*b1a0*/  F2FP.PACK_AB R4, R168, R169 ;  /* 0x000000a9a804723e */ /* 0x002fe200000000ff */
[----:B------:R-:W1:Y:S01]  /*b1b0*/  LDSM.16.MT88.4 R12, [R225+0x18000] ;  /* 0x01800000e10c783b */ /* 0x000e620000004200 */
[----:B------:R-:W-:Y:S02]  /*b1c0*/  FFMA.FTZ R189, R189, c[0x0][0x23c], -R172 ;  /* 0x00008f00bdbd7a23 */ /* 0x000fe400000108ac */
[----:B------:R-:W-:-:S02]  /*b1d0*/  FFMA.FTZ R178, R31, c[0x0][0x23c], -R170 ;  /* 0x00008f001fb27a23 */ /* 0x000fc400000108aa */
[----:B------:R-:W-:Y:S01]  /*b1e0*/  MUFU.EX2 R165, R165 ;  /* 0x000000a500a57308 */ /* 0x000fe20000000800 */
[--C-:B------:R-:W-:Y:S02]  /*b1f0*/  FFMA.FTZ R193, R29, c[0x0][0x23c], -R170.reuse ;  /* 0x00008f001dc17a23 */ /* 0x100fe400000108aa */
[--C-:B------:R-:W-:Y:S01]  /*b200*/  FFMA.FTZ R195, R195, c[0x0][0x23c], -R170.reuse ;  /* 0x00008f00c3c37a23 */ /* 0x100fe200000108aa */
[----:B------:R-:W-:Y:S01]  /*b210*/  LDSM.16.MT88.4 R28, [R228+0x18800] ;  /* 0x01880000e41c783b */ /* 0x000fe20000004200 */
[--C-:B------:R-:W-:Y:S02]  /*b220*/  FFMA.FTZ R180, R32, c[0x0][0x23c], -R170.reuse ;  /* 0x00008f0020b47a23 */ /* 0x100fe400000108aa */
[----:B------:R-:W-:Y:S01]  /*b230*/  FFMA.FTZ R186, R199, c[0x0][0x23c], -R170 ;  /* 0x00008f00c7ba7a23 */ /* 0x000fe200000108aa */
[----:B------:R-:W5:Y:S01]  /*b240*/  MUFU.EX2 R11, R11 ;  /* 0x0000000b000b7308 */ /* 0x000f620000000800 */
[----:B----4-:R-:W-:Y:S01]  /*b250*/  F2FP.PACK_AB R6, R166, R167 ;  /* 0x000000a7a606723e */ /* 0x010fe200000000ff */
[----:B------:R-:W-:-:S02]  /*b260*/  FFMA.FTZ R182, R207, c[0x0][0x23c], -R172 ;  /* 0x00008f00cfb67a23 */ /* 0x000fc400000108ac */
[--C-:B------:R-:W-:Y:S02]  /*b270*/  FFMA.FTZ R205, R205, c[0x0][0x23c], -R172.reuse ;  /* 0x00008f00cdcd7a23 */ /* 0x100fe400000108ac */
[--C-:B------:R-:W-:Y:S02]  /*b280*/  FFMA.FTZ R184, R203, c[0x0][0x23c], -R172.reuse ;  /* 0x00008f00cbb87a23 */ /* 0x100fe400000108ac */
[----:B------:R-:W-:Y:S01]  /*b290*/  MUFU.EX2 R10, R10 ;  /* 0x0000000a000a7308 */ /* 0x000fe20000000800 */
[----:B------:R-:W-:Y:S02]  /*b2a0*/  FFMA.FTZ R201, R201, c[0x0][0x23c], -R172 ;  /* 0x00008f00c9c97a23 */ /* 0x000fe400000108ac */
[--C-:B------:R-:W-:Y:S02]  /*b2b0*/  FFMA.FTZ R197, R197, c[0x0][0x23c], -R170.reuse ;  /* 0x00008f00c5c57a23 */ /* 0x100fe400000108aa */
[--C-:B------:R-:W-:Y:S02]  /*b2c0*/  FFMA.FTZ R188, R35, c[0x0][0x23c], -R170.reuse ;  /* 0x00008f0023bc7a23 */ /* 0x100fe400000108aa */
[----:B------:R-:W-:Y:S01]  /*b2d0*/  FFMA.FTZ R199, R33, c[0x0][0x23c], -R170 ;  /* 0x00008f0021c77a23 */ /* 0x000fe200000108aa */
[----:B------:R-:W4:Y:S01]  /*b2e0*/  MUFU.EX2 R171, R171 ;  /* 0x000000ab00ab7308 */ /* 0x000f220000000800 */
[----:B-----5:R-:W-:Y:S01]  /*b2f0*/  F2FP.PACK_AB R5, R11, R165 ;  /* 0x000000a50b05723e */ /* 0x020fe200000000ff */
[----:B------:R-:W-:Y:S01]  /*b300*/  LDSM.16.MT88.4 R32, [R224+0x19000] ;  /* 0x01900000e020783b */ /* 0x000fe20000004200 */
[----:B------:R-:W-:-:S02]  /*b310*/  FFMA.FTZ R187, R187, c[0x0][0x23c], -R172 ;  /* 0x00008f00bbbb7a23 */ /* 0x000fc400000108ac */
[--C-:B------:R-:W-:Y:S02]  /*b320*/  FFMA.FTZ R190, R185, c[0x0][0x23c], -R172.reuse ;  /* 0x00008f00b9be7a23 */ /* 0x100fe400000108ac */
[----:B------:R-:W-:Y:S01]  /*b330*/  FFMA.FTZ R183, R183, c[0x0][0x23c], -R172 ;  /* 0x00008f00b7b77a23 */ /* 0x000fe200000108ac */
[----:B------:R-:W5:Y:S01]  /*b340*/  MUFU.EX2 R2, R2 ;  /* 0x0000000200027308 */ /* 0x000f620000000800 */
[--C-:B------:R-:W-:Y:S02]  /*b350*/  FFMA.FTZ R179, R179, c[0x0][0x23c], -R170.reuse ;  /* 0x00008f00b3b37a23 */ /* 0x100fe400000108aa */
[--C-:B------:R-:W-:Y:S02]  /*b360*/  FFMA.FTZ R192, R177, c[0x0][0x23c], -R170.reuse ;  /* 0x00008f00b1c07a23 */ /* 0x100fe400000108aa */
[----:B------:R-:W-:Y:S02]  /*b370*/  FFMA.FTZ R175, R175, c[0x0][0x23c], -R170 ;  /* 0x00008f00afaf7a23 */ /* 0x000fe400000108aa */
[----:B------:R-:W-:Y:S01]  /*b380*/  FFMA.FTZ R172, R181, c[0x0][0x23c], -R172 ;  /* 0x00008f00b5ac7a23 */ /* 0x000fe200000108ac */
[----:B------:R-:W1:Y:S01]  /*b390*/  MUFU.EX2 R0, R0 ;  /* 0x0000000000007308 */ /* 0x000e620000000800 */
[----:B----4-:R-:W-:Y:S01]  /*b3a0*/  F2FP.PACK_AB R7, R171, R10 ;  /* 0x0000000aab07723e */ /* 0x010fe200000000ff */
[----:B------:R-:W-:-:S02]  /*b3b0*/  FFMA.FTZ R170, R173, c[0x0][0x23c], -R170 ;  /* 0x00008f00adaa7a23 */ /* 0x000fc400000108aa */
[----:B-----5:R-:W-:-:S04]  /*b3c0*/  FMUL.FTZ R160, R160, R2 ;  /* 0x00000002a0a07220 */ /* 0x020fc80000410000 */
[----:B------:R-:W-:Y:S01]  /*b3d0*/  MUFU.EX2 R174, R174 ;  /* 0x000000ae00ae7308 */ /* 0x000fe20000000800 */
[-C--:B------:R-:W-:Y:S02]  /*b3e0*/  FMUL.FTZ R161, R161, R2.reuse ;  /* 0x00000002a1a17220 */ /* 0x080fe40000410000 */
[-C--:B------:R-:W-:Y:S02]  /*b3f0*/  FMUL.FTZ R156, R156, R2.reuse ;  /* 0x000000029c9c7220 */ /* 0x080fe40000410000 */
[----:B------:R-:W-:Y:S02]  /*b400*/  FMUL.FTZ R157, R157, R2 ;  /* 0x000000029d9d7220 */ /* 0x000fe40000410000 */
[-C--:B-1----:R-:W-:Y:S01]  /*b410*/  FMUL.FTZ R162, R162, R0.reuse ;  /* 0x00000000a2a27220 */ /* 0x082fe20000410000 */
[----:B------:R-:W1:Y:S01]  /*b420*/  MUFU.EX2 R189, R189 ;  /* 0x000000bd00bd7308 */ /* 0x000e620000000800 */
[-C--:B------:R-:W-:Y:S02]  /*b430*/  FMUL.FTZ R163, R163, R0.reuse ;  /* 0x00000000a3a37220 */ /* 0x080fe40000410000 */
[----:B------:R-:W-:-:S02]  /*b440*/  FMUL.FTZ R158, R158, R0 ;  /* 0x000000009e9e7220 */ /* 0x000fc40000410000 */
[----:B------:R-:W-:Y:S02]  /*b450*/  FMUL.FTZ R159, R159, R0 ;  /* 0x000000009f9f7220 */ /* 0x000fe40000410000 */
[-C--:B------:R-:W-:Y:S01]  /*b460*/  FMUL.FTZ R152, R152, R2.reuse ;  /* 0x0000000298987220 */ /* 0x080fe20000410000 */
[C---:B--2---:R-:W-:Y:S01]  /*b470*/  HMMA.16816.F32 R160, R4.reuse, R20, R160 ;  /* 0x0000001404a0723c */ /* 0x044fe200000018a0 */
[----:B------:R-:W-:Y:S01]  /*b480*/  FMUL.FTZ R153, R153, R2 ;  /* 0x0000000299997220 */ /* 0x000fe20000410000 */
[----:B------:R-:W-:Y:S01]  /*b490*/  MUFU.EX2 R176, R176 ;  /* 0x000000b000b07308 */ /* 0x000fe20000000800 */
[-C--:B------:R-:W-:Y:S02]  /*b4a0*/  FMUL.FTZ R154, R154, R0.reuse ;  /* 0x000000009a9a7220 */ /* 0x080fe40000410000 */
[----:B------:R-:W-:Y:S02]  /*b4b0*/  FMUL.FTZ R155, R155, R0 ;  /* 0x000000009b9b7220 */ /* 0x000fe40000410000 */
[-C--:B------:R-:W-:Y:S01]  /*b4c0*/  FMUL.FTZ R148, R148, R2.reuse ;  /* 0x0000000294947220 */ /* 0x080fe20000410000 */
[----:B------:R-:W-:Y:S01]  /*b4d0*/  HMMA.16816.F32 R156, R4, R22, R156 ;  /* 0x00000016049c723c */ /* 0x000fe2000000189c */
[----:B------:R-:W2:Y:S01]  /*b4e0*/  LDSM.16.MT88.4 R20, [R224+0x18000] ;  /* 0x01800000e014783b */ /* 0x000ea20000004200 */
[----:B------:R-:W-:Y:S01]  /*b4f0*/  FMUL.FTZ R149, R149, R2 ;  /* 0x0000000295957220 */ /* 0x000fe20000410000 */
[----:B------:R-:W4:Y:S01]  /*b500*/  MUFU.EX2 R191, R191 ;  /* 0x000000bf00bf7308 */ /* 0x000f220000000800 */
[----:B------:R-:W-:-:S02]  /*b510*/  FMUL.FTZ R150, R150, R0 ;  /* 0x0000000096967220 */ /* 0x000fc40000410000 */
[----:B------:R-:W-:Y:S02]  /*b520*/  FMUL.FTZ R151, R151, R0 ;  /* 0x0000000097977220 */ /* 0x000fe40000410000 */
[C---:B---3--:R-:W-:Y:S01]  /*b530*/  HMMA.16816.F32 R152, R4.reuse, R16, R152 ;  /* 0x000000100498723c */ /* 0x048fe20000001898 */
[-C--:B------:R-:W-:Y:S02]  /*b540*/  FMUL.FTZ R144, R144, R2.reuse ;  /* 0x0000000290907220 */ /* 0x080fe40000410000 */
[----:B------:R-:W-:Y:S01]  /*b550*/  FMUL.FTZ R145, R145, R2 ;  /* 0x0000000291917220 */ /* 0x000fe20000410000 */
[----:B------:R-:W-:Y:S01]  /*b560*/  MUFU.EX2 R178, R178 ;  /* 0x000000b200b27308 */ /* 0x000fe20000000800 */
[-C--:B------:R-:W-:Y:S02]  /*b570*/  FMUL.FTZ R146, R146, R0.reuse ;  /* 0x0000000092927220 */ /* 0x080fe40000410000 */
[----:B------:R-:W-:Y:S01]  /*b580*/  FMUL.FTZ R147, R147, R0 ;  /* 0x0000000093937220 */ /* 0x000fe20000410000 */
[----:B------:R-:W-:Y:S01]  /*b590*/  HMMA.16816.F32 R148, R4, R18, R148 ;  /* 0x000000120494723c */ /* 0x000fe20000001894 */
[----:B------:R-:W3:Y:S01]  /*b5a0*/  LDSM.16.MT88.4 R16, [R228+0x1a000] ;  /* 0x01a00000e410783b */ /* 0x000ee20000004200 */
[----:B------:R-:W-:-:S02]  /*b5b0*/  FMUL.FTZ R140, R140, R2 ;  /* 0x000000028c8c7220 */ /* 0x000fc40000410000 */
[----:B------:R-:W-:Y:S01]  /*b5c0*/  FMUL.FTZ R141, R141, R2 ;  /* 0x000000028d8d7220 */ /* 0x000fe20000410000 */
[----:B------:R-:W5:Y:S01]  /*b5d0*/  MUFU.EX2 R193, R193 ;  /* 0x000000c100c17308 */ /* 0x000f620000000800 */
[-C--:B------:R-:W-:Y:S02]  /*b5e0*/  FMUL.FTZ R142, R142, R0.reuse ;  /* 0x000000008e8e7220 */ /* 0x080fe40000410000 */
[----:B------:R-:W-:Y:S01]  /*b5f0*/  FMUL.FTZ R143, R143, R0 ;  /* 0x000000008f8f7220 */ /* 0x000fe20000410000 */
[----:B------:R-:W-:Y:S01]  /*b600*/  HMMA.16816.F32 R144, R4, R12, R144 ;  /* 0x0000000c0490723c */ /* 0x000fe20000001890 */
[-C--:B------:R-:W-:Y:S02]  /*b610*/  FMUL.FTZ R136, R136, R2.reuse ;  /* 0x0000000288887220 */ /* 0x080fe40000410000 */
[----:B------:R-:W-:Y:S01]  /*b620*/  FMUL.FTZ R137, R137, R2 ;  /* 0x0000000289897220 */ /* 0x000fe20000410000 */
[----:B------:R-:W-:Y:S01]  /*b630*/  MUFU.EX2 R195, R195 ;  /* 0x000000c300c37308 */ /* 0x000fe20000000800 */
[----:B------:R-:W-:-:S02]  /*b640*/  FMUL.FTZ R138, R138, R0 ;  /* 0x000000008a8a7220 */ /* 0x000fc40000410000 */
[----:B------:R-:W-:Y:S01]  /*b650*/  FMUL.FTZ R139, R139, R0 ;  /* 0x000000008b8b7220 */ /* 0x000fe20000410000 */
[C---:B------:R-:W-:Y:S01]  /*b660*/  HMMA.16816.F32 R140, R4.reuse, R14, R140 ;  /* 0x0000000e048c723c */ /* 0x040fe2000000188c */
[----:B------:R-:W1:Y:S01]  /*b670*/  LDSM.16.MT88.4 R12, [R226+0x1a000] ;  /* 0x01a00000e20c783b */ /* 0x000e620000004200 */
[-C--:B------:R-:W-:Y:S02]  /*b680*/  FMUL.FTZ R132, R132, R2.reuse ;  /* 0x0000000284847220 */ /* 0x080fe40000410000 */
[----:B------:R-:W-:Y:S01]  /*b690*/  FMUL.FTZ R133, R133, R2 ;  /* 0x0000000285857220 */ /* 0x000fe20000410000 */
[----:B------:R-:W1:Y:S01]  /*b6a0*/  MUFU.EX2 R180, R180 ;  /* 0x000000b400b47308 */ /* 0x000e620000000800 */
[-C--:B------:R-:W-:Y:S02]  /*b6b0*/  FMUL.FTZ R134, R134, R0.reuse ;  /* 0x0000000086867220 */ /* 0x080fe40000410000 */
[----:B------:R-:W-:Y:S01]  /*b6c0*/  FMUL.FTZ R135, R135, R0 ;  /* 0x0000000087877220 */ /* 0x000fe20000410000 */
[----:B--2---:R-:W-:Y:S01]  /*b6d0*/  HMMA.16816.F32 R136, R4, R20, R136 ;  /* 0x000000140488723c */ /* 0x004fe20000001888 */
[----:B------:R-:W-:-:S02]  /*b6e0*/  FMUL.FTZ R36, R36, R2 ;  /* 0x0000000224247220 */ /* 0x000fc40000410000 */
[----:B------:R-:W-:Y:S01]  /*b6f0*/  FMUL.FTZ R37, R37, R2 ;  /* 0x0000000225257220 */ /* 0x000fe20000410000 */
[----:B------:R-:W-:Y:S01]  /*b700*/  MUFU.EX2 R182, R182 ;  /* 0x000000b600b67308 */ /* 0x000fe20000000800 */
[-C--:B------:R-:W-:Y:S02]  /*b710*/  FMUL.FTZ R38, R38, R0.reuse ;  /* 0x0000000026267220 */ /* 0x080fe40000410000 */
[----:B------:R-:W-:Y:S01]  /*b720*/  FMUL.FTZ R39, R39, R0 ;  /* 0x0000000027277220 */ /* 0x000fe20000410000 */
[----:B------:R-:W-:Y:S01]  /*b730*/  HMMA.16816.F32 R132, R4, R22, R132 ;  /* 0x000000160484723c */ /* 0x000fe20000001884 */
[-C--:B------:R-:W-:Y:S01]  /*b740*/  FMUL.FTZ R40, R40, R2.reuse ;  /* 0x0000000228287220 */ /* 0x080fe20000410000 */
[----:B------:R-:W2:Y:S01]  /*b750*/  LDSM.16.MT88.4 R20, [R225+0x1a000] ;  /* 0x01a00000e114783b */ /* 0x000ea20000004200 */
[----:B------:R-:W-:Y:S01]  /*b760*/  FMUL.FTZ R41, R41, R2 ;  /* 0x0000000229297220 */ /* 0x000fe20000410000 */
[----:B------:R-:W1:Y:S01]  /*b770*/  MUFU.EX2 R205, R205 ;  /* 0x000000cd00cd7308 */ /* 0x000e620000000800 */
[----:B------:R-:W-:-:S02]  /*b780*/  FMUL.FTZ R42, R42, R0 ;  /* 0x000000002a2a7220 */ /* 0x000fc40000410000 */
[----:B------:R-:W-:Y:S01]  /*b790*/  FMUL.FTZ R43, R43, R0 ;  /* 0x000000002b2b7220 */ /* 0x000fe20000410000 */
        /* <DEDUP_REMOVED lines=10> */
[----:B------:R-:W2:Y:S01]  /*b840*/  MUFU.EX2 R201, R201 ;  /* 0x000000c900c97308 */ /* 0x000ea20000000800 */
[-C--:B------:R-:W-:Y:S02]  /*b850*/  FMUL.FTZ R50, R50, R0.reuse ;  /* 0x0000000032327220 */ /* 0x080fe40000410000 */
[----:B------:R-:W-:Y:S01]  /*b860*/  FMUL.FTZ R51, R51, R0 ;  /* 0x0000000033337220 */ /* 0x000fe20000410000 */
[----:B-1----:R-:W-:Y:S01]  /*b870*/  HMMA.16816.F32 R44, R4, R12, R44 ;  /* 0x0000000c042c723c */ /* 0x002fe2000000182c */
[-C--:B------:R-:W-:Y:S02]  /*b880*/  FMUL.FTZ R52, R52, R2.reuse ;  /* 0x0000000234347220 */ /* 0x080fe40000410000 */
[----:B------:R-:W-:Y:S01]  /*b890*/  FMUL.FTZ R53, R53, R2 ;  /* 0x0000000235357220 */ /* 0x000fe20000410000 */
[----:B------:R-:W-:Y:S01]  /*b8a0*/  MUFU.EX2 R186, R186 ;  /* 0x000000ba00ba7308 */ /* 0x000fe20000000800 */
[----:B------:R-:W-:-:S02]  /*b8b0*/  FMUL.FTZ R54, R54, R0 ;  /* 0x0000000036367220 */ /* 0x000fc40000410000 */
[----:B------:R-:W-:Y:S01]  /*b8c0*/  FMUL.FTZ R55, R55, R0 ;  /* 0x0000000037377220 */ /* 0x000fe20000410000 */
[C---:B------:R-:W-:Y:S01]  /*b8d0*/  HMMA.16816.F32 R48, R4.reuse, R14, R48 ;  /* 0x0000000e0430723c */ /* 0x040fe20000001830 */
[-C--:B------:R-:W-:Y:S01]  /*b8e0*/  FMUL.FTZ R56, R56, R2.reuse ;  /* 0x0000000238387220 */ /* 0x080fe20000410000 */
[----:B------:R-:W1:Y:S01]  /*b8f0*/  LDSM.16.MT88.4 R12, [R228+0x1c000] ;  /* 0x01c00000e40c783b */ /* 0x000e620000004200 */
        /* <DEDUP_REMOVED lines=11> */
[----:B------:R-:W2:Y:S01]  /*b9b0*/  LDSM.16.MT88.4 R20, [R226+0x1c000] ;  /* 0x01c00000e214783b */ /* 0x000ea20000004200 */
[-C--:B------:R-:W-:Y:S02]  /*b9c0*/  FMUL.FTZ R64, R64, R2.reuse ;  /* 0x0000000240407220 */ /* 0x080fe40000410000 */
        /* <DEDUP_REMOVED lines=58> */
[----:B------:R-:W-:Y:S02]  /*bd70*/  FMUL.FTZ R101, R101, R2 ;  /* 0x0000000265657220 */ /* 0x000fe40000410000 */
[----:B------:R-:W-:-:S02]  /*bd80*/  FMUL.FTZ R102, R102, R0 ;  /* 0x0000000066667220 */ /* 0x000fc40000410000 */
[----:B------:R-:W-:Y:S01]  /*bd90*/  FMUL.FTZ R103, R103, R0 ;  /* 0x0000000067677220 */ /* 0x000fe20000410000 */
[C---:B------:R-:W-:Y:S01]  /*bda0*/  HMMA.16816.F32 R96, R4.reuse, R14, R96 ;  /* 0x0000000e0460723c */ /* 0x040fe20000001860 */
[-C--:B------:R-:W-:Y:S01]  /*bdb0*/  FMUL.FTZ R104, R104, R2.reuse ;  /* 0x0000000268687220 */ /* 0x080fe20000410000 */
[----:B------:R-:W1:Y:S01]  /*bdc0*/  LDSM.16.MT88.4 R12, [R225+0x1e000] ;  /* 0x01e00000e10c783b */ /* 0x000e620000004200 */
[----:B------:R-:W-:Y:S02]  /*bdd0*/  FMUL.FTZ R105, R105, R2 ;  /* 0x0000000269697220 */ /* 0x000fe40000410000 */
[-C--:B------:R-:W-:Y:S02]  /*bde0*/  FMUL.FTZ R106, R106, R0.reuse ;  /* 0x000000006a6a7220 */ /* 0x080fe40000410000 */
[----:B------:R-:W-:Y:S01]  /*bdf0*/  FMUL.FTZ R107, R107, R0 ;  /* 0x000000006b6b7220 */ /* 0x000fe20000410000 */
[----:B--2---:R-:W-:Y:S01]  /*be00*/  HMMA.16816.F32 R100, R4, R20, R100 ;  /* 0x000000140464723c */ /* 0x004fe20000001864 */
[----:B------:R-:W-:-:S02]  /*be10*/  FMUL.FTZ R108, R108, R2 ;  /* 0x000000026c6c7220 */ /* 0x000fc40000410000 */
[----:B------:R-:W-:Y:S02]  /*be20*/  FMUL.FTZ R109, R109, R2 ;  /* 0x000000026d6d7220 */ /* 0x000fe40000410000 */
[-C--:B------:R-:W-:Y:S02]  /*be30*/  FMUL.FTZ R110, R110, R0.reuse ;  /* 0x000000006e6e7220 */ /* 0x080fe40000410000 */
[----:B------:R-:W-:Y:S01]  /*be40*/  FMUL.FTZ R111, R111, R0 ;  /* 0x000000006f6f7220 */ /* 0x000fe20000410000 */
[----:B------:R-:W-:Y:S01]  /*be50*/  HMMA.16816.F32 R104, R4, R22, R104 ;  /* 0x000000160468723c */ /* 0x000fe20000001868 */
[-C--:B------:R-:W-:Y:S01]  /*be60*/  FMUL.FTZ R112, R112, R2.reuse ;  /* 0x0000000270707220 */ /* 0x080fe20000410000 */
[----:B------:R-:W2:Y:S01]  /*be70*/  LDSM.16.MT88.4 R20, [R226+0x18800] ;  /* 0x01880000e214783b */ /* 0x000ea20000004200 */
        /* <DEDUP_REMOVED lines=25> */
[----:B------:R-:W-:Y:S01]  /*c010*/  HMMA.16816.F32 R124, R4, R24, R124 ;  /* 0x00000018047c723c */ /* 0x000fe2000000187c */
[----:B------:R-:W-:-:S02]  /*c020*/  FFMA.FTZ R169, R200, R2, R169 ;  /* 0x00000002c8a97223 */ /* 0x000fc400000100a9 */
[----:B------:R-:W-:Y:S02]  /*c030*/  FFMA.FTZ R0, R252, R0, R165 ;  /* 0x00000000fc007223 */ /* 0x000fe400000100a5 */
[----:B------:R-:W-:Y:S02]  /*c040*/  FADD.FTZ R168, R168, R169 ;  /* 0x000000a9a8a87221 */ /* 0x000fe40000010000 */
[----:B------:R-:W-:Y:S01]  /*c050*/  FADD.FTZ R11, R11, R0 ;  /* 0x000000000b0b7221 */ /* 0x000fe20000010000 */
[----:B------:R-:W-:Y:S01]  /*c060*/  HMMA.16816.F32 R128, R4, R26, R128 ;  /* 0x0000001a0480723c */ /* 0x000fe20000001880 */
[----:B------:R-:W1:Y:S01]  /*c070*/  LDSM.16.MT88.4 R24, [R228+0x1a800] ;  /* 0x01a80000e418783b */ /* 0x000e620000004200 */
[----:B------:R-:W-:Y:S02]  /*c080*/  FADD.FTZ R167, R167, R168 ;  /* 0x000000a8a7a77221 */ /* 0x000fe40000010000 */
[----:B------:R-:W-:Y:S02]  /*c090*/  FADD.FTZ R10, R10, R11 ;  /* 0x0000000b0a0a7221 */ /* 0x000fe40000010000 */
[----:B------:R-:W-:Y:S01]  /*c0a0*/  FADD.FTZ R167, R166, R167 ;  /* 0x000000a7a6a77221 */ /* 0x000fe20000010000 */
[----:B------:R-:W-:Y:S01]  /*c0b0*/  F2FP.PACK_AB R4, R189, R174 ;  /* 0x000000aebd04723e */ /* 0x000fe200000000ff */
[----:B------:R-:W-:Y:S01]  /*c0c0*/  FADD.FTZ R171, R171, R10 ;  /* 0x0000000aabab7221 */ /* 0x000fe20000010000 */
[----:B----4-:R-:W-:Y:S01]  /*c0d0*/  F2FP.PACK_AB R6, R191, R176 ;  /* 0x000000b0bf06723e */ /* 0x010fe200000000ff */
[----:B------:R-:W-:Y:S01]  /*c0e0*/  FADD.FTZ R174, R174, R167 ;  /* 0x000000a7aeae7221 */ /* 0x000fe20000010000 */
[----:B-----5:R-:W-:Y:S01]  /*c0f0*/  F2FP.PACK_AB R5, R193, R178 ;  /* 0x000000b2c105723e */ /* 0x020fe200000000ff */
        /* <DEDUP_REMOVED lines=50> */
[C---:B-----5:R-:W-:Y:S08]  /*c420*/  HMMA.16816.F32 R116, R4.reuse, R24, R116 ;  /* 0x000000180474723c */ /* 0x060ff00000001874 */
[C---:B------:R-:W-:Y:S01]  /*c430*/  HMMA.16816.F32 R120, R4.reuse, R26, R120 ;  /* 0x0000001a0478723c */ /* 0x040fe20000001878 */
[----:B------:R-:W-:Y:S07]  /*c440*/  LDSM.16.MT88.4 R24, [R225+0x19000] ;  /* 0x01900000e118783b */ /* 0x000fee0000004200 */
[C---:B--2---:R-:W-:Y:S08]  /*c450*/  HMMA.16816.F32 R124, R4.reuse, R20, R124 ;  /* 0x00000014047c723c */ /* 0x044ff0000000187c */
[----:B------:R-:W-:Y:S01]  /*c460*/  HMMA.16816.F32 R128, R4, R22, R128 ;  /* 0x000000160480723c */ /* 0x000fe20000001880 */
[----:B------:R-:W2:Y:S06]  /*c470*/  LDSM.16.MT88.4 R20, [R225+0x1b000] ;  /* 0x01b00000e114783b */ /* 0x000eac0000004200 */
        /* <DEDUP_REMOVED lines=11> */
[----:B------:R-:W-:-:S04]  /*c530*/  FADD.FTZ R188, R188, R197 ;  /* 0x000000c5bcbc7221 */ /* 0x000fc80000010000 */
[----:B------:R-:W-:Y:S01]  /*c540*/  FADD.FTZ R188, R199, R188 ;  /* 0x000000bcc7bc7221 */ /* 0x000fe20000010000 */
        /* <DEDUP_REMOVED lines=9> */
[C---:B---3--:R-:W-:Y:S08]  /*c5e0*/  HMMA.16816.F32 R44, R4.reuse, R16, R44 ;  /* 0x00000010042c723c */ /* 0x048ff0000000182c */
[C---:B------:R-:W-:Y:S01]  /*c5f0*/  HMMA.16816.F32 R48, R4.reuse, R18, R48 ;  /* 0x000000120430723c */ /* 0x040fe20000001830 */
[----:B------:R-:W2:Y:S07]  /*c600*/  LDSM.16.MT88.4 R16, [R225+0x1d000] ;  /* 0x01d00000e110783b */ /* 0x000eae0000004200 */
        /* <DEDUP_REMOVED lines=29> */
[C---:B--2---:R-:W-:Y:S08]  /*c7e0*/  HMMA.16816.F32 R116, R4.reuse, R16, R116 ;  /* 0x000000100474723c */ /* 0x044ff00000001874 */
[C---:B------:R-:W-:Y:S01]  /*c7f0*/  HMMA.16816.F32 R120, R4.reuse, R18, R120 ;  /* 0x000000120478723c */ /* 0x040fe20000001878 */
[----:B------:R-:W2:Y:S07]  /*c800*/  LDSM.16.MT88.4 R16, [R224+0x19800] ;  /* 0x01980000e010783b */ /* 0x000eae0000004200 */
        /* <DEDUP_REMOVED lines=14> */
[----:B------:R-:W-:-:S03]  /*c8f0*/  FADD.FTZ R175, R175, R192 ;  /* 0x000000c0afaf7221 */ /* 0x000fc60000010000 */
[----:B------:R-:W-:Y:S01]  /*c900*/  STL [R1], R0 ;  /* 0x0000000001007387 */ /* 0x000fe20000100800 */
[----:B------:R-:W-:Y:S01]  /*c910*/  FADD.FTZ R252, R170, R175 ;  /* 0x000000afaafc7221 */ /* 0x000fe20000010000 */
[C---:B------:R-:W-:Y:S02]  /*c920*/  HMMA.16816.F32 R156, R4.reuse, R22, R156 ;  /* 0x00000016049c723c */ /* 0x040fe4000000189c */
[----:B------:R-:W3:Y:S06]  /*c930*/  LDSM.16.MT88.4 R20, [R226+0x1b800] ;  /* 0x01b80000e214783b */ /* 0x000eec0000004200 */
        /* <DEDUP_REMOVED lines=33> */
[C---:B-1----:R-:W-:Y:S08]  /*cb50*/  HMMA.16816.F32 R108, R4.reuse, R12, R108 ;  /* 0x0000000c046c723c */ /* 0x042ff0000000186c */
[C---:B------:R-:W-:Y:S08]  /*cb60*/  HMMA.16816.F32 R112, R4.reuse, R14, R112 ;  /* 0x0000000e0470723c */ /* 0x040ff00000001870 */
[C---:B--2---:R-:W-:Y:S08]  /*cb70*/  HMMA.16816.F32 R116, R4.reuse, R16, R116 ;  /* 0x000000100474723c */ /* 0x044ff00000001874 */
[C---:B------:R-:W-:Y:S08]  /*cb80*/  HMMA.16816.F32 R120, R4.reuse, R18, R120 ;  /* 0x000000120478723c */ /* 0x040ff00000001878 */
[C---:B---3--:R-:W-:Y:S08]  /*cb90*/  HMMA.16816.F32 R124, R4.reuse, R20, R124 ;  /* 0x00000014047c723c */ /* 0x048ff0000000187c */
[----:B------:R-:W-:Y:S08]  /*cba0*/  HMMA.16816.F32 R128, R4, R22, R128 ;  /* 0x000000160480723c */ /* 0x000ff00000001880 */
.L_x_1719:
[----:B------:R-:W-:-:S06]  /*cbb0*/  UISETP.GT.AND UP0, UPT, UR15, UR9, UPT ;  /* 0x000000090f00728c */ /* 0x000fcc000bf04270 */
[----:B------:R-:W-:-:S13]  /*cbc0*/  PLOP3.LUT P0, PT, PT, PT, UP0, 0x80, 0x0 ;  /* 0x000000000000781c */ /* 0x000fda0003f0f008 */
[----:B------:R-:W-:Y:S05]  /*cbd0*/  @!P0 BRA `(.L_x_1722) ;  /* 0x00003b7000008947 */ /* 0x000fea0003800000 */
[----:B------:R-:W-:Y:S01]  /*cbe0*/  ULDC.64 UR4, c[0x0][0x1a0] ;  /* 0x0000680000047ab9 */ /* 0x000fe20000000a00 */
[----:B------:R-:W-:Y:S01]  /*cbf0*/  MOV R0, R3 ;  /* 0x0000000300007202 */ /* 0x000fe20000000f00 */
[----:B------:R-:W-:Y:S01]  /*cc00*/  USHF.L.U64.HI UR14, UR4, 0x5, UR5 ;  /* 0x00000005040e7899 */ /* 0x000fe20008010205 */
[----:B------:R-:W-:Y:S01]  /*cc10*/  MOV R2, R164 ;  /* 0x000000a400027202 */ /* 0x000fe20000000f00 */
[----:B------:R-:W-:Y:S01]  /*cc20*/  USHF.L.U32 UR17, UR4, 0x5, URZ ;  /* 0x0000000504117899 */ /* 0x000fe2000800063f */
[----:B------:R-:W-:Y:S01]  /*cc30*/  MOV R244, R8 ;  /* 0x0000000800f47202 */ /* 0x000fe20000000f00 */
[----:B------:R-:W-:Y:S02]  /*cc40*/  USHF.L.U64.HI UR8, UR4, 0x6, UR5 ;  /* 0x0000000604087899 */ /* 0x000fe40008010205 */
[----:B------:R-:W-:Y:S02]  /*cc50*/  USHF.L.U64.HI UR14, UR17, 0x1, UR14 ;  /* 0x00000001110e7899 */ /* 0x000fe4000801020e */
[----:B------:R-:W-:-:S02]  /*cc60*/  USHF.L.U32 UR13, UR4, 0x6, URZ ;  /* 0x00000006040d7899 */ /* 0x000fc4000800063f */
[----:B------:R-:W-:Y:S01]  /*cc70*/  USHF.L.U32 UR17, UR17, 0x1, URZ ;  /* 0x0000000111117899 */ /* 0x000fe2000800063f */
[----:B------:R-:W-:Y:S05]  /*cc80*/  BRA `(.L_x_1723) ;  /* 0x000001d000007947 */ /* 0x000fea0003800000 */
.L_x_1725:
        /* <DEDUP_REMOVED lines=29> */
.L_x_1723:
[----:B------:R-:W-:Y:S04]  /*ce60*/  DEPBAR.LE SB0, 0x0 ;  /* 0x000080000000791a */ /* 0x000fe80000000000 */
[----:B------:R-:W-:Y:S01]  /*ce70*/  BAR.SYNC.DEFER_BLOCKING 0x0 ;  /* 0x0000000000007b1d */ /* 0x000fe20000010000 */
[----:B------:R-:W-:Y:S01]  /*ce80*/  UIADD3 UR12, UR15, -0x1, URZ ;  /* 0xffffffff0f0c7890 */ /* 0x000fe2000fffe03f */
[----:B------:R-:W-:Y:S03]  /*ce90*/  MOV R3, UR13 ;  /* 0x0000000d00037c02 */ /* 0x000fe60008000f00 */
[----:B------:R-:W-:Y:S02]  /*cea0*/  USHF.R.S32.HI UR5, URZ, 0x1f, UR12 ;  /* 0x0000001f3f057899 */ /* 0x000fe4000801140c */
[----:B------:R-:W-:Y:S01]  /*ceb0*/  UIMAD UR4, UR8, UR12, URZ ;  /* 0x0000000c080472a4 */ /* 0x000fe2000f8e023f */
[----:B------:R-:W-:Y:S01]  /*cec0*/  IMAD.WIDE.U32 R14, R3, UR12, R244 ;  /* 0x0000000c030e7c25 */ /* 0x000fe2000f8e00f4 */
[----:B------:R-:W-:Y:S02]  /*ced0*/  UISETP.GT.AND UP0, UPT, UR12, UR9, UPT ;  /* 0x000000090c00728c */ /* 0x000fe4000bf04270 */
[----:B------:R-:W-:Y:S02]  /*cee0*/  UIMAD UR4, UR5, UR13, UR4 ;  /* 0x0000000d050472a4 */ /* 0x000fe4000f8e0204 */
[----:B------:R-:W-:Y:S04]  /*cef0*/  LEA R22, P1, R14, c[0x0][0x170], 0x1 ;  /* 0x00005c000e167a11 */ /* 0x000fe800078208ff */
        /* <DEDUP_REMOVED lines=8> */
[----:B------:R-:W-:Y:S05]  /*cf80*/  PLOP3.LUT P0, PT, PT, PT, UP0, 0x80, 0x0 ;  /* 0x000000000000781c */ /* 0x000fea0003f0f008 */
        /* <DEDUP_REMOVED lines=8> */
[----:B------:R-:W3:Y:S06]  /*d010*/  LDSM.16.M88.4 R168, [R233+0x10000] ;  /* 0x01000000e9a8783b */ /* 0x000eec0000000200 */
[----:B------:R-:W4:Y:S06]  /*d020*/  LDSM.16.M88.4 R172, [R233+0x10800] ;  /* 0x01080000e9ac783b */ /* 0x000f2c0000000200 */
[----:B------:R-:W1:Y:S06]  /*d030*/  LDSM.16.M88.4 R176, [R233+0x11000] ;  /* 0x01100000e9b0783b */ /* 0x000e6c0000000200 */
[----:B------:R-:W0:Y:S06]  /*d040*/  LDGDEPBAR ;  /* 0x00000000000079af */ /* 0x000e2c0000000000 */
[----:B------:R-:W5:Y:S06]  /*d050*/  LDSM.16.M88.4 R180, [R233+0x11800] ;  /* 0x01180000e9b4783b */ /* 0x000f6c0000000200 */
[----:B------:R-:W-:Y:S06]  /*d060*/  LDSM.16.M88.4 R184, [R232] ;  /* 0x00000000e8b8783b */ /* 0x000fec0000000200 */
[----:B------:R-:W5:Y:S01]  /*d070*/  LDSM.16.M88.4 R188, [R231] ;  /* 0x00000000e7bc783b */ /* 0x000f620000000200 */
[C---:B---3--:R-:W-:Y:S05]  /*d080*/  HMMA.16816.F32 R4, R164.reuse, R168, RZ ;  /* 0x000000a8a404723c */ /* 0x048fea00000018ff */
[----:B------:R-:W3:Y:S03]  /*d090*/  LDSM.16.M88.4 R192, [R223] ;  /* 0x00000000dfc0783b */ /* 0x000ee60000000200 */
[C---:B------:R-:W-:Y:S03]  /*d0a0*/  HMMA.16816.F32 R8, R164.reuse, R170, RZ ;  /* 0x000000aaa408723c */ /* 0x040fe600000018ff */
[----:B------:R-:W3:Y:S06]  /*d0b0*/  LDSM.16.M88.4 R168, [R222] ;  /* 0x00000000dea8783b */ /* 0x000eec0000000200 */
[----:B------:R-:W3:Y:S01]  /*d0c0*/  LDSM.16.M88.4 R196, [R221] ;  /* 0x00000000ddc4783b */ /* 0x000ee20000000200 */
[C---:B----4-:R-:W-:Y:S05]  /*d0d0*/  HMMA.16816.F32 R12, R164.reuse, R172, RZ ;  /* 0x000000aca40c723c */ /* 0x050fea00000018ff */
[----:B------:R-:W-:Y:S03]  /*d0e0*/  LDSM.16.M88.4 R200, [R230] ;  /* 0x00000000e6c8783b */ /* 0x000fe60000000200 */
[C---:B--2---:R-:W-:Y:S03]  /*d0f0*/  HMMA.16816.F32 R16, R164.reuse, R174, RZ ;  /* 0x000000aea410723c */ /* 0x044fe600000018ff */
[----:B------:R-:W2:Y:S05]  /*d100*/  LDSM.16.M88.4 R204, [R227+0x10000] ;  /* 0x01000000e3cc783b */ /* 0x000eaa0000000200 */
[C---:B-1----:R-:W-:Y:S01]  /*d110*/  HMMA.16816.F32 R20, R164.reuse, R176, RZ ;  /* 0x000000b0a414723c */ /* 0x042fe200000018ff */
[----:B------:R-:W-:Y:S07]  /*d120*/  LDSM.16.M88.4 R172, [R227+0x11000] ;  /* 0x01100000e3ac783b */ /* 0x000fee0000000200 */
[C---:B------:R-:W-:Y:S01]  /*d130*/  HMMA.16816.F32 R24, R164.reuse, R178, RZ ;  /* 0x000000b2a418723c */ /* 0x040fe200000018ff */
[----:B------:R-:W-:Y:S07]  /*d140*/  LDSM.16.M88.4 R176, [R227+0x11800] ;  /* 0x01180000e3b0783b */ /* 0x000fee0000000200 */
[C---:B-----5:R-:W-:Y:S08]  /*d150*/  HMMA.16816.F32 R28, R164.reuse, R180, RZ ;  /* 0x000000b4a41c723c */ /* 0x060ff000000018ff */
[----:B------:R-:W-:Y:S01]  /*d160*/  HMMA.16816.F32 R32, R164, R182, RZ ;  /* 0x000000b6a420723c */ /* 0x000fe200000018ff */
[----:B------:R-:W1:Y:S06]  /*d170*/  LDSM.16.M88.4 R164, [R227+0x10800] ;  /* 0x01080000e3a4783b */ /* 0x000e6c0000000200 */
[----:B------:R-:W-:Y:S01]  /*d180*/  LDSM.16.M88.4 R180, [R220] ;  /* 0x00000000dcb4783b */ /* 0x000fe20000000200 */
        /* <DEDUP_REMOVED lines=13> */
[C---:B--2---:R-:W-:Y:S08]  /*d260*/  HMMA.16816.F32 R4, R200.reuse, R204, R4 ;  /* 0x000000ccc804723c */ /* 0x044ff00000001804 */
[C---:B------:R-:W-:Y:S01]  /*d270*/  HMMA.16816.F32 R8, R200.reuse, R206, R8 ;  /* 0x000000cec808723c */ /* 0x040fe20000001808 */
[----:B------:R-:W-:Y:S07]  /*d280*/  LDSM.16.M88.4 R204, [R233+0x14000] ;  /* 0x01400000e9cc783b */ /* 0x000fee0000000200 */
[C---:B-1----:R-:W-:Y:S08]  /*d290*/  HMMA.16816.F32 R12, R200.reuse, R164, R12 ;  /* 0x000000a4c80c723c */ /* 0x042ff0000000180c */
        /* <DEDUP_REMOVED lines=234> */
.L_x_1724:
[----:B------:R-:W-:Y:S01]  /*e140*/  MOV R5, UR12 ;  /* 0x0000000c00057c02 */ /* 0x000fe20008000f00 */
[----:B------:R-:W-:Y:S02]  /*e150*/  UISETP.GT.AND UP0, UPT, UR12, UR9, UPT ;  /* 0x000000090c00728c */ /* 0x000fe4000bf04270 */
[----:B------:R-:W-:Y:S01]  /*e160*/  UMOV UR15, UR12 ;  /* 0x0000000c000f7c82 */ /* 0x000fe20008000000 */
[----:B------:R-:W-:Y:S04]  /*e170*/  LEA R4, R5, R246, 0x6 ;  /* 0x000000f605047211 */ /* 0x000fe800078e30ff */
[C---:B-1----:R-:W-:Y:S02]  /*e180*/  IADD3 R6, R4.reuse, 0x1, RZ ;  /* 0x0000000104067810 */ /* 0x042fe40007ffe0ff */
        /* <DEDUP_REMOVED lines=604> */
.L_x_1722:
        /* <DEDUP_REMOVED lines=399> */
.L_x_1727:
[----:B---34-:R-:W-:Y:S05]  /*12040*/  BSYNC B0 ;  /* 0x0000000000007941 */ /* 0x018fea0003800000 */
.L_x_1726:
        /* <DEDUP_REMOVED lines=27> */
.L_x_1729:
[----:B------:R-:W-:Y:S05]  /*12200*/  BSYNC B0 ;  /* 0x0000000000007941 */ /* 0x000fea0003800000 */
.L_x_1728:
        /* <DEDUP_REMOVED lines=18> */
.L_x_1731:
[----:B------:R-:W-:Y:S05]  /*12330*/  BSYNC B0 ;  /* 0x0000000000007941 */ /* 0x000fea0003800000 */
.L_x_1730:
        /* <DEDUP_REMOVED lines=18> */
.L_x_1733:
[----:B------:R-:W-:Y:S05]  /*12460*/  BSYNC B0 ;  /* 0x0000000000007941 */ /* 0x000fea0003800000 */
.L_x_1732:
        /* <DEDUP_REMOVED lines=17> */
.L_x_1734:
        /* <DEDUP_REMOVED lines=16> */
.L_x_2060:


//--------------------- .text._ZN5flash16flash_fwd_kernelI23Flash_fwd_kernel_traitsILi256ELi128ELi64ELi8ELb0ELb0EN7cutlass6half_tE19Flash_kernel_traitsILi256ELi128ELi64ELi8ES3_EELb1ELb0ELb1ELb1ELb0ELb0ELb0ELb0EEEvNS_16Flash_fwd_paramsE --------------------------
	.section	.text._ZN5flash16flash_fwd_kernelI23Flash_fwd_kernel_traitsILi256ELi128ELi64ELi8ELb0ELb0EN7cutlass6half_tE19Flash_kernel_traitsILi256ELi128ELi64ELi8ES3_EELb1ELb0ELb1ELb1ELb0ELb0ELb0ELb0EEEvNS_16Flash_fwd_paramsE,"ax",@progbits
	.sectioninfo	@"SHI_REGISTERS=255"
	.align	128
        .global         _ZN5flash16flash_fwd_kernelI23Flash_fwd_kernel_traitsILi256ELi128ELi64ELi8ELb0ELb0EN7cutlass6half_tE19Flash_kernel_traitsILi256ELi128ELi64ELi8ES3_EELb1ELb0ELb1ELb1ELb0ELb0ELb0ELb0EEEvNS_16Flash_fwd_paramsE
        .type           _ZN5flash16flash_fwd_kernelI23Flash_fwd_kernel_traitsILi256ELi128ELi64ELi8ELb0ELb0EN7cutlass6half_tE19Flash_kernel_traitsILi256ELi128ELi64ELi8ES3_EELb1ELb0ELb1ELb1ELb0ELb0ELb0ELb0EEEvNS_16Flash_fwd_paramsE,@function
        .size           _ZN5flash16flash_fwd_kernelI23Flash_fwd_kernel_traitsILi256ELi128ELi64ELi8ELb0ELb0EN7cutlass6half_tE19Flash_kernel_traitsILi256ELi128ELi64ELi8ES3_EELb1ELb0ELb1ELb1ELb0ELb0ELb0ELb0EEEvNS_16Flash_fwd_paramsE,(.L_x_2061 - _ZN5flash16flash_fwd_kernelI23Flash_fwd_kernel_traitsILi256ELi128ELi64ELi8ELb0ELb0EN7cutlass6half_tE19Flash_kernel_traitsILi256ELi128ELi64ELi8ES3_EELb1ELb0ELb1ELb1ELb0ELb0ELb0ELb0EEEvNS_16Flash_fwd_paramsE)
        .other          _ZN5flash16flash_fwd_kernelI23Flash_fwd_kernel_traitsILi256ELi128ELi64ELi8ELb0ELb0EN7cutlass6half_tE19Flash_kernel_traitsILi256ELi128ELi64ELi8ES3_EELb1ELb0ELb1ELb1ELb0ELb0ELb0ELb0EEEvNS_16Flash_fwd_paramsE,@"STO_CUDA_ENTRY STV_DEFAULT"
_ZN5flash16flash_fwd_kernelI23Flash_fwd_kernel_traitsILi256ELi128ELi64ELi8ELb0ELb0EN7cutlass6half_tE19Flash_kernel_traitsILi256ELi128ELi64ELi8ES3_EELb1ELb0ELb1ELb1ELb0ELb0ELb0ELb0EEEvNS_16Flash_fwd_paramsE:
.text._ZN5flash16flash_fwd_kernelI23Flash_fwd_kernel_traitsILi256ELi128ELi64ELi8ELb0ELb0EN7cutlass6half_tE19Flash_kernel_traitsILi256ELi128ELi64ELi8ES3_EELb1ELb0ELb1ELb1ELb0ELb0ELb0ELb0EEEvNS_16Flash_fwd_paramsE:
        /* <DEDUP_REMOVED lines=20> */
[----:B------:R-:W-:Y:S01]  /*0140*/  ULDC.64 UR10, c[0x0][0x240] ;  /* 0x00009000000a7ab9 */ /* 0x000fe20000000a00 */
        /* <DEDUP_REMOVED lines=10> */
[----:B------:R-:W-:Y:S02]  /*01f0*/  UMOV UR8, 0x4 ;  /* 0x0000000400087882 */ /* 0x000fe40000000000 */
        /* <DEDUP_REMOVED lines=22> */
[----:B------:R-:W-:-:S13]  /*0360*/  PLOP3.LUT P1, PT, PT, PT, UP1, 0x80, 0x0 ;  /* 0x000000000000781c */ /* 0x000fda0003f2f018 */
        /* <DEDUP_REMOVED lines=9> */
[----:B------:R-:W-:Y:S01]  /*0400*/  UIMAD UR4, UR13, UR4, UR12 ;  /* 0x000000040d0472a4 */ /* 0x000fe2000f8e020c */
[----:B------:R-:W-:Y:S01]  /*0410*/  LOP3.LUT R11, R89, 0xffffffe0, RZ, 0xc0, !PT ;  /* 0xffffffe0590b7812 */ /* 0x000fe200078ec0ff */
[----:B------:R-:W-:Y:S02]  /*0420*/  UMOV UR7, URZ ;  /* 0x0000003f00077c82 */ /* 0x000fe40008000000 */
[----:B------:R-:W-:-:S04]  /*0430*/  USHF.L.U32 UR5, UR4, 0x5, URZ ;  /* 0x0000000504057899 */ /* 0x000fc8000800063f */
[----:B------:R-:W-:Y:S01]  /*0440*/  USHF.R.S32.HI UR4, URZ, 0x1f, UR5 ;  /* 0x0000001f3f047899 */ /* 0x000fe20008011405 */
[----:B--2---:R-:W1:Y:S08]  /*0450*/  @P0 R2UR UR26, R10 ;  /* 0x000000000a1a03c2 */ /* 0x004e7000000e0000 */
[----:B---3--:R2:W1:Y:S08]  /*0460*/  @P0 R2UR UR29, R9 ;  /* 0x00000000091d03c2 */ /* 0x00847000000e0000 */
[----:B----4-:R3:W4:Y:S08]  /*0470*/  @P1 R2UR UR7, R8 ;  /* 0x00000000080713c2 */ /* 0x01073000000e0000 */
[----:B-----5:R3:W3:Y:S01]  /*0480*/  @!P2 R2UR UR14, R0 ;  /* 0x00000000000ea3c2 */ /* 0x0206e200000e0000 */
        /* <DEDUP_REMOVED lines=16> */
.L_x_1735:
[----:B------:R-:W-:Y:S02]  /*0590*/  ULDC UR6, c[0x0][0x218] ;  /* 0x0000860000067ab9 */ /* 0x000fe40000000800 */
.L_x_1736:
        /* <DEDUP_REMOVED lines=56> */
[----:B------:R-:W-:Y:S01]  /*0920*/  @UP0 UIMAD.WIDE.U32 UR10, UR26, UR6, URZ ;  /* 0x000000061a0a02a5 */ /* 0x000fe2000f8e003f */
[--C-:B------:R-:W-:Y:S01]  /*0930*/  SHF.R.S32.HI R17, RZ, 0x1f, R16.reuse ;  /* 0x0000001fff117819 */ /* 0x100fe20000011410 */
[----:B------:R-:W-:Y:S01]  /*0940*/  @!UP0 USHF.R.S32.HI UR16, URZ, 0x1f, UR13 ;  /* 0x0000001f3f108899 */ /* 0x000fe2000801140d */
[----:B------:R-:W-:Y:S01]  /*0950*/  IMAD.SHL.U32 R9, R10, 0x8, RZ ;  /* 0x000000080a097824 */ /* 0x000fe200078e00ff */
[----:B------:R-:W-:Y:S01]  /*0960*/  ULDC.64 UR4, c[0x0][0x1e0] ;  /* 0x0000780000047ab9 */ /* 0x000fe20000000a00 */
[----:B------:R-:W-:Y:S01]  /*0970*/  BSSY B0, `(.L_x_1738) ;  /* 0x000003f000007945 */ /* 0x000fe20003800000 */
[----:B------:R-:W-:Y:S01]  /*0980*/  @!UP0 UIMAD UR16, UR16, UR4, URZ ;  /* 0x00000004101082a4 */ /* 0x000fe2000f8e023f */
[----:B------:R-:W-:Y:S01]  /*0990*/  IMAD.WIDE R18, R19, 0x80, R16 ;  /* 0x0000008013127825 */ /* 0x000fe200078e0210 */
[----:B------:R-:W-:Y:S01]  /*09a0*/  @UP0 UIMAD UR7, UR26, UR7, UR11 ;  /* 0x000000071a0702a4 */ /* 0x000fe2000f8e020b */
[C---:B------:R-:W-:Y:S01]  /*09b0*/  IADD3 R8, R9.reuse, 0x40, RZ ;  /* 0x0000004009087810 */ /* 0x040fe20007ffe0ff */
[----:B------:R-:W-:Y:S01]  /*09c0*/  USHF.R.S32.HI UR17, URZ, 0x1f, UR12 ;  /* 0x0000001f3f117899 */ /* 0x000fe2000801140c */
[C---:B------:R-:W-:Y:S01]  /*09d0*/  IADD3 R7, R9.reuse, 0x80, RZ ;  /* 0x0000008009077810 */ /* 0x040fe20007ffe0ff */
[----:B------:R-:W-:Y:S01]  /*09e0*/  UISETP.EQ.AND UP3, UPT, UR14, URZ, UP3 ;  /* 0x0000003f0e00728c */ /* 0x000fe20009f62270 */
[----:B------:R-:W-:Y:S01]  /*09f0*/  IADD3 R6, R9, 0xc0, RZ ;  /* 0x000000c009067810 */ /* 0x000fe20007ffe0ff */
[----:B------:R-:W-:-:S02]  /*0a00*/  @!UP2 UISETP.NE.AND UP1, UPT, UR15, URZ, UPT ;  /* 0x0000003f0f00a28c */ /* 0x000fc4000bf25270 */
        /* <DEDUP_REMOVED lines=53> */
.L_x_1739:
[----:B------:R-:W-:Y:S05]  /*0d60*/  BSYNC B0 ;  /* 0x0000000000007941 */ /* 0x000fea0003800000 */
.L_x_1738:
        /* <DEDUP_REMOVED lines=22> */
.L_x_1741:
[----:B------:R-:W-:Y:S05]  /*0ed0*/  BSYNC B0 ;  /* 0x0000000000007941 */ /* 0x000fea0003800000 */
.L_x_1740:
        /* <DEDUP_REMOVED lines=22> */
.L_x_1743:
[----:B------:R-:W-:Y:S05]  /*1040*/  BSYNC B0 ;  /* 0x0000000000007941 */ /* 0x000fea0003800000 */
.L_x_1742:
        /* <DEDUP_REMOVED lines=21> */
.L_x_1745:
[----:B------:R-:W-:Y:S05]  /*11a0*/  BSYNC B0 ;  /* 0x0000000000007941 */ /* 0x000fea0003800000 */
.L_x_1744:
        /* <DEDUP_REMOVED lines=35> */
.L_x_1737:
        /* <DEDUP_REMOVED lines=14> */
[----:B------:R-:W-:Y:S02]  /*14c0*/  @UP0 UIMAD UR33, UR11, UR33, UR35 ;  /* 0x000000210b2102a4 */ /* 0x000fe4000f8e0223 */
[----:B------:R-:W-:Y:S02]  /*14d0*/  @UP1 UMOV UR10, UR16 ;  /* 0x00000010000a1c82 */ /* 0x000fe40008000000 */
[----:B------:R-:W-:Y:S02]  /*14e0*/  USHF.R.S32.HI UR11, URZ, 0x1f, UR12 ;  /* 0x0000001f3f0b7899 */ /* 0x000fe4000801140c */
        /* <DEDUP_REMOVED lines=16> */
.L_x_1746:
        /* <DEDUP_REMOVED lines=50> */
.L_x_1747:
        /* <DEDUP_REMOVED lines=12> */
[----:B------:R-:W-:Y:S01]  /*19d0*/  LOP3.LUT R5, R229, 0xfffffff0, RZ, 0xc0, !PT ;  /* 0xfffffff0e5057812 */ /* 0x000fe200078ec0ff */
[----:B------:R-:W-:Y:S01]  /*19e0*/  IMAD.U32 R174, RZ, RZ, UR32 ;  /* 0x00000020ffae7e24 */ /* 0x000fe2000f8e00ff */
[----:B------:R-:W-:Y:S01]  /*19f0*/  LOP3.LUT R3, R3, 0x1c0, RZ, 0xc0, !PT ;  /* 0x000001c003037812 */ /* 0x000fe200078ec0ff */
[----:B------:R-:W-:Y:S01]  /*1a00*/  IMAD.SHL.U32 R250, R0, 0x8, RZ ;  /* 0x0000000800fa7824 */ /* 0x000fe200078e00ff */
[----:B------:R-:W-:Y:S01]  /*1a10*/  LEA.HI R7, R7, R6, RZ, 0x6 ;  /* 0x0000000607077211 */ /* 0x000fe200078f30ff */
[----:B------:R-:W-:Y:S01]  /*1a20*/  IMAD.IADD R4, R6, 0x1, -R5 ;  /* 0x0000000106047824 */ /* 0x000fe200078e0a05 */
[----:B------:R-:W-:Y:S01]  /*1a30*/  SHF.R.U32.HI R236, RZ, 0x3, R3 ;  /* 0x00000003ffec7819 */ /* 0x000fe20000011603 */
[----:B------:R-:W-:Y:S01]  /*1a40*/  IMAD R13, R239, c[0x0][0x198], RZ ;  /* 0x00006600ef0d7a24 */ /* 0x000fe200078e02ff */
[----:B------:R-:W-:Y:S01]  /*1a50*/  LOP3.LUT R5, R3, 0x38, R250, 0xf8, !PT ;  /* 0x0000003803057812 */ /* 0x000fe200078ef8fa */
[----:B------:R-:W-:Y:S01]  /*1a60*/  IMAD.SHL.U32 R7, R7, 0x8, RZ ;  /* 0x0000000807077824 */ /* 0x000fe200078e00ff */
[----:B------:R-:W-:Y:S01]  /*1a70*/  SHF.R.S32.HI R3, RZ, 0x1f, R4 ;  /* 0x0000001fff037819 */ /* 0x000fe20000011404 */
[----:B------:R-:W-:Y:S01]  /*1a80*/  BSSY B0, `(.L_x_1748) ;  /* 0x0000060000007945 */ /* 0x000fe20003800000 */
[----:B------:R-:W-:-:S02]  /*1a90*/  LOP3.LUT R236, R5, R236, RZ, 0x3c, !PT ;  /* 0x000000ec05ec7212 */ /* 0x000fc400078e3cff */
[----:B------:R-:W-:Y:S02]  /*1aa0*/  LEA.HI R3, R3, R4, RZ, 0x3 ;  /* 0x0000000403037211 */ /* 0x000fe400078f18ff */
[--C-:B------:R-:W-:Y:S02]  /*1ab0*/  SHF.R.S32.HI R251, RZ, 0x1f, R250.reuse ;  /* 0x0000001ffffb7819 */ /* 0x100fe400000114fa */
[----:B------:R-:W-:Y:S01]  /*1ac0*/  IADD3 R10, P0, R250, UR10, RZ ;  /* 0x0000000afa0a7c10 */ /* 0x000fe2000ff1e0ff */
[----:B------:R-:W-:Y:S01]  /*1ad0*/  UIMAD UR10, UR32, UR5, UR4 ;  /* 0x00000005200a72a4 */ /* 0x000fe2000f8e0204 */
[----:B------:R-:W-:Y:S01]  /*1ae0*/  LOP3.LUT R5, R3, 0xfffffff8, RZ, 0xc0, !PT ;  /* 0xfffffff803057812 */ /* 0x000fe200078ec0ff */
[----:B------:R-:W-:Y:S01]  /*1af0*/  IMAD.WIDE.U32 R16, R238, c[0x0][0x198], R250 ;  /* 0x00006600ee107a25 */ /* 0x000fe200078e00fa */
[----:B------:R-:W-:Y:S01]  /*1b00*/  LEA.HI R229, R229, R8, RZ, 0x1 ;  /* 0x00000008e5e57211 */ /* 0x000fe200078f08ff */
[----:B------:R-:W-:Y:S01]  /*1b10*/  ULDC.64 UR4, c[0x0][0x1a8] ;  /* 0x00006a0000047ab9 */ /* 0x000fe20000000a00 */
[----:B------:R-:W-:Y:S01]  /*1b20*/  IADD3.X R11, R251, UR6, RZ, P0, !PT ;  /* 0x00000006fb0b7c10 */ /* 0x000fe200087fe4ff */
[----:B------:R-:W-:Y:S01]  /*1b30*/  IMAD.IADD R5, R4, 0x1, -R5 ;  /* 0x0000000104057824 */ /* 0x000fe200078e0a05 */
[----:B------:R-:W-:Y:S01]  /*1b40*/  LOP3.LUT R229, R229, 0xfffffffe, RZ, 0xc0, !PT ;  /* 0xfffffffee5e57812 */ /* 0x000fe200078ec0ff */
[----:B------:R-:W-:Y:S01]  /*1b50*/  ULDC.64 UR6, c[0x0][0x1b0] ;  /* 0x00006c0000067ab9 */ /* 0x000fe20000000a00 */
[----:B------:R-:W-:Y:S01]  /*1b60*/  IMAD R4, R238, c[0x0][0x19c], R13 ;  /* 0x00006700ee047a24 */ /* 0x000fe200078e020d */
[----:B------:R-:W-:Y:S01]  /*1b70*/  IADD3 R12, P0, R16, UR34, RZ ;  /* 0x00000022100c7c10 */ /* 0x000fe2000ff1e0ff */
[----:B-1----:R-:W-:Y:S01]  /*1b80*/  IMAD.WIDE.U32 R14, R14, c[0x0][0x1a8], R10 ;  /* 0x00006a000e0e7a25 */ /* 0x002fe200078e000a */
[----:B------:R-:W-:Y:S01]  /*1b90*/  LOP3.LUT R236, R236, 0xfffffe00, R7, 0xf8, !PT ;  /* 0xfffffe00ecec7812 */ /* 0x000fe200078ef807 */
[----:B------:R-:W-:Y:S01]  /*1ba0*/  UIMAD UR6, UR14, UR6, URZ ;  /* 0x000000060e0672a4 */ /* 0x000fe2000f8e023f */
[----:B------:R-:W-:Y:S01]  /*1bb0*/  LOP3.LUT P2, RZ, R5, 0x4, RZ, 0xc0, !PT ;  /* 0x0000000405ff7812 */ /* 0x000fe2000784c0ff */
[----:B------:R-:W-:Y:S01]  /*1bc0*/  IMAD R7, R239, c[0x0][0x1a0], RZ ;  /* 0x00006800ef077a24 */ /* 0x000fe200078e02ff */
[----:B------:R-:W-:Y:S01]  /*1bd0*/  LOP3.LUT P1, RZ, R5, 0x2, RZ, 0xc0, !PT ;  /* 0x0000000205ff7812 */ /* 0x000fe2000782c0ff */
[----:B------:R-:W-:Y:S01]  /*1be0*/  IMAD.WIDE.U32 R10, R238, c[0x0][0x1a0], R250 ;  /* 0x00006800ee0a7a25 */ /* 0x000fe200078e00fa */
[----:B------:R-:W-:Y:S01]  /*1bf0*/  IADD3.X R13, R17, UR33, R4, P0, !PT ;  /* 0x00000021110d7c10 */ /* 0x000fe200087fe404 */
[----:B------:R-:W-:Y:S01]  /*1c00*/  UIMAD UR7, UR32, UR7, UR6 ;  /* 0x00000007200772a4 */ /* 0x000fe2000f8e0206 */
[----:B------:R-:W-:Y:S01]  /*1c10*/  SHF.R.S32.HI R89, RZ, 0x5, R89 ;  /* 0x00000005ff597819 */ /* 0x000fe20000011459 */
[----:B------:R-:W-:Y:S01]  /*1c20*/  IMAD.IADD R229, R8, 0x1, -R229 ;  /* 0x0000000108e57824 */ /* 0x000fe200078e0ae5 */
[----:B------:R-:W-:Y:S01]  /*1c30*/  UIADD3 UR6, -UR8, UR29, URZ ;  /* 0x0000001d08067290 */ /* 0x000fe2000fffe13f */
[----:B------:R-:W-:Y:S01]  /*1c40*/  IMAD.SHL.U32 R5, R5, 0x40, RZ ;  /* 0x0000004005057824 */ /* 0x000fe200078e00ff */
[----:B------:R-:W-:Y:S01]  /*1c50*/  IADD3 R10, P0, R10, UR36, RZ ;  /* 0x000000240a0a7c10 */ /* 0x000fe2000ff1e0ff */
[----:B------:R-:W-:Y:S01]  /*1c60*/  IMAD R4, R238, c[0x0][0x1a4], R7 ;  /* 0x00006900ee047a24 */ /* 0x000fe200078e0207 */
[----:B------:R-:W-:Y:S01]  /*1c70*/  UIMAD UR4, UR11, UR4, URZ ;  /* 0x000000040b0472a4 */ /* 0x000fe2000f8e023f */
[----:B------:R-:W-:Y:S01]  /*1c80*/  IMAD.SHL.U32 R8, R229, 0x8, RZ ;  /* 0x00000008e5087824 */ /* 0x000fe200078e00ff */
[----:B------:R-:W-:Y:S01]  /*1c90*/  LOP3.LUT R5, R5, 0x1c0, RZ, 0xc0, !PT ;  /* 0x000001c005057812 */ /* 0x000fe200078ec0ff */
[----:B------:R-:W-:Y:S01]  /*1ca0*/  IMAD.SHL.U32 R3, R3, 0x40, RZ ;  /* 0x0000004003037824 */ /* 0x000fe200078e00ff */
[----:B------:R-:W-:Y:S01]  /*1cb0*/  IADD3.X R11, R11, UR35, R4, P0, !PT ;  /* 0x000000230b0b7c10 */ /* 0x000fe200087fe404 */
[----:B------:R-:W-:Y:S01]  /*1cc0*/  UIMAD UR4, UR12, UR5, UR4 ;  /* 0x000000050c0472a4 */ /* 0x000fe2000f8e0204 */
[----:B------:R-:W-:Y:S01]  /*1cd0*/  LOP3.LUT R8, R5, 0x8, R8, 0xf8, !PT ;  /* 0x0000000805087812 */ /* 0x000fe200078ef808 */
[----:B------:R-:W-:Y:S01]  /*1ce0*/  IMAD.WIDE.U32 R240, R240, c[0x0][0x1b0], R12 ;  /* 0x00006c00f0f07a25 */ /* 0x000fe200078e000c */
[----:B------:R-:W-:-:S02]  /*1cf0*/  ISETP.GE.AND P0, PT, R238, UR6, PT ;  /* 0x00000006ee007c0c */ /* 0x000fc4000bf06270 */
[----:B------:R-:W-:Y:S01]  /*1d00*/  SHF.R.U32.HI R5, RZ, 0x3, R5 ;  /* 0x00000003ff057819 */ /* 0x000fe20000011605 */
[----:B------:R-:W-:Y:S01]  /*1d10*/  IMAD.WIDE.U32 R174, R174, c[0x0][0x1b8], R10 ;  /* 0x00006e00aeae7a25 */ /* 0x000fe200078e000a */
[----:B------:R-:W-:Y:S02]  /*1d20*/  IADD3 R17, R15, UR4, RZ ;  /* 0x000000040f117c10 */ /* 0x000fe4000fffe0ff */
[----:B------:R-:W-:Y:S01]  /*1d30*/  LOP3.LUT R4, R8, R5, RZ, 0x3c, !PT ;  /* 0x0000000508047212 */ /* 0x000fe200078e3cff */
[----:B------:R-:W-:Y:S01]  /*1d40*/  IMAD.MOV.U32 R5, RZ, RZ, 0x10 ;  /* 0x00000010ff057424 */ /* 0x000fe200078e00ff */
[----:B------:R-:W-:Y:S01]  /*1d50*/  IADD3 R249, R241, UR7, RZ ;  /* 0x00000007f1f97c10 */ /* 0x000fe2000fffe0ff */
[----:B------:R-:W-:Y:S01]  /*1d60*/  IMAD.U32 R13, RZ, RZ, UR27 ;  /* 0x0000001bff0d7e24 */ /* 0x000fe2000f8e00ff */
[----:B------:R-:W-:Y:S01]  /*1d70*/  LOP3.LUT R4, R4, 0xfffffe00, R3, 0xf8, !PT ;  /* 0xfffffe0004047812 */ /* 0x000fe200078ef803 */
[----:B------:R-:W-:Y:S01]  /*1d80*/  IMAD.MOV.U32 R3, RZ, RZ, 0x20 ;  /* 0x00000020ff037424 */ /* 0x000fe200078e00ff */
[----:B------:R-:W-:Y:S01]  /*1d90*/  IADD3 R177, R175, UR10, RZ ;  /* 0x0000000aafb17c10 */ /* 0x000fe2000fffe0ff */
[----:B------:R-:W-:Y:S01]  /*1da0*/  IMAD.WIDE R12, R13, 0x80, R238 ;  /* 0x000000800d0c7825 */ /* 0x000fe200078e02ee */
[----:B------:R-:W-:-:S02]  /*1db0*/  IADD3 R234, R250, 0x40, RZ ;  /* 0x00000040faea7810 */ /* 0x000fc40007ffe0ff */
[----:B------:R-:W-:Y:S01]  /*1dc0*/  IADD3 R233, R250, 0x80, RZ ;  /* 0x00000080fae97810 */ /* 0x000fe20007ffe0ff */
[----:B------:R-:W-:Y:S01]  /*1dd0*/  IMAD.SHL.U32 R236, R236, 0x2, RZ ;  /* 0x00000002ecec7824 */ /* 0x000fe200078e00ff */
        /* <DEDUP_REMOVED lines=42> */
.L_x_1749:
[----:B------:R-:W-:Y:S05]  /*2080*/  BSYNC B0 ;  /* 0x0000000000007941 */ /* 0x000fea0003800000 */
.L_x_1748:
        /* <DEDUP_REMOVED lines=45> */
.L_x_1751:
[----:B------:R-:W-:Y:S05]  /*2360*/  BSYNC B0 ;  /* 0x0000000000007941 */ /* 0x000fea0003800000 */
.L_x_1750:
        /* <DEDUP_REMOVED lines=45> */
.L_x_1753:
[----:B------:R-:W-:Y:S05]  /*2640*/  BSYNC B0 ;  /* 0x0000000000007941 */ /* 0x000fea0003800000 */
.L_x_1752:
        /* <DEDUP_REMOVED lines=49> */
.L_x_1755:
[----:B------:R-:W-:Y:S05]  /*2960*/  BSYNC B0 ;  /* 0x0000000000007941 */ /* 0x000fea0003800000 */
.L_x_1754:
        /* <DEDUP_REMOVED lines=45> */
.L_x_1757:
[----:B------:R-:W-:Y:S05]  /*2c40*/  BSYNC B0 ;  /* 0x0000000000007941 */ /* 0x000fea0003800000 */
.L_x_1756:
        /* <DEDUP_REMOVED lines=42> */
.L_x_1759:
[----:B------:R-:W-:Y:S05]  /*2ef0*/  BSYNC B0 ;  /* 0x0000000000007941 */ /* 0x000fea0003800000 */
.L_x_1758:
        /* <DEDUP_REMOVED lines=24> */
[----:B------:R-:W-:Y:S01]  /*3080*/  USHF.L.U32 UR23, UR24, 0x6, URZ ;  /* 0x0000000618177899 */ /* 0x000fe2000800063f */
[----:B------:R-:W-:Y:S01]  /*3090*/  IMAD.MOV.U32 R176, RZ, RZ, R174 ;  /* 0x000000ffffb07224 */ /* 0x000fe200078e00ae */
[----:B------:R-:W-:Y:S01]  /*30a0*/  USHF.L.U64.HI UR22, UR24, UR22, UR25 ;  /* 0x0000001618167299 */ /* 0x000fe20008010219 */
[----:B------:R-:W-:Y:S01]  /*30b0*/  BAR.SYNC.DEFER_BLOCKING 0x0 ;  /* 0x0000000000007b1d */ /* 0x000fe20000010000 */
[----:B------:R-:W-:Y:S01]  /*30c0*/  SHF.L.U32 R235, R6, 0x1, RZ ;  /* 0x0000000106eb7819 */ /* 0x000fe200000006ff */
[----:B------:R-:W-:Y:S01]  /*30d0*/  IMAD.U32 R172, RZ, RZ, UR27 ;  /* 0x0000001bffac7e24 */ /* 0x000fe2000f8e00ff */
[----:B------:R-:W-:Y:S01]  /*30e0*/  UIMAD UR5, UR22, UR40, URZ ;  /* 0x00000028160572a4 */ /* 0x000fe2000f8e023f */
[----:B------:R-:W-:Y:S01]  /*30f0*/  IMAD.U32 R231, RZ, RZ, UR23 ;  /* 0x00000017ffe77e24 */ /* 0x000fe2000f8e00ff */
[----:B------:R-:W-:Y:S01]  /*3100*/  LOP3.LUT R235, R235, 0x6, RZ, 0xc0, !PT ;  /* 0x00000006ebeb7812 */ /* 0x000fe200078ec0ff */
[----:B------:R-:W-:Y:S01]  /*3110*/  UMOV UR28, URZ ;  /* 0x0000003f001c7c82 */ /* 0x000fe20008000000 */
[----:B------:R-:W-:Y:S01]  /*3120*/  BSSY B0, `(.L_x_1760) ;  /* 0x0000031000007945 */ /* 0x000fe20003800000 */
[----:B------:R-:W-:Y:S01]  /*3130*/  UIMAD UR16, UR16, UR23, UR5 ;  /* 0x00000017101072a4 */ /* 0x000fe2000f8e0205 */
[----:B------:R-:W-:-:S02]  /*3140*/  LEA R172, R172, R89, 0x3 ;  /* 0x00000059acac7211 */ /* 0x000fc400078e18ff */
[----:B--2---:R-:W-:Y:S01]  /*3150*/  SHF.R.S32.HI R12, RZ, 0x1f, R9 ;  /* 0x0000001fff0c7819 */ /* 0x004fe20000011409 */
[----:B------:R2:W-:Y:S03]  /*3160*/  @P1 STS.128 [R236+0x18000], RZ ;  /* 0x018000ffec001388 */ /* 0x0005e60000000c00 */
[----:B------:R-:W-:Y:S01]  /*3170*/  LEA.HI R9, R12, R9, RZ, 0x2 ;  /* 0x000000090c097211 */ /* 0x000fe200078f10ff */
[----:B------:R2:W-:Y:S03]  /*3180*/  @P1 STS.128 [R236+0x1a000], RZ ;  /* 0x01a000ffec001388 */ /* 0x0005e60000000c00 */
[----:B------:R-:W-:Y:S01]  /*3190*/  SHF.R.S32.HI R6, RZ, 0x2, R9 ;  /* 0x00000002ff067819 */ /* 0x000fe20000011409 */
[----:B------:R2:W-:Y:S04]  /*31a0*/  @P1 STS.128 [R236+0x1c000], RZ ;  /* 0x01c000ffec001388 */ /* 0x0005e80000000c00 */
[----:B------:R2:W-:Y:S01]  /*31b0*/  @P1 STS.128 [R236+0x1e000], RZ ;  /* 0x01e000ffec001388 */ /* 0x0005e20000000c00 */
[----:B-1----:R-:W-:-:S04]  /*31c0*/  @P0 FMUL.FTZ R10, R11, R10 ;  /* 0x0000000a0b0a0220 */ /* 0x002fc80000410000 */
[----:B------:R1:W3:Y:S02]  /*31d0*/  @P0 R2UR UR4, R10 ;  /* 0x000000000a0403c2 */ /* 0x0002e400000e0000 */
        /* <DEDUP_REMOVED lines=37> */
.L_x_1761:
[----:B--2---:R-:W-:Y:S05]  /*3430*/  BSYNC B0 ;  /* 0x0000000000007941 */ /* 0x004fea0003800000 */
.L_x_1760:
[----:B------:R-:W-:Y:S01]  /*3440*/  ISETP.GE.AND P0, PT, R8, UR15, PT ;  /* 0x0000000f08007c0c */ /* 0x000fe2000bf06270 */
[----:B------:R-:W-:Y:S01]  /*3450*/  ULDC UR4, c[0x0][0x1a4] ;  /* 0x0000690000047ab9 */ /* 0x000fe20000000800 */
[----:B------:R-:W-:Y:S01]  /*3460*/  BSSY B0, `(.L_x_1762) ;  /* 0x000002e000007945 */ /* 0x000fe20003800000 */
[----:B------:R-:W-:Y:S02]  /*3470*/  USHF.L.U32 UR25, UR24, 0x5, URZ ;  /* 0x0000000518197899 */ /* 0x000fe4000800063f */
[----:B------:R-:W-:Y:S02]  /*3480*/  UIADD3 UR5, UR9, 0x1, -UR29 ;  /* 0x0000000109057890 */ /* 0x000fe4000fffe81d */
[----:B------:R-:W-:-:S03]  /*3490*/  USHF.L.U64.HI UR24, UR24, UR14, UR4 ;  /* 0x0000000e18187299 */ /* 0x000fc60008010204 */
[----:B------:R-:W-:Y:S02]  /*34a0*/  ULDC UR4, c[0x0][0x2e8] ;  /* 0x0000ba0000047ab9 */ /* 0x000fe40000000800 */
[----:B------:R-:W-:Y:S01]  /*34b0*/  UIADD3 UR4, UR5, UR4, URZ ;  /* 0x0000000405047290 */ /* 0x000fe2000fffe03f */
        /* <DEDUP_REMOVED lines=40> */
.L_x_1763:
[----:B------:R-:W-:Y:S05]  /*3740*/  BSYNC B0 ;  /* 0x0000000000007941 */ /* 0x000fea0003800000 */
.L_x_1762:
[C---:B------:R-:W-:Y:S01]  /*3750*/  IMAD.SHL.U32 R9, R0.reuse, 0x40, RZ ;  /* 0x0000004000097824 */ /* 0x040fe200078e00ff */
[----:B------:R-:W-:Y:S01]  /*3760*/  R2P PR, R0, 0x6 ;  /* 0x0000000600007804 */ /* 0x000fe20000000000 */
[----:B------:R-:W-:Y:S01]  /*3770*/  IMAD.SHL.U32 R8, R238, 0x8, RZ ;  /* 0x00000008ee087824 */ /* 0x000fe200078e00ff */
[----:B------:R-:W0:Y:S01]  /*3780*/  LDGDEPBAR ;  /* 0x00000000000079af */ /* 0x000e220000000000 */
[----:B------:R-:W-:Y:S01]  /*3790*/  IMAD R230, R89, 0x400, R4 ;  /* 0x0000040059e67824 */ /* 0x000fe200078e0204 */
[----:B------:R-:W-:Y:S01]  /*37a0*/  LOP3.LUT R9, R9, 0x1c0, RZ, 0xc0, !PT ;  /* 0x000001c009097812 */ /* 0x000fe200078ec0ff */
[----:B------:R-:W-:Y:S01]  /*37b0*/  UISETP.GT.AND UP0, UPT, UR40, UR19, UPT ;  /* 0x000000132800728c */ /* 0x000fe2000bf04270 */
[----:B------:R-:W-:Y:S01]  /*37c0*/  LEA R89, R89, UR8, 0x4 ;  /* 0x0000000859597c11 */ /* 0x000fe2000f8e20ff */
[----:B------:R-:W-:Y:S01]  /*37d0*/  IMAD.SHL.U32 R230, R230, 0x2, RZ ;  /* 0x00000002e6e67824 */ /* 0x000fe200078e00ff */
[----:B------:R-:W-:Y:S01]  /*37e0*/  LOP3.LUT R8, R9, 0x8, R8, 0xf8, !PT ;  /* 0x0000000809087812 */ /* 0x000fe200078ef808 */
[----:B------:R-:W4:Y:S01]  /*37f0*/  LDC.U8 R247, c[0x0][0x2d8] ;  /* 0x0000b600fff77b82 */ /* 0x000f220000000000 */
[----:B------:R-:W-:Y:S01]  /*3800*/  SHF.R.U32.HI R9, RZ, 0x3, R9 ;  /* 0x00000003ff097819 */ /* 0x000fe20000011609 */
[--C-:B------:R-:W-:Y:S01]  /*3810*/  IMAD R228, R5, 0x2, R230.reuse ;  /* 0x0000000205e47824 */ /* 0x100fe200078e02e6 */
[----:B------:R-:W-:Y:S01]  /*3820*/  LDSM.16.M88.4 R80, [R230] ;  /* 0x00000000e650783b */ /* 0x000fe20000000200 */
[C---:B------:R-:W-:Y:S01]  /*3830*/  IMAD R226, R3.reuse, 0x2, R230 ;  /* 0x0000000203e27824 */ /* 0x040fe200078e02e6 */
[----:B------:R-:W-:Y:S01]  /*3840*/  LOP3.LUT R8, R8, R9, RZ, 0x3c, !PT ;  /* 0x0000000908087212 */ /* 0x000fe200078e3cff */
[----:B------:R-:W-:Y:S01]  /*3850*/  IMAD R225, R3, 0x2, R228 ;  /* 0x0000000203e17824 */ /* 0x000fe200078e02e4 */
[----:B------:R-:W-:Y:S01]  /*3860*/  LDSM.16.M88.4 R60, [R228] ;  /* 0x00000000e43c783b */ /* 0x000fe20000000200 */
[----:B------:R-:W-:Y:S01]  /*3870*/  IMAD.IADD R6, R6, 0x1, R89 ;  /* 0x0000000106067824 */ /* 0x000fe200078e0259 */
[----:B------:R-:W-:Y:S01]  /*3880*/  PLOP3.LUT P0, PT, PT, PT, UP0, 0x80, 0x0 ;  /* 0x000000000000781c */ /* 0x000fe20003f0f008 */
[----:B------:R-:W-:Y:S01]  /*3890*/  IMAD R229, R229, 0x200, R8 ;  /* 0x00000200e5e57824 */ /* 0x000fe200078e0208 */
[----:B------:R-:W-:Y:S01]  /*38a0*/  LDSM.16.M88.4 R76, [R226] ;  /* 0x00000000e24c783b */ /* 0x000fe20000000200 */
[----:B------:R-:W-:Y:S01]  /*38b0*/  UIADD3 UR5, UR9, -UR29, URZ ;  /* 0x8000001d09057290 */ /* 0x000fe2000fffe03f */
[C---:B------:R-:W-:Y:S01]  /*38c0*/  IADD3 R243, R6.reuse, 0x8, RZ ;  /* 0x0000000806f37810 */ /* 0x040fe20007ffe0ff */
[----:B------:R-:W-:Y:S01]  /*38d0*/  IMAD.SHL.U32 R229, R229, 0x2, RZ ;  /* 0x00000002e5e57824 */ /* 0x000fe200078e00ff */
[----:B------:R-:W-:Y:S01]  /*38e0*/  LDSM.16.M88.4 R68, [R225] ;  /* 0x00000000e144783b */ /* 0x000fe20000000200 */
[----:B------:R-:W-:-:S02]  /*38f0*/  IADD3 R244, R6, UR4, RZ ;  /* 0x0000000406f47c10 */ /* 0x000fc4000fffe0ff */
[----:B------:R-:W-:Y:S01]  /*3900*/  IADD3 R237, R243, UR4, RZ ;  /* 0x00000004f3ed7c10 */ /* 0x000fe2000fffe0ff */
[----:B------:R-:W5:Y:S01]  /*3910*/  LDSM.16.M88.4 R48, [R229+0x10000] ;  /* 0x01000000e530783b */ /* 0x000f620000000200 */
[C---:B------:R-:W-:Y:S02]  /*3920*/  IADD3 R0, R229.reuse, 0x10000, RZ ;  /* 0x00010000e5007810 */ /* 0x040fe40007ffe0ff */
        /* <DEDUP_REMOVED lines=8> */
[----:B------:R-:W3:Y:S01]  /*39b0*/  LDSM.16.M88.4 R20, [R229+0x11800] ;  /* 0x01180000e514783b */ /* 0x000ee20000000200 */
[----:B------:R-:W-:Y:S02]  /*39c0*/  IADD3 R245, R246, -c[0x0][0x2e4], RZ ;  /* 0x8000b900f6f57a10 */ /* 0x000fe40007ffe0ff */
[----:B------:R-:W-:Y:S01]  /*39d0*/  IADD3 R242, R243, -c[0x0][0x2e4], RZ ;  /* 0x8000b900f3f27a10 */ /* 0x000fe20007ffe0ff */
[----:B-1----:R-:W1:Y:S01]  /*39e0*/  LDSM.16.M88.4 R16, [R227] ;  /* 0x00000000e310783b */ /* 0x002e620000000200 */
[----:B------:R-:W-:Y:S01]  /*39f0*/  IMAD.IADD R223, R229, 0x1, R0 ;  /* 0x00000001e5df7824 */ /* 0x000fe200078e0200 */
[----:B------:R-:W-:Y:S01]  /*3a00*/  IMNMX R244, R244, UR9, PT ;  /* 0x00000009f4f47c17 */ /* 0x000fe2000b800200 */
[----:B------:R-:W-:Y:S01]  /*3a10*/  IMAD.IADD R216, R0, 0x1, R227 ;  /* 0x0000000100d87824 */ /* 0x000fe200078e02e3 */
[----:B---3--:R-:W3:Y:S01]  /*3a20*/  LDSM.16.M88.4 R12, [R227+0x800] ;  /* 0x00080000e30c783b */ /* 0x008ee20000000200 */
[----:B------:R-:W-:-:S02]  /*3a30*/  IMNMX R237, R237, UR9, PT ;  /* 0x00000009eded7c17 */ /* 0x000fc4000b800200 */
[----:B------:R-:W-:Y:S01]  /*3a40*/  IMNMX R245, RZ, R245, !PT ;  /* 0x000000f5fff57217 */ /* 0x000fe20007800200 */
[----:B------:R-:W1:Y:S01]  /*3a50*/  LDSM.16.M88.4 R8, [R227+0x1000] ;  /* 0x00100000e308783b */ /* 0x000e620000000200 */
[----:B------:R-:W-:Y:S02]  /*3a60*/  IMNMX R242, RZ, R242, !PT ;  /* 0x000000f2fff27217 */ /* 0x000fe40007800200 */
[C---:B------:R-:W-:Y:S01]  /*3a70*/  IADD3 R219, R227.reuse, 0x800, RZ ;  /* 0x00000800e3db7810 */ /* 0x040fe20007ffe0ff */
[----:B------:R-:W1:Y:S01]  /*3a80*/  LDSM.16.M88.4 R64, [R227+0x1800] ;  /* 0x00180000e340783b */ /* 0x000e620000000200 */
[C---:B------:R-:W-:Y:S02]  /*3a90*/  IADD3 R218, R227.reuse, 0x1000, RZ ;  /* 0x00001000e3da7810 */ /* 0x040fe40007ffe0ff */
[C---:B------:R-:W-:Y:S01]  /*3aa0*/  IADD3 R217, R227.reuse, 0x1800, RZ ;  /* 0x00001800e3d97810 */ /* 0x040fe20007ffe0ff */
[----:B------:R-:W1:Y:S01]  /*3ab0*/  LDSM.16.M88.4 R56, [R223+0x10000] ;  /* 0x01000000df38783b */ /* 0x000e620000000200 */
[----:B------:R-:W-:-:S02]  /*3ac0*/  IADD3 R215, R227, 0x2000, RZ ;  /* 0x00002000e3d77810 */ /* 0x000fc40007ffe0ff */
[C---:B------:R-:W-:Y:S01]  /*3ad0*/  IADD3 R214, R227.reuse, 0x2800, RZ ;  /* 0x00002800e3d67810 */ /* 0x040fe20007ffe0ff */
[----:B------:R-:W1:Y:S01]  /*3ae0*/  LDSM.16.M88.4 R24, [R223+0x10800] ;  /* 0x01080000df18783b */ /* 0x000e620000000200 */
[C---:B------:R-:W-:Y:S02]  /*3af0*/  IADD3 R213, R227.reuse, 0x3000, RZ ;  /* 0x00003000e3d57810 */ /* 0x040fe40007ffe0ff */
[C---:B------:R-:W-:Y:S01]  /*3b00*/  IADD3 R212, R227.reuse, 0x3800, RZ ;  /* 0x00003800e3d47810 */ /* 0x040fe20007ffe0ff */
[----:B-----5:R-:W-:Y:S01]  /*3b10*/  HMMA.16816.F32 R52, R80, R48, RZ ;  /* 0x000000305034723c */ /* 0x020fe200000018ff */
[----:B------:R-:W-:Y:S01]  /*3b20*/  LDSM.16.M88.4 R84, [R223+0x11800] ;  /* 0x01180000df54783b */ /* 0x000fe20000000200 */
[C---:B------:R-:W-:Y:S02]  /*3b30*/  IADD3 R211, R227.reuse, 0x4000, RZ ;  /* 0x00004000e3d37810 */ /* 0x040fe40007ffe0ff */
[C---:B------:R-:W-:Y:S01]  /*3b40*/  IADD3 R210, R227.reuse, 0x4800, RZ ;  /* 0x00004800e3d27810 */ /* 0x040fe20007ffe0ff */
[----:B------:R-:W-:Y:S01]  /*3b50*/  LDSM.16.M88.4 R72, [R216+0x1800] ;  /* 0x00180000d848783b */ /* 0x000fe20000000200 */
[----:B------:R-:W-:-:S02]  /*3b60*/  IADD3 R209, R227, 0x5000, RZ ;  /* 0x00005000e3d17810 */ /* 0x000fc40007ffe0ff */
[C---:B------:R-:W-:Y:S01]  /*3b70*/  HMMA.16816.F32 R44, R80.reuse, R40, RZ ;  /* 0x00000028502c723c */ /* 0x040fe200000018ff */
[C---:B------:R-:W-:Y:S02]  /*3b80*/  IADD3 R208, R227.reuse, 0x5800, RZ ;  /* 0x00005800e3d07810 */ /* 0x040fe40007ffe0ff */
[C---:B------:R-:W-:Y:S02]  /*3b90*/  IADD3 R207, R227.reuse, 0x6000, RZ ;  /* 0x00006000e3cf7810 */ /* 0x040fe40007ffe0ff */
[C---:B------:R-:W-:Y:S02]  /*3ba0*/  IADD3 R206, R227.reuse, 0x6800, RZ ;  /* 0x00006800e3ce7810 */ /* 0x040fe40007ffe0ff */
[C---:B------:R-:W-:Y:S01]  /*3bb0*/  IADD3 R205, R227.reuse, 0x7000, RZ ;  /* 0x00007000e3cd7810 */ /* 0x040fe20007ffe0ff */
[----:B--2---:R-:W-:Y:S01]  /*3bc0*/  HMMA.16816.F32 R36, R80, R32, RZ ;  /* 0x000000205024723c */ /* 0x004fe200000018ff */
[----:B------:R-:W-:-:S07]  /*3bd0*/  IADD3 R204, R227, 0x7800, RZ ;  /* 0x00007800e3cc7810 */ /* 0x000fce0007ffe0ff */
[C---:B------:R-:W-:Y:S08]  /*3be0*/  HMMA.16816.F32 R48, R80.reuse, R50, RZ ;  /* 0x000000325030723c */ /* 0x040ff000000018ff */
[C---:B------:R-:W-:Y:S08]  /*3bf0*/  HMMA.16816.F32 R40, R80.reuse, R42, RZ ;  /* 0x0000002a5028723c */ /* 0x040ff000000018ff */
[C---:B------:R-:W-:Y:S08]  /*3c00*/  HMMA.16816.F32 R32, R80.reuse, R34, RZ ;  /* 0x000000225020723c */ /* 0x040ff000000018ff */
[C---:B------:R-:W-:Y:S08]  /*3c10*/  HMMA.16816.F32 R28, R80.reuse, R20, RZ ;  /* 0x00000014501c723c */ /* 0x040ff000000018ff */
[----:B------:R-:W-:Y:S01]  /*3c20*/  HMMA.16816.F32 R80, R80, R22, RZ ;  /* 0x000000165050723c */ /* 0x000fe200000018ff */
[----:B------:R-:W2:Y:S07]  /*3c30*/  LDSM.16.M88.4 R20, [R223+0x11000] ;  /* 0x01100000df14783b */ /* 0x000eae0000000200 */
[C---:B-1----:R-:W-:Y:S08]  /*3c40*/  HMMA.16816.F32 R52, R60.reuse, R16, R52 ;  /* 0x000000103c34723c */ /* 0x042ff00000001834 */
[C---:B------:R-:W-:Y:S01]  /*3c50*/  HMMA.16816.F32 R48, R60.reuse, R18, R48 ;  /* 0x000000123c30723c */ /* 0x040fe20000001830 */
[----:B------:R-:W1:Y:S07]  /*3c60*/  LDSM.16.M88.4 R16, [R216] ;  /* 0x00000000d810783b */ /* 0x000e6e0000000200 */
[C---:B---3--:R-:W-:Y:S08]  /*3c70*/  HMMA.16816.F32 R44, R60.reuse, R12, R44 ;  /* 0x0000000c3c2c723c */ /* 0x048ff0000000182c */
[C---:B------:R-:W-:Y:S01]  /*3c80*/  HMMA.16816.F32 R40, R60.reuse, R14, R40 ;  /* 0x0000000e3c28723c */ /* 0x040fe20000001828 */
[----:B------:R-:W3:Y:S07]  /*3c90*/  LDSM.16.M88.4 R12, [R216+0x800] ;  /* 0x00080000d80c783b */ /* 0x000eee0000000200 */
[C---:B------:R-:W-:Y:S08]  /*3ca0*/  HMMA.16816.F32 R36, R60.reuse, R8, R36 ;  /* 0x000000083c24723c */ /* 0x040ff00000001824 */
[C---:B------:R-:W-:Y:S01]  /*3cb0*/  HMMA.16816.F32 R32, R60.reuse, R10, R32 ;  /* 0x0000000a3c20723c */ /* 0x040fe20000001820 */
[----:B------:R-:W5:Y:S07]  /*3cc0*/  LDSM.16.M88.4 R8, [R216+0x1000] ;  /* 0x00100000d808783b */ /* 0x000f6e0000000200 */
[C---:B------:R-:W-:Y:S08]  /*3cd0*/  HMMA.16816.F32 R28, R60.reuse, R64, R28 ;  /* 0x000000403c1c723c */ /* 0x040ff0000000181c */
[----:B------:R-:W-:Y:S01]  /*3ce0*/  HMMA.16816.F32 R80, R60, R66, R80 ;  /* 0x000000423c50723c */ /* 0x000fe20000001850 */
[----:B------:R-:W-:Y:S04]  /*3cf0*/  LDSM.16.M88.4 R60, [R230+0x4000] ;  /* 0x00400000e63c783b */ /* 0x000fe80000000200 */
[----:B------:R-:W-:Y:S03]  /*3d00*/  LDSM.16.M88.4 R64, [R229+0x13800] ;  /* 0x01380000e540783b */ /* 0x000fe60000000200 */
[C---:B------:R-:W-:Y:S08]  /*3d10*/  HMMA.16816.F32 R52, R76.reuse, R56, R52 ;  /* 0x000000384c34723c */ /* 0x040ff00000001834 */
        /* <DEDUP_REMOVED lines=18> */
[C---:B-----5:R-:W-:Y:S08]  /*3e40*/  HMMA.16816.F32 R36, R68.reuse, R8, R36 ;  /* 0x000000084424723c */ /* 0x060ff00000001824 */
        /* <DEDUP_REMOVED lines=93> */
[C---:B------:R-:W-:Y:S08]  /*4420*/  HMMA.16816.F32 R28, R20.reuse, R24, R28 ;  /* 0x00000018141c723c */ /* 0x040ff0000000181c */
[----:B------:R-:W-:Y:S01]  /*4430*/  HMMA.16816.F32 R76, R20, R26, R76 ;  /* 0x0000001a144c723c */ /* 0x000fe2000000184c */
[----:B------:R-:W-:Y:S04]  /*4440*/  LDSM.16.M88.4 R24, [R228+0xc000] ;  /* 0x00c00000e418783b */ /* 0x000fe80000000200 */
[----:B------:R-:W2:Y:S03]  /*4450*/  LDSM.16.M88.4 R20, [R227+0x6000] ;  /* 0x00600000e314783b */ /* 0x000ea60000000200 */
        /* <DEDUP_REMOVED lines=10> */
[----:B------:R-:W-:Y:S08]  /*4500*/  HMMA.16816.F32 R76, R80, R86, R76 ;  /* 0x00000056504c723c */ /* 0x000ff0000000184c */
        /* <DEDUP_REMOVED lines=8> */
[----:B------:R-:W2:Y:S07]  /*4590*/  LDSM.16.M88.4 R60, [R223+0x16800] ;  /* 0x01680000df3c783b */ /* 0x000eae0000000200 */
[C---:B------:R-:W-:Y:S01]  /*45a0*/  HMMA.16816.F32 R80, R72.reuse, R56, R28 ;  /* 0x000000384850723c */ /* 0x040fe2000000181c */
[----:B------:R-:W2:Y:S07]  /*45b0*/  LDSM.16.M88.4 R28, [R223+0x17000] ;  /* 0x01700000df1c783b */ /* 0x000eae0000000200 */
[----:B------:R-:W-:Y:S01]  /*45c0*/  HMMA.16816.F32 R76, R72, R58, R76 ;  /* 0x0000003a484c723c */ /* 0x000fe2000000184c */
[----:B------:R-:W2:Y:S04]  /*45d0*/  LDSM.16.M88.4 R56, [R223+0x17800] ;  /* 0x01780000df38783b */ /* 0x000ea80000000200 */
[----:B------:R-:W-:Y:S03]  /*45e0*/  LDSM.16.M88.4 R72, [R225+0xc000] ;  /* 0x00c00000e148783b */ /* 0x000fe60000000200 */
        /* <DEDUP_REMOVED lines=9> */
[C---:B-----5:R-:W-:Y:S08]  /*4680*/  HMMA.16816.F32 R80, R24.reuse, R8, R80 ;  /* 0x000000081850723c */ /* 0x060ff00000001850 */
[----:B------:R-:W-:Y:S01]  /*4690*/  HMMA.16816.F32 R76, R24, R10, R76 ;  /* 0x0000000a184c723c */ /* 0x000fe2000000184c */
[----:B------:R-:W5:Y:S01]  /*46a0*/  LDSM.16.M88.4 R8, [R216+0x7800] ;  /* 0x00780000d808783b */ /* 0x000f620000000200 */
[----:B------:R-:W-:-:S06]  /*46b0*/  DEPBAR.LE SB0, 0x0 ;  /* 0x000080000000791a */ /* 0x000fcc0000000000 */
[C---:B--2---:R-:W-:Y:S08]  /*46c0*/  HMMA.16816.F32 R52, R68.reuse, R64, R52 ;  /* 0x000000404434723c */ /* 0x044ff00000001834 */
[C---:B------:R-:W-:Y:S08]  /*46d0*/  HMMA.16816.F32 R48, R68.reuse, R66, R48 ;  /* 0x000000424430723c */ /* 0x040ff00000001830 */
[C---:B------:R-:W-:Y:S08]  /*46e0*/  HMMA.16816.F32 R44, R68.reuse, R60, R44 ;  /* 0x0000003c442c723c */ /* 0x040ff0000000182c */
[C---:B------:R-:W-:Y:S08]  /*46f0*/  HMMA.16816.F32 R40, R68.reuse, R62, R40 ;  /* 0x0000003e4428723c */ /* 0x040ff00000001828 */
[C---:B------:R-:W-:Y:S08]  /*4700*/  HMMA.16816.F32 R36, R68.reuse, R28, R36 ;  /* 0x0000001c4424723c */ /* 0x040ff00000001824 */
[C---:B------:R-:W-:Y:S08]  /*4710*/  HMMA.16816.F32 R32, R68.reuse, R30, R32 ;  /* 0x0000001e4420723c */ /* 0x040ff00000001820 */
[C---:B------:R-:W-:Y:S08]  /*4720*/  HMMA.16816.F32 R80, R68.reuse, R56, R80 ;  /* 0x000000384450723c */ /* 0x040ff00000001850 */
[----:B------:R-:W-:Y:S08]  /*4730*/  HMMA.16816.F32 R76, R68, R58, R76 ;  /* 0x0000003a444c723c */ /* 0x000ff0000000184c */
[C---:B------:R-:W-:Y:S08]  /*4740*/  HMMA.16816.F32 R52, R72.reuse, R20, R52 ;  /* 0x000000144834723c */ /* 0x040ff00000001834 */
[C---:B------:R-:W-:Y:S08]  /*4750*/  HMMA.16816.F32 R48, R72.reuse, R22, R48 ;  /* 0x000000164830723c */ /* 0x040ff00000001830 */
[C---:B-1----:R-:W-:Y:S08]  /*4760*/  HMMA.16816.F32 R44, R72.reuse, R16, R44 ;  /* 0x00000010482c723c */ /* 0x042ff0000000182c */
[C---:B------:R-:W-:Y:S08]  /*4770*/  HMMA.16816.F32 R40, R72.reuse, R18, R40 ;  /* 0x000000124828723c */ /* 0x040ff00000001828 */
[C---:B---3--:R-:W-:Y:S08]  /*4780*/  HMMA.16816.F32 R36, R72.reuse, R12, R36 ;  /* 0x0000000c4824723c */ /* 0x048ff00000001824 */
[C---:B------:R-:W-:Y:S08]  /*4790*/  HMMA.16816.F32 R32, R72.reuse, R14, R32 ;  /* 0x0000000e4820723c */ /* 0x040ff00000001820 */
[C---:B-----5:R-:W-:Y:S08]  /*47a0*/  HMMA.16816.F32 R80, R72.reuse, R8, R80 ;  /* 0x000000084850723c */ /* 0x060ff00000001850 */
[----:B------:R-:W-:Y:S01]  /*47b0*/  HMMA.16816.F32 R76, R72, R10, R76 ;  /* 0x0000000a484c723c */ /* 0x000fe2000000184c */
[----:B------:R-:W-:Y:S06]  /*47c0*/  BAR.SYNC.DEFER_BLOCKING 0x0 ;  /* 0x0000000000007b1d */ /* 0x000fec0000010000 */
[----:B------:R-:W-:Y:S05]  /*47d0*/  @!P0 BRA `(.L_x_1764) ;  /* 0x0000048000008947 */ /* 0x000fea0003800000 */
[----:B----4-:R-:W-:Y:S01]  /*47e0*/  UIADD3 UR5, UR37, -0x2, URZ ;  /* 0xfffffffe25057890 */ /* 0x010fe2000fffe03f */
        /* <DEDUP_REMOVED lines=69> */
.L_x_1766:
[----:B------:R-:W-:Y:S05]  /*4c40*/  BSYNC B0 ;  /* 0x0000000000007941 */ /* 0x000fea0003800000 */
.L_x_1765:
[----:B------:R-:W0:Y:S02]  /*4c50*/  LDGDEPBAR ;  /* 0x00000000000079af */ /* 0x000e240000000000 */
.L_x_1764:
[----:B----4-:R-:W-:Y:S01]  /*4c60*/  IMAD.U32 R0, RZ, RZ, UR40 ;  /* 0x00000028ff007e24 */ /* 0x010fe2000f8e00ff */
[----:B------:R-:W-:Y:S01]  /*4c70*/  STL.64 [R1+0x48], R204 ;  /* 0x000048cc01007387 */ /* 0x000fe20000100a00 */
[----:B------:R-:W-:Y:S01]  /*4c80*/  USHF.L.U32 UR4, UR40, 0x1, URZ ;  /* 0x0000000128047899 */ /* 0x000fe2000800063f */
[----:B------:R-:W-:Y:S01]  /*4c90*/  LOP3.LUT R173, R2, UR38, RZ, 0x3c, !PT ;  /* 0x0000002602ad7c12 */ /* 0x000fe2000f8e3cff */
[----:B--2---:R-:W-:Y:S01]  /*4ca0*/  IMAD R7, R0, 0x40, R235 ;  /* 0x0000004000077824 */ /* 0x004fe200078e02eb */
[----:B------:R2:W-:Y:S01]  /*4cb0*/  STL.64 [R1+0x40], R176 ;  /* 0x000040b001007387 */ /* 0x0005e20000100a00 */
[----:B------:R-:W-:Y:S01]  /*4cc0*/  UIADD3 UR15, UR39, -0x4498517b, URZ ;  /* 0xbb67ae85270f7890 */ /* 0x000fe2000fffe03f */
[----:B------:R-:W-:Y:S01]  /*4cd0*/  IMAD.SHL.U32 R224, R4, 0x2, RZ ;  /* 0x0000000204e07824 */ /* 0x000fe200078e00ff */
[----:B------:R-:W-:Y:S01]  /*4ce0*/  UIADD3 UR16, UR38, -0x61c88647, URZ ;  /* 0x9e3779b926107890 */ /* 0x000fe2000fffe03f */
[C-C-:B------:R-:W-:Y:S01]  /*4cf0*/  IMAD.IADD R25, R246.reuse, 0x1, -R7.reuse ;  /* 0x00000001f6197824 */ /* 0x140fe200078e0a07 */
[----:B-1----:R-:W-:Y:S01]  /*4d00*/  IADD3 R10, R7, 0x1, RZ ;  /* 0x00000001070a7810 */ /* 0x002fe20007ffe0ff */
[----:B------:R-:W-:Y:S01]  /*4d10*/  IMAD.IADD R9, R243, 0x1, -R7 ;  /* 0x00000001f3097824 */ /* 0x000fe200078e0a07 */
[----:B------:R-:W-:Y:S01]  /*4d20*/  IADD3 R6, R7, 0x8, RZ ;  /* 0x0000000807067810 */ /* 0x000fe20007ffe0ff */
[----:B------:R1:W-:Y:S01]  /*4d30*/  STL.64 [R1+0x38], R174 ;  /* 0x000038ae01007387 */ /* 0x0003e20000100a00 */
[----:B------:R-:W-:Y:S01]  /*4d40*/  IABS R25, R25 ;  /* 0x0000001900197213 */ /* 0x000fe20000000000 */
[--C-:B------:R-:W-:Y:S01]  /*4d50*/  IMAD.IADD R24, R246, 0x1, -R10.reuse ;  /* 0x00000001f6187824 */ /* 0x100fe200078e0a0a */
[----:B------:R-:W-:Y:S01]  /*4d60*/  IABS R9, R9 ;  /* 0x0000000900097213 */ /* 0x000fe20000000000 */
[C---:B------:R-:W-:Y:S01]  /*4d70*/  IMAD.IADD R18, R243.reuse, 0x1, -R10 ;  /* 0x00000001f3127824 */ /* 0x040fe200078e0a0a */
[----:B------:R-:W-:Y:S01]  /*4d80*/  ISETP.GE.AND P6, PT, R6, R244, PT ;  /* 0x000000f40600720c */ /* 0x000fe20003fc6270 */
[--C-:B------:R-:W-:Y:S01]  /*4d90*/  IMAD.IADD R19, R243, 0x1, -R6.reuse ;  /* 0x00000001f3137824 */ /* 0x100fe200078e0a06 */
[----:B------:R-:W3:Y:S01]  /*4da0*/  I2F R25, R25 ;  /* 0x0000001900197306 */ /* 0x000ee20000201400 */
[----:B------:R-:W-:Y:S01]  /*4db0*/  IABS R24, R24 ;  /* 0x0000001800187213 */ /* 0x000fe20000000000 */
[----:B------:R-:W-:Y:S01]  /*4dc0*/  IMAD.IADD R27, R246, 0x1, -R6 ;  /* 0x00000001f61b7824 */ /* 0x000fe200078e0a06 */
[----:B------:R-:W-:Y:S01]  /*4dd0*/  IABS R18, R18 ;  /* 0x0000001200127213 */ /* 0x000fe20000000000 */
[----:B------:R-:W-:Y:S01]  /*4de0*/  IMAD.U32 R2, RZ, RZ, UR4 ;  /* 0x00000004ff027e24 */ /* 0x000fe2000f8e00ff */
[-C--:B------:R-:W-:Y:S01]  /*4df0*/  ISETP.GE.AND P3, PT, R6, R237.reuse, PT ;  /* 0x000000ed0600720c */ /* 0x080fe20003f66270 */
[----:B------:R-:W-:Y:S01]  /*4e00*/  UIADD3 UR14, UR38, 0x3c6ef372, URZ ;  /* 0x3c6ef372260e7890 */ /* 0x000fe2000fffe03f */
[C---:B------:R-:W-:Y:S01]  /*4e10*/  ISETP.GE.AND P1, PT, R7.reuse, R244, PT ;  /* 0x000000f40700720c */ /* 0x040fe20003f26270 */
[----:B------:R-:W4:Y:S01]  /*4e20*/  I2F R9, R9 ;  /* 0x0000000900097306 */ /* 0x000f220000201400 */
[C---:B------:R-:W-:Y:S01]  /*4e30*/  ISETP.GE.AND P5, PT, R7.reuse, R237, PT ;  /* 0x000000ed0700720c */ /* 0x040fe20003fa6270 */
[----:B------:R-:W-:Y:S01]  /*4e40*/  UIADD3 UR13, UR39, 0x76cf5d0a, URZ ;  /* 0x76cf5d0a270d7890 */ /* 0x000fe2000fffe03f */
[----:B------:R-:W-:Y:S01]  /*4e50*/  IADD3 R0, R7, 0x9, RZ ;  /* 0x0000000907007810 */ /* 0x000fe20007ffe0ff */
[----:B--2---:R-:W-:Y:S01]  /*4e60*/  IMAD.WIDE.U32 R176, R172, -0x326172a9, RZ ;  /* 0xcd9e8d57acb07825 */ /* 0x004fe200078e00ff */
[CC--:B------:R-:W-:Y:S01]  /*4e70*/  ISETP.LT.OR P6, PT, R6.reuse, R245.reuse, P6 ;  /* 0x000000f50600720c */ /* 0x0c0fe200037c1670 */
[----:B------:R-:W-:Y:S01]  /*4e80*/  UIADD3 UR11, UR39, 0x32370b8f, URZ ;  /* 0x32370b8f270b7890 */ /* 0x000fe2000fffe03f */
[-C--:B------:R-:W-:Y:S01]  /*4e90*/  ISETP.LT.OR P3, PT, R6, R242.reuse, P3 ;  /* 0x000000f20600720c */ /* 0x080fe20001f61670 */
[----:B------:R-:W-:Y:S01]  /*4ea0*/  I2F R24, R24 ;  /* 0x0000001800187306 */ /* 0x000fe20000201400 */
[----:B---3--:R-:W-:Y:S01]  /*4eb0*/  FFMA.FTZ R25, R25, -UR28, R52 ;  /* 0x8000001c19197c23 */ /* 0x008fe20008010034 */
[C---:B------:R-:W-:Y:S01]  /*4ec0*/  ISETP.LT.OR P1, PT, R7.reuse, R245, P1 ;  /* 0x000000f50700720c */ /* 0x040fe20000f21670 */
[--C-:B------:R-:W-:Y:S01]  /*4ed0*/  IMAD.IADD R16, R246, 0x1, -R0.reuse ;  /* 0x00000001f6107824 */ /* 0x100fe200078e0a00 */
[----:B------:R-:W-:Y:S01]  /*4ee0*/  ISETP.LT.OR P5, PT, R7, R242, P5 ;  /* 0x000000f20700720c */ /* 0x000fe20002fa1670 */
[----:B------:R-:W-:Y:S01]  /*4ef0*/  IMAD.IADD R12, R243, 0x1, -R0 ;  /* 0x00000001f30c7824 */ /* 0x000fe200078e0a00 */
[----:B------:R-:W-:Y:S01]  /*4f00*/  IABS R19, R19 ;  /* 0x0000001300137213 */ /* 0x000fe20000000000 */
[----:B-1----:R-:W-:Y:S01]  /*4f10*/  IMAD.WIDE.U32 R174, R165, -0x2daee0ad, RZ ;  /* 0xd2511f53a5ae7825 */ /* 0x002fe200078e00ff */
[----:B------:R-:W1:Y:S01]  /*4f20*/  I2F R18, R18 ;  /* 0x0000001200127306 */ /* 0x000e620000201400 */
[----:B------:R-:W-:Y:S01]  /*4f30*/  FSEL R25, R25, -INF , !P1 ;  /* 0xff80000019197808 */ /* 0x000fe20004800000 */
[----:B------:R-:W-:Y:S01]  /*4f40*/  UIADD3 UR12, UR38, -0x255992d5, URZ ;  /* 0xdaa66d2b260c7890 */ /* 0x000fe2000fffe03f */
[----:B----4-:R-:W-:Y:S01]  /*4f50*/  FFMA.FTZ R6, R9, -UR28, R54 ;  /* 0x8000001c09067c23 */ /* 0x010fe20008010036 */
[-C--:B------:R-:W-:Y:S01]  /*4f60*/  ISETP.GE.AND P1, PT, R0, R244.reuse, PT ;  /* 0x000000f40000720c */ /* 0x080fe20003f26270 */
[----:B------:R-:W-:Y:S01]  /*4f70*/  UIADD3 UR10, UR38, 0x78dde6e4, URZ ;  /* 0x78dde6e4260a7890 */ /* 0x000fe2000fffe03f */
[----:B------:R-:W-:Y:S01]  /*4f80*/  IABS R27, R27 ;  /* 0x0000001b001b7213 */ /* 0x000fe20000000000 */
[----:B------:R-:W-:Y:S01]  /*4f90*/  UIADD3 UR7, UR39, -0x56f99767, URZ ;  /* 0xa906689927077890 */ /* 0x000fe2000fffe03f */
[----:B------:R-:W-:Y:S01]  /*4fa0*/  FSEL R6, R6, -INF , !P5 ;  /* 0xff80000006067808 */ /* 0x000fe20006800000 */
[----:B------:R-:W2:Y:S01]  /*4fb0*/  I2F R19, R19 ;  /* 0x0000001300137306 */ /* 0x000ea20000201400 */
[-C--:B------:R-:W-:Y:S01]  /*4fc0*/  ISETP.GE.AND P5, PT, R0, R237.reuse, PT ;  /* 0x000000ed0000720c */ /* 0x080fe20003fa6270 */
[----:B------:R-:W-:Y:S01]  /*4fd0*/  UIADD3 UR9, UR39, -0x126145ec, URZ ;  /* 0xed9eba1427097890 */ /* 0x000fe2000fffe03f */
[C---:B------:R-:W-:Y:S01]  /*4fe0*/  ISETP.GE.AND P2, PT, R10.reuse, R244, PT ;  /* 0x000000f40a00720c */ /* 0x040fe20003f46270 */
[--C-:B------:R-:W-:Y:S01]  /*4ff0*/  IMAD R221, R3, 0x2, R224.reuse ;  /* 0x0000000203dd7824 */ /* 0x100fe200078e02e0 */
[----:B------:R-:W-:Y:S01]  /*5000*/  ISETP.GE.AND P4, PT, R10, R237, PT ;  /* 0x000000ed0a00720c */ /* 0x000fe20003f86270 */
[----:B------:R-:W-:Y:S01]  /*5010*/  IMAD R222, R5, 0x2, R224 ;  /* 0x0000000205de7824 */ /* 0x000fe200078e02e0 */
[----:B------:R-:W-:Y:S01]  /*5020*/  IABS R16, R16 ;  /* 0x0000001000107213 */ /* 0x000fe20000000000 */
[----:B-1----:R-:W-:Y:S01]  /*5030*/  FFMA.FTZ R17, R18, -UR28, R55 ;  /* 0x8000001c12117c23 */ /* 0x002fe20008010037 */
[----:B------:R-:W-:Y:S01]  /*5040*/  IABS R12, R12 ;  /* 0x0000000c000c7213 */ /* 0x000fe20000000000 */
[----:B------:R-:W1:Y:S01]  /*5050*/  I2F R27, R27 ;  /* 0x0000001b001b7306 */ /* 0x000e620000201400 */
[----:B------:R-:W-:Y:S01]  /*5060*/  IADD3 R20, R7, 0x10, RZ ;  /* 0x0000001007147810 */ /* 0x000fe20007ffe0ff */
[----:B------:R-:W-:Y:S01]  /*5070*/  LDSM.16.MT88.4 R140, [R221+0x18000] ;  /* 0x01800000dd8c783b */ /* 0x000fe20000004200 */
[CC--:B------:R-:W-:Y:S01]  /*5080*/  ISETP.LT.OR P1, PT, R0.reuse, R245.reuse, P1 ;  /* 0x000000f50000720c */ /* 0x0c0fe20000f21670 */
[----:B------:R-:W-:Y:S01]  /*5090*/  IMAD R220, R3, 0x2, R222 ;  /* 0x0000000203dc7824 */ /* 0x000fe200078e02de */
[-C--:B------:R-:W-:Y:S01]  /*50a0*/  ISETP.LT.OR P5, PT, R0, R242.reuse, P5 ;  /* 0x000000f20000720c */ /* 0x080fe20002fa1670 */
[----:B------:R-:W-:Y:S01]  /*50b0*/  FFMA.FTZ R0, R24, -UR28, R53 ;  /* 0x8000001c18007c23 */ /* 0x000fe20008010035 */
[C---:B------:R-:W-:Y:S01]  /*50c0*/  ISETP.LT.OR P2, PT, R10.reuse, R245, P2 ;  /* 0x000000f50a00720c */ /* 0x040fe20001741670 */
[----:B------:R-:W3:Y:S01]  /*50d0*/  I2F R16, R16 ;  /* 0x0000001000107306 */ /* 0x000ee20000201400 */
[----:B------:R-:W-:Y:S01]  /*50e0*/  ISETP.LT.OR P4, PT, R10, R242, P4 ;  /* 0x000000f20a00720c */ /* 0x000fe20002781670 */
[--C-:B------:R-:W-:Y:S01]  /*50f0*/  IMAD.IADD R23, R246, 0x1, -R20.reuse ;  /* 0x00000001f6177824 */ /* 0x100fe200078e0a14 */
[----:B------:R-:W-:Y:S01]  /*5100*/  FSEL R0, R0, -INF , !P2 ;  /* 0xff80000000007808 */ /* 0x000fe20005000000 */
[----:B------:R-:W-:Y:S01]  /*5110*/  IMAD.IADD R11, R243, 0x1, -R20 ;  /* 0x00000001f30b7824 */ /* 0x000fe200078e0a14 */
[----:B------:R-:W-:Y:S01]  /*5120*/  FSEL R17, R17, -INF , !P4 ;  /* 0xff80000011117808 */ /* 0x000fe20006000000 */
[----:B--2---:R-:W-:Y:S01]  /*5130*/  FFMA.FTZ R19, R19, -UR28, R50 ;  /* 0x8000001c13137c23 */ /* 0x004fe20008010032 */
[----:B------:R-:W-:Y:S01]  /*5140*/  IADD3 R13, R7, 0x20, RZ ;  /* 0x00000020070d7810 */ /* 0x000fe20007ffe0ff */
[----:B------:R-:W2:Y:S01]  /*5150*/  I2F R12, R12 ;  /* 0x0000000c000c7306 */ /* 0x000ea20000201400 */
[C---:B------:R-:W-:Y:S01]  /*5160*/  ISETP.GE.AND P2, PT, R20.reuse, R244, PT ;  /* 0x000000f41400720c */ /* 0x040fe20003f46270 */
[----:B-1----:R-:W-:Y:S01]  /*5170*/  FFMA.FTZ R27, R27, -UR28, R48 ;  /* 0x8000001c1b1b7c23 */ /* 0x002fe20008010030 */
[----:B------:R-:W-:Y:S01]  /*5180*/  ISETP.GE.AND P4, PT, R20, R237, PT ;  /* 0x000000ed1400720c */ /* 0x000fe20003f86270 */
[----:B------:R-:W-:Y:S01]  /*5190*/  UIADD3 UR17, UR38, -0x4ab325aa, URZ ;  /* 0xb54cda5626117890 */ /* 0x000fe2000fffe03f */
[----:B------:R-:W-:Y:S01]  /*51a0*/  IADD3 R21, R7, 0x19, RZ ;  /* 0x0000001907157810 */ /* 0x000fe20007ffe0ff */
[----:B------:R-:W-:Y:S01]  /*51b0*/  LDSM.16.MT88.4 R132, [R220+0x18000] ;  /* 0x01800000dc84783b */ /* 0x000fe20000004200 */
[----:B------:R-:W-:Y:S01]  /*51c0*/  IABS R23, R23 ;  /* 0x0000001700177213 */ /* 0x000fe20000000000 */
[----:B---3--:R-:W-:Y:S01]  /*51d0*/  FFMA.FTZ R31, R16, -UR28, R49 ;  /* 0x8000001c101f7c23 */ /* 0x008fe20008010031 */
[----:B------:R-:W-:Y:S01]  /*51e0*/  IABS R11, R11 ;  /* 0x0000000b000b7213 */ /* 0x000fe20000000000 */
[C-C-:B------:R-:W-:Y:S01]  /*51f0*/  IMAD.IADD R24, R243.reuse, 0x1, -R21.reuse ;  /* 0x00000001f3187824 */ /* 0x140fe200078e0a15 */
[----:B------:R-:W-:Y:S01]  /*5200*/  ISETP.LT.OR P2, PT, R20, R245, P2 ;  /* 0x000000f51400720c */ /* 0x000fe20001741670 */
[----:B------:R-:W-:Y:S01]  /*5210*/  IMAD.IADD R22, R246, 0x1, -R21 ;  /* 0x00000001f6167824 */ /* 0x000fe200078e0a15 */
[----:B------:R-:W-:Y:S01]  /*5220*/  ISETP.LT.OR P4, PT, R20, R242, P4 ;  /* 0x000000f21400720c */ /* 0x000fe20002781670 */
[----:B------:R-:W-:Y:S01]  /*5230*/  IMAD.IADD R20, R243, 0x1, -R13 ;  /* 0x00000001f3147824 */ /* 0x000fe200078e0a0d */
[----:B------:R-:W1:Y:S01]  /*5240*/  I2F R23, R23 ;  /* 0x0000001700177306 */ /* 0x000e620000201400 */
[C---:B------:R-:W-:Y:S01]  /*5250*/  IADD3 R14, R7.reuse, 0x11, RZ ;  /* 0x00000011070e7810 */ /* 0x040fe20007ffe0ff */
[----:B--2---:R-:W-:Y:S01]  /*5260*/  FFMA.FTZ R12, R12, -UR28, R51 ;  /* 0x8000001c0c0c7c23 */ /* 0x004fe20008010033 */
[----:B------:R-:W-:Y:S01]  /*5270*/  IABS R18, R24 ;  /* 0x0000001800127213 */ /* 0x000fe20000000000 */
[C---:B------:R-:W-:Y:S01]  /*5280*/  IMAD.IADD R24, R246.reuse, 0x1, -R13 ;  /* 0x00000001f6187824 */ /* 0x040fe200078e0a0d */
[----:B------:R-:W-:Y:S01]  /*5290*/  IABS R20, R20 ;  /* 0x0000001400147213 */ /* 0x000fe20000000000 */
[C-C-:B------:R-:W-:Y:S01]  /*52a0*/  IMAD.IADD R8, R246.reuse, 0x1, -R14.reuse ;  /* 0x00000001f6087824 */ /* 0x140fe200078e0a0e */
[----:B------:R-:W-:Y:S01]  /*52b0*/  IADD3 R10, R7, 0x18, RZ ;  /* 0x00000018070a7810 */ /* 0x000fe20007ffe0ff */
[----:B------:R-:W2:Y:S01]  /*52c0*/  I2F R11, R11 ;  /* 0x0000000b000b7306 */ /* 0x000ea20000201400 */
[----:B------:R-:W-:Y:S01]  /*52d0*/  FSEL R29, R19, -INF , !P3 ;  /* 0xff800000131d7808 */ /* 0x000fe20005800000 */
[C---:B------:R-:W-:Y:S01]  /*52e0*/  IMAD.IADD R26, R243.reuse, 0x1, -R14 ;  /* 0x00000001f31a7824 */ /* 0x040fe200078e0a0e */
[----:B------:R-:W-:Y:S01]  /*52f0*/  IABS R24, R24 ;  /* 0x0000001800187213 */ /* 0x000fe20000000000 */
[--C-:B------:R-:W-:Y:S01]  /*5300*/  IMAD.IADD R9, R243, 0x1, -R10.reuse ;  /* 0x00000001f3097824 */ /* 0x100fe200078e0a0a */
[----:B------:R-:W-:Y:S01]  /*5310*/  FSEL R53, R27, -INF , !P6 ;  /* 0xff8000001b357808 */ /* 0x000fe20007000000 */
[----:B------:R-:W-:Y:S01]  /*5320*/  IMAD.IADD R15, R246, 0x1, -R10 ;  /* 0x00000001f60f7824 */ /* 0x000fe200078e0a0a */
[----:B------:R-:W-:Y:S01]  /*5330*/  FSEL R31, R31, -INF , !P1 ;  /* 0xff8000001f1f7808 */ /* 0x000fe20004800000 */
[----:B------:R-:W3:Y:S01]  /*5340*/  I2F R19, R20 ;  /* 0x0000001400137306 */ /* 0x000ee20000201400 */
[----:B------:R-:W-:Y:S01]  /*5350*/  FSEL R27, R12, -INF , !P5 ;  /* 0xff8000000c1b7808 */ /* 0x000fe20006800000 */
[----:B------:R-:W-:Y:S01]  /*5360*/  IMAD.MOV.U32 R55, RZ, RZ, R24 ;  /* 0x000000ffff377224 */ /* 0x000fe200078e0018 */
[----:B------:R-:W-:Y:S01]  /*5370*/  IABS R8, R8 ;  /* 0x0000000800087213 */ /* 0x000fe20000000000 */
[----:B-1----:R-:W-:Y:S01]  /*5380*/  FFMA.FTZ R23, R23, -UR28, R44 ;  /* 0x8000001c17177c23 */ /* 0x002fe2000801002c */
[----:B------:R-:W-:Y:S01]  /*5390*/  IABS R26, R26 ;  /* 0x0000001a001a7213 */ /* 0x000fe20000000000 */
[----:B------:R-:W-:Y:S01]  /*53a0*/  UIADD3 UR8, UR38, 0x1715609d, URZ ;  /* 0x1715609d26087890 */ /* 0x000fe2000fffe03f */
[C---:B------:R-:W-:Y:S01]  /*53b0*/  ISETP.GE.AND P1, PT, R10.reuse, R244, PT ;  /* 0x000000f40a00720c */ /* 0x040fe20003f26270 */
[----:B--2---:R-:W-:Y:S01]  /*53c0*/  FFMA.FTZ R11, R11, -UR28, R46 ;  /* 0x8000001c0b0b7c23 */ /* 0x004fe2000801002e */
[----:B------:R-:W-:Y:S01]  /*53d0*/  ISETP.GE.AND P5, PT, R10, R237, PT ;  /* 0x000000ed0a00720c */ /* 0x000fe20003fa6270 */
[----:B------:R-:W1:Y:S01]  /*53e0*/  I2F R8, R8 ;  /* 0x0000000800087306 */ /* 0x000e620000201400 */
[----:B------:R-:W-:Y:S01]  /*53f0*/  IABS R9, R9 ;  /* 0x0000000900097213 */ /* 0x000fe20000000000 */
[----:B------:R-:W-:Y:S01]  /*5400*/  LDSM.16.MT88.4 R148, [R222+0x18000] ;  /* 0x01800000de94783b */ /* 0x000fe20000004200 */
[C---:B------:R-:W-:Y:S01]  /*5410*/  IADD3 R24, R7.reuse, 0x21, RZ ;  /* 0x0000002107187810 */ /* 0x040fe20007ffe0ff */
[----:B------:R-:W-:Y:S01]  /*5420*/  UIADD3 UR18, UR39, 0x646e171e, URZ ;  /* 0x646e171e27127890 */ /* 0x000fe2000fffe03f */
[----:B------:R-:W-:Y:S01]  /*5430*/  IADD3 R16, R7, 0x28, RZ ;  /* 0x0000002807107810 */ /* 0x000fe20007ffe0ff */
[----:B---3--:R-:W-:Y:S01]  /*5440*/  FFMA.FTZ R38, R19, -UR28, R38 ;  /* 0x8000001c13267c23 */ /* 0x008fe20008010026 */
[----:B------:R-:W-:Y:S01]  /*5450*/  IADD3 R20, R7, 0x29, RZ ;  /* 0x0000002907147810 */ /* 0x000fe20007ffe0ff */
[----:B------:R-:W2:Y:S01]  /*5460*/  I2F R26, R26 ;  /* 0x0000001a001a7306 */ /* 0x000ea20000201400 */
[----:B------:R-:W-:Y:S01]  /*5470*/  IABS R15, R15 ;  /* 0x0000000f000f7213 */ /* 0x000fe20000000000 */
[C---:B------:R-:W-:Y:S01]  /*5480*/  IMAD.IADD R28, R246.reuse, 0x1, -R24 ;  /* 0x00000001f61c7824 */ /* 0x040fe200078e0a18 */
[----:B------:R-:W-:Y:S01]  /*5490*/  IABS R22, R22 ;  /* 0x0000001600167213 */ /* 0x000fe20000000000 */
[----:B------:R-:W-:Y:S01]  /*54a0*/  IMAD.IADD R12, R246, 0x1, -R20 ;  /* 0x00000001f60c7824 */ /* 0x000fe200078e0a14 */
[----:B------:R-:W-:Y:S01]  /*54b0*/  ISETP.LT.OR P1, PT, R10, R245, P1 ;  /* 0x000000f50a00720c */ /* 0x000fe20000f21670 */
[----:B------:R-:W-:Y:S01]  /*54c0*/  IMAD.IADD R49, R246, 0x1, -R16 ;  /* 0x00000001f6317824 */ /* 0x000fe200078e0a10 */
[----:B------:R-:W-:Y:S01]  /*54d0*/  ISETP.LT.OR P5, PT, R10, R242, P5 ;  /* 0x000000f20a00720c */ /* 0x000fe20002fa1670 */
[----:B------:R-:W3:Y:S01]  /*54e0*/  I2F R9, R9 ;  /* 0x0000000900097306 */ /* 0x000ee20000201400 */
[----:B------:R-:W-:Y:S01]  /*54f0*/  IABS R10, R12 ;  /* 0x0000000c000a7213 */ /* 0x000fe20000000000 */
[----:B-1----:R-:W-:Y:S01]  /*5500*/  FFMA.FTZ R45, R8, -UR28, R45 ;  /* 0x8000001c082d7c23 */ /* 0x002fe2000801002d */
[----:B------:R-:W-:Y:S01]  /*5510*/  FSEL R23, R23, -INF , !P2 ;  /* 0xff80000017177808 */ /* 0x000fe20005000000 */
[----:B------:R-:W-:Y:S01]  /*5520*/  LDSM.16.MT88.4 R72, [R224+0x1c000] ;  /* 0x01c00000e048783b */ /* 0x000fe20000004200 */
[----:B------:R-:W-:Y:S01]  /*5530*/  FSEL R11, R11, -INF , !P4 ;  /* 0xff8000000b0b7808 */ /* 0x000fe20006000000 */
[----:B------:R-:W-:Y:S01]  /*5540*/  IMAD.MOV.U32 R44, RZ, RZ, R10 ;  /* 0x000000ffff2c7224 */ /* 0x000fe200078e000a */
[CC--:B------:R-:W-:Y:S01]  /*5550*/  ISETP.GE.AND P6, PT, R14.reuse, R244.reuse, PT ;  /* 0x000000f40e00720c */ /* 0x0c0fe20003fc6270 */
[----:B------:R-:W1:Y:S01]  /*5560*/  I2F R15, R15 ;  /* 0x0000000f000f7306 */ /* 0x000e620000201400 */
[-C--:B------:R-:W-:Y:S01]  /*5570*/  ISETP.GE.AND P3, PT, R14, R237.reuse, PT ;  /* 0x000000ed0e00720c */ /* 0x080fe20003f66270 */
[----:B--2---:R-:W-:Y:S01]  /*5580*/  FFMA.FTZ R26, R26, -UR28, R47 ;  /* 0x8000001c1a1a7c23 */ /* 0x004fe2000801002f */
[----:B------:R-:W-:Y:S01]  /*5590*/  IADD3 R10, R7, 0x38, RZ ;  /* 0x00000038070a7810 */ /* 0x000fe20007ffe0ff */
[----:B------:R-:W-:Y:S01]  /*55a0*/  LDSM.16.MT88.4 R64, [R220+0x1a000] ;  /* 0x01a00000dc40783b */ /* 0x000fe20000004200 */
[C---:B------:R-:W-:Y:S01]  /*55b0*/  ISETP.GE.AND P2, PT, R21.reuse, R244, PT ;  /* 0x000000f41500720c */ /* 0x040fe20003f46270 */
[----:B------:R-:W-:Y:S01]  /*55c0*/  UIADD3 UR4, UR4, 0x1, URZ ;  /* 0x0000000104047890 */ /* 0x000fe2000fffe03f */
[----:B------:R-:W-:Y:S01]  /*55d0*/  ISETP.GE.AND P4, PT, R21, R237, PT ;  /* 0x000000ed1500720c */ /* 0x000fe20003f86270 */
[----:B------:R-:W2:Y:S01]  /*55e0*/  I2F R22, R22 ;  /* 0x0000001600167306 */ /* 0x000ea20000201400 */
[----:B------:R-:W-:Y:S01]  /*55f0*/  IABS R28, R28 ;  /* 0x0000001c001c7213 */ /* 0x000fe20000000000 */
[----:B---3--:R-:W-:Y:S01]  /*5600*/  FFMA.FTZ R9, R9, -UR28, R42 ;  /* 0x8000001c09097c23 */ /* 0x008fe2000801002a */
[----:B------:R-:W-:Y:S01]  /*5610*/  IABS R49, R49 ;  /* 0x0000003100317213 */ /* 0x000fe20000000000 */
[----:B------:R-:W-:Y:S01]  /*5620*/  LDSM.16.MT88.4 R156, [R224+0x18000] ;  /* 0x01800000e09c783b */ /* 0x000fe20000004200 */
[----:B------:R-:W-:-:S02]  /*5630*/  ISETP.LT.OR P6, PT, R14, R245, P6 ;  /* 0x000000f50e00720c */ /* 0x000fc400037c1670 */
[-C--:B------:R-:W-:Y:S01]  /*5640*/  ISETP.LT.OR P3, PT, R14, R242.reuse, P3 ;  /* 0x000000f20e00720c */ /* 0x080fe20001f61670 */
[----:B------:R-:W-:Y:S01]  /*5650*/  IMAD.IADD R14, R243, 0x1, -R24 ;  /* 0x00000001f30e7824 */ /* 0x000fe200078e0a18 */
[C---:B------:R-:W-:Y:S01]  /*5660*/  ISETP.LT.OR P2, PT, R21.reuse, R245, P2 ;  /* 0x000000f51500720c */ /* 0x040fe20001741670 */
[----:B------:R-:W-:Y:S01]  /*5670*/  I2F R18, R18 ;  /* 0x0000001200127306 */ /* 0x000fe20000201400 */
[----:B------:R-:W-:Y:S01]  /*5680*/  ISETP.LT.OR P4, PT, R21, R242, P4 ;  /* 0x000000f21500720c */ /* 0x000fe20002781670 */
[----:B------:R-:W-:Y:S01]  /*5690*/  IMAD.IADD R21, R246, 0x1, -R10 ;  /* 0x00000001f6157824 */ /* 0x000fe200078e0a0a */
[----:B------:R-:W-:Y:S01]  /*56a0*/  IABS R14, R14 ;  /* 0x0000000e000e7213 */ /* 0x000fe20000000000 */
[----:B-1----:R-:W-:Y:S01]  /*56b0*/  FFMA.FTZ R15, R15, -UR28, R40 ;  /* 0x8000001c0f0f7c23 */ /* 0x002fe20008010028 */
[C---:B------:R-:W-:Y:S01]  /*56c0*/  IADD3 R12, R7.reuse, 0x31, RZ ;  /* 0x00000031070c7810 */ /* 0x040fe20007ffe0ff */
[----:B--2---:R-:W-:Y:S01]  /*56d0*/  FFMA.FTZ R22, R22, -UR28, R41 ;  /* 0x8000001c16167c23 */ /* 0x004fe20008010029 */
[----:B------:R-:W-:Y:S01]  /*56e0*/  IABS R21, R21 ;  /* 0x0000001500157213 */ /* 0x000fe20000000000 */
[----:B------:R-:W1:Y:S01]  /*56f0*/  I2F R55, R55 ;  /* 0x0000003700377306 */ /* 0x000e620000201400 */
[----:B------:R-:W-:Y:S01]  /*5700*/  IADD3 R8, R7, 0x39, RZ ;  /* 0x0000003907087810 */ /* 0x000fe20007ffe0ff */
[C---:B------:R-:W-:Y:S01]  /*5710*/  IMAD.IADD R46, R246.reuse, 0x1, -R12 ;  /* 0x00000001f62e7824 */ /* 0x040fe200078e0a0c */
[----:B------:R-:W-:Y:S01]  /*5720*/  FSEL R15, R15, -INF , !P1 ;  /* 0xff8000000f0f7808 */ /* 0x000fe20004800000 */
[----:B------:R-:W-:Y:S01]  /*5730*/  IMAD.MOV.U32 R42, RZ, RZ, R21 ;  /* 0x000000ffff2a7224 */ /* 0x000fe200078e0015 */
[----:B------:R-:W-:Y:S01]  /*5740*/  FSEL R21, R45, -INF , !P6 ;  /* 0xff8000002d157808 */ /* 0x000fe20007000000 */
[----:B------:R-:W-:Y:S01]  /*5750*/  IMAD.IADD R40, R246, 0x1, -R8 ;  /* 0x00000001f6287824 */ /* 0x000fe200078e0a08 */
[-C--:B------:R-:W-:Y:S01]  /*5760*/  ISETP.GE.AND P6, PT, R13, R244.reuse, PT ;  /* 0x000000f40d00720c */ /* 0x080fe20003fc6270 */
[----:B------:R-:W2:Y:S01]  /*5770*/  I2F R28, R28 ;  /* 0x0000001c001c7306 */ /* 0x000ea20000201400 */
[----:B------:R-:W-:Y:S01]  /*5780*/  FSEL R19, R22, -INF , !P2 ;  /* 0xff80000016137808 */ /* 0x000fe20005000000 */
[----:B------:R-:W-:Y:S01]  /*5790*/  LDSM.16.MT88.4 R104, [R224+0x1e000] ;  /* 0x01e00000e068783b */ /* 0x000fe20000004200 */
[----:B------:R-:W-:-:S02]  /*57a0*/  ISETP.GE.AND P1, PT, R24, R244, PT ;  /* 0x000000f41800720c */ /* 0x000fc40003f26270 */
[-C--:B------:R-:W-:Y:S01]  /*57b0*/  ISETP.LT.OR P6, PT, R13, R245.reuse, P6 ;  /* 0x000000f50d00720c */ /* 0x080fe200037c1670 */
[----:B------:R-:W-:Y:S01]  /*57c0*/  LDSM.16.MT88.4 R96, [R220+0x1c000] ;  /* 0x01c00000dc60783b */ /* 0x000fe20000004200 */
[-C--:B------:R-:W-:Y:S01]  /*57d0*/  ISETP.GE.AND P2, PT, R16, R244.reuse, PT ;  /* 0x000000f41000720c */ /* 0x080fe20003f46270 */
[----:B------:R-:W3:Y:S01]  /*57e0*/  I2F R49, R49 ;  /* 0x0000003100317306 */ /* 0x000ee20000201400 */
[----:B-1----:R-:W-:Y:S01]  /*57f0*/  FFMA.FTZ R36, R55, -UR28, R36 ;  /* 0x8000001c37247c23 */ /* 0x002fe20008010024 */
[-C--:B------:R-:W-:Y:S01]  /*5800*/  ISETP.LT.OR P1, PT, R24, R245.reuse, P1 ;  /* 0x000000f51800720c */ /* 0x080fe20000f21670 */
[----:B------:R-:W-:Y:S01]  /*5810*/  LDSM.16.MT88.4 R56, [R221+0x1a000] ;  /* 0x01a00000dd38783b */ /* 0x000fe20000004200 */
[----:B------:R-:W-:Y:S02]  /*5820*/  ISETP.LT.OR P2, PT, R16, R245, P2 ;  /* 0x000000f51000720c */ /* 0x000fe40001741670 */
[----:B------:R-:W-:Y:S01]  /*5830*/  FSEL R198, R36, -INF , !P6 ;  /* 0xff80000024c67808 */ /* 0x000fe20007000000 */
[----:B------:R-:W-:Y:S01]  /*5840*/  LDSM.16.MT88.4 R112, [R222+0x1e000] ;  /* 0x01e00000de70783b */ /* 0x000fe20000004200 */
[----:B------:R1:W4:Y:S01]  /*5850*/  I2F R30, R14 ;  /* 0x0000000e001e7306 */ /* 0x0003220000201400 */
[----:B--2---:R-:W-:Y:S01]  /*5860*/  FFMA.FTZ R28, R28, -UR28, R37 ;  /* 0x8000001c1c1c7c23 */ /* 0x004fe20008010025 */
[----:B------:R-:W-:Y:S01]  /*5870*/  ISETP.GE.AND P6, PT, R20, R244, PT ;  /* 0x000000f41400720c */ /* 0x000fe20003fc6270 */
[----:B------:R-:W-:Y:S01]  /*5880*/  IMAD.IADD R37, R243, 0x1, -R10 ;  /* 0x00000001f3257824 */ /* 0x000fe200078e0a0a */
[----:B------:R-:W-:Y:S01]  /*5890*/  FMNMX.FTZ R22, R25, R0, !PT ;  /* 0x0000000019167209 */ /* 0x000fe20007810000 */
[----:B------:R-:W-:Y:S01]  /*58a0*/  LDSM.16.MT88.4 R120, [R221+0x1e000] ;  /* 0x01e00000dd78783b */ /* 0x000fe20000004200 */
[----:B------:R-:W-:-:S02]  /*58b0*/  FSEL R196, R28, -INF , !P1 ;  /* 0xff8000001cc47808 */ /* 0x000fc40004800000 */
[----:B------:R-:W2:Y:S01]  /*58c0*/  I2F R44, R44 ;  /* 0x0000002c002c7306 */ /* 0x000ea20000201400 */
[----:B---3--:R-:W-:Y:S01]  /*58d0*/  FFMA.FTZ R32, R49, -UR28, R32 ;  /* 0x8000001c31207c23 */ /* 0x008fe20008010020 */
[----:B------:R-:W-:Y:S01]  /*58e0*/  ISETP.LT.OR P6, PT, R20, R245, P6 ;  /* 0x000000f51400720c */ /* 0x000fe200037c1670 */
[----:B------:R-:W-:Y:S01]  /*58f0*/  LDSM.16.MT88.4 R88, [R221+0x1c000] ;  /* 0x01c00000dd58783b */ /* 0x000fe20000004200 */
[----:B------:R-:W-:Y:S02]  /*5900*/  IABS R46, R46 ;  /* 0x0000002e002e7213 */ /* 0x000fe40000000000 */
[----:B------:R-:W-:Y:S02]  /*5910*/  FSEL R194, R32, -INF , !P2 ;  /* 0xff80000020c27808 */ /* 0x000fe40005000000 */
[----:B-1----:R-:W-:Y:S01]  /*5920*/  IADD3 R14, R7, 0x30, RZ ;  /* 0x00000030070e7810 */ /* 0x002fe20007ffe0ff */
[----:B------:R-:W1:Y:S01]  /*5930*/  I2F R45, R42 ;  /* 0x0000002a002d7306 */ /* 0x000e620000201400 */
[----:B------:R-:W-:Y:S01]  /*5940*/  FSEL R7, R26, -INF , !P3 ;  /* 0xff8000001a077808 */ /* 0x000fe20005800000 */
[----:B----4-:R-:W-:Y:S01]  /*5950*/  FFMA.FTZ R30, R30, -UR28, R39 ;  /* 0x8000001c1e1e7c23 */ /* 0x010fe20008010027 */
[----:B------:R-:W-:Y:S01]  /*5960*/  ISETP.GE.AND P3, PT, R13, R237, PT ;  /* 0x000000ed0d00720c */ /* 0x000fe20003f66270 */
[----:B------:R-:W-:Y:S01]  /*5970*/  IMAD.IADD R51, R246, 0x1, -R14 ;  /* 0x00000001f6337824 */ /* 0x000fe200078e0a0e */
[----:B------:R-:W-:-:S02]  /*5980*/  ISETP.GE.AND P1, PT, R14, R244, PT ;  /* 0x000000f40e00720c */ /* 0x000fc40003f26270 */
[----:B------:R-:W-:Y:S01]  /*5990*/  ISETP.LT.OR P3, PT, R13, R242, P3 ;  /* 0x000000f20d00720c */ /* 0x000fe20001f61670 */
[----:B------:R-:W-:Y:S01]  /*59a0*/  FFMA.FTZ R13, R18, -UR28, R43 ;  /* 0x8000001c120d7c23 */ /* 0x000fe2000801002b */
[----:B------:R-:W-:Y:S01]  /*59b0*/  ISETP.GE.AND P2, PT, R14, R237, PT ;  /* 0x000000ed0e00720c */ /* 0x000fe20003f46270 */
[----:B--2---:R-:W-:Y:S01]  /*59c0*/  FFMA.FTZ R33, R44, -UR28, R33 ;  /* 0x8000001c2c217c23 */ /* 0x004fe20008010021 */
[----:B------:R-:W-:Y:S01]  /*59d0*/  IABS R51, R51 ;  /* 0x0000003300337213 */ /* 0x000fe20000000000 */
[----:B------:R-:W-:Y:S01]  /*59e0*/  IMAD.IADD R18, R243, 0x1, -R14 ;  /* 0x00000001f3127824 */ /* 0x000fe200078e0a0e */
[----:B------:R-:W-:Y:S01]  /*59f0*/  FSEL R13, R13, -INF , !P4 ;  /* 0xff8000000d0d7808 */ /* 0x000fe20006000000 */
[----:B------:R-:W2:Y:S01]  /*5a00*/  I2F R46, R46 ;  /* 0x0000002e002e7306 */ /* 0x000ea20000201400 */
[----:B------:R-:W-:Y:S01]  /*5a10*/  ISETP.GE.AND P4, PT, R16, R237, PT ;  /* 0x000000ed1000720c */ /* 0x000fe20003f86270 */
[----:B-1----:R-:W-:Y:S01]  /*5a20*/  FFMA.FTZ R45, R45, -UR28, R76 ;  /* 0x8000001c2d2d7c23 */ /* 0x002fe2000801004c */
[----:B------:R-:W-:-:S02]  /*5a30*/  ISETP.LT.OR P1, PT, R14, R245, P1 ;  /* 0x000000f50e00720c */ /* 0x000fc40000f21670 */
[-C--:B------:R-:W-:Y:S01]  /*5a40*/  ISETP.LT.OR P4, PT, R16, R242.reuse, P4 ;  /* 0x000000f21000720c */ /* 0x080fe20002781670 */
[----:B------:R-:W-:Y:S01]  /*5a50*/  IMAD.IADD R16, R243, 0x1, -R16 ;  /* 0x00000001f3107824 */ /* 0x000fe200078e0a10 */
[----:B------:R-:W-:Y:S01]  /*5a60*/  ISETP.LT.OR P2, PT, R14, R242, P2 ;  /* 0x000000f20e00720c */ /* 0x000fe20001741670 */
[----:B------:R-:W1:Y:S01]  /*5a70*/  I2F R51, R51 ;  /* 0x0000003300337306 */ /* 0x000e620000201400 */
[----:B------:R-:W-:Y:S02]  /*5a80*/  FMNMX.FTZ R14, R53, R22, !PT ;  /* 0x00000016350e7209 */ /* 0x000fe40007810000 */
[----:B------:R-:W-:Y:S02]  /*5a90*/  FSEL R192, R33, -INF , !P6 ;  /* 0xff80000021c07808 */ /* 0x000fe40007000000 */
[----:B------:R-:W-:Y:S02]  /*5aa0*/  IABS R33, R16 ;  /* 0x0000001000217213 */ /* 0x000fe40000000000 */
[----:B------:R-:W-:Y:S01]  /*5ab0*/  FMNMX.FTZ R16, R31, R14, !PT ;  /* 0x0000000e1f107209 */ /* 0x000fe20007810000 */
[----:B--2---:R-:W-:Y:S01]  /*5ac0*/  FFMA.FTZ R46, R46, -UR28, R81 ;  /* 0x8000001c2e2e7c23 */ /* 0x004fe20008010051 */
[----:B------:R-:W-:Y:S01]  /*5ad0*/  FSEL R186, R38, -INF , !P3 ;  /* 0xff80000026ba7808 */ /* 0x000fe20005800000 */
[----:B------:R-:W-:Y:S01]  /*5ae0*/  IMAD.IADD R14, R243, 0x1, -R12 ;  /* 0x00000001f30e7824 */ /* 0x000fe200078e0a0c */
[----:B------:R-:W-:Y:S01]  /*5af0*/  FMNMX.FTZ R16, R23, R16, !PT ;  /* 0x0000001017107209 */ /* 0x000fe20007810000 */
[----:B------:R-:W2:Y:S01]  /*5b00*/  I2F R33, R33 ;  /* 0x0000002100217306 */ /* 0x000ea20000201400 */
[----:B------:R-:W-:-:S02]  /*5b10*/  IABS R40, R40 ;  /* 0x0000002800287213 */ /* 0x000fc40000000000 */
[----:B------:R-:W-:Y:S01]  /*5b20*/  FMNMX.FTZ R16, R21, R16, !PT ;  /* 0x0000001015107209 */ /* 0x000fe20007810000 */
[----:B-1----:R-:W-:Y:S01]  /*5b30*/  FFMA.FTZ R51, R51, -UR28, R80 ;  /* 0x8000001c33337c23 */ /* 0x002fe20008010050 */
[C---:B------:R-:W-:Y:S01]  /*5b40*/  ISETP.GE.AND P3, PT, R20.reuse, R237, PT ;  /* 0x000000ed1400720c */ /* 0x040fe20003f66270 */
[----:B------:R-:W-:Y:S01]  /*5b50*/  IMAD.MOV.U32 R26, RZ, RZ, R40 ;  /* 0x000000ffff1a7224 */ /* 0x000fe200078e0028 */
[----:B------:R-:W-:Y:S02]  /*5b60*/  FMNMX.FTZ R16, R15, R16, !PT ;  /* 0x000000100f107209 */ /* 0x000fe40007810000 */
[----:B------:R-:W-:Y:S01]  /*5b70*/  ISETP.LT.OR P3, PT, R20, R242, P3 ;  /* 0x000000f21400720c */ /* 0x000fe20001f61670 */
[----:B------:R-:W-:Y:S01]  /*5b80*/  IMAD.IADD R20, R243, 0x1, -R20 ;  /* 0x00000001f3147824 */ /* 0x000fe200078e0a14 */
[----:B------:R-:W-:Y:S01]  /*5b90*/  FMNMX.FTZ R41, R19, R16, !PT ;  /* 0x0000001013297209 */ /* 0x000fe20007810000 */
[----:B------:R-:W1:Y:S01]  /*5ba0*/  I2F R26, R26 ;  /* 0x0000001a001a7306 */ /* 0x000e620000201400 */
[----:B------:R-:W-:Y:S01]  /*5bb0*/  ISETP.GE.AND P6, PT, R12, R244, PT ;  /* 0x000000f40c00720c */ /* 0x000fe20003fc6270 */
[----:B------:R-:W-:Y:S01]  /*5bc0*/  IMAD.IADD R16, R243, 0x1, -R8 ;  /* 0x00000001f3107824 */ /* 0x000fe200078e0a08 */
[----:B------:R-:W-:Y:S01]  /*5bd0*/  IABS R39, R18 ;  /* 0x0000001200277213 */ /* 0x000fe20000000000 */
[----:B--2---:R-:W-:Y:S01]  /*5be0*/  FFMA.FTZ R34, R33, -UR28, R34 ;  /* 0x8000001c21227c23 */ /* 0x004fe20008010022 */
[----:B------:R-:W-:-:S02]  /*5bf0*/  FMNMX.FTZ R18, R6, R17, !PT ;  /* 0x0000001106127209 */ /* 0x000fc40007810000 */
[----:B------:R-:W-:Y:S02]  /*5c00*/  FMNMX.FTZ R41, R198, R41, !PT ;  /* 0x00000029c6297209 */ /* 0x000fe40007810000 */
[----:B------:R-:W-:Y:S01]  /*5c10*/  FSEL R203, R51, -INF , !P1 ;  /* 0xff80000033cb7808 */ /* 0x000fe20004800000 */
[----:B------:R-:W2:Y:S01]  /*5c20*/  I2F R39, R39 ;  /* 0x0000002700277306 */ /* 0x000ea20000201400 */
[C---:B------:R-:W-:Y:S01]  /*5c30*/  ISETP.LT.OR P6, PT, R12.reuse, R245, P6 ;  /* 0x000000f50c00720c */ /* 0x040fe200037c1670 */
[----:B------:R-:W-:Y:S01]  /*5c40*/  LDSM.16.MT88.4 R48, [R222+0x1a000] ;  /* 0x01a00000de30783b */ /* 0x000fe20000004200 */
[----:B------:R-:W-:Y:S02]  /*5c50*/  ISETP.GE.AND P1, PT, R12, R237, PT ;  /* 0x000000ed0c00720c */ /* 0x000fe40003f26270 */
[----:B------:R-:W-:Y:S01]  /*5c60*/  IABS R20, R20 ;  /* 0x0000001400147213 */ /* 0x000fe20000000000 */
[----:B-1----:R-:W-:Y:S01]  /*5c70*/  FFMA.FTZ R26, R26, -UR28, R77 ;  /* 0x8000001c1a1a7c23 */ /* 0x002fe2000801004d */
[----:B------:R-:W-:-:S02]  /*5c80*/  FMNMX.FTZ R18, R29, R18, !PT ;  /* 0x000000121d127209 */ /* 0x000fc40007810000 */
[----:B------:R-:W-:Y:S02]  /*5c90*/  FMNMX.FTZ R41, R196, R41, !PT ;  /* 0x00000029c4297209 */ /* 0x000fe40007810000 */
[----:B------:R-:W-:Y:S02]  /*5ca0*/  FSEL R201, R46, -INF , !P6 ;  /* 0xff8000002ec97808 */ /* 0x000fe40007000000 */
[----:B------:R-:W-:Y:S01]  /*5cb0*/  ISETP.LT.OR P1, PT, R12, R242, P1 ;  /* 0x000000f20c00720c */ /* 0x000fe20000f21670 */
[----:B------:R-:W-:Y:S01]  /*5cc0*/  IMAD.MOV.U32 R12, RZ, RZ, R20 ;  /* 0x000000ffff0c7224 */ /* 0x000fe200078e0014 */
[----:B------:R-:W-:Y:S01]  /*5cd0*/  ISETP.GE.AND P6, PT, R10, R244, PT ;  /* 0x000000f40a00720c */ /* 0x000fe20003fc6270 */
[----:B--2---:R-:W-:Y:S01]  /*5ce0*/  FFMA.FTZ R39, R39, -UR28, R82 ;  /* 0x8000001c27277c23 */ /* 0x004fe20008010052 */
[----:B------:R-:W-:Y:S02]  /*5cf0*/  FMNMX.FTZ R18, R27, R18, !PT ;  /* 0x000000121b127209 */ /* 0x000fe40007810000 */
[----:B------:R-:W-:Y:S01]  /*5d00*/  FMNMX.FTZ R41, R194, R41, !PT ;  /* 0x00000029c2297209 */ /* 0x000fe20007810000 */
[----:B------:R-:W1:Y:S01]  /*5d10*/  I2F R12, R12 ;  /* 0x0000000c000c7306 */ /* 0x000e620000201400 */
[----:B------:R-:W-:-:S02]  /*5d20*/  ISETP.LT.OR P6, PT, R10, R245, P6 ;  /* 0x000000f50a00720c */ /* 0x000fc400037c1670 */
[----:B------:R-:W-:Y:S02]  /*5d30*/  FMNMX.FTZ R18, R11, R18, !PT ;  /* 0x000000120b127209 */ /* 0x000fe40007810000 */
[----:B------:R-:W-:Y:S02]  /*5d40*/  FMNMX.FTZ R20, R192, R41, !PT ;  /* 0x00000029c0147209 */ /* 0x000fe40007810000 */
[----:B------:R-:W-:Y:S02]  /*5d50*/  FSEL R9, R9, -INF , !P5 ;  /* 0xff80000009097808 */ /* 0x000fe40006800000 */
[----:B------:R-:W-:Y:S02]  /*5d60*/  FSEL R199, R45, -INF , !P6 ;  /* 0xff8000002dc77808 */ /* 0x000fe40007000000 */
[----:B------:R-:W-:Y:S02]  /*5d70*/  FMNMX.FTZ R18, R7, R18, !PT ;  /* 0x0000001207127209 */ /* 0x000fe40007810000 */
[----:B------:R-:W-:-:S02]  /*5d80*/  ISETP.GE.AND P6, PT, R8, R244, PT ;  /* 0x000000f40800720c */ /* 0x000fc40003fc6270 */
[----:B------:R-:W-:Y:S01]  /*5d90*/  IABS R14, R14 ;  /* 0x0000000e000e7213 */ /* 0x000fe20000000000 */
[----:B-1----:R-:W-:Y:S01]  /*5da0*/  FFMA.FTZ R35, R12, -UR28, R35 ;  /* 0x8000001c0c237c23 */ /* 0x002fe20008010023 */
[----:B------:R-:W-:Y:S02]  /*5db0*/  FMNMX.FTZ R20, R203, R20, !PT ;  /* 0x00000014cb147209 */ /* 0x000fe40007810000 */
[----:B------:R-:W-:Y:S02]  /*5dc0*/  ISETP.GE.AND P5, PT, R24, R237, PT ;  /* 0x000000ed1800720c */ /* 0x000fe40003fa6270 */
[----:B------:R-:W-:Y:S01]  /*5dd0*/  FMNMX.FTZ R18, R9, R18, !PT ;  /* 0x0000001209127209 */ /* 0x000fe20007810000 */
[----:B------:R-:W1:Y:S01]  /*5de0*/  I2F R14, R14 ;  /* 0x0000000e000e7306 */ /* 0x000e620000201400 */
[----:B------:R-:W-:Y:S02]  /*5df0*/  IABS R37, R37 ;  /* 0x0000002500257213 */ /* 0x000fe40000000000 */
[----:B------:R-:W-:-:S02]  /*5e00*/  ISETP.LT.OR P6, PT, R8, R245, P6 ;  /* 0x000000f50800720c */ /* 0x000fc400037c1670 */
[----:B------:R-:W-:Y:S02]  /*5e10*/  FMNMX.FTZ R20, R201, R20, !PT ;  /* 0x00000014c9147209 */ /* 0x000fe40007810000 */
[----:B------:R-:W-:Y:S01]  /*5e20*/  ISETP.LT.OR P5, PT, R24, R242, P5 ;  /* 0x000000f21800720c */ /* 0x000fe20002fa1670 */
[----:B------:R-:W2:Y:S01]  /*5e30*/  I2F R37, R37 ;  /* 0x0000002500257306 */ /* 0x000ea20000201400 */
[----:B------:R-:W-:Y:S02]  /*5e40*/  FMNMX.FTZ R41, R13, R18, !PT ;  /* 0x000000120d297209 */ /* 0x000fe40007810000 */
[----:B------:R-:W-:Y:S02]  /*5e50*/  IABS R16, R16 ;  /* 0x0000001000107213 */ /* 0x000fe40000000000 */
[----:B------:R-:W-:Y:S02]  /*5e60*/  FSEL R197, R26, -INF , !P6 ;  /* 0xff8000001ac57808 */ /* 0x000fe40007000000 */
[----:B------:R-:W-:Y:S01]  /*5e70*/  FMNMX.FTZ R20, R199, R20, !PT ;  /* 0x00000014c7147209 */ /* 0x000fe20007810000 */
[----:B-1----:R-:W-:Y:S01]  /*5e80*/  FFMA.FTZ R14, R14, -UR28, R83 ;  /* 0x8000001c0e0e7c23 */ /* 0x002fe20008010053 */
[----:B------:R-:W-:Y:S01]  /*5e90*/  FSEL R193, R30, -INF , !P5 ;  /* 0xff8000001ec17808 */ /* 0x000fe20006800000 */
[----:B------:R-:W1:Y:S01]  /*5ea0*/  I2F R16, R16 ;  /* 0x0000001000107306 */ /* 0x000e620000201400 */
[----:B------:R-:W-:Y:S01]  /*5eb0*/  FMNMX.FTZ R18, R186, R41, !PT ;  /* 0x00000029ba127209 */ /* 0x000fe20007810000 */
[----:B------:R-:W-:Y:S01]  /*5ec0*/  LDSM.16.MT88.4 R80, [R222+0x1c000] ;  /* 0x01c00000de50783b */ /* 0x000fe20000004200 */
[----:B------:R-:W-:-:S02]  /*5ed0*/  FMNMX.FTZ R33, R197, R20, !PT ;  /* 0x00000014c5217209 */ /* 0x000fc40007810000 */
[----:B------:R-:W-:Y:S01]  /*5ee0*/  FSEL R191, R34, -INF , !P4 ;  /* 0xff80000022bf7808 */ /* 0x000fe20006000000 */
[----:B--2---:R-:W-:Y:S01]  /*5ef0*/  FFMA.FTZ R37, R37, -UR28, R78 ;  /* 0x8000001c25257c23 */ /* 0x004fe2000801004e */
[----:B------:R-:W-:Y:S01]  /*5f00*/  FMNMX.FTZ R18, R193, R18, !PT ;  /* 0x00000012c1127209 */ /* 0x000fe20007810000 */
[----:B------:R-:W2:Y:S01]  /*5f10*/  SHFL.BFLY PT, R12, R33, 0x2, 0x1f ;  /* 0x0c401f00210c7f89 */ /* 0x000ea200000e0000 */
[C---:B------:R-:W-:Y:S02]  /*5f20*/  ISETP.GE.AND P4, PT, R10.reuse, R237, PT ;  /* 0x000000ed0a00720c */ /* 0x040fe40003f86270 */
[----:B------:R-:W-:Y:S01]  /*5f30*/  FSEL R188, R35, -INF , !P3 ;  /* 0xff80000023bc7808 */ /* 0x000fe20005800000 */
[----:B------:R-:W-:Y:S01]  /*5f40*/  LDSM.16.MT88.4 R40, [R224+0x1a000] ;  /* 0x01a00000e028783b */ /* 0x000fe20000004200 */
[----:B------:R-:W-:Y:S02]  /*5f50*/  FMNMX.FTZ R35, R191, R18, !PT ;  /* 0x00000012bf237209 */ /* 0x000fe40007810000 */
[----:B------:R-:W-:Y:S01]  /*5f60*/  ISETP.LT.OR P4, PT, R10, R242, P4 ;  /* 0x000000f20a00720c */ /* 0x000fe20002781670 */
[----:B-1----:R-:W-:Y:S01]  /*5f70*/  FFMA.FTZ R16, R16, -UR28, R79 ;  /* 0x8000001c10107c23 */ /* 0x002fe2000801004f */
[----:B------:R-:W-:-:S02]  /*5f80*/  FSEL R195, R39, -INF , !P2 ;  /* 0xff80000027c37808 */ /* 0x000fc40005000000 */
[----:B------:R-:W-:Y:S02]  /*5f90*/  FMNMX.FTZ R10, R188, R35, !PT ;  /* 0x00000023bc0a7209 */ /* 0x000fe40007810000 */
        /* <DEDUP_REMOVED lines=8> */
[----:B--2---:R-:W-:Y:S02]  /*6020*/  FMNMX.FTZ R33, R33, R12, !PT ;  /* 0x0000000c21217209 */ /* 0x004fe40007810000 */
[----:B------:R-:W-:Y:S02]  /*6030*/  FMNMX.FTZ R8, R185, R8, !PT ;  /* 0x00000008b9087209 */ /* 0x000fe40007810000 */
[----:B------:R-:W-:Y:S01]  /*6040*/  LOP3.LUT R12, R177, R173, RZ, 0x3c, !PT ;  /* 0x000000adb10c7212 */ /* 0x000fe200078e3cff */
[----:B------:R-:W1:Y:S01]  /*6050*/  SHFL.BFLY PT, R10, R33, 0x1, 0x1f ;  /* 0x0c201f00210a7f89 */ /* 0x000e6200000e0000 */
[----:B------:R-:W-:-:S02]  /*6060*/  LOP3.LUT R2, R175, UR39, R2, 0x96, !PT ;  /* 0x00000027af027c12 */ /* 0x000fc4000f8e9602 */
[----:B------:R-:W-:Y:S01]  /*6070*/  PRMT R247, R247, 0x7054, R247 ;  /* 0x00007054f7f77816 */ /* 0x000fe200000000f7 */
[----:B------:R-:W2:Y:S01]  /*6080*/  SHFL.BFLY PT, R35, R8, 0x2, 0x1f ;  /* 0x0c401f0008237f89 */ /* 0x000ea200000e0000 */
[----:B------:R-:W-:-:S04]  /*6090*/  IMAD.WIDE.U32 R204, R12, -0x2daee0ad, RZ ;  /* 0xd2511f530ccc7825 */ /* 0x000fc800078e00ff */
[----:B------:R-:W-:Y:S01]  /*60a0*/  IMAD.WIDE.U32 R36, R2, -0x326172a9, RZ ;  /* 0xcd9e8d5702247825 */ /* 0x000fe200078e00ff */
[----:B------:R-:W-:-:S05]  /*60b0*/  LOP3.LUT R178, R205, UR15, R174, 0x96, !PT ;  /* 0x0000000fcdb27c12 */ /* 0x000fca000f8e96ae */
[----:B------:R-:W-:-:S05]  /*60c0*/  IMAD.WIDE.U32 R178, R178, -0x326172a9, RZ ;  /* 0xcd9e8d57b2b27825 */ /* 0x000fca00078e00ff */
[----:B------:R-:W-:Y:S02]  /*60d0*/  LOP3.LUT R36, R179, UR14, R36, 0x96, !PT ;  /* 0x0000000eb3247c12 */ /* 0x000fe4000f8e9624 */
[----:B-1----:R-:W-:Y:S02]  /*60e0*/  FMNMX.FTZ R2, R33, R10, !PT ;  /* 0x0000000a21027209 */ /* 0x002fe40007810000 */
[----:B------:R-:W-:Y:S01]  /*60f0*/  LOP3.LUT R10, R37, UR16, R176, 0x96, !PT ;  /* 0x00000010250a7c12 */ /* 0x000fe2000f8e96b0 */
[----:B------:R-:W-:Y:S01]  /*6100*/  IMAD.WIDE.U32 R36, R36, -0x2daee0ad, RZ ;  /* 0xd2511f5324247825 */ /* 0x000fe200078e00ff */
[----:B--2---:R-:W-:Y:S02]  /*6110*/  FMNMX.FTZ R35, R8, R35, !PT ;  /* 0x0000002308237209 */ /* 0x004fe40007810000 */
[C---:B------:R-:W-:Y:S01]  /*6120*/  FSETP.NEU.FTZ.AND P1, PT, R2.reuse, -INF , PT ;  /* 0xff8000000200780b */ /* 0x040fe20003f3d000 */
[----:B------:R-:W-:Y:S02]  /*6130*/  FMUL.FTZ R190, R2, c[0x0][0x23c] ;  /* 0x00008f0002be7a20 */ /* 0x000fe40000410000 */
[----:B------:R-:W1:Y:S01]  /*6140*/  SHFL.BFLY PT, R8, R35, 0x1, 0x1f ;  /* 0x0c201f0023087f89 */ /* 0x000e6200000e0000 */
[----:B------:R-:W-:-:S02]  /*6150*/  IMAD.WIDE.U32 R32, R10, -0x2daee0ad, RZ ;  /* 0xd2511f530a207825 */ /* 0x000fc400078e00ff */
[----:B------:R-:W-:-:S03]  /*6160*/  FSEL R190, R190, RZ, P1 ;  /* 0x000000ffbebe7208 */ /* 0x000fc60000800000 */
[----:B------:R-:W-:Y:S02]  /*6170*/  LOP3.LUT R10, R33, UR13, R204, 0x96, !PT ;  /* 0x0000000d210a7c12 */ /* 0x000fe4000f8e96cc */
[----:B------:R-:W-:Y:S01]  /*6180*/  FFMA.FTZ R181, R25, c[0x0][0x23c], -R190 ;  /* 0x00008f0019b57a23 */ /* 0x000fe200000108be */
[----:B------:R-:W-:Y:S01]  /*6190*/  LOP3.LUT R32, R37, UR11, R32, 0x96, !PT ;  /* 0x0000000b25207c12 */ /* 0x000fe2000f8e9620 */
[----:B------:R-:W-:Y:S02]  /*61a0*/  FFMA.FTZ R170, R0, c[0x0][0x23c], -R190 ;  /* 0x00008f0000aa7a23 */ /* 0x000fe400000108be */
[----:B------:R-:W-:Y:S02]  /*61b0*/  IMAD.WIDE.U32 R24, R10, -0x326172a9, RZ ;  /* 0xcd9e8d570a187825 */ /* 0x000fe400078e00ff */
[----:B------:R-:W-:Y:S02]  /*61c0*/  MUFU.EX2 R181, R181 ;  /* 0x000000b500b57308 */ /* 0x000fe40000000800 */
[----:B------:R-:W-:Y:S01]  /*61d0*/  IMAD.WIDE.U32 R32, R32, -0x326172a9, RZ ;  /* 0xcd9e8d5720207825 */ /* 0x000fe200078e00ff */
[----:B------:R-:W-:-:S03]  /*61e0*/  LOP3.LUT R0, R25, UR12, R178, 0x96, !PT ;  /* 0x0000000c19007c12 */ /* 0x000fc6000f8e96b2 */
[----:B------:R-:W-:Y:S01]  /*61f0*/  FFMA.FTZ R171, R53, c[0x0][0x23c], -R190 ;  /* 0x00008f0035ab7a23 */ /* 0x000fe200000108be */
[----:B------:R-:W-:Y:S01]  /*6200*/  LOP3.LUT R24, R33, UR10, R24, 0x96, !PT ;  /* 0x0000000a21187c12 */ /* 0x000fe2000f8e9618 */
[----:B------:R-:W-:Y:S01]  /*6210*/  IMAD.WIDE.U32 R38, R0, -0x2daee0ad, RZ ;  /* 0xd2511f5300267825 */ /* 0x000fe200078e00ff */
[----:B------:R-:W-:Y:S01]  /*6220*/  MUFU.EX2 R170, R170 ;  /* 0x000000aa00aa7308 */ /* 0x000fe20000000800 */
[----:B-1----:R-:W-:Y:S02]  /*6230*/  FMNMX.FTZ R0, R35, R8, !PT ;  /* 0x0000000823007209 */ /* 0x002fe40007810000 */
[----:B------:R-:W-:Y:S01]  /*6240*/  IMAD.WIDE.U32 R24, R24, -0x2daee0ad, RZ ;  /* 0xd2511f5318187825 */ /* 0x000fe200078e00ff */
[----:B------:R-:W-:Y:S02]  /*6250*/  LOP3.LUT R30, R39, UR9, R36, 0x96, !PT ;  /* 0x00000009271e7c12 */ /* 0x000fe4000f8e9624 */
[C---:B------:R-:W-:Y:S01]  /*6260*/  FSETP.NEU.FTZ.AND P1, PT, R0.reuse, -INF , PT ;  /* 0xff8000000000780b */ /* 0x040fe20003f3d000 */
[----:B------:R-:W-:Y:S01]  /*6270*/  FMUL.FTZ R184, R0, c[0x0][0x23c] ;  /* 0x00008f0000b87a20 */ /* 0x000fe20000410000 */
[----:B------:R-:W-:Y:S01]  /*6280*/  LOP3.LUT R8, R25, UR7, R38, 0x96, !PT ;  /* 0x0000000719087c12 */ /* 0x000fe2000f8e9626 */
[----:B------:R-:W-:Y:S01]  /*6290*/  FFMA.FTZ R166, R31, c[0x0][0x23c], -R190 ;  /* 0x00008f001fa67a23 */ /* 0x000fe200000108be */
[----:B------:R-:W-:Y:S01]  /*62a0*/  MUFU.EX2 R171, R171 ;  /* 0x000000ab00ab7308 */ /* 0x000fe20000000800 */
[----:B------:R-:W-:Y:S01]  /*62b0*/  IMAD.WIDE.U32 R30, R30, -0x326172a9, RZ ;  /* 0xcd9e8d571e1e7825 */ /* 0x000fe200078e00ff */
[----:B------:R-:W-:-:S03]  /*62c0*/  FSEL R184, R184, RZ, P1 ;  /* 0x000000ffb8b87208 */ /* 0x000fc60000800000 */
[----:B------:R-:W-:Y:S01]  /*62d0*/  IMAD.WIDE.U32 R34, R8, -0x326172a9, RZ ;  /* 0xcd9e8d5708227825 */ /* 0x000fe200078e00ff */
[----:B------:R-:W-:Y:S02]  /*62e0*/  LOP3.LUT R26, R31, UR8, R32, 0x96, !PT ;  /* 0x000000081f1a7c12 */ /* 0x000fe4000f8e9620 */
[----:B------:R-:W1:Y:S01]  /*62f0*/  MUFU.EX2 R166, R166 ;  /* 0x000000a600a67308 */ /* 0x000e620000000800 */
[--C-:B------:R-:W-:Y:S01]  /*6300*/  FFMA.FTZ R180, R29, c[0x0][0x23c], -R184.reuse ;  /* 0x00008f001db47a23 */ /* 0x100fe200000108b8 */
[----:B------:R-:W-:Y:S01]  /*6310*/  LOP3.LUT R29, R34, 0xffff, RZ, 0xc0, !PT ;  /* 0x0000ffff221d7812 */ /* 0x000fe200078ec0ff */
[----:B------:R-:W-:Y:S01]  /*6320*/  FFMA.FTZ R167, R27, c[0x0][0x23c], -R184 ;  /* 0x00008f001ba77a23 */ /* 0x000fe200000108b8 */
[----:B------:R-:W-:Y:S01]  /*6330*/  LOP3.LUT R4, R35, UR17, R30, 0x96, !PT ;  /* 0x0000001123047c12 */ /* 0x000fe2000f8e961e */
[--C-:B------:R-:W-:Y:S01]  /*6340*/  FFMA.FTZ R182, R6, c[0x0][0x23c], -R184.reuse ;  /* 0x00008f0006b67a23 */ /* 0x100fe200000108b8 */
[----:B------:R-:W-:Y:S01]  /*6350*/  LOP3.LUT R130, R34, 0xff, RZ, 0xc0, !PT ;  /* 0x000000ff22827812 */ /* 0x000fe200078ec0ff */
[--C-:B------:R-:W-:Y:S01]  /*6360*/  FFMA.FTZ R183, R17, c[0x0][0x23c], -R184.reuse ;  /* 0x00008f0011b77a23 */ /* 0x100fe200000108b8 */
[----:B------:R-:W-:Y:S01]  /*6370*/  MUFU.EX2 R180, R180 ;  /* 0x000000b400b47308 */ /* 0x000fe20000000800 */
[----:B------:R-:W-:Y:S01]  /*6380*/  SHF.R.U32.HI R29, RZ, 0x8, R29 ;  /* 0x00000008ff1d7819 */ /* 0x000fe2000001161d */
[----:B------:R-:W-:Y:S01]  /*6390*/  FFMA.FTZ R168, R11, c[0x0][0x23c], -R184 ;  /* 0x00008f000ba87a23 */ /* 0x000fe200000108b8 */
[----:B------:R-:W-:Y:S01]  /*63a0*/  SHF.R.U32.HI R8, RZ, 0x10, R34 ;  /* 0x00000010ff087819 */ /* 0x000fe20000011622 */
[----:B------:R-:W-:Y:S01]  /*63b0*/  FFMA.FTZ R164, R9, c[0x0][0x23c], -R184 ;  /* 0x00008f0009a47a23 */ /* 0x000fe200000108b8 */
[C---:B------:R-:W-:Y:S01]  /*63c0*/  LOP3.LUT R25, R4.reuse, 0xffff, RZ, 0xc0, !PT ;  /* 0x0000ffff04197812 */ /* 0x040fe200078ec0ff */
[----:B------:R-:W-:Y:S01]  /*63d0*/  FFMA.FTZ R169, R23, c[0x0][0x23c], -R190 ;  /* 0x00008f0017a97a23 */ /* 0x000fe200000108be */
[----:B------:R-:W-:Y:S01]  /*63e0*/  SHF.R.U32.HI R5, RZ, 0x10, R4 ;  /* 0x00000010ff057819 */ /* 0x000fe20000011604 */
[----:B------:R-:W2:Y:S01]  /*63f0*/  MUFU.EX2 R167, R167 ;  /* 0x000000a700a77308 */ /* 0x000ea20000000800 */
[----:B------:R-:W-:Y:S01]  /*6400*/  LOP3.LUT R128, R4, 0xff, RZ, 0xc0, !PT ;  /* 0x000000ff04807812 */ /* 0x000fe200078ec0ff */
[----:B------:R-:W-:Y:S01]  /*6410*/  FFMA.FTZ R33, R15, c[0x0][0x23c], -R190 ;  /* 0x00008f000f217a23 */ /* 0x000fe200000108be */
[----:B------:R-:W-:Y:S01]  /*6420*/  PRMT R130, R130, 0x5410, R29 ;  /* 0x0000541082827816 */ /* 0x000fe2000000001d */
[----:B------:R-:W-:Y:S01]  /*6430*/  FFMA.FTZ R3, R13, c[0x0][0x23c], -R184 ;  /* 0x00008f000d037a23 */ /* 0x000fe200000108b8 */
[----:B------:R-:W-:Y:S01]  /*6440*/  SHF.R.U32.HI R17, RZ, 0x18, R4 ;  /* 0x00000018ff117819 */ /* 0x000fe20000011604 */
[----:B------:R-:W-:Y:S01]  /*6450*/  FFMA.FTZ R35, R7, c[0x0][0x23c], -R184 ;  /* 0x00008f0007237a23 */ /* 0x000fe200000108b8 */
[----:B------:R-:W-:Y:S01]  /*6460*/  SHF.R.U32.HI R27, RZ, 0x18, R34 ;  /* 0x00000018ff1b7819 */ /* 0x000fe20000011622 */
[----:B------:R-:W-:Y:S01]  /*6470*/  MUFU.EX2 R182, R182 ;  /* 0x000000b600b67308 */ /* 0x000fe20000000800 */
[----:B------:R-:W-:Y:S01]  /*6480*/  LOP3.LUT R8, R8, 0xff, RZ, 0xc0, !PT ;  /* 0x000000ff08087812 */ /* 0x000fe200078ec0ff */
[--C-:B------:R-:W-:Y:S01]  /*6490*/  HSET2.LE.AND R130, R130, R247.reuse, PT ;  /* 0x000000f782827233 */ /* 0x100fe20003803000 */
[----:B------:R-:W-:Y:S01]  /*64a0*/  SHF.R.U32.HI R25, RZ, 0x8, R25 ;  /* 0x00000008ff197819 */ /* 0x000fe20000011619 */
[--C-:B------:R-:W-:Y:S01]  /*64b0*/  FFMA.FTZ R34, R21, c[0x0][0x23c], -R190.reuse ;  /* 0x00008f0015227a23 */ /* 0x100fe200000108be */
[----:B------:R-:W-:Y:S01]  /*64c0*/  LOP3.LUT R4, R5, 0xff, RZ, 0xc0, !PT ;  /* 0x000000ff05047812 */ /* 0x000fe200078ec0ff */
[----:B------:R-:W-:Y:S01]  /*64d0*/  LDSM.16.MT88.4 R12, [R220+0x18800] ;  /* 0x01880000dc0c783b */ /* 0x000fe20000004200 */
[----:B------:R-:W-:Y:S01]  /*64e0*/  PRMT R6, R8, 0x5410, R27 ;  /* 0x0000541008067816 */ /* 0x000fe2000000001b */
[----:B------:R-:W3:Y:S01]  /*64f0*/  MUFU.EX2 R183, R183 ;  /* 0x000000b700b77308 */ /* 0x000ee20000000800 */
[----:B------:R-:W-:Y:S01]  /*6500*/  PRMT R128, R128, 0x5410, R25 ;  /* 0x0000541080807816 */ /* 0x000fe20000000019 */
[----:B------:R-:W4:Y:S01]  /*6510*/  LDSM.16.MT88.4 R8, [R221+0x18800] ;  /* 0x01880000dd08783b */ /* 0x000f220000004200 */
[----:B------:R-:W-:Y:S01]  /*6520*/  PRMT R4, R4, 0x5410, R17 ;  /* 0x0000541004047816 */ /* 0x000fe20000000011 */
[--C-:B------:R-:W-:Y:S01]  /*6530*/  HSET2.LE.AND R131, R6, R247.reuse, PT ;  /* 0x000000f706837233 */ /* 0x100fe20003803000 */
[----:B-1----:R-:W-:Y:S01]  /*6540*/  F2FP.PACK_AB R5, R166, R171 ;  /* 0x000000aba605723e */ /* 0x002fe200000000ff */
[--C-:B------:R-:W-:Y:S01]  /*6550*/  HSET2.LE.AND R128, R128, R247.reuse, PT ;  /* 0x000000f780807233 */ /* 0x100fe20003803000 */
[----:B--2---:R-:W-:Y:S01]  /*6560*/  F2FP.PACK_AB R6, R167, R180 ;  /* 0x000000b4a706723e */ /* 0x004fe200000000ff */
[----:B------:R-:W-:Y:S01]  /*6570*/  HSET2.LE.AND R129, R4, R247, PT ;  /* 0x000000f704817233 */ /* 0x000fe20003803000 */
[----:B------:R-:W-:Y:S01]  /*6580*/  LOP3.LUT R130, R130, R5, RZ, 0xc0, !PT ;  /* 0x0000000582827212 */ /* 0x000fe200078ec0ff */
[----:B------:R-:W-:Y:S01]  /*6590*/  IMAD.WIDE.U32 R26, R26, -0x2daee0ad, RZ ;  /* 0xd2511f531a1a7825 */ /* 0x000fe200078e00ff */
[----:B------:R-:W-:Y:S01]  /*65a0*/  F2FP.PACK_AB R5, R170, R181 ;  /* 0x000000b5aa05723e */ /* 0x000fe200000000ff */
[----:B------:R-:W-:Y:S01]  /*65b0*/  MUFU.EX2 R169, R169 ;  /* 0x000000a900a97308 */ /* 0x000fe20000000800 */
[----:B------:R-:W-:Y:S01]  /*65c0*/  LOP3.LUT R131, R131, R6, RZ, 0xc0, !PT ;  /* 0x0000000683837212 */ /* 0x000fe200078ec0ff */
[----:B------:R-:W-:Y:S01]  /*65d0*/  FFMA.FTZ R19, R19, c[0x0][0x23c], -R190 ;  /* 0x00008f0013137a23 */ /* 0x000fe200000108be */
[----:B------:R-:W-:Y:S01]  /*65e0*/  LOP3.LUT R128, R128, R5, RZ, 0xc0, !PT ;  /* 0x0000000580807212 */ /* 0x000fe200078ec0ff */
[----:B------:R-:W-:Y:S01]  /*65f0*/  LDSM.16.MT88.4 R20, [R224+0x18800] ;  /* 0x01880000e014783b */ /* 0x000fe20000004200 */
[----:B---3--:R-:W-:Y:S01]  /*6600*/  F2FP.PACK_AB R4, R183, R182 ;  /* 0x000000b6b704723e */ /* 0x008fe200000000ff */
[----:B------:R-:W-:Y:S01]  /*6610*/  FFMA.FTZ R186, R186, c[0x0][0x23c], -R184 ;  /* 0x00008f00baba7a23 */ /* 0x000fe200000108b8 */
[----:B------:R-:W-:Y:S01]  /*6620*/  LOP3.LUT R24, R27, UR18, R24, 0x96, !PT ;  /* 0x000000121b187c12 */ /* 0x000fe2000f8e9618 */
[----:B------:R-:W-:Y:S01]  /*6630*/  MUFU.EX2 R34, R34 ;  /* 0x0000002200227308 */ /* 0x000fe20000000800 */
[----:B------:R-:W-:Y:S01]  /*6640*/  LOP3.LUT R129, R129, R4, RZ, 0xc0, !PT ;  /* 0x0000000481817212 */ /* 0x000fe200078ec0ff */
[--C-:B------:R-:W-:Y:S01]  /*6650*/  FFMA.FTZ R191, R191, c[0x0][0x23c], -R184.reuse ;  /* 0x00008f00bfbf7a23 */ /* 0x100fe200000108b8 */
[----:B------:R-:W-:Y:S01]  /*6660*/  LOP3.LUT R25, R26, 0xffff, RZ, 0xc0, !PT ;  /* 0x0000ffff1a197812 */ /* 0x000fe200078ec0ff */
[----:B------:R-:W-:Y:S01]  /*6670*/  FFMA.FTZ R188, R188, c[0x0][0x23c], -R184 ;  /* 0x00008f00bcbc7a23 */ /* 0x000fe200000108b8 */
[----:B------:R-:W-:Y:S01]  /*6680*/  SHF.R.U32.HI R5, RZ, 0x10, R26 ;  /* 0x00000010ff057819 */ /* 0x000fe2000001161a */
[----:B------:R-:W-:Y:S01]  /*6690*/  FFMA.FTZ R193, R193, c[0x0][0x23c], -R184 ;  /* 0x00008f00c1c17a23 */ /* 0x000fe200000108b8 */
[----:B------:R-:W-:Y:S01]  /*66a0*/  LOP3.LUT R27, R24, 0xffff, RZ, 0xc0, !PT ;  /* 0x0000ffff181b7812 */ /* 0x000fe200078ec0ff */
[----:B------:R-:W-:Y:S01]  /*66b0*/  MUFU.EX2 R33, R33 ;  /* 0x0000002100217308 */ /* 0x000fe20000000800 */
[----:B------:R-:W-:Y:S01]  /*66c0*/  HMMA.16816.F32 R144, R128, R140, RZ ;  /* 0x0000008c8090723c */ /* 0x000fe200000018ff */
[----:B------:R-:W-:-:S02]  /*66d0*/  SHF.R.U32.HI R28, RZ, 0x10, R24 ;  /* 0x00000010ff1c7819 */ /* 0x000fc40000011618 */
[----:B------:R-:W-:Y:S02]  /*66e0*/  LOP3.LUT R6, R26, 0xff, RZ, 0xc0, !PT ;  /* 0x000000ff1a067812 */ /* 0x000fe400078ec0ff */
[----:B------:R-:W-:Y:S02]  /*66f0*/  LOP3.LUT R4, R24, 0xff, RZ, 0xc0, !PT ;  /* 0x000000ff18047812 */ /* 0x000fe400078ec0ff */
[----:B------:R1:W2:Y:S01]  /*6700*/  MUFU.EX2 R32, R19 ;  /* 0x0000001300207308 */ /* 0x0002a20000000800 */
[----:B------:R-:W-:Y:S01]  /*6710*/  HMMA.16816.F32 R140, R128, R142, RZ ;  /* 0x0000008e808c723c */ /* 0x000fe200000018ff */
[----:B------:R-:W-:Y:S02]  /*6720*/  SHF.R.U32.HI R7, RZ, 0x18, R24 ;  /* 0x00000018ff077819 */ /* 0x000fe40000011618 */
[----:B------:R-:W-:Y:S02]  /*6730*/  SHF.R.U32.HI R26, RZ, 0x18, R26 ;  /* 0x00000018ff1a7819 */ /* 0x000fe4000001161a */
[----:B------:R-:W-:-:S02]  /*6740*/  SHF.R.U32.HI R25, RZ, 0x8, R25 ;  /* 0x00000008ff197819 */ /* 0x000fc40000011619 */
[----:B------:R-:W-:Y:S01]  /*6750*/  MUFU.EX2 R168, R168 ;  /* 0x000000a800a87308 */ /* 0x000fe20000000800 */
[----:B------:R-:W-:Y:S01]  /*6760*/  LOP3.LUT R5, R5, 0xff, RZ, 0xc0, !PT ;  /* 0x000000ff05057812 */ /* 0x000fe200078ec0ff */
[C---:B------:R-:W-:Y:S01]  /*6770*/  HMMA.16816.F32 R136, R128.reuse, R132, RZ ;  /* 0x000000848088723c */ /* 0x040fe200000018ff */
[----:B------:R-:W-:Y:S02]  /*6780*/  SHF.R.U32.HI R27, RZ, 0x8, R27 ;  /* 0x00000008ff1b7819 */ /* 0x000fe4000001161b */
[----:B------:R-:W-:Y:S02]  /*6790*/  LOP3.LUT R24, R28, 0xff, RZ, 0xc0, !PT ;  /* 0x000000ff1c187812 */ /* 0x000fe400078ec0ff */
[----:B------:R-:W-:Y:S01]  /*67a0*/  PRMT R6, R6, 0x5410, R25 ;  /* 0x0000541006067816 */ /* 0x000fe20000000019 */
[----:B------:R-:W-:Y:S01]  /*67b0*/  MUFU.EX2 R164, R164 ;  /* 0x000000a400a47308 */ /* 0x000fe20000000800 */
[----:B------:R-:W-:Y:S01]  /*67c0*/  PRMT R26, R5, 0x5410, R26 ;  /* 0x00005410051a7816 */ /* 0x000fe2000000001a */
[C---:B------:R-:W-:Y:S01]  /*67d0*/  HMMA.16816.F32 R132, R128.reuse, R134, RZ ;  /* 0x000000868084723c */ /* 0x040fe200000018ff */
[----:B------:R-:W-:Y:S01]  /*67e0*/  PRMT R4, R4, 0x5410, R27 ;  /* 0x0000541004047816 */ /* 0x000fe2000000001b */
[--C-:B------:R-:W-:Y:S01]  /*67f0*/  HSET2.LE.AND R6, R6, R247.reuse, PT ;  /* 0x000000f706067233 */ /* 0x100fe20003803000 */
[----:B------:R-:W-:Y:S01]  /*6800*/  PRMT R24, R24, 0x5410, R7 ;  /* 0x0000541018187816 */ /* 0x000fe20000000007 */
[--C-:B------:R-:W-:Y:S01]  /*6810*/  HSET2.LE.AND R7, R26, R247.reuse, PT ;  /* 0x000000f71a077233 */ /* 0x100fe20003803000 */
[----:B-1----:R-:W1:Y:S01]  /*6820*/  LDSM.16.MT88.4 R16, [R222+0x18800] ;  /* 0x01880000de10783b */ /* 0x002e620000004200 */
[----:B------:R-:W3:Y:S01]  /*6830*/  MUFU.EX2 R3, R3 ;  /* 0x0000000300037308 */ /* 0x000ee20000000800 */
[--C-:B------:R-:W-:Y:S01]  /*6840*/  HSET2.LE.AND R4, R4, R247.reuse, PT ;  /* 0x000000f704047233 */ /* 0x100fe20003803000 */
[----:B--2---:R-:W-:Y:S01]  /*6850*/  F2FP.PACK_AB R27, R32, R33 ;  /* 0x00000021201b723e */ /* 0x004fe200000000ff */
[----:B------:R-:W-:Y:S01]  /*6860*/  HSET2.LE.AND R5, R24, R247, PT ;  /* 0x000000f718057233 */ /* 0x000fe20003803000 */
[----:B------:R-:W-:Y:S01]  /*6870*/  F2FP.PACK_AB R25, R34, R169 ;  /* 0x000000a92219723e */ /* 0x000fe200000000ff */
[----:B------:R-:W-:Y:S01]  /*6880*/  HMMA.16816.F32 R152, R128, R148, RZ ;  /* 0x000000948098723c */ /* 0x000fe200000018ff */
[----:B------:R-:W-:Y:S01]  /*6890*/  LOP3.LUT R6, R6, R27, RZ, 0xc0, !PT ;  /* 0x0000001b06067212 */ /* 0x000fe200078ec0ff */
[----:B------:R-:W-:Y:S01]  /*68a0*/  LDSM.16.MT88.4 R28, [R220+0x1e000] ;  /* 0x01e00000dc1c783b */ /* 0x000fe20000004200 */
        /* <DEDUP_REMOVED lines=10> */
[----:B------:R-:W-:Y:S01]  /*6950*/  HMMA.16816.F32 R40, R128, R42, RZ ;  /* 0x0000002a8028723c */ /* 0x000fe200000018ff */
[----:B------:R-:W-:Y:S02]  /*6960*/  LDSM.16.MT88.4 R24, [R222+0x1a800] ;  /* 0x01a80000de18783b */ /* 0x000fe40000004200 */
[----:B------:R-:W2:Y:S05]  /*6970*/  MUFU.EX2 R188, R188 ;  /* 0x000000bc00bc7308 */ /* 0x000eaa0000000800 */
[C---:B----4-:R-:W-:Y:S03]  /*6980*/  HMMA.16816.F32 R144, R4.reuse, R8, R144 ;  /* 0x000000080490723c */ /* 0x050fe60000001890 */
[----:B------:R-:W-:Y:S05]  /*6990*/  MUFU.EX2 R193, R193 ;  /* 0x000000c100c17308 */ /* 0x000fea0000000800 */
[C---:B------:R-:W-:Y:S01]  /*69a0*/  HMMA.16816.F32 R140, R4.reuse, R10, R140 ;  /* 0x0000000a048c723c */ /* 0x040fe2000000188c */
[----:B------:R-:W3:Y:S07]  /*69b0*/  LDSM.16.MT88.4 R8, [R224+0x1a800] ;  /* 0x01a80000e008783b */ /* 0x000eee0000004200 */
[C---:B------:R-:W-:Y:S08]  /*69c0*/  HMMA.16816.F32 R136, R4.reuse, R12, R136 ;  /* 0x0000000c0488723c */ /* 0x040ff00000001888 */
[----:B------:R-:W-:Y:S01]  /*69d0*/  HMMA.16816.F32 R132, R4, R14, R132 ;  /* 0x0000000e0484723c */ /* 0x000fe20000001884 */
[----:B------:R-:W4:Y:S07]  /*69e0*/  LDSM.16.MT88.4 R12, [R224+0x1c800] ;  /* 0x01c80000e00c783b */ /* 0x000f2e0000004200 */
[C---:B------:R-:W-:Y:S08]  /*69f0*/  HMMA.16816.F32 R68, R128.reuse, R72, RZ ;  /* 0x000000488044723c */ /* 0x040ff000000018ff */
[----:B------:R-:W-:Y:S08]  /*6a00*/  HMMA.16816.F32 R72, R128, R74, RZ ;  /* 0x0000004a8048723c */ /* 0x000ff000000018ff */
[C---:B-1----:R-:W-:Y:S08]  /*6a10*/  HMMA.16816.F32 R152, R4.reuse, R16, R152 ;  /* 0x000000100498723c */ /* 0x042ff00000001898 */
[C---:B------:R-:W-:Y:S01]  /*6a20*/  HMMA.16816.F32 R148, R4.reuse, R18, R148 ;  /* 0x000000120494723c */ /* 0x040fe20000001894 */
[----:B------:R-:W1:Y:S07]  /*6a30*/  LDSM.16.MT88.4 R16, [R220+0x1a800] ;  /* 0x01a80000dc10783b */ /* 0x000e6e0000004200 */
[C---:B---3--:R-:W-:Y:S08]  /*6a40*/  HMMA.16816.F32 R36, R4.reuse, R8, R36 ;  /* 0x000000080424723c */ /* 0x048ff00000001824 */
[----:B------:R-:W-:Y:S01]  /*6a50*/  HMMA.16816.F32 R40, R4, R10, R40 ;  /* 0x0000000a0428723c */ /* 0x000fe20000001828 */
[----:B------:R-:W3:Y:S07]  /*6a60*/  LDSM.16.MT88.4 R8, [R222+0x1c800] ;  /* 0x01c80000de08783b */ /* 0x000eee0000004200 */
[C---:B------:R-:W-:Y:S08]  /*6a70*/  HMMA.16816.F32 R60, R128.reuse, R64, RZ ;  /* 0x00000040803c723c */ /* 0x040ff000000018ff */
[----:B------:R-:W-:Y:S08]  /*6a80*/  HMMA.16816.F32 R64, R128, R66, RZ ;  /* 0x000000428040723c */ /* 0x000ff000000018ff */
[C---:B----4-:R-:W-:Y:S08]  /*6a90*/  HMMA.16816.F32 R68, R4.reuse, R12, R68 ;  /* 0x0000000c0444723c */ /* 0x050ff00000001844 */
[----:B------:R-:W-:Y:S01]  /*6aa0*/  HMMA.16816.F32 R72, R4, R14, R72 ;  /* 0x0000000e0448723c */ /* 0x000fe20000001848 */
[----:B------:R-:W4:Y:S07]  /*6ab0*/  LDSM.16.MT88.4 R12, [R224+0x1e800] ;  /* 0x01e80000e00c783b */ /* 0x000f2e0000004200 */
        /* <DEDUP_REMOVED lines=11> */
[----:B------:R-:W1:Y:S07]  /*6b70*/  LDSM.16.MT88.4 R20, [R221+0x1a800] ;  /* 0x01a80000dd14783b */ /* 0x000e6e0000004200 */
[C---:B---3--:R-:W-:Y:S08]  /*6b80*/  HMMA.16816.F32 R76, R4.reuse, R8, R76 ;  /* 0x00000008044c723c */ /* 0x048ff0000000184c */
[----:B------:R-:W-:Y:S01]  /*6b90*/  HMMA.16816.F32 R80, R4, R10, R80 ;  /* 0x0000000a0450723c */ /* 0x000fe20000001850 */
[----:B------:R-:W3:Y:S07]  /*6ba0*/  LDSM.16.MT88.4 R8, [R222+0x1e800] ;  /* 0x01e80000de08783b */ /* 0x000eee0000004200 */
        /* <DEDUP_REMOVED lines=13> */
[----:B------:R-:W-:Y:S01]  /*6c80*/  HMMA.16816.F32 R52, R4, R20, R52 ;  /* 0x000000140434723c */ /* 0x000fe20000001834 */
[----:B------:R-:W-:-:S05]  /*6c90*/  IMAD.WIDE.U32 R16, R16, -0x326172a9, RZ ;  /* 0xcd9e8d5710107825 */ /* 0x000fca00078e00ff */
[----:B------:R-:W-:Y:S02]  /*6ca0*/  LOP3.LUT R17, R17, UR16, R176, 0x96, !PT ;  /* 0x0000001011117c12 */ /* 0x000fe4000f8e96b0 */
[----:B------:R-:W-:Y:S01]  /*6cb0*/  HMMA.16816.F32 R56, R4, R22, R56 ;  /* 0x000000160438723c */ /* 0x000fe20000001838 */
[----:B------:R-:W1:Y:S01]  /*6cc0*/  LDSM.16.MT88.4 R20, [R221+0x1c800] ;  /* 0x01c80000dd14783b */ /* 0x000e620000004200 */
[----:B------:R-:W-:-:S06]  /*6cd0*/  LOP3.LUT R16, R179, UR14, R16, 0x96, !PT ;  /* 0x0000000eb3107c12 */ /* 0x000fcc000f8e9610 */
[C---:B---3--:R-:W-:Y:S08]  /*6ce0*/  HMMA.16816.F32 R108, R4.reuse, R8, R108 ;  /* 0x00000008046c723c */ /* 0x048ff0000000186c */
[----:B------:R-:W-:Y:S01]  /*6cf0*/  HMMA.16816.F32 R112, R4, R10, R112 ;  /* 0x0000000a0470723c */ /* 0x000fe20000001870 */
[----:B------:R-:W3:Y:S07]  /*6d00*/  LDSM.16.MT88.4 R8, [R220+0x1e800] ;  /* 0x01e80000dc08783b */ /* 0x000eee0000004200 */
[----:B------:R-:W-:Y:S08]  /*6d10*/  HMMA.16816.F32 R120, R128, R122, RZ ;  /* 0x0000007a8078723c */ /* 0x000ff000000018ff */
[----:B----4-:R-:W-:Y:S07]  /*6d20*/  HMMA.16816.F32 R116, R4, R12, R116 ;  /* 0x0000000c0474723c */ /* 0x010fee0000001874 */
[----:B------:R-:W-:Y:S01]  /*6d30*/  IMAD.WIDE.U32 R12, R17, -0x2daee0ad, RZ ;  /* 0xd2511f53110c7825 */ /* 0x000fe200078e00ff */
[----:B------:R-:W-:Y:S03]  /*6d40*/  HMMA.16816.F32 R44, R128, R48, RZ ;  /* 0x00000030802c723c */ /* 0x000fe600000018ff */
[----:B------:R-:W-:Y:S01]  /*6d50*/  IMAD.WIDE.U32 R16, R16, -0x2daee0ad, RZ ;  /* 0xd2511f5310107825 */ /* 0x000fe200078e00ff */
[----:B------:R-:W-:-:S04]  /*6d60*/  LOP3.LUT R13, R13, UR13, R204, 0x96, !PT ;  /* 0x0000000d0d0d7c12 */ /* 0x000fc8000f8e96cc */
[----:B------:R-:W-:Y:S01]  /*6d70*/  HMMA.16816.F32 R48, R128, R50, RZ ;  /* 0x000000328030723c */ /* 0x000fe200000018ff */
[----:B------:R-:W-:-:S05]  /*6d80*/  LOP3.LUT R12, R17, UR11, R12, 0x96, !PT ;  /* 0x0000000b110c7c12 */ /* 0x000fca000f8e960c */
[----:B------:R-:W-:Y:S02]  /*6d90*/  IMAD.WIDE.U32 R174, R12, -0x326172a9, RZ ;  /* 0xcd9e8d570cae7825 */ /* 0x000fe400078e00ff */
[C---:B------:R-:W-:Y:S08]  /*6da0*/  HMMA.16816.F32 R84, R128.reuse, R88, RZ ;  /* 0x000000588054723c */ /* 0x040ff000000018ff */
[C---:B------:R-:W-:Y:S08]  /*6db0*/  HMMA.16816.F32 R88, R128.reuse, R90, RZ ;  /* 0x0000005a8058723c */ /* 0x040ff000000018ff */
[C---:B------:R-:W-:Y:S07]  /*6dc0*/  HMMA.16816.F32 R124, R128.reuse, R28, RZ ;  /* 0x0000001c807c723c */ /* 0x040fee00000018ff */
[--C-:B------:R-:W-:Y:S01]  /*6dd0*/  FFMA.FTZ R29, R194, c[0x0][0x23c], -R190.reuse ;  /* 0x00008f00c21d7a23 */ /* 0x100fe200000108be */
[----:B------:R-:W-:Y:S01]  /*6de0*/  HMMA.16816.F32 R128, R128, R30, RZ ;  /* 0x0000001e8080723c */ /* 0x000fe200000018ff */
[----:B------:R-:W-:-:S04]  /*6df0*/  FFMA.FTZ R28, R198, c[0x0][0x23c], -R190 ;  /* 0x00008f00c61c7a23 */ /* 0x000fc800000108be */
[----:B------:R-:W-:Y:S02]  /*6e00*/  MUFU.EX2 R29, R29 ;  /* 0x0000001d001d7308 */ /* 0x000fe40000000800 */
[--C-:B------:R-:W-:Y:S01]  /*6e10*/  FFMA.FTZ R30, R192, c[0x0][0x23c], -R190.reuse ;  /* 0x00008f00c01e7a23 */ /* 0x100fe200000108be */
[----:B------:R-:W-:Y:S01]  /*6e20*/  HMMA.16816.F32 R96, R4, R18, R96 ;  /* 0x000000120460723c */ /* 0x000fe20000001860 */
[----:B------:R-:W-:-:S04]  /*6e30*/  FFMA.FTZ R31, R196, c[0x0][0x23c], -R190 ;  /* 0x00008f00c41f7a23 */ /* 0x000fc800000108be */
[----:B------:R-:W-:Y:S02]  /*6e40*/  MUFU.EX2 R30, R30 ;  /* 0x0000001e001e7308 */ /* 0x000fe40000000800 */
[----:B------:R-:W-:Y:S01]  /*6e50*/  IMAD.WIDE.U32 R18, R13, -0x326172a9, RZ ;  /* 0xcd9e8d570d127825 */ /* 0x000fe200078e00ff */
[C---:B------:R-:W-:Y:S04]  /*6e60*/  HMMA.16816.F32 R120, R4.reuse, R14, R120 ;  /* 0x0000000e0478723c */ /* 0x040fe80000001878 */
[----:B------:R-:W-:Y:S01]  /*6e70*/  LOP3.LUT R13, R19, UR12, R178, 0x96, !PT ;  /* 0x0000000c130d7c12 */ /* 0x000fe2000f8e96b2 */
[----:B------:R-:W-:Y:S01]  /*6e80*/  MUFU.EX2 R28, R28 ;  /* 0x0000001c001c7308 */ /* 0x000fe20000000800 */
[----:B------:R-:W-:Y:S02]  /*6e90*/  LOP3.LUT R12, R175, UR10, R18, 0x96, !PT ;  /* 0x0000000aaf0c7c12 */ /* 0x000fe4000f8e9612 */
[----:B------:R-:W-:Y:S01]  /*6ea0*/  HMMA.16816.F32 R44, R4, R24, R44 ;  /* 0x00000018042c723c */ /* 0x000fe2000000182c */
[----:B------:R-:W-:-:S04]  /*6eb0*/  IMAD.WIDE.U32 R14, R13, -0x2daee0ad, RZ ;  /* 0xd2511f530d0e7825 */ /* 0x000fc800078e00ff */
[----:B------:R-:W-:Y:S01]  /*6ec0*/  IMAD.WIDE.U32 R204, R12, -0x2daee0ad, RZ ;  /* 0xd2511f530ccc7825 */ /* 0x000fe200078e00ff */
[----:B------:R-:W-:Y:S01]  /*6ed0*/  LOP3.LUT R16, R15, UR9, R16, 0x96, !PT ;  /* 0x000000090f107c12 */ /* 0x000fe2000f8e9610 */
[----:B------:R-:W4:Y:S01]  /*6ee0*/  MUFU.EX2 R31, R31 ;  /* 0x0000001f001f7308 */ /* 0x000f220000000800 */
[----:B------:R-:W-:Y:S01]  /*6ef0*/  HMMA.16816.F32 R48, R4, R26, R48 ;  /* 0x0000001a0430723c */ /* 0x000fe20000001830 */
[----:B------:R-:W3:Y:S01]  /*6f00*/  LDSM.16.MT88.4 R24, [R222+0x19000] ;  /* 0x01900000de18783b */ /* 0x000ee20000004200 */
[----:B------:R-:W-:Y:S01]  /*6f10*/  LOP3.LUT R14, R205, UR7, R14, 0x96, !PT ;  /* 0x00000007cd0e7c12 */ /* 0x000fe2000f8e960e */
[----:B------:R-:W-:Y:S01]  /*6f20*/  IMAD.WIDE.U32 R176, R16, -0x326172a9, RZ ;  /* 0xcd9e8d5710b07825 */ /* 0x000fe200078e00ff */
[----:B--2---:R-:W-:-:S03]  /*6f30*/  F2FP.PACK_AB R16, R188, R191 ;  /* 0x000000bfbc10723e */ /* 0x004fc600000000ff */
[----:B------:R-:W-:Y:S01]  /*6f40*/  IMAD.WIDE.U32 R14, R14, -0x326172a9, RZ ;  /* 0xcd9e8d570e0e7825 */ /* 0x000fe200078e00ff */
[C---:B-1----:R-:W-:Y:S04]  /*6f50*/  HMMA.16816.F32 R84, R4.reuse, R20, R84 ;  /* 0x000000140454723c */ /* 0x042fe80000001854 */
[----:B------:R-:W-:Y:S02]  /*6f60*/  LOP3.LUT R12, R14, 0xff, RZ, 0xc0, !PT ;  /* 0x000000ff0e0c7812 */ /* 0x000fe400078ec0ff */
[----:B----4-:R-:W-:Y:S02]  /*6f70*/  F2FP.PACK_AB R13, R31, R28 ;  /* 0x0000001c1f0d723e */ /* 0x010fe400000000ff */
[C---:B------:R-:W-:Y:S01]  /*6f80*/  HMMA.16816.F32 R88, R4.reuse, R22, R88 ;  /* 0x000000160458723c */ /* 0x040fe20000001858 */
[----:B------:R-:W-:Y:S07]  /*6f90*/  LDSM.16.MT88.4 R20, [R221+0x19000] ;  /* 0x01900000dd14783b */ /* 0x000fee0000004200 */
[C---:B---3--:R-:W-:Y:S07]  /*6fa0*/  HMMA.16816.F32 R124, R4.reuse, R8, R124 ;  /* 0x00000008047c723c */ /* 0x048fee000000187c */
[--C-:B------:R-:W-:Y:S01]  /*6fb0*/  SHF.R.U32.HI R9, RZ, 0x18, R14.reuse ;  /* 0x00000018ff097819 */ /* 0x100fe2000001160e */
[----:B------:R-:W-:Y:S01]  /*6fc0*/  HMMA.16816.F32 R128, R4, R10, R128 ;  /* 0x0000000a0480723c */ /* 0x000fe20000001880 */
[----:B------:R-:W1:Y:S06]  /*6fd0*/  LDSM.16.MT88.4 R4, [R224+0x19000] ;  /* 0x01900000e004783b */ /* 0x000e6c0000004200 */
[----:B------:R-:W-:-:S02]  /*6fe0*/  SHF.R.U32.HI R10, RZ, 0x10, R14 ;  /* 0x00000010ff0a7819 */ /* 0x000fc4000001160e */
[----:B------:R-:W-:Y:S02]  /*6ff0*/  LOP3.LUT R11, R14, 0xffff, RZ, 0xc0, !PT ;  /* 0x0000ffff0e0b7812 */ /* 0x000fe400078ec0ff */
[----:B------:R-:W-:Y:S02]  /*7000*/  LOP3.LUT R10, R10, 0xff, RZ, 0xc0, !PT ;  /* 0x000000ff0a0a7812 */ /* 0x000fe400078ec0ff */
[----:B------:R-:W-:Y:S02]  /*7010*/  SHF.R.U32.HI R11, RZ, 0x8, R11 ;  /* 0x00000008ff0b7819 */ /* 0x000fe4000001160b */
[----:B------:R-:W-:Y:S02]  /*7020*/  LOP3.LUT R14, R15, UR17, R176, 0x96, !PT ;  /* 0x000000110f0e7c12 */ /* 0x000fe4000f8e96b0 */
[----:B------:R-:W-:Y:S02]  /*7030*/  PRMT R10, R10, 0x5410, R9 ;  /* 0x000054100a0a7816 */ /* 0x000fe40000000009 */
[----:B------:R-:W-:-:S02]  /*7040*/  PRMT R12, R12, 0x5410, R11 ;  /* 0x000054100c0c7816 */ /* 0x000fc4000000000b */
[--C-:B------:R-:W-:Y:S02]  /*7050*/  SHF.R.U32.HI R9, RZ, 0x10, R14.reuse ;  /* 0x00000010ff097819 */ /* 0x100fe4000001160e */
[C---:B------:R-:W-:Y:S01]  /*7060*/  LOP3.LUT R11, R14.reuse, 0xffff, RZ, 0xc0, !PT ;  /* 0x0000ffff0e0b7812 */ /* 0x040fe200078ec0ff */
[----:B------:R-:W-:Y:S01]  /*7070*/  HSET2.LE.AND R12, R12, R247, PT ;  /* 0x000000f70c0c7233 */ /* 0x000fe20003803000 */
[----:B------:R-:W-:Y:S02]  /*7080*/  LOP3.LUT R8, R14, 0xff, RZ, 0xc0, !PT ;  /* 0x000000ff0e087812 */ /* 0x000fe400078ec0ff */
[----:B------:R-:W-:Y:S02]  /*7090*/  SHF.R.U32.HI R14, RZ, 0x18, R14 ;  /* 0x00000018ff0e7819 */ /* 0x000fe4000001160e */
[----:B------:R-:W-:Y:S02]  /*70a0*/  LOP3.LUT R9, R9, 0xff, RZ, 0xc0, !PT ;  /* 0x000000ff09097812 */ /* 0x000fe400078ec0ff */
[----:B------:R-:W-:-:S02]  /*70b0*/  SHF.R.U32.HI R11, RZ, 0x8, R11 ;  /* 0x00000008ff0b7819 */ /* 0x000fc4000001160b */
[----:B------:R-:W-:Y:S02]  /*70c0*/  PRMT R14, R9, 0x5410, R14 ;  /* 0x00005410090e7816 */ /* 0x000fe4000000000e */
[----:B------:R-:W-:Y:S01]  /*70d0*/  PRMT R8, R8, 0x5410, R11 ;  /* 0x0000541008087816 */ /* 0x000fe2000000000b */
[----:B------:R-:W-:Y:S01]  /*70e0*/  HSET2.LE.AND R11, R10, R247, PT ;  /* 0x000000f70a0b7233 */ /* 0x000fe20003803000 */
[----:B------:R-:W-:-:S03]  /*70f0*/  F2FP.PACK_AB R9, R30, R29 ;  /* 0x0000001d1e09723e */ /* 0x000fc600000000ff */
[--C-:B------:R-:W-:Y:S01]  /*7100*/  HSET2.LE.AND R8, R8, R247.reuse, PT ;  /* 0x000000f708087233 */ /* 0x100fe20003803000 */
[----:B------:R-:W-:Y:S01]  /*7110*/  LOP3.LUT R10, R12, R9, RZ, 0xc0, !PT ;  /* 0x000000090c0a7212 */ /* 0x000fe200078ec0ff */
[----:B------:R-:W-:Y:S01]  /*7120*/  HSET2.LE.AND R9, R14, R247, PT ;  /* 0x000000f70e097233 */ /* 0x000fe20003803000 */
[----:B------:R-:W-:Y:S02]  /*7130*/  F2FP.PACK_AB R12, R193, R186 ;  /* 0x000000bac10c723e */ /* 0x000fe400000000ff */
[----:B------:R-:W-:Y:S02]  /*7140*/  LOP3.LUT R11, R11, R16, RZ, 0xc0, !PT ;  /* 0x000000100b0b7212 */ /* 0x000fe400078ec0ff */
[----:B------:R-:W-:Y:S01]  /*7150*/  LOP3.LUT R8, R8, R13, RZ, 0xc0, !PT ;  /* 0x0000000d08087212 */ /* 0x000fe200078ec0ff */
[----:B------:R-:W-:Y:S01]  /*7160*/  LDSM.16.MT88.4 R16, [R220+0x19000] ;  /* 0x01900000dc10783b */ /* 0x000fe20000004200 */
[----:B------:R-:W-:-:S03]  /*7170*/  LOP3.LUT R9, R9, R12, RZ, 0xc0, !PT ;  /* 0x0000000c09097212 */ /* 0x000fc600078ec0ff */
[----:B------:R-:W2:Y:S04]  /*7180*/  LDSM.16.MT88.4 R12, [R224+0x1b000] ;  /* 0x01b00000e00c783b */ /* 0x000ea80000004200 */
        /* <DEDUP_REMOVED lines=10> */
[C---:B---3--:R-:W-:Y:S07]  /*7230*/  HMMA.16816.F32 R52, R8.reuse, R24, R52 ;  /* 0x000000180834723c */ /* 0x048fee0000001834 */
[----:B------:R-:W-:Y:S01]  /*7240*/  IMAD.MOV.U32 R24, RZ, RZ, R204 ;  /* 0x000000ffff187224 */ /* 0x000fe200078e00cc */
[----:B------:R-:W-:Y:S01]  /*7250*/  HMMA.16816.F32 R56, R8, R26, R56 ;  /* 0x0000001a0838723c */ /* 0x000fe20000001838 */
[----:B------:R-:W-:-:S02]  /*7260*/  IMAD.MOV.U32 R25, RZ, RZ, R205 ;  /* 0x000000ffff197224 */ /* 0x000fc400078e00cd */
[----:B------:R2:W5:Y:S04]  /*7270*/  LDL.LU.64 R204, [R1+0x48] ;  /* 0x0000480001cc7983 */ /* 0x0005680000300a00 */
[----:B------:R-:W-:Y:S01]  /*7280*/  IMAD.MOV.U32 R26, RZ, RZ, R176 ;  /* 0x000000ffff1a7224 */ /* 0x000fe200078e00b0 */
[C---:B-1----:R-:W-:Y:S01]  /*7290*/  HMMA.16816.F32 R44, R8.reuse, R4, R44 ;  /* 0x00000004082c723c */ /* 0x042fe2000000182c */
[----:B------:R-:W-:Y:S02]  /*72a0*/  IMAD.MOV.U32 R27, RZ, RZ, R177 ;  /* 0x000000ffff1b7224 */ /* 0x000fe400078e00b1 */
[----:B------:R2:W5:Y:S05]  /*72b0*/  LDL.LU.64 R176, [R1+0x40] ;  /* 0x0000400001b07983 */ /* 0x00056a0000300a00 */
[C---:B------:R-:W-:Y:S01]  /*72c0*/  HMMA.16816.F32 R48, R8.reuse, R6, R48 ;  /* 0x000000060830723c */ /* 0x040fe20000001830 */
[----:B------:R-:W1:Y:S07]  /*72d0*/  LDSM.16.MT88.4 R4, [R221+0x1d000] ;  /* 0x01d00000dd04783b */ /* 0x000e6e0000004200 */
[C---:B----4-:R-:W-:Y:S07]  /*72e0*/  HMMA.16816.F32 R60, R8.reuse, R20, R60 ;  /* 0x00000014083c723c */ /* 0x050fee000000183c */
[----:B------:R-:W-:Y:S01]  /*72f0*/  IMAD.MOV.U32 R20, RZ, RZ, R174 ;  /* 0x000000ffff147224 */ /* 0x000fe200078e00ae */
[C---:B------:R-:W-:Y:S01]  /*7300*/  HMMA.16816.F32 R40, R8.reuse, R14, R40 ;  /* 0x0000000e0828723c */ /* 0x040fe20000001828 */
[----:B------:R-:W-:Y:S01]  /*7310*/  IMAD.MOV.U32 R21, RZ, RZ, R175 ;  /* 0x000000ffff157224 */ /* 0x000fe200078e00af */
[----:B------:R-:W3:Y:S04]  /*7320*/  LDSM.16.MT88.4 R12, [R222+0x1d000] ;  /* 0x01d00000de0c783b */ /* 0x000ee80000004200 */
[----:B------:R2:W5:Y:S02]  /*7330*/  LDL.LU.64 R174, [R1+0x38] ;  /* 0x0000380001ae7983 */ /* 0x0005640000300a00 */
[C---:B------:R-:W-:Y:S08]  /*7340*/  HMMA.16816.F32 R136, R8.reuse, R16, R136 ;  /* 0x000000100888723c */ /* 0x040ff00000001888 */
[C---:B------:R-:W-:Y:S01]  /*7350*/  HMMA.16816.F32 R132, R8.reuse, R18, R132 ;  /* 0x000000120884723c */ /* 0x040fe20000001884 */
[----:B------:R-:W4:Y:S07]  /*7360*/  LDSM.16.MT88.4 R16, [R224+0x1d000] ;  /* 0x01d00000e010783b */ /* 0x000f2e0000004200 */
[C---:B------:R-:W-:Y:S08]  /*7370*/  HMMA.16816.F32 R64, R8.reuse, R22, R64 ;  /* 0x000000160840723c */ /* 0x040ff00000001840 */
[----:B-1----:R-:W-:Y:S07]  /*7380*/  HMMA.16816.F32 R84, R8, R4, R84 ;  /* 0x000000040854723c */ /* 0x002fee0000001854 */
[----:B------:R-:W-:-:S02]  /*7390*/  IMAD.MOV.U32 R4, RZ, RZ, R20 ;  /* 0x000000ffff047224 */ /* 0x000fc400078e0014 */
[----:B------:R-:W-:Y:S02]  /*73a0*/  IMAD.MOV.U32 R5, RZ, RZ, R21 ;  /* 0x000000ffff057224 */ /* 0x000fe400078e0015 */
[----:B------:R-:W1:Y:S01]  /*73b0*/  LDSM.16.MT88.4 R20, [R220+0x1d000] ;  /* 0x01d00000dc14783b */ /* 0x000e620000004200 */
[C---:B---3--:R-:W-:Y:S08]  /*73c0*/  HMMA.16816.F32 R76, R8.reuse, R12, R76 ;  /* 0x0000000c084c723c */ /* 0x048ff0000000184c */
[C---:B------:R-:W-:Y:S01]  /*73d0*/  HMMA.16816.F32 R80, R8.reuse, R14, R80 ;  /* 0x0000000e0850723c */ /* 0x040fe20000001850 */
[----:B------:R-:W3:Y:S07]  /*73e0*/  LDSM.16.MT88.4 R12, [R222+0x1f000] ;  /* 0x01f00000de0c783b */ /* 0x000eee0000004200 */
[C---:B----4-:R-:W-:Y:S08]  /*73f0*/  HMMA.16816.F32 R68, R8.reuse, R16, R68 ;  /* 0x000000100844723c */ /* 0x050ff00000001844 */
        /* <DEDUP_REMOVED lines=8> */
[----:B------:R-:W-:Y:S01]  /*7480*/  HMMA.16816.F32 R112, R8, R14, R112 ;  /* 0x0000000e0870723c */ /* 0x000fe20000001870 */
[----:B------:R-:W3:Y:S01]  /*7490*/  LDSM.16.MT88.4 R12, [R220+0x1f000] ;  /* 0x01f00000dc0c783b */ /* 0x000ee20000004200 */
[----:B------:R-:W-:-:S06]  /*74a0*/  FFMA.FTZ R194, R199, c[0x0][0x23c], -R190 ;  /* 0x00008f00c7c27a23 */ /* 0x000fcc00000108be */
[----:B----4-:R-:W-:Y:S07]  /*74b0*/  HMMA.16816.F32 R100, R8, R16, R100 ;  /* 0x000000100864723c */ /* 0x010fee0000001864 */
[----:B------:R-:W-:-:S05]  /*74c0*/  LOP3.LUT R16, R27, UR8, R20, 0x96, !PT ;  /* 0x000000081b107c12 */ /* 0x000fca000f8e9614 */
[----:B------:R-:W-:-:S04]  /*74d0*/  IMAD.WIDE.U32 R198, R16, -0x2daee0ad, RZ ;  /* 0xd2511f5310c67825 */ /* 0x000fc800078e00ff */
[--C-:B------:R-:W-:Y:S01]  /*74e0*/  FFMA.FTZ R192, R203, c[0x0][0x23c], -R190.reuse ;  /* 0x00008f00cbc07a23 */ /* 0x100fe200000108be */
[C---:B------:R-:W-:Y:S01]  /*74f0*/  LOP3.LUT R16, R198.reuse, 0xffff, RZ, 0xc0, !PT ;  /* 0x0000ffffc6107812 */ /* 0x040fe200078ec0ff */
[--C-:B------:R-:W-:Y:S02]  /*7500*/  FFMA.FTZ R201, R201, c[0x0][0x23c], -R190.reuse ;  /* 0x00008f00c9c97a23 */ /* 0x100fe400000108be */
[----:B------:R-:W-:Y:S01]  /*7510*/  FFMA.FTZ R197, R197, c[0x0][0x23c], -R190 ;  /* 0x00008f00c5c57a23 */ /* 0x000fe200000108be */
[----:B-1----:R-:W-:Y:S01]  /*7520*/  HMMA.16816.F32 R116, R8, R4, R116 ;  /* 0x000000040874723c */ /* 0x002fe20000001874 */
[--C-:B------:R-:W-:Y:S02]  /*7530*/  FFMA.FTZ R190, R195, c[0x0][0x23c], -R184.reuse ;  /* 0x00008f00c3be7a23 */ /* 0x100fe400000108b8 */
[----:B------:R-:W-:Y:S01]  /*7540*/  FFMA.FTZ R189, R189, c[0x0][0x23c], -R184 ;  /* 0x00008f00bdbd7a23 */ /* 0x000fe200000108b8 */
[----:B------:R-:W-:-:S03]  /*7550*/  LOP3.LUT R196, R198, 0xff, RZ, 0xc0, !PT ;  /* 0x000000ffc6c47812 */ /* 0x000fc600078ec0ff */
[----:B------:R-:W-:Y:S02]  /*7560*/  LOP3.LUT R4, R199, UR18, R24, 0x96, !PT ;  /* 0x00000012c7047c12 */ /* 0x000fe4000f8e9618 */
[----:B------:R-:W-:Y:S01]  /*7570*/  SHF.R.U32.HI R5, RZ, 0x8, R16 ;  /* 0x00000008ff057819 */ /* 0x000fe20000011610 */
[C---:B------:R-:W-:Y:S01]  /*7580*/  HMMA.16816.F32 R96, R8.reuse, R22, R96 ;  /* 0x000000160860723c */ /* 0x040fe20000001860 */
[----:B------:R-:W-:Y:S01]  /*7590*/  LOP3.LUT R16, R4, 0xffff, RZ, 0xc0, !PT ;  /* 0x0000ffff04107812 */ /* 0x000fe200078ec0ff */
[----:B------:R-:W-:Y:S01]  /*75a0*/  MUFU.EX2 R190, R190 ;  /* 0x000000be00be7308 */ /* 0x000fe20000000800 */
[----:B------:R-:W-:Y:S01]  /*75b0*/  PRMT R196, R196, 0x5410, R5 ;  /* 0x00005410c4c47816 */ /* 0x000fe20000000005 */
[----:B------:R-:W-:Y:S01]  /*75c0*/  FFMA.FTZ R187, R187, c[0x0][0x23c], -R184 ;  /* 0x00008f00bbbb7a23 */ /* 0x000fe200000108b8 */
[----:B------:R-:W-:Y:S01]  /*75d0*/  LOP3.LUT R5, R4, 0xff, RZ, 0xc0, !PT ;  /* 0x000000ff04057812 */ /* 0x000fe200078ec0ff */
[----:B------:R-:W-:Y:S02]  /*75e0*/  LDSM.16.MT88.4 R20, [R222+0x19800] ;  /* 0x01980000de14783b */ /* 0x000fe40000004200 */
[C---:B------:R-:W-:Y:S01]  /*75f0*/  HMMA.16816.F32 R104, R8.reuse, R18, R104 ;  /* 0x000000120868723c */ /* 0x040fe20000001868 */
[----:B------:R-:W-:Y:S01]  /*7600*/  SHF.R.U32.HI R16, RZ, 0x8, R16 ;  /* 0x00000008ff107819 */ /* 0x000fe20000011610 */
[----:B------:R-:W1:Y:S06]  /*7610*/  MUFU.EX2 R189, R189 ;  /* 0x000000bd00bd7308 */ /* 0x000e6c0000000800 */
[C---:B------:R-:W-:Y:S02]  /*7620*/  HMMA.16816.F32 R120, R8.reuse, R6, R120 ;  /* 0x000000060878723c */ /* 0x040fe40000001878 */
[----:B------:R-:W-:Y:S06]  /*7630*/  MUFU.EX2 R192, R192 ;  /* 0x000000c000c07308 */ /* 0x000fec0000000800 */
[C---:B---3--:R-:W-:Y:S01]  /*7640*/  HMMA.16816.F32 R124, R8.reuse, R12, R124 ;  /* 0x0000000c087c723c */ /* 0x048fe2000000187c */
[----:B------:R-:W-:Y:S01]  /*7650*/  SHF.R.U32.HI R6, RZ, 0x10, R4 ;  /* 0x00000010ff067819 */ /* 0x000fe20000011604 */
[----:B------:R-:W3:Y:S06]  /*7660*/  MUFU.EX2 R201, R201 ;  /* 0x000000c900c97308 */ /* 0x000eec0000000800 */
[----:B------:R-:W-:Y:S01]  /*7670*/  HMMA.16816.F32 R128, R8, R14, R128 ;  /* 0x0000000e0880723c */ /* 0x000fe20000001880 */
[----:B------:R-:W4:Y:S04]  /*7680*/  LDSM.16.MT88.4 R12, [R220+0x19800] ;  /* 0x01980000dc0c783b */ /* 0x000f280000004200 */
[----:B------:R-:W2:Y:S01]  /*7690*/  LDSM.16.MT88.4 R8, [R224+0x1b800] ;  /* 0x01b80000e008783b */ /* 0x000ea20000004200 */
[----:B------:R-:W-:Y:S01]  /*76a0*/  PRMT R16, R5, 0x5410, R16 ;  /* 0x0000541005107816 */ /* 0x000fe20000000010 */
[----:B------:R-:W-:Y:S01]  /*76b0*/  MUFU.EX2 R194, R194 ;  /* 0x000000c200c27308 */ /* 0x000fe20000000800 */
[----:B------:R-:W-:Y:S01]  /*76c0*/  SHF.R.U32.HI R5, RZ, 0x18, R4 ;  /* 0x00000018ff057819 */ /* 0x000fe20000011604 */
[----:B------:R-:W-:Y:S01]  /*76d0*/  FFMA.FTZ R184, R185, c[0x0][0x23c], -R184 ;  /* 0x00008f00b9b87a23 */ /* 0x000fe200000108b8 */
[----:B------:R-:W-:Y:S01]  /*76e0*/  LOP3.LUT R6, R6, 0xff, RZ, 0xc0, !PT ;  /* 0x000000ff06067812 */ /* 0x000fe200078ec0ff */
[----:B------:R-:W-:Y:S04]  /*76f0*/  LDSM.16.MT88.4 R24, [R224+0x19800] ;  /* 0x01980000e018783b */ /* 0x000fe80000004200 */
[----:B------:R-:W3:Y:S01]  /*7700*/  MUFU.EX2 R197, R197 ;  /* 0x000000c500c57308 */ /* 0x000ee20000000800 */
[----:B------:R-:W-:-:S02]  /*7710*/  PRMT R6, R6, 0x5410, R5 ;  /* 0x0000541006067816 */ /* 0x000fc40000000005 */
[----:B------:R-:W-:Y:S01]  /*7720*/  SHF.R.U32.HI R17, RZ, 0x10, R198 ;  /* 0x00000010ff117819 */ /* 0x000fe200000116c6 */
[----:B------:R-:W-:-:S04]  /*7730*/  HSET2.LE.AND R4, R16, R247, PT ;  /* 0x000000f710047233 */ /* 0x000fc80003803000 */
[----:B------:R-:W-:Y:S01]  /*7740*/  MUFU.EX2 R187, R187 ;  /* 0x000000bb00bb7308 */ /* 0x000fe20000000800 */
[----:B------:R-:W-:Y:S01]  /*7750*/  HSET2.LE.AND R5, R6, R247, PT ;  /* 0x000000f706057233 */ /* 0x000fe20003803000 */
[----:B-1----:R-:W-:-:S06]  /*7760*/  F2FP.PACK_AB R6, R189, R190 ;  /* 0x000000bebd06723e */ /* 0x002fcc00000000ff */
[----:B------:R-:W1:Y:S01]  /*7770*/  MUFU.EX2 R184, R184 ;  /* 0x000000b800b87308 */ /* 0x000e620000000800 */
[----:B---3--:R-:W-:Y:S02]  /*7780*/  F2FP.PACK_AB R7, R201, R192 ;  /* 0x000000c0c907723e */ /* 0x008fe400000000ff */
[----:B------:R-:W-:Y:S02]  /*7790*/  SHF.R.U32.HI R198, RZ, 0x18, R198 ;  /* 0x00000018ffc67819 */ /* 0x000fe400000116c6 */
[----:B------:R-:W-:Y:S02]  /*77a0*/  LOP3.LUT R17, R17, 0xff, RZ, 0xc0, !PT ;  /* 0x000000ff11117812 */ /* 0x000fe400078ec0ff */
[----:B------:R-:W-:Y:S01]  /*77b0*/  LOP3.LUT R5, R5, R6, RZ, 0xc0, !PT ;  /* 0x0000000605057212 */ /* 0x000fe200078ec0ff */
[----:B------:R-:W-:Y:S01]  /*77c0*/  HSET2.LE.AND R6, R196, R247, PT ;  /* 0x000000f7c4067233 */ /* 0x000fe20003803000 */
[----:B------:R-:W-:Y:S02]  /*77d0*/  LOP3.LUT R4, R4, R7, RZ, 0xc0, !PT ;  /* 0x0000000704047212 */ /* 0x000fe400078ec0ff */
[----:B------:R-:W-:-:S02]  /*77e0*/  PRMT R198, R17, 0x5410, R198 ;  /* 0x0000541011c67816 */ /* 0x000fc400000000c6 */
[----:B------:R-:W-:Y:S01]  /*77f0*/  F2FP.PACK_AB R7, R197, R194 ;  /* 0x000000c2c507723e */ /* 0x000fe200000000ff */
[----:B------:R-:W3:Y:S03]  /*7800*/  LDSM.16.MT88.4 R16, [R221+0x19800] ;  /* 0x01980000dd10783b */ /* 0x000ee60000004200 */
[----:B------:R-:W-:Y:S01]  /*7810*/  LOP3.LUT R6, R6, R7, RZ, 0xc0, !PT ;  /* 0x0000000706067212 */ /* 0x000fe200078ec0ff */
[----:B------:R-:W-:Y:S01]  /*7820*/  HSET2.LE.AND R7, R198, R247, PT ;  /* 0x000000f7c6077233 */ /* 0x000fe20003803000 */
[----:B-1----:R-:W-:-:S04]  /*7830*/  F2FP.PACK_AB R196, R184, R187 ;  /* 0x000000bbb8c4723e */ /* 0x002fc800000000ff */
[----:B------:R-:W-:-:S07]  /*7840*/  LOP3.LUT R7, R7, R196, RZ, 0xc0, !PT ;  /* 0x000000c407077212 */ /* 0x000fce00078ec0ff */
[C---:B----4-:R-:W-:Y:S08]  /*7850*/  HMMA.16816.F32 R136, R4.reuse, R12, R136 ;  /* 0x0000000c0488723c */ /* 0x050ff00000001888 */
        /* <DEDUP_REMOVED lines=23> */
[----:B------:R-:W-:Y:S01]  /*79d0*/  HMMA.16816.F32 R160, R4, R24, R160 ;  /* 0x0000001804a0723c */ /* 0x000fe200000018a0 */
[----:B------:R-:W-:-:S02]  /*79e0*/  FADD.FTZ R169, R169, R166 ;  /* 0x000000a6a9a97221 */ /* 0x000fc40000010000 */
[----:B------:R-:W-:-:S05]  /*79f0*/  FADD.FTZ R168, R168, R167 ;  /* 0x000000a7a8a87221 */ /* 0x000fca0000010000 */
[----:B------:R-:W-:Y:S01]  /*7a00*/  HMMA.16816.F32 R156, R4, R26, R156 ;  /* 0x0000001a049c723c */ /* 0x000fe2000000189c */
[----:B------:R-:W2:Y:S01]  /*7a10*/  LDSM.16.MT88.4 R24, [R222+0x1b800] ;  /* 0x01b80000de18783b */ /* 0x000ea20000004200 */
[----:B------:R-:W-:Y:S02]  /*7a20*/  FADD.FTZ R34, R34, R169 ;  /* 0x000000a922227221 */ /* 0x000fe40000010000 */
[----:B------:R-:W-:-:S04]  /*7a30*/  FADD.FTZ R35, R35, R168 ;  /* 0x000000a823237221 */ /* 0x000fc80000010000 */
        /* <DEDUP_REMOVED lines=30> */
[----:B------:R-:W-:Y:S02]  /*7c20*/  FADD.FTZ R187, R187, R190 ;  /* 0x000000bebbbb7221 */ /* 0x000fe40000010000 */
[----:B------:R-:W-:-:S03]  /*7c30*/  FADD.FTZ R167, R197, R194 ;  /* 0x000000c2c5a77221 */ /* 0x000fc60000010000 */
[----:B------:R-:W-:Y:S01]  /*7c40*/  HMMA.16816.F32 R48, R4, R26, R48 ;  /* 0x0000001a0430723c */ /* 0x000fe20000001830 */
[----:B------:R-:W-:-:S07]  /*7c50*/  FADD.FTZ R166, R184, R187 ;  /* 0x000000bbb8a67221 */ /* 0x000fce0000010000 */
        /* <DEDUP_REMOVED lines=20> */
[----:B------:R-:W-:-:S02]  /*7da0*/  UIMAD UR4, UR5, UR23, UR4 ;  /* 0x00000017050472a4 */ /* 0x000fc4000f8e0204 */
[----:B------:R-:W-:Y:S01]  /*7db0*/  UISETP.GT.AND UP0, UPT, UR40, UR19, UPT ;  /* 0x000000132800728c */ /* 0x000fe2000bf04270 */
[----:B------:R-:W-:-:S05]  /*7dc0*/  IMAD.WIDE.U32 R14, R231, UR40, R14 ;  /* 0x00000028e70e7c25 */ /* 0x000fca000f8e000e */
        /* <DEDUP_REMOVED lines=60> */
[----:B-1----:R-:W4:Y:S04]  /*8190*/  LDSM.16.M88.4 R12, [R229+0x10000] ;  /* 0x01000000e50c783b */ /* 0x002f280000000200 */
[----:B---3--:R-:W1:Y:S04]  /*81a0*/  LDSM.16.M88.4 R4, [R229+0x10800] ;  /* 0x01080000e504783b */ /* 0x008e680000000200 */
[----:B------:R-:W3:Y:S04]  /*81b0*/  LDSM.16.M88.4 R184, [R229+0x11000] ;  /* 0x01100000e5b8783b */ /* 0x000ee80000000200 */
[----:B------:R-:W1:Y:S04]  /*81c0*/  LDSM.16.M88.4 R28, [R229+0x11800] ;  /* 0x01180000e51c783b */ /* 0x000e680000000200 */
[----:B------:R-:W-:Y:S04]  /*81d0*/  LDSM.16.M88.4 R24, [R228] ;  /* 0x00000000e418783b */ /* 0x000fe80000000200 */
[----:B------:R-:W3:Y:S04]  /*81e0*/  LDSM.16.M88.4 R20, [R227] ;  /* 0x00000000e314783b */ /* 0x000ee80000000200 */
[----:B--2---:R-:W2:Y:S04]  /*81f0*/  LDSM.16.M88.4 R32, [R217] ;  /* 0x00000000d920783b */ /* 0x004ea80000000200 */
[----:B------:R-:W2:Y:S04]  /*8200*/  LDSM.16.M88.4 R192, [R218] ;  /* 0x00000000dac0783b */ /* 0x000ea80000000200 */
[----:B------:R-:W2:Y:S04]  /*8210*/  LDSM.16.M88.4 R196, [R219] ;  /* 0x00000000dbc4783b */ /* 0x000ea80000000200 */
[----:B------:R-:W-:Y:S01]  /*8220*/  LDSM.16.M88.4 R200, [R223+0x10800] ;  /* 0x01080000dfc8783b */ /* 0x000fe20000000200 */
[C---:B----4-:R-:W-:Y:S03]  /*8230*/  HMMA.16816.F32 R16, R168.reuse, R12, RZ ;  /* 0x0000000ca810723c */ /* 0x050fe600000018ff */
[----:B------:R-:W0:Y:S05]  /*8240*/  LDGDEPBAR ;  /* 0x00000000000079af */ /* 0x000e2a0000000000 */
[C---:B------:R-:W-:Y:S08]  /*8250*/  HMMA.16816.F32 R12, R168.reuse, R14, RZ ;  /* 0x0000000ea80c723c */ /* 0x040ff000000018ff */
[C---:B-1----:R-:W-:Y:S08]  /*8260*/  HMMA.16816.F32 R8, R168.reuse, R4, RZ ;  /* 0x00000004a808723c */ /* 0x042ff000000018ff */
[C---:B---3--:R-:W-:Y:S08]  /*8270*/  HMMA.16816.F32 R188, R168.reuse, R184, RZ ;  /* 0x000000b8a8bc723c */ /* 0x048ff000000018ff */
[C---:B------:R-:W-:Y:S08]  /*8280*/  HMMA.16816.F32 R4, R168.reuse, R6, RZ ;  /* 0x00000006a804723c */ /* 0x040ff000000018ff */
[C---:B------:R-:W-:Y:S08]  /*8290*/  HMMA.16816.F32 R184, R168.reuse, R186, RZ ;  /* 0x000000baa8b8723c */ /* 0x040ff000000018ff */
[C---:B------:R-:W-:Y:S08]  /*82a0*/  HMMA.16816.F32 R180, R168.reuse, R28, RZ ;  /* 0x0000001ca8b4723c */ /* 0x040ff000000018ff */
[----:B------:R-:W-:Y:S01]  /*82b0*/  HMMA.16816.F32 R168, R168, R30, RZ ;  /* 0x0000001ea8a8723c */ /* 0x000fe200000018ff */
[----:B------:R-:W-:Y:S07]  /*82c0*/  LDSM.16.M88.4 R28, [R226] ;  /* 0x00000000e21c783b */ /* 0x000fee0000000200 */
[C---:B------:R-:W-:Y:S08]  /*82d0*/  HMMA.16816.F32 R16, R24.reuse, R20, R16 ;  /* 0x000000141810723c */ /* 0x040ff00000001810 */
[C---:B------:R-:W-:Y:S01]  /*82e0*/  HMMA.16816.F32 R12, R24.reuse, R22, R12 ;  /* 0x00000016180c723c */ /* 0x040fe2000000180c */
[----:B------:R-:W1:Y:S07]  /*82f0*/  LDSM.16.M88.4 R20, [R223+0x10000] ;  /* 0x01000000df14783b */ /* 0x000e6e0000000200 */
[C---:B--2---:R-:W-:Y:S08]  /*8300*/  HMMA.16816.F32 R180, R24.reuse, R32, R180 ;  /* 0x0000002018b4723c */ /* 0x044ff000000018b4 */
        /* <DEDUP_REMOVED lines=40> */
[----:B------:R-:W1:Y:S07]  /*8590*/  LDSM.16.M88.4 R200, [R213] ;  /* 0x00000000d5c8783b */ /* 0x000e6e0000000200 */
[C---:B----4-:R-:W-:Y:S08]  /*85a0*/  HMMA.16816.F32 R188, R28.reuse, R196, R188 ;  /* 0x000000c41cbc723c */ /* 0x050ff000000018bc */
[C---:B------:R-:W-:Y:S01]  /*85b0*/  HMMA.16816.F32 R184, R28.reuse, R198, R184 ;  /* 0x000000c61cb8723c */ /* 0x040fe200000018b8 */
[----:B------:R-:W-:Y:S07]  /*85c0*/  LDSM.16.M88.4 R196, [R212] ;  /* 0x00000000d4c4783b */ /* 0x000fee0000000200 */
[C---:B--2---:R-:W-:Y:S08]  /*85d0*/  HMMA.16816.F32 R180, R28.reuse, R32, R180 ;  /* 0x000000201cb4723c */ /* 0x044ff000000018b4 */
[----:B------:R-:W-:Y:S01]  /*85e0*/  HMMA.16816.F32 R168, R28, R34, R168 ;  /* 0x000000221ca8723c */ /* 0x000fe200000018a8 */
[----:B------:R-:W-:Y:S04]  /*85f0*/  LDSM.16.M88.4 R28, [R226+0x4000] ;  /* 0x00400000e21c783b */ /* 0x000fe80000000200 */
[----:B------:R-:W2:Y:S03]  /*8600*/  LDSM.16.M88.4 R32, [R223+0x12000] ;  /* 0x01200000df20783b */ /* 0x000ea60000000200 */
        /* <DEDUP_REMOVED lines=8> */
[----:B------:R-:W-:Y:S07]  /*8690*/  LDSM.16.M88.4 R200, [R229+0x14000] ;  /* 0x01400000e5c8783b */ /* 0x000fee0000000200 */
[C---:B--2---:R-:W-:Y:S08]  /*86a0*/  HMMA.16816.F32 R16, R28.reuse, R32, R16 ;  /* 0x000000201c10723c */ /* 0x044ff00000001810 */
[----:B------:R-:W-:Y:S01]  /*86b0*/  HMMA.16816.F32 R12, R28, R34, R12 ;  /* 0x000000221c0c723c */ /* 0x000fe2000000180c */
        /* <DEDUP_REMOVED lines=12> */
[----:B------:R-:W-:Y:S01]  /*8780*/  HMMA.16816.F32 R168, R28, R34, R168 ;  /* 0x000000221ca8723c */ /* 0x000fe200000018a8 */
[----:B------:R-:W2:Y:S04]  /*8790*/  LDSM.16.M88.4 R32, [R216+0x3000] ;  /* 0x00300000d820783b */ /* 0x000ea80000000200 */
[----:B------:R-:W4:Y:S03]  /*87a0*/  LDSM.16.M88.4 R28, [R216+0x3800] ;  /* 0x00380000d81c783b */ /* 0x000f260000000200 */
[C---:B-1----:R-:W-:Y:S08]  /*87b0*/  HMMA.16816.F32 R16, R20.reuse, R192, R16 ;  /* 0x000000c01410723c */ /* 0x042ff00000001810 */
[C---:B------:R-:W-:Y:S01]  /*87c0*/  HMMA.16816.F32 R12, R20.reuse, R194, R12 ;  /* 0x000000c2140c723c */ /* 0x040fe2000000180c */
[----:B------:R-:W-:Y:S07]  /*87d0*/  LDSM.16.M88.4 R192, [R229+0x15000] ;  /* 0x01500000e5c0783b */ /* 0x000fee0000000200 */
[C---:B---3--:R-:W-:Y:S08]  /*87e0*/  HMMA.16816.F32 R8, R20.reuse, R24, R8 ;  /* 0x000000181408723c */ /* 0x048ff00000001808 */
[C---:B------:R-:W-:Y:S01]  /*87f0*/  HMMA.16816.F32 R4, R20.reuse, R26, R4 ;  /* 0x0000001a1404723c */ /* 0x040fe20000001804 */
[----:B------:R-:W1:Y:S07]  /*8800*/  LDSM.16.M88.4 R24, [R230+0x8000] ;  /* 0x00800000e618783b */ /* 0x000e6e0000000200 */
[C---:B--2---:R-:W-:Y:S08]  /*8810*/  HMMA.16816.F32 R188, R20.reuse, R32, R188 ;  /* 0x0000002014bc723c */ /* 0x044ff000000018bc */
[C---:B------:R-:W-:Y:S01]  /*8820*/  HMMA.16816.F32 R184, R20.reuse, R34, R184 ;  /* 0x0000002214b8723c */ /* 0x040fe200000018b8 */
[----:B------:R-:W2:Y:S07]  /*8830*/  LDSM.16.M88.4 R32, [R229+0x15800] ;  /* 0x01580000e520783b */ /* 0x000eae0000000200 */
[C---:B----4-:R-:W-:Y:S08]  /*8840*/  HMMA.16816.F32 R180, R20.reuse, R28, R180 ;  /* 0x0000001c14b4723c */ /* 0x050ff000000018b4 */
        /* <DEDUP_REMOVED lines=8> */
[----:B------:R-:W4:Y:S07]  /*88d0*/  LDSM.16.M88.4 R192, [R208] ;  /* 0x00000000d0c0783b */ /* 0x000f2e0000000200 */
[C---:B------:R-:W-:Y:S08]  /*88e0*/  HMMA.16816.F32 R16, R24.reuse, R200, R16 ;  /* 0x000000c81810723c */ /* 0x040ff00000001810 */
        /* <DEDUP_REMOVED lines=31> */
[----:B------:R-:W4:Y:S03]  /*8ae0*/  LDSM.16.M88.4 R32, [R216+0x5800] ;  /* 0x00580000d820783b */ /* 0x000f260000000200 */
[C---:B--2---:R-:W-:Y:S08]  /*8af0*/  HMMA.16816.F32 R16, R24.reuse, R28, R16 ;  /* 0x0000001c1810723c */ /* 0x044ff00000001810 */
[C---:B------:R-:W-:Y:S01]  /*8b00*/  HMMA.16816.F32 R12, R24.reuse, R30, R12 ;  /* 0x0000001e180c723c */ /* 0x040fe2000000180c */
[----:B------:R-:W-:Y:S07]  /*8b10*/  LDSM.16.M88.4 R28, [R230+0xc000] ;  /* 0x00c00000e61c783b */ /* 0x000fee0000000200 */
[C---:B---3--:R-:W-:Y:S08]  /*8b20*/  HMMA.16816.F32 R8, R24.reuse, R20, R8 ;  /* 0x000000141808723c */ /* 0x048ff00000001808 */
[C---:B------:R-:W-:Y:S01]  /*8b30*/  HMMA.16816.F32 R4, R24.reuse, R22, R4 ;  /* 0x000000161804723c */ /* 0x040fe20000001804 */
[----:B------:R-:W2:Y:S07]  /*8b40*/  LDSM.16.M88.4 R20, [R229+0x16000] ;  /* 0x01600000e514783b */ /* 0x000eae0000000200 */
[C---:B-1----:R-:W-:Y:S08]  /*8b50*/  HMMA.16816.F32 R188, R24.reuse, R192, R188 ;  /* 0x000000c018bc723c */ /* 0x042ff000000018bc */
[C---:B------:R-:W-:Y:S01]  /*8b60*/  HMMA.16816.F32 R184, R24.reuse, R194, R184 ;  /* 0x000000c218b8723c */ /* 0x040fe200000018b8 */
[----:B------:R-:W1:Y:S07]  /*8b70*/  LDSM.16.M88.4 R192, [R229+0x17000] ;  /* 0x01700000e5c0783b */ /* 0x000e6e0000000200 */
[C---:B----4-:R-:W-:Y:S08]  /*8b80*/  HMMA.16816.F32 R180, R24.reuse, R32, R180 ;  /* 0x0000002018b4723c */ /* 0x050ff000000018b4 */
[----:B------:R-:W-:Y:S01]  /*8b90*/  HMMA.16816.F32 R168, R24, R34, R168 ;  /* 0x0000002218a8723c */ /* 0x000fe200000018a8 */
[----:B------:R-:W3:Y:S04]  /*8ba0*/  LDSM.16.M88.4 R32, [R229+0x17800] ;  /* 0x01780000e520783b */ /* 0x000ee80000000200 */
[----:B------:R-:W4:Y:S03]  /*8bb0*/  LDSM.16.M88.4 R24, [R207] ;  /* 0x00000000cf18783b */ /* 0x000f260000000200 */
[C---:B--2---:R-:W-:Y:S08]  /*8bc0*/  HMMA.16816.F32 R16, R28.reuse, R20, R16 ;  /* 0x000000141c10723c */ /* 0x044ff00000001810 */
[C---:B------:R-:W-:Y:S01]  /*8bd0*/  HMMA.16816.F32 R12, R28.reuse, R22, R12 ;  /* 0x000000161c0c723c */ /* 0x040fe2000000180c */
[----:B------:R-:W2:Y:S07]  /*8be0*/  LDSM.16.M88.4 R20, [R206] ;  /* 0x00000000ce14783b */ /* 0x000eae0000000200 */
[C---:B------:R-:W-:Y:S08]  /*8bf0*/  HMMA.16816.F32 R8, R28.reuse, R196, R8 ;  /* 0x000000c41c08723c */ /* 0x040ff00000001808 */
[C---:B------:R-:W-:Y:S01]  /*8c00*/  HMMA.16816.F32 R4, R28.reuse, R198, R4 ;  /* 0x000000c61c04723c */ /* 0x040fe20000001804 */
[----:B------:R-:W2:Y:S07]  /*8c10*/  LDSM.16.M88.4 R196, [R205] ;  /* 0x00000000cdc4783b */ /* 0x000eae0000000200 */
[C---:B-1----:R-:W-:Y:S08]  /*8c20*/  HMMA.16816.F32 R188, R28.reuse, R192, R188 ;  /* 0x000000c01cbc723c */ /* 0x042ff000000018bc */
[C---:B------:R-:W-:Y:S01]  /*8c30*/  HMMA.16816.F32 R184, R28.reuse, R194, R184 ;  /* 0x000000c21cb8723c */ /* 0x040fe200000018b8 */
[----:B------:R-:W-:Y:S07]  /*8c40*/  LDSM.16.M88.4 R192, [R204] ;  /* 0x00000000ccc0783b */ /* 0x000fee0000000200 */
[C---:B---3--:R-:W-:Y:S08]  /*8c50*/  HMMA.16816.F32 R180, R28.reuse, R32, R180 ;  /* 0x000000201cb4723c */ /* 0x048ff000000018b4 */
[----:B------:R-:W-:Y:S01]  /*8c60*/  HMMA.16816.F32 R168, R28, R34, R168 ;  /* 0x000000221ca8723c */ /* 0x000fe200000018a8 */
[----:B------:R-:W-:Y:S04]  /*8c70*/  LDSM.16.M88.4 R32, [R226+0xc000] ;  /* 0x00c00000e220783b */ /* 0x000fe80000000200 */
[----:B------:R-:W1:Y:S03]  /*8c80*/  LDSM.16.M88.4 R28, [R223+0x16000] ;  /* 0x01600000df1c783b */ /* 0x000e660000000200 */
[C---:B----4-:R-:W-:Y:S08]  /*8c90*/  HMMA.16816.F32 R16, R200.reuse, R24, R16 ;  /* 0x00000018c810723c */ /* 0x050ff00000001810 */
[C---:B------:R-:W-:Y:S01]  /*8ca0*/  HMMA.16816.F32 R12, R200.reuse, R26, R12 ;  /* 0x0000001ac80c723c */ /* 0x040fe2000000180c */
[----:B------:R-:W3:Y:S07]  /*8cb0*/  LDSM.16.M88.4 R24, [R223+0x16800] ;  /* 0x01680000df18783b */ /* 0x000eee0000000200 */
[C---:B--2---:R-:W-:Y:S08]  /*8cc0*/  HMMA.16816.F32 R8, R200.reuse, R20, R8 ;  /* 0x00000014c808723c */ /* 0x044ff00000001808 */
[C---:B------:R-:W-:Y:S01]  /*8cd0*/  HMMA.16816.F32 R4, R200.reuse, R22, R4 ;  /* 0x00000016c804723c */ /* 0x040fe20000001804 */
[----:B------:R-:W2:Y:S07]  /*8ce0*/  LDSM.16.M88.4 R20, [R223+0x17000] ;  /* 0x01700000df14783b */ /* 0x000eae0000000200 */
[----:B------:R-:W-:Y:S08]  /*8cf0*/  HMMA.16816.F32 R188, R200, R196, R188 ;  /* 0x000000c4c8bc723c */ /* 0x000ff000000018bc */
[C---:B-1----:R-:W-:Y:S08]  /*8d00*/  HMMA.16816.F32 R16, R32.reuse, R28, R16 ;  /* 0x0000001c2010723c */ /* 0x042ff00000001810 */
[----:B------:R-:W-:Y:S01]  /*8d10*/  HMMA.16816.F32 R12, R32, R30, R12 ;  /* 0x0000001e200c723c */ /* 0x000fe2000000180c */
[----:B------:R-:W1:Y:S07]  /*8d20*/  LDSM.16.M88.4 R28, [R223+0x17800] ;  /* 0x01780000df1c783b */ /* 0x000e6e0000000200 */
[C---:B------:R-:W-:Y:S08]  /*8d30*/  HMMA.16816.F32 R184, R200.reuse, R198, R184 ;  /* 0x000000c6c8b8723c */ /* 0x040ff000000018b8 */
[C---:B------:R-:W-:Y:S08]  /*8d40*/  HMMA.16816.F32 R180, R200.reuse, R192, R180 ;  /* 0x000000c0c8b4723c */ /* 0x040ff000000018b4 */
[----:B------:R-:W-:Y:S01]  /*8d50*/  HMMA.16816.F32 R168, R200, R194, R168 ;  /* 0x000000c2c8a8723c */ /* 0x000fe200000018a8 */
[----:B------:R-:W-:Y:S07]  /*8d60*/  LDSM.16.M88.4 R192, [R225+0xc000] ;  /* 0x00c00000e1c0783b */ /* 0x000fee0000000200 */
[C---:B---3--:R-:W-:Y:S08]  /*8d70*/  HMMA.16816.F32 R8, R32.reuse, R24, R8 ;  /* 0x000000182008723c */ /* 0x048ff00000001808 */
[C---:B------:R-:W-:Y:S01]  /*8d80*/  HMMA.16816.F32 R4, R32.reuse, R26, R4 ;  /* 0x0000001a2004723c */ /* 0x040fe20000001804 */
[----:B------:R-:W3:Y:S07]  /*8d90*/  LDSM.16.M88.4 R24, [R216+0x6000] ;  /* 0x00600000d818783b */ /* 0x000eee0000000200 */
[C---:B--2---:R-:W-:Y:S08]  /*8da0*/  HMMA.16816.F32 R188, R32.reuse, R20, R188 ;  /* 0x0000001420bc723c */ /* 0x044ff000000018bc */
[C---:B------:R-:W-:Y:S01]  /*8db0*/  HMMA.16816.F32 R184, R32.reuse, R22, R184 ;  /* 0x0000001620b8723c */ /* 0x040fe200000018b8 */
[----:B------:R-:W2:Y:S07]  /*8dc0*/  LDSM.16.M88.4 R20, [R216+0x6800] ;  /* 0x00680000d814783b */ /* 0x000eae0000000200 */
[C---:B-1----:R-:W-:Y:S08]  /*8dd0*/  HMMA.16816.F32 R180, R32.reuse, R28, R180 ;  /* 0x0000001c20b4723c */ /* 0x042ff000000018b4 */
[----:B------:R-:W-:Y:S01]  /*8de0*/  HMMA.16816.F32 R168, R32, R30, R168 ;  /* 0x0000001e20a8723c */ /* 0x000fe200000018a8 */
[----:B------:R-:W1:Y:S06]  /*8df0*/  LDSM.16.M88.4 R28, [R216+0x7000] ;  /* 0x00700000d81c783b */ /* 0x000e6c0000000200 */
[----:B------:R-:W-:Y:S01]  /*8e00*/  IMAD.U32 R32, RZ, RZ, UR40 ;  /* 0x00000028ff207e24 */ /* 0x000fe2000f8e00ff */
[----:B---3--:R-:W-:Y:S03]  /*8e10*/  HMMA.16816.F32 R16, R192, R24, R16 ;  /* 0x00000018c010723c */ /* 0x008fe60000001810 */
[----:B------:R-:W-:-:S05]  /*8e20*/  IMAD R3, R32, 0x40, R235 ;  /* 0x0000004020037824 */ /* 0x000fca00078e02eb */
[----:B------:R-:W-:Y:S01]  /*8e30*/  ISETP.GE.AND P1, PT, R3, R244, PT ;  /* 0x000000f40300720c */ /* 0x000fe20003f26270 */
[----:B------:R-:W-:Y:S01]  /*8e40*/  HMMA.16816.F32 R12, R192, R26, R12 ;  /* 0x0000001ac00c723c */ /* 0x000fe2000000180c */
[----:B------:R-:W3:Y:S01]  /*8e50*/  LDSM.16.M88.4 R24, [R216+0x7800] ;  /* 0x00780000d818783b */ /* 0x000ee20000000200 */
[----:B------:R-:W-:-:S04]  /*8e60*/  DEPBAR.LE SB0, 0x0 ;  /* 0x000080000000791a */ /* 0x000fc80000000000 */
[----:B------:R-:W-:Y:S01]  /*8e70*/  BAR.SYNC.DEFER_BLOCKING 0x0 ;  /* 0x0000000000007b1d */ /* 0x000fe20000010000 */
[----:B------:R-:W-:Y:S01]  /*8e80*/  ISETP.LT.OR P1, PT, R3, R245, P1 ;  /* 0x000000f50300720c */ /* 0x000fe20000f21670 */
[C---:B--2---:R-:W-:Y:S07]  /*8e90*/  HMMA.16816.F32 R8, R192.reuse, R20, R8 ;  /* 0x00000014c008723c */ /* 0x044fee0000001808 */
[----:B------:R-:W-:Y:S01]  /*8ea0*/  IMAD.IADD R20, R246, 0x1, -R3 ;  /* 0x00000001f6147824 */ /* 0x000fe200078e0a03 */
[----:B------:R-:W-:Y:S04]  /*8eb0*/  HMMA.16816.F32 R4, R192, R22, R4 ;  /* 0x00000016c004723c */ /* 0x000fe80000001804 */
[----:B------:R-:W-:-:S02]  /*8ec0*/  IABS R21, R20 ;  /* 0x0000001400157213 */ /* 0x000fc40000000000 */
[----:B------:R-:W-:Y:S01]  /*8ed0*/  IADD3 R20, R3, 0x1, RZ ;  /* 0x0000000103147810 */ /* 0x000fe20007ffe0ff */
[----:B------:R-:W-:Y:S01]  /*8ee0*/  IMAD.IADD R22, R243, 0x1, -R3 ;  /* 0x00000001f3167824 */ /* 0x000fe200078e0a03 */
[C---:B-1----:R-:W-:Y:S02]  /*8ef0*/  HMMA.16816.F32 R188, R192.reuse, R28, R188 ;  /* 0x0000001cc0bc723c */ /* 0x042fe400000018bc */
[----:B------:R-:W-:Y:S01]  /*8f00*/  I2F R21, R21 ;  /* 0x0000001500157306 */ /* 0x000fe20000201400 */
[----:B------:R-:W-:Y:S02]  /*8f10*/  ISETP.GE.AND P0, PT, R20, R244, PT ;  /* 0x000000f41400720c */ /* 0x000fe40003f06270 */
[----:B------:R-:W-:Y:S02]  /*8f20*/  IABS R22, R22 ;  /* 0x0000001600167213 */ /* 0x000fe40000000000 */
[----:B------:R-:W-:Y:S01]  /*8f30*/  IMAD.IADD R28, R246, 0x1, -R20 ;  /* 0x00000001f61c7824 */ /* 0x000fe200078e0a14 */
[----:B------:R-:W-:Y:S01]  /*8f40*/  HMMA.16816.F32 R184, R192, R30, R184 ;  /* 0x0000001ec0b8723c */ /* 0x000fe200000018b8 */
[C---:B------:R-:W-:Y:S01]  /*8f50*/  ISETP.GE.AND P6, PT, R20.reuse, R237, PT ;  /* 0x000000ed1400720c */ /* 0x040fe20003fc6270 */
[----:B------:R-:W-:Y:S01]  /*8f60*/  IMAD.MOV.U32 R23, RZ, RZ, R22 ;  /* 0x000000ffff177224 */ /* 0x000fe200078e0016 */
[----:B------:R-:W-:-:S02]  /*8f70*/  ISETP.LT.OR P0, PT, R20, R245, P0 ;  /* 0x000000f51400720c */ /* 0x000fc40000701670 */
[----:B------:R-:W-:Y:S01]  /*8f80*/  IABS R22, R28 ;  /* 0x0000001c00167213 */ /* 0x000fe20000000000 */
[----:B------:R-:W-:Y:S01]  /*8f90*/  IMAD.IADD R28, R243, 0x1, -R20 ;  /* 0x00000001f31c7824 */ /* 0x000fe200078e0a14 */
[----:B------:R-:W-:Y:S01]  /*8fa0*/  ISETP.LT.OR P6, PT, R20, R242, P6 ;  /* 0x000000f21400720c */ /* 0x000fe200037c1670 */
[----:B------:R-:W1:Y:S01]  /*8fb0*/  I2F R23, R23 ;  /* 0x0000001700177306 */ /* 0x000e620000201400 */
[----:B---3--:R-:W-:Y:S01]  /*8fc0*/  HMMA.16816.F32 R180, R192, R24, R180 ;  /* 0x00000018c0b4723c */ /* 0x008fe200000018b4 */
[----:B------:R-:W-:Y:S01]  /*8fd0*/  IMAD.MOV.U32 R30, RZ, RZ, R22 ;  /* 0x000000ffff1e7224 */ /* 0x000fe200078e0016 */
[----:B------:R-:W-:Y:S02]  /*8fe0*/  IABS R28, R28 ;  /* 0x0000001c001c7213 */ /* 0x000fe40000000000 */
[----:B------:R-:W-:-:S03]  /*8ff0*/  IADD3 R22, R3, 0x8, RZ ;  /* 0x0000000803167810 */ /* 0x000fc60007ffe0ff */
[----:B------:R-:W-:Y:S01]  /*9000*/  IMAD.MOV.U32 R24, RZ, RZ, R28 ;  /* 0x000000ffff187224 */ /* 0x000fe200078e001c */
[----:B------:R-:W2:Y:S01]  /*9010*/  I2F R30, R30 ;  /* 0x0000001e001e7306 */ /* 0x000ea20000201400 */
[--C-:B------:R-:W-:Y:S01]  /*9020*/  IMAD.IADD R28, R243, 0x1, -R22.reuse ;  /* 0x00000001f31c7824 */ /* 0x100fe200078e0a16 */
[----:B------:R-:W-:Y:S01]  /*9030*/  HMMA.16816.F32 R168, R192, R26, R168 ;  /* 0x0000001ac0a8723c */ /* 0x000fe200000018a8 */
[----:B------:R-:W-:-:S03]  /*9040*/  IMAD.IADD R29, R246, 0x1, -R22 ;  /* 0x00000001f61d7824 */ /* 0x000fc600078e0a16 */
[----:B------:R-:W-:Y:S01]  /*9050*/  IABS R28, R28 ;  /* 0x0000001c001c7213 */ /* 0x000fe20000000000 */
[----:B-1----:R-:W-:Y:S01]  /*9060*/  FFMA.FTZ R23, R23, -UR28, R18 ;  /* 0x8000001c17177c23 */ /* 0x002fe20008010012 */
[----:B------:R-:W-:Y:S01]  /*9070*/  IABS R25, R29 ;  /* 0x0000001d00197213 */ /* 0x000fe20000000000 */
[----:B------:R-:W1:Y:S01]  /*9080*/  I2F R24, R24 ;  /* 0x0000001800187306 */ /* 0x000e620000201400 */
[----:B------:R-:W-:Y:S01]  /*9090*/  IADD3 R26, R3, 0x9, RZ ;  /* 0x00000009031a7810 */ /* 0x000fe20007ffe0ff */
[----:B------:R-:W-:Y:S02]  /*90a0*/  IMAD.MOV.U32 R27, RZ, RZ, R28 ;  /* 0x000000ffff1b7224 */ /* 0x000fe400078e001c */
[----:B------:R-:W-:Y:S01]  /*90b0*/  FFMA.FTZ R28, R21, -UR28, R16 ;  /* 0x8000001c151c7c23 */ /* 0x000fe20008010010 */
[C---:B------:R-:W-:Y:S01]  /*90c0*/  IADD3 R16, R3.reuse, 0x10, RZ ;  /* 0x0000001003107810 */ /* 0x040fe20007ffe0ff */
[--C-:B------:R-:W-:Y:S02]  /*90d0*/  IMAD.IADD R29, R246, 0x1, -R26.reuse ;  /* 0x00000001f61d7824 */ /* 0x100fe400078e0a1a */
[----:B------:R-:W3:Y:S01]  /*90e0*/  I2F R25, R25 ;  /* 0x0000001900197306 */ /* 0x000ee20000201400 */
[----:B------:R-:W-:Y:S01]  /*90f0*/  FSEL R28, R28, -INF , !P1 ;  /* 0xff8000001c1c7808 */ /* 0x000fe20004800000 */
[----:B--2---:R-:W-:Y:S01]  /*9100*/  FFMA.FTZ R30, R30, -UR28, R17 ;  /* 0x8000001c1e1e7c23 */ /* 0x004fe20008010011 */
[----:B------:R-:W-:Y:S01]  /*9110*/  ISETP.GE.AND P1, PT, R3, R237, PT ;  /* 0x000000ed0300720c */ /* 0x000fe20003f26270 */
[----:B------:R-:W-:Y:S01]  /*9120*/  IMAD.IADD R21, R243, 0x1, -R26 ;  /* 0x00000001f3157824 */ /* 0x000fe200078e0a1a */
[----:B------:R-:W-:Y:S01]  /*9130*/  IABS R20, R29 ;  /* 0x0000001d00147213 */ /* 0x000fe20000000000 */
[--C-:B------:R-:W-:Y:S01]  /*9140*/  IMAD.IADD R18, R246, 0x1, -R16.reuse ;  /* 0x00000001f6127824 */ /* 0x100fe200078e0a10 */
[----:B------:R-:W-:Y:S01]  /*9150*/  ISETP.LT.OR P1, PT, R3, R242, P1 ;  /* 0x000000f20300720c */ /* 0x000fe20000f21670 */
[----:B------:R-:W2:Y:S01]  /*9160*/  I2F R27, R27 ;  /* 0x0000001b001b7306 */ /* 0x000ea20000201400 */
[----:B------:R-:W-:Y:S01]  /*9170*/  FSEL R32, R30, -INF , !P0 ;  /* 0xff8000001e207808 */ /* 0x000fe20004000000 */
[----:B------:R-:W-:Y:S01]  /*9180*/  IMAD.IADD R29, R243, 0x1, -R16 ;  /* 0x00000001f31d7824 */ /* 0x000fe200078e0a10 */
[----:B------:R-:W-:Y:S01]  /*9190*/  FSEL R33, R23, -INF , !P1 ;  /* 0xff80000017217808 */ /* 0x000fe20004800000 */
[----:B-1----:R-:W-:Y:S01]  /*91a0*/  FFMA.FTZ R35, R24, -UR28, R19 ;  /* 0x8000001c18237c23 */ /* 0x002fe20008010013 */
[----:B------:R-:W-:-:S02]  /*91b0*/  ISETP.GE.AND P1, PT, R22, R244, PT ;  /* 0x000000f41600720c */ /* 0x000fc40003f26270 */
[C---:B------:R-:W-:Y:S01]  /*91c0*/  ISETP.GE.AND P0, PT, R22.reuse, R237, PT ;  /* 0x000000ed1600720c */ /* 0x040fe20003f06270 */
[----:B------:R-:W1:Y:S01]  /*91d0*/  I2F R20, R20 ;  /* 0x0000001400147306 */ /* 0x000e620000201400 */
[C---:B------:R-:W-:Y:S01]  /*91e0*/  ISETP.LT.OR P1, PT, R22.reuse, R245, P1 ;  /* 0x000000f51600720c */ /* 0x040fe20000f21670 */
[----:B---3--:R-:W-:Y:S01]  /*91f0*/  FFMA.FTZ R12, R25, -UR28, R12 ;  /* 0x8000001c190c7c23 */ /* 0x008fe2000801000c */
[----:B------:R-:W-:Y:S02]  /*9200*/  ISETP.LT.OR P0, PT, R22, R242, P0 ;  /* 0x000000f21600720c */ /* 0x000fe40000701670 */
[----:B------:R-:W-:Y:S02]  /*9210*/  IABS R21, R21 ;  /* 0x0000001500157213 */ /* 0x000fe40000000000 */
[----:B------:R-:W-:Y:S01]  /*9220*/  IADD3 R22, R3, 0x18, RZ ;  /* 0x0000001803167810 */ /* 0x000fe20007ffe0ff */
[----:B--2---:R-:W-:Y:S01]  /*9230*/  FFMA.FTZ R27, R27, -UR28, R14 ;  /* 0x8000001c1b1b7c23 */ /* 0x004fe2000801000e */
[----:B------:R-:W-:-:S02]  /*9240*/  IABS R31, R18 ;  /* 0x00000012001f7213 */ /* 0x000fc40000000000 */
[----:B------:R-:W-:Y:S01]  /*9250*/  IADD3 R17, R3, 0x11, RZ ;  /* 0x0000001103117810 */ /* 0x000fe20007ffe0ff */
[----:B------:R-:W2:Y:S01]  /*9260*/  I2F R18, R21 ;  /* 0x0000001500127306 */ /* 0x000ea20000201400 */
[----:B------:R-:W-:Y:S01]  /*9270*/  FSEL R30, R12, -INF , !P1 ;  /* 0xff8000000c1e7808 */ /* 0x000fe20004800000 */
[C-C-:B------:R-:W-:Y:S01]  /*9280*/  IMAD.IADD R12, R246.reuse, 0x1, -R22.reuse ;  /* 0x00000001f60c7824 */ /* 0x140fe200078e0a16 */
[----:B------:R-:W-:Y:S01]  /*9290*/  IABS R23, R29 ;  /* 0x0000001d00177213 */ /* 0x000fe20000000000 */
[----:B------:R-:W-:Y:S01]  /*92a0*/  IMAD.IADD R29, R246, 0x1, -R17 ;  /* 0x00000001f61d7824 */ /* 0x000fe200078e0a11 */
[----:B------:R-:W-:Y:S01]  /*92b0*/  FSEL R35, R35, -INF , !P6 ;  /* 0xff80000023237808 */ /* 0x000fe20007000000 */
[----:B------:R-:W-:Y:S01]  /*92c0*/  IMAD.IADD R25, R243, 0x1, -R22 ;  /* 0x00000001f3197824 */ /* 0x000fe200078e0a16 */
[----:B------:R-:W-:Y:S01]  /*92d0*/  ISETP.GE.AND P6, PT, R26, R244, PT ;  /* 0x000000f41a00720c */ /* 0x000fe20003fc6270 */
[----:B------:R-:W-:Y:S01]  /*92e0*/  I2F R21, R31 ;  /* 0x0000001f00157306 */ /* 0x000fe20000201400 */
[----:B------:R-:W-:Y:S01]  /*92f0*/  IABS R12, R12 ;  /* 0x0000000c000c7213 */ /* 0x000fe20000000000 */
[----:B-1----:R-:W-:Y:S01]  /*9300*/  FFMA.FTZ R20, R20, -UR28, R13 ;  /* 0x8000001c14147c23 */ /* 0x002fe2000801000d */
[----:B------:R-:W-:-:S02]  /*9310*/  ISETP.LT.OR P6, PT, R26, R245, P6 ;  /* 0x000000f51a00720c */ /* 0x000fc400037c1670 */
[----:B------:R-:W-:Y:S01]  /*9320*/  IABS R24, R29 ;  /* 0x0000001d00187213 */ /* 0x000fe20000000000 */
[----:B------:R-:W-:Y:S01]  /*9330*/  IMAD.IADD R29, R243, 0x1, -R17 ;  /* 0x00000001f31d7824 */ /* 0x000fe200078e0a11 */
[----:B------:R-:W-:Y:S01]  /*9340*/  FSEL R13, R27, -INF , !P0 ;  /* 0xff8000001b0d7808 */ /* 0x000fe20004000000 */
[----:B------:R1:W3:Y:S01]  /*9350*/  I2F R19, R23 ;  /* 0x0000001700137306 */ /* 0x0002e20000201400 */
[----:B------:R-:W-:Y:S01]  /*9360*/  IABS R27, R25 ;  /* 0x00000019001b7213 */ /* 0x000fe20000000000 */
[----:B--2---:R-:W-:Y:S01]  /*9370*/  FFMA.FTZ R18, R18, -UR28, R15 ;  /* 0x8000001c12127c23 */ /* 0x004fe2000801000f */
[----:B------:R-:W-:Y:S02]  /*9380*/  ISETP.GE.AND P0, PT, R16, R244, PT ;  /* 0x000000f41000720c */ /* 0x000fe40003f06270 */
[----:B------:R-:W-:Y:S02]  /*9390*/  ISETP.GE.AND P1, PT, R26, R237, PT ;  /* 0x000000ed1a00720c */ /* 0x000fe40003f26270 */
[----:B------:R-:W-:Y:S01]  /*93a0*/  ISETP.LT.OR P0, PT, R16, R245, P0 ;  /* 0x000000f51000720c */ /* 0x000fe20000701670 */
[----:B------:R2:W-:Y:S01]  /*93b0*/  I2F R25, R12 ;  /* 0x0000000c00197306 */ /* 0x0005e20000201400 */
[----:B------:R-:W-:-:S02]  /*93c0*/  ISETP.LT.OR P1, PT, R26, R242, P1 ;  /* 0x000000f21a00720c */ /* 0x000fc40000f21670 */
[----:B------:R-:W-:Y:S02]  /*93d0*/  IABS R29, R29 ;  /* 0x0000001d001d7213 */ /* 0x000fe40000000000 */
[----:B-1----:R-:W-:-:S03]  /*93e0*/  IADD3 R23, R3, 0x19, RZ ;  /* 0x0000001903177810 */ /* 0x002fc60007ffe0ff */
[----:B------:R-:W1:Y:S01]  /*93f0*/  I2F R24, R24 ;  /* 0x0000001800187306 */ /* 0x000e620000201400 */
[----:B---3--:R-:W-:Y:S01]  /*9400*/  FFMA.FTZ R19, R19, -UR28, R10 ;  /* 0x8000001c13137c23 */ /* 0x008fe2000801000a */
[----:B--2---:R-:W-:Y:S01]  /*9410*/  FSEL R12, R20, -INF , !P6 ;  /* 0xff800000140c7808 */ /* 0x004fe20007000000 */
[----:B------:R-:W-:Y:S01]  /*9420*/  IMAD.IADD R20, R246, 0x1, -R23 ;  /* 0x00000001f6147824 */ /* 0x000fe200078e0a17 */
[----:B------:R-:W-:-:S04]  /*9430*/  ISETP.GE.AND P6, PT, R16, R237, PT ;  /* 0x000000ed1000720c */ /* 0x000fc80003fc6270 */
[----:B------:R-:W-:Y:S01]  /*9440*/  I2F R14, R29 ;  /* 0x0000001d000e7306 */ /* 0x000fe20000201400 */
[----:B------:R-:W-:Y:S01]  /*9450*/  ISETP.LT.OR P6, PT, R16, R242, P6 ;  /* 0x000000f21000720c */ /* 0x000fe200037c1670 */
[----:B------:R-:W-:Y:S01]  /*9460*/  FFMA.FTZ R16, R21, -UR28, R8 ;  /* 0x8000001c15107c23 */ /* 0x000fe20008010008 */
[----:B------:R-:W-:Y:S01]  /*9470*/  IABS R15, R20 ;  /* 0x00000014000f7213 */ /* 0x000fe20000000000 */
[----:B------:R-:W-:Y:S01]  /*9480*/  IMAD.IADD R20, R243, 0x1, -R23 ;  /* 0x00000001f3147824 */ /* 0x000fe200078e0a17 */
[----:B------:R-:W-:-:S03]  /*9490*/  IADD3 R8, R3, 0x20, RZ ;  /* 0x0000002003087810 */ /* 0x000fc60007ffe0ff */
[----:B------:R-:W2:Y:S01]  /*94a0*/  I2F R27, R27 ;  /* 0x0000001b001b7306 */ /* 0x000ea20000201400 */
[----:B------:R-:W-:Y:S01]  /*94b0*/  FSEL R16, R16, -INF , !P0 ;  /* 0xff80000010107808 */ /* 0x000fe20004000000 */
[----:B------:R-:W-:Y:S01]  /*94c0*/  IMAD.MOV.U32 R26, RZ, RZ, R15 ;  /* 0x000000ffff1a7224 */ /* 0x000fe200078e000f */
[----:B------:R-:W-:Y:S01]  /*94d0*/  FSEL R15, R18, -INF , !P1 ;  /* 0xff800000120f7808 */ /* 0x000fe20004800000 */
[--C-:B------:R-:W-:Y:S01]  /*94e0*/  IMAD.IADD R18, R246, 0x1, -R8.reuse ;  /* 0x00000001f6127824 */ /* 0x100fe200078e0a08 */
[----:B------:R-:W-:Y:S01]  /*94f0*/  ISETP.GE.AND P1, PT, R17, R244, PT ;  /* 0x000000f41100720c */ /* 0x000fe20003f26270 */
[----:B------:R-:W-:Y:S01]  /*9500*/  IMAD.IADD R21, R243, 0x1, -R8 ;  /* 0x00000001f3157824 */ /* 0x000fe200078e0a08 */
[C---:B------:R-:W-:Y:S01]  /*9510*/  ISETP.GE.AND P0, PT, R17.reuse, R237, PT ;  /* 0x000000ed1100720c */ /* 0x040fe20003f06270 */
[----:B------:R-:W3:Y:S01]  /*9520*/  I2F R26, R26 ;  /* 0x0000001a001a7306 */ /* 0x000ee20000201400 */
[C---:B------:R-:W-:Y:S02]  /*9530*/  ISETP.LT.OR P1, PT, R17.reuse, R245, P1 ;  /* 0x000000f51100720c */ /* 0x040fe40000f21670 */
[----:B------:R-:W-:-:S02]  /*9540*/  ISETP.LT.OR P0, PT, R17, R242, P0 ;  /* 0x000000f21100720c */ /* 0x000fc40000701670 */
[----:B------:R-:W-:Y:S01]  /*9550*/  IABS R17, R18 ;  /* 0x0000001200117213 */ /* 0x000fe20000000000 */
[----:B-1----:R-:W-:Y:S01]  /*9560*/  FFMA.FTZ R18, R24, -UR28, R9 ;  /* 0x8000001c18127c23 */ /* 0x002fe20008010009 */
[----:B------:R-:W-:Y:S01]  /*9570*/  IABS R20, R20 ;  /* 0x0000001400147213 */ /* 0x000fe20000000000 */
[----:B--2---:R-:W-:Y:S01]  /*9580*/  FFMA.FTZ R27, R27, -UR28, R6 ;  /* 0x8000001c1b1b7c23 */ /* 0x004fe20008010006 */
[----:B------:R-:W-:Y:S01]  /*9590*/  IADD3 R9, R3, 0x21, RZ ;  /* 0x0000002103097810 */ /* 0x000fe20007ffe0ff */
[----:B------:R-:W-:Y:S01]  /*95a0*/  IMAD.MOV.U32 R29, RZ, RZ, R17 ;  /* 0x000000ffff1d7224 */ /* 0x000fe200078e0011 */
[----:B------:R1:W2:Y:S01]  /*95b0*/  I2F R10, R20 ;  /* 0x00000014000a7306 */ /* 0x0002a20000201400 */
[----:B------:R-:W-:Y:S01]  /*95c0*/  FSEL R17, R19, -INF , !P6 ;  /* 0xff80000013117808 */ /* 0x000fe20007000000 */
[----:B------:R-:W-:Y:S01]  /*95d0*/  FFMA.FTZ R19, R14, -UR28, R11 ;  /* 0x8000001c0e137c23 */ /* 0x000fe2000801000b */
[----:B------:R-:W-:Y:S01]  /*95e0*/  IABS R21, R21 ;  /* 0x0000001500157213 */ /* 0x000fe20000000000 */
[----:B------:R-:W-:Y:S01]  /*95f0*/  IMAD.IADD R24, R243, 0x1, -R9 ;  /* 0x00000001f3187824 */ /* 0x000fe200078e0a09 */
[----:B------:R-:W-:-:S02]  /*9600*/  ISETP.GE.AND P6, PT, R22, R244, PT ;  /* 0x000000f41600720c */ /* 0x000fc40003fc6270 */
[----:B------:R-:W-:Y:S01]  /*9610*/  FSEL R18, R18, -INF , !P1 ;  /* 0xff80000012127808 */ /* 0x000fe20004800000 */
[----:B------:R-:W4:Y:S01]  /*9620*/  I2F R11, R21 ;  /* 0x00000015000b7306 */ /* 0x000f220000201400 */
[C---:B------:R-:W-:Y:S02]  /*9630*/  ISETP.LT.OR P6, PT, R22.reuse, R245, P6 ;  /* 0x000000f51600720c */ /* 0x040fe400037c1670 */
[----:B------:R-:W-:Y:S02]  /*9640*/  FSEL R19, R19, -INF , !P0 ;  /* 0xff80000013137808 */ /* 0x000fe40004000000 */
[----:B------:R-:W-:Y:S02]  /*9650*/  ISETP.GE.AND P1, PT, R22, R237, PT ;  /* 0x000000ed1600720c */ /* 0x000fe40003f26270 */
[C---:B------:R-:W-:Y:S01]  /*9660*/  ISETP.GE.AND P0, PT, R23.reuse, R244, PT ;  /* 0x000000f41700720c */ /* 0x040fe20003f06270 */
[----:B-1----:R-:W-:Y:S01]  /*9670*/  IMAD.IADD R20, R246, 0x1, -R9 ;  /* 0x00000001f6147824 */ /* 0x002fe200078e0a09 */
[----:B------:R-:W1:Y:S01]  /*9680*/  I2F R29, R29 ;  /* 0x0000001d001d7306 */ /* 0x000e620000201400 */
[----:B------:R-:W-:Y:S01]  /*9690*/  ISETP.LT.OR P1, PT, R22, R242, P1 ;  /* 0x000000f21600720c */ /* 0x000fe20000f21670 */
[----:B---3--:R-:W-:Y:S01]  /*96a0*/  FFMA.FTZ R22, R26, -UR28, R5 ;  /* 0x8000001c1a167c23 */ /* 0x008fe20008010005 */
[----:B------:R-:W-:Y:S01]  /*96b0*/  ISETP.LT.OR P0, PT, R23, R245, P0 ;  /* 0x000000f51700720c */ /* 0x000fe20000701670 */
[----:B--2---:R-:W-:Y:S01]  /*96c0*/  FFMA.FTZ R10, R10, -UR28, R7 ;  /* 0x8000001c0a0a7c23 */ /* 0x004fe20008010007 */
[----:B------:R-:W-:Y:S01]  /*96d0*/  IABS R14, R20 ;  /* 0x00000014000e7213 */ /* 0x000fe20000000000 */
[----:B------:R-:W-:Y:S01]  /*96e0*/  FFMA.FTZ R20, R25, -UR28, R4 ;  /* 0x8000001c19147c23 */ /* 0x000fe20008010004 */
[----:B------:R-:W-:Y:S01]  /*96f0*/  IADD3 R4, R3, 0x28, RZ ;  /* 0x0000002803047810 */ /* 0x000fe20007ffe0ff */
[----:B----4-:R-:W-:Y:S01]  /*9700*/  FFMA.FTZ R190, R11, -UR28, R190 ;  /* 0x8000001c0bbe7c23 */ /* 0x010fe200080100be */
[----:B------:R-:W-:-:S02]  /*9710*/  IABS R24, R24 ;  /* 0x0000001800187213 */ /* 0x000fc40000000000 */
[----:B------:R-:W-:Y:S01]  /*9720*/  FSEL R20, R20, -INF , !P6 ;  /* 0xff80000014147808 */ /* 0x000fe20007000000 */
[----:B------:R-:W-:Y:S01]  /*9730*/  IMAD.IADD R21, R246, 0x1, -R4 ;  /* 0x00000001f6157824 */ /* 0x000fe200078e0a04 */
[----:B------:R-:W-:Y:S01]  /*9740*/  ISETP.GE.AND P6, PT, R23, R237, PT ;  /* 0x000000ed1700720c */ /* 0x000fe20003fc6270 */
[----:B------:R-:W2:Y:S01]  /*9750*/  I2F R14, R14 ;  /* 0x0000000e000e7306 */ /* 0x000ea20000201400 */
[----:B------:R-:W-:Y:S01]  /*9760*/  IADD3 R5, R3, 0x29, RZ ;  /* 0x0000002903057810 */ /* 0x000fe20007ffe0ff */
[----:B-1----:R-:W-:Y:S01]  /*9770*/  FFMA.FTZ R29, R29, -UR28, R188 ;  /* 0x8000001c1d1d7c23 */ /* 0x002fe200080100bc */
[----:B------:R-:W-:Y:S02]  /*9780*/  IABS R21, R21 ;  /* 0x0000001500157213 */ /* 0x000fe40000000000 */
[----:B------:R-:W-:Y:S01]  /*9790*/  ISETP.LT.OR P6, PT, R23, R242, P6 ;  /* 0x000000f21700720c */ /* 0x000fe200037c1670 */
[----:B------:R-:W-:Y:S01]  /*97a0*/  IMAD.IADD R23, R243, 0x1, -R4 ;  /* 0x00000001f3177824 */ /* 0x000fe200078e0a04 */
[----:B------:R-:W-:Y:S01]  /*97b0*/  FSEL R22, R22, -INF , !P0 ;  /* 0xff80000016167808 */ /* 0x000fe20004000000 */
[----:B------:R-:W-:Y:S01]  /*97c0*/  IMAD.MOV.U32 R25, RZ, RZ, R21 ;  /* 0x000000ffff197224 */ /* 0x000fe200078e0015 */
[----:B------:R-:W-:Y:S01]  /*97d0*/  FSEL R21, R27, -INF , !P1 ;  /* 0xff8000001b157808 */ /* 0x000fe20004800000 */
[----:B------:R1:W3:Y:S01]  /*97e0*/  I2F R6, R24 ;  /* 0x0000001800067306 */ /* 0x0002e20000201400 */
[----:B------:R-:W-:-:S02]  /*97f0*/  ISETP.GE.AND P1, PT, R8, R244, PT ;  /* 0x000000f40800720c */ /* 0x000fc40003f26270 */
[----:B------:R-:W-:Y:S01]  /*9800*/  IABS R27, R23 ;  /* 0x00000017001b7213 */ /* 0x000fe20000000000 */
[----:B------:R-:W-:Y:S01]  /*9810*/  IMAD.IADD R23, R246, 0x1, -R5 ;  /* 0x00000001f6177824 */ /* 0x000fe200078e0a05 */
[----:B------:R-:W-:Y:S01]  /*9820*/  ISETP.GE.AND P0, PT, R8, R237, PT ;  /* 0x000000ed0800720c */ /* 0x000fe20003f06270 */
[----:B--2---:R-:W-:Y:S01]  /*9830*/  FFMA.FTZ R14, R14, -UR28, R189 ;  /* 0x8000001c0e0e7c23 */ /* 0x004fe200080100bd */
[C---:B------:R-:W-:Y:S01]  /*9840*/  ISETP.LT.OR P1, PT, R8.reuse, R245, P1 ;  /* 0x000000f50800720c */ /* 0x040fe20000f21670 */
[----:B------:R-:W2:Y:S01]  /*9850*/  I2F R25, R25 ;  /* 0x0000001900197306 */ /* 0x000ea20000201400 */
[----:B------:R-:W-:Y:S02]  /*9860*/  ISETP.LT.OR P0, PT, R8, R242, P0 ;  /* 0x000000f20800720c */ /* 0x000fe40000701670 */
[----:B------:R-:W-:Y:S02]  /*9870*/  IABS R8, R23 ;  /* 0x0000001700087213 */ /* 0x000fe40000000000 */
[----:B------:R-:W-:-:S02]  /*9880*/  FSEL R23, R10, -INF , !P6 ;  /* 0xff8000000a177808 */ /* 0x000fc40007000000 */
[----:B------:R-:W-:Y:S01]  /*9890*/  FSEL R200, R29, -INF , !P1 ;  /* 0xff8000001dc87808 */ /* 0x000fe20004800000 */
[----:B-1----:R-:W-:Y:S01]  /*98a0*/  IMAD.IADD R24, R243, 0x1, -R5 ;  /* 0x00000001f3187824 */ /* 0x002fe200078e0a05 */
[C---:B------:R-:W-:Y:S01]  /*98b0*/  ISETP.GE.AND P6, PT, R9.reuse, R244, PT ;  /* 0x000000f40900720c */ /* 0x040fe20003fc6270 */
[----:B---3--:R-:W-:Y:S01]  /*98c0*/  FFMA.FTZ R191, R6, -UR28, R191 ;  /* 0x8000001c06bf7c23 */ /* 0x008fe200080100bf */
[C---:B------:R-:W-:Y:S01]  /*98d0*/  ISETP.GE.AND P1, PT, R9.reuse, R237, PT ;  /* 0x000000ed0900720c */ /* 0x040fe20003f26270 */
[----:B------:R-:W1:Y:S01]  /*98e0*/  I2F R27, R27 ;  /* 0x0000001b001b7306 */ /* 0x000e620000201400 */
[C---:B------:R-:W-:Y:S02]  /*98f0*/  ISETP.LT.OR P6, PT, R9.reuse, R245, P6 ;  /* 0x000000f50900720c */ /* 0x040fe400037c1670 */
[----:B------:R-:W-:Y:S01]  /*9900*/  ISETP.LT.OR P1, PT, R9, R242, P1 ;  /* 0x000000f20900720c */ /* 0x000fe20000f21670 */
[----:B--2---:R-:W-:Y:S01]  /*9910*/  FFMA.FTZ R25, R25, -UR28, R184 ;  /* 0x8000001c19197c23 */ /* 0x004fe200080100b8 */
[----:B------:R-:W-:-:S02]  /*9920*/  FSEL R195, R190, -INF , !P0 ;  /* 0xff800000bec37808 */ /* 0x000fc40004000000 */
[C---:B------:R-:W-:Y:S01]  /*9930*/  IADD3 R9, R3.reuse, 0x31, RZ ;  /* 0x0000003103097810 */ /* 0x040fe20007ffe0ff */
[----:B------:R-:W2:Y:S01]  /*9940*/  I2F R8, R8 ;  /* 0x0000000800087306 */ /* 0x000ea20000201400 */
[----:B------:R-:W-:Y:S02]  /*9950*/  ISETP.GE.AND P0, PT, R4, R244, PT ;  /* 0x000000f40400720c */ /* 0x000fe40003f06270 */
[----:B------:R-:W-:Y:S02]  /*9960*/  IADD3 R7, R3, 0x30, RZ ;  /* 0x0000003003077810 */ /* 0x000fe40007ffe0ff */
[----:B------:R-:W-:Y:S02]  /*9970*/  IABS R10, R24 ;  /* 0x00000018000a7213 */ /* 0x000fe40000000000 */
[----:B------:R-:W-:Y:S01]  /*9980*/  FSEL R194, R14, -INF , !P6 ;  /* 0xff8000000ec27808 */ /* 0x000fe20007000000 */
[----:B------:R-:W-:Y:S01]  /*9990*/  IMAD.IADD R14, R246, 0x1, -R9 ;  /* 0x00000001f60e7824 */ /* 0x000fe200078e0a09 */
[----:B------:R-:W-:Y:S01]  /*99a0*/  ISETP.GE.AND P6, PT, R4, R237, PT ;  /* 0x000000ed0400720c */ /* 0x000fe20003fc6270 */
[----:B------:R-:W-:Y:S01]  /*99b0*/  IMAD.IADD R24, R246, 0x1, -R7 ;  /* 0x00000001f6187824 */ /* 0x000fe200078e0a07 */
[C---:B------:R-:W-:Y:S01]  /*99c0*/  ISETP.LT.OR P0, PT, R4.reuse, R245, P0 ;  /* 0x000000f50400720c */ /* 0x040fe20000701670 */
[----:B------:R-:W3:Y:S01]  /*99d0*/  I2F R10, R10 ;  /* 0x0000000a000a7306 */ /* 0x000ee20000201400 */
[----:B------:R-:W-:Y:S01]  /*99e0*/  ISETP.LT.OR P6, PT, R4, R242, P6 ;  /* 0x000000f20400720c */ /* 0x000fe200037c1670 */
[----:B-1----:R-:W-:Y:S01]  /*99f0*/  FFMA.FTZ R27, R27, -UR28, R186 ;  /* 0x8000001c1b1b7c23 */ /* 0x002fe200080100ba */
[----:B------:R-:W-:Y:S01]  /*9a00*/  FSEL R197, R191, -INF , !P1 ;  /* 0xff800000bfc57808 */ /* 0x000fe20004800000 */
[----:B--2---:R-:W-:Y:S01]  /*9a10*/  FFMA.FTZ R8, R8, -UR28, R185 ;  /* 0x8000001c08087c23 */ /* 0x004fe200080100b9 */
[----:B------:R-:W-:-:S02]  /*9a20*/  FSEL R198, R25, -INF , !P0 ;  /* 0xff80000019c67808 */ /* 0x000fc40004000000 */
[----:B------:R-:W-:Y:S02]  /*9a30*/  IADD3 R4, R3, 0x38, RZ ;  /* 0x0000003803047810 */ /* 0x000fe40007ffe0ff */
[C---:B------:R-:W-:Y:S02]  /*9a40*/  ISETP.GE.AND P1, PT, R5.reuse, R244, PT ;  /* 0x000000f40500720c */ /* 0x040fe40003f26270 */
[----:B------:R-:W-:Y:S02]  /*9a50*/  ISETP.GE.AND P0, PT, R5, R237, PT ;  /* 0x000000ed0500720c */ /* 0x000fe40003f06270 */
[----:B------:R-:W-:Y:S01]  /*9a60*/  IABS R6, R14 ;  /* 0x0000000e00067213 */ /* 0x000fe20000000000 */
[C---:B------:R-:W-:Y:S01]  /*9a70*/  IMAD.IADD R14, R243.reuse, 0x1, -R9 ;  /* 0x00000001f30e7824 */ /* 0x040fe200078e0a09 */
[----:B------:R-:W-:Y:S01]  /*9a80*/  IABS R11, R24 ;  /* 0x00000018000b7213 */ /* 0x000fe20000000000 */
[----:B------:R-:W-:Y:S01]  /*9a90*/  IMAD.IADD R24, R243, 0x1, -R7 ;  /* 0x00000001f3187824 */ /* 0x000fe200078e0a07 */
[C---:B------:R-:W-:Y:S01]  /*9aa0*/  ISETP.LT.OR P1, PT, R5.reuse, R245, P1 ;  /* 0x000000f50500720c */ /* 0x040fe20000f21670 */
[----:B---3--:R-:W-:Y:S01]  /*9ab0*/  FFMA.FTZ R10, R10, -UR28, R187 ;  /* 0x8000001c0a0a7c23 */ /* 0x008fe200080100bb */
[----:B------:R-:W-:Y:S01]  /*9ac0*/  ISETP.LT.OR P0, PT, R5, R242, P0 ;  /* 0x000000f20500720c */ /* 0x000fe20000701670 */
[--C-:B------:R-:W-:Y:S01]  /*9ad0*/  IMAD.IADD R5, R243, 0x1, -R4.reuse ;  /* 0x00000001f3057824 */ /* 0x100fe200078e0a04 */
[----:B------:R-:W1:Y:S01]  /*9ae0*/  I2F R6, R6 ;  /* 0x0000000600067306 */ /* 0x000e620000201400 */
[----:B------:R-:W-:Y:S01]  /*9af0*/  IMAD.MOV.U32 R29, RZ, RZ, R11 ;  /* 0x000000ffff1d7224 */ /* 0x000fe200078e000b */
[----:B------:R-:W-:Y:S01]  /*9b00*/  IABS R11, R24 ;  /* 0x00000018000b7213 */ /* 0x000fe20000000000 */
[----:B------:R-:W-:Y:S01]  /*9b10*/  IMAD.IADD R24, R246, 0x1, -R4 ;  /* 0x00000001f6187824 */ /* 0x000fe200078e0a04 */
[----:B------:R-:W-:-:S02]  /*9b20*/  IABS R25, R5 ;  /* 0x0000000500197213 */ /* 0x000fc40000000000 */
[----:B------:R-:W-:Y:S02]  /*9b30*/  IABS R14, R14 ;  /* 0x0000000e000e7213 */ /* 0x000fe40000000000 */
[----:B------:R-:W2:Y:S01]  /*9b40*/  I2F R29, R29 ;  /* 0x0000001d001d7306 */ /* 0x000ea20000201400 */
[----:B------:R-:W-:Y:S02]  /*9b50*/  IABS R24, R24 ;  /* 0x0000001800187213 */ /* 0x000fe40000000000 */
[----:B------:R-:W-:Y:S02]  /*9b60*/  IADD3 R3, R3, 0x39, RZ ;  /* 0x0000003903037810 */ /* 0x000fe40007ffe0ff */
[----:B------:R-:W-:Y:S02]  /*9b70*/  FSEL R201, R27, -INF , !P6 ;  /* 0xff8000001bc97808 */ /* 0x000fe40007000000 */
[----:B------:R-:W-:Y:S01]  /*9b80*/  FSEL R196, R8, -INF , !P1 ;  /* 0xff80000008c47808 */ /* 0x000fe20004800000 */
[----:B------:R-:W3:Y:S01]  /*9b90*/  I2F R11, R11 ;  /* 0x0000000b000b7306 */ /* 0x000ee20000201400 */
[C---:B------:R-:W-:Y:S01]  /*9ba0*/  ISETP.GE.AND P6, PT, R7.reuse, R244, PT ;  /* 0x000000f40700720c */ /* 0x040fe20003fc6270 */
[----:B------:R-:W-:Y:S01]  /*9bb0*/  IMAD.IADD R8, R246, 0x1, -R3 ;  /* 0x00000001f6087824 */ /* 0x000fe200078e0a03 */
[----:B------:R-:W-:Y:S01]  /*9bc0*/  ISETP.GE.AND P1, PT, R7, R237, PT ;  /* 0x000000ed0700720c */ /* 0x000fe20003f26270 */
[----:B-1----:R-:W-:Y:S01]  /*9bd0*/  FFMA.FTZ R6, R6, -UR28, R181 ;  /* 0x8000001c06067c23 */ /* 0x002fe200080100b5 */
[----:B------:R-:W-:-:S02]  /*9be0*/  FSEL R199, R10, -INF , !P0 ;  /* 0xff8000000ac77808 */ /* 0x000fc40004000000 */
[----:B------:R-:W-:Y:S01]  /*9bf0*/  ISETP.GE.AND P0, PT, R9, R244, PT ;  /* 0x000000f40900720c */ /* 0x000fe20003f06270 */
[----:B------:R-:W1:Y:S01]  /*9c00*/  I2F R25, R25 ;  /* 0x0000001900197306 */ /* 0x000e620000201400 */
[-C--:B------:R-:W-:Y:S01]  /*9c10*/  ISETP.LT.OR P6, PT, R7, R245.reuse, P6 ;  /* 0x000000f50700720c */ /* 0x080fe200037c1670 */
[----:B--2---:R-:W-:Y:S01]  /*9c20*/  FFMA.FTZ R180, R29, -UR28, R180 ;  /* 0x8000001c1db47c23 */ /* 0x004fe200080100b4 */
[----:B------:R-:W-:Y:S01]  /*9c30*/  ISETP.LT.OR P1, PT, R7, R242, P1 ;  /* 0x000000f20700720c */ /* 0x000fe20000f21670 */
[----:B------:R-:W-:Y:S01]  /*9c40*/  IMAD.IADD R7, R243, 0x1, -R3 ;  /* 0x00000001f3077824 */ /* 0x000fe200078e0a03 */
[----:B------:R-:W-:Y:S02]  /*9c50*/  ISETP.LT.OR P0, PT, R9, R245, P0 ;  /* 0x000000f50900720c */ /* 0x000fe40000701670 */
[----:B------:R-:W-:Y:S01]  /*9c60*/  IABS R8, R8 ;  /* 0x0000000800087213 */ /* 0x000fe20000000000 */
[----:B------:R-:W2:Y:S01]  /*9c70*/  I2F R14, R14 ;  /* 0x0000000e000e7306 */ /* 0x000ea20000201400 */
[----:B------:R-:W-:Y:S01]  /*9c80*/  IABS R7, R7 ;  /* 0x0000000700077213 */ /* 0x000fe20000000000 */
[----:B---3--:R-:W-:Y:S01]  /*9c90*/  FFMA.FTZ R11, R11, -UR28, R182 ;  /* 0x8000001c0b0b7c23 */ /* 0x008fe200080100b6 */
[----:B------:R-:W-:-:S02]  /*9ca0*/  FSEL R184, R6, -INF , !P0 ;  /* 0xff80000006b87808 */ /* 0x000fc40004000000 */
[-C--:B------:R-:W-:Y:S02]  /*9cb0*/  ISETP.GE.AND P0, PT, R4, R237.reuse, PT ;  /* 0x000000ed0400720c */ /* 0x080fe40003f06270 */
[----:B------:R-:W-:Y:S01]  /*9cc0*/  FSEL R180, R180, -INF , !P6 ;  /* 0xff800000b4b47808 */ /* 0x000fe20007000000 */
[----:B------:R-:W3:Y:S01]  /*9cd0*/  I2F R5, R24 ;  /* 0x0000001800057306 */ /* 0x000ee20000201400 */
[----:B-1----:R-:W-:Y:S01]  /*9ce0*/  FFMA.FTZ R25, R25, -UR28, R170 ;  /* 0x8000001c19197c23 */ /* 0x002fe200080100aa */
[----:B------:R-:W-:Y:S02]  /*9cf0*/  ISETP.LT.OR P0, PT, R4, R242, P0 ;  /* 0x000000f20400720c */ /* 0x000fe40000701670 */
[----:B------:R-:W-:-:S04]  /*9d00*/  ISETP.GE.AND P6, PT, R9, R237, PT ;  /* 0x000000ed0900720c */ /* 0x000fc80003fc6270 */
[----:B------:R-:W1:Y:S01]  /*9d10*/  I2F R8, R8 ;  /* 0x0000000800087306 */ /* 0x000e620000201400 */
[----:B--2---:R-:W-:Y:S01]  /*9d20*/  FFMA.FTZ R14, R14, -UR28, R183 ;  /* 0x8000001c0e0e7c23 */ /* 0x004fe200080100b7 */
[----:B------:R-:W-:Y:S02]  /*9d30*/  FSEL R183, R11, -INF , !P1 ;  /* 0xff8000000bb77808 */ /* 0x000fe40004800000 */
[----:B------:R-:W-:Y:S02]  /*9d40*/  ISETP.GE.AND P1, PT, R4, R244, PT ;  /* 0x000000f40400720c */ /* 0x000fe40003f26270 */
[----:B------:R-:W-:Y:S02]  /*9d50*/  ISETP.LT.OR P6, PT, R9, R242, P6 ;  /* 0x000000f20900720c */ /* 0x000fe400037c1670 */
[----:B------:R-:W2:Y:S01]  /*9d60*/  I2F R6, R7 ;  /* 0x0000000700067306 */ /* 0x000ea20000201400 */
[----:B---3--:R-:W-:Y:S01]  /*9d70*/  FFMA.FTZ R5, R5, -UR28, R168 ;  /* 0x8000001c05057c23 */ /* 0x008fe200080100a8 */
[----:B------:R-:W-:-:S02]  /*9d80*/  FSEL R168, R25, -INF , !P0 ;  /* 0xff80000019a87808 */ /* 0x000fc40004000000 */
[----:B------:R-:W-:Y:S02]  /*9d90*/  PLOP3.LUT P0, PT, PT, PT, UP0, 0x80, 0x0 ;  /* 0x000000000000781c */ /* 0x000fe40003f0f008 */
[----:B------:R-:W-:Y:S02]  /*9da0*/  ISETP.LT.OR P1, PT, R4, R245, P1 ;  /* 0x000000f50400720c */ /* 0x000fe40000f21670 */
[----:B------:R-:W-:Y:S01]  /*9db0*/  FSEL R181, R14, -INF , !P6 ;  /* 0xff8000000eb57808 */ /* 0x000fe20007000000 */
[----:B-1----:R-:W-:Y:S01]  /*9dc0*/  FFMA.FTZ R8, R8, -UR28, R169 ;  /* 0x8000001c08087c23 */ /* 0x002fe200080100a9 */
[----:B------:R-:W-:Y:S02]  /*9dd0*/  FSEL R182, R5, -INF , !P1 ;  /* 0xff80000005b67808 */ /* 0x000fe40004800000 */
[C---:B------:R-:W-:Y:S02]  /*9de0*/  ISETP.GE.AND P6, PT, R3.reuse, R244, PT ;  /* 0x000000f40300720c */ /* 0x040fe40003fc6270 */
[C---:B------:R-:W-:Y:S01]  /*9df0*/  ISETP.GE.AND P1, PT, R3.reuse, R237, PT ;  /* 0x000000ed0300720c */ /* 0x040fe20003f26270 */
[----:B--2---:R-:W-:Y:S01]  /*9e00*/  FFMA.FTZ R6, R6, -UR28, R171 ;  /* 0x8000001c06067c23 */ /* 0x004fe200080100ab */
[----:B------:R-:W-:-:S02]  /*9e10*/  ISETP.LT.OR P6, PT, R3, R245, P6 ;  /* 0x000000f50300720c */ /* 0x000fc400037c1670 */
        /* <DEDUP_REMOVED lines=8> */
[----:B------:R-:W-:Y:S02]  /*9ea0*/  USHF.R.S32.HI UR41, URZ, 0x1f, UR42 ;  /* 0x0000001f3f297899 */ /* 0x000fe4000801142a */
[----:B------:R-:W-:-:S02]  /*9eb0*/  UIMAD.WIDE.U32 UR44, UR42, UR4, URZ ;  /* 0x000000042a2c72a5 */ /* 0x000fc4000f8e003f */
        /* <DEDUP_REMOVED lines=66> */
.L_x_1770:
[----:B------:R-:W-:Y:S05]  /*a2e0*/  BSYNC B0 ;  /* 0x0000000000007941 */ /* 0x000fea0003800000 */
.L_x_1769:
[----:B------:R-:W0:Y:S02]  /*a2f0*/  LDGDEPBAR ;  /* 0x00000000000079af */ /* 0x000e240000000000 */
.L_x_1768:
[----:B------:R-:W-:Y:S01]  /*a300*/  FMNMX.FTZ R3, R2, R28, !PT ;  /* 0x0000001c02037209 */ /* 0x000fe20007810000 */
[----:B------:R-:W-:Y:S01]  /*a310*/  USHF.L.U32 UR4, UR40, 0x1, URZ ;  /* 0x0000000128047899 */ /* 0x000fe2000800063f */
[----:B------:R-:W-:Y:S01]  /*a320*/  FMNMX.FTZ R4, R0, R33, !PT ;  /* 0x0000002100047209 */ /* 0x000fe20007810000 */
[----:B------:R-:W-:Y:S01]  /*a330*/  IMAD.WIDE.U32 R202, R165, -0x2daee0ad, RZ ;  /* 0xd2511f53a5ca7825 */ /* 0x000fe200078e00ff */
        /* <DEDUP_REMOVED lines=28> */
[----:B------:R-:W-:Y:S01]  /*a500*/  MOV R3, UR4 ;  /* 0x0000000400037c02 */ /* 0x000fe20008000f00 */
[----:B------:R-:W-:Y:S01]  /*a510*/  UIADD3 UR4, UR4, 0x1, URZ ;  /* 0x0000000104047890 */ /* 0x000fe2000fffe03f */
[----:B------:R-:W-:-:S02]  /*a520*/  FMNMX.FTZ R8, R171, R8, !PT ;  /* 0x00000008ab087209 */ /* 0x000fc40007810000 */
[----:B------:R-:W-:Y:S02]  /*a530*/  LOP3.LUT R3, R203, UR39, R3, 0x96, !PT ;  /* 0x00000027cb037c12 */ /* 0x000fe4000f8e9603 */
[----:B------:R-:W-:Y:S01]  /*a540*/  FMNMX.FTZ R4, R168, R5, !PT ;  /* 0x00000005a8047209 */ /* 0x000fe20007810000 */
[----:B------:R-:W1:Y:S01]  /*a550*/  SHFL.BFLY PT, R7, R8, 0x2, 0x1f ;  /* 0x0c401f0008077f89 */ /* 0x000e6200000e0000 */
[----:B------:R-:W-:Y:S01]  /*a560*/  LOP3.LUT R202, R25, R173, RZ, 0x3c, !PT ;  /* 0x000000ad19ca7212 */ /* 0x000fe200078e3cff */
[----:B------:R-:W-:Y:S01]  /*a570*/  IMAD.WIDE.U32 R10, R3, -0x326172a9, RZ ;  /* 0xcd9e8d57030a7825 */ /* 0x000fe200078e00ff */
[----:B------:R-:W-:-:S03]  /*a580*/  FMNMX.FTZ R5, R169, R4, !PT ;  /* 0x00000004a9057209 */ /* 0x000fc60007810000 */
[----:B------:R-:W-:Y:S01]  /*a590*/  IMAD R202, R202, -0x2daee0ad, RZ ;  /* 0xd2511f53caca7824 */ /* 0x000fe200078e02ff */
[----:B------:R-:W-:Y:S01]  /*a5a0*/  LOP3.LUT R6, R11, UR16, R24, 0x96, !PT ;  /* 0x000000100b067c12 */ /* 0x000fe2000f8e9618 */
[----:B------:R-:W2:Y:S01]  /*a5b0*/  SHFL.BFLY PT, R4, R5, 0x2, 0x1f ;  /* 0x0c401f0005047f89 */ /* 0x000ea200000e0000 */
[----:B------:R-:W-:-:S03]  /*a5c0*/  LOP3.LUT R3, R179, UR14, R10, 0x96, !PT ;  /* 0x0000000eb3037c12 */ /* 0x000fc6000f8e960a */
[----:B------:R-:W-:-:S04]  /*a5d0*/  IMAD.WIDE.U32 R186, R6, -0x2daee0ad, RZ ;  /* 0xd2511f5306ba7825 */ /* 0x000fc800078e00ff */
[----:B------:R-:W-:Y:S01]  /*a5e0*/  IMAD.WIDE.U32 R26, R3, -0x2daee0ad, RZ ;  /* 0xd2511f53031a7825 */ /* 0x000fe200078e00ff */
[----:B------:R-:W-:-:S04]  /*a5f0*/  LOP3.LUT R3, R187, UR13, R202, 0x96, !PT ;  /* 0x0000000dbb037c12 */ /* 0x000fc8000f8e96ca */
[----:B------:R-:W-:Y:S01]  /*a600*/  LOP3.LUT R186, R27, UR11, R186, 0x96, !PT ;  /* 0x0000000b1bba7c12 */ /* 0x000fe2000f8e96ba */
[----:B------:R-:W-:Y:S01]  /*a610*/  IMAD.WIDE.U32 R24, R3, -0x326172a9, RZ ;  /* 0xcd9e8d5703187825 */ /* 0x000fe200078e00ff */
[----:B-1----:R-:W-:-:S03]  /*a620*/  FMNMX.FTZ R7, R8, R7, !PT ;  /* 0x0000000708077209 */ /* 0x002fc60007810000 */
[----:B------:R-:W-:Y:S01]  /*a630*/  IMAD.WIDE.U32 R186, R186, -0x326172a9, RZ ;  /* 0xcd9e8d57baba7825 */ /* 0x000fe200078e00ff */
[----:B------:R-:W-:Y:S01]  /*a640*/  LOP3.LUT R3, R25, UR12, R178, 0x96, !PT ;  /* 0x0000000c19037c12 */ /* 0x000fe2000f8e96b2 */
[----:B------:R-:W1:Y:S03]  /*a650*/  SHFL.BFLY PT, R164, R7, 0x1, 0x1f ;  /* 0x0c201f0007a47f89 */ /* 0x000e6600000e0000 */
[----:B------:R-:W-:Y:S01]  /*a660*/  LOP3.LUT R24, R187, UR10, R24, 0x96, !PT ;  /* 0x0000000abb187c12 */ /* 0x000fe2000f8e9618 */
[----:B------:R-:W-:Y:S01]  /*a670*/  IMAD.WIDE.U32 R8, R3, -0x2daee0ad, RZ ;  /* 0xd2511f5303087825 */ /* 0x000fe200078e00ff */
[----:B--2---:R-:W-:-:S03]  /*a680*/  FMNMX.FTZ R4, R5, R4, !PT ;  /* 0x0000000405047209 */ /* 0x004fc60007810000 */
[----:B------:R-:W-:Y:S01]  /*a690*/  IMAD.WIDE.U32 R24, R24, -0x2daee0ad, RZ ;  /* 0xd2511f5318187825 */ /* 0x000fe200078e00ff */
[----:B------:R-:W-:Y:S01]  /*a6a0*/  LOP3.LUT R26, R9, UR9, R26, 0x96, !PT ;  /* 0x00000009091a7c12 */ /* 0x000fe2000f8e961a */
[----:B------:R-:W2:Y:S03]  /*a6b0*/  SHFL.BFLY PT, R3, R4, 0x1, 0x1f ;  /* 0x0c201f0004037f89 */ /* 0x000ea600000e0000 */
[----:B------:R-:W-:Y:S01]  /*a6c0*/  LOP3.LUT R8, R25, UR7, R8, 0x96, !PT ;  /* 0x0000000719087c12 */ /* 0x000fe2000f8e9608 */
[----:B------:R-:W-:-:S04]  /*a6d0*/  IMAD.WIDE.U32 R26, R26, -0x326172a9, RZ ;  /* 0xcd9e8d571a1a7825 */ /* 0x000fc800078e00ff */
[----:B------:R-:W-:-:S05]  /*a6e0*/  IMAD.WIDE.U32 R8, R8, -0x326172a9, RZ ;  /* 0xcd9e8d5708087825 */ /* 0x000fca00078e00ff */
[C---:B------:R-:W-:Y:S02]  /*a6f0*/  LOP3.LUT R5, R8.reuse, 0xffff, RZ, 0xc0, !PT ;  /* 0x0000ffff08057812 */ /* 0x040fe400078ec0ff */
[----:B------:R-:W-:Y:S02]  /*a700*/  LOP3.LUT R6, R8, 0xff, RZ, 0xc0, !PT ;  /* 0x000000ff08067812 */ /* 0x000fe400078ec0ff */
[----:B------:R-:W-:Y:S02]  /*a710*/  SHF.R.U32.HI R5, RZ, 0x8, R5 ;  /* 0x00000008ff057819 */ /* 0x000fe40000011605 */
[----:B------:R-:W-:Y:S02]  /*a720*/  SHF.R.U32.HI R10, RZ, 0x10, R8 ;  /* 0x00000010ff0a7819 */ /* 0x000fe40000011608 */
[----:B------:R-:W-:Y:S02]  /*a730*/  PRMT R6, R6, 0x5410, R5 ;  /* 0x0000541006067816 */ /* 0x000fe40000000005 */
[----:B------:R-:W-:-:S02]  /*a740*/  LOP3.LUT R10, R10, 0xff, RZ, 0xc0, !PT ;  /* 0x000000ff0a0a7812 */ /* 0x000fc400078ec0ff */
[----:B------:R-:W-:Y:S01]  /*a750*/  SHF.R.U32.HI R5, RZ, 0x18, R8 ;  /* 0x00000018ff057819 */ /* 0x000fe20000011608 */
[----:B------:R-:W-:Y:S01]  /*a760*/  HSET2.LE.AND R6, R6, R247, PT ;  /* 0x000000f706067233 */ /* 0x000fe20003803000 */
[----:B-1----:R-:W-:Y:S02]  /*a770*/  FMNMX.FTZ R164, R7, R164, !PT ;  /* 0x000000a407a47209 */ /* 0x002fe40007810000 */
[----:B------:R-:W-:Y:S02]  /*a780*/  PRMT R10, R10, 0x5410, R5 ;  /* 0x000054100a0a7816 */ /* 0x000fe40000000005 */
[----:B------:R-:W-:Y:S01]  /*a790*/  LOP3.LUT R5, R9, UR17, R26, 0x96, !PT ;  /* 0x0000001109057c12 */ /* 0x000fe2000f8e961a */
[----:B------:R-:W-:Y:S01]  /*a7a0*/  FMUL.FTZ R185, R164, c[0x0][0x23c] ;  /* 0x00008f00a4b97a20 */ /* 0x000fe20000410000 */
[----:B--2---:R-:W-:Y:S02]  /*a7b0*/  FMNMX.FTZ R3, R4, R3, !PT ;  /* 0x0000000304037209 */ /* 0x004fe40007810000 */
[----:B------:R-:W-:-:S02]  /*a7c0*/  FSETP.NEU.FTZ.AND P6, PT, R164, -INF , PT ;  /* 0xff800000a400780b */ /* 0x000fc40003fdd000 */
[----:B------:R-:W-:Y:S01]  /*a7d0*/  LOP3.LUT R4, R5, 0xffff, RZ, 0xc0, !PT ;  /* 0x0000ffff05047812 */ /* 0x000fe200078ec0ff */
[----:B------:R-:W-:Y:S01]  /*a7e0*/  FMUL.FTZ R170, R3, c[0x0][0x23c] ;  /* 0x00008f0003aa7a20 */ /* 0x000fe20000410000 */
[----:B------:R-:W-:Y:S02]  /*a7f0*/  FSEL R185, R185, RZ, P6 ;  /* 0x000000ffb9b97208 */ /* 0x000fe40003000000 */
[----:B------:R-:W-:Y:S02]  /*a800*/  SHF.R.U32.HI R4, RZ, 0x8, R4 ;  /* 0x00000008ff047819 */ /* 0x000fe40000011604 */
        /* <DEDUP_REMOVED lines=9> */
[--C-:B------:R-:W-:Y:S01]  /*a8a0*/  FFMA.FTZ R32, R32, c[0x0][0x23c], -R185.reuse ;  /* 0x00008f0020207a23 */ /* 0x100fe200000108b9 */
[----:B------:R-:W-:Y:S01]  /*a8b0*/  FSEL R5, R3, RZ, P1 ;  /* 0x000000ff03057208 */ /* 0x000fe20000800000 */
[----:B------:R-:W-:Y:S01]  /*a8c0*/  HSET2.LE.AND R4, R4, R247, PT ;  /* 0x000000f704047233 */ /* 0x000fe20003803000 */
[----:B------:R-:W-:Y:S01]  /*a8d0*/  FSEL R170, R170, RZ, P1 ;  /* 0x000000ffaaaa7208 */ /* 0x000fe20000800000 */
[----:B------:R-:W-:Y:S01]  /*a8e0*/  FFMA.FTZ R193, R16, c[0x0][0x23c], -R185 ;  /* 0x00008f0010c17a23 */ /* 0x000fe200000108b9 */
[----:B------:R-:W-:Y:S01]  /*a8f0*/  FSEL R9, R164, RZ, P6 ;  /* 0x000000ffa4097208 */ /* 0x000fe20003000000 */
[----:B------:R-:W-:Y:S01]  /*a900*/  FADD.FTZ R5, R0, -R5 ;  /* 0x8000000500057221 */ /* 0x000fe20000010000 */
[----:B------:R-:W1:Y:S01]  /*a910*/  MUFU.EX2 R30, R30 ;  /* 0x0000001e001e7308 */ /* 0x000e620000000800 */
[--C-:B------:R-:W-:Y:S01]  /*a920*/  FFMA.FTZ R29, R13, c[0x0][0x23c], -R170.reuse ;  /* 0x00008f000d1d7a23 */ /* 0x100fe200000108aa */
[----:B------:R-:W-:Y:S01]  /*a930*/  LOP3.LUT R7, R7, 0xff, RZ, 0xc0, !PT ;  /* 0x000000ff07077812 */ /* 0x000fe200078ec0ff */
[----:B------:R-:W-:Y:S01]  /*a940*/  FFMA.FTZ R28, R15, c[0x0][0x23c], -R170 ;  /* 0x00008f000f1c7a23 */ /* 0x000fe200000108aa */
[----:B------:R-:W-:Y:S01]  /*a950*/  LOP3.LUT R26, R27, UR8, R186, 0x96, !PT ;  /* 0x000000081b1a7c12 */ /* 0x000fe2000f8e96ba */
[----:B------:R-:W-:Y:S01]  /*a960*/  FFMA.FTZ R33, R33, c[0x0][0x23c], -R170 ;  /* 0x00008f0021217a23 */ /* 0x000fe200000108aa */
[----:B------:R-:W-:Y:S01]  /*a970*/  PRMT R8, R7, 0x5410, R8 ;  /* 0x0000541007087816 */ /* 0x000fe20000000008 */
[----:B------:R-:W-:Y:S01]  /*a980*/  FFMA.FTZ R0, R35, c[0x0][0x23c], -R170 ;  /* 0x00008f0023007a23 */ /* 0x000fe200000108aa */
[----:B------:R-:W-:Y:S01]  /*a990*/  MUFU.EX2 R34, R34 ;  /* 0x0000002200227308 */ /* 0x000fe20000000800 */
[----:B------:R-:W-:Y:S01]  /*a9a0*/  FADD.FTZ R9, R2, -R9 ;  /* 0x8000000902097221 */ /* 0x000fe20000010000 */
[----:B------:R-:W2:Y:S01]  /*a9b0*/  LDSM.16.MT88.4 R12, [R224+0x18000] ;  /* 0x01800000e00c783b */ /* 0x000ea20000004200 */
[----:B------:R-:W-:-:S04]  /*a9c0*/  IMAD.WIDE.U32 R26, R26, -0x2daee0ad, RZ ;  /* 0xd2511f531a1a7825 */ /* 0x000fc800078e00ff */
[----:B------:R-:W-:Y:S01]  /*a9d0*/  FMUL.FTZ R35, R9, c[0x0][0x23c] ;  /* 0x00008f0009237a20 */ /* 0x000fe20000410000 */
[----:B------:R-:W-:Y:S01]  /*a9e0*/  MUFU.EX2 R29, R29 ;  /* 0x0000001d001d7308 */ /* 0x000fe20000000800 */
[----:B-1----:R-:W-:Y:S01]  /*a9f0*/  F2FP.PACK_AB R7, R30, R31 ;  /* 0x0000001f1e07723e */ /* 0x002fe200000000ff */
[--C-:B------:R-:W-:Y:S02]  /*aa00*/  FFMA.FTZ R192, R18, c[0x0][0x23c], -R185.reuse ;  /* 0x00008f0012c07a23 */ /* 0x100fe400000108b9 */
[--C-:B------:R-:W-:Y:S01]  /*aa10*/  FFMA.FTZ R191, R17, c[0x0][0x23c], -R170.reuse ;  /* 0x00008f0011bf7a23 */ /* 0x100fe200000108aa */
[----:B------:R-:W-:Y:S01]  /*aa20*/  LOP3.LUT R6, R6, R7, RZ, 0xc0, !PT ;  /* 0x0000000706067212 */ /* 0x000fe200078ec0ff */
[----:B------:R-:W-:Y:S01]  /*aa30*/  HSET2.LE.AND R7, R10, R247, PT ;  /* 0x000000f70a077233 */ /* 0x000fe20003803000 */
[----:B------:R-:W-:Y:S01]  /*aa40*/  FFMA.FTZ R190, R19, c[0x0][0x23c], -R170 ;  /* 0x00008f0013be7a23 */ /* 0x000fe200000108aa */
[----:B------:R-:W1:Y:S01]  /*aa50*/  MUFU.EX2 R28, R28 ;  /* 0x0000001c001c7308 */ /* 0x000e620000000800 */
[----:B------:R-:W-:Y:S01]  /*aa60*/  LDSM.16.MT88.4 R16, [R222+0x18800] ;  /* 0x01880000de10783b */ /* 0x000fe20000004200 */
[----:B------:R-:W-:-:S02]  /*aa70*/  FFMA.FTZ R189, R20, c[0x0][0x23c], -R185 ;  /* 0x00008f0014bd7a23 */ /* 0x000fc400000108b9 */
[----:B------:R-:W-:Y:S02]  /*aa80*/  FFMA.FTZ R188, R22, c[0x0][0x23c], -R185 ;  /* 0x00008f0016bc7a23 */ /* 0x000fe400000108b9 */
[--C-:B------:R-:W-:Y:S02]  /*aa90*/  FFMA.FTZ R187, R21, c[0x0][0x23c], -R170.reuse ;  /* 0x00008f0015bb7a23 */ /* 0x100fe400000108aa */
[----:B------:R3:W4:Y:S01]  /*aaa0*/  MUFU.EX2 R2, R32 ;  /* 0x0000002000027308 */ /* 0x0007220000000800 */
[--C-:B------:R-:W-:Y:S02]  /*aab0*/  FFMA.FTZ R186, R23, c[0x0][0x23c], -R170.reuse ;  /* 0x00008f0017ba7a23 */ /* 0x100fe400000108aa */
[----:B------:R-:W-:Y:S01]  /*aac0*/  LDSM.16.MT88.4 R20, [R224+0x18800] ;  /* 0x01880000e014783b */ /* 0x000fe20000004200 */
[----:B------:R-:W-:-:S04]  /*aad0*/  FFMA.FTZ R197, R197, c[0x0][0x23c], -R170 ;  /* 0x00008f00c5c57a23 */ /* 0x000fc800000108aa */
[----:B------:R-:W-:Y:S01]  /*aae0*/  MUFU.EX2 R33, R33 ;  /* 0x0000002100217308 */ /* 0x000fe20000000800 */
[----:B-1----:R-:W-:-:S04]  /*aaf0*/  F2FP.PACK_AB R10, R28, R29 ;  /* 0x0000001d1c0a723e */ /* 0x002fc800000000ff */
[----:B------:R-:W-:-:S03]  /*ab00*/  LOP3.LUT R7, R7, R10, RZ, 0xc0, !PT ;  /* 0x0000000a07077212 */ /* 0x000fc600078ec0ff */
[----:B------:R-:W1:Y:S01]  /*ab10*/  MUFU.EX2 R0, R0 ;  /* 0x0000000000007308 */ /* 0x000e620000000800 */
[----:B---3--:R-:W-:Y:S01]  /*ab20*/  FMUL.FTZ R32, R5, c[0x0][0x23c] ;  /* 0x00008f0005207a20 */ /* 0x008fe20000410000 */
[----:B------:R-:W-:Y:S01]  /*ab30*/  HSET2.LE.AND R5, R8, R247, PT ;  /* 0x000000f708057233 */ /* 0x000fe20003803000 */
[----:B----4-:R-:W-:-:S04]  /*ab40*/  F2FP.PACK_AB R9, R2, R34 ;  /* 0x000000220209723e */ /* 0x010fc800000000ff */
[----:B------:R-:W-:Y:S01]  /*ab50*/  LOP3.LUT R4, R4, R9, RZ, 0xc0, !PT ;  /* 0x0000000904047212 */ /* 0x000fe200078ec0ff */
[----:B------:R-:W3:Y:S01]  /*ab60*/  MUFU.EX2 R35, R35 ;  /* 0x0000002300237308 */ /* 0x000ee20000000800 */
[----:B-1----:R-:W-:-:S07]  /*ab70*/  F2FP.PACK_AB R8, R0, R33 ;  /* 0x000000210008723e */ /* 0x002fce00000000ff */
[----:B------:R-:W1:Y:S01]  /*ab80*/  MUFU.EX2 R32, R32 ;  /* 0x0000002000207308 */ /* 0x000e620000000800 */
        /* <DEDUP_REMOVED lines=9> */
[-C--:B-1----:R-:W-:Y:S02]  /*ac20*/  FMUL.FTZ R162, R162, R32.reuse ;  /* 0x00000020a2a27220 */ /* 0x082fe40000410000 */
[----:B------:R-:W-:-:S02]  /*ac30*/  FMUL.FTZ R163, R163, R32 ;  /* 0x00000020a3a37220 */ /* 0x000fc40000410000 */
[-C--:B------:R-:W-:Y:S02]  /*ac40*/  FMUL.FTZ R158, R158, R32.reuse ;  /* 0x000000209e9e7220 */ /* 0x080fe40000410000 */
[-C--:B------:R-:W-:Y:S01]  /*ac50*/  FMUL.FTZ R159, R159, R32.reuse ;  /* 0x000000209f9f7220 */ /* 0x080fe20000410000 */
[----:B------:R-:W-:Y:S01]  /*ac60*/  MUFU.EX2 R189, R189 ;  /* 0x000000bd00bd7308 */ /* 0x000fe20000000800 */
[-C--:B------:R-:W-:Y:S01]  /*ac70*/  FMUL.FTZ R153, R153, R35.reuse ;  /* 0x0000002399997220 */ /* 0x080fe20000410000 */
[C---:B--2---:R-:W-:Y:S01]  /*ac80*/  HMMA.16816.F32 R160, R4.reuse, R12, R160 ;  /* 0x0000000c04a0723c */ /* 0x044fe200000018a0 */
[-C--:B------:R-:W-:Y:S02]  /*ac90*/  FMUL.FTZ R154, R154, R32.reuse ;  /* 0x000000209a9a7220 */ /* 0x080fe40000410000 */
[-C--:B------:R-:W-:Y:S02]  /*aca0*/  FMUL.FTZ R155, R155, R32.reuse ;  /* 0x000000209b9b7220 */ /* 0x080fe40000410000 */
[-C--:B------:R-:W-:Y:S01]  /*acb0*/  FMUL.FTZ R148, R148, R35.reuse ;  /* 0x0000002394947220 */ /* 0x080fe20000410000 */
[----:B------:R-:W1:Y:S01]  /*acc0*/  MUFU.EX2 R188, R188 ;  /* 0x000000bc00bc7308 */ /* 0x000e620000000800 */
[----:B------:R-:W-:Y:S01]  /*acd0*/  FMUL.FTZ R149, R149, R35 ;  /* 0x0000002395957220 */ /* 0x000fe20000410000 */
[----:B------:R-:W-:Y:S01]  /*ace0*/  HMMA.16816.F32 R156, R4, R14, R156 ;  /* 0x0000000e049c723c */ /* 0x000fe2000000189c */
[-C--:B------:R-:W-:Y:S01]  /*acf0*/  FMUL.FTZ R150, R150, R32.reuse ;  /* 0x0000002096967220 */ /* 0x080fe20000410000 */
[----:B------:R-:W2:Y:S01]  /*ad00*/  LDSM.16.MT88.4 R12, [R221+0x18000] ;  /* 0x01800000dd0c783b */ /* 0x000ea20000004200 */
[----:B------:R-:W-:-:S02]  /*ad10*/  FMUL.FTZ R151, R151, R32 ;  /* 0x0000002097977220 */ /* 0x000fc40000410000 */
[-C--:B------:R-:W-:Y:S01]  /*ad20*/  FMUL.FTZ R144, R144, R35.reuse ;  /* 0x0000002390907220 */ /* 0x080fe20000410000 */
[----:B------:R-:W-:Y:S01]  /*ad30*/  MUFU.EX2 R191, R191 ;  /* 0x000000bf00bf7308 */ /* 0x000fe20000000800 */
[-C--:B------:R-:W-:Y:S02]  /*ad40*/  FMUL.FTZ R145, R145, R35.reuse ;  /* 0x0000002391917220 */ /* 0x080fe40000410000 */
[-C--:B------:R-:W-:Y:S01]  /*ad50*/  FMUL.FTZ R146, R146, R32.reuse ;  /* 0x0000002092927220 */ /* 0x080fe20000410000 */
[----:B----4-:R-:W-:Y:S01]  /*ad60*/  HMMA.16816.F32 R152, R4, R8, R152 ;  /* 0x000000080498723c */ /* 0x010fe20000001898 */
[----:B------:R-:W-:Y:S02]  /*ad70*/  FMUL.FTZ R147, R147, R32 ;  /* 0x0000002093937220 */ /* 0x000fe40000410000 */
[-C--:B------:R-:W-:Y:S01]  /*ad80*/  FMUL.FTZ R140, R140, R35.reuse ;  /* 0x000000238c8c7220 */ /* 0x080fe20000410000 */
[----:B------:R-:W4:Y:S01]  /*ad90*/  MUFU.EX2 R190, R190 ;  /* 0x000000be00be7308 */ /* 0x000f220000000800 */
[----:B------:R-:W-:-:S02]  /*ada0*/  FMUL.FTZ R141, R141, R35 ;  /* 0x000000238d8d7220 */ /* 0x000fc40000410000 */
[-C--:B------:R-:W-:Y:S01]  /*adb0*/  FMUL.FTZ R142, R142, R32.reuse ;  /* 0x000000208e8e7220 */ /* 0x080fe20000410000 */
[----:B------:R-:W-:Y:S01]  /*adc0*/  HMMA.16816.F32 R148, R4, R10, R148 ;  /* 0x0000000a0494723c */ /* 0x000fe20000001894 */
[----:B------:R-:W5:Y:S01]  /*add0*/  LDSM.16.MT88.4 R8, [R220+0x18000] ;  /* 0x01800000dc08783b */ /* 0x000f620000004200 */
[-C--:B------:R-:W-:Y:S02]  /*ade0*/  FMUL.FTZ R143, R143, R32.reuse ;  /* 0x000000208f8f7220 */ /* 0x080fe40000410000 */
[-C--:B------:R-:W-:Y:S01]  /*adf0*/  FMUL.FTZ R136, R136, R35.reuse ;  /* 0x0000002388887220 */ /* 0x080fe20000410000 */
[----:B------:R-:W-:Y:S01]  /*ae00*/  MUFU.EX2 R187, R187 ;  /* 0x000000bb00bb7308 */ /* 0x000fe20000000800 */
[----:B------:R-:W-:Y:S02]  /*ae10*/  FMUL.FTZ R137, R137, R35 ;  /* 0x0000002389897220 */ /* 0x000fe40000410000 */
        /* <DEDUP_REMOVED lines=21> */
[C---:B-----5:R-:W-:Y:S01]  /*af70*/  HMMA.16816.F32 R136, R4.reuse, R8, R136 ;  /* 0x000000080488723c */ /* 0x060fe20000001888 */
[-C--:B------:R-:W-:Y:S02]  /*af80*/  FMUL.FTZ R46, R46, R32.reuse ;  /* 0x000000202e2e7220 */ /* 0x080fe40000410000 */
[-C--:B------:R-:W-:Y:S02]  /*af90*/  FMUL.FTZ R47, R47, R32.reuse ;  /* 0x000000202f2f7220 */ /* 0x080fe40000410000 */
[-C--:B------:R-:W-:Y:S02]  /*afa0*/  FMUL.FTZ R48, R48, R35.reuse ;  /* 0x0000002330307220 */ /* 0x080fe40000410000 */
[----:B------:R-:W-:Y:S01]  /*afb0*/  FMUL.FTZ R49, R49, R35 ;  /* 0x0000002331317220 */ /* 0x000fe20000410000 */
[----:B------:R-:W-:Y:S01]  /*afc0*/  HMMA.16816.F32 R132, R4, R10, R132 ;  /* 0x0000000a0484723c */ /* 0x000fe20000001884 */
[----:B------:R-:W5:Y:S01]  /*afd0*/  LDSM.16.MT88.4 R8, [R222+0x1a000] ;  /* 0x01a00000de08783b */ /* 0x000f620000004200 */
        /* <DEDUP_REMOVED lines=11> */
[----:B--2---:R-:W-:Y:S01]  /*b090*/  HMMA.16816.F32 R36, R4, R12, R36 ;  /* 0x0000000c0424723c */ /* 0x004fe20000001824 */
[----:B------:R-:W-:Y:S02]  /*b0a0*/  FMUL.FTZ R61, R61, R35 ;  /* 0x000000233d3d7220 */ /* 0x000fe40000410000 */
[----:B------:R-:W-:-:S02]  /*b0b0*/  FMUL.FTZ R62, R62, R32 ;  /* 0x000000203e3e7220 */ /* 0x000fc40000410000 */
[-C--:B------:R-:W-:Y:S02]  /*b0c0*/  FMUL.FTZ R63, R63, R32.reuse ;  /* 0x000000203f3f7220 */ /* 0x080fe40000410000 */
[-C--:B------:R-:W-:Y:S01]  /*b0d0*/  FMUL.FTZ R64, R64, R35.reuse ;  /* 0x0000002340407220 */ /* 0x080fe20000410000 */
[C---:B------:R-:W-:Y:S01]  /*b0e0*/  HMMA.16816.F32 R40, R4.reuse, R14, R40 ;  /* 0x0000000e0428723c */ /* 0x040fe20000001828 */
[----:B------:R-:W2:Y:S01]  /*b0f0*/  LDSM.16.MT88.4 R12, [R221+0x1a000] ;  /* 0x01a00000dd0c783b */ /* 0x000ea20000004200 */
[-C--:B------:R-:W-:Y:S02]  /*b100*/  FMUL.FTZ R65, R65, R35.reuse ;  /* 0x0000002341417220 */ /* 0x080fe40000410000 */
[-C--:B------:R-:W-:Y:S02]  /*b110*/  FMUL.FTZ R66, R66, R32.reuse ;  /* 0x0000002042427220 */ /* 0x080fe40000410000 */
[----:B------:R-:W-:Y:S02]  /*b120*/  FMUL.FTZ R67, R67, R32 ;  /* 0x0000002043437220 */ /* 0x000fe40000410000 */
[-C--:B------:R-:W-:Y:S01]  /*b130*/  FMUL.FTZ R68, R68, R35.reuse ;  /* 0x0000002344447220 */ /* 0x080fe20000410000 */
[----:B-----5:R-:W-:Y:S01]  /*b140*/  HMMA.16816.F32 R44, R4, R8, R44 ;  /* 0x00000008042c723c */ /* 0x020fe2000000182c */
[----:B------:R-:W-:-:S02]  /*b150*/  FMUL.FTZ R69, R69, R35 ;  /* 0x0000002345457220 */ /* 0x000fc40000410000 */
[-C--:B------:R-:W-:Y:S02]  /*b160*/  FMUL.FTZ R70, R70, R32.reuse ;  /* 0x0000002046467220 */ /* 0x080fe40000410000 */
[-C--:B------:R-:W-:Y:S02]  /*b170*/  FMUL.FTZ R71, R71, R32.reuse ;  /* 0x0000002047477220 */ /* 0x080fe40000410000 */
[-C--:B------:R-:W-:Y:S01]  /*b180*/  FMUL.FTZ R72, R72, R35.reuse ;  /* 0x0000002348487220 */ /* 0x080fe20000410000 */
[----:B------:R-:W-:Y:S01]  /*b190*/  HMMA.16816.F32 R48, R4, R10, R48 ;  /* 0x0000000a0430723c */ /* 0x000fe20000001830 */
[----:B------:R-:W5:Y:S01]  /*b1a0*/  LDSM.16.MT88.4 R8, [R220+0x1a000] ;  /* 0x01a00000dc08783b */ /* 0x000f620000004200 */
        /* <DEDUP_REMOVED lines=27> */
[----:B------:R-:W-:Y:S01]  /*b360*/  HMMA.16816.F32 R64, R4, R10, R64 ;  /* 0x0000000a0440723c */ /* 0x000fe20000001840 */
[----:B------:R-:W5:Y:S01]  /*b370*/  LDSM.16.MT88.4 R8, [R222+0x1c000] ;  /* 0x01c00000de08783b */ /* 0x000f620000004200 */
        /* <DEDUP_REMOVED lines=22> */
[C---:B-----5:R-:W-:Y:S01]  /*b4e0*/  HMMA.16816.F32 R76, R4.reuse, R8, R76 ;  /* 0x00000008044c723c */ /* 0x060fe2000000184c */
[-C--:B------:R-:W-:Y:S02]  /*b4f0*/  FMUL.FTZ R115, R115, R32.reuse ;  /* 0x0000002073737220 */ /* 0x080fe40000410000 */
[-C--:B------:R-:W-:Y:S02]  /*b500*/  FMUL.FTZ R116, R116, R35.reuse ;  /* 0x0000002374747220 */ /* 0x080fe40000410000 */
[----:B------:R-:W-:Y:S02]  /*b510*/  FMUL.FTZ R117, R117, R35 ;  /* 0x0000002375757220 */ /* 0x000fe40000410000 */
[-C--:B------:R-:W-:Y:S01]  /*b520*/  FMUL.FTZ R118, R118, R32.reuse ;  /* 0x0000002076767220 */ /* 0x080fe20000410000 */
[----:B------:R-:W-:Y:S01]  /*b530*/  HMMA.16816.F32 R80, R4, R10, R80 ;  /* 0x0000000a0450723c */ /* 0x000fe20000001850 */
[----:B------:R-:W5:Y:S01]  /*b540*/  LDSM.16.MT88.4 R8, [R220+0x1c000] ;  /* 0x01c00000dc08783b */ /* 0x000f620000004200 */
        /* <DEDUP_REMOVED lines=11> */
[----:B--2---:R-:W-:Y:S01]  /*b600*/  HMMA.16816.F32 R84, R4, R12, R84 ;  /* 0x0000000c0454723c */ /* 0x004fe20000001854 */
[-C--:B------:R-:W-:Y:S02]  /*b610*/  FMUL.FTZ R130, R130, R32.reuse ;  /* 0x0000002082827220 */ /* 0x080fe40000410000 */
[----:B------:R-:W-:-:S02]  /*b620*/  FMUL.FTZ R131, R131, R32 ;  /* 0x0000002083837220 */ /* 0x000fc40000410000 */
[----:B------:R-:W-:Y:S02]  /*b630*/  FFMA.FTZ R35, R167, R35, R34 ;  /* 0x00000023a7237223 */ /* 0x000fe40000010022 */
[----:B------:R-:W-:Y:S01]  /*b640*/  FFMA.FTZ R33, R166, R32, R33 ;  /* 0x00000020a6217223 */ /* 0x000fe20000010021 */
[C---:B------:R-:W-:Y:S01]  /*b650*/  HMMA.16816.F32 R88, R4.reuse, R14, R88 ;  /* 0x0000000e0458723c */ /* 0x040fe20000001858 */
[----:B------:R-:W2:Y:S01]  /*b660*/  LDSM.16.MT88.4 R12, [R224+0x1e000] ;  /* 0x01e00000e00c783b */ /* 0x000ea20000004200 */
[----:B------:R-:W-:Y:S02]  /*b670*/  FADD.FTZ R2, R2, R35 ;  /* 0x0000002302027221 */ /* 0x000fe40000010000 */
[----:B------:R-:W-:Y:S02]  /*b680*/  FADD.FTZ R0, R0, R33 ;  /* 0x0000002100007221 */ /* 0x000fe40000010000 */
[----:B------:R-:W-:Y:S01]  /*b690*/  FADD.FTZ R31, R31, R2 ;  /* 0x000000021f1f7221 */ /* 0x000fe20000010000 */
[----:B------:R-:W-:Y:S01]  /*b6a0*/  MOV R2, R164 ;  /* 0x000000a400027202 */ /* 0x000fe20000000f00 */
[----:B------:R-:W-:Y:S01]  /*b6b0*/  FADD.FTZ R29, R29, R0 ;  /* 0x000000001d1d7221 */ /* 0x000fe20000010000 */
[----:B-----5:R-:W-:Y:S01]  /*b6c0*/  HMMA.16816.F32 R92, R4, R8, R92 ;  /* 0x00000008045c723c */ /* 0x020fe2000000185c */
[----:B------:R-:W-:-:S02]  /*b6d0*/  FADD.FTZ R30, R30, R31 ;  /* 0x0000001f1e1e7221 */ /* 0x000fc40000010000 */
[----:B------:R-:W-:-:S05]  /*b6e0*/  FADD.FTZ R28, R28, R29 ;  /* 0x0000001d1c1c7221 */ /* 0x000fca0000010000 */
[C---:B------:R-:W-:Y:S01]  /*b6f0*/  HMMA.16816.F32 R96, R4.reuse, R10, R96 ;  /* 0x0000000a0460723c */ /* 0x040fe20000001860 */
[----:B------:R-:W5:Y:S07]  /*b700*/  LDSM.16.MT88.4 R8, [R222+0x1e000] ;  /* 0x01e00000de08783b */ /* 0x000f6e0000004200 */
[C---:B--2---:R-:W-:Y:S08]  /*b710*/  HMMA.16816.F32 R100, R4.reuse, R12, R100 ;  /* 0x0000000c0464723c */ /* 0x044ff00000001864 */
[C---:B------:R-:W-:Y:S01]  /*b720*/  HMMA.16816.F32 R104, R4.reuse, R14, R104 ;  /* 0x0000000e0468723c */ /* 0x040fe20000001868 */
[----:B------:R-:W2:Y:S07]  /*b730*/  LDSM.16.MT88.4 R12, [R221+0x1e000] ;  /* 0x01e00000dd0c783b */ /* 0x000eae0000004200 */
[C---:B-----5:R-:W-:Y:S08]  /*b740*/  HMMA.16816.F32 R108, R4.reuse, R8, R108 ;  /* 0x00000008046c723c */ /* 0x060ff0000000186c */
[C---:B------:R-:W-:Y:S01]  /*b750*/  HMMA.16816.F32 R112, R4.reuse, R10, R112 ;  /* 0x0000000a0470723c */ /* 0x040fe20000001870 */
[----:B------:R-:W5:Y:S07]  /*b760*/  LDSM.16.MT88.4 R8, [R220+0x1e000] ;  /* 0x01e00000dc08783b */ /* 0x000f6e0000004200 */
[C---:B--2---:R-:W-:Y:S08]  /*b770*/  HMMA.16816.F32 R116, R4.reuse, R12, R116 ;  /* 0x0000000c0474723c */ /* 0x044ff00000001874 */
[C---:B------:R-:W-:Y:S01]  /*b780*/  HMMA.16816.F32 R120, R4.reuse, R14, R120 ;  /* 0x0000000e0478723c */ /* 0x040fe20000001878 */
[----:B------:R-:W2:Y:S07]  /*b790*/  LDSM.16.MT88.4 R12, [R220+0x18800] ;  /* 0x01880000dc0c783b */ /* 0x000eae0000004200 */
[C---:B-----5:R-:W-:Y:S07]  /*b7a0*/  HMMA.16816.F32 R124, R4.reuse, R8, R124 ;  /* 0x00000008047c723c */ /* 0x060fee000000187c */
[----:B------:R-:W-:Y:S01]  /*b7b0*/  SHF.R.U32.HI R9, RZ, 0x10, R26 ;  /* 0x00000010ff097819 */ /* 0x000fe2000001161a */
[----:B------:R-:W-:Y:S03]  /*b7c0*/  HMMA.16816.F32 R128, R4, R10, R128 ;  /* 0x0000000a0480723c */ /* 0x000fe60000001880 */
[----:B------:R-:W-:-:S04]  /*b7d0*/  LOP3.LUT R9, R9, 0xff, RZ, 0xc0, !PT ;  /* 0x000000ff09097812 */ /* 0x000fc800078ec0ff */
[C---:B------:R-:W-:Y:S02]  /*b7e0*/  LOP3.LUT R5, R26.reuse, 0xffff, RZ, 0xc0, !PT ;  /* 0x0000ffff1a057812 */ /* 0x040fe400078ec0ff */
[----:B------:R-:W-:Y:S02]  /*b7f0*/  LOP3.LUT R6, R26, 0xff, RZ, 0xc0, !PT ;  /* 0x000000ff1a067812 */ /* 0x000fe400078ec0ff */
[----:B------:R-:W-:Y:S02]  /*b800*/  SHF.R.U32.HI R5, RZ, 0x8, R5 ;  /* 0x00000008ff057819 */ /* 0x000fe40000011605 */
[----:B------:R-:W-:Y:S02]  /*b810*/  LOP3.LUT R7, R27, UR18, R24, 0x96, !PT ;  /* 0x000000121b077c12 */ /* 0x000fe4000f8e9618 */
[----:B------:R-:W-:Y:S02]  /*b820*/  PRMT R6, R6, 0x5410, R5 ;  /* 0x0000541006067816 */ /* 0x000fe40000000005 */
[----:B------:R-:W-:-:S02]  /*b830*/  LOP3.LUT R5, R7, 0xffff, RZ, 0xc0, !PT ;  /* 0x0000ffff07057812 */ /* 0x000fc400078ec0ff */
[----:B------:R-:W-:Y:S01]  /*b840*/  SHF.R.U32.HI R24, RZ, 0x18, R26 ;  /* 0x00000018ff187819 */ /* 0x000fe2000001161a */
[----:B------:R-:W-:Y:S01]  /*b850*/  HSET2.LE.AND R6, R6, R247, PT ;  /* 0x000000f706067233 */ /* 0x000fe20003803000 */
[----:B------:R-:W-:Y:S02]  /*b860*/  LOP3.LUT R4, R7, 0xff, RZ, 0xc0, !PT ;  /* 0x000000ff07047812 */ /* 0x000fe400078ec0ff */
[----:B------:R-:W-:Y:S02]  /*b870*/  SHF.R.U32.HI R5, RZ, 0x8, R5 ;  /* 0x00000008ff057819 */ /* 0x000fe40000011605 */
[----:B------:R-:W-:Y:S02]  /*b880*/  SHF.R.U32.HI R26, RZ, 0x10, R7 ;  /* 0x00000010ff1a7819 */ /* 0x000fe40000011607 */
[----:B------:R-:W-:Y:S02]  /*b890*/  PRMT R4, R4, 0x5410, R5 ;  /* 0x0000541004047816 */ /* 0x000fe40000000005 */
[----:B------:R-:W-:-:S02]  /*b8a0*/  SHF.R.U32.HI R7, RZ, 0x18, R7 ;  /* 0x00000018ff077819 */ /* 0x000fc40000011607 */
[----:B------:R-:W-:Y:S01]  /*b8b0*/  LOP3.LUT R26, R26, 0xff, RZ, 0xc0, !PT ;  /* 0x000000ff1a1a7812 */ /* 0x000fe200078ec0ff */
[--C-:B------:R-:W-:Y:S01]  /*b8c0*/  HSET2.LE.AND R4, R4, R247.reuse, PT ;  /* 0x000000f704047233 */ /* 0x100fe20003803000 */
[----:B------:R-:W-:Y:S02]  /*b8d0*/  PRMT R24, R9, 0x5410, R24 ;  /* 0x0000541009187816 */ /* 0x000fe40000000018 */
[----:B------:R-:W-:Y:S01]  /*b8e0*/  PRMT R26, R26, 0x5410, R7 ;  /* 0x000054101a1a7816 */ /* 0x000fe20000000007 */
[----:B------:R-:W5:Y:S01]  /*b8f0*/  LDSM.16.MT88.4 R8, [R221+0x18800] ;  /* 0x01880000dd08783b */ /* 0x000f620000004200 */
[----:B---3--:R-:W-:Y:S01]  /*b900*/  F2FP.PACK_AB R5, R192, R193 ;  /* 0x000000c1c005723e */ /* 0x008fe200000000ff */
[----:B------:R-:W-:Y:S01]  /*b910*/  FADD.FTZ R193, R193, R30 ;  /* 0x0000001ec1c17221 */ /* 0x000fe20000010000 */
[----:B-1----:R-:W-:Y:S02]  /*b920*/  F2FP.PACK_AB R7, R188, R189 ;  /* 0x000000bdbc07723e */ /* 0x002fe400000000ff */
[----:B------:R-:W-:Y:S01]  /*b930*/  LOP3.LUT R4, R4, R5, RZ, 0xc0, !PT ;  /* 0x0000000504047212 */ /* 0x000fe200078ec0ff */
[--C-:B------:R-:W-:Y:S01]  /*b940*/  HSET2.LE.AND R5, R26, R247.reuse, PT ;  /* 0x000000f71a057233 */ /* 0x100fe20003803000 */
[----:B------:R-:W-:Y:S01]  /*b950*/  LOP3.LUT R6, R6, R7, RZ, 0xc0, !PT ;  /* 0x0000000706067212 */ /* 0x000fe200078ec0ff */
[----:B------:R-:W-:Y:S01]  /*b960*/  HSET2.LE.AND R7, R24, R247, PT ;  /* 0x000000f718077233 */ /* 0x000fe20003803000 */
[----:B----4-:R-:W-:Y:S01]  /*b970*/  F2FP.PACK_AB R26, R190, R191 ;  /* 0x000000bfbe1a723e */ /* 0x010fe200000000ff */
[----:B------:R-:W-:Y:S01]  /*b980*/  FADD.FTZ R191, R191, R28 ;  /* 0x0000001cbfbf7221 */ /* 0x000fe20000010000 */
[----:B------:R-:W-:Y:S01]  /*b990*/  F2FP.PACK_AB R24, R186, R187 ;  /* 0x000000bbba18723e */ /* 0x000fe200000000ff */
[----:B------:R-:W-:Y:S01]  /*b9a0*/  FADD.FTZ R192, R192, R193 ;  /* 0x000000c1c0c07221 */ /* 0x000fe20000010000 */
[----:B------:R-:W-:Y:S01]  /*b9b0*/  LOP3.LUT R5, R5, R26, RZ, 0xc0, !PT ;  /* 0x0000001a05057212 */ /* 0x000fe200078ec0ff */
[----:B------:R-:W-:Y:S01]  /*b9c0*/  FADD.FTZ R190, R190, R191 ;  /* 0x000000bfbebe7221 */ /* 0x000fe20000010000 */
[----:B------:R-:W-:-:S02]  /*b9d0*/  LOP3.LUT R7, R7, R24, RZ, 0xc0, !PT ;  /* 0x0000001807077212 */ /* 0x000fc400078ec0ff */
[----:B------:R-:W-:Y:S05]  /*b9e0*/  LDSM.16.MT88.4 R24, [R224+0x1a800] ;  /* 0x01a80000e018783b */ /* 0x000fea0000004200 */
        /* <DEDUP_REMOVED lines=27> */
[C---:B--2---:R-:W-:Y:S07]  /*bba0*/  HMMA.16816.F32 R108, R4.reuse, R12, R108 ;  /* 0x0000000c046c723c */ /* 0x044fee000000186c */
[----:B------:R-:W-:Y:S01]  /*bbb0*/  MOV R13, UR4 ;  /* 0x00000004000d7c02 */ /* 0x000fe20008000f00 */
[----:B------:R-:W-:Y:S03]  /*bbc0*/  HMMA.16816.F32 R36, R4, R24, R36 ;  /* 0x000000180424723c */ /* 0x000fe60000001824 */
[----:B------:R-:W-:-:S05]  /*bbd0*/  LOP3.LUT R203, R203, UR39, R13, 0x96, !PT ;  /* 0x00000027cbcb7c12 */ /* 0x000fca000f8e960d */
[C---:B------:R-:W-:Y:S01]  /*bbe0*/  HMMA.16816.F32 R40, R4.reuse, R26, R40 ;  /* 0x0000001a0428723c */ /* 0x040fe20000001828 */
[----:B------:R-:W2:Y:S07]  /*bbf0*/  LDSM.16.MT88.4 R24, [R220+0x1c800] ;  /* 0x01c80000dc18783b */ /* 0x000eae0000004200 */
[C---:B---3--:R-:W-:Y:S07]  /*bc00*/  HMMA.16816.F32 R84, R4.reuse, R20, R84 ;  /* 0x000000140454723c */ /* 0x048fee0000001854 */
[----:B------:R-:W-:Y:S01]  /*bc10*/  IMAD.WIDE.U32 R20, R172, -0x326172a9, RZ ;  /* 0xcd9e8d57ac147825 */ /* 0x000fe200078e00ff */
[C---:B-1----:R-:W-:Y:S07]  /*bc20*/  HMMA.16816.F32 R100, R4.reuse, R16, R100 ;  /* 0x000000100464723c */ /* 0x042fee0000001864 */
[----:B------:R-:W-:Y:S01]  /*bc30*/  IMAD.WIDE.U32 R16, R203, -0x326172a9, RZ ;  /* 0xcd9e8d57cb107825 */ /* 0x000fe200078e00ff */
[C---:B------:R-:W-:Y:S01]  /*bc40*/  HMMA.16816.F32 R112, R4.reuse, R14, R112 ;  /* 0x0000000e0470723c */ /* 0x040fe20000001870 */
[----:B------:R-:W1:Y:S07]  /*bc50*/  LDSM.16.MT88.4 R12, [R220+0x1e800] ;  /* 0x01e80000dc0c783b */ /* 0x000e6e0000004200 */
[C---:B----4-:R-:W-:Y:S07]  /*bc60*/  HMMA.16816.F32 R116, R4.reuse, R8, R116 ;  /* 0x000000080474723c */ /* 0x050fee0000001874 */
[----:B------:R-:W-:Y:S01]  /*bc70*/  LOP3.LUT R8, R17, UR16, R20, 0x96, !PT ;  /* 0x0000001011087c12 */ /* 0x000fe2000f8e9614 */
[C---:B------:R-:W-:Y:S07]  /*bc80*/  HMMA.16816.F32 R120, R4.reuse, R10, R120 ;  /* 0x0000000a0478723c */ /* 0x040fee0000001878 */
[----:B------:R-:W-:Y:S01]  /*bc90*/  LOP3.LUT R10, R179, UR14, R16, 0x96, !PT ;  /* 0x0000000eb30a7c12 */ /* 0x000fe2000f8e9610 */
[----:B------:R-:W-:Y:S01]  /*bca0*/  IMAD.WIDE.U32 R16, R8, -0x2daee0ad, RZ ;  /* 0xd2511f5308107825 */ /* 0x000fe200078e00ff */
[----:B--2---:R-:W-:Y:S03]  /*bcb0*/  HMMA.16816.F32 R92, R4, R24, R92 ;  /* 0x00000018045c723c */ /* 0x004fe6000000185c */
[----:B------:R-:W-:Y:S01]  /*bcc0*/  IMAD.WIDE.U32 R10, R10, -0x2daee0ad, RZ ;  /* 0xd2511f530a0a7825 */ /* 0x000fe200078e00ff */
[----:B------:R-:W-:-:S04]  /*bcd0*/  LOP3.LUT R8, R17, UR13, R202, 0x96, !PT ;  /* 0x0000000d11087c12 */ /* 0x000fc8000f8e96ca */
[----:B------:R-:W-:Y:S01]  /*bce0*/  LOP3.LUT R202, R11, UR11, R16, 0x96, !PT ;  /* 0x0000000b0bca7c12 */ /* 0x000fe2000f8e9610 */
[----:B------:R-:W-:Y:S01]  /*bcf0*/  IMAD.WIDE.U32 R8, R8, -0x326172a9, RZ ;  /* 0xcd9e8d5708087825 */ /* 0x000fe200078e00ff */
[----:B------:R-:W-:Y:S03]  /*bd00*/  HMMA.16816.F32 R88, R4, R22, R88 ;  /* 0x000000160458723c */ /* 0x000fe60000001858 */
[----:B------:R-:W-:Y:S01]  /*bd10*/  IMAD.WIDE.U32 R202, R202, -0x326172a9, RZ ;  /* 0xcd9e8d57caca7825 */ /* 0x000fe200078e00ff */
[----:B------:R-:W-:-:S03]  /*bd20*/  LOP3.LUT R179, R9, UR12, R178, 0x96, !PT ;  /* 0x0000000c09b37c12 */ /* 0x000fc6000f8e96b2 */
[--C-:B------:R-:W-:Y:S01]  /*bd30*/  FFMA.FTZ R178, R200, c[0x0][0x23c], -R185.reuse ;  /* 0x00008f00c8b27a23 */ /* 0x100fe200000108b9 */
[----:B------:R-:W-:Y:S01]  /*bd40*/  LOP3.LUT R8, R203, UR10, R8, 0x96, !PT ;  /* 0x0000000acb087c12 */ /* 0x000fe2000f8e9608 */
[----:B------:R-:W-:Y:S01]  /*bd50*/  IMAD.WIDE.U32 R16, R179, -0x2daee0ad, RZ ;  /* 0xd2511f53b3107825 */ /* 0x000fe200078e00ff */
[C---:B-1----:R-:W-:Y:S03]  /*bd60*/  HMMA.16816.F32 R124, R4.reuse, R12, R124 ;  /* 0x0000000c047c723c */ /* 0x042fe6000000187c */
[----:B------:R-:W-:Y:S01]  /*bd70*/  IMAD.WIDE.U32 R20, R8, -0x2daee0ad, RZ ;  /* 0xd2511f5308147825 */ /* 0x000fe200078e00ff */
[----:B------:R-:W-:Y:S01]  /*bd80*/  LOP3.LUT R8, R17, UR9, R10, 0x96, !PT ;  /* 0x0000000911087c12 */ /* 0x000fe2000f8e960a */
[----:B------:R-:W-:Y:S02]  /*bd90*/  MUFU.EX2 R178, R178 ;  /* 0x000000b200b27308 */ /* 0x000fe40000000800 */
[----:B------:R-:W-:Y:S01]  /*bda0*/  FFMA.FTZ R203, R194, c[0x0][0x23c], -R185 ;  /* 0x00008f00c2cb7a23 */ /* 0x000fe200000108b9 */
[----:B------:R-:W-:Y:S01]  /*bdb0*/  LOP3.LUT R16, R21, UR7, R16, 0x96, !PT ;  /* 0x0000000715107c12 */ /* 0x000fe2000f8e9610 */
[----:B------:R-:W-:Y:S01]  /*bdc0*/  HMMA.16816.F32 R128, R4, R14, R128 ;  /* 0x0000000e0480723c */ /* 0x000fe20000001880 */
[----:B------:R-:W-:Y:S01]  /*bdd0*/  IMAD.WIDE.U32 R24, R8, -0x326172a9, RZ ;  /* 0xcd9e8d5708187825 */ /* 0x000fe200078e00ff */
[----:B------:R-:W1:Y:S01]  /*bde0*/  LDSM.16.MT88.4 R12, [R224+0x19000] ;  /* 0x01900000e00c783b */ /* 0x000e620000004200 */
[----:B------:R-:W-:Y:S01]  /*bdf0*/  MOV R200, R20 ;  /* 0x0000001400c87202 */ /* 0x000fe20000000f00 */
[----:B------:R-:W2:Y:S01]  /*be00*/  MUFU.EX2 R203, R203 ;  /* 0x000000cb00cb7308 */ /* 0x000ea20000000800 */
[----:B------:R-:W-:-:S03]  /*be10*/  IMAD.WIDE.U32 R16, R16, -0x326172a9, RZ ;  /* 0xcd9e8d5710107825 */ /* 0x000fc600078e00ff */
[C---:B------:R-:W-:Y:S01]  /*be20*/  HMMA.16816.F32 R96, R4.reuse, R26, R96 ;  /* 0x0000001a0460723c */ /* 0x040fe20000001860 */
[--C-:B------:R-:W-:Y:S02]  /*be30*/  FFMA.FTZ R179, R198, c[0x0][0x23c], -R185.reuse ;  /* 0x00008f00c6b37a23 */ /* 0x100fe400000108b9 */
[----:B------:R-:W-:Y:S02]  /*be40*/  FFMA.FTZ R194, R196, c[0x0][0x23c], -R185 ;  /* 0x00008f00c4c27a23 */ /* 0x000fe400000108b9 */
[--C-:B------:R-:W-:Y:S02]  /*be50*/  FFMA.FTZ R198, R195, c[0x0][0x23c], -R170.reuse ;  /* 0x00008f00c3c67a23 */ /* 0x100fe400000108aa */
[----:B------:R-:W-:Y:S01]  /*be60*/  MUFU.EX2 R179, R179 ;  /* 0x000000b300b37308 */ /* 0x000fe20000000800 */
[----:B------:R-:W-:Y:S01]  /*be70*/  HMMA.16816.F32 R104, R4, R18, R104 ;  /* 0x000000120468723c */ /* 0x000fe20000001868 */
[--C-:B------:R-:W-:Y:S01]  /*be80*/  FFMA.FTZ R196, R201, c[0x0][0x23c], -R170.reuse ;  /* 0x00008f00c9c47a23 */ /* 0x100fe200000108aa */
[----:B------:R-:W-:Y:S01]  /*be90*/  MOV R201, R21 ;  /* 0x0000001500c97202 */ /* 0x000fe20000000f00 */
[----:B------:R-:W-:Y:S01]  /*bea0*/  FFMA.FTZ R195, R199, c[0x0][0x23c], -R170 ;  /* 0x00008f00c7c37a23 */ /* 0x000fe200000108aa */
[----:B------:R-:W-:Y:S03]  /*beb0*/  LDSM.16.MT88.4 R20, [R221+0x19000] ;  /* 0x01900000dd14783b */ /* 0x000fe60000004200 */
[----:B------:R-:W-:Y:S01]  /*bec0*/  LOP3.LUT R7, R16, 0xffff, RZ, 0xc0, !PT ;  /* 0x0000ffff10077812 */ /* 0x000fe200078ec0ff */
[----:B------:R-:W3:Y:S01]  /*bed0*/  MUFU.EX2 R194, R194 ;  /* 0x000000c200c27308 */ /* 0x000ee20000000800 */
[----:B------:R-:W-:-:S02]  /*bee0*/  LOP3.LUT R18, R17, UR17, R24, 0x96, !PT ;  /* 0x0000001111127c12 */ /* 0x000fc4000f8e9618 */
[----:B------:R-:W-:Y:S02]  /*bef0*/  LOP3.LUT R6, R16, 0xff, RZ, 0xc0, !PT ;  /* 0x000000ff10067812 */ /* 0x000fe400078ec0ff */
[----:B------:R-:W-:Y:S02]  /*bf00*/  SHF.R.U32.HI R7, RZ, 0x8, R7 ;  /* 0x00000008ff077819 */ /* 0x000fe40000011607 */
[----:B------:R-:W-:Y:S01]  /*bf10*/  LOP3.LUT R9, R18, 0xffff, RZ, 0xc0, !PT ;  /* 0x0000ffff12097812 */ /* 0x000fe200078ec0ff */
[----:B------:R-:W4:Y:S01]  /*bf20*/  MUFU.EX2 R198, R198 ;  /* 0x000000c600c67308 */ /* 0x000f220000000800 */
[----:B------:R-:W-:Y:S02]  /*bf30*/  PRMT R6, R6, 0x5410, R7 ;  /* 0x0000541006067816 */ /* 0x000fe40000000007 */
[----:B------:R-:W-:Y:S02]  /*bf40*/  LOP3.LUT R4, R18, 0xff, RZ, 0xc0, !PT ;  /* 0x000000ff12047812 */ /* 0x000fe400078ec0ff */
[----:B------:R-:W-:Y:S01]  /*bf50*/  SHF.R.U32.HI R9, RZ, 0x8, R9 ;  /* 0x00000008ff097819 */ /* 0x000fe20000011609 */
[----:B------:R-:W-:Y:S01]  /*bf60*/  HSET2.LE.AND R6, R6, R247, PT ;  /* 0x000000f706067233 */ /* 0x000fe20003803000 */
[----:B------:R-:W-:Y:S01]  /*bf70*/  SHF.R.U32.HI R5, RZ, 0x10, R16 ;  /* 0x00000010ff057819 */ /* 0x000fe20000011610 */
[----:B------:R-:W-:Y:S01]  /*bf80*/  MUFU.EX2 R196, R196 ;  /* 0x000000c400c47308 */ /* 0x000fe20000000800 */
[----:B------:R-:W-:-:S02]  /*bf90*/  SHF.R.U32.HI R7, RZ, 0x10, R18 ;  /* 0x00000010ff077819 */ /* 0x000fc40000011612 */
[----:B------:R-:W-:Y:S02]  /*bfa0*/  PRMT R4, R4, 0x5410, R9 ;  /* 0x0000541004047816 */ /* 0x000fe40000000009 */
[----:B------:R-:W-:Y:S01]  /*bfb0*/  SHF.R.U32.HI R16, RZ, 0x18, R16 ;  /* 0x00000018ff107819 */ /* 0x000fe20000011610 */
[----:B------:R-:W5:Y:S01]  /*bfc0*/  LDSM.16.MT88.4 R8, [R222+0x19000] ;  /* 0x01900000de08783b */ /* 0x000f620000004200 */
[----:B------:R-:W-:Y:S01]  /*bfd0*/  SHF.R.U32.HI R18, RZ, 0x18, R18 ;  /* 0x00000018ff127819 */ /* 0x000fe20000011612 */
[----:B------:R-:W1:Y:S01]  /*bfe0*/  MUFU.EX2 R195, R195 ;  /* 0x000000c300c37308 */ /* 0x000e620000000800 */
[----:B------:R-:W-:Y:S01]  /*bff0*/  LOP3.LUT R5, R5, 0xff, RZ, 0xc0, !PT ;  /* 0x000000ff05057812 */ /* 0x000fe200078ec0ff */
[----:B------:R-:W-:Y:S01]  /*c000*/  HSET2.LE.AND R4, R4, R247, PT ;  /* 0x000000f704047233 */ /* 0x000fe20003803000 */
[----:B------:R-:W-:Y:S02]  /*c010*/  LOP3.LUT R7, R7, 0xff, RZ, 0xc0, !PT ;  /* 0x000000ff07077812 */ /* 0x000fe400078ec0ff */
[----:B------:R-:W-:-:S02]  /*c020*/  PRMT R16, R5, 0x5410, R16 ;  /* 0x0000541005107816 */ /* 0x000fc40000000010 */
[----:B------:R-:W-:Y:S02]  /*c030*/  PRMT R18, R7, 0x5410, R18 ;  /* 0x0000541007127816 */ /* 0x000fe40000000012 */
[----:B--2---:R-:W-:Y:S02]  /*c040*/  F2FP.PACK_AB R5, R203, R178 ;  /* 0x000000b2cb05723e */ /* 0x004fe400000000ff */
[----:B---3--:R-:W-:Y:S02]  /*c050*/  F2FP.PACK_AB R7, R194, R179 ;  /* 0x000000b3c207723e */ /* 0x008fe400000000ff */
[----:B------:R-:W-:Y:S01]  /*c060*/  LOP3.LUT R4, R4, R5, RZ, 0xc0, !PT ;  /* 0x0000000504047212 */ /* 0x000fe200078ec0ff */
[--C-:B------:R-:W-:Y:S01]  /*c070*/  HSET2.LE.AND R5, R18, R247.reuse, PT ;  /* 0x000000f712057233 */ /* 0x100fe20003803000 */
[----:B------:R-:W-:Y:S01]  /*c080*/  LOP3.LUT R6, R6, R7, RZ, 0xc0, !PT ;  /* 0x0000000706067212 */ /* 0x000fe200078ec0ff */
[----:B------:R-:W-:Y:S01]  /*c090*/  HSET2.LE.AND R7, R16, R247, PT ;  /* 0x000000f710077233 */ /* 0x000fe20003803000 */
[----:B----4-:R-:W-:-:S02]  /*c0a0*/  F2FP.PACK_AB R18, R197, R198 ;  /* 0x000000c6c512723e */ /* 0x010fc400000000ff */
[----:B-1----:R-:W-:Y:S02]  /*c0b0*/  F2FP.PACK_AB R16, R195, R196 ;  /* 0x000000c4c310723e */ /* 0x002fe400000000ff */
[----:B------:R-:W-:Y:S02]  /*c0c0*/  LOP3.LUT R5, R5, R18, RZ, 0xc0, !PT ;  /* 0x0000001205057212 */ /* 0x000fe400078ec0ff */
[----:B------:R-:W-:Y:S02]  /*c0d0*/  LOP3.LUT R7, R7, R16, RZ, 0xc0, !PT ;  /* 0x0000001007077212 */ /* 0x000fe400078ec0ff */
[----:B------:R-:W1:Y:S05]  /*c0e0*/  LDSM.16.MT88.4 R16, [R224+0x1b000] ;  /* 0x01b00000e010783b */ /* 0x000e6a0000004200 */
[C---:B------:R-:W-:Y:S08]  /*c0f0*/  HMMA.16816.F32 R160, R4.reuse, R12, R160 ;  /* 0x0000000c04a0723c */ /* 0x040ff000000018a0 */
[C---:B------:R-:W-:Y:S01]  /*c100*/  HMMA.16816.F32 R156, R4.reuse, R14, R156 ;  /* 0x0000000e049c723c */ /* 0x040fe2000000189c */
[----:B------:R-:W2:Y:S07]  /*c110*/  LDSM.16.MT88.4 R12, [R222+0x1b000] ;  /* 0x01b00000de0c783b */ /* 0x000eae0000004200 */
[C---:B-----5:R-:W-:Y:S08]  /*c120*/  HMMA.16816.F32 R152, R4.reuse, R8, R152 ;  /* 0x000000080498723c */ /* 0x060ff00000001898 */
[C---:B------:R-:W-:Y:S01]  /*c130*/  HMMA.16816.F32 R148, R4.reuse, R10, R148 ;  /* 0x0000000a0494723c */ /* 0x040fe20000001894 */
[----:B------:R-:W3:Y:S07]  /*c140*/  LDSM.16.MT88.4 R8, [R221+0x1b000] ;  /* 0x01b00000dd08783b */ /* 0x000eee0000004200 */
[C---:B------:R-:W-:Y:S07]  /*c150*/  HMMA.16816.F32 R144, R4.reuse, R20, R144 ;  /* 0x000000140490723c */ /* 0x040fee0000001890 */
[----:B------:R-:W-:Y:S01]  /*c160*/  MOV R20, R24 ;  /* 0x0000001800147202 */ /* 0x000fe20000000f00 */
[----:B-1----:R-:W-:Y:S01]  /*c170*/  HMMA.16816.F32 R36, R4, R16, R36 ;  /* 0x000000100424723c */ /* 0x002fe20000001824 */
[----:B------:R-:W-:-:S02]  /*c180*/  MOV R21, R25 ;  /* 0x0000001900157202 */ /* 0x000fc40000000f00 */
[----:B------:R-:W-:Y:S05]  /*c190*/  LDSM.16.MT88.4 R24, [R220+0x19000] ;  /* 0x01900000dc18783b */ /* 0x000fea0000004200 */
[C---:B------:R-:W-:Y:S01]  /*c1a0*/  HMMA.16816.F32 R40, R4.reuse, R18, R40 ;  /* 0x000000120428723c */ /* 0x040fe20000001828 */
[----:B------:R-:W1:Y:S07]  /*c1b0*/  LDSM.16.MT88.4 R16, [R220+0x1b000] ;  /* 0x01b00000dc10783b */ /* 0x000e6e0000004200 */
[C---:B--2---:R-:W-:Y:S08]  /*c1c0*/  HMMA.16816.F32 R44, R4.reuse, R12, R44 ;  /* 0x0000000c042c723c */ /* 0x044ff0000000182c */
[C---:B------:R-:W-:Y:S01]  /*c1d0*/  HMMA.16816.F32 R48, R4.reuse, R14, R48 ;  /* 0x0000000e0430723c */ /* 0x040fe20000001830 */
[----:B------:R-:W2:Y:S07]  /*c1e0*/  LDSM.16.MT88.4 R12, [R224+0x1d000] ;  /* 0x01d00000e00c783b */ /* 0x000eae0000004200 */
[C---:B---3--:R-:W-:Y:S07]  /*c1f0*/  HMMA.16816.F32 R52, R4.reuse, R8, R52 ;  /* 0x000000080434723c */ /* 0x048fee0000001834 */
[----:B------:R-:W-:Y:S01]  /*c200*/  MOV R8, R20 ;  /* 0x0000001400087202 */ /* 0x000fe20000000f00 */
[----:B------:R-:W-:Y:S01]  /*c210*/  HMMA.16816.F32 R140, R4, R22, R140 ;  /* 0x00000016048c723c */ /* 0x000fe2000000188c */
[----:B------:R-:W-:-:S02]  /*c220*/  MOV R9, R21 ;  /* 0x0000001500097202 */ /* 0x000fc40000000f00 */
[----:B------:R-:W3:Y:S05]  /*c230*/  LDSM.16.MT88.4 R20, [R222+0x1d000] ;  /* 0x01d00000de14783b */ /* 0x000eea0000004200 */
[C---:B------:R-:W-:Y:S08]  /*c240*/  HMMA.16816.F32 R56, R4.reuse, R10, R56 ;  /* 0x0000000a0438723c */ /* 0x040ff00000001838 */
[C---:B-1----:R-:W-:Y:S08]  /*c250*/  HMMA.16816.F32 R60, R4.reuse, R16, R60 ;  /* 0x00000010043c723c */ /* 0x042ff0000000183c */
[C---:B------:R-:W-:Y:S01]  /*c260*/  HMMA.16816.F32 R64, R4.reuse, R18, R64 ;  /* 0x000000120440723c */ /* 0x040fe20000001840 */
[----:B------:R-:W1:Y:S07]  /*c270*/  LDSM.16.MT88.4 R16, [R220+0x1d000] ;  /* 0x01d00000dc10783b */ /* 0x000e6e0000004200 */
[C---:B--2---:R-:W-:Y:S08]  /*c280*/  HMMA.16816.F32 R68, R4.reuse, R12, R68 ;  /* 0x0000000c0444723c */ /* 0x044ff00000001844 */
[C---:B------:R-:W-:Y:S01]  /*c290*/  HMMA.16816.F32 R72, R4.reuse, R14, R72 ;  /* 0x0000000e0448723c */ /* 0x040fe20000001848 */
[----:B------:R-:W2:Y:S07]  /*c2a0*/  LDSM.16.MT88.4 R12, [R224+0x1f000] ;  /* 0x01f00000e00c783b */ /* 0x000eae0000004200 */
[C---:B---3--:R-:W-:Y:S07]  /*c2b0*/  HMMA.16816.F32 R76, R4.reuse, R20, R76 ;  /* 0x00000014044c723c */ /* 0x048fee000000184c */
[----:B------:R-:W-:Y:S01]  /*c2c0*/  MOV R20, R8 ;  /* 0x0000000800147202 */ /* 0x000fe20000000f00 */
[C---:B------:R-:W-:Y:S01]  /*c2d0*/  HMMA.16816.F32 R136, R4.reuse, R24, R136 ;  /* 0x000000180488723c */ /* 0x040fe20000001888 */
[----:B------:R-:W-:Y:S01]  /*c2e0*/  MOV R21, R9 ;  /* 0x0000000900157202 */ /* 0x000fe20000000f00 */
[--C-:B------:R-:W-:Y:S01]  /*c2f0*/  FFMA.FTZ R20, R168, c[0x0][0x23c], -R170.reuse ;  /* 0x00008f00a8147a23 */ /* 0x100fe200000108aa */
[----:B------:R-:W3:Y:S01]  /*c300*/  LDSM.16.MT88.4 R8, [R222+0x1f000] ;  /* 0x01f00000de08783b */ /* 0x000ee20000004200 */
[----:B------:R-:W-:Y:S01]  /*c310*/  FFMA.FTZ R168, R169, c[0x0][0x23c], -R170 ;  /* 0x00008f00a9a87a23 */ /* 0x000fe200000108aa */
[----:B------:R-:W-:Y:S01]  /*c320*/  LOP3.LUT R202, R21, UR8, R202, 0x96, !PT ;  /* 0x0000000815ca7c12 */ /* 0x000fe2000f8e96ca */
[----:B------:R4:W-:Y:S02]  /*c330*/  MUFU.EX2 R169, R20 ;  /* 0x0000001400a97308 */ /* 0x0009e40000000800 */
[C---:B------:R-:W-:Y:S01]  /*c340*/  HMMA.16816.F32 R132, R4.reuse, R26, R132 ;  /* 0x0000001a0484723c */ /* 0x040fe20000001884 */
[----:B------:R-:W5:Y:S05]  /*c350*/  LDSM.16.MT88.4 R24, [R221+0x1d000] ;  /* 0x01d00000dd18783b */ /* 0x000f6a0000004200 */
[----:B------:R-:W-:Y:S02]  /*c360*/  MUFU.EX2 R168, R168 ;  /* 0x000000a800a87308 */ /* 0x000fe40000000800 */
[C---:B-1----:R-:W-:Y:S08]  /*c370*/  HMMA.16816.F32 R92, R4.reuse, R16, R92 ;  /* 0x00000010045c723c */ /* 0x042ff0000000185c */
[C---:B------:R-:W-:Y:S01]  /*c380*/  HMMA.16816.F32 R96, R4.reuse, R18, R96 ;  /* 0x000000120460723c */ /* 0x040fe20000001860 */
[----:B------:R-:W1:Y:S07]  /*c390*/  LDSM.16.MT88.4 R16, [R221+0x1f000] ;  /* 0x01f00000dd10783b */ /* 0x000e6e0000004200 */
[C---:B--2---:R-:W-:Y:S08]  /*c3a0*/  HMMA.16816.F32 R100, R4.reuse, R12, R100 ;  /* 0x0000000c0464723c */ /* 0x044ff00000001864 */
[C---:B------:R-:W-:Y:S01]  /*c3b0*/  HMMA.16816.F32 R104, R4.reuse, R14, R104 ;  /* 0x0000000e0468723c */ /* 0x040fe20000001868 */
[----:B------:R-:W2:Y:S07]  /*c3c0*/  LDSM.16.MT88.4 R12, [R220+0x1f000] ;  /* 0x01f00000dc0c783b */ /* 0x000eae0000004200 */
[C---:B---3--:R-:W-:Y:S07]  /*c3d0*/  HMMA.16816.F32 R112, R4.reuse, R10, R112 ;  /* 0x0000000a0470723c */ /* 0x048fee0000001870 */
[----:B------:R-:W-:Y:S01]  /*c3e0*/  IMAD.WIDE.U32 R10, R202, -0x2daee0ad, RZ ;  /* 0xd2511f53ca0a7825 */ /* 0x000fe200078e00ff */
[C---:B------:R-:W-:Y:S07]  /*c3f0*/  HMMA.16816.F32 R108, R4.reuse, R8, R108 ;  /* 0x00000008046c723c */ /* 0x040fee000000186c */
[C---:B------:R-:W-:Y:S01]  /*c400*/  LOP3.LUT R9, R10.reuse, 0xffff, RZ, 0xc0, !PT ;  /* 0x0000ffff0a097812 */ /* 0x040fe200078ec0ff */
[----:B-----5:R-:W-:Y:S01]  /*c410*/  HMMA.16816.F32 R88, R4, R26, R88 ;  /* 0x0000001a0458723c */ /* 0x020fe20000001858 */
[----:B------:R-:W-:-:S02]  /*c420*/  LOP3.LUT R8, R10, 0xff, RZ, 0xc0, !PT ;  /* 0x000000ff0a087812 */ /* 0x000fc400078ec0ff */
[----:B------:R-:W-:-:S04]  /*c430*/  SHF.R.U32.HI R9, RZ, 0x8, R9 ;  /* 0x00000008ff097819 */ /* 0x000fc80000011609 */
[--C-:B------:R-:W-:Y:S01]  /*c440*/  FFMA.FTZ R26, R182, c[0x0][0x23c], -R185.reuse ;  /* 0x00008f00b61a7a23 */ /* 0x100fe200000108b9 */
[C---:B-1----:R-:W-:Y:S01]  /*c450*/  HMMA.16816.F32 R116, R4.reuse, R16, R116 ;  /* 0x000000100474723c */ /* 0x042fe20000001874 */
[----:B------:R-:W-:Y:S02]  /*c460*/  FFMA.FTZ R27, R171, c[0x0][0x23c], -R185 ;  /* 0x00008f00ab1b7a23 */ /* 0x000fe400000108b9 */
[----:B------:R-:W-:Y:S02]  /*c470*/  FFMA.FTZ R171, R183, c[0x0][0x23c], -R170 ;  /* 0x00008f00b7ab7a23 */ /* 0x000fe400000108aa */
[----:B------:R-:W-:Y:S02]  /*c480*/  MUFU.EX2 R26, R26 ;  /* 0x0000001a001a7308 */ /* 0x000fe40000000800 */
[----:B------:R-:W-:Y:S01]  /*c490*/  LOP3.LUT R16, R11, UR18, R200, 0x96, !PT ;  /* 0x000000120b107c12 */ /* 0x000fe2000f8e96c8 */
[----:B------:R-:W-:Y:S01]  /*c4a0*/  HMMA.16816.F32 R84, R4, R24, R84 ;  /* 0x000000180454723c */ /* 0x000fe20000001854 */
[----:B------:R-:W-:-:S04]  /*c4b0*/  SHF.R.U32.HI R17, RZ, 0x10, R10 ;  /* 0x00000010ff117819 */ /* 0x000fc8000001160a */
[----:B------:R-:W1:Y:S02]  /*c4c0*/  MUFU.EX2 R27, R27 ;  /* 0x0000001b001b7308 */ /* 0x000e640000000800 */
[--C-:B------:R-:W-:Y:S01]  /*c4d0*/  FFMA.FTZ R24, R180, c[0x0][0x23c], -R185.reuse ;  /* 0x00008f00b4187a23 */ /* 0x100fe200000108b9 */
[C---:B--2---:R-:W-:Y:S01]  /*c4e0*/  HMMA.16816.F32 R124, R4.reuse, R12, R124 ;  /* 0x0000000c047c723c */ /* 0x044fe2000000187c */
[----:B------:R-:W-:Y:S02]  /*c4f0*/  FFMA.FTZ R25, R184, c[0x0][0x23c], -R185 ;  /* 0x00008f00b8197a23 */ /* 0x000fe400000108b9 */
[----:B------:R-:W-:Y:S02]  /*c500*/  FFMA.FTZ R180, R181, c[0x0][0x23c], -R170 ;  /* 0x00008f00b5b47a23 */ /* 0x000fe400000108aa */
[----:B------:R-:W-:Y:S02]  /*c510*/  MUFU.EX2 R24, R24 ;  /* 0x0000001800187308 */ /* 0x000fe40000000800 */
[----:B------:R-:W-:Y:S01]  /*c520*/  SHF.R.U32.HI R13, RZ, 0x18, R10 ;  /* 0x00000018ff0d7819 */ /* 0x000fe2000001160a */
[----:B------:R-:W-:Y:S01]  /*c530*/  HMMA.16816.F32 R80, R4, R22, R80 ;  /* 0x000000160450723c */ /* 0x000fe20000001850 */
[----:B------:R-:W-:-:S02]  /*c540*/  PRMT R12, R8, 0x5410, R9 ;  /* 0x00005410080c7816 */ /* 0x000fc40000000009 */
[----:B------:R-:W2:Y:S02]  /*c550*/  LDSM.16.MT88.4 R8, [R224+0x19800] ;  /* 0x01980000e008783b */ /* 0x000ea40000004200 */
[----:B------:R-:W3:Y:S03]  /*c560*/  MUFU.EX2 R25, R25 ;  /* 0x0000001900197308 */ /* 0x000ee60000000800 */
[C---:B------:R-:W-:Y:S05]  /*c570*/  HMMA.16816.F32 R120, R4.reuse, R18, R120 ;  /* 0x000000120478723c */ /* 0x040fea0000001878 */
[----:B------:R-:W-:Y:S03]  /*c580*/  MUFU.EX2 R171, R171 ;  /* 0x000000ab00ab7308 */ /* 0x000fe60000000800 */
[----:B------:R-:W-:Y:S05]  /*c590*/  HMMA.16816.F32 R128, R4, R14, R128 ;  /* 0x0000000e0480723c */ /* 0x000fea0000001880 */
[----:B------:R-:W5:Y:S02]  /*c5a0*/  MUFU.EX2 R180, R180 ;  /* 0x000000b400b47308 */ /* 0x000f640000000800 */
[----:B------:R-:W-:-:S02]  /*c5b0*/  SHF.R.U32.HI R6, RZ, 0x10, R16 ;  /* 0x00000010ff067819 */ /* 0x000fc40000011610 */
[----:B------:R-:W-:Y:S02]  /*c5c0*/  LOP3.LUT R7, R16, 0xffff, RZ, 0xc0, !PT ;  /* 0x0000ffff10077812 */ /* 0x000fe400078ec0ff */
[----:B------:R-:W-:Y:S02]  /*c5d0*/  LOP3.LUT R14, R17, 0xff, RZ, 0xc0, !PT ;  /* 0x000000ff110e7812 */ /* 0x000fe400078ec0ff */
[----:B------:R-:W-:Y:S02]  /*c5e0*/  SHF.R.U32.HI R5, RZ, 0x18, R16 ;  /* 0x00000018ff057819 */ /* 0x000fe40000011610 */
[----:B------:R-:W-:Y:S02]  /*c5f0*/  LOP3.LUT R6, R6, 0xff, RZ, 0xc0, !PT ;  /* 0x000000ff06067812 */ /* 0x000fe400078ec0ff */
[----:B------:R-:W-:Y:S02]  /*c600*/  LOP3.LUT R4, R16, 0xff, RZ, 0xc0, !PT ;  /* 0x000000ff10047812 */ /* 0x000fe400078ec0ff */
[----:B------:R-:W-:Y:S01]  /*c610*/  SHF.R.U32.HI R7, RZ, 0x8, R7 ;  /* 0x00000008ff077819 */ /* 0x000fe20000011607 */
[----:B------:R-:W2:Y:S01]  /*c620*/  LDSM.16.MT88.4 R16, [R222+0x19800] ;  /* 0x01980000de10783b */ /* 0x000ea20000004200 */
[----:B----4-:R-:W-:-:S02]  /*c630*/  PRMT R20, R14, 0x5410, R13 ;  /* 0x000054100e147816 */ /* 0x010fc4000000000d */
[----:B------:R-:W-:Y:S01]  /*c640*/  PRMT R14, R6, 0x5410, R5 ;  /* 0x00005410060e7816 */ /* 0x000fe20000000005 */
[--C-:B------:R-:W-:Y:S01]  /*c650*/  HSET2.LE.AND R6, R12, R247.reuse, PT ;  /* 0x000000f70c067233 */ /* 0x100fe20003803000 */
[----:B------:R-:W-:Y:S02]  /*c660*/  PRMT R4, R4, 0x5410, R7 ;  /* 0x0000541004047816 */ /* 0x000fe40000000007 */
[----:B-1----:R-:W-:Y:S01]  /*c670*/  F2FP.PACK_AB R7, R27, R26 ;  /* 0x0000001a1b07723e */ /* 0x002fe200000000ff */
[--C-:B------:R-:W-:Y:S01]  /*c680*/  HSET2.LE.AND R5, R14, R247.reuse, PT ;  /* 0x000000f70e057233 */ /* 0x100fe20003803000 */
[----:B---3--:R-:W-:Y:S01]  /*c690*/  F2FP.PACK_AB R13, R25, R24 ;  /* 0x00000018190d723e */ /* 0x008fe200000000ff */
[--C-:B------:R-:W-:Y:S01]  /*c6a0*/  HSET2.LE.AND R4, R4, R247.reuse, PT ;  /* 0x000000f704047233 */ /* 0x100fe20003803000 */
[----:B------:R-:W-:Y:S01]  /*c6b0*/  LOP3.LUT R6, R6, R7, RZ, 0xc0, !PT ;  /* 0x0000000706067212 */ /* 0x000fe200078ec0ff */
[----:B------:R-:W-:Y:S01]  /*c6c0*/  HSET2.LE.AND R7, R20, R247, PT ;  /* 0x000000f714077233 */ /* 0x000fe20003803000 */
[----:B-----5:R-:W-:-:S02]  /*c6d0*/  F2FP.PACK_AB R12, R180, R171 ;  /* 0x000000abb40c723e */ /* 0x020fc400000000ff */
[----:B------:R-:W-:Y:S02]  /*c6e0*/  F2FP.PACK_AB R20, R168, R169 ;  /* 0x000000a9a814723e */ /* 0x000fe400000000ff */
[----:B------:R-:W-:Y:S02]  /*c6f0*/  LOP3.LUT R4, R4, R13, RZ, 0xc0, !PT ;  /* 0x0000000d04047212 */ /* 0x000fe400078ec0ff */
[----:B------:R-:W-:Y:S02]  /*c700*/  LOP3.LUT R5, R5, R12, RZ, 0xc0, !PT ;  /* 0x0000000c05057212 */ /* 0x000fe400078ec0ff */
[----:B------:R-:W-:Y:S01]  /*c710*/  LOP3.LUT R7, R7, R20, RZ, 0xc0, !PT ;  /* 0x0000001407077212 */ /* 0x000fe200078ec0ff */
[----:B------:R-:W1:Y:S04]  /*c720*/  LDSM.16.MT88.4 R12, [R221+0x19800] ;  /* 0x01980000dd0c783b */ /* 0x000e680000004200 */
[----:B------:R-:W-:Y:S02]  /*c730*/  LDSM.16.MT88.4 R20, [R221+0x1d800] ;  /* 0x01d80000dd14783b */ /* 0x000fe40000004200 */
[C---:B--2---:R-:W-:Y:S08]  /*c740*/  HMMA.16816.F32 R160, R4.reuse, R8, R160 ;  /* 0x0000000804a0723c */ /* 0x044ff000000018a0 */
[C---:B------:R-:W-:Y:S01]  /*c750*/  HMMA.16816.F32 R156, R4.reuse, R10, R156 ;  /* 0x0000000a049c723c */ /* 0x040fe2000000189c */
[----:B------:R-:W2:Y:S07]  /*c760*/  LDSM.16.MT88.4 R8, [R220+0x19800] ;  /* 0x01980000dc08783b */ /* 0x000eae0000004200 */
        /* <DEDUP_REMOVED lines=36> */
[----:B------:R-:W-:Y:S01]  /*c9b0*/  FADD.FTZ R9, R189, R192 ;  /* 0x000000c0bd097221 */ /* 0x000fe20000010000 */
[----:B------:R-:W-:Y:S03]  /*c9c0*/  HMMA.16816.F32 R112, R4, R10, R112 ;  /* 0x0000000a0470723c */ /* 0x000fe60000001870 */
[----:B------:R-:W-:-:S04]  /*c9d0*/  FADD.FTZ R9, R188, R9 ;  /* 0x00000009bc097221 */ /* 0x000fc80000010000 */
        /* <DEDUP_REMOVED lines=10> */
[----:B------:R-:W-:Y:S02]  /*ca80*/  FADD.FTZ R0, R196, R197 ;  /* 0x000000c5c4007221 */ /* 0x000fe40000010000 */
[----:B------:R-:W-:Y:S01]  /*ca90*/  FADD.FTZ R24, R24, R9 ;  /* 0x0000000918187221 */ /* 0x000fe20000010000 */
[----:B-1----:R-:W-:Y:S01]  /*caa0*/  HMMA.16816.F32 R124, R4, R12, R124 ;  /* 0x0000000c047c723c */ /* 0x002fe2000000187c */
[----:B------:R-:W-:Y:S02]  /*cab0*/  FADD.FTZ R0, R195, R0 ;  /* 0x00000000c3007221 */ /* 0x000fe40000010000 */
[----:B------:R-:W-:-:S02]  /*cac0*/  FADD.FTZ R25, R25, R24 ;  /* 0x0000001819197221 */ /* 0x000fc40000010000 */
[----:B------:R-:W-:Y:S01]  /*cad0*/  FADD.FTZ R171, R171, R0 ;  /* 0x00000000abab7221 */ /* 0x000fe20000010000 */
[----:B------:R-:W-:Y:S01]  /*cae0*/  MOV R0, R3 ;  /* 0x0000000300007202 */ /* 0x000fe20000000f00 */
[----:B------:R-:W-:Y:S01]  /*caf0*/  FADD.FTZ R26, R26, R25 ;  /* 0x000000191a1a7221 */ /* 0x000fe20000010000 */
[----:B------:R-:W-:Y:S01]  /*cb00*/  HMMA.16816.F32 R128, R4, R14, R128 ;  /* 0x0000000e0480723c */ /* 0x000fe20000001880 */
[----:B------:R-:W-:Y:S02]  /*cb10*/  FADD.FTZ R180, R180, R171 ;  /* 0x000000abb4b47221 */ /* 0x000fe40000010000 */
[----:B------:R-:W-:Y:S02]  /*cb20*/  FADD.FTZ R167, R27, R26 ;  /* 0x0000001a1ba77221 */ /* 0x000fe40000010000 */
[----:B------:R-:W-:-:S04]  /*cb30*/  FADD.FTZ R169, R169, R180 ;  /* 0x000000b4a9a97221 */ /* 0x000fc80000010000 */
[----:B------:R-:W-:Y:S01]  /*cb40*/  FADD.FTZ R166, R168, R169 ;  /* 0x000000a9a8a67221 */ /* 0x000fe20000010000 */
[----:B------:R-:W-:Y:S05]  /*cb50*/  @!P0 BRA `(.L_x_1767) ;  /* 0x000050a000008947 */ /* 0x000fea0003800000 */
        /* <DEDUP_REMOVED lines=13> */
[C---:B------:R-:W-:Y:S01]  /*cc30*/  LEA R7, P0, R4.reuse, R174, 0x6 ;  /* 0x000000ae04077211 */ /* 0x040fe200078030ff */
        /* <DEDUP_REMOVED lines=39> */
[----:B------:R-:W-:-:S03]  /*ceb0*/  IMAD.U32 R0, RZ, RZ, UR40 ;  /* 0x00000028ff007e24 */ /* 0x000fc6000f8e00ff */
[----:B------:R-:W-:Y:S01]  /*cec0*/  @P5 STS.128 [R236+0x19000], RZ ;  /* 0x019000ffec005388 */ /* 0x000fe20000000c00 */
[----:B------:R-:W-:-:S03]  /*ced0*/  IMAD R0, R0, 0x40, R235 ;  /* 0x0000004000007824 */ /* 0x000fc600078e02eb */
[----:B------:R-:W-:Y:S01]  /*cee0*/  @!PT LDS RZ, [RZ] ;  /* 0x00000000fffff984 */ /* 0x000fe20000000800 */
[----:B------:R-:W-:Y:S01]  /*cef0*/  @!PT LDS RZ, [RZ] ;  /* 0x00000000fffff984 */ /* 0x000fe20000000800 */
[----:B------:R-:W-:Y:S01]  /*cf00*/  @!PT LDS RZ, [RZ] ;  /* 0x00000000fffff984 */ /* 0x000fe20000000800 */
[----:B------:R4:W-:Y:S01]  /*cf10*/  @!P5 LDGSTS.E.BYPASS.LTC128B.128 [R236+0x19000], [R16.64] ;  /* 0x1900000010ecdfae */ /* 0x0009e2000b901d5e */
[--C-:B------:R-:W-:Y:S01]  /*cf20*/  IMAD.IADD R2, R243, 0x1, -R0.reuse ;  /* 0x00000001f3027824 */ /* 0x100fe200078e0a00 */
[C---:B------:R-:W-:Y:S02]  /*cf30*/  ISETP.GE.AND P1, PT, R0.reuse, R244, PT ;  /* 0x000000f40000720c */ /* 0x040fe40003f26270 */
[----:B------:R-:W-:Y:S02]  /*cf40*/  @P4 STS.128 [R236+0x1b000], RZ ;  /* 0x01b000ffec004388 */ /* 0x000fe40000000c00 */
[----:B------:R-:W-:Y:S02]  /*cf50*/  ISETP.LT.OR P1, PT, R0, R245, P1 ;  /* 0x000000f50000720c */ /* 0x000fe40000f21670 */
        /* <DEDUP_REMOVED lines=16> */
[----:B---3--:R-:W1:Y:S04]  /*d060*/  LDSM.16.M88.4 R4, [R229+0x10800] ;  /* 0x01080000e504783b */ /* 0x008e680000000200 */
[----:B------:R-:W2:Y:S04]  /*d070*/  LDSM.16.M88.4 R184, [R229+0x11000] ;  /* 0x01100000e5b8783b */ /* 0x000ea80000000200 */
[----:B------:R-:W3:Y:S04]  /*d080*/  LDSM.16.M88.4 R28, [R229+0x11800] ;  /* 0x01180000e51c783b */ /* 0x000ee80000000200 */
[----:B------:R-:W-:Y:S04]  /*d090*/  LDSM.16.M88.4 R20, [R228] ;  /* 0x00000000e414783b */ /* 0x000fe80000000200 */
[----:B------:R-:W2:Y:S04]  /*d0a0*/  LDSM.16.M88.4 R24, [R227] ;  /* 0x00000000e318783b */ /* 0x000ea80000000200 */
[----:B------:R-:W2:Y:S04]  /*d0b0*/  LDSM.16.M88.4 R192, [R219] ;  /* 0x00000000dbc0783b */ /* 0x000ea80000000200 */
[----:B-----5:R-:W5:Y:S04]  /*d0c0*/  LDSM.16.M88.4 R32, [R218] ;  /* 0x00000000da20783b */ /* 0x020f680000000200 */
[----:B------:R-:W-:Y:S04]  /*d0d0*/  LDSM.16.M88.4 R200, [R223+0x10000] ;  /* 0x01000000dfc8783b */ /* 0x000fe80000000200 */
[----:B------:R-:W-:Y:S01]  /*d0e0*/  LDSM.16.M88.4 R196, [R223+0x10800] ;  /* 0x01080000dfc4783b */ /* 0x000fe20000000200 */
[C---:B----4-:R-:W-:Y:S03]  /*d0f0*/  HMMA.16816.F32 R16, R168.reuse, R12, RZ ;  /* 0x0000000ca810723c */ /* 0x050fe600000018ff */
[----:B------:R-:W0:Y:S05]  /*d100*/  LDGDEPBAR ;  /* 0x00000000000079af */ /* 0x000e2a0000000000 */
[C---:B------:R-:W-:Y:S08]  /*d110*/  HMMA.16816.F32 R12, R168.reuse, R14, RZ ;  /* 0x0000000ea80c723c */ /* 0x040ff000000018ff */
[C---:B-1----:R-:W-:Y:S08]  /*d120*/  HMMA.16816.F32 R8, R168.reuse, R4, RZ ;  /* 0x00000004a808723c */ /* 0x042ff000000018ff */
[C---:B--2---:R-:W-:Y:S08]  /*d130*/  HMMA.16816.F32 R188, R168.reuse, R184, RZ ;  /* 0x000000b8a8bc723c */ /* 0x044ff000000018ff */
[C---:B------:R-:W-:Y:S08]  /*d140*/  HMMA.16816.F32 R4, R168.reuse, R6, RZ ;  /* 0x00000006a804723c */ /* 0x040ff000000018ff */
[C---:B------:R-:W-:Y:S08]  /*d150*/  HMMA.16816.F32 R184, R168.reuse, R186, RZ ;  /* 0x000000baa8b8723c */ /* 0x040ff000000018ff */
[C---:B---3--:R-:W-:Y:S08]  /*d160*/  HMMA.16816.F32 R180, R168.reuse, R28, RZ ;  /* 0x0000001ca8b4723c */ /* 0x048ff000000018ff */
        /* <DEDUP_REMOVED lines=8> */
[C---:B-----5:R-:W-:Y:S08]  /*d1f0*/  HMMA.16816.F32 R188, R20.reuse, R32, R188 ;  /* 0x0000002014bc723c */ /* 0x060ff000000018bc */
[C---:B------:R-:W-:Y:S01]  /*d200*/  HMMA.16816.F32 R184, R20.reuse, R34, R184 ;  /* 0x0000002214b8723c */ /* 0x040fe200000018b8 */
[----:B------:R-:W-:Y:S07]  /*d210*/  LDSM.16.M88.4 R32, [R225] ;  /* 0x00000000e120783b */ /* 0x000fee0000000200 */
[C---:B-1----:R-:W-:Y:S08]  /*d220*/  HMMA.16816.F32 R180, R20.reuse, R28, R180 ;  /* 0x0000001c14b4723c */ /* 0x042ff000000018b4 */
[----:B------:R-:W-:Y:S01]  /*d230*/  HMMA.16816.F32 R168, R20, R30, R168 ;  /* 0x0000001e14a8723c */ /* 0x000fe200000018a8 */
[----:B------:R-:W1:Y:S04]  /*d240*/  LDSM.16.M88.4 R28, [R223+0x11800] ;  /* 0x01180000df1c783b */ /* 0x000e680000000200 */
[----:B------:R-:W4:Y:S03]  /*d250*/  LDSM.16.M88.4 R20, [R216] ;  /* 0x00000000d814783b */ /* 0x000f260000000200 */
        /* <DEDUP_REMOVED lines=18> */
[----:B------:R-:W-:Y:S07]  /*d380*/  LDSM.16.M88.4 R200, [R213] ;  /* 0x00000000d5c8783b */ /* 0x000fee0000000200 */
[C---:B-----5:R-:W-:Y:S08]  /*d390*/  HMMA.16816.F32 R188, R32.reuse, R196, R188 ;  /* 0x000000c420bc723c */ /* 0x060ff000000018bc */
[C---:B------:R-:W-:Y:S01]  /*d3a0*/  HMMA.16816.F32 R184, R32.reuse, R198, R184 ;  /* 0x000000c620b8723c */ /* 0x040fe200000018b8 */
[----:B------:R-:W2:Y:S07]  /*d3b0*/  LDSM.16.M88.4 R196, [R229+0x13000] ;  /* 0x01300000e5c4783b */ /* 0x000eae0000000200 */
[C---:B---3--:R-:W-:Y:S08]  /*d3c0*/  HMMA.16816.F32 R180, R32.reuse, R192, R180 ;  /* 0x000000c020b4723c */ /* 0x048ff000000018b4 */
[----:B------:R-:W-:Y:S01]  /*d3d0*/  HMMA.16816.F32 R168, R32, R194, R168 ;  /* 0x000000c220a8723c */ /* 0x000fe200000018a8 */
[----:B------:R-:W3:Y:S04]  /*d3e0*/  LDSM.16.M88.4 R192, [R229+0x13800] ;  /* 0x01380000e5c0783b */ /* 0x000ee80000000200 */
[----:B------:R-:W-:Y:S03]  /*d3f0*/  LDSM.16.M88.4 R32, [R228+0x4000] ;  /* 0x00400000e420783b */ /* 0x000fe60000000200 */
        /* <DEDUP_REMOVED lines=21> */
[----:B------:R-:W-:Y:S07]  /*d550*/  LDSM.16.M88.4 R200, [R211] ;  /* 0x00000000d3c8783b */ /* 0x000fee0000000200 */
[C---:B--2---:R-:W-:Y:S08]  /*d560*/  HMMA.16816.F32 R180, R32.reuse, R196, R180 ;  /* 0x000000c420b4723c */ /* 0x044ff000000018b4 */
[----:B------:R-:W-:Y:S01]  /*d570*/  HMMA.16816.F32 R168, R32, R198, R168 ;  /* 0x000000c620a8723c */ /* 0x000fe200000018a8 */
[----:B------:R-:W2:Y:S04]  /*d580*/  LDSM.16.M88.4 R32, [R223+0x13800] ;  /* 0x01380000df20783b */ /* 0x000ea80000000200 */
        /* <DEDUP_REMOVED lines=9> */
[----:B------:R-:W4:Y:S07]  /*d620*/  LDSM.16.M88.4 R192, [R216+0x3000] ;  /* 0x00300000d8c0783b */ /* 0x000f2e0000000200 */
[C---:B--2---:R-:W-:Y:S08]  /*d630*/  HMMA.16816.F32 R180, R24.reuse, R32, R180 ;  /* 0x0000002018b4723c */ /* 0x044ff000000018b4 */
[----:B------:R-:W-:Y:S01]  /*d640*/  HMMA.16816.F32 R168, R24, R34, R168 ;  /* 0x0000002218a8723c */ /* 0x000fe200000018a8 */
[----:B------:R-:W2:Y:S04]  /*d650*/  LDSM.16.M88.4 R32, [R216+0x3800] ;  /* 0x00380000d820783b */ /* 0x000ea80000000200 */
[----:B------:R-:W-:Y:S03]  /*d660*/  LDSM.16.M88.4 R24, [R229+0x14000] ;  /* 0x01400000e518783b */ /* 0x000fe60000000200 */
[C---:B-1----:R-:W-:Y:S08]  /*d670*/  HMMA.16816.F32 R8, R28.reuse, R196, R8 ;  /* 0x000000c41c08723c */ /* 0x042ff00000001808 */
[C---:B---3--:R-:W-:Y:S08]  /*d680*/  HMMA.16816.F32 R16, R28.reuse, R20, R16 ;  /* 0x000000141c10723c */ /* 0x048ff00000001810 */
[C---:B------:R-:W-:Y:S01]  /*d690*/  HMMA.16816.F32 R12, R28.reuse, R22, R12 ;  /* 0x000000161c0c723c */ /* 0x040fe2000000180c */
[----:B------:R-:W1:Y:S07]  /*d6a0*/  LDSM.16.M88.4 R20, [R230+0x8000] ;  /* 0x00800000e614783b */ /* 0x000e6e0000000200 */
[C---:B----4-:R-:W-:Y:S08]  /*d6b0*/  HMMA.16816.F32 R188, R28.reuse, R192, R188 ;  /* 0x000000c01cbc723c */ /* 0x050ff000000018bc */
[C---:B------:R-:W-:Y:S01]  /*d6c0*/  HMMA.16816.F32 R184, R28.reuse, R194, R184 ;  /* 0x000000c21cb8723c */ /* 0x040fe200000018b8 */
[----:B------:R-:W3:Y:S07]  /*d6d0*/  LDSM.16.M88.4 R192, [R229+0x14800] ;  /* 0x01480000e5c0783b */ /* 0x000eee0000000200 */
[C---:B------:R-:W-:Y:S01]  /*d6e0*/  HMMA.16816.F32 R4, R28.reuse, R198, R4 ;  /* 0x000000c61c04723c */ /* 0x040fe20000001804 */
[----:B------:R-:W-:Y:S07]  /*d6f0*/  LDSM.16.M88.4 R196, [R210] ;  /* 0x00000000d2c4783b */ /* 0x000fee0000000200 */
[C---:B--2---:R-:W-:Y:S08]  /*d700*/  HMMA.16816.F32 R180, R28.reuse, R32, R180 ;  /* 0x000000201cb4723c */ /* 0x044ff000000018b4 */
[----:B------:R-:W-:Y:S01]  /*d710*/  HMMA.16816.F32 R168, R28, R34, R168 ;  /* 0x000000221ca8723c */ /* 0x000fe200000018a8 */
[----:B------:R-:W2:Y:S04]  /*d720*/  LDSM.16.M88.4 R32, [R229+0x15000] ;  /* 0x01500000e520783b */ /* 0x000ea80000000200 */
[----:B------:R-:W4:Y:S03]  /*d730*/  LDSM.16.M88.4 R28, [R229+0x15800] ;  /* 0x01580000e51c783b */ /* 0x000f260000000200 */
[C---:B-1----:R-:W-:Y:S08]  /*d740*/  HMMA.16816.F32 R16, R20.reuse, R24, R16 ;  /* 0x000000181410723c */ /* 0x042ff00000001810 */
[C---:B------:R-:W-:Y:S01]  /*d750*/  HMMA.16816.F32 R12, R20.reuse, R26, R12 ;  /* 0x0000001a140c723c */ /* 0x040fe2000000180c */
[----:B------:R-:W1:Y:S07]  /*d760*/  LDSM.16.M88.4 R24, [R228+0x8000] ;  /* 0x00800000e418783b */ /* 0x000e6e0000000200 */
[C---:B---3--:R-:W-:Y:S08]  /*d770*/  HMMA.16816.F32 R8, R20.reuse, R192, R8 ;  /* 0x000000c01408723c */ /* 0x048ff00000001808 */
[C---:B------:R-:W-:Y:S01]  /*d780*/  HMMA.16816.F32 R4, R20.reuse, R194, R4 ;  /* 0x000000c21404723c */ /* 0x040fe20000001804 */
[----:B------:R-:W3:Y:S07]  /*d790*/  LDSM.16.M88.4 R192, [R209] ;  /* 0x00000000d1c0783b */ /* 0x000eee0000000200 */
[C---:B--2---:R-:W-:Y:S08]  /*d7a0*/  HMMA.16816.F32 R188, R20.reuse, R32, R188 ;  /* 0x0000002014bc723c */ /* 0x044ff000000018bc */
[C---:B------:R-:W-:Y:S01]  /*d7b0*/  HMMA.16816.F32 R184, R20.reuse, R34, R184 ;  /* 0x0000002214b8723c */ /* 0x040fe200000018b8 */
[----:B------:R-:W-:Y:S07]  /*d7c0*/  LDSM.16.M88.4 R32, [R226+0x8000] ;  /* 0x00800000e220783b */ /* 0x000fee0000000200 */
[C---:B----4-:R-:W-:Y:S08]  /*d7d0*/  HMMA.16816.F32 R180, R20.reuse, R28, R180 ;  /* 0x0000001c14b4723c */ /* 0x050ff000000018b4 */
[----:B------:R-:W-:Y:S01]  /*d7e0*/  HMMA.16816.F32 R168, R20, R30, R168 ;  /* 0x0000001e14a8723c */ /* 0x000fe200000018a8 */
[----:B------:R-:W2:Y:S04]  /*d7f0*/  LDSM.16.M88.4 R28, [R208] ;  /* 0x00000000d01c783b */ /* 0x000ea80000000200 */
[----:B------:R-:W4:Y:S03]  /*d800*/  LDSM.16.M88.4 R20, [R223+0x14000] ;  /* 0x01400000df14783b */ /* 0x000f260000000200 */
        /* <DEDUP_REMOVED lines=11> */
[----:B------:R-:W-:Y:S04]  /*d8c0*/  LDSM.16.M88.4 R28, [R225+0x8000] ;  /* 0x00800000e11c783b */ /* 0x000fe80000000200 */
[----:B------:R-:W2:Y:S03]  /*d8d0*/  LDSM.16.M88.4 R24, [R216+0x4000] ;  /* 0x00400000d818783b */ /* 0x000ea60000000200 */
[C---:B----4-:R-:W-:Y:S08]  /*d8e0*/  HMMA.16816.F32 R16, R32.reuse, R20, R16 ;  /* 0x000000142010723c */ /* 0x050ff00000001810 */
[C---:B------:R-:W-:Y:S01]  /*d8f0*/  HMMA.16816.F32 R12, R32.reuse, R22, R12 ;  /* 0x00000016200c723c */ /* 0x040fe2000000180c */
[----:B------:R-:W4:Y:S07]  /*d900*/  LDSM.16.M88.4 R20, [R216+0x4800] ;  /* 0x00480000d814783b */ /* 0x000f2e0000000200 */
[C---:B-1----:R-:W-:Y:S08]  /*d910*/  HMMA.16816.F32 R8, R32.reuse, R200, R8 ;  /* 0x000000c82008723c */ /* 0x042ff00000001808 */
[C---:B------:R-:W-:Y:S01]  /*d920*/  HMMA.16816.F32 R4, R32.reuse, R202, R4 ;  /* 0x000000ca2004723c */ /* 0x040fe20000001804 */
[----:B------:R-:W-:Y:S07]  /*d930*/  LDSM.16.M88.4 R200, [R230+0xc000] ;  /* 0x00c00000e6c8783b */ /* 0x000fee0000000200 */
[C---:B---3--:R-:W-:Y:S08]  /*d940*/  HMMA.16816.F32 R180, R32.reuse, R192, R180 ;  /* 0x000000c020b4723c */ /* 0x048ff000000018b4 */
[C---:B------:R-:W-:Y:S01]  /*d950*/  HMMA.16816.F32 R168, R32.reuse, R194, R168 ;  /* 0x000000c220a8723c */ /* 0x040fe200000018a8 */
[----:B------:R-:W1:Y:S07]  /*d960*/  LDSM.16.M88.4 R192, [R216+0x5000] ;  /* 0x00500000d8c0783b */ /* 0x000e6e0000000200 */
[C---:B-----5:R-:W-:Y:S08]  /*d970*/  HMMA.16816.F32 R188, R32.reuse, R196, R188 ;  /* 0x000000c420bc723c */ /* 0x060ff000000018bc */
[----:B------:R-:W-:Y:S01]  /*d980*/  HMMA.16816.F32 R184, R32, R198, R184 ;  /* 0x000000c620b8723c */ /* 0x000fe200000018b8 */
[----:B------:R-:W3:Y:S04]  /*d990*/  LDSM.16.M88.4 R32, [R216+0x5800] ;  /* 0x00580000d820783b */ /* 0x000ee80000000200 */
[----:B------:R-:W-:Y:S03]  /*d9a0*/  LDSM.16.M88.4 R196, [R229+0x17000] ;  /* 0x01700000e5c4783b */ /* 0x000fe60000000200 */
        /* <DEDUP_REMOVED lines=16> */
[C---:B----4-:R-:W-:Y:S08]  /*dab0*/  HMMA.16816.F32 R8, R200.reuse, R20, R8 ;  /* 0x00000014c808723c */ /* 0x050ff00000001808 */
[C---:B------:R-:W-:Y:S01]  /*dac0*/  HMMA.16816.F32 R4, R200.reuse, R22, R4 ;  /* 0x00000016c804723c */ /* 0x040fe20000001804 */
[----:B------:R-:W4:Y:S07]  /*dad0*/  LDSM.16.M88.4 R20, [R205] ;  /* 0x00000000cd14783b */ /* 0x000f2e0000000200 */
[C---:B------:R-:W-:Y:S08]  /*dae0*/  HMMA.16816.F32 R188, R200.reuse, R196, R188 ;  /* 0x000000c4c8bc723c */ /* 0x040ff000000018bc */
[C---:B------:R-:W-:Y:S01]  /*daf0*/  HMMA.16816.F32 R184, R200.reuse, R198, R184 ;  /* 0x000000c6c8b8723c */ /* 0x040fe200000018b8 */
[----:B------:R-:W-:Y:S07]  /*db00*/  LDSM.16.M88.4 R196, [R223+0x17000] ;  /* 0x01700000dfc4783b */ /* 0x000fee0000000200 */
[C---:B-1----:R-:W-:Y:S08]  /*db10*/  HMMA.16816.F32 R180, R200.reuse, R192, R180 ;  /* 0x000000c0c8b4723c */ /* 0x042ff000000018b4 */
[----:B------:R-:W-:Y:S01]  /*db20*/  HMMA.16816.F32 R168, R200, R194, R168 ;  /* 0x000000c2c8a8723c */ /* 0x000fe200000018a8 */
[----:B------:R-:W1:Y:S07]  /*db30*/  LDSM.16.M88.4 R192, [R204] ;  /* 0x00000000ccc0783b */ /* 0x000e6e0000000200 */
[C---:B---3--:R-:W-:Y:S08]  /*db40*/  HMMA.16816.F32 R16, R32.reuse, R28, R16 ;  /* 0x0000001c2010723c */ /* 0x048ff00000001810 */
[C---:B------:R-:W-:Y:S01]  /*db50*/  HMMA.16816.F32 R12, R32.reuse, R30, R12 ;  /* 0x0000001e200c723c */ /* 0x040fe2000000180c */
[----:B------:R-:W3:Y:S07]  /*db60*/  LDSM.16.M88.4 R28, [R226+0xc000] ;  /* 0x00c00000e21c783b */ /* 0x000eee0000000200 */
[C---:B--2---:R-:W-:Y:S08]  /*db70*/  HMMA.16816.F32 R8, R32.reuse, R24, R8 ;  /* 0x000000182008723c */ /* 0x044ff00000001808 */
[C---:B------:R-:W-:Y:S01]  /*db80*/  HMMA.16816.F32 R4, R32.reuse, R26, R4 ;  /* 0x0000001a2004723c */ /* 0x040fe20000001804 */
[----:B------:R-:W2:Y:S07]  /*db90*/  LDSM.16.M88.4 R24, [R223+0x16000] ;  /* 0x01600000df18783b */ /* 0x000eae0000000200 */
[C---:B----4-:R-:W-:Y:S08]  /*dba0*/  HMMA.16816.F32 R188, R32.reuse, R20, R188 ;  /* 0x0000001420bc723c */ /* 0x050ff000000018bc */
[C---:B------:R-:W-:Y:S01]  /*dbb0*/  HMMA.16816.F32 R184, R32.reuse, R22, R184 ;  /* 0x0000001620b8723c */ /* 0x040fe200000018b8 */
[----:B------:R-:W4:Y:S07]  /*dbc0*/  LDSM.16.M88.4 R20, [R223+0x16800] ;  /* 0x01680000df14783b */ /* 0x000f2e0000000200 */
[C---:B-1----:R-:W-:Y:S08]  /*dbd0*/  HMMA.16816.F32 R180, R32.reuse, R192, R180 ;  /* 0x000000c020b4723c */ /* 0x042ff000000018b4 */
[----:B------:R-:W-:Y:S01]  /*dbe0*/  HMMA.16816.F32 R168, R32, R194, R168 ;  /* 0x000000c220a8723c */ /* 0x000fe200000018a8 */
[----:B------:R-:W1:Y:S04]  /*dbf0*/  LDSM.16.M88.4 R32, [R223+0x17800] ;  /* 0x01780000df20783b */ /* 0x000e680000000200 */
[----:B------:R-:W-:Y:S03]  /*dc00*/  LDSM.16.M88.4 R192, [R216+0x6800] ;  /* 0x00680000d8c0783b */ /* 0x000fe60000000200 */
[C---:B---3--:R-:W-:Y:S08]  /*dc10*/  HMMA.16816.F32 R188, R28.reuse, R196, R188 ;  /* 0x000000c41cbc723c */ /* 0x048ff000000018bc */
[C---:B--2---:R-:W-:Y:S08]  /*dc20*/  HMMA.16816.F32 R16, R28.reuse, R24, R16 ;  /* 0x000000181c10723c */ /* 0x044ff00000001810 */
[C---:B------:R-:W-:Y:S01]  /*dc30*/  HMMA.16816.F32 R12, R28.reuse, R26, R12 ;  /* 0x0000001a1c0c723c */ /* 0x040fe2000000180c */
[----:B------:R-:W2:Y:S07]  /*dc40*/  LDSM.16.M88.4 R24, [R225+0xc000] ;  /* 0x00c00000e118783b */ /* 0x000eae0000000200 */
[C---:B----4-:R-:W-:Y:S08]  /*dc50*/  HMMA.16816.F32 R8, R28.reuse, R20, R8 ;  /* 0x000000141c08723c */ /* 0x050ff00000001808 */
[C---:B------:R-:W-:Y:S01]  /*dc60*/  HMMA.16816.F32 R4, R28.reuse, R22, R4 ;  /* 0x000000161c04723c */ /* 0x040fe20000001804 */
[----:B------:R-:W3:Y:S07]  /*dc70*/  LDSM.16.M88.4 R20, [R216+0x6000] ;  /* 0x00600000d814783b */ /* 0x000eee0000000200 */
[C---:B------:R-:W-:Y:S08]  /*dc80*/  HMMA.16816.F32 R184, R28.reuse, R198, R184 ;  /* 0x000000c61cb8723c */ /* 0x040ff000000018b8 */
[C---:B-1----:R-:W-:Y:S07]  /*dc90*/  HMMA.16816.F32 R180, R28.reuse, R32, R180 ;  /* 0x000000201cb4723c */ /* 0x042fee00000018b4 */
[----:B------:R-:W-:Y:S01]  /*dca0*/  IMAD.IADD R32, R246, 0x1, -R0 ;  /* 0x00000001f6207824 */ /* 0x000fe200078e0a00 */
[----:B------:R-:W-:Y:S01]  /*dcb0*/  HMMA.16816.F32 R168, R28, R34, R168 ;  /* 0x000000221ca8723c */ /* 0x000fe200000018a8 */
[----:B------:R-:W1:Y:S01]  /*dcc0*/  LDSM.16.M88.4 R28, [R216+0x7000] ;  /* 0x00700000d81c783b */ /* 0x000e620000000200 */
[----:B------:R-:W-:-:S02]  /*dcd0*/  IABS R33, R2 ;  /* 0x0000000200217213 */ /* 0x000fc40000000000 */
[----:B------:R-:W-:-:S04]  /*dce0*/  IABS R32, R32 ;  /* 0x0000002000207213 */ /* 0x000fc80000000000 */
[----:B------:R-:W-:Y:S01]  /*dcf0*/  I2F R33, R33 ;  /* 0x0000002100217306 */ /* 0x000fe20000201400 */
[----:B------:R-:W-:Y:S01]  /*dd00*/  IMAD.MOV.U32 R35, RZ, RZ, R32 ;  /* 0x000000ffff237224 */ /* 0x000fe200078e0020 */
[----:B------:R-:W-:Y:S01]  /*dd10*/  IADD3 R32, R0, 0x1, RZ ;  /* 0x0000000100207810 */ /* 0x000fe20007ffe0ff */
[C---:B--2---:R-:W-:Y:S03]  /*dd20*/  HMMA.16816.F32 R8, R24.reuse, R192, R8 ;  /* 0x000000c01808723c */ /* 0x044fe60000001808 */
[----:B------:R-:W-:Y:S01]  /*dd30*/  ISETP.GE.AND P0, PT, R32, R244, PT ;  /* 0x000000f42000720c */ /* 0x000fe20003f06270 */
[----:B------:R-:W-:Y:S01]  /*dd40*/  IMAD.IADD R2, R246, 0x1, -R32 ;  /* 0x00000001f6027824 */ /* 0x000fe200078e0a20 */
[----:B------:R-:W2:Y:S01]  /*dd50*/  I2F R35, R35 ;  /* 0x0000002300237306 */ /* 0x000ea20000201400 */
[----:B------:R-:W-:Y:S02]  /*dd60*/  ISETP.GE.AND P6, PT, R32, R237, PT ;  /* 0x000000ed2000720c */ /* 0x000fe40003fc6270 */
[----:B---3--:R-:W-:Y:S01]  /*dd70*/  HMMA.16816.F32 R16, R24, R20, R16 ;  /* 0x000000141810723c */ /* 0x008fe20000001810 */
[----:B------:R-:W-:-:S02]  /*dd80*/  IABS R2, R2 ;  /* 0x0000000200027213 */ /* 0x000fc40000000000 */
[C---:B------:R-:W-:Y:S02]  /*dd90*/  ISETP.LT.OR P0, PT, R32.reuse, R245, P0 ;  /* 0x000000f52000720c */ /* 0x040fe40000701670 */
[----:B------:R-:W-:-:S03]  /*dda0*/  ISETP.LT.OR P6, PT, R32, R242, P6 ;  /* 0x000000f22000720c */ /* 0x000fc600037c1670 */
[----:B------:R-:W-:Y:S01]  /*ddb0*/  HMMA.16816.F32 R12, R24, R22, R12 ;  /* 0x00000016180c723c */ /* 0x000fe2000000180c */
[----:B------:R-:W3:Y:S01]  /*ddc0*/  LDSM.16.M88.4 R20, [R216+0x7800] ;  /* 0x00780000d814783b */ /* 0x000ee20000000200 */
[----:B------:R-:W-:-:S06]  /*ddd0*/  DEPBAR.LE SB0, 0x0 ;  /* 0x000080000000791a */ /* 0x000fcc0000000000 */
[C---:B------:R-:W-:Y:S08]  /*dde0*/  HMMA.16816.F32 R4, R24.reuse, R194, R4 ;  /* 0x000000c21804723c */ /* 0x040ff00000001804 */
[----:B-1----:R-:W-:Y:S01]  /*ddf0*/  HMMA.16816.F32 R188, R24, R28, R188 ;  /* 0x0000001c18bc723c */ /* 0x002fe200000018bc */
[----:B--2---:R-:W-:-:S06]  /*de00*/  FFMA.FTZ R35, R35, -UR28, R16 ;  /* 0x8000001c23237c23 */ /* 0x004fcc0008010010 */
[----:B------:R-:W-:Y:S01]  /*de10*/  IMAD.IADD R29, R243, 0x1, -R32 ;  /* 0x00000001f31d7824 */ /* 0x000fe200078e0a20 */
[----:B------:R-:W-:Y:S01]  /*de20*/  HMMA.16816.F32 R184, R24, R30, R184 ;  /* 0x0000001e18b8723c */ /* 0x000fe200000018b8 */
[----:B------:R-:W-:Y:S01]  /*de30*/  IMAD.MOV.U32 R28, RZ, RZ, R2 ;  /* 0x000000ffff1c7224 */ /* 0x000fe200078e0002 */
[----:B------:R-:W-:Y:S02]  /*de40*/  IADD3 R2, R0, 0x8, RZ ;  /* 0x0000000800027810 */ /* 0x000fe40007ffe0ff */
[----:B------:R-:W-:-:S03]  /*de50*/  IABS R29, R29 ;  /* 0x0000001d001d7213 */ /* 0x000fc60000000000 */
[----:B------:R-:W-:Y:S01]  /*de60*/  IMAD.IADD R31, R246, 0x1, -R2 ;  /* 0x00000001f61f7824 */ /* 0x000fe200078e0a02 */
[----:B------:R-:W1:Y:S01]  /*de70*/  I2F R28, R28 ;  /* 0x0000001c001c7306 */ /* 0x000e620000201400 */
[----:B------:R-:W-:-:S03]  /*de80*/  IMAD.MOV.U32 R30, RZ, RZ, R29 ;  /* 0x000000ffff1e7224 */ /* 0x000fc600078e001d */
[----:B------:R-:W-:-:S04]  /*de90*/  IABS R29, R31 ;  /* 0x0000001f001d7213 */ /* 0x000fc80000000000 */
[----:B------:R-:W2:Y:S01]  /*dea0*/  I2F R30, R30 ;  /* 0x0000001e001e7306 */ /* 0x000ea20000201400 */
[----:B------:R-:W-:Y:S01]  /*deb0*/  IMAD.MOV.U32 R31, RZ, RZ, R29 ;  /* 0x000000ffff1f7224 */ /* 0x000fe200078e001d */
[----:B------:R-:W-:Y:S01]  /*dec0*/  IADD3 R29, R0, 0x9, RZ ;  /* 0x00000009001d7810 */ /* 0x000fe20007ffe0ff */
[C---:B---3--:R-:W-:Y:S04]  /*ded0*/  HMMA.16816.F32 R180, R24.reuse, R20, R180 ;  /* 0x0000001418b4723c */ /* 0x048fe800000018b4 */
[C---:B------:R-:W-:Y:S01]  /*dee0*/  IMAD.IADD R16, R243.reuse, 0x1, -R29 ;  /* 0x00000001f3107824 */ /* 0x040fe200078e0a1d */
[----:B------:R-:W3:Y:S01]  /*def0*/  I2F R31, R31 ;  /* 0x0000001f001f7306 */ /* 0x000ee20000201400 */
[----:B-1----:R-:W-:Y:S02]  /*df00*/  FFMA.FTZ R17, R28, -UR28, R17 ;  /* 0x8000001c1c117c23 */ /* 0x002fe40008010011 */
[----:B------:R-:W-:Y:S01]  /*df10*/  IMAD.IADD R21, R246, 0x1, -R29 ;  /* 0x00000001f6157824 */ /* 0x000fe200078e0a1d */
[----:B------:R-:W-:Y:S01]  /*df20*/  HMMA.16816.F32 R168, R24, R22, R168 ;  /* 0x0000001618a8723c */ /* 0x000fe200000018a8 */
[----:B------:R-:W-:-:S03]  /*df30*/  IMAD.IADD R20, R243, 0x1, -R2 ;  /* 0x00000001f3147824 */ /* 0x000fc600078e0a02 */
[----:B------:R-:W-:Y:S01]  /*df40*/  IABS R21, R21 ;  /* 0x0000001500157213 */ /* 0x000fe20000000000 */
[----:B--2---:R-:W-:Y:S01]  /*df50*/  FFMA.FTZ R19, R30, -UR28, R19 ;  /* 0x8000001c1e137c23 */ /* 0x004fe20008010013 */
[----:B------:R-:W-:Y:S02]  /*df60*/  IABS R20, R20 ;  /* 0x0000001400147213 */ /* 0x000fe40000000000 */
[----:B------:R-:W-:Y:S01]  /*df70*/  IADD3 R22, R0, 0x10, RZ ;  /* 0x0000001000167810 */ /* 0x000fe20007ffe0ff */
[----:B------:R-:W-:Y:S01]  /*df80*/  IMAD.MOV.U32 R26, RZ, RZ, R21 ;  /* 0x000000ffff1a7224 */ /* 0x000fe200078e0015 */
[----:B------:R-:W-:Y:S01]  /*df90*/  IABS R21, R16 ;  /* 0x0000001000157213 */ /* 0x000fe20000000000 */
[----:B------:R-:W-:Y:S01]  /*dfa0*/  FFMA.FTZ R16, R33, -UR28, R18 ;  /* 0x8000001c21107c23 */ /* 0x000fe20008010012 */
[----:B------:R1:W-:Y:S01]  /*dfb0*/  I2F R23, R20 ;  /* 0x0000001400177306 */ /* 0x0003e20000201400 */
[----:B------:R-:W-:Y:S01]  /*dfc0*/  IMAD.IADD R18, R246, 0x1, -R22 ;  /* 0x00000001f6127824 */ /* 0x000fe200078e0a16 */
[C---:B------:R-:W-:Y:S01]  /*dfd0*/  IADD3 R24, R0.reuse, 0x11, RZ ;  /* 0x0000001100187810 */ /* 0x040fe20007ffe0ff */
[----:B------:R-:W-:Y:S01]  /*dfe0*/  IMAD.MOV.U32 R32, RZ, RZ, R21 ;  /* 0x000000ffff207224 */ /* 0x000fe200078e0015 */
[----:B------:R-:W-:Y:S01]  /*dff0*/  FSEL R21, R35, -INF , !P1 ;  /* 0xff80000023157808 */ /* 0x000fe20004800000 */
[----:B---3--:R-:W-:Y:S01]  /*e000*/  FFMA.FTZ R12, R31, -UR28, R12 ;  /* 0x8000001c1f0c7c23 */ /* 0x008fe2000801000c */
[----:B------:R-:W-:Y:S01]  /*e010*/  BAR.SYNC.DEFER_BLOCKING 0x0 ;  /* 0x0000000000007b1d */ /* 0x000fe20000010000 */
[----:B------:R-:W-:Y:S01]  /*e020*/  ISETP.GE.AND P1, PT, R0, R237, PT ;  /* 0x000000ed0000720c */ /* 0x000fe20003f26270 */
[----:B------:R-:W-:Y:S01]  /*e030*/  IMAD.IADD R27, R243, 0x1, -R22 ;  /* 0x00000001f31b7824 */ /* 0x000fe200078e0a16 */
[----:B------:R-:W-:-:S02]  /*e040*/  IABS R25, R18 ;  /* 0x0000001200197213 */ /* 0x000fc40000000000 */
[----:B------:R-:W-:Y:S01]  /*e050*/  ISETP.LT.OR P1, PT, R0, R242, P1 ;  /* 0x000000f20000720c */ /* 0x000fe20000f21670 */
[----:B------:R-:W2:Y:S01]  /*e060*/  I2F R26, R26 ;  /* 0x0000001a001a7306 */ /* 0x000ea20000201400 */
[----:B------:R-:W-:Y:S02]  /*e070*/  IABS R27, R27 ;  /* 0x0000001b001b7213 */ /* 0x000fe40000000000 */
[----:B------:R-:W-:Y:S02]  /*e080*/  FSEL R16, R16, -INF , !P1 ;  /* 0xff80000010107808 */ /* 0x000fe40004800000 */
[----:B-1----:R-:W-:Y:S01]  /*e090*/  FSEL R20, R17, -INF , !P0 ;  /* 0xff80000011147808 */ /* 0x002fe20004000000 */
[----:B------:R-:W-:Y:S01]  /*e0a0*/  IMAD.IADD R17, R246, 0x1, -R24 ;  /* 0x00000001f6117824 */ /* 0x000fe200078e0a18 */
[C---:B------:R-:W-:Y:S01]  /*e0b0*/  ISETP.GE.AND P1, PT, R2.reuse, R244, PT ;  /* 0x000000f40200720c */ /* 0x040fe20003f26270 */
[----:B------:R1:W3:Y:S01]  /*e0c0*/  I2F R28, R32 ;  /* 0x00000020001c7306 */ /* 0x0002e20000201400 */
[----:B------:R-:W-:-:S02]  /*e0d0*/  ISETP.GE.AND P0, PT, R2, R237, PT ;  /* 0x000000ed0200720c */ /* 0x000fc40003f06270 */
[C---:B------:R-:W-:Y:S02]  /*e0e0*/  ISETP.LT.OR P1, PT, R2.reuse, R245, P1 ;  /* 0x000000f50200720c */ /* 0x040fe40000f21670 */
[----:B------:R-:W-:Y:S02]  /*e0f0*/  ISETP.LT.OR P0, PT, R2, R242, P0 ;  /* 0x000000f20200720c */ /* 0x000fe40000701670 */
[----:B------:R-:W-:Y:S01]  /*e100*/  IADD3 R2, R0, 0x18, RZ ;  /* 0x0000001800027810 */ /* 0x000fe20007ffe0ff */
[----:B------:R-:W4:Y:S01]  /*e110*/  I2F R25, R25 ;  /* 0x0000001900197306 */ /* 0x000f220000201400 */
[----:B------:R-:W-:Y:S01]  /*e120*/  FSEL R18, R12, -INF , !P1 ;  /* 0xff8000000c127808 */ /* 0x000fe20004800000 */
[----:B--2---:R-:W-:Y:S01]  /*e130*/  FFMA.FTZ R13, R26, -UR28, R13 ;  /* 0x8000001c1a0d7c23 */ /* 0x004fe2000801000d */
[----:B------:R-:W-:Y:S01]  /*e140*/  IABS R17, R17 ;  /* 0x0000001100117213 */ /* 0x000fe20000000000 */
[--C-:B------:R-:W-:Y:S01]  /*e150*/  IMAD.IADD R12, R246, 0x1, -R2.reuse ;  /* 0x00000001f60c7824 */ /* 0x100fe200078e0a02 */
[----:B------:R-:W-:Y:S01]  /*e160*/  FSEL R19, R19, -INF , !P6 ;  /* 0xff80000013137808 */ /* 0x000fe20007000000 */
[----:B------:R-:W-:Y:S01]  /*e170*/  IMAD.IADD R31, R243, 0x1, -R2 ;  /* 0x00000001f31f7824 */ /* 0x000fe200078e0a02 */
[C---:B------:R-:W-:Y:S01]  /*e180*/  ISETP.GE.AND P6, PT, R29.reuse, R244, PT ;  /* 0x000000f41d00720c */ /* 0x040fe20003fc6270 */
[----:B------:R2:W5:Y:S01]  /*e190*/  I2F R30, R17 ;  /* 0x00000011001e7306 */ /* 0x0005620000201400 */
[----:B------:R-:W-:Y:S01]  /*e1a0*/  ISETP.GE.AND P1, PT, R29, R237, PT ;  /* 0x000000ed1d00720c */ /* 0x000fe20003f26270 */
[----:B-1----:R-:W-:Y:S01]  /*e1b0*/  IMAD.IADD R32, R243, 0x1, -R24 ;  /* 0x00000001f3207824 */ /* 0x002fe200078e0a18 */
[----:B------:R-:W-:Y:S01]  /*e1c0*/  IABS R12, R12 ;  /* 0x0000000c000c7213 */ /* 0x000fe20000000000 */
[----:B---3--:R-:W-:Y:S01]  /*e1d0*/  FFMA.FTZ R28, R28, -UR28, R15 ;  /* 0x8000001c1c1c7c23 */ /* 0x008fe2000801000f */
[----:B------:R-:W-:-:S02]  /*e1e0*/  ISETP.LT.OR P6, PT, R29, R245, P6 ;  /* 0x000000f51d00720c */ /* 0x000fc400037c1670 */
[----:B------:R-:W-:Y:S01]  /*e1f0*/  ISETP.LT.OR P1, PT, R29, R242, P1 ;  /* 0x000000f21d00720c */ /* 0x000fe20000f21670 */
[----:B------:R-:W1:Y:S01]  /*e200*/  I2F R27, R27 ;  /* 0x0000001b001b7306 */ /* 0x000e620000201400 */
[----:B------:R-:W-:Y:S01]  /*e210*/  IABS R32, R32 ;  /* 0x0000002000207213 */ /* 0x000fe20000000000 */
[----:B----4-:R-:W-:Y:S01]  /*e220*/  FFMA.FTZ R25, R25, -UR28, R8 ;  /* 0x8000001c19197c23 */ /* 0x010fe20008010008 */
[C---:B------:R-:W-:Y:S02]  /*e230*/  IADD3 R8, R0.reuse, 0x20, RZ ;  /* 0x0000002000087810 */ /* 0x040fe40007ffe0ff */
[----:B------:R-:W-:Y:S01]  /*e240*/  IABS R31, R31 ;  /* 0x0000001f001f7213 */ /* 0x000fe20000000000 */
[----:B--2---:R-:W-:Y:S01]  /*e250*/  FFMA.FTZ R17, R23, -UR28, R14 ;  /* 0x8000001c17117c23 */ /* 0x004fe2000801000e */
[----:B------:R-:W-:Y:S01]  /*e260*/  IADD3 R23, R0, 0x19, RZ ;  /* 0x0000001900177810 */ /* 0x000fe20007ffe0ff */
[----:B------:R2:W3:Y:S01]  /*e270*/  I2F R29, R12 ;  /* 0x0000000c001d7306 */ /* 0x0004e20000201400 */
[----:B-----5:R-:W-:Y:S01]  /*e280*/  FFMA.FTZ R30, R30, -UR28, R9 ;  /* 0x8000001c1e1e7c23 */ /* 0x020fe20008010009 */
[----:B------:R-:W-:-:S02]  /*e290*/  IADD3 R9, R0, 0x21, RZ ;  /* 0x0000002100097810 */ /* 0x000fc40007ffe0ff */
[----:B------:R-:W-:Y:S01]  /*e2a0*/  FSEL R17, R17, -INF , !P0 ;  /* 0xff80000011117808 */ /* 0x000fe20004000000 */
[--C-:B------:R-:W-:Y:S01]  /*e2b0*/  IMAD.IADD R26, R243, 0x1, -R23.reuse ;  /* 0x00000001f31a7824 */ /* 0x100fe200078e0a17 */
[C---:B------:R-:W-:Y:S01]  /*e2c0*/  ISETP.GE.AND P0, PT, R22.reuse, R244, PT ;  /* 0x000000f41600720c */ /* 0x040fe20003f06270 */
[----:B-1----:R-:W-:Y:S01]  /*e2d0*/  FFMA.FTZ R27, R27, -UR28, R10 ;  /* 0x8000001c1b1b7c23 */ /* 0x002fe2000801000a */
[----:B------:R-:W1:Y:S02]  /*e2e0*/  I2F R14, R32 ;  /* 0x00000020000e7306 */ /* 0x000e640000201400 */
[----:B------:R-:W-:Y:S02]  /*e2f0*/  ISETP.LT.OR P0, PT, R22, R245, P0 ;  /* 0x000000f51600720c */ /* 0x000fe40000701670 */
[----:B------:R-:W-:Y:S02]  /*e300*/  IABS R26, R26 ;  /* 0x0000001a001a7213 */ /* 0x000fe40000000000 */
[----:B------:R-:W-:Y:S01]  /*e310*/  FSEL R196, R25, -INF , !P0 ;  /* 0xff80000019c47808 */ /* 0x000fe20004000000 */
[C---:B------:R-:W-:Y:S01]  /*e320*/  IMAD.IADD R25, R246.reuse, 0x1, -R8 ;  /* 0x00000001f6197824 */ /* 0x040fe200078e0a08 */
[----:B--2---:R-:W-:Y:S01]  /*e330*/  FSEL R12, R13, -INF , !P6 ;  /* 0xff8000000d0c7808 */ /* 0x004fe20007000000 */
[----:B------:R-:W-:Y:S01]  /*e340*/  IMAD.IADD R13, R246, 0x1, -R23 ;  /* 0x00000001f60d7824 */ /* 0x000fe200078e0a17 */
[-C--:B------:R-:W-:Y:S01]  /*e350*/  ISETP.GE.AND P6, PT, R22, R237.reuse, PT ;  /* 0x000000ed1600720c */ /* 0x080fe20003fc6270 */
[----:B------:R-:W-:Y:S01]  /*e360*/  I2F R15, R31 ;  /* 0x0000001f000f7306 */ /* 0x000fe20000201400 */
[----:B------:R-:W-:Y:S01]  /*e370*/  ISETP.GE.AND P0, PT, R24, R237, PT ;  /* 0x000000ed1800720c */ /* 0x000fe20003f06270 */
[----:B---3--:R-:W-:Y:S01]  /*e380*/  FFMA.FTZ R29, R29, -UR28, R4 ;  /* 0x8000001c1d1d7c23 */ /* 0x008fe20008010004 */
[----:B------:R-:W-:-:S02]  /*e390*/  IABS R13, R13 ;  /* 0x0000000d000d7213 */ /* 0x000fc40000000000 */
[-C--:B------:R-:W-:Y:S01]  /*e3a0*/  ISETP.LT.OR P6, PT, R22, R242.reuse, P6 ;  /* 0x000000f21600720c */ /* 0x080fe200037c1670 */
[----:B-1----:R-:W-:Y:S01]  /*e3b0*/  FFMA.FTZ R194, R14, -UR28, R11 ;  /* 0x8000001c0ec27c23 */ /* 0x002fe2000801000b */
[----:B------:R-:W-:Y:S01]  /*e3c0*/  ISETP.LT.OR P0, PT, R24, R242, P0 ;  /* 0x000000f21800720c */ /* 0x000fe20000701670 */
[----:B------:R-:W-:Y:S01]  /*e3d0*/  IMAD.MOV.U32 R22, RZ, RZ, R13 ;  /* 0x000000ffff167224 */ /* 0x000fe200078e000d */
[----:B------:R-:W-:Y:S01]  /*e3e0*/  FSEL R13, R28, -INF , !P1 ;  /* 0xff8000001c0d7808 */ /* 0x000fe20004800000 */
[----:B------:R1:W2:Y:S01]  /*e3f0*/  I2F R10, R26 ;  /* 0x0000001a000a7306 */ /* 0x0002a20000201400 */
[C---:B------:R-:W-:Y:S01]  /*e400*/  ISETP.GE.AND P1, PT, R24.reuse, R244, PT ;  /* 0x000000f41800720c */ /* 0x040fe20003f26270 */
[----:B------:R-:W-:Y:S01]  /*e410*/  IMAD.IADD R28, R243, 0x1, -R8 ;  /* 0x00000001f31c7824 */ /* 0x000fe200078e0a08 */
[----:B------:R-:W-:Y:S02]  /*e420*/  FSEL R195, R27, -INF , !P6 ;  /* 0xff8000001bc37808 */ /* 0x000fe40007000000 */
[----:B------:R-:W-:-:S02]  /*e430*/  ISETP.LT.OR P1, PT, R24, R245, P1 ;  /* 0x000000f51800720c */ /* 0x000fc40000f21670 */
[----:B------:R-:W-:Y:S01]  /*e440*/  IABS R24, R25 ;  /* 0x0000001900187213 */ /* 0x000fe20000000000 */
[----:B------:R-:W3:Y:S01]  /*e450*/  I2F R22, R22 ;  /* 0x0000001600167306 */ /* 0x000ee20000201400 */
[----:B------:R-:W-:Y:S02]  /*e460*/  ISETP.GE.AND P6, PT, R2, R244, PT ;  /* 0x000000f40200720c */ /* 0x000fe40003fc6270 */
[----:B------:R-:W-:Y:S01]  /*e470*/  FSEL R198, R30, -INF , !P1 ;  /* 0xff8000001ec67808 */ /* 0x000fe20004800000 */
[----:B------:R-:W-:Y:S01]  /*e480*/  IMAD.MOV.U32 R25, RZ, RZ, R24 ;  /* 0x000000ffff197224 */ /* 0x000fe200078e0018 */
[----:B------:R-:W-:Y:S02]  /*e490*/  ISETP.LT.OR P6, PT, R2, R245, P6 ;  /* 0x000000f50200720c */ /* 0x000fe400037c1670 */
[----:B------:R-:W-:Y:S01]  /*e4a0*/  FSEL R194, R194, -INF , !P0 ;  /* 0xff800000c2c27808 */ /* 0x000fe20004000000 */
[----:B-1----:R-:W-:Y:S01]  /*e4b0*/  IMAD.IADD R26, R246, 0x1, -R9 ;  /* 0x00000001f61a7824 */ /* 0x002fe200078e0a09 */
[----:B------:R-:W-:Y:S01]  /*e4c0*/  FSEL R193, R29, -INF , !P6 ;  /* 0xff8000001dc17808 */ /* 0x000fe20007000000 */
[----:B------:R-:W1:Y:S01]  /*e4d0*/  I2F R25, R25 ;  /* 0x0000001900197306 */ /* 0x000e620000201400 */
[-C--:B------:R-:W-:Y:S01]  /*e4e0*/  ISETP.GE.AND P1, PT, R2, R237.reuse, PT ;  /* 0x000000ed0200720c */ /* 0x080fe20003f26270 */
[----:B--2---:R-:W-:Y:S01]  /*e4f0*/  FFMA.FTZ R10, R10, -UR28, R7 ;  /* 0x8000001c0a0a7c23 */ /* 0x004fe20008010007 */
[----:B------:R-:W-:Y:S01]  /*e500*/  IABS R14, R26 ;  /* 0x0000001a000e7213 */ /* 0x000fe20000000000 */
[----:B------:R-:W-:Y:S01]  /*e510*/  IMAD.IADD R26, R243, 0x1, -R9 ;  /* 0x00000001f31a7824 */ /* 0x000fe200078e0a09 */
[C---:B------:R-:W-:Y:S01]  /*e520*/  ISETP.GE.AND P0, PT, R23.reuse, R244, PT ;  /* 0x000000f41700720c */ /* 0x040fe20003f06270 */
[----:B---3--:R-:W-:Y:S01]  /*e530*/  FFMA.FTZ R22, R22, -UR28, R5 ;  /* 0x8000001c16167c23 */ /* 0x008fe20008010005 */
[----:B------:R-:W-:Y:S01]  /*e540*/  ISETP.GE.AND P6, PT, R23, R237, PT ;  /* 0x000000ed1700720c */ /* 0x000fe20003fc6270 */
[----:B------:R-:W-:Y:S01]  /*e550*/  IMAD.MOV.U32 R4, RZ, RZ, R14 ;  /* 0x000000ffff047224 */ /* 0x000fe200078e000e */
[----:B------:R-:W-:-:S02]  /*e560*/  ISETP.LT.OR P1, PT, R2, R242, P1 ;  /* 0x000000f20200720c */ /* 0x000fc40000f21670 */
[C---:B------:R-:W-:Y:S02]  /*e570*/  ISETP.LT.OR P0, PT, R23.reuse, R245, P0 ;  /* 0x000000f51700720c */ /* 0x040fe40000701670 */
[----:B------:R-:W-:Y:S01]  /*e580*/  ISETP.LT.OR P6, PT, R23, R242, P6 ;  /* 0x000000f21700720c */ /* 0x000fe200037c1670 */
[----:B------:R-:W-:Y:S01]  /*e590*/  FFMA.FTZ R23, R15, -UR28, R6 ;  /* 0x8000001c0f177c23 */ /* 0x000fe20008010006 */
[----:B------:R-:W-:Y:S01]  /*e5a0*/  IABS R24, R28 ;  /* 0x0000001c00187213 */ /* 0x000fe20000000000 */
[----:B------:R-:W2:Y:S01]  /*e5b0*/  I2F R4, R4 ;  /* 0x0000000400047306 */ /* 0x000ea20000201400 */
[C---:B------:R-:W-:Y:S01]  /*e5c0*/  IADD3 R2, R0.reuse, 0x28, RZ ;  /* 0x0000002800027810 */ /* 0x040fe20007ffe0ff */
[----:B-1----:R-:W-:Y:S01]  /*e5d0*/  FFMA.FTZ R25, R25, -UR28, R188 ;  /* 0x8000001c19197c23 */ /* 0x002fe200080100bc */
[----:B------:R-:W-:Y:S02]  /*e5e0*/  IABS R14, R26 ;  /* 0x0000001a000e7213 */ /* 0x000fe40000000000 */
[----:B------:R-:W-:-:S02]  /*e5f0*/  IADD3 R5, R0, 0x29, RZ ;  /* 0x0000002900057810 */ /* 0x000fc40007ffe0ff */
[----:B------:R-:W-:Y:S01]  /*e600*/  FSEL R34, R23, -INF , !P1 ;  /* 0xff80000017227808 */ /* 0x000fe20004800000 */
[----:B------:R1:W3:Y:S01]  /*e610*/  I2F R11, R24 ;  /* 0x00000018000b7306 */ /* 0x0002e20000201400 */
[----:B------:R-:W-:Y:S02]  /*e620*/  FSEL R35, R22, -INF , !P0 ;  /* 0xff80000016237808 */ /* 0x000fe40004000000 */
[C---:B------:R-:W-:Y:S02]  /*e630*/  ISETP.GE.AND P1, PT, R8.reuse, R244, PT ;  /* 0x000000f40800720c */ /* 0x040fe40003f26270 */
[C---:B------:R-:W-:Y:S02]  /*e640*/  ISETP.GE.AND P0, PT, R8.reuse, R237, PT ;  /* 0x000000ed0800720c */ /* 0x040fe40003f06270 */
[C---:B------:R-:W-:Y:S01]  /*e650*/  ISETP.LT.OR P1, PT, R8.reuse, R245, P1 ;  /* 0x000000f50800720c */ /* 0x040fe20000f21670 */
[----:B------:R4:W5:Y:S01]  /*e660*/  I2F R6, R14 ;  /* 0x0000000e00067306 */ /* 0x0009620000201400 */
[----:B------:R-:W-:Y:S01]  /*e670*/  ISETP.LT.OR P0, PT, R8, R242, P0 ;  /* 0x000000f20800720c */ /* 0x000fe20000701670 */
[----:B--2---:R-:W-:Y:S01]  /*e680*/  FFMA.FTZ R189, R4, -UR28, R189 ;  /* 0x8000001c04bd7c23 */ /* 0x004fe200080100bd */
[----:B------:R-:W-:-:S02]  /*e690*/  IADD3 R7, R0, 0x30, RZ ;  /* 0x0000003000077810 */ /* 0x000fc40007ffe0ff */
[----:B------:R-:W-:Y:S02]  /*e6a0*/  FSEL R178, R10, -INF , !P6 ;  /* 0xff8000000ab27808 */ /* 0x000fe40007000000 */
[----:B------:R-:W-:Y:S01]  /*e6b0*/  FSEL R200, R25, -INF , !P1 ;  /* 0xff80000019c87808 */ /* 0x000fe20004800000 */
[C---:B-1----:R-:W-:Y:S01]  /*e6c0*/  IMAD.IADD R24, R246.reuse, 0x1, -R2 ;  /* 0x00000001f6187824 */ /* 0x042fe200078e0a02 */
[----:B------:R-:W-:Y:S01]  /*e6d0*/  ISETP.GE.AND P6, PT, R9, R244, PT ;  /* 0x000000f40900720c */ /* 0x000fe20003fc6270 */
[----:B---3--:R-:W-:Y:S01]  /*e6e0*/  FFMA.FTZ R11, R11, -UR28, R190 ;  /* 0x8000001c0b0b7c23 */ /* 0x008fe200080100be */
[----:B------:R-:W-:Y:S02]  /*e6f0*/  ISETP.GE.AND P1, PT, R9, R237, PT ;  /* 0x000000ed0900720c */ /* 0x000fe40003f26270 */
[----:B------:R-:W-:Y:S01]  /*e700*/  IABS R15, R24 ;  /* 0x00000018000f7213 */ /* 0x000fe20000000000 */
[----:B------:R-:W-:Y:S01]  /*e710*/  IMAD.IADD R24, R243, 0x1, -R2 ;  /* 0x00000001f3187824 */ /* 0x000fe200078e0a02 */
[C---:B------:R-:W-:Y:S01]  /*e720*/  ISETP.LT.OR P6, PT, R9.reuse, R245, P6 ;  /* 0x000000f50900720c */ /* 0x040fe200037c1670 */
[----:B----4-:R-:W-:Y:S01]  /*e730*/  IMAD.IADD R14, R246, 0x1, -R5 ;  /* 0x00000001f60e7824 */ /* 0x010fe200078e0a05 */
[----:B------:R-:W-:Y:S01]  /*e740*/  ISETP.LT.OR P1, PT, R9, R242, P1 ;  /* 0x000000f20900720c */ /* 0x000fe20000f21670 */
[----:B-----5:R-:W-:Y:S01]  /*e750*/  FFMA.FTZ R191, R6, -UR28, R191 ;  /* 0x8000001c06bf7c23 */ /* 0x020fe200080100bf */
[----:B------:R-:W1:Y:S01]  /*e760*/  I2F R15, R15 ;  /* 0x0000000f000f7306 */ /* 0x000e620000201400 */
[----:B------:R-:W-:-:S02]  /*e770*/  IABS R23, R24 ;  /* 0x0000001800177213 */ /* 0x000fc40000000000 */
[----:B------:R-:W-:Y:S01]  /*e780*/  IABS R8, R14 ;  /* 0x0000000e00087213 */ /* 0x000fe20000000000 */
[----:B------:R-:W-:Y:S01]  /*e790*/  IMAD.IADD R14, R243, 0x1, -R5 ;  /* 0x00000001f30e7824 */ /* 0x000fe200078e0a05 */
[----:B------:R-:W-:Y:S02]  /*e7a0*/  FSEL R199, R11, -INF , !P0 ;  /* 0xff8000000bc77808 */ /* 0x000fe40004000000 */
[----:B------:R-:W-:Y:S01]  /*e7b0*/  IADD3 R4, R0, 0x31, RZ ;  /* 0x0000003100047810 */ /* 0x000fe20007ffe0ff */
[----:B------:R-:W2:Y:S01]  /*e7c0*/  I2F R23, R23 ;  /* 0x0000001700177306 */ /* 0x000ea20000201400 */
[----:B------:R-:W-:Y:S01]  /*e7d0*/  IABS R10, R14 ;  /* 0x0000000e000a7213 */ /* 0x000fe20000000000 */
[----:B------:R-:W-:Y:S01]  /*e7e0*/  IMAD.IADD R14, R246, 0x1, -R7 ;  /* 0x00000001f60e7824 */ /* 0x000fe200078e0a07 */
[----:B------:R-:W-:Y:S02]  /*e7f0*/  ISETP.GE.AND P0, PT, R2, R244, PT ;  /* 0x000000f40200720c */ /* 0x000fe40003f06270 */
[----:B------:R-:W-:-:S02]  /*e800*/  FSEL R33, R189, -INF , !P6 ;  /* 0xff800000bd217808 */ /* 0x000fc40007000000 */
[----:B------:R-:W-:Y:S01]  /*e810*/  IABS R9, R14 ;  /* 0x0000000e00097213 */ /* 0x000fe20000000000 */
[----:B------:R-:W-:Y:S01]  /*e820*/  IMAD.IADD R14, R243, 0x1, -R7 ;  /* 0x00000001f30e7824 */ /* 0x000fe200078e0a07 */
[----:B------:R-:W3:Y:S01]  /*e830*/  I2F R10, R10 ;  /* 0x0000000a000a7306 */ /* 0x000ee20000201400 */
[----:B-1----:R-:W-:Y:S01]  /*e840*/  FFMA.FTZ R15, R15, -UR28, R184 ;  /* 0x8000001c0f0f7c23 */ /* 0x002fe200080100b8 */
[----:B------:R-:W-:Y:S01]  /*e850*/  ISETP.GE.AND P6, PT, R2, R237, PT ;  /* 0x000000ed0200720c */ /* 0x000fe20003fc6270 */
[----:B------:R-:W-:Y:S01]  /*e860*/  IMAD.MOV.U32 R22, RZ, RZ, R9 ;  /* 0x000000ffff167224 */ /* 0x000fe200078e0009 */
[----:B------:R-:W-:Y:S01]  /*e870*/  IABS R9, R14 ;  /* 0x0000000e00097213 */ /* 0x000fe20000000000 */
[----:B------:R-:W-:Y:S01]  /*e880*/  IMAD.IADD R14, R246, 0x1, -R4 ;  /* 0x00000001f60e7824 */ /* 0x000fe200078e0a04 */
[C---:B------:R-:W-:Y:S01]  /*e890*/  ISETP.LT.OR P0, PT, R2.reuse, R245, P0 ;  /* 0x000000f50200720c */ /* 0x040fe20000701670 */
[----:B--2---:R-:W-:Y:S01]  /*e8a0*/  FFMA.FTZ R23, R23, -UR28, R186 ;  /* 0x8000001c17177c23 */ /* 0x004fe200080100ba */
[----:B------:R-:W1:Y:S01]  /*e8b0*/  I2F R11, R22 ;  /* 0x00000016000b7306 */ /* 0x000e620000201400 */
[----:B------:R-:W-:-:S02]  /*e8c0*/  ISETP.LT.OR P6, PT, R2, R242, P6 ;  /* 0x000000f20200720c */ /* 0x000fc400037c1670 */
[----:B------:R-:W-:Y:S02]  /*e8d0*/  FSEL R201, R191, -INF , !P1 ;  /* 0xff800000bfc97808 */ /* 0x000fe40004800000 */
[----:B------:R-:W-:Y:S02]  /*e8e0*/  FSEL R252, R15, -INF , !P0 ;  /* 0xff8000000ffc7808 */ /* 0x000fe40004000000 */
[----:B------:R-:W-:Y:S01]  /*e8f0*/  IADD3 R2, R0, 0x38, RZ ;  /* 0x0000003800027810 */ /* 0x000fe20007ffe0ff */
[----:B------:R-:W2:Y:S01]  /*e900*/  I2F R8, R8 ;  /* 0x0000000800087306 */ /* 0x000ea20000201400 */
[C---:B------:R-:W-:Y:S01]  /*e910*/  ISETP.GE.AND P1, PT, R5.reuse, R244, PT ;  /* 0x000000f40500720c */ /* 0x040fe20003f26270 */
[----:B---3--:R-:W-:Y:S01]  /*e920*/  FFMA.FTZ R10, R10, -UR28, R187 ;  /* 0x8000001c0a0a7c23 */ /* 0x008fe200080100bb */
[----:B------:R-:W-:Y:S01]  /*e930*/  ISETP.GE.AND P0, PT, R5, R237, PT ;  /* 0x000000ed0500720c */ /* 0x000fe20003f06270 */
[----:B------:R-:W-:Y:S01]  /*e940*/  IMAD.IADD R15, R246, 0x1, -R2 ;  /* 0x00000001f60f7824 */ /* 0x000fe200078e0a02 */
[----:B------:R-:W-:Y:S01]  /*e950*/  IABS R6, R14 ;  /* 0x0000000e00067213 */ /* 0x000fe20000000000 */
[----:B------:R-:W-:Y:S01]  /*e960*/  IMAD.IADD R14, R243, 0x1, -R4 ;  /* 0x00000001f30e7824 */ /* 0x000fe200078e0a04 */
[----:B------:R-:W-:Y:S01]  /*e970*/  ISETP.LT.OR P1, PT, R5, R245, P1 ;  /* 0x000000f50500720c */ /* 0x000fe20000f21670 */
[----:B-1----:R-:W-:Y:S01]  /*e980*/  FFMA.FTZ R11, R11, -UR28, R180 ;  /* 0x8000001c0b0b7c23 */ /* 0x002fe200080100b4 */
[----:B------:R-:W-:Y:S01]  /*e990*/  ISETP.LT.OR P0, PT, R5, R242, P0 ;  /* 0x000000f20500720c */ /* 0x000fe20000701670 */
[----:B------:R-:W-:Y:S01]  /*e9a0*/  IMAD.IADD R5, R243, 0x1, -R2 ;  /* 0x00000001f3057824 */ /* 0x000fe200078e0a02 */
[----:B------:R-:W-:Y:S01]  /*e9b0*/  FSEL R202, R23, -INF , !P6 ;  /* 0xff80000017ca7808 */ /* 0x000fe20007000000 */
[----:B------:R-:W1:Y:S01]  /*e9c0*/  I2F R6, R6 ;  /* 0x0000000600067306 */ /* 0x000e620000201400 */
[----:B------:R-:W-:-:S02]  /*e9d0*/  ISETP.GE.AND P6, PT, R7, R244, PT ;  /* 0x000000f40700720c */ /* 0x000fc40003fc6270 */
[----:B------:R-:W-:Y:S01]  /*e9e0*/  IABS R5, R5 ;  /* 0x0000000500057213 */ /* 0x000fe20000000000 */
[----:B--2---:R-:W-:Y:S01]  /*e9f0*/  FFMA.FTZ R8, R8, -UR28, R185 ;  /* 0x8000001c08087c23 */ /* 0x004fe200080100b9 */
[----:B------:R-:W-:Y:S02]  /*ea00*/  ISETP.LT.OR P6, PT, R7, R245, P6 ;  /* 0x000000f50700720c */ /* 0x000fe400037c1670 */
[----:B------:R-:W-:Y:S01]  /*ea10*/  IABS R14, R14 ;  /* 0x0000000e000e7213 */ /* 0x000fe20000000000 */
[----:B------:R-:W2:Y:S01]  /*ea20*/  I2F R9, R9 ;  /* 0x0000000900097306 */ /* 0x000ea20000201400 */
[----:B------:R-:W-:Y:S02]  /*ea30*/  IABS R15, R15 ;  /* 0x0000000f000f7213 */ /* 0x000fe40000000000 */
[----:B------:R-:W-:Y:S02]  /*ea40*/  FSEL R203, R10, -INF , !P0 ;  /* 0xff8000000acb7808 */ /* 0x000fe40004000000 */
[----:B------:R-:W-:-:S02]  /*ea50*/  FSEL R190, R11, -INF , !P6 ;  /* 0xff8000000bbe7808 */ /* 0x000fc40007000000 */
[----:B------:R-:W-:Y:S01]  /*ea60*/  IADD3 R0, R0, 0x39, RZ ;  /* 0x0000003900007810 */ /* 0x000fe20007ffe0ff */
[----:B------:R-:W3:Y:S01]  /*ea70*/  I2F R5, R5 ;  /* 0x0000000500057306 */ /* 0x000ee20000201400 */
[----:B------:R-:W-:Y:S01]  /*ea80*/  ISETP.GE.AND P0, PT, R4, R244, PT ;  /* 0x000000f40400720c */ /* 0x000fe20003f06270 */
[----:B-1----:R-:W-:Y:S01]  /*ea90*/  FFMA.FTZ R6, R6, -UR28, R181 ;  /* 0x8000001c06067c23 */ /* 0x002fe200080100b5 */
[----:B------:R-:W-:Y:S02]  /*eaa0*/  ISETP.GE.AND P6, PT, R4, R237, PT ;  /* 0x000000ed0400720c */ /* 0x000fe40003fc6270 */
[----:B------:R-:W-:Y:S01]  /*eab0*/  FSEL R197, R8, -INF , !P1 ;  /* 0xff80000008c57808 */ /* 0x000fe20004800000 */
[--C-:B------:R-:W-:Y:S01]  /*eac0*/  IMAD.IADD R8, R246, 0x1, -R0.reuse ;  /* 0x00000001f6087824 */ /* 0x100fe200078e0a00 */
[C---:B------:R-:W-:Y:S01]  /*ead0*/  ISETP.LT.OR P0, PT, R4.reuse, R245, P0 ;  /* 0x000000f50400720c */ /* 0x040fe20000701670 */
[----:B------:R-:W1:Y:S01]  /*eae0*/  I2F R14, R14 ;  /* 0x0000000e000e7306 */ /* 0x000e620000201400 */
[----:B------:R-:W-:Y:S01]  /*eaf0*/  ISETP.LT.OR P6, PT, R4, R242, P6 ;  /* 0x000000f20400720c */ /* 0x000fe200037c1670 */
[----:B------:R-:W-:Y:S01]  /*eb00*/  IMAD.IADD R4, R243, 0x1, -R0 ;  /* 0x00000001f3047824 */ /* 0x000fe200078e0a00 */
[----:B------:R-:W-:Y:S01]  /*eb10*/  IABS R8, R8 ;  /* 0x0000000800087213 */ /* 0x000fe20000000000 */
[----:B--2---:R-:W-:Y:S01]  /*eb20*/  FFMA.FTZ R9, R9, -UR28, R182 ;  /* 0x8000001c09097c23 */ /* 0x004fe200080100b6 */
[----:B------:R-:W-:-:S02]  /*eb30*/  ISETP.GE.AND P1, PT, R7, R237, PT ;  /* 0x000000ed0700720c */ /* 0x000fc40003f26270 */
[----:B------:R-:W-:Y:S01]  /*eb40*/  IABS R4, R4 ;  /* 0x0000000400047213 */ /* 0x000fe20000000000 */
[----:B------:R-:W2:Y:S01]  /*eb50*/  I2F R15, R15 ;  /* 0x0000000f000f7306 */ /* 0x000ea20000201400 */
[----:B------:R-:W-:Y:S01]  /*eb60*/  FSEL R192, R6, -INF , !P0 ;  /* 0xff80000006c07808 */ /* 0x000fe20004000000 */
[----:B---3--:R-:W-:Y:S01]  /*eb70*/  FFMA.FTZ R5, R5, -UR28, R170 ;  /* 0x8000001c05057c23 */ /* 0x008fe200080100aa */
[C---:B------:R-:W-:Y:S02]  /*eb80*/  ISETP.GE.AND P0, PT, R2.reuse, R237, PT ;  /* 0x000000ed0200720c */ /* 0x040fe40003f06270 */
[-C--:B------:R-:W-:Y:S02]  /*eb90*/  ISETP.LT.OR P1, PT, R7, R242.reuse, P1 ;  /* 0x000000f20700720c */ /* 0x080fe40000f21670 */
[----:B------:R-:W-:Y:S01]  /*eba0*/  ISETP.LT.OR P0, PT, R2, R242, P0 ;  /* 0x000000f20200720c */ /* 0x000fe20000701670 */
[----:B------:R-:W3:Y:S01]  /*ebb0*/  I2F R8, R8 ;  /* 0x0000000800087306 */ /* 0x000ee20000201400 */
[----:B-1----:R-:W-:Y:S01]  /*ebc0*/  FFMA.FTZ R14, R14, -UR28, R183 ;  /* 0x8000001c0e0e7c23 */ /* 0x002fe200080100b7 */
[----:B------:R-:W-:-:S02]  /*ebd0*/  FSEL R183, R9, -INF , !P1 ;  /* 0xff80000009b77808 */ /* 0x000fc40004800000 */
[----:B------:R-:W-:Y:S02]  /*ebe0*/  ISETP.GE.AND P1, PT, R2, R244, PT ;  /* 0x000000f40200720c */ /* 0x000fe40003f26270 */
[----:B------:R-:W-:Y:S02]  /*ebf0*/  FSEL R181, R14, -INF , !P6 ;  /* 0xff8000000eb57808 */ /* 0x000fe40007000000 */
[----:B------:R-:W1:Y:S01]  /*ec00*/  I2F R4, R4 ;  /* 0x0000000400047306 */ /* 0x000e620000201400 */
[----:B--2---:R-:W-:Y:S01]  /*ec10*/  FFMA.FTZ R15, R15, -UR28, R168 ;  /* 0x8000001c0f0f7c23 */ /* 0x004fe200080100a8 */
[----:B------:R-:W-:Y:S02]  /*ec20*/  FSEL R168, R5, -INF , !P0 ;  /* 0xff80000005a87808 */ /* 0x000fe40004000000 */
[----:B------:R-:W-:Y:S02]  /*ec30*/  PLOP3.LUT P0, PT, PT, PT, UP0, 0x80, 0x0 ;  /* 0x000000000000781c */ /* 0x000fe40003f0f008 */
[----:B------:R-:W-:-:S02]  /*ec40*/  ISETP.LT.OR P1, PT, R2, R245, P1 ;  /* 0x000000f50200720c */ /* 0x000fc40000f21670 */
[----:B------:R-:W-:Y:S01]  /*ec50*/  ISETP.GE.AND P6, PT, R0, R244, PT ;  /* 0x000000f40000720c */ /* 0x000fe20003fc6270 */
[----:B---3--:R-:W-:Y:S01]  /*ec60*/  FFMA.FTZ R8, R8, -UR28, R169 ;  /* 0x8000001c08087c23 */ /* 0x008fe200080100a9 */
[----:B------:R-:W-:Y:S02]  /*ec70*/  FSEL R182, R15, -INF , !P1 ;  /* 0xff8000000fb67808 */ /* 0x000fe40004800000 */
[C---:B------:R-:W-:Y:S02]  /*ec80*/  ISETP.GE.AND P1, PT, R0.reuse, R237, PT ;  /* 0x000000ed0000720c */ /* 0x040fe40003f26270 */
[----:B------:R-:W-:Y:S01]  /*ec90*/  ISETP.LT.OR P6, PT, R0, R245, P6 ;  /* 0x000000f50000720c */ /* 0x000fe200037c1670 */
[----:B-1----:R-:W-:Y:S01]  /*eca0*/  FFMA.FTZ R4, R4, -UR28, R171 ;  /* 0x8000001c04047c23 */ /* 0x002fe200080100ab */
        /* <DEDUP_REMOVED lines=18> */
[C---:B------:R-:W-:Y:S02]  /*edd0*/  @!P3 LEA R22, P6, R5.reuse, c[0x0][0x168], 0x1 ;  /* 0x00005a000516ba11 */ /* 0x040fe400078c08ff */
        /* <DEDUP_REMOVED lines=57> */
.L_x_1773:
[----:B------:R-:W-:Y:S05]  /*f170*/  BSYNC B0 ;  /* 0x0000000000007941 */ /* 0x000fea0003800000 */
.L_x_1772:
[----:B------:R-:W0:Y:S02]  /*f180*/  LDGDEPBAR ;  /* 0x00000000000079af */ /* 0x000e240000000000 */
.L_x_1771:
[----:B--2---:R-:W-:Y:S01]  /*f190*/  FMNMX.FTZ R5, R164, R21, !PT ;  /* 0x00000015a4057209 */ /* 0x004fe20007810000 */
[----:B-1----:R-:W-:Y:S01]  /*f1a0*/  IMAD.WIDE.U32 R14, R172, -0x326172a9, RZ ;  /* 0xcd9e8d57ac0e7825 */ /* 0x002fe200078e00ff */
[----:B------:R-:W-:Y:S01]  /*f1b0*/  FMNMX.FTZ R0, R3, R16, !PT ;  /* 0x0000001003007209 */ /* 0x000fe20007810000 */
[----:B------:R-:W-:Y:S01]  /*f1c0*/  USHF.L.U32 UR4, UR40, 0x1, URZ ;  /* 0x0000000128047899 */ /* 0x000fe2000800063f */
        /* <DEDUP_REMOVED lines=8> */
[----:B------:R-:W-:Y:S02]  /*f250*/  MOV R191, R178 ;  /* 0x000000b200bf7202 */ /* 0x000fe40000000f00 */
        /* <DEDUP_REMOVED lines=14> */
[----:B------:R-:W-:Y:S02]  /*f340*/  LOP3.LUT R5, R15, R173, RZ, 0x3c, !PT ;  /* 0x000000ad0f057212 */ /* 0x000fe400078e3cff */
[----:B------:R-:W-:Y:S02]  /*f350*/  FMNMX.FTZ R0, R203, R0, !PT ;  /* 0x00000000cb007209 */ /* 0x000fe40007810000 */
[----:B------:R-:W-:Y:S01]  /*f360*/  FMNMX.FTZ R7, R190, R7, !PT ;  /* 0x00000007be077209 */ /* 0x000fe20007810000 */
[----:B------:R-:W-:Y:S01]  /*f370*/  IMAD.WIDE.U32 R22, R5, -0x2daee0ad, RZ ;  /* 0xd2511f5305167825 */ /* 0x000fe200078e00ff */
[----:B------:R-:W-:Y:S02]  /*f380*/  FMNMX.FTZ R0, R183, R0, !PT ;  /* 0x00000000b7007209 */ /* 0x000fe40007810000 */
[----:B------:R-:W-:Y:S01]  /*f390*/  MOV R2, UR4 ;  /* 0x0000000400027c02 */ /* 0x000fe20008000f00 */
[----:B------:R-:W-:Y:S01]  /*f3a0*/  UIADD3 UR4, UR4, 0x1, URZ ;  /* 0x0000000104047890 */ /* 0x000fe2000fffe03f */
[----:B------:R-:W-:-:S02]  /*f3b0*/  FMNMX.FTZ R5, R181, R0, !PT ;  /* 0x00000000b5057209 */ /* 0x000fc40007810000 */
[----:B------:R-:W-:Y:S02]  /*f3c0*/  FMNMX.FTZ R7, R192, R7, !PT ;  /* 0x00000007c0077209 */ /* 0x000fe40007810000 */
[----:B------:R-:W-:Y:S02]  /*f3d0*/  FMNMX.FTZ R6, R168, R5, !PT ;  /* 0x00000005a8067209 */ /* 0x000fe40007810000 */
[----:B------:R-:W-:Y:S02]  /*f3e0*/  LOP3.LUT R2, R11, UR39, R2, 0x96, !PT ;  /* 0x000000270b027c12 */ /* 0x000fe4000f8e9602 */
[----:B------:R-:W-:Y:S02]  /*f3f0*/  LOP3.LUT R0, R23, UR15, R10, 0x96, !PT ;  /* 0x0000000f17007c12 */ /* 0x000fe4000f8e960a */
[----:B------:R-:W-:Y:S01]  /*f400*/  FMNMX.FTZ R7, R182, R7, !PT ;  /* 0x00000007b6077209 */ /* 0x000fe20007810000 */
[----:B------:R-:W-:Y:S01]  /*f410*/  IMAD.WIDE.U32 R10, R2, -0x326172a9, RZ ;  /* 0xcd9e8d57020a7825 */ /* 0x000fe200078e00ff */
[----:B------:R-:W-:-:S02]  /*f420*/  FMNMX.FTZ R6, R169, R6, !PT ;  /* 0x00000006a9067209 */ /* 0x000fc40007810000 */
[----:B------:R-:W-:Y:S01]  /*f430*/  FMNMX.FTZ R4, R188, R7, !PT ;  /* 0x00000007bc047209 */ /* 0x000fe20007810000 */
[----:B------:R-:W-:Y:S01]  /*f440*/  IMAD.WIDE.U32 R28, R0, -0x326172a9, RZ ;  /* 0xcd9e8d57001c7825 */ /* 0x000fe200078e00ff */
[----:B------:R-:W-:Y:S01]  /*f450*/  LOP3.LUT R2, R11, UR16, R14, 0x96, !PT ;  /* 0x000000100b027c12 */ /* 0x000fe2000f8e960e */
[----:B------:R-:W1:Y:S03]  /*f460*/  SHFL.BFLY PT, R5, R6, 0x2, 0x1f ;  /* 0x0c401f0006057f89 */ /* 0x000e6600000e0000 */
[----:B------:R-:W-:Y:S01]  /*f470*/  LOP3.LUT R0, R29, UR14, R10, 0x96, !PT ;  /* 0x0000000e1d007c12 */ /* 0x000fe2000f8e960a */
[----:B------:R-:W2:Y:S01]  /*f480*/  SHFL.BFLY PT, R9, R4, 0x2, 0x1f ;  /* 0x0c401f0004097f89 */ /* 0x000ea200000e0000 */
[----:B------:R-:W-:-:S04]  /*f490*/  IMAD.WIDE.U32 R14, R2, -0x2daee0ad, RZ ;  /* 0xd2511f53020e7825 */ /* 0x000fc800078e00ff */
[----:B------:R-:W-:Y:S01]  /*f4a0*/  IMAD.WIDE.U32 R10, R0, -0x2daee0ad, RZ ;  /* 0xd2511f53000a7825 */ /* 0x000fe200078e00ff */
[----:B------:R-:W-:-:S04]  /*f4b0*/  LOP3.LUT R2, R15, UR13, R22, 0x96, !PT ;  /* 0x0000000d0f027c12 */ /* 0x000fc8000f8e9616 */
[----:B------:R-:W-:Y:S01]  /*f4c0*/  LOP3.LUT R0, R11, UR11, R14, 0x96, !PT ;  /* 0x0000000b0b007c12 */ /* 0x000fe2000f8e960e */
[----:B------:R-:W-:-:S04]  /*f4d0*/  IMAD.WIDE.U32 R14, R2, -0x326172a9, RZ ;  /* 0xcd9e8d57020e7825 */ /* 0x000fc800078e00ff */
[----:B------:R-:W-:-:S05]  /*f4e0*/  IMAD.WIDE.U32 R26, R0, -0x326172a9, RZ ;  /* 0xcd9e8d57001a7825 */ /* 0x000fca00078e00ff */
[----:B------:R-:W-:Y:S02]  /*f4f0*/  LOP3.LUT R0, R27, UR10, R14, 0x96, !PT ;  /* 0x0000000a1b007c12 */ /* 0x000fe4000f8e960e */
[----:B-1----:R-:W-:Y:S02]  /*f500*/  FMNMX.FTZ R5, R6, R5, !PT ;  /* 0x0000000506057209 */ /* 0x002fe40007810000 */
[----:B--2---:R-:W-:Y:S01]  /*f510*/  FMNMX.FTZ R9, R4, R9, !PT ;  /* 0x0000000904097209 */ /* 0x004fe20007810000 */
[----:B------:R-:W-:Y:S01]  /*f520*/  IMAD.WIDE.U32 R30, R0, -0x2daee0ad, RZ ;  /* 0xd2511f53001e7825 */ /* 0x000fe200078e00ff */
[----:B------:R-:W-:Y:S01]  /*f530*/  LOP3.LUT R4, R15, UR12, R28, 0x96, !PT ;  /* 0x0000000c0f047c12 */ /* 0x000fe2000f8e961c */
[----:B------:R-:W1:Y:S04]  /*f540*/  SHFL.BFLY PT, R0, R5, 0x1, 0x1f ;  /* 0x0c201f0005007f89 */ /* 0x000e6800000e0000 */
[----:B------:R-:W-:Y:S01]  /*f550*/  IMAD.WIDE.U32 R14, R4, -0x2daee0ad, RZ ;  /* 0xd2511f53040e7825 */ /* 0x000fe200078e00ff */
[----:B------:R-:W2:Y:S04]  /*f560*/  SHFL.BFLY PT, R2, R9, 0x1, 0x1f ;  /* 0x0c201f0009027f89 */ /* 0x000ea800000e0000 */
[----:B------:R-:W-:-:S02]  /*f570*/  LOP3.LUT R4, R15, UR9, R10, 0x96, !PT ;  /* 0x000000090f047c12 */ /* 0x000fc4000f8e960a */
[----:B------:R-:W-:-:S03]  /*f580*/  LOP3.LUT R10, R31, UR7, R14, 0x96, !PT ;  /* 0x000000071f0a7c12 */ /* 0x000fc6000f8e960e */
[----:B------:R-:W-:-:S04]  /*f590*/  IMAD.WIDE.U32 R24, R4, -0x326172a9, RZ ;  /* 0xcd9e8d5704187825 */ /* 0x000fc800078e00ff */
[----:B------:R-:W-:-:S05]  /*f5a0*/  IMAD.WIDE.U32 R10, R10, -0x326172a9, RZ ;  /* 0xcd9e8d570a0a7825 */ /* 0x000fca00078e00ff */
[--C-:B------:R-:W-:Y:S02]  /*f5b0*/  SHF.R.U32.HI R8, RZ, 0x10, R10.reuse ;  /* 0x00000010ff087819 */ /* 0x100fe4000001160a */
[----:B-1----:R-:W-:Y:S02]  /*f5c0*/  FMNMX.FTZ R0, R5, R0, !PT ;  /* 0x0000000005007209 */ /* 0x002fe40007810000 */
[----:B------:R-:W-:Y:S02]  /*f5d0*/  LOP3.LUT R8, R8, 0xff, RZ, 0xc0, !PT ;  /* 0x000000ff08087812 */ /* 0x000fe400078ec0ff */
[----:B------:R-:W-:Y:S01]  /*f5e0*/  SHF.R.U32.HI R5, RZ, 0x18, R10 ;  /* 0x00000018ff057819 */ /* 0x000fe2000001160a */
[----:B------:R-:W-:Y:S01]  /*f5f0*/  FMUL.FTZ R170, R0, c[0x0][0x23c] ;  /* 0x00008f0000aa7a20 */ /* 0x000fe20000410000 */
[----:B------:R-:W-:Y:S02]  /*f600*/  LOP3.LUT R7, R10, 0xffff, RZ, 0xc0, !PT ;  /* 0x0000ffff0a077812 */ /* 0x000fe400078ec0ff */
[----:B------:R-:W-:-:S02]  /*f610*/  PRMT R8, R8, 0x5410, R5 ;  /* 0x0000541008087816 */ /* 0x000fc40000000005 */
[----:B------:R-:W-:Y:S02]  /*f620*/  LOP3.LUT R5, R11, UR17, R24, 0x96, !PT ;  /* 0x000000110b057c12 */ /* 0x000fe4000f8e9618 */
[----:B------:R-:W-:Y:S02]  /*f630*/  SHF.R.U32.HI R7, RZ, 0x8, R7 ;  /* 0x00000008ff077819 */ /* 0x000fe40000011607 */
[----:B------:R-:W-:Y:S02]  /*f640*/  LOP3.LUT R6, R10, 0xff, RZ, 0xc0, !PT ;  /* 0x000000ff0a067812 */ /* 0x000fe400078ec0ff */
[----:B------:R-:W-:Y:S02]  /*f650*/  LOP3.LUT R4, R5, 0xffff, RZ, 0xc0, !PT ;  /* 0x0000ffff05047812 */ /* 0x000fe400078ec0ff */
[----:B--2---:R-:W-:Y:S02]  /*f660*/  FMNMX.FTZ R2, R9, R2, !PT ;  /* 0x0000000209027209 */ /* 0x004fe40007810000 */
[----:B------:R-:W-:-:S02]  /*f670*/  PRMT R6, R6, 0x5410, R7 ;  /* 0x0000541006067816 */ /* 0x000fc40000000007 */
[----:B------:R-:W-:Y:S01]  /*f680*/  SHF.R.U32.HI R4, RZ, 0x8, R4 ;  /* 0x00000008ff047819 */ /* 0x000fe20000011604 */
[C---:B------:R-:W-:Y:S01]  /*f690*/  FMUL.FTZ R189, R2.reuse, c[0x0][0x23c] ;  /* 0x00008f0002bd7a20 */ /* 0x040fe20000410000 */
[----:B------:R-:W-:Y:S01]  /*f6a0*/  LOP3.LUT R7, R5, 0xff, RZ, 0xc0, !PT ;  /* 0x000000ff05077812 */ /* 0x000fe200078ec0ff */
[----:B------:R-:W-:Y:S01]  /*f6b0*/  HSET2.LE.AND R6, R6, R247, PT ;  /* 0x000000f706067233 */ /* 0x000fe20003803000 */
[----:B------:R-:W-:Y:S02]  /*f6c0*/  FSETP.NEU.FTZ.AND P1, PT, R2, -INF , PT ;  /* 0xff8000000200780b */ /* 0x000fe40003f3d000 */
[----:B------:R-:W-:Y:S02]  /*f6d0*/  FSETP.NEU.FTZ.AND P0, PT, R0, -INF , PT ;  /* 0xff8000000000780b */ /* 0x000fe40003f1d000 */
[----:B------:R-:W-:Y:S02]  /*f6e0*/  PRMT R4, R7, 0x5410, R4 ;  /* 0x0000541007047816 */ /* 0x000fe40000000004 */
[----:B------:R-:W-:-:S02]  /*f6f0*/  SHF.R.U32.HI R7, RZ, 0x10, R5 ;  /* 0x00000010ff077819 */ /* 0x000fc40000011605 */
[----:B------:R-:W-:Y:S01]  /*f700*/  FSEL R189, R189, RZ, P1 ;  /* 0x000000ffbdbd7208 */ /* 0x000fe20000800000 */
[--C-:B------:R-:W-:Y:S01]  /*f710*/  HSET2.LE.AND R4, R4, R247.reuse, PT ;  /* 0x000000f704047233 */ /* 0x100fe20003803000 */
[----:B------:R-:W-:Y:S02]  /*f720*/  FSEL R170, R170, RZ, P0 ;  /* 0x000000ffaaaa7208 */ /* 0x000fe40000000000 */
[----:B------:R-:W-:Y:S01]  /*f730*/  SHF.R.U32.HI R10, RZ, 0x18, R5 ;  /* 0x00000018ff0a7819 */ /* 0x000fe20000011605 */
[--C-:B------:R-:W-:Y:S01]  /*f740*/  FFMA.FTZ R180, R21, c[0x0][0x23c], -R189.reuse ;  /* 0x00008f0015b47a23 */ /* 0x100fe200000108bd */
[----:B------:R-:W-:Y:S01]  /*f750*/  LOP3.LUT R7, R7, 0xff, RZ, 0xc0, !PT ;  /* 0x000000ff07077812 */ /* 0x000fe200078ec0ff */
[----:B------:R-:W-:Y:S01]  /*f760*/  FFMA.FTZ R185, R20, c[0x0][0x23c], -R189 ;  /* 0x00008f0014b97a23 */ /* 0x000fe200000108bd */
[----:B------:R-:W-:Y:S01]  /*f770*/  FSEL R171, R2, RZ, P1 ;  /* 0x000000ff02ab7208 */ /* 0x000fe20000800000 */
[--C-:B------:R-:W-:Y:S01]  /*f780*/  FFMA.FTZ R179, R16, c[0x0][0x23c], -R170.reuse ;  /* 0x00008f0010b37a23 */ /* 0x100fe200000108aa */
[----:B------:R-:W-:Y:S01]  /*f790*/  FSEL R14, R0, RZ, P0 ;  /* 0x000000ff000e7208 */ /* 0x000fe20000000000 */
[----:B------:R-:W-:Y:S01]  /*f7a0*/  FFMA.FTZ R178, R19, c[0x0][0x23c], -R170 ;  /* 0x00008f0013b27a23 */ /* 0x000fe200000108aa */
[----:B------:R-:W-:Y:S01]  /*f7b0*/  PRMT R10, R7, 0x5410, R10 ;  /* 0x00005410070a7816 */ /* 0x000fe2000000000a */
[----:B------:R-:W-:Y:S01]  /*f7c0*/  FADD.FTZ R171, R164, -R171 ;  /* 0x800000aba4ab7221 */ /* 0x000fe20000010000 */
[----:B------:R-:W-:Y:S01]  /*f7d0*/  MUFU.EX2 R180, R180 ;  /* 0x000000b400b47308 */ /* 0x000fe20000000800 */
[----:B------:R-:W-:Y:S01]  /*f7e0*/  FADD.FTZ R7, R3, -R14 ;  /* 0x8000000e03077221 */ /* 0x000fe20000010000 */
[----:B------:R-:W-:Y:S01]  /*f7f0*/  LDSM.16.MT88.4 R20, [R222+0x18000] ;  /* 0x01800000de14783b */ /* 0x000fe20000004200 */
[----:B------:R-:W-:Y:S01]  /*f800*/  FMUL.FTZ R171, R171, c[0x0][0x23c] ;  /* 0x00008f00abab7a20 */ /* 0x000fe20000410000 */
[--C-:B------:R-:W-:Y:S01]  /*f810*/  HSET2.LE.AND R5, R10, R247.reuse, PT ;  /* 0x000000f70a057233 */ /* 0x100fe20003803000 */
[----:B------:R-:W-:Y:S01]  /*f820*/  FMUL.FTZ R186, R7, c[0x0][0x23c] ;  /* 0x00008f0007ba7a20 */ /* 0x000fe20000410000 */
[----:B------:R-:W-:Y:S01]  /*f830*/  HSET2.LE.AND R7, R8, R247, PT ;  /* 0x000000f708077233 */ /* 0x000fe20003803000 */
[----:B------:R-:W-:Y:S01]  /*f840*/  FFMA.FTZ R187, R12, c[0x0][0x23c], -R189 ;  /* 0x00008f000cbb7a23 */ /* 0x000fe200000108bd */
[----:B------:R-:W1:Y:S01]  /*f850*/  MUFU.EX2 R185, R185 ;  /* 0x000000b900b97308 */ /* 0x000e620000000800 */
        /* <DEDUP_REMOVED lines=8> */
[----:B------:R-:W-:Y:S01]  /*f8e0*/  FFMA.FTZ R181, R181, c[0x0][0x23c], -R170 ;  /* 0x00008f00b5b57a23 */ /* 0x000fe200000108aa */
[----:B------:R-:W2:Y:S01]  /*f8f0*/  MUFU.EX2 R178, R178 ;  /* 0x000000b200b27308 */ /* 0x000ea20000000800 */
[----:B-1----:R-:W-:-:S04]  /*f900*/  F2FP.PACK_AB R3, R185, R180 ;  /* 0x000000b4b903723e */ /* 0x002fc800000000ff */
[----:B------:R-:W-:Y:S01]  /*f910*/  LOP3.LUT R4, R4, R3, RZ, 0xc0, !PT ;  /* 0x0000000304047212 */ /* 0x000fe200078ec0ff */
[----:B------:R-:W-:Y:S02]  /*f920*/  FFMA.FTZ R3, R13, c[0x0][0x23c], -R170 ;  /* 0x00008f000d037a23 */ /* 0x000fe400000108aa */
[----:B------:R-:W1:Y:S01]  /*f930*/  MUFU.EX2 R171, R171 ;  /* 0x000000ab00ab7308 */ /* 0x000e620000000800 */
[----:B------:R-:W-:Y:S07]  /*f940*/  LDSM.16.MT88.4 R12, [R224+0x18000] ;  /* 0x01800000e00c783b */ /* 0x000fee0000004200 */
[----:B------:R-:W3:Y:S01]  /*f950*/  MUFU.EX2 R186, R186 ;  /* 0x000000ba00ba7308 */ /* 0x000ee20000000800 */
[----:B--2---:R-:W-:-:S04]  /*f960*/  F2FP.PACK_AB R10, R178, R179 ;  /* 0x000000b3b20a723e */ /* 0x004fc800000000ff */
[----:B------:R-:W-:Y:S01]  /*f970*/  LOP3.LUT R5, R5, R10, RZ, 0xc0, !PT ;  /* 0x0000000a05057212 */ /* 0x000fe200078ec0ff */
[-C--:B-1----:R-:W-:Y:S01]  /*f980*/  FMUL.FTZ R16, R152, R171.reuse ;  /* 0x000000ab98107220 */ /* 0x082fe20000410000 */
[----:B------:R-:W-:Y:S01]  /*f990*/  MOV R152, R30 ;  /* 0x0000001e00987202 */ /* 0x000fe20000000f00 */
[----:B------:R-:W-:Y:S01]  /*f9a0*/  FMUL.FTZ R17, R153, R171 ;  /* 0x000000ab99117220 */ /* 0x000fe20000410000 */
[----:B------:R-:W-:Y:S01]  /*f9b0*/  MOV R153, R31 ;  /* 0x0000001f00997202 */ /* 0x000fe20000000f00 */
[----:B------:R-:W-:Y:S01]  /*f9c0*/  MUFU.EX2 R184, R184 ;  /* 0x000000b800b87308 */ /* 0x000fe20000000800 */
[-C--:B------:R-:W-:Y:S02]  /*f9d0*/  FMUL.FTZ R156, R156, R171.reuse ;  /* 0x000000ab9c9c7220 */ /* 0x080fe40000410000 */
[----:B------:R-:W-:Y:S02]  /*f9e0*/  FMUL.FTZ R157, R157, R171 ;  /* 0x000000ab9d9d7220 */ /* 0x000fe40000410000 */
[----:B---3--:R-:W-:Y:S01]  /*f9f0*/  FMUL.FTZ R10, R162, R186 ;  /* 0x000000baa20a7220 */ /* 0x008fe20000410000 */
[----:B------:R-:W-:Y:S01]  /*fa00*/  MOV R162, R28 ;  /* 0x0000001c00a27202 */ /* 0x000fe20000000f00 */
[-C--:B------:R-:W-:Y:S01]  /*fa10*/  FMUL.FTZ R11, R163, R186.reuse ;  /* 0x000000baa30b7220 */ /* 0x080fe20000410000 */
[----:B------:R-:W-:Y:S01]  /*fa20*/  MOV R163, R29 ;  /* 0x0000001d00a37202 */ /* 0x000fe20000000f00 */
[----:B------:R-:W1:Y:S01]  /*fa30*/  MUFU.EX2 R187, R187 ;  /* 0x000000bb00bb7308 */ /* 0x000e620000000800 */
[----:B------:R-:W2:Y:S01]  /*fa40*/  LDSM.16.MT88.4 R28, [R221+0x18000] ;  /* 0x01800000dd1c783b */ /* 0x000ea20000004200 */
[----:B------:R-:W-:Y:S01]  /*fa50*/  FMUL.FTZ R18, R154, R186 ;  /* 0x000000ba9a127220 */ /* 0x000fe20000410000 */
[----:B------:R-:W-:Y:S01]  /*fa60*/  MOV R154, R24 ;  /* 0x00000018009a7202 */ /* 0x000fe20000000f00 */
[----:B------:R-:W-:Y:S01]  /*fa70*/  FMUL.FTZ R19, R155, R186 ;  /* 0x000000ba9b137220 */ /* 0x000fe20000410000 */
[----:B------:R-:W-:Y:S01]  /*fa80*/  MOV R155, R25 ;  /* 0x00000019009b7202 */ /* 0x000fe20000000f00 */
[-C--:B------:R-:W-:Y:S01]  /*fa90*/  FMUL.FTZ R24, R144, R171.reuse ;  /* 0x000000ab90187220 */ /* 0x080fe20000410000 */
[----:B------:R-:W-:Y:S01]  /*faa0*/  MOV R144, R26 ;  /* 0x0000001a00907202 */ /* 0x000fe20000000f00 */
[----:B------:R-:W-:Y:S01]  /*fab0*/  MUFU.EX2 R164, R164 ;  /* 0x000000a400a47308 */ /* 0x000fe20000000800 */
[----:B------:R-:W-:Y:S01]  /*fac0*/  FMUL.FTZ R25, R145, R171 ;  /* 0x000000ab91197220 */ /* 0x000fe20000410000 */
[----:B------:R-:W-:Y:S01]  /*fad0*/  MOV R145, R27 ;  /* 0x0000001b00917202 */ /* 0x000fe20000000f00 */
[----:B------:R-:W-:-:S02]  /*fae0*/  FMUL.FTZ R158, R158, R186 ;  /* 0x000000ba9e9e7220 */ /* 0x000fc40000410000 */
[-C--:B------:R-:W-:Y:S02]  /*faf0*/  FMUL.FTZ R159, R159, R186.reuse ;  /* 0x000000ba9f9f7220 */ /* 0x080fe40000410000 */
[----:B------:R-:W-:Y:S01]  /*fb00*/  FMUL.FTZ R26, R146, R186 ;  /* 0x000000ba921a7220 */ /* 0x000fe20000410000 */
[----:B------:R-:W3:Y:S01]  /*fb10*/  MUFU.EX2 R3, R3 ;  /* 0x0000000300037308 */ /* 0x000ee20000000800 */
[----:B-1----:R-:W-:Y:S01]  /*fb20*/  F2FP.PACK_AB R9, R187, R184 ;  /* 0x000000b8bb09723e */ /* 0x002fe200000000ff */
[----:B------:R-:W-:Y:S02]  /*fb30*/  FMUL.FTZ R27, R147, R186 ;  /* 0x000000ba931b7220 */ /* 0x000fe40000410000 */
[----:B------:R-:W-:Y:S01]  /*fb40*/  FMUL.FTZ R140, R140, R171 ;  /* 0x000000ab8c8c7220 */ /* 0x000fe20000410000 */
[----:B------:R-:W-:Y:S01]  /*fb50*/  LOP3.LUT R6, R6, R9, RZ, 0xc0, !PT ;  /* 0x0000000906067212 */ /* 0x000fe200078ec0ff */
[-C--:B------:R-:W-:Y:S01]  /*fb60*/  FMUL.FTZ R9, R161, R171.reuse ;  /* 0x000000aba1097220 */ /* 0x080fe20000410000 */
[----:B------:R-:W-:Y:S01]  /*fb70*/  MOV R161, R34 ;  /* 0x0000002200a17202 */ /* 0x000fe20000000f00 */
[----:B------:R-:W-:Y:S01]  /*fb80*/  FMUL.FTZ R141, R141, R171 ;  /* 0x000000ab8d8d7220 */ /* 0x000fe20000410000 */
[----:B------:R-:W-:Y:S01]  /*fb90*/  MUFU.EX2 R191, R191 ;  /* 0x000000bf00bf7308 */ /* 0x000fe20000000800 */
[----:B------:R-:W-:-:S02]  /*fba0*/  FMUL.FTZ R142, R142, R186 ;  /* 0x000000ba8e8e7220 */ /* 0x000fc40000410000 */
[----:B------:R-:W-:Y:S02]  /*fbb0*/  FMUL.FTZ R143, R143, R186 ;  /* 0x000000ba8f8f7220 */ /* 0x000fe40000410000 */
[-C--:B------:R-:W-:Y:S01]  /*fbc0*/  FMUL.FTZ R32, R136, R171.reuse ;  /* 0x000000ab88207220 */ /* 0x080fe20000410000 */
[----:B---3--:R-:W-:Y:S01]  /*fbd0*/  F2FP.PACK_AB R8, R3, R164 ;  /* 0x000000a40308723e */ /* 0x008fe200000000ff */
[----:B------:R-:W-:Y:S01]  /*fbe0*/  FMUL.FTZ R34, R138, R186 ;  /* 0x000000ba8a227220 */ /* 0x000fe20000410000 */
[----:B------:R-:W-:Y:S01]  /*fbf0*/  MUFU.EX2 R202, R202 ;  /* 0x000000ca00ca7308 */ /* 0x000fe20000000800 */
[-C--:B------:R-:W-:Y:S01]  /*fc00*/  FMUL.FTZ R36, R36, R171.reuse ;  /* 0x000000ab24247220 */ /* 0x080fe20000410000 */
[----:B------:R-:W-:Y:S01]  /*fc10*/  LOP3.LUT R7, R7, R8, RZ, 0xc0, !PT ;  /* 0x0000000807077212 */ /* 0x000fe200078ec0ff */
[----:B------:R-:W-:Y:S01]  /*fc20*/  FMUL.FTZ R8, R160, R171 ;  /* 0x000000aba0087220 */ /* 0x000fe20000410000 */
[----:B------:R-:W-:Y:S01]  /*fc30*/  MOV R160, R33 ;  /* 0x0000002100a07202 */ /* 0x000fe20000000f00 */
[----:B------:R-:W-:-:S02]  /*fc40*/  FMUL.FTZ R33, R137, R171 ;  /* 0x000000ab89217220 */ /* 0x000fc40000410000 */
[-C--:B------:R-:W-:Y:S01]  /*fc50*/  FMUL.FTZ R37, R37, R171.reuse ;  /* 0x000000ab25257220 */ /* 0x080fe20000410000 */
[----:B------:R-:W-:Y:S01]  /*fc60*/  MUFU.EX2 R201, R201 ;  /* 0x000000c900c97308 */ /* 0x000fe20000000800 */
[C---:B--2---:R-:W-:Y:S01]  /*fc70*/  HMMA.16816.F32 R24, R4.reuse, R28, R24 ;  /* 0x0000001c0418723c */ /* 0x044fe20000001818 */
[-C--:B------:R-:W-:Y:S02]  /*fc80*/  FMUL.FTZ R38, R38, R186.reuse ;  /* 0x000000ba26267220 */ /* 0x080fe40000410000 */
[-C--:B------:R-:W-:Y:S02]  /*fc90*/  FMUL.FTZ R39, R39, R186.reuse ;  /* 0x000000ba27277220 */ /* 0x080fe40000410000 */
[-C--:B------:R-:W-:Y:S02]  /*fca0*/  FMUL.FTZ R40, R40, R171.reuse ;  /* 0x000000ab28287220 */ /* 0x080fe40000410000 */
[----:B------:R-:W-:Y:S01]  /*fcb0*/  FMUL.FTZ R41, R41, R171 ;  /* 0x000000ab29297220 */ /* 0x000fe20000410000 */
[----:B------:R-:W-:Y:S01]  /*fcc0*/  HMMA.16816.F32 R8, R4, R12, R8 ;  /* 0x0000000c0408723c */ /* 0x000fe20000001808 */
[-C--:B------:R-:W-:Y:S01]  /*fcd0*/  FMUL.FTZ R42, R42, R186.reuse ;  /* 0x000000ba2a2a7220 */ /* 0x080fe20000410000 */
[----:B------:R-:W-:Y:S01]  /*fce0*/  MUFU.EX2 R190, R190 ;  /* 0x000000be00be7308 */ /* 0x000fe20000000800 */
[----:B------:R-:W-:-:S02]  /*fcf0*/  FMUL.FTZ R43, R43, R186 ;  /* 0x000000ba2b2b7220 */ /* 0x000fc40000410000 */
[-C--:B------:R-:W-:Y:S02]  /*fd00*/  FMUL.FTZ R44, R44, R171.reuse ;  /* 0x000000ab2c2c7220 */ /* 0x080fe40000410000 */
[-C--:B------:R-:W-:Y:S01]  /*fd10*/  FMUL.FTZ R45, R45, R171.reuse ;  /* 0x000000ab2d2d7220 */ /* 0x080fe20000410000 */
[C---:B------:R-:W-:Y:S01]  /*fd20*/  HMMA.16816.F32 R12, R4.reuse, R14, R156 ;  /* 0x0000000e040c723c */ /* 0x040fe2000000189c */
[-C--:B------:R-:W-:Y:S02]  /*fd30*/  FMUL.FTZ R46, R46, R186.reuse ;  /* 0x000000ba2e2e7220 */ /* 0x080fe40000410000 */
[-C--:B------:R-:W-:Y:S02]  /*fd40*/  FMUL.FTZ R47, R47, R186.reuse ;  /* 0x000000ba2f2f7220 */ /* 0x080fe40000410000 */
[----:B------:R-:W-:Y:S02]  /*fd50*/  FMUL.FTZ R48, R48, R171 ;  /* 0x000000ab30307220 */ /* 0x000fe40000410000 */
[----:B------:R-:W-:Y:S01]  /*fd60*/  MOV R157, R35 ;  /* 0x00000023009d7202 */ /* 0x000fe20000000f00 */
[C---:B------:R-:W-:Y:S01]  /*fd70*/  HMMA.16816.F32 R28, R4.reuse, R30, R140 ;  /* 0x0000001e041c723c */ /* 0x040fe2000000188c */
[----:B------:R-:W-:Y:S01]  /*fd80*/  FMUL.FTZ R35, R139, R186 ;  /* 0x000000ba8b237220 */ /* 0x000fe20000410000 */
[----:B------:R-:W1:Y:S01]  /*fd90*/  LDSM.16.MT88.4 R140, [R224+0x1a000] ;  /* 0x01a00000e08c783b */ /* 0x000e620000004200 */
[-C--:B------:R-:W-:Y:S01]  /*fda0*/  FMUL.FTZ R49, R49, R171.reuse ;  /* 0x000000ab31317220 */ /* 0x080fe20000410000 */
[----:B------:R-:W-:Y:S01]  /*fdb0*/  MOV R159, R200 ;  /* 0x000000c8009f7202 */ /* 0x000fe20000000f00 */
[-C--:B------:R-:W-:Y:S01]  /*fdc0*/  FMUL.FTZ R50, R50, R186.reuse ;  /* 0x000000ba32327220 */ /* 0x080fe20000410000 */
[----:B------:R-:W2:Y:S01]  /*fdd0*/  LDSM.16.MT88.4 R136, [R222+0x1a000] ;  /* 0x01a00000de88783b */ /* 0x000ea20000004200 */
[-C--:B------:R-:W-:Y:S01]  /*fde0*/  FMUL.FTZ R51, R51, R186.reuse ;  /* 0x000000ba33337220 */ /* 0x080fe20000410000 */
[----:B------:R-:W-:Y:S01]  /*fdf0*/  HMMA.16816.F32 R16, R4, R20, R16 ;  /* 0x000000140410723c */ /* 0x000fe20000001810 */
        /* <DEDUP_REMOVED lines=68> */
[-C--:B------:R-:W-:Y:S01]  /*10240*/  FMUL.FTZ R102, R102, R186.reuse ;  /* 0x000000ba66667220 */ /* 0x080fe20000410000 */
[----:B------:R-:W-:Y:S01]  /*10250*/  HMMA.16816.F32 R20, R4, R22, R148 ;  /* 0x000000160414723c */ /* 0x000fe20000001894 */
[----:B------:R-:W-:Y:S01]  /*10260*/  FMUL.FTZ R103, R103, R186 ;  /* 0x000000ba67677220 */ /* 0x000fe20000410000 */
[----:B------:R-:W3:Y:S01]  /*10270*/  LDSM.16.MT88.4 R148, [R220+0x18000] ;  /* 0x01800000dc94783b */ /* 0x000ee20000004200 */
        /* <DEDUP_REMOVED lines=28> */
[----:B---3--:R-:W-:Y:S01]  /*10440*/  HMMA.16816.F32 R32, R4, R148, R32 ;  /* 0x000000940420723c */ /* 0x008fe20000001820 */
[-C--:B------:R-:W-:Y:S02]  /*10450*/  FMUL.FTZ R122, R122, R186.reuse ;  /* 0x000000ba7a7a7220 */ /* 0x080fe40000410000 */
[----:B------:R-:W-:Y:S02]  /*10460*/  FMUL.FTZ R123, R123, R186 ;  /* 0x000000ba7b7b7220 */ /* 0x000fe40000410000 */
[----:B------:R-:W-:-:S02]  /*10470*/  FMUL.FTZ R124, R124, R171 ;  /* 0x000000ab7c7c7220 */ /* 0x000fc40000410000 */
[-C--:B------:R-:W-:Y:S01]  /*10480*/  FMUL.FTZ R125, R125, R171.reuse ;  /* 0x000000ab7d7d7220 */ /* 0x080fe20000410000 */
[C---:B------:R-:W-:Y:S01]  /*10490*/  HMMA.16816.F32 R132, R4.reuse, R150, R132 ;  /* 0x000000960484723c */ /* 0x040fe20000001884 */
[-C--:B------:R-:W-:Y:S02]  /*104a0*/  FMUL.FTZ R126, R126, R186.reuse ;  /* 0x000000ba7e7e7220 */ /* 0x080fe40000410000 */
[-C--:B------:R-:W-:Y:S02]  /*104b0*/  FMUL.FTZ R127, R127, R186.reuse ;  /* 0x000000ba7f7f7220 */ /* 0x080fe40000410000 */
[-C--:B------:R-:W-:Y:S02]  /*104c0*/  FMUL.FTZ R128, R128, R171.reuse ;  /* 0x000000ab80807220 */ /* 0x080fe40000410000 */
[----:B------:R-:W-:Y:S01]  /*104d0*/  FMUL.FTZ R129, R129, R171 ;  /* 0x000000ab81817220 */ /* 0x000fe20000410000 */
[----:B-1----:R-:W-:Y:S01]  /*104e0*/  HMMA.16816.F32 R84, R4, R140, R84 ;  /* 0x0000008c0454723c */ /* 0x002fe20000001854 */
[----:B------:R-:W-:-:S02]  /*104f0*/  FMUL.FTZ R130, R130, R186 ;  /* 0x000000ba82827220 */ /* 0x000fc40000410000 */
[----:B------:R-:W-:Y:S02]  /*10500*/  FMUL.FTZ R131, R131, R186 ;  /* 0x000000ba83837220 */ /* 0x000fe40000410000 */
[--C-:B------:R-:W-:Y:S02]  /*10510*/  FFMA.FTZ R200, R196, c[0x0][0x23c], -R189.reuse ;  /* 0x00008f00c4c87a23 */ /* 0x100fe400000108bd */
[--C-:B------:R-:W-:Y:S01]  /*10520*/  FFMA.FTZ R196, R193, c[0x0][0x23c], -R189.reuse ;  /* 0x00008f00c1c47a23 */ /* 0x100fe200000108bd */
[----:B------:R-:W-:Y:S01]  /*10530*/  HMMA.16816.F32 R88, R4, R142, R88 ;  /* 0x0000008e0458723c */ /* 0x000fe20000001858 */
[----:B------:R-:W1:Y:S01]  /*10540*/  LDSM.16.MT88.4 R140, [R224+0x1e000] ;  /* 0x01e00000e08c783b */ /* 0x000e620000004200 */
[--C-:B------:R-:W-:Y:S01]  /*10550*/  FFMA.FTZ R197, R198, c[0x0][0x23c], -R189.reuse ;  /* 0x00008f00c6c57a23 */ /* 0x100fe200000108bd */
[----:B------:R-:W-:Y:S01]  /*10560*/  MUFU.EX2 R200, R200 ;  /* 0x000000c800c87308 */ /* 0x000fe20000000800 */
[----:B------:R-:W-:Y:S02]  /*10570*/  FFMA.FTZ R193, R157, c[0x0][0x23c], -R189 ;  /* 0x00008f009dc17a23 */ /* 0x000fe400000108bd */
[----:B------:R-:W-:-:S02]  /*10580*/  FFMA.FTZ R198, R195, c[0x0][0x23c], -R170 ;  /* 0x00008f00c3c67a23 */ /* 0x000fc400000108aa */
[C---:B--2---:R-:W-:Y:S01]  /*10590*/  HMMA.16816.F32 R92, R4.reuse, R136, R92 ;  /* 0x00000088045c723c */ /* 0x044fe2000000185c */
[--C-:B------:R-:W-:Y:S02]  /*105a0*/  FFMA.FTZ R195, R194, c[0x0][0x23c], -R170.reuse ;  /* 0x00008f00c2c37a23 */ /* 0x100fe400000108aa */
[----:B------:R-:W2:Y:S01]  /*105b0*/  MUFU.EX2 R197, R197 ;  /* 0x000000c500c57308 */ /* 0x000ea20000000800 */
[----:B------:R-:W-:Y:S02]  /*105c0*/  FFMA.FTZ R194, R158, c[0x0][0x23c], -R170 ;  /* 0x00008f009ec27a23 */ /* 0x000fe400000108aa */
[----:B------:R-:W-:Y:S02]  /*105d0*/  IMAD.WIDE.U32 R156, R172, -0x326172a9, RZ ;  /* 0xcd9e8d57ac9c7825 */ /* 0x000fe400078e00ff */
[----:B------:R-:W-:Y:S01]  /*105e0*/  HMMA.16816.F32 R96, R4, R138, R96 ;  /* 0x0000008a0460723c */ /* 0x000fe20000001860 */
[----:B------:R-:W3:Y:S01]  /*105f0*/  LDSM.16.MT88.4 R136, [R222+0x1e000] ;  /* 0x01e00000de88783b */ /* 0x000ee20000004200 */
[----:B------:R-:W-:Y:S01]  /*10600*/  FFMA.FTZ R167, R167, R171, R180 ;  /* 0x000000aba7a77223 */ /* 0x000fe200000100b4 */
[----:B------:R-:W-:Y:S01]  /*10610*/  MUFU.EX2 R196, R196 ;  /* 0x000000c400c47308 */ /* 0x000fe20000000800 */
[----:B------:R-:W-:Y:S01]  /*10620*/  LOP3.LUT R156, R157, R173, RZ, 0x3c, !PT ;  /* 0x000000ad9d9c7212 */ /* 0x000fe200078e3cff */
[----:B------:R-:W-:-:S02]  /*10630*/  FFMA.FTZ R179, R166, R186, R179 ;  /* 0x000000baa6b37223 */ /* 0x000fc400000100b3 */
[----:B------:R-:W-:Y:S02]  /*10640*/  FADD.FTZ R167, R185, R167 ;  /* 0x000000a7b9a77221 */ /* 0x000fe40000010000 */
[----:B------:R-:W-:Y:S02]  /*10650*/  IMAD.WIDE.U32 R156, R156, -0x2daee0ad, RZ ;  /* 0xd2511f539c9c7825 */ /* 0x000fe400078e00ff */
[----:B------:R-:W4:Y:S02]  /*10660*/  MUFU.EX2 R193, R193 ;  /* 0x000000c100c17308 */ /* 0x000f240000000800 */
[----:B------:R-:W-:Y:S02]  /*10670*/  FADD.FTZ R179, R178, R179 ;  /* 0x000000b3b2b37221 */ /* 0x000fe40000010000 */
[----:B------:R-:W-:Y:S02]  /*10680*/  FADD.FTZ R184, R184, R167 ;  /* 0x000000a7b8b87221 */ /* 0x000fe40000010000 */
[----:B------:R-:W-:-:S02]  /*10690*/  FADD.FTZ R164, R164, R179 ;  /* 0x000000b3a4a47221 */ /* 0x000fc40000010000 */
[----:B------:R-:W-:Y:S01]  /*106a0*/  MUFU.EX2 R198, R198 ;  /* 0x000000c600c67308 */ /* 0x000fe20000000800 */
[----:B------:R-:W-:Y:S02]  /*106b0*/  FADD.FTZ R187, R187, R184 ;  /* 0x000000b8bbbb7221 */ /* 0x000fe40000010000 */
[----:B------:R-:W-:Y:S01]  /*106c0*/  FADD.FTZ R3, R3, R164 ;  /* 0x000000a403037221 */ /* 0x000fe20000010000 */
[C---:B-1----:R-:W-:Y:S04]  /*106d0*/  HMMA.16816.F32 R100, R4.reuse, R140, R100 ;  /* 0x0000008c0464723c */ /* 0x042fe80000001864 */
[----:B------:R-:W1:Y:S04]  /*106e0*/  MUFU.EX2 R195, R195 ;  /* 0x000000c300c37308 */ /* 0x000e680000000800 */
[C---:B------:R-:W-:Y:S01]  /*106f0*/  HMMA.16816.F32 R104, R4.reuse, R142, R104 ;  /* 0x0000008e0468723c */ /* 0x040fe20000001868 */
[----:B------:R-:W5:Y:S03]  /*10700*/  LDSM.16.MT88.4 R140, [R221+0x1e000] ;  /* 0x01e00000dd8c783b */ /* 0x000f660000004200 */
[----:B------:R-:W1:Y:S04]  /*10710*/  MUFU.EX2 R194, R194 ;  /* 0x000000c200c27308 */ /* 0x000e680000000800 */
[C---:B---3--:R-:W-:Y:S08]  /*10720*/  HMMA.16816.F32 R108, R4.reuse, R136, R108 ;  /* 0x00000088046c723c */ /* 0x048ff0000000186c */
[C---:B------:R-:W-:Y:S01]  /*10730*/  HMMA.16816.F32 R112, R4.reuse, R138, R112 ;  /* 0x0000008a0470723c */ /* 0x040fe20000001870 */
[----:B------:R-:W3:Y:S07]  /*10740*/  LDSM.16.MT88.4 R136, [R220+0x1e000] ;  /* 0x01e00000dc88783b */ /* 0x000eee0000004200 */
[C---:B-----5:R-:W-:Y:S08]  /*10750*/  HMMA.16816.F32 R116, R4.reuse, R140, R116 ;  /* 0x0000008c0474723c */ /* 0x060ff00000001874 */
[C---:B------:R-:W-:Y:S01]  /*10760*/  HMMA.16816.F32 R120, R4.reuse, R142, R120 ;  /* 0x0000008e0478723c */ /* 0x040fe20000001878 */
[----:B------:R-:W5:Y:S07]  /*10770*/  LDSM.16.MT88.4 R140, [R222+0x18800] ;  /* 0x01880000de8c783b */ /* 0x000f6e0000004200 */
[C---:B---3--:R-:W-:Y:S08]  /*10780*/  HMMA.16816.F32 R124, R4.reuse, R136, R124 ;  /* 0x00000088047c723c */ /* 0x048ff0000000187c */
[----:B------:R-:W-:Y:S07]  /*10790*/  HMMA.16816.F32 R4, R4, R138, R128 ;  /* 0x0000008a0404723c */ /* 0x000fee0000001880 */
[----:B------:R-:W-:-:S02]  /*107a0*/  LOP3.LUT R128, R155, UR8, R144, 0x96, !PT ;  /* 0x000000089b807c12 */ /* 0x000fc4000f8e9690 */
[----:B------:R-:W3:Y:S03]  /*107b0*/  LDSM.16.MT88.4 R144, [R224+0x18800] ;  /* 0x01880000e090783b */ /* 0x000ee60000004200 */
[----:B------:R-:W-:-:S05]  /*107c0*/  IMAD.WIDE.U32 R136, R128, -0x2daee0ad, RZ ;  /* 0xd2511f5380887825 */ /* 0x000fca00078e00ff */
[C---:B------:R-:W-:Y:S02]  /*107d0*/  LOP3.LUT R129, R136.reuse, 0xffff, RZ, 0xc0, !PT ;  /* 0x0000ffff88817812 */ /* 0x040fe400078ec0ff */
[----:B------:R-:W-:Y:S02]  /*107e0*/  LOP3.LUT R130, R136, 0xff, RZ, 0xc0, !PT ;  /* 0x000000ff88827812 */ /* 0x000fe400078ec0ff */
[----:B------:R-:W-:Y:S02]  /*107f0*/  SHF.R.U32.HI R129, RZ, 0x8, R129 ;  /* 0x00000008ff817819 */ /* 0x000fe40000011681 */
[----:B------:R-:W-:Y:S02]  /*10800*/  LOP3.LUT R128, R137, UR18, R152, 0x96, !PT ;  /* 0x0000001289807c12 */ /* 0x000fe4000f8e9698 */
[----:B------:R-:W-:Y:S02]  /*10810*/  SHF.R.U32.HI R148, RZ, 0x10, R136 ;  /* 0x00000010ff947819 */ /* 0x000fe40000011688 */
[----:B------:R-:W-:-:S02]  /*10820*/  PRMT R130, R130, 0x5410, R129 ;  /* 0x0000541082827816 */ /* 0x000fc40000000081 */
[----:B------:R-:W-:Y:S02]  /*10830*/  LOP3.LUT R129, R128, 0xffff, RZ, 0xc0, !PT ;  /* 0x0000ffff80817812 */ /* 0x000fe400078ec0ff */
[----:B------:R-:W-:Y:S01]  /*10840*/  SHF.R.U32.HI R131, RZ, 0x18, R136 ;  /* 0x00000018ff837819 */ /* 0x000fe20000011688 */
[----:B------:R-:W-:Y:S01]  /*10850*/  HSET2.LE.AND R130, R130, R247, PT ;  /* 0x000000f782827233 */ /* 0x000fe20003803000 */
[----:B------:R-:W-:Y:S02]  /*10860*/  LOP3.LUT R148, R148, 0xff, RZ, 0xc0, !PT ;  /* 0x000000ff94947812 */ /* 0x000fe400078ec0ff */
[----:B------:R-:W-:Y:S02]  /*10870*/  LOP3.LUT R136, R128, 0xff, RZ, 0xc0, !PT ;  /* 0x000000ff80887812 */ /* 0x000fe400078ec0ff */
[----:B------:R-:W-:Y:S02]  /*10880*/  SHF.R.U32.HI R129, RZ, 0x8, R129 ;  /* 0x00000008ff817819 */ /* 0x000fe40000011681 */
[----:B------:R-:W-:-:S02]  /*10890*/  PRMT R148, R148, 0x5410, R131 ;  /* 0x0000541094947816 */ /* 0x000fc40000000083 */
[--C-:B------:R-:W-:Y:S02]  /*108a0*/  SHF.R.U32.HI R131, RZ, 0x10, R128.reuse ;  /* 0x00000010ff837819 */ /* 0x100fe40000011680 */
[----:B------:R-:W-:Y:S02]  /*108b0*/  SHF.R.U32.HI R150, RZ, 0x18, R128 ;  /* 0x00000018ff967819 */ /* 0x000fe40000011680 */
[----:B------:R-:W-:Y:S02]  /*108c0*/  PRMT R128, R136, 0x5410, R129 ;  /* 0x0000541088807816 */ /* 0x000fe40000000081 */
[----:B------:R-:W3:Y:S01]  /*108d0*/  LDSM.16.MT88.4 R136, [R221+0x18800] ;  /* 0x01880000dd88783b */ /* 0x000ee20000004200 */
[----:B------:R-:W-:Y:S02]  /*108e0*/  LOP3.LUT R131, R131, 0xff, RZ, 0xc0, !PT ;  /* 0x000000ff83837812 */ /* 0x000fe400078ec0ff */
[----:B------:R-:W-:Y:S01]  /*108f0*/  HSET2.LE.AND R128, R128, R247, PT ;  /* 0x000000f780807233 */ /* 0x000fe20003803000 */
[----:B--2---:R-:W-:Y:S01]  /*10900*/  F2FP.PACK_AB R129, R197, R200 ;  /* 0x000000c8c581723e */ /* 0x004fe200000000ff */
[----:B------:R-:W-:Y:S01]  /*10910*/  FADD.FTZ R200, R200, R187 ;  /* 0x000000bbc8c87221 */ /* 0x000fe20000010000 */
[----:B------:R-:W-:-:S02]  /*10920*/  PRMT R150, R131, 0x5410, R150 ;  /* 0x0000541083967816 */ /* 0x000fc40000000096 */
[----:B----4-:R-:W-:Y:S01]  /*10930*/  F2FP.PACK_AB R131, R193, R196 ;  /* 0x000000c4c183723e */ /* 0x010fe200000000ff */
[----:B------:R-:W-:Y:S01]  /*10940*/  FADD.FTZ R197, R197, R200 ;  /* 0x000000c8c5c57221 */ /* 0x000fe20000010000 */
[----:B------:R-:W-:Y:S01]  /*10950*/  LOP3.LUT R128, R128, R129, RZ, 0xc0, !PT ;  /* 0x0000008180807212 */ /* 0x000fe200078ec0ff */
[--C-:B------:R-:W-:Y:S01]  /*10960*/  HSET2.LE.AND R129, R150, R247.reuse, PT ;  /* 0x000000f796817233 */ /* 0x100fe20003803000 */
[----:B------:R-:W-:Y:S01]  /*10970*/  LOP3.LUT R130, R130, R131, RZ, 0xc0, !PT ;  /* 0x0000008382827212 */ /* 0x000fe200078ec0ff */
[----:B------:R-:W-:Y:S01]  /*10980*/  HSET2.LE.AND R131, R148, R247, PT ;  /* 0x000000f794837233 */ /* 0x000fe20003803000 */
[----:B-1----:R-:W-:Y:S01]  /*10990*/  F2FP.PACK_AB R150, R195, R198 ;  /* 0x000000c6c396723e */ /* 0x002fe200000000ff */
[----:B------:R-:W-:Y:S01]  /*109a0*/  FADD.FTZ R198, R198, R3 ;  /* 0x00000003c6c67221 */ /* 0x000fe20000010000 */
[----:B------:R-:W-:Y:S01]  /*109b0*/  F2FP.PACK_AB R148, R191, R194 ;  /* 0x000000c2bf94723e */ /* 0x000fe200000000ff */
[----:B------:R-:W-:Y:S01]  /*109c0*/  FADD.FTZ R196, R196, R197 ;  /* 0x000000c5c4c47221 */ /* 0x000fe20000010000 */
[----:B------:R-:W-:Y:S01]  /*109d0*/  LOP3.LUT R129, R129, R150, RZ, 0xc0, !PT ;  /* 0x0000009681817212 */ /* 0x000fe200078ec0ff */
[----:B------:R-:W-:Y:S01]  /*109e0*/  FADD.FTZ R195, R195, R198 ;  /* 0x000000c6c3c37221 */ /* 0x000fe20000010000 */
[----:B------:R-:W-:Y:S01]  /*109f0*/  LOP3.LUT R131, R131, R148, RZ, 0xc0, !PT ;  /* 0x0000009483837212 */ /* 0x000fe200078ec0ff */
[----:B------:R-:W-:Y:S01]  /*10a00*/  FADD.FTZ R3, R193, R196 ;  /* 0x000000c4c1037221 */ /* 0x000fe20000010000 */
[----:B------:R-:W1:Y:S01]  /*10a10*/  LDSM.16.MT88.4 R148, [R220+0x18800] ;  /* 0x01880000dc94783b */ /* 0x000e620000004200 */
[----:B------:R-:W-:Y:S01]  /*10a20*/  MOV R152, R159 ;  /* 0x0000009f00987202 */ /* 0x000fe20000000f00 */
[----:B------:R-:W-:-:S03]  /*10a30*/  IMAD.WIDE.U32 R158, R165, -0x2daee0ad, RZ ;  /* 0xd2511f53a59e7825 */ /* 0x000fc600078e00ff */
[----:B-----5:R-:W-:Y:S01]  /*10a40*/  HMMA.16816.F32 R16, R128, R140, R16 ;  /* 0x0000008c8010723c */ /* 0x020fe20000001810 */
        /* <DEDUP_REMOVED lines=31> */
[C---:B-1----:R-:W-:Y:S07]  /*10c40*/  HMMA.16816.F32 R108, R128.reuse, R140, R108 ;  /* 0x0000008c806c723c */ /* 0x042fee000000186c */
[----:B------:R-:W-:Y:S01]  /*10c50*/  MOV R140, UR4 ;  /* 0x00000004008c7c02 */ /* 0x000fe20008000f00 */
[----:B------:R-:W-:Y:S01]  /*10c60*/  HMMA.16816.F32 R64, R128, R150, R64 ;  /* 0x000000968040723c */ /* 0x000fe20000001840 */
[----:B------:R-:W1:Y:S02]  /*10c70*/  LDSM.16.MT88.4 R148, [R220+0x1c800] ;  /* 0x01c80000dc94783b */ /* 0x000e640000004200 */
[----:B------:R-:W-:Y:S01]  /*10c80*/  LOP3.LUT R140, R159, UR39, R140, 0x96, !PT ;  /* 0x000000279f8c7c12 */ /* 0x000fe2000f8e968c */
[----:B------:R-:W-:-:S04]  /*10c90*/  IMAD.WIDE.U32 R158, R172, -0x326172a9, RZ ;  /* 0xcd9e8d57ac9e7825 */ /* 0x000fc800078e00ff */
[C---:B--2---:R-:W-:Y:S07]  /*10ca0*/  HMMA.16816.F32 R100, R128.reuse, R144, R100 ;  /* 0x000000908064723c */ /* 0x044fee0000001864 */
[----:B------:R-:W-:Y:S01]  /*10cb0*/  IMAD.WIDE.U32 R144, R140, -0x326172a9, RZ ;  /* 0xcd9e8d578c907825 */ /* 0x000fe200078e00ff */
[C---:B------:R-:W-:Y:S01]  /*10cc0*/  HMMA.16816.F32 R112, R128.reuse, R142, R112 ;  /* 0x0000008e8070723c */ /* 0x040fe20000001870 */
[----:B------:R-:W2:Y:S07]  /*10cd0*/  LDSM.16.MT88.4 R140, [R220+0x1e800] ;  /* 0x01e80000dc8c783b */ /* 0x000eae0000004200 */
[C---:B---3--:R-:W-:Y:S07]  /*10ce0*/  HMMA.16816.F32 R116, R128.reuse, R136, R116 ;  /* 0x000000888074723c */ /* 0x048fee0000001874 */
[----:B------:R-:W-:Y:S01]  /*10cf0*/  LOP3.LUT R136, R145, UR16, R158, 0x96, !PT ;  /* 0x0000001091887c12 */ /* 0x000fe2000f8e969e */
[----:B------:R-:W-:Y:S01]  /*10d00*/  HMMA.16816.F32 R120, R128, R138, R120 ;  /* 0x0000008a8078723c */ /* 0x000fe20000001878 */
[----:B------:R-:W-:-:S03]  /*10d10*/  FFMA.FTZ R137, R160, c[0x0][0x23c], -R189 ;  /* 0x00008f00a0897a23 */ /* 0x000fc600000108bd */
[----:B------:R-:W-:-:S03]  /*10d20*/  IMAD.WIDE.U32 R158, R136, -0x2daee0ad, RZ ;  /* 0xd2511f53889e7825 */ /* 0x000fc600078e00ff */
[----:B------:R-:W-:Y:S01]  /*10d30*/  LOP3.LUT R138, R163, UR14, R144, 0x96, !PT ;  /* 0x0000000ea38a7c12 */ /* 0x000fe2000f8e9690 */
[----:B------:R-:W-:Y:S01]  /*10d40*/  HMMA.16816.F32 R104, R128, R146, R104 ;  /* 0x000000928068723c */ /* 0x000fe20000001868 */
[----:B------:R-:W-:Y:S01]  /*10d50*/  LOP3.LUT R136, R159, UR13, R156, 0x96, !PT ;  /* 0x0000000d9f887c12 */ /* 0x000fe2000f8e969c */
[----:B------:R3:W-:Y:S01]  /*10d60*/  MUFU.EX2 R163, R137 ;  /* 0x0000008900a37308 */ /* 0x0007e20000000800 */
[----:B------:R-:W4:Y:S01]  /*10d70*/  LDSM.16.MT88.4 R144, [R222+0x19000] ;  /* 0x01900000de90783b */ /* 0x000f220000004200 */
[----:B------:R-:W-:-:S04]  /*10d80*/  IMAD.WIDE.U32 R138, R138, -0x2daee0ad, RZ ;  /* 0xd2511f538a8a7825 */ /* 0x000fc800078e00ff */
[----:B------:R-:W-:Y:S01]  /*10d90*/  IMAD.WIDE.U32 R156, R136, -0x326172a9, RZ ;  /* 0xcd9e8d57889c7825 */ /* 0x000fe200078e00ff */
[----:B------:R-:W-:Y:S01]  /*10da0*/  LOP3.LUT R158, R139, UR11, R158, 0x96, !PT ;  /* 0x0000000b8b9e7c12 */ /* 0x000fe2000f8e969e */
[C---:B-1----:R-:W-:Y:S02]  /*10db0*/  HMMA.16816.F32 R92, R128.reuse, R148, R92 ;  /* 0x00000094805c723c */ /* 0x042fe4000000185c */
[--C-:B------:R-:W-:Y:S01]  /*10dc0*/  FFMA.FTZ R139, R152, c[0x0][0x23c], -R189.reuse ;  /* 0x00008f00988b7a23 */ /* 0x100fe200000108bd */
[----:B------:R-:W-:Y:S01]  /*10dd0*/  LOP3.LUT R136, R157, UR12, R162, 0x96, !PT ;  /* 0x0000000c9d887c12 */ /* 0x000fe2000f8e96a2 */
[----:B------:R-:W-:Y:S02]  /*10de0*/  IMAD.WIDE.U32 R158, R158, -0x326172a9, RZ ;  /* 0xcd9e8d579e9e7825 */ /* 0x000fe400078e00ff */
[----:B------:R1:W-:Y:S02]  /*10df0*/  MUFU.EX2 R155, R139 ;  /* 0x0000008b009b7308 */ /* 0x0003e40000000800 */
[----:B------:R-:W-:Y:S01]  /*10e00*/  IMAD.WIDE.U32 R152, R136, -0x2daee0ad, RZ ;  /* 0xd2511f5388987825 */ /* 0x000fe200078e00ff */
[----:B------:R-:W-:Y:S01]  /*10e10*/  LOP3.LUT R156, R159, UR10, R156, 0x96, !PT ;  /* 0x0000000a9f9c7c12 */ /* 0x000fe2000f8e969c */
[----:B------:R-:W-:Y:S01]  /*10e20*/  HMMA.16816.F32 R96, R128, R150, R96 ;  /* 0x000000968060723c */ /* 0x000fe20000001860 */
[----:B------:R-:W-:Y:S01]  /*10e30*/  LDSM.16.MT88.4 R148, [R224+0x19000] ;  /* 0x01900000e094783b */ /* 0x000fe20000004200 */
[----:B------:R-:W-:Y:S01]  /*10e40*/  FFMA.FTZ R136, R252, c[0x0][0x23c], -R189 ;  /* 0x00008f00fc887a23 */ /* 0x000fe200000108bd */
[----:B------:R-:W-:Y:S01]  /*10e50*/  LOP3.LUT R160, R153, UR9, R138, 0x96, !PT ;  /* 0x0000000999a07c12 */ /* 0x000fe2000f8e968a */
[----:B------:R-:W-:-:S02]  /*10e60*/  IMAD.WIDE.U32 R156, R156, -0x2daee0ad, RZ ;  /* 0xd2511f539c9c7825 */ /* 0x000fc400078e00ff */
[----:B------:R-:W-:Y:S02]  /*10e70*/  MUFU.EX2 R162, R136 ;  /* 0x0000008800a27308 */ /* 0x000fe40000000800 */
[----:B------:R-:W-:Y:S01]  /*10e80*/  FFMA.FTZ R252, R161, c[0x0][0x23c], -R189 ;  /* 0x00008f00a1fc7a23 */ /* 0x000fe200000108bd */
[----:B------:R-:W-:Y:S01]  /*10e90*/  LOP3.LUT R152, R157, UR7, R152, 0x96, !PT ;  /* 0x000000079d987c12 */ /* 0x000fe2000f8e9698 */
[----:B------:R-:W-:Y:S01]  /*10ea0*/  IMAD.WIDE.U32 R160, R160, -0x326172a9, RZ ;  /* 0xcd9e8d57a0a07825 */ /* 0x000fe200078e00ff */
[----:B--2---:R-:W-:Y:S03]  /*10eb0*/  HMMA.16816.F32 R124, R128, R140, R124 ;  /* 0x0000008c807c723c */ /* 0x004fe6000000187c */
[----:B------:R-:W-:Y:S01]  /*10ec0*/  IMAD.WIDE.U32 R152, R152, -0x326172a9, RZ ;  /* 0xcd9e8d5798987825 */ /* 0x000fe200078e00ff */
[----:B------:R2:W5:Y:S01]  /*10ed0*/  MUFU.EX2 R136, R199 ;  /* 0x000000c700887308 */ /* 0x0005620000000800 */
[----:B------:R-:W-:-:S03]  /*10ee0*/  LOP3.LUT R158, R161, UR8, R158, 0x96, !PT ;  /* 0x00000008a19e7c12 */ /* 0x000fc6000f8e969e */
[----:B------:R-:W-:Y:S01]  /*10ef0*/  HMMA.16816.F32 R4, R128, R142, R4 ;  /* 0x0000008e8004723c */ /* 0x000fe20000001804 */
[----:B---3--:R-:W-:Y:S01]  /*10f00*/  SHF.R.U32.HI R137, RZ, 0x10, R152 ;  /* 0x00000010ff897819 */ /* 0x008fe20000011698 */
[----:B------:R-:W-:Y:S01]  /*10f10*/  LDSM.16.MT88.4 R140, [R220+0x19000] ;  /* 0x01900000dc8c783b */ /* 0x000fe20000004200 */
[----:B------:R-:W-:Y:S01]  /*10f20*/  IMAD.WIDE.U32 R158, R158, -0x2daee0ad, RZ ;  /* 0xd2511f539e9e7825 */ /* 0x000fe200078e00ff */
[----:B------:R-:W3:Y:S01]  /*10f30*/  MUFU.EX2 R252, R252 ;  /* 0x000000fc00fc7308 */ /* 0x000ee20000000800 */
[----:B------:R-:W-:Y:S02]  /*10f40*/  LOP3.LUT R137, R137, 0xff, RZ, 0xc0, !PT ;  /* 0x000000ff89897812 */ /* 0x000fe400078ec0ff */
[----:B------:R-:W-:Y:S02]  /*10f50*/  LOP3.LUT R131, R153, UR17, R160, 0x96, !PT ;  /* 0x0000001199837c12 */ /* 0x000fe4000f8e96a0 */
[C---:B------:R-:W-:Y:S02]  /*10f60*/  LOP3.LUT R129, R152.reuse, 0xffff, RZ, 0xc0, !PT ;  /* 0x0000ffff98817812 */ /* 0x040fe400078ec0ff */
[----:B-1----:R-:W-:Y:S01]  /*10f70*/  LOP3.LUT R139, R131, 0xffff, RZ, 0xc0, !PT ;  /* 0x0000ffff838b7812 */ /* 0x002fe200078ec0ff */
[----:B--2---:R-:W-:Y:S01]  /*10f80*/  FFMA.FTZ R199, R203, c[0x0][0x23c], -R170 ;  /* 0x00008f00cbc77a23 */ /* 0x004fe200000108aa */
[----:B------:R-:W-:-:S02]  /*10f90*/  LOP3.LUT R130, R152, 0xff, RZ, 0xc0, !PT ;  /* 0x000000ff98827812 */ /* 0x000fc400078ec0ff */
[----:B------:R-:W-:Y:S02]  /*10fa0*/  SHF.R.U32.HI R139, RZ, 0x8, R139 ;  /* 0x00000008ff8b7819 */ /* 0x000fe4000001168b */
[----:B------:R-:W-:Y:S01]  /*10fb0*/  LOP3.LUT R128, R131, 0xff, RZ, 0xc0, !PT ;  /* 0x000000ff83807812 */ /* 0x000fe200078ec0ff */
[----:B------:R-:W1:Y:S01]  /*10fc0*/  MUFU.EX2 R199, R199 ;  /* 0x000000c700c77308 */ /* 0x000e620000000800 */
[----:B------:R-:W-:Y:S02]  /*10fd0*/  SHF.R.U32.HI R152, RZ, 0x18, R152 ;  /* 0x00000018ff987819 */ /* 0x000fe40000011698 */
[----:B------:R-:W-:Y:S02]  /*10fe0*/  PRMT R128, R128, 0x5410, R139 ;  /* 0x0000541080807816 */ /* 0x000fe4000000008b */
[----:B------:R-:W-:Y:S02]  /*10ff0*/  PRMT R152, R137, 0x5410, R152 ;  /* 0x0000541089987816 */ /* 0x000fe40000000098 */
[----:B-----5:R-:W-:Y:S01]  /*11000*/  MOV R203, R136 ;  /* 0x0000008800cb7202 */ /* 0x020fe20000000f00 */
[----:B------:R-:W-:Y:S01]  /*11010*/  HSET2.LE.AND R128, R128, R247, PT ;  /* 0x000000f780807233 */ /* 0x000fe20003803000 */
[----:B------:R-:W2:Y:S01]  /*11020*/  LDSM.16.MT88.4 R136, [R221+0x19000] ;  /* 0x01900000dd88783b */ /* 0x000ea20000004200 */
[----:B------:R-:W-:-:S02]  /*11030*/  SHF.R.U32.HI R129, RZ, 0x8, R129 ;  /* 0x00000008ff817819 */ /* 0x000fc40000011681 */
[----:B------:R-:W-:Y:S02]  /*11040*/  SHF.R.U32.HI R154, RZ, 0x10, R131 ;  /* 0x00000010ff9a7819 */ /* 0x000fe40000011683 */
[----:B------:R-:W-:Y:S02]  /*11050*/  PRMT R130, R130, 0x5410, R129 ;  /* 0x0000541082827816 */ /* 0x000fe40000000081 */
[----:B------:R-:W-:Y:S02]  /*11060*/  SHF.R.U32.HI R131, RZ, 0x18, R131 ;  /* 0x00000018ff837819 */ /* 0x000fe40000011683 */
[----:B------:R-:W-:Y:S01]  /*11070*/  LOP3.LUT R154, R154, 0xff, RZ, 0xc0, !PT ;  /* 0x000000ff9a9a7812 */ /* 0x000fe200078ec0ff */
[--C-:B------:R-:W-:Y:S01]  /*11080*/  HSET2.LE.AND R130, R130, R247.reuse, PT ;  /* 0x000000f782827233 */ /* 0x100fe20003803000 */
[----:B------:R-:W-:Y:S02]  /*11090*/  F2FP.PACK_AB R129, R163, R155 ;  /* 0x0000009ba381723e */ /* 0x000fe400000000ff */
[----:B------:R-:W-:Y:S01]  /*110a0*/  PRMT R154, R154, 0x5410, R131 ;  /* 0x000054109a9a7816 */ /* 0x000fe20000000083 */
[----:B------:R-:W-:Y:S01]  /*110b0*/  HSET2.LE.AND R131, R152, R247, PT ;  /* 0x000000f798837233 */ /* 0x000fe20003803000 */
[----:B------:R-:W-:-:S02]  /*110c0*/  LOP3.LUT R128, R128, R129, RZ, 0xc0, !PT ;  /* 0x0000008180807212 */ /* 0x000fc400078ec0ff */
[----:B---3--:R-:W-:Y:S02]  /*110d0*/  F2FP.PACK_AB R129, R252, R162 ;  /* 0x000000a2fc81723e */ /* 0x008fe400000000ff */
[----:B-1----:R-:W-:Y:S02]  /*110e0*/  F2FP.PACK_AB R152, R199, R202 ;  /* 0x000000cac798723e */ /* 0x002fe400000000ff */
[----:B------:R-:W-:Y:S01]  /*110f0*/  LOP3.LUT R130, R130, R129, RZ, 0xc0, !PT ;  /* 0x0000008182827212 */ /* 0x000fe200078ec0ff */
[----:B------:R-:W-:Y:S01]  /*11100*/  HSET2.LE.AND R129, R154, R247, PT ;  /* 0x000000f79a817233 */ /* 0x000fe20003803000 */
[----:B------:R-:W-:Y:S02]  /*11110*/  LOP3.LUT R131, R131, R152, RZ, 0xc0, !PT ;  /* 0x0000009883837212 */ /* 0x000fe400078ec0ff */
[----:B------:R-:W-:Y:S02]  /*11120*/  F2FP.PACK_AB R152, R201, R203 ;  /* 0x000000cbc998723e */ /* 0x000fe400000000ff */
[----:B------:R-:W-:-:S02]  /*11130*/  LOP3.LUT R156, R159, UR18, R156, 0x96, !PT ;  /* 0x000000129f9c7c12 */ /* 0x000fc4000f8e969c */
[----:B------:R-:W-:-:S07]  /*11140*/  LOP3.LUT R129, R129, R152, RZ, 0xc0, !PT ;  /* 0x0000009881817212 */ /* 0x000fce00078ec0ff */
[C---:B----4-:R-:W-:Y:S08]  /*11150*/  HMMA.16816.F32 R16, R128.reuse, R144, R16 ;  /* 0x000000908010723c */ /* 0x050ff00000001810 */
[C---:B--2---:R-:W-:Y:S08]  /*11160*/  HMMA.16816.F32 R24, R128.reuse, R136, R24 ;  /* 0x000000888018723c */ /* 0x044ff00000001818 */
[C---:B------:R-:W-:Y:S01]  /*11170*/  HMMA.16816.F32 R28, R128.reuse, R138, R28 ;  /* 0x0000008a801c723c */ /* 0x040fe2000000181c */
[----:B------:R-:W1:Y:S07]  /*11180*/  LDSM.16.MT88.4 R136, [R220+0x1b000] ;  /* 0x01b00000dc88783b */ /* 0x000e6e0000004200 */
[C---:B------:R-:W-:Y:S01]  /*11190*/  HMMA.16816.F32 R20, R128.reuse, R146, R20 ;  /* 0x000000928014723c */ /* 0x040fe20000001814 */
[----:B------:R-:W2:Y:S07]  /*111a0*/  LDSM.16.MT88.4 R144, [R221+0x1b000] ;  /* 0x01b00000dd90783b */ /* 0x000eae0000004200 */
[C---:B------:R-:W-:Y:S08]  /*111b0*/  HMMA.16816.F32 R8, R128.reuse, R148, R8 ;  /* 0x000000948008723c */ /* 0x040ff00000001808 */
[C---:B------:R-:W-:Y:S01]  /*111c0*/  HMMA.16816.F32 R12, R128.reuse, R150, R12 ;  /* 0x00000096800c723c */ /* 0x040fe2000000180c */
[----:B------:R-:W3:Y:S07]  /*111d0*/  LDSM.16.MT88.4 R148, [R222+0x1b000] ;  /* 0x01b00000de94783b */ /* 0x000eee0000004200 */
[C---:B------:R-:W-:Y:S07]  /*111e0*/  HMMA.16816.F32 R32, R128.reuse, R140, R32 ;  /* 0x0000008c8020723c */ /* 0x040fee0000001820 */
[----:B------:R-:W-:Y:S01]  /*111f0*/  MOV R141, R155 ;  /* 0x0000009b008d7202 */ /* 0x000fe20000000f00 */
[C---:B------:R-:W-:Y:S01]  /*11200*/  HMMA.16816.F32 R132, R128.reuse, R142, R132 ;  /* 0x0000008e8084723c */ /* 0x040fe20000001884 */
[----:B------:R-:W4:Y:S07]  /*11210*/  LDSM.16.MT88.4 R152, [R224+0x1b000] ;  /* 0x01b00000e098783b */ /* 0x000f2e0000004200 */
[C---:B-1----:R-:W-:Y:S07]  /*11220*/  HMMA.16816.F32 R60, R128.reuse, R136, R60 ;  /* 0x00000088803c723c */ /* 0x042fee000000183c */
[----:B------:R-:W-:Y:S01]  /*11230*/  MOV R137, R141 ;  /* 0x0000008d00897202 */ /* 0x000fe20000000f00 */
[C---:B--2---:R-:W-:Y:S01]  /*11240*/  HMMA.16816.F32 R52, R128.reuse, R144, R52 ;  /* 0x000000908034723c */ /* 0x044fe20000001834 */
[----:B------:R-:W1:Y:S07]  /*11250*/  LDSM.16.MT88.4 R140, [R222+0x1d000] ;  /* 0x01d00000de8c783b */ /* 0x000e6e0000004200 */
[C---:B------:R-:W-:Y:S01]  /*11260*/  HMMA.16816.F32 R56, R128.reuse, R146, R56 ;  /* 0x000000928038723c */ /* 0x040fe20000001838 */
[----:B------:R-:W2:Y:S07]  /*11270*/  LDSM.16.MT88.4 R144, [R224+0x1d000] ;  /* 0x01d00000e090783b */ /* 0x000eae0000004200 */
[C---:B---3--:R-:W-:Y:S08]  /*11280*/  HMMA.16816.F32 R44, R128.reuse, R148, R44 ;  /* 0x00000094802c723c */ /* 0x048ff0000000182c */
[C---:B------:R-:W-:Y:S01]  /*11290*/  HMMA.16816.F32 R48, R128.reuse, R150, R48 ;  /* 0x000000968030723c */ /* 0x040fe20000001830 */
[----:B------:R-:W3:Y:S07]  /*112a0*/  LDSM.16.MT88.4 R148, [R221+0x1d000] ;  /* 0x01d00000dd94783b */ /* 0x000eee0000004200 */
[C---:B------:R-:W-:Y:S08]  /*112b0*/  HMMA.16816.F32 R64, R128.reuse, R138, R64 ;  /* 0x0000008a8040723c */ /* 0x040ff00000001840 */
[C---:B----4-:R-:W-:Y:S08]  /*112c0*/  HMMA.16816.F32 R36, R128.reuse, R152, R36 ;  /* 0x000000988024723c */ /* 0x050ff00000001824 */
        /* <DEDUP_REMOVED lines=9> */
[----:B------:R-:W3:Y:S04]  /*11360*/  LDSM.16.MT88.4 R136, [R221+0x1f000] ;  /* 0x01f00000dd88783b */ /* 0x000ee80000004200 */
[----:B------:R-:W4:Y:S03]  /*11370*/  LDSM.16.MT88.4 R152, [R220+0x1d000] ;  /* 0x01d00000dc98783b */ /* 0x000f260000004200 */
[C---:B------:R-:W-:Y:S08]  /*11380*/  HMMA.16816.F32 R88, R128.reuse, R150, R88 ;  /* 0x000000968058723c */ /* 0x040ff00000001858 */
        /* <DEDUP_REMOVED lines=9> */
[C---:B------:R-:W-:Y:S01]  /*11420*/  LOP3.LUT R146, R156.reuse, 0xff, RZ, 0xc0, !PT ;  /* 0x000000ff9c927812 */ /* 0x040fe200078ec0ff */
[C---:B---3--:R-:W-:Y:S01]  /*11430*/  HMMA.16816.F32 R120, R128.reuse, R138, R120 ;  /* 0x0000008a8078723c */ /* 0x048fe20000001878 */
[----:B------:R-:W-:Y:S02]  /*11440*/  MOV R147, R162 ;  /* 0x000000a200937202 */ /* 0x000fe40000000f00 */
[----:B------:R2:W-:Y:S04]  /*11450*/  MUFU.EX2 R162, R181 ;  /* 0x000000b500a27308 */ /* 0x0005e80000000800 */
[----:B------:R-:W-:Y:S01]  /*11460*/  SHF.R.U32.HI R139, RZ, 0x10, R156 ;  /* 0x00000010ff8b7819 */ /* 0x000fe2000001169c */
[----:B----4-:R-:W-:Y:S01]  /*11470*/  HMMA.16816.F32 R92, R128, R152, R92 ;  /* 0x00000098805c723c */ /* 0x010fe2000000185c */
[----:B------:R-:W-:-:S02]  /*11480*/  LOP3.LUT R138, R156, 0xffff, RZ, 0xc0, !PT ;  /* 0x0000ffff9c8a7812 */ /* 0x000fc400078ec0ff */
[----:B------:R-:W-:Y:S02]  /*11490*/  SHF.R.U32.HI R156, RZ, 0x18, R156 ;  /* 0x00000018ff9c7819 */ /* 0x000fe4000001169c */
[----:B------:R-:W-:Y:S02]  /*114a0*/  LOP3.LUT R139, R139, 0xff, RZ, 0xc0, !PT ;  /* 0x000000ff8b8b7812 */ /* 0x000fe400078ec0ff */
[----:B------:R-:W-:Y:S01]  /*114b0*/  MOV R152, R203 ;  /* 0x000000cb00987202 */ /* 0x000fe20000000f00 */
[----:B------:R-:W-:Y:S01]  /*114c0*/  HMMA.16816.F32 R116, R128, R136, R116 ;  /* 0x000000888074723c */ /* 0x000fe20000001874 */
[--C-:B------:R-:W-:Y:S01]  /*114d0*/  FFMA.FTZ R203, R192, c[0x0][0x23c], -R189.reuse ;  /* 0x00008f00c0cb7a23 */ /* 0x100fe200000108bd */
[----:B------:R-:W-:Y:S01]  /*114e0*/  MOV R153, R149 ;  /* 0x0000009500997202 */ /* 0x000fe20000000f00 */
[--C-:B------:R-:W-:Y:S01]  /*114f0*/  FFMA.FTZ R192, R182, c[0x0][0x23c], -R189.reuse ;  /* 0x00008f00b6c07a23 */ /* 0x100fe200000108bd */
[----:B------:R-:W-:Y:S01]  /*11500*/  LDSM.16.MT88.4 R148, [R222+0x19800] ;  /* 0x01980000de94783b */ /* 0x000fe20000004200 */
[----:B------:R-:W-:-:S02]  /*11510*/  FFMA.FTZ R189, R188, c[0x0][0x23c], -R189 ;  /* 0x00008f00bcbd7a23 */ /* 0x000fc400000108bd */
[----:B------:R-:W-:Y:S01]  /*11520*/  LOP3.LUT R136, R158, 0xff, RZ, 0xc0, !PT ;  /* 0x000000ff9e887812 */ /* 0x000fe200078ec0ff */
[----:B------:R-:W3:Y:S01]  /*11530*/  MUFU.EX2 R203, R203 ;  /* 0x000000cb00cb7308 */ /* 0x000ee20000000800 */
[----:B------:R-:W-:Y:S01]  /*11540*/  SHF.R.U32.HI R137, RZ, 0x18, R158 ;  /* 0x00000018ff897819 */ /* 0x000fe2000001169e */
[C---:B-1----:R-:W-:Y:S01]  /*11550*/  HMMA.16816.F32 R124, R128.reuse, R140, R124 ;  /* 0x0000008c807c723c */ /* 0x042fe2000000187c */
[----:B------:R-:W-:Y:S01]  /*11560*/  PRMT R136, R136, 0x5410, R145 ;  /* 0x0000541088887816 */ /* 0x000fe20000000091 */
[----:B------:R-:W-:Y:S01]  /*11570*/  FFMA.FTZ R188, R183, c[0x0][0x23c], -R170 ;  /* 0x00008f00b7bc7a23 */ /* 0x000fe200000108aa */
[----:B------:R-:W-:Y:S01]  /*11580*/  SHF.R.U32.HI R145, RZ, 0x8, R138 ;  /* 0x00000008ff917819 */ /* 0x000fe2000001168a */
[----:B--2---:R-:W-:Y:S01]  /*11590*/  LDSM.16.MT88.4 R180, [R220+0x19800] ;  /* 0x01980000dcb4783b */ /* 0x004fe20000004200 */
[----:B------:R-:W-:Y:S01]  /*115a0*/  PRMT R138, R144, 0x5410, R137 ;  /* 0x00005410908a7816 */ /* 0x000fe20000000089 */
[----:B------:R-:W-:Y:S01]  /*115b0*/  MUFU.EX2 R192, R192 ;  /* 0x000000c000c07308 */ /* 0x000fe20000000800 */
[----:B------:R-:W-:Y:S01]  /*115c0*/  PRMT R144, R139, 0x5410, R156 ;  /* 0x000054108b907816 */ /* 0x000fe2000000009c */
[C---:B------:R-:W-:Y:S01]  /*115d0*/  HMMA.16816.F32 R4, R128.reuse, R142, R4 ;  /* 0x0000008e8004723c */ /* 0x040fe20000001804 */
[----:B------:R-:W1:Y:S01]  /*115e0*/  LDSM.16.MT88.4 R156, [R224+0x19800] ;  /* 0x01980000e09c783b */ /* 0x000e620000004200 */
[----:B------:R-:W-:Y:S01]  /*115f0*/  PRMT R146, R146, 0x5410, R145 ;  /* 0x0000541092927816 */ /* 0x000fe20000000091 */
[--C-:B------:R-:W-:Y:S01]  /*11600*/  FFMA.FTZ R145, R168, c[0x0][0x23c], -R170.reuse ;  /* 0x00008f00a8917a23 */ /* 0x100fe200000108aa */
[--C-:B------:R-:W-:Y:S01]  /*11610*/  HSET2.LE.AND R136, R136, R247.reuse, PT ;  /* 0x000000f788887233 */ /* 0x100fe20003803000 */
[----:B------:R-:W2:Y:S01]  /*11620*/  LDSM.16.MT88.4 R140, [R221+0x19800] ;  /* 0x01980000dd8c783b */ /* 0x000ea20000004200 */
[----:B------:R-:W4:Y:S01]  /*11630*/  MUFU.EX2 R189, R189 ;  /* 0x000000bd00bd7308 */ /* 0x000f220000000800 */
[----:B------:R-:W-:Y:S01]  /*11640*/  FFMA.FTZ R137, R169, c[0x0][0x23c], -R170 ;  /* 0x00008f00a9897a23 */ /* 0x000fe200000108aa */
[----:B------:R-:W-:Y:S01]  /*11650*/  HMMA.16816.F32 R96, R128, R154, R96 ;  /* 0x0000009a8060723c */ /* 0x000fe20000001860 */
[--C-:B------:R-:W-:Y:S01]  /*11660*/  HSET2.LE.AND R146, R146, R247.reuse, PT ;  /* 0x000000f792927233 */ /* 0x100fe20003803000 */
[----:B---3--:R-:W-:Y:S01]  /*11670*/  F2FP.PACK_AB R139, R203, R190 ;  /* 0x000000becb8b723e */ /* 0x008fe200000000ff */
[--C-:B------:R-:W-:Y:S01]  /*11680*/  HSET2.LE.AND R144, R144, R247.reuse, PT ;  /* 0x000000f790907233 */ /* 0x100fe20003803000 */
[----:B------:R-:W3:Y:S01]  /*11690*/  LDSM.16.MT88.4 R128, [R224+0x1b800] ;  /* 0x01b80000e080783b */ /* 0x000ee20000004200 */
[----:B------:R-:W-:Y:S01]  /*116a0*/  HSET2.LE.AND R138, R138, R247, PT ;  /* 0x000000f78a8a7233 */ /* 0x000fe20003803000 */
[----:B------:R-:W5:Y:S01]  /*116b0*/  MUFU.EX2 R188, R188 ;  /* 0x000000bc00bc7308 */ /* 0x000f620000000800 */
[----:B------:R-:W-:-:S02]  /*116c0*/  MOV R155, R163 ;  /* 0x000000a3009b7202 */ /* 0x000fc40000000f00 */
[----:B------:R-:W-:-:S05]  /*116d0*/  LOP3.LUT R168, R146, R139, RZ, 0xc0, !PT ;  /* 0x0000008b92a87212 */ /* 0x000fca00078ec0ff */
[----:B------:R-:W1:Y:S01]  /*116e0*/  MUFU.EX2 R163, R145 ;  /* 0x0000009100a37308 */ /* 0x000e620000000800 */
[----:B----4-:R-:W-:-:S04]  /*116f0*/  F2FP.PACK_AB R139, R189, R192 ;  /* 0x000000c0bd8b723e */ /* 0x010fc800000000ff */
[----:B------:R-:W-:Y:S02]  /*11700*/  LOP3.LUT R170, R136, R139, RZ, 0xc0, !PT ;  /* 0x0000008b88aa7212 */ /* 0x000fe400078ec0ff */
[----:B------:R-:W-:Y:S01]  /*11710*/  MOV R139, R162 ;  /* 0x000000a2008b7202 */ /* 0x000fe20000000f00 */
[----:B------:R-:W4:Y:S01]  /*11720*/  MUFU.EX2 R154, R137 ;  /* 0x00000089009a7308 */ /* 0x000f220000000800 */
[----:B-----5:R-:W-:-:S04]  /*11730*/  F2FP.PACK_AB R169, R162, R188 ;  /* 0x000000bca2a9723e */ /* 0x020fc800000000ff */
[----:B------:R-:W-:Y:S02]  /*11740*/  LOP3.LUT R169, R144, R169, RZ, 0xc0, !PT ;  /* 0x000000a990a97212 */ /* 0x000fe400078ec0ff */
[----:B-1----:R-:W-:-:S04]  /*11750*/  MOV R136, R163 ;  /* 0x000000a300887202 */ /* 0x002fc80000000f00 */
[----:B----4-:R-:W-:Y:S02]  /*11760*/  F2FP.PACK_AB R171, R154, R136 ;  /* 0x000000889aab723e */ /* 0x010fe400000000ff */
[----:B------:R-:W-:Y:S02]  /*11770*/  MOV R137, R147 ;  /* 0x0000009300897202 */ /* 0x000fe40000000f00 */
[----:B------:R-:W-:Y:S02]  /*11780*/  LOP3.LUT R171, R138, R171, RZ, 0xc0, !PT ;  /* 0x000000ab8aab7212 */ /* 0x000fe400078ec0ff */
[----:B------:R-:W-:-:S05]  /*11790*/  MOV R138, R154 ;  /* 0x0000009a008a7202 */ /* 0x000fca0000000f00 */
[C---:B------:R-:W-:Y:S07]  /*117a0*/  HMMA.16816.F32 R160, R168.reuse, R156, R8 ;  /* 0x0000009ca8a0723c */ /* 0x040fee0000001808 */
[----:B------:R-:W-:Y:S01]  /*117b0*/  MOV R9, R155 ;  /* 0x0000009b00097202 */ /* 0x000fe20000000f00 */
[----:B--2---:R-:W-:Y:S01]  /*117c0*/  HMMA.16816.F32 R144, R168, R140, R24 ;  /* 0x0000008ca890723c */ /* 0x004fe20000001818 */
[----:B------:R-:W-:Y:S01]  /*117d0*/  MOV R10, R152 ;  /* 0x00000098000a7202 */ /* 0x000fe20000000f00 */
[----:B------:R-:W1:Y:S01]  /*117e0*/  LDSM.16.MT88.4 R24, [R222+0x1b800] ;  /* 0x01b80000de18783b */ /* 0x000e620000004200 */
[----:B------:R-:W-:-:S05]  /*117f0*/  MOV R11, R153 ;  /* 0x00000099000b7202 */ /* 0x000fca0000000f00 */
[C---:B------:R-:W-:Y:S07]  /*11800*/  HMMA.16816.F32 R140, R168.reuse, R142, R28 ;  /* 0x0000008ea88c723c */ /* 0x040fee000000181c */
[----:B------:R-:W-:Y:S01]  /*11810*/  MOV R31, R138 ;  /* 0x0000008a001f7202 */ /* 0x000fe20000000f00 */
[----:B------:R-:W-:Y:S01]  /*11820*/  HMMA.16816.F32 R152, R168, R148, R16 ;  /* 0x00000094a898723c */ /* 0x000fe20000001810 */
[----:B------:R-:W-:Y:S01]  /*11830*/  MOV R30, R136 ;  /* 0x00000088001e7202 */ /* 0x000fe20000000f00 */
[----:B------:R-:W-:Y:S01]  /*11840*/  LDSM.16.MT88.4 R16, [R220+0x1b800] ;  /* 0x01b80000dc10783b */ /* 0x000fe20000004200 */
[----:B------:R-:W-:-:S02]  /*11850*/  MOV R29, R139 ;  /* 0x0000008b001d7202 */ /* 0x000fc40000000f00 */
[----:B------:R-:W-:-:S03]  /*11860*/  MOV R28, R137 ;  /* 0x00000089001c7202 */ /* 0x000fc60000000f00 */
[C---:B------:R-:W-:Y:S07]  /*11870*/  HMMA.16816.F32 R136, R168.reuse, R180, R32 ;  /* 0x000000b4a888723c */ /* 0x040fee0000001820 */
[----:B------:R-:W-:Y:S01]  /*11880*/  MOV R35, R9 ;  /* 0x0000000900237202 */ /* 0x000fe20000000f00 */
[----:B------:R-:W-:Y:S01]  /*11890*/  HMMA.16816.F32 R156, R168, R158, R12 ;  /* 0x0000009ea89c723c */ /* 0x000fe2000000180c */
[----:B------:R-:W-:Y:S01]  /*118a0*/  MOV R34, R10 ;  /* 0x0000000a00227202 */ /* 0x000fe20000000f00 */
[----:B------:R-:W-:Y:S01]  /*118b0*/  LDSM.16.MT88.4 R12, [R224+0x1d800] ;  /* 0x01d80000e00c783b */ /* 0x000fe20000004200 */
[----:B------:R-:W-:-:S03]  /*118c0*/  MOV R33, R11 ;  /* 0x0000000b00217202 */ /* 0x000fc60000000f00 */
[----:B------:R-:W2:Y:S02]  /*118d0*/  LDSM.16.MT88.4 R8, [R222+0x1d800] ;  /* 0x01d80000de08783b */ /* 0x000ea40000004200 */
[----:B------:R-:W-:Y:S01]  /*118e0*/  HMMA.16816.F32 R148, R168, R150, R20 ;  /* 0x00000096a894723c */ /* 0x000fe20000001814 */
[----:B------:R-:W-:Y:S01]  /*118f0*/  FADD.FTZ R3, R33, R3 ;  /* 0x0000000321037221 */ /* 0x000fe20000010000 */
[----:B------:R-:W4:Y:S03]  /*11900*/  LDSM.16.MT88.4 R20, [R221+0x1b800] ;  /* 0x01b80000dd14783b */ /* 0x000f260000004200 */
[----:B------:R-:W-:-:S03]  /*11910*/  FADD.FTZ R3, R35, R3 ;  /* 0x0000000323037221 */ /* 0x000fc60000010000 */
[----:B---3--:R-:W-:Y:S01]  /*11920*/  HMMA.16816.F32 R36, R168, R128, R36 ;  /* 0x00000080a824723c */ /* 0x008fe20000001824 */
[----:B------:R-:W-:-:S04]  /*11930*/  FADD.FTZ R3, R28, R3 ;  /* 0x000000031c037221 */ /* 0x000fc80000010000 */
[----:B------:R-:W-:-:S03]  /*11940*/  FADD.FTZ R3, R252, R3 ;  /* 0x00000003fc037221 */ /* 0x000fc60000010000 */
[----:B------:R-:W-:Y:S01]  /*11950*/  HMMA.16816.F32 R40, R168, R130, R40 ;  /* 0x00000082a828723c */ /* 0x000fe20000001828 */
[----:B------:R-:W-:Y:S01]  /*11960*/  LDSM.16.MT88.4 R128, [R220+0x1f800] ;  /* 0x01f80000dc80783b */ /* 0x000fe20000004200 */
[----:B------:R-:W-:-:S04]  /*11970*/  FADD.FTZ R190, R190, R3 ;  /* 0x00000003bebe7221 */ /* 0x000fc80000010000 */
[----:B------:R-:W-:Y:S02]  /*11980*/  FADD.FTZ R203, R203, R190 ;  /* 0x000000becbcb7221 */ /* 0x000fe40000010000 */
[----:B-1----:R-:W-:Y:S02]  /*11990*/  HMMA.16816.F32 R44, R168, R24, R44 ;  /* 0x00000018a82c723c */ /* 0x002fe4000000182c */
[----:B------:R-:W-:-:S04]  /*119a0*/  FADD.FTZ R192, R192, R203 ;  /* 0x000000cbc0c07221 */ /* 0x000fc80000010000 */
[----:B------:R-:W-:Y:S02]  /*119b0*/  FADD.FTZ R167, R189, R192 ;  /* 0x000000c0bda77221 */ /* 0x000fe40000010000 */
        /* <DEDUP_REMOVED lines=14> */
[C---:B-1----:R-:W-:Y:S07]  /*11aa0*/  HMMA.16816.F32 R116, R168.reuse, R8, R116 ;  /* 0x00000008a874723c */ /* 0x042fee0000001874 */
[----:B------:R-:W-:Y:S01]  /*11ab0*/  FADD.FTZ R8, R191, R194 ;  /* 0x000000c2bf087221 */ /* 0x000fe20000010000 */
[----:B------:R-:W-:Y:S03]  /*11ac0*/  HMMA.16816.F32 R124, R168, R128, R124 ;  /* 0x00000080a87c723c */ /* 0x000fe6000000187c */
[----:B------:R-:W-:-:S04]  /*11ad0*/  FADD.FTZ R8, R34, R8 ;  /* 0x0000000822087221 */ /* 0x000fc80000010000 */
        /* <DEDUP_REMOVED lines=10> */
[C---:B--2---:R-:W-:Y:S08]  /*11b80*/  HMMA.16816.F32 R92, R168.reuse, R20, R92 ;  /* 0x00000014a85c723c */ /* 0x044ff0000000185c */
[C---:B------:R-:W-:Y:S08]  /*11b90*/  HMMA.16816.F32 R96, R168.reuse, R22, R96 ;  /* 0x00000016a860723c */ /* 0x040ff00000001860 */
[C---:B---3--:R-:W-:Y:S08]  /*11ba0*/  HMMA.16816.F32 R100, R168.reuse, R16, R100 ;  /* 0x00000010a864723c */ /* 0x048ff00000001864 */
[C---:B------:R-:W-:Y:S08]  /*11bb0*/  HMMA.16816.F32 R104, R168.reuse, R18, R104 ;  /* 0x00000012a868723c */ /* 0x040ff00000001868 */
[C---:B----4-:R-:W-:Y:S08]  /*11bc0*/  HMMA.16816.F32 R108, R168.reuse, R12, R108 ;  /* 0x0000000ca86c723c */ /* 0x050ff0000000186c */
[C---:B------:R-:W-:Y:S08]  /*11bd0*/  HMMA.16816.F32 R112, R168.reuse, R14, R112 ;  /* 0x0000000ea870723c */ /* 0x040ff00000001870 */
[C---:B------:R-:W-:Y:S08]  /*11be0*/  HMMA.16816.F32 R120, R168.reuse, R10, R120 ;  /* 0x0000000aa878723c */ /* 0x040ff00000001878 */
[----:B------:R-:W-:Y:S08]  /*11bf0*/  HMMA.16816.F32 R128, R168, R130, R4 ;  /* 0x00000082a880723c */ /* 0x000ff00000001804 */
.L_x_1767:
        /* <DEDUP_REMOVED lines=18> */
[----:B------:R-:W-:Y:S01]  /*11d20*/  IMAD.U32 R5, RZ, RZ, UR41 ;  /* 0x00000029ff057e24 */ /* 0x000fe2000f8e00ff */
[----:B------:R-:W-:Y:S01]  /*11d30*/  IADD3 R6, P1, R6, UR34, RZ ;  /* 0x0000002206067c10 */ /* 0x000fe2000ff3e0ff */
[----:B------:R-:W-:Y:S01]  /*11d40*/  IMAD.WIDE.U32 R8, R8, c[0x0][0x1b8], R10 ;  /* 0x00006e0008087a25 */ /* 0x000fe200078e000a */
[----:B------:R-:W-:Y:S01]  /*11d50*/  UIMAD UR4, UR32, UR5, UR4 ;  /* 0x00000005200472a4 */ /* 0x000fe2000f8e0204 */
[----:B------:R-:W-:Y:S01]  /*11d60*/  ISETP.GE.AND P2, PT, R232, c[0x0][0x220], PT ;  /* 0x00008800e8007a0c */ /* 0x000fe20003f46270 */
[----:B------:R-:W-:Y:S01]  /*11d70*/  UIADD3 UR34, UR40, -0x2, URZ ;  /* 0xfffffffe28227890 */ /* 0x000fe2000fffe03f */
[----:B------:R-:W-:Y:S01]  /*11d80*/  IADD3.X R5, R5, UR33, R7, P1, !PT ;  /* 0x0000002105057c10 */ /* 0x000fe20008ffe407 */
[----:B------:R-:W-:Y:S01]  /*11d90*/  IMAD.MOV.U32 R164, RZ, RZ, R0 ;  /* 0x000000ffffa47224 */ /* 0x000fe200078e0000 */
[C---:B------:R-:W-:Y:S01]  /*11da0*/  LEA R7, P1, R6.reuse, c[0x0][0x168], 0x1 ;  /* 0x00005a0006077a11 */ /* 0x040fe200078208ff */
[----:B------:R-:W-:Y:S01]  /*11db0*/  IMAD.U32 R252, RZ, RZ, UR4 ;  /* 0x00000004fffc7e24 */ /* 0x000fe2000f8e00ff */
[----:B-1----:R-:W-:Y:S01]  /*11dc0*/  SHF.R.S32.HI R4, RZ, 0x1f, R3 ;  /* 0x0000001fff047819 */ /* 0x002fe20000011403 */
[----:B------:R-:W-:Y:S01]  /*11dd0*/  UIADD3 UR33, UR40, -0x1, URZ ;  /* 0xffffffff28217890 */ /* 0x000fe2000fffe03f */
[----:B------:R-:W-:Y:S01]  /*11de0*/  LEA.HI.X R6, R6, c[0x0][0x16c], R5, 0x1, P1 ;  /* 0x00005b0006067a11 */ /* 0x000fe200008f0c05 */
[----:B------:R-:W-:Y:S01]  /*11df0*/  STL [R1+0x8], R7 ;  /* 0x0000080701007387 */ /* 0x000fe20000100800 */
[----:B------:R-:W-:-:S02]  /*11e00*/  LEA.HI R4, R4, R3, RZ, 0x3 ;  /* 0x0000000304047211 */ /* 0x000fc400078f18ff */
[----:B------:R-:W-:Y:S01]  /*11e10*/  IADD3 R3, P0, R8, UR36, RZ ;  /* 0x0000002408037c10 */ /* 0x000fe2000ff1e0ff */
[----:B------:R1:W-:Y:S01]  /*11e20*/  STL [R1+0x4], R6 ;  /* 0x0000040601007387 */ /* 0x0003e20000100800 */
[----:B------:R-:W-:Y:S02]  /*11e30*/  SHF.R.S32.HI R4, RZ, 0x3, R4 ;  /* 0x00000003ff047819 */ /* 0x000fe40000011404 */
[----:B------:R-:W-:Y:S01]  /*11e40*/  IADD3.X R252, R252, UR35, R9, P0, !PT ;  /* 0x00000023fcfc7c10 */ /* 0x000fe200087fe409 */
[----:B------:R-:W-:Y:S01]  /*11e50*/  IMAD.WIDE.U32 R8, R165, -0x2daee0ad, RZ ;  /* 0xd2511f53a5087825 */ /* 0x000fe200078e00ff */
[----:B------:R-:W-:Y:S01]  /*11e60*/  LEA R5, P0, R3, c[0x0][0x170], 0x1 ;  /* 0x00005c0003057a11 */ /* 0x000fe200078008ff */
[----:B------:R-:W-:-:S03]  /*11e70*/  UMOV UR35, URZ ;  /* 0x0000003f00237c82 */ /* 0x000fc60008000000 */
[----:B------:R-:W-:Y:S01]  /*11e80*/  LEA.HI.X R252, R3, c[0x0][0x174], R252, 0x1, P0 ;  /* 0x00005d0003fc7a11 */ /* 0x000fe200000f0cfc */
[----:B------:R2:W-:Y:S01]  /*11e90*/  STL [R1], R5 ;  /* 0x0000000501007387 */ /* 0x0005e20000100800 */
[----:B------:R-:W-:Y:S01]  /*11ea0*/  IMAD.MOV.U32 R3, RZ, RZ, R2 ;  /* 0x000000ffff037224 */ /* 0x000fe200078e0002 */
[----:B-1----:R-:W-:Y:S02]  /*11eb0*/  IADD3 R6, P1, R4, 0x20, RZ ;  /* 0x0000002004067810 */ /* 0x002fe40007f3e0ff */
[----:B------:R-:W-:-:S05]  /*11ec0*/  SHF.R.S32.HI R4, RZ, 0x1f, R4 ;  /* 0x0000001fff047819 */ /* 0x000fca0000011404 */
[----:B------:R-:W-:Y:S02]  /*11ed0*/  IMAD.X R7, RZ, RZ, R4, P1 ;  /* 0x000000ffff077224 */ /* 0x000fe400008e0604 */
[----:B--2---:R-:W-:-:S03]  /*11ee0*/  IMAD.WIDE.U32 R4, R172, -0x326172a9, RZ ;  /* 0xcd9e8d57ac047825 */ /* 0x004fc600078e00ff */
[----:B------:R1:W-:Y:S02]  /*11ef0*/  STL.64 [R1+0x30], R6 ;  /* 0x0000300601007387 */ /* 0x0003e40000100a00 */
[----:B------:R-:W-:Y:S02]  /*11f00*/  LOP3.LUT R173, R5, R173, RZ, 0x3c, !PT ;  /* 0x000000ad05ad7212 */ /* 0x000fe400078e3cff */
[----:B------:R2:W-:Y:S04]  /*11f10*/  STL.64 [R1+0x18], R4 ;  /* 0x0000180401007387 */ /* 0x0005e80000100a00 */
[----:B------:R3:W-:Y:S01]  /*11f20*/  STL.64 [R1+0x20], R8 ;  /* 0x0000200801007387 */ /* 0x0007e20000100a00 */
[----:B-1----:R-:W-:-:S04]  /*11f30*/  IMAD.WIDE.U32 R6, R173, -0x2daee0ad, RZ ;  /* 0xd2511f53ad067825 */ /* 0x002fc800078e00ff */
[----:B--2--5:R-:W-:Y:S02]  /*11f40*/  IMAD.MOV.U32 R4, RZ, RZ, R174 ;  /* 0x000000ffff047224 */ /* 0x024fe400078e00ae */
[----:B------:R-:W-:-:S05]  /*11f50*/  IMAD.MOV.U32 R5, RZ, RZ, R177 ;  /* 0x000000ffff057224 */ /* 0x000fca00078e00b1 */
[----:B------:R3:W-:Y:S04]  /*11f60*/  STL.64 [R1+0x28], R4 ;  /* 0x0000280401007387 */ /* 0x0007e80000100a00 */
[----:B------:R3:W-:Y:S01]  /*11f70*/  STL.64 [R1+0x10], R6 ;  /* 0x0000100601007387 */ /* 0x0007e20000100a00 */
[----:B------:R-:W-:Y:S05]  /*11f80*/  BRA `(.L_x_1775) ;  /* 0x000003c000007947 */ /* 0x000fea0003800000 */
.L_x_1777:
        /* <DEDUP_REMOVED lines=60> */
.L_x_1775:
[----:B---3--:R-:W2:Y:S01]  /*12350*/  LDL.64 R6, [R1+0x28] ;  /* 0x0000280001067983 */ /* 0x008ea20000100a00 */
[----:B------:R-:W-:Y:S01]  /*12360*/  UIADD3 UR4, UR33, -UR35, URZ ;  /* 0x8000002321047290 */ /* 0x000fe2000fffe03f */
[----:B------:R-:W-:Y:S04]  /*12370*/  DEPBAR.LE SB0, 0x0 ;  /* 0x000080000000791a */ /* 0x000fe80000000000 */
[----:B------:R-:W3:Y:S01]  /*12380*/  LDL.64 R8, [R1+0x30] ;  /* 0x0000300001087983 */ /* 0x000ee20000100a00 */
[----:B------:R-:W-:Y:S01]  /*12390*/  IMAD.U32 R165, RZ, RZ, UR4 ;  /* 0x00000004ffa57e24 */ /* 0x000fe2000f8e00ff */
[----:B------:R-:W-:Y:S02]  /*123a0*/  UIADD3 UR32, UR40, -0x1, URZ ;  /* 0xffffffff28207890 */ /* 0x000fe4000fffe03f */
[----:B------:R-:W4:Y:S04]  /*123b0*/  LDL R4, [R1] ;  /* 0x0000000001047983 */ /* 0x000f280000100800 */
[----:B------:R-:W-:Y:S01]  /*123c0*/  BAR.SYNC.DEFER_BLOCKING 0x0 ;  /* 0x0000000000007b1d */ /* 0x000fe20000010000 */
[C---:B------:R-:W-:Y:S01]  /*123d0*/  LEA R34, P0, R165.reuse, R238, 0x6 ;  /* 0x000000eea5227211 */ /* 0x040fe200078030ff */
[----:B------:R-:W-:Y:S02]  /*123e0*/  USHF.R.S32.HI UR5, URZ, 0x1f, UR32 ;  /* 0x0000001f3f057899 */ /* 0x000fe40008011420 */
[----:B------:R-:W-:Y:S01]  /*123f0*/  UIMAD UR4, UR22, UR32, URZ ;  /* 0x00000020160472a4 */ /* 0x000fe2000f8e023f */
[----:B------:R-:W-:Y:S01]  /*12400*/  LEA.HI.X.SX32 R35, R165, R239, 0x6, P0 ;  /* 0x000000efa5237211 */ /* 0x000fe200000f36ff */
[----:B------:R-:W-:Y:S02]  /*12410*/  UISETP.GT.AND UP0, UPT, UR32, UR19, UPT ;  /* 0x000000132000728c */ /* 0x000fe4000bf04270 */
[----:B------:R-:W-:Y:S01]  /*12420*/  UIMAD UR4, UR5, UR23, UR4 ;  /* 0x00000017050472a4 */ /* 0x000fe2000f8e0204 */
[----:B------:R-:W-:Y:S01]  /*12430*/  @P5 STS.128 [R236+0x18000], RZ ;  /* 0x018000ffec005388 */ /* 0x000fe20000000c00 */
[----:B--2---:R-:W-:Y:S05]  /*12440*/  IMAD.WIDE.U32 R30, R231, UR32, R6 ;  /* 0x00000020e71e7c25 */ /* 0x004fea000f8e0006 */
[C---:B------:R-:W-:Y:S02]  /*12450*/  @!P5 LEA R26, P0, R30.reuse, c[0x0][0x170], 0x1 ;  /* 0x00005c001e1ada11 */ /* 0x040fe400078008ff */
[----:B---3--:R-:W-:Y:S02]  /*12460*/  LEA R202, P1, R165, R8, 0x6 ;  /* 0x00000008a5ca7211 */ /* 0x008fe400078230ff */
[----:B------:R-:W-:Y:S01]  /*12470*/  IADD3 R0, R31, UR4, RZ ;  /* 0x000000041f007c10 */ /* 0x000fe2000fffe0ff */
[----:B------:R-:W-:Y:S01]  /*12480*/  UIADD3 UR4, UR34, -UR35, URZ ;  /* 0x8000002322047290 */ /* 0x000fe2000fffe03f */
[----:B------:R-:W-:Y:S01]  /*12490*/  LEA.HI.X.SX32 R203, R165, R9, 0x6, P1 ;  /* 0x00000009a5cb7211 */ /* 0x000fe200008f36ff */
[----:B------:R-:W-:Y:S01]  /*124a0*/  IMAD R165, R35, c[0x0][0x1a0], RZ ;  /* 0x0000680023a57a24 */ /* 0x000fe200078e02ff */
[C---:B------:R-:W-:Y:S02]  /*124b0*/  @!P5 LEA.HI.X R27, R30.reuse, c[0x0][0x174], R0, 0x1, P0 ;  /* 0x00005d001e1bda11 */ /* 0x040fe400000f0c00 */
[----:B------:R-:W-:Y:S01]  /*124c0*/  @!P5 IADD3 R25, P1, R30, UR25, RZ ;  /* 0x000000191e19dc10 */ /* 0x000fe2000ff3e0ff */
[C---:B------:R-:W-:Y:S02]  /*124d0*/  IMAD R165, R34.reuse, c[0x0][0x1a4], R165 ;  /* 0x0000690022a57a24 */ /* 0x040fe400078e02a5 */
[----:B------:R-:W-:Y:S01]  /*124e0*/  IMAD.WIDE.U32 R34, R34, c[0x0][0x1a0], RZ ;  /* 0x0000680022227a25 */ /* 0x000fe200078e00ff */
[----:B------:R-:W-:Y:S01]  /*124f0*/  @!PT LDS RZ, [RZ] ;  /* 0x00000000fffff984 */ /* 0x000fe20000000800 */
[----:B------:R-:W-:Y:S01]  /*12500*/  @!PT LDS RZ, [RZ] ;  /* 0x00000000fffff984 */ /* 0x000fe20000000800 */
[----:B------:R-:W-:Y:S01]  /*12510*/  @!PT LDS RZ, [RZ] ;  /* 0x00000000fffff984 */ /* 0x000fe20000000800 */
[----:B------:R1:W-:Y:S01]  /*12520*/  @!P5 LDGSTS.E.BYPASS.LTC128B.128 [R236+0x18000], [R26.64] ;  /* 0x180000001aecdfae */ /* 0x0003e2000b901d5e */
[----:B------:R-:W-:Y:S02]  /*12530*/  @!P5 IADD3.X R0, R0, UR24, RZ, P1, !PT ;  /* 0x000000180000dc10 */ /* 0x000fe40008ffe4ff */
[----:B------:R-:W-:Y:S01]  /*12540*/  IMAD.IADD R165, R35, 0x1, R165 ;  /* 0x0000000123a57824 */ /* 0x000fe200078e02a5 */
[C---:B----4-:R-:W-:Y:S01]  /*12550*/  LEA R182, P6, R34.reuse, R4, 0x1 ;  /* 0x0000000422b67211 */ /* 0x050fe200078c08ff */
[----:B------:R-:W-:Y:S01]  /*12560*/  @P4 STS.128 [R236+0x1a000], RZ ;  /* 0x01a000ffec004388 */ /* 0x000fe20000000c00 */
[----:B------:R-:W-:Y:S02]  /*12570*/  IMAD R2, R203, c[0x0][0x1a0], RZ ;  /* 0x00006800cb027a24 */ /* 0x000fe400078e02ff */
[----:B------:R-:W-:Y:S01]  /*12580*/  LEA.HI.X R183, R34, R252, R165, 0x1, P6 ;  /* 0x000000fc22b77211 */ /* 0x000fe200030f0ca5 */
[C---:B------:R-:W-:Y:S04]  /*12590*/  IMAD.WIDE.U32 R30, R202.reuse, c[0x0][0x1a0], RZ ;  /* 0x00006800ca1e7a25 */ /* 0x040fe800078e00ff */
[----:B------:R-:W-:Y:S01]  /*125a0*/  @!PT LDS RZ, [RZ] ;  /* 0x00000000fffff984 */ /* 0x000fe20000000800 */
[----:B------:R-:W-:Y:S01]  /*125b0*/  @!PT LDS RZ, [RZ] ;  /* 0x00000000fffff984 */ /* 0x000fe20000000800 */
[----:B------:R-:W-:Y:S01]  /*125c0*/  @!PT LDS RZ, [RZ] ;  /* 0x00000000fffff984 */ /* 0x000fe20000000800 */
[----:B------:R2:W-:Y:S01]  /*125d0*/  @!P4 LDGSTS.E.BYPASS.LTC128B.128 [R236+0x1a000], [R182.64+0x80] ;  /* 0x1a000080b6eccfae */ /* 0x0005e2000b901d5e */
[----:B------:R-:W-:Y:S01]  /*125e0*/  IMAD R2, R202, c[0x0][0x1a4], R2 ;  /* 0x00006900ca027a24 */ /* 0x000fe200078e0202 */
[----:B------:R-:W-:Y:S01]  /*125f0*/  @!P5 LEA R202, P0, R25, c[0x0][0x170], 0x1 ;  /* 0x00005c0019cada11 */ /* 0x000fe200078008ff */
[----:B------:R-:W-:Y:S01]  /*12600*/  IMAD.U32 R165, RZ, RZ, UR4 ;  /* 0x00000004ffa57e24 */ /* 0x000fe2000f8e00ff */
[----:B------:R-:W-:Y:S01]  /*12610*/  @P3 STS.128 [R236+0x1c000], RZ ;  /* 0x01c000ffec003388 */ /* 0x000fe20000000c00 */
[----:B------:R-:W-:Y:S01]  /*12620*/  IMAD.IADD R2, R31, 0x1, R2 ;  /* 0x000000011f027824 */ /* 0x000fe200078e0202 */
[----:B------:R-:W-:Y:S02]  /*12630*/  @!P5 LEA.HI.X R203, R25, c[0x0][0x174], R0, 0x1, P0 ;  /* 0x00005d0019cbda11 */ /* 0x000fe400000f0c00 */
[----:B------:R-:W-:Y:S01]  /*12640*/  @!PT LDS RZ, [RZ] ;  /* 0x00000000fffff984 */ /* 0x000fe20000000800 */
[----:B------:R-:W-:Y:S01]  /*12650*/  @!PT LDS RZ, [RZ] ;  /* 0x00000000fffff984 */ /* 0x000fe20000000800 */
[----:B------:R-:W-:Y:S01]  /*12660*/  @!PT LDS RZ, [RZ] ;  /* 0x00000000fffff984 */ /* 0x000fe20000000800 */
[----:B------:R2:W-:Y:S01]  /*12670*/  @!P3 LDGSTS.E.BYPASS.LTC128B.128 [R236+0x1c000], [R182.64+0x100] ;  /* 0x1c000100b6ecbfae */ /* 0x0005e2000b901d5e */
[C---:B------:R-:W-:Y:S03]  /*12680*/  LEA R24, P1, R30.reuse, R4, 0x1 ;  /* 0x000000041e187211 */ /* 0x040fe600078208ff */
[----:B------:R-:W-:Y:S01]  /*12690*/  @P2 STS.128 [R236+0x1e000], RZ ;  /* 0x01e000ffec002388 */ /* 0x000fe20000000c00 */
[----:B------:R-:W-:Y:S03]  /*126a0*/  LEA.HI.X R25, R30, R252, R2, 0x1, P1 ;  /* 0x000000fc1e197211 */ /* 0x000fe600008f0c02 */
        /* <DEDUP_REMOVED lines=27> */
[----:B--2---:R-:W2:Y:S04]  /*12860*/  LDSM.16.M88.4 R180, [R229+0x11000] ;  /* 0x01100000e5b4783b */ /* 0x004ea80000000200 */
[----:B------:R-:W0:Y:S04]  /*12870*/  LDGDEPBAR ;  /* 0x00000000000079af */ /* 0x000e280000000000 */
[----:B------:R-:W1:Y:S04]  /*12880*/  LDSM.16.M88.4 R184, [R229+0x11800] ;  /* 0x01180000e5b8783b */ /* 0x000e680000000200 */
[----:B------:R-:W-:Y:S04]  /*12890*/  LDSM.16.M88.4 R188, [R228] ;  /* 0x00000000e4bc783b */ /* 0x000fe80000000200 */
[----:B------:R-:W1:Y:S04]  /*128a0*/  LDSM.16.M88.4 R192, [R227] ;  /* 0x00000000e3c0783b */ /* 0x000e680000000200 */
[----:B------:R-:W1:Y:S04]  /*128b0*/  LDSM.16.M88.4 R196, [R219] ;  /* 0x00000000dbc4783b */ /* 0x000e680000000200 */
[----:B---3--:R-:W3:Y:S01]  /*128c0*/  LDSM.16.M88.4 R200, [R218] ;  /* 0x00000000dac8783b */ /* 0x008ee20000000200 */
[C---:B----4-:R-:W-:Y:S07]  /*128d0*/  HMMA.16816.F32 R4, R168.reuse, R172, RZ ;  /* 0x000000aca804723c */ /* 0x050fee00000018ff */
[----:B------:R-:W-:Y:S02]  /*128e0*/  IMAD.MOV.U32 R172, RZ, RZ, R8 ;  /* 0x000000ffffac7224 */ /* 0x000fe400078e0008 */
[----:B------:R-:W-:Y:S02]  /*128f0*/  IMAD.MOV.U32 R173, RZ, RZ, R9 ;  /* 0x000000ffffad7224 */ /* 0x000fe400078e0009 */
[C---:B------:R-:W-:Y:S08]  /*12900*/  HMMA.16816.F32 R8, R168.reuse, R174, RZ ;  /* 0x000000aea808723c */ /* 0x040ff000000018ff */
[C---:B-----5:R-:W-:Y:S08]  /*12910*/  HMMA.16816.F32 R12, R168.reuse, R176, RZ ;  /* 0x000000b0a80c723c */ /* 0x060ff000000018ff */
[C---:B------:R-:W-:Y:S01]  /*12920*/  HMMA.16816.F32 R16, R168.reuse, R178, RZ ;  /* 0x000000b2a810723c */ /* 0x040fe200000018ff */
[----:B------:R-:W-:Y:S07]  /*12930*/  LDSM.16.M88.4 R176, [R223+0x10000] ;  /* 0x01000000dfb0783b */ /* 0x000fee0000000200 */
[C---:B--2---:R-:W-:Y:S08]  /*12940*/  HMMA.16816.F32 R20, R168.reuse, R180, RZ ;  /* 0x000000b4a814723c */ /* 0x044ff000000018ff */
[C---:B-1----:R-:W-:Y:S01]  /*12950*/  HMMA.16816.F32 R24, R168.reuse, R182, RZ ;  /* 0x000000b6a818723c */ /* 0x042fe200000018ff */
[----:B------:R-:W-:Y:S07]  /*12960*/  LDSM.16.M88.4 R180, [R223+0x10800] ;  /* 0x01080000dfb4783b */ /* 0x000fee0000000200 */
[C---:B------:R-:W-:Y:S08]  /*12970*/  HMMA.16816.F32 R28, R168.reuse, R184, RZ ;  /* 0x000000b8a81c723c */ /* 0x040ff000000018ff */
[----:B------:R-:W-:Y:S01]  /*12980*/  HMMA.16816.F32 R32, R168, R186, RZ ;  /* 0x000000baa820723c */ /* 0x000fe200000018ff */
[----:B------:R-:W1:Y:S04]  /*12990*/  LDSM.16.M88.4 R168, [R217] ;  /* 0x00000000d9a8783b */ /* 0x000e680000000200 */
[----:B------:R-:W-:Y:S03]  /*129a0*/  LDSM.16.M88.4 R184, [R223+0x11000] ;  /* 0x01100000dfb8783b */ /* 0x000fe60000000200 */
[C---:B------:R-:W-:Y:S01]  /*129b0*/  HMMA.16816.F32 R4, R188.reuse, R192, R4 ;  /* 0x000000c0bc04723c */ /* 0x040fe20000001804 */
[----:B------:R-:W2:Y:S04]  /*129c0*/  LDL R192, [R1+0x8] ;  /* 0x0000080001c07983 */ /* 0x000ea80000100800 */
[----:B------:R-:W4:Y:S03]  /*129d0*/  LDL R193, [R1+0x4] ;  /* 0x0000040001c17983 */ /* 0x000f260000100800 */
[C---:B------:R-:W-:Y:S07]  /*129e0*/  HMMA.16816.F32 R8, R188.reuse, R194, R8 ;  /* 0x000000c2bc08723c */ /* 0x040fee0000001808 */
[----:B------:R-:W-:Y:S01]  /*129f0*/  IMAD.MOV.U32 R194, RZ, RZ, R172 ;  /* 0x000000ffffc27224 */ /* 0x000fe200078e00ac */
[C---:B------:R-:W-:Y:S04]  /*12a00*/  HMMA.16816.F32 R12, R188.reuse, R196, R12 ;  /* 0x000000c4bc0c723c */ /* 0x040fe8000000180c */
[----:B------:R-:W-:Y:S02]  /*12a10*/  IMAD.MOV.U32 R195, RZ, RZ, R173 ;  /* 0x000000ffffc37224 */ /* 0x000fe400078e00ad */
[----:B------:R-:W5:Y:S02]  /*12a20*/  LDSM.16.M88.4 R172, [R226] ;  /* 0x00000000e2ac783b */ /* 0x000f640000000200 */
[C---:B------:R-:W-:Y:S08]  /*12a30*/  HMMA.16816.F32 R16, R188.reuse, R198, R16 ;  /* 0x000000c6bc10723c */ /* 0x040ff00000001810 */
[C---:B---3--:R-:W-:Y:S08]  /*12a40*/  HMMA.16816.F32 R20, R188.reuse, R200, R20 ;  /* 0x000000c8bc14723c */ /* 0x048ff00000001814 */
[C---:B------:R-:W-:Y:S07]  /*12a50*/  HMMA.16816.F32 R24, R188.reuse, R202, R24 ;  /* 0x000000cabc18723c */ /* 0x040fee0000001818 */
[C---:B------:R-:W-:Y:S01]  /*12a60*/  LEA R202, P1, R165.reuse, R238, 0x6 ;  /* 0x000000eea5ca7211 */ /* 0x040fe200078230ff */
[C---:B-1----:R-:W-:Y:S04]  /*12a70*/  HMMA.16816.F32 R28, R188.reuse, R168, R28 ;  /* 0x000000a8bc1c723c */ /* 0x042fe8000000181c */
[----:B------:R-:W-:Y:S04]  /*12a80*/  LEA.HI.X.SX32 R203, R165, R239, 0x6, P1 ;  /* 0x000000efa5cb7211 */ /* 0x000fe800008f36ff */
[----:B------:R-:W-:Y:S01]  /*12a90*/  HMMA.16816.F32 R32, R188, R170, R32 ;  /* 0x000000aabc20723c */ /* 0x000fe20000001820 */
[----:B------:R-:W1:Y:S03]  /*12aa0*/  LDSM.16.M88.4 R168, [R223+0x11800] ;  /* 0x01180000dfa8783b */ /* 0x000e660000000200 */
[----:B------:R-:W-:Y:S01]  /*12ab0*/  IMAD R2, R203, c[0x0][0x198], RZ ;  /* 0x00006600cb027a24 */ /* 0x000fe200078e02ff */
[----:B------:R-:W-:Y:S03]  /*12ac0*/  LDSM.16.M88.4 R188, [R216+0x800] ;  /* 0x00080000d8bc783b */ /* 0x000fe60000000200 */
[C---:B-----5:R-:W-:Y:S05]  /*12ad0*/  HMMA.16816.F32 R4, R172.reuse, R176, R4 ;  /* 0x000000b0ac04723c */ /* 0x060fea0000001804 */
[C---:B------:R-:W-:Y:S03]  /*12ae0*/  IMAD R2, R202.reuse, c[0x0][0x19c], R2 ;  /* 0x00006700ca027a24 */ /* 0x040fe600078e0202 */
[C---:B------:R-:W-:Y:S01]  /*12af0*/  HMMA.16816.F32 R8, R172.reuse, R178, R8 ;  /* 0x000000b2ac08723c */ /* 0x040fe20000001808 */
[----:B------:R-:W-:Y:S07]  /*12b00*/  LDSM.16.M88.4 R176, [R225] ;  /* 0x00000000e1b0783b */ /* 0x000fee0000000200 */
[C---:B------:R-:W-:Y:S08]  /*12b10*/  HMMA.16816.F32 R12, R172.reuse, R180, R12 ;  /* 0x000000b4ac0c723c */ /* 0x040ff0000000180c */
[C---:B------:R-:W-:Y:S01]  /*12b20*/  HMMA.16816.F32 R16, R172.reuse, R182, R16 ;  /* 0x000000b6ac10723c */ /* 0x040fe20000001810 */
[----:B------:R-:W3:Y:S07]  /*12b30*/  LDSM.16.M88.4 R180, [R216] ;  /* 0x00000000d8b4783b */ /* 0x000eee0000000200 */
[C---:B------:R-:W-:Y:S08]  /*12b40*/  HMMA.16816.F32 R20, R172.reuse, R184, R20 ;  /* 0x000000b8ac14723c */ /* 0x040ff00000001814 */
[C---:B------:R-:W-:Y:S01]  /*12b50*/  HMMA.16816.F32 R24, R172.reuse, R186, R24 ;  /* 0x000000baac18723c */ /* 0x040fe20000001818 */
[----:B------:R-:W5:Y:S07]  /*12b60*/  LDSM.16.M88.4 R184, [R216+0x1000] ;  /* 0x00100000d8b8783b */ /* 0x000f6e0000000200 */
[C---:B-1----:R-:W-:Y:S08]  /*12b70*/  HMMA.16816.F32 R28, R172.reuse, R168, R28 ;  /* 0x000000a8ac1c723c */ /* 0x042ff0000000181c */
[----:B------:R-:W-:Y:S01]  /*12b80*/  HMMA.16816.F32 R32, R172, R170, R32 ;  /* 0x000000aaac20723c */ /* 0x000fe20000001820 */
[----:B------:R-:W1:Y:S04]  /*12b90*/  LDSM.16.M88.4 R168, [R216+0x1800] ;  /* 0x00180000d8a8783b */ /* 0x000e680000000200 */
[----:B------:R-:W-:Y:S03]  /*12ba0*/  LDSM.16.M88.4 R172, [R230+0x4000] ;  /* 0x00400000e6ac783b */ /* 0x000fe60000000200 */
[C---:B---3--:R-:W-:Y:S08]  /*12bb0*/  HMMA.16816.F32 R4, R176.reuse, R180, R4 ;  /* 0x000000b4b004723c */ /* 0x048ff00000001804 */
[C---:B------:R-:W-:Y:S01]  /*12bc0*/  HMMA.16816.F32 R8, R176.reuse, R182, R8 ;  /* 0x000000b6b008723c */ /* 0x040fe20000001808 */
[----:B------:R-:W3:Y:S07]  /*12bd0*/  LDSM.16.M88.4 R180, [R229+0x12000] ;  /* 0x01200000e5b4783b */ /* 0x000eee0000000200 */
[C---:B------:R-:W-:Y:S08]  /*12be0*/  HMMA.16816.F32 R12, R176.reuse, R188, R12 ;  /* 0x000000bcb00c723c */ /* 0x040ff0000000180c */
[C---:B------:R-:W-:Y:S01]  /*12bf0*/  HMMA.16816.F32 R16, R176.reuse, R190, R16 ;  /* 0x000000beb010723c */ /* 0x040fe20000001810 */
[----:B------:R-:W3:Y:S07]  /*12c00*/  LDSM.16.M88.4 R188, [R229+0x12800] ;  /* 0x01280000e5bc783b */ /* 0x000eee0000000200 */
[C---:B-----5:R-:W-:Y:S08]  /*12c10*/  HMMA.16816.F32 R20, R176.reuse, R184, R20 ;  /* 0x000000b8b014723c */ /* 0x060ff00000001814 */
        /* <DEDUP_REMOVED lines=8> */
[----:B------:R-:W3:Y:S07]  /*12ca0*/  LDSM.16.M88.4 R180, [R215] ;  /* 0x00000000d7b4783b */ /* 0x000eee0000000200 */
[C---:B------:R-:W-:Y:S08]  /*12cb0*/  HMMA.16816.F32 R12, R172.reuse, R188, R12 ;  /* 0x000000bcac0c723c */ /* 0x040ff0000000180c */
[C---:B------:R-:W-:Y:S01]  /*12cc0*/  HMMA.16816.F32 R16, R172.reuse, R190, R16 ;  /* 0x000000beac10723c */ /* 0x040fe20000001810 */
[----:B------:R-:W3:Y:S07]  /*12cd0*/  LDSM.16.M88.4 R188, [R214] ;  /* 0x00000000d6bc783b */ /* 0x000eee0000000200 */
[C---:B-----5:R-:W-:Y:S08]  /*12ce0*/  HMMA.16816.F32 R20, R172.reuse, R184, R20 ;  /* 0x000000b8ac14723c */ /* 0x060ff00000001814 */
[C---:B------:R-:W-:Y:S01]  /*12cf0*/  HMMA.16816.F32 R24, R172.reuse, R186, R24 ;  /* 0x000000baac18723c */ /* 0x040fe20000001818 */
[----:B------:R-:W5:Y:S07]  /*12d00*/  LDSM.16.M88.4 R184, [R213] ;  /* 0x00000000d5b8783b */ /* 0x000f6e0000000200 */
[C---:B-1----:R-:W-:Y:S08]  /*12d10*/  HMMA.16816.F32 R28, R172.reuse, R168, R28 ;  /* 0x000000a8ac1c723c */ /* 0x042ff0000000181c */
[----:B------:R-:W-:Y:S01]  /*12d20*/  HMMA.16816.F32 R32, R172, R170, R32 ;  /* 0x000000aaac20723c */ /* 0x000fe20000001820 */
[----:B------:R-:W1:Y:S04]  /*12d30*/  LDSM.16.M88.4 R168, [R212] ;  /* 0x00000000d4a8783b */ /* 0x000e680000000200 */
[----:B------:R-:W-:Y:S03]  /*12d40*/  LDSM.16.M88.4 R172, [R226+0x4000] ;  /* 0x00400000e2ac783b */ /* 0x000fe60000000200 */
[C---:B---3--:R-:W-:Y:S08]  /*12d50*/  HMMA.16816.F32 R4, R176.reuse, R180, R4 ;  /* 0x000000b4b004723c */ /* 0x048ff00000001804 */
[C---:B------:R-:W-:Y:S01]  /*12d60*/  HMMA.16816.F32 R8, R176.reuse, R182, R8 ;  /* 0x000000b6b008723c */ /* 0x040fe20000001808 */
[----:B------:R-:W3:Y:S07]  /*12d70*/  LDSM.16.M88.4 R180, [R223+0x12000] ;  /* 0x01200000dfb4783b */ /* 0x000eee0000000200 */
[C---:B------:R-:W-:Y:S08]  /*12d80*/  HMMA.16816.F32 R12, R176.reuse, R188, R12 ;  /* 0x000000bcb00c723c */ /* 0x040ff0000000180c */
[C---:B------:R-:W-:Y:S01]  /*12d90*/  HMMA.16816.F32 R16, R176.reuse, R190, R16 ;  /* 0x000000beb010723c */ /* 0x040fe20000001810 */
[----:B------:R-:W2:Y:S07]  /*12da0*/  LDSM.16.M88.4 R188, [R223+0x12800] ;  /* 0x01280000dfbc783b */ /* 0x000eae0000000200 */
        /* <DEDUP_REMOVED lines=10> */
[C---:B--2---:R-:W-:Y:S08]  /*12e50*/  HMMA.16816.F32 R12, R172.reuse, R188, R12 ;  /* 0x000000bcac0c723c */ /* 0x044ff0000000180c */
        /* <DEDUP_REMOVED lines=25> */
[C---:B--2---:R-:W-:Y:S08]  /*12ff0*/  HMMA.16816.F32 R12, R172.reuse, R188, R12 ;  /* 0x000000bcac0c723c */ /* 0x044ff0000000180c */
[C---:B------:R-:W-:Y:S01]  /*13000*/  HMMA.16816.F32 R16, R172.reuse, R190, R16 ;  /* 0x000000beac10723c */ /* 0x040fe20000001810 */
[----:B------:R-:W2:Y:S07]  /*13010*/  LDSM.16.M88.4 R188, [R210] ;  /* 0x00000000d2bc783b */ /* 0x000eae0000000200 */
        /* <DEDUP_REMOVED lines=83> */
[----:B------:R-:W1:Y:S01]  /*13550*/  LDSM.16.M88.4 R168, [R216+0x7800] ;  /* 0x00780000d8a8783b */ /* 0x000e620000000200 */
[----:B------:R-:W-:Y:S04]  /*13560*/  DEPBAR.LE SB0, 0x0 ;  /* 0x000080000000791a */ /* 0x000fe80000000000 */
[----:B------:R-:W-:Y:S02]  /*13570*/  BAR.SYNC.DEFER_BLOCKING 0x0 ;  /* 0x0000000000007b1d */ /* 0x000fe40000010000 */
[C---:B---3--:R-:W-:Y:S08]  /*13580*/  HMMA.16816.F32 R4, R176.reuse, R180, R4 ;  /* 0x000000b4b004723c */ /* 0x048ff00000001804 */
[C---:B------:R-:W-:Y:S07]  /*13590*/  HMMA.16816.F32 R8, R176.reuse, R182, R8 ;  /* 0x000000b6b008723c */ /* 0x040fee0000001808 */
[C---:B------:R-:W-:Y:S01]  /*135a0*/  LEA R182, P0, R165.reuse, R194, 0x6 ;  /* 0x000000c2a5b67211 */ /* 0x040fe200078030ff */
[C---:B--2---:R-:W-:Y:S04]  /*135b0*/  HMMA.16816.F32 R12, R176.reuse, R188, R12 ;  /* 0x000000bcb00c723c */ /* 0x044fe8000000180c */
[----:B------:R-:W-:Y:S01]  /*135c0*/  LEA.HI.X.SX32 R183, R165, R195, 0x6, P0 ;  /* 0x000000c3a5b77211 */ /* 0x000fe200000f36ff */
[----:B------:R-:W-:Y:S01]  /*135d0*/  IMAD.WIDE.U32 R194, R202, c[0x0][0x198], RZ ;  /* 0x00006600cac27a25 */ /* 0x000fe200078e00ff */
[----:B------:R-:W-:Y:S02]  /*135e0*/  PLOP3.LUT P0, PT, PT, PT, UP0, 0x80, 0x0 ;  /* 0x000000000000781c */ /* 0x000fe40003f0f008 */
[C---:B------:R-:W-:Y:S04]  /*135f0*/  HMMA.16816.F32 R16, R176.reuse, R190, R16 ;  /* 0x000000beb010723c */ /* 0x040fe80000001810 */
[----:B------:R-:W-:Y:S02]  /*13600*/  IMAD R0, R183, c[0x0][0x198], RZ ;  /* 0x00006600b7007a24 */ /* 0x000fe400078e02ff */
[----:B------:R-:W-:Y:S02]  /*13610*/  IMAD.IADD R2, R195, 0x1, R2 ;  /* 0x00000001c3027824 */ /* 0x000fe400078e0202 */
[C---:B-----5:R-:W-:Y:S04]  /*13620*/  HMMA.16816.F32 R20, R176.reuse, R184, R20 ;  /* 0x000000b8b014723c */ /* 0x060fe80000001814 */
[C---:B------:R-:W-:Y:S04]  /*13630*/  IMAD R0, R182.reuse, c[0x0][0x19c], R0 ;  /* 0x00006700b6007a24 */ /* 0x040fe800078e0200 */
[C---:B------:R-:W-:Y:S07]  /*13640*/  HMMA.16816.F32 R24, R176.reuse, R186, R24 ;  /* 0x000000bab018723c */ /* 0x040fee0000001818 */
[----:B------:R-:W-:Y:S01]  /*13650*/  IMAD.WIDE.U32 R186, R182, c[0x0][0x198], RZ ;  /* 0x00006600b6ba7a25 */ /* 0x000fe200078e00ff */
[C---:B-1----:R-:W-:Y:S04]  /*13660*/  HMMA.16816.F32 R28, R176.reuse, R168, R28 ;  /* 0x000000a8b01c723c */ /* 0x042fe8000000181c */
[----:B------:R-:W-:Y:S01]  /*13670*/  IMAD.IADD R0, R187, 0x1, R0 ;  /* 0x00000001bb007824 */ /* 0x000fe200078e0200 */
[-C--:B------:R-:W-:Y:S02]  /*13680*/  LEA R182, P6, R194, R192.reuse, 0x1 ;  /* 0x000000c0c2b67211 */ /* 0x080fe400078c08ff */
[----:B------:R-:W-:Y:S01]  /*13690*/  LEA R202, P1, R186, R192, 0x1 ;  /* 0x000000c0baca7211 */ /* 0x000fe200078208ff */
[----:B------:R-:W-:Y:S04]  /*136a0*/  HMMA.16816.F32 R32, R176, R170, R32 ;  /* 0x000000aab020723c */ /* 0x000fe80000001820 */
[-C--:B----4-:R-:W-:Y:S02]  /*136b0*/  LEA.HI.X R183, R194, R193.reuse, R2, 0x1, P6 ;  /* 0x000000c1c2b77211 */ /* 0x090fe400030f0c02 */
[----:B------:R-:W-:Y:S02]  /*136c0*/  LEA.HI.X R203, R186, R193, R0, 0x1, P1 ;  /* 0x000000c1bacb7211 */ /* 0x000fe400008f0c00 */
[----:B------:R-:W-:-:S05]  /*136d0*/  @P0 BRA `(.L_x_1777) ;  /* 0xffffe8b000000947 */ /* 0x000fca000383ffff */
.L_x_1776:
[----:B------:R-:W-:Y:S01]  /*136e0*/  IMAD.U32 R170, RZ, RZ, UR32 ;  /* 0x00000020ffaa7e24 */ /* 0x000fe2000f8e00ff */
[----:B------:R-:W-:Y:S02]  /*136f0*/  USHF.L.U32 UR4, UR32, 0x1, URZ ;  /* 0x0000000120047899 */ /* 0x000fe4000800063f */
[----:B------:R-:W-:Y:S01]  /*13700*/  UISETP.GT.AND UP0, UPT, UR32, UR19, UPT ;  /* 0x000000132000728c */ /* 0x000fe2000bf04270 */
[----:B------:R-:W-:Y:S01]  /*13710*/  IMAD R170, R170, 0x40, R235 ;  /* 0x00000040aaaa7824 */ /* 0x000fe200078e02eb */
[----:B------:R-:W-:Y:S02]  /*13720*/  UIADD3 UR35, UR35, 0x1, URZ ;  /* 0x0000000123237890 */ /* 0x000fe4000fffe03f */
[----:B------:R-:W-:Y:S01]  /*13730*/  UMOV UR40, UR32 ;  /* 0x0000002000287c82 */ /* 0x000fe20008000000 */
[--C-:B------:R-:W-:Y:S01]  /*13740*/  IMAD.IADD R0, R246, 0x1, -R170.reuse ;  /* 0x00000001f6007824 */ /* 0x100fe200078e0aaa */
[C---:B------:R-:W-:Y:S02]  /*13750*/  IADD3 R178, R170.reuse, 0x1, RZ ;  /* 0x00000001aab27810 */ /* 0x040fe40007ffe0ff */
[C---:B------:R-:W-:Y:S02]  /*13760*/  IADD3 R181, R170.reuse, 0x8, RZ ;  /* 0x00000008aab57810 */ /* 0x040fe40007ffe0ff */
[----:B------:R-:W-:Y:S01]  /*13770*/  IABS R179, R0 ;  /* 0x0000000000b37213 */ /* 0x000fe20000000000 */
[C---:B------:R-:W-:Y:S01]  /*13780*/  IMAD.IADD R0, R243.reuse, 0x1, -R170 ;  /* 0x00000001f3007824 */ /* 0x040fe200078e0aaa */
[----:B------:R-:W-:Y:S01]  /*13790*/  IADD3 R187, R170, 0x9, RZ ;  /* 0x00000009aabb7810 */ /* 0x000fe20007ffe0ff */
[--C-:B------:R-:W-:Y:S01]  /*137a0*/  IMAD.IADD R2, R246, 0x1, -R178.reuse ;  /* 0x00000001f6027824 */ /* 0x100fe200078e0ab2 */
[----:B------:R-:W-:Y:S02]  /*137b0*/  IADD3 R185, R170, 0x10, RZ ;  /* 0x00000010aab97810 */ /* 0x000fe40007ffe0ff */
[----:B-1----:R-:W-:Y:S01]  /*137c0*/  IABS R169, R0 ;  /* 0x0000000000a97213 */ /* 0x002fe20000000000 */
[----:B------:R-:W-:Y:S01]  /*137d0*/  I2F R179, R179 ;  /* 0x000000b300b37306 */ /* 0x000fe20000201400 */
[----:B------:R-:W-:Y:S01]  /*137e0*/  IABS R0, R2 ;  /* 0x0000000200007213 */ /* 0x000fe20000000000 */
[----:B------:R-:W-:Y:S01]  /*137f0*/  IMAD.IADD R2, R246, 0x1, -R181 ;  /* 0x00000001f6027824 */ /* 0x000fe200078e0ab5 */
[C---:B------:R-:W-:Y:S02]  /*13800*/  IADD3 R183, R170.reuse, 0x11, RZ ;  /* 0x00000011aab77810 */ /* 0x040fe40007ffe0ff */
[----:B------:R-:W-:Y:S02]  /*13810*/  IADD3 R174, R170, 0x18, RZ ;  /* 0x00000018aaae7810 */ /* 0x000fe40007ffe0ff */
[----:B------:R-:W-:Y:S01]  /*13820*/  IABS R175, R2 ;  /* 0x0000000200af7213 */ /* 0x000fe20000000000 */
[----:B------:R-:W-:Y:S01]  /*13830*/  IMAD.IADD R2, R246, 0x1, -R187 ;  /* 0x00000001f6027824 */ /* 0x000fe200078e0abb */
[C---:B------:R-:W-:Y:S01]  /*13840*/  IADD3 R173, R170.reuse, 0x19, RZ ;  /* 0x00000019aaad7810 */ /* 0x040fe20007ffe0ff */
[----:B------:R-:W-:Y:S01]  /*13850*/  I2F R0, R0 ;  /* 0x0000000000007306 */ /* 0x000fe20000201400 */
[----:B------:R-:W-:Y:S02]  /*13860*/  IADD3 R165, R170, 0x20, RZ ;  /* 0x00000020aaa57810 */ /* 0x000fe40007ffe0ff */
[----:B------:R-:W-:Y:S01]  /*13870*/  IABS R182, R2 ;  /* 0x0000000200b67213 */ /* 0x000fe20000000000 */
[C---:B------:R-:W-:Y:S01]  /*13880*/  IMAD.IADD R2, R246.reuse, 0x1, -R185 ;  /* 0x00000001f6027824 */ /* 0x040fe200078e0ab9 */
[----:B------:R-:W-:Y:S02]  /*13890*/  IADD3 R176, R246, -R165, RZ ;  /* 0x800000a5f6b07210 */ /* 0x000fe40007ffe0ff */
[CC--:B------:R-:W-:Y:S02]  /*138a0*/  ISETP.GE.AND P6, PT, R170.reuse, R245.reuse, PT ;  /* 0x000000f5aa00720c */ /* 0x0c0fe40003fc6270 */
[----:B------:R-:W-:Y:S01]  /*138b0*/  IABS R171, R2 ;  /* 0x0000000200ab7213 */ /* 0x000fe20000000000 */
[C---:B------:R-:W-:Y:S01]  /*138c0*/  IMAD.IADD R2, R243.reuse, 0x1, -R178 ;  /* 0x00000001f3027824 */ /* 0x040fe200078e0ab2 */
[----:B------:R-:W-:Y:S01]  /*138d0*/  ISETP.GE.OR P6, PT, R170, R244, !P6 ;  /* 0x000000f4aa00720c */ /* 0x000fe200077c6670 */
[----:B------:R-:W-:Y:S01]  /*138e0*/  I2F R169, R169 ;  /* 0x000000a900a97306 */ /* 0x000fe20000201400 */
[----:B------:R-:W-:Y:S02]  /*138f0*/  ISETP.GE.AND P0, PT, R178, R245, PT ;  /* 0x000000f5b200720c */ /* 0x000fe40003f06270 */
[----:B------:R-:W-:Y:S01]  /*13900*/  IABS R172, R2 ;  /* 0x0000000200ac7213 */ /* 0x000fe20000000000 */
[----:B------:R-:W-:Y:S01]  /*13910*/  IMAD.IADD R2, R246, 0x1, -R183 ;  /* 0x00000001f6027824 */ /* 0x000fe200078e0ab7 */
[----:B------:R-:W-:Y:S02]  /*13920*/  ISETP.GE.OR P0, PT, R178, R244, !P0 ;  /* 0x000000f4b200720c */ /* 0x000fe40004706670 */
[C---:B------:R-:W-:Y:S02]  /*13930*/  ISETP.GE.AND P1, PT, R170.reuse, R242, PT ;  /* 0x000000f2aa00720c */ /* 0x040fe40003f26270 */
[----:B------:R-:W-:Y:S01]  /*13940*/  IABS R168, R2 ;  /* 0x0000000200a87213 */ /* 0x000fe20000000000 */
[C---:B------:R-:W-:Y:S01]  /*13950*/  IMAD.IADD R2, R243.reuse, 0x1, -R181 ;  /* 0x00000001f3027824 */ /* 0x040fe200078e0ab5 */
[----:B------:R-:W-:Y:S01]  /*13960*/  I2F R175, R175 ;  /* 0x000000af00af7306 */ /* 0x000fe20000201400 */
[-C--:B------:R-:W-:Y:S03]  /*13970*/  ISETP.GE.OR P1, PT, R170, R237.reuse, !P1 ;  /* 0x000000edaa00720c */ /* 0x080fe60004f26670 */
[----:B------:R-:W-:Y:S01]  /*13980*/  IABS R191, R2 ;  /* 0x0000000200bf7213 */ /* 0x000fe20000000000 */
[C---:B------:R-:W-:Y:S05]  /*13990*/  IMAD.IADD R2, R246.reuse, 0x1, -R174 ;  /* 0x00000001f6027824 */ /* 0x040fea00078e0aae */
[----:B------:R-:W-:Y:S01]  /*139a0*/  IABS R189, R2 ;  /* 0x0000000200bd7213 */ /* 0x000fe20000000000 */
[C---:B------:R-:W-:Y:S01]  /*139b0*/  IMAD.IADD R2, R243.reuse, 0x1, -R187 ;  /* 0x00000001f3027824 */ /* 0x040fe200078e0abb */
[----:B------:R-:W-:Y:S04]  /*139c0*/  I2F R171, R171 ;  /* 0x000000ab00ab7306 */ /* 0x000fe80000201400 */
[----:B------:R-:W-:Y:S01]  /*139d0*/  IABS R186, R2 ;  /* 0x0000000200ba7213 */ /* 0x000fe20000000000 */
[----:B------:R-:W-:Y:S05]  /*139e0*/  IMAD.IADD R2, R246, 0x1, -R173 ;  /* 0x00000001f6027824 */ /* 0x000fea00078e0aad */
[----:B------:R-:W-:Y:S01]  /*139f0*/  IABS R180, R2 ;  /* 0x0000000200b47213 */ /* 0x000fe20000000000 */
[C---:B------:R-:W-:Y:S01]  /*13a00*/  IMAD.IADD R2, R243.reuse, 0x1, -R185 ;  /* 0x00000001f3027824 */ /* 0x040fe200078e0ab9 */
[----:B------:R-:W-:Y:S04]  /*13a10*/  I2F R182, R182 ;  /* 0x000000b600b67306 */ /* 0x000fe80000201400 */
[----:B------:R-:W-:Y:S02]  /*13a20*/  IABS R177, R2 ;  /* 0x0000000200b17213 */ /* 0x000fe40000000000 */
[----:B------:R-:W-:Y:S01]  /*13a30*/  IABS R2, R176 ;  /* 0x000000b000027213 */ /* 0x000fe20000000000 */
[----:B------:R-:W-:Y:S03]  /*13a40*/  IMAD.IADD R176, R243, 0x1, -R183 ;  /* 0x00000001f3b07824 */ /* 0x000fe600078e0ab7 */
[----:B------:R-:W-:Y:S02]  /*13a50*/  I2F R168, R168 ;  /* 0x000000a800a87306 */ /* 0x000fe40000201400 */
[----:B------:R-:W-:Y:S08]  /*13a60*/  IABS R176, R176 ;  /* 0x000000b000b07213 */ /* 0x000ff00000000000 */
        /* <DEDUP_REMOVED lines=8> */
[----:B------:R-:W-:Y:S06]  /*13af0*/  FFMA.FTZ R4, R179, -UR28, R4 ;  /* 0x8000001cb3047c23 */ /* 0x000fec0008010004 */
[----:B------:R1:W2:Y:S01]  /*13b00*/  I2F R179, R2 ;  /* 0x0000000200b37306 */ /* 0x0002a20000201400 */
[----:B------:R-:W-:Y:S01]  /*13b10*/  FFMA.FTZ R5, R0, -UR28, R5 ;  /* 0x8000001c00057c23 */ /* 0x000fe20008010005 */
[----:B------:R-:W-:Y:S01]  /*13b20*/  FSEL R4, R4, -INF , !P6 ;  /* 0xff80000004047808 */ /* 0x000fe20007000000 */
[----:B------:R-:W-:Y:S01]  /*13b30*/  IMAD.IADD R0, R243, 0x1, -R174 ;  /* 0x00000001f3007824 */ /* 0x000fe200078e0aae */
[CC--:B------:R-:W-:Y:S01]  /*13b40*/  ISETP.GE.AND P6, PT, R178.reuse, R242.reuse, PT ;  /* 0x000000f2b200720c */ /* 0x0c0fe20003fc6270 */
[----:B------:R-:W-:Y:S01]  /*13b50*/  FFMA.FTZ R6, R169, -UR28, R6 ;  /* 0x8000001ca9067c23 */ /* 0x000fe20008010006 */
[----:B------:R-:W-:Y:S01]  /*13b60*/  FSEL R169, R5, -INF , !P0 ;  /* 0xff80000005a97808 */ /* 0x000fe20004000000 */
[----:B------:R-:W-:Y:S01]  /*13b70*/  FFMA.FTZ R8, R175, -UR28, R8 ;  /* 0x8000001caf087c23 */ /* 0x000fe20008010008 */
[----:B------:R-:W-:Y:S01]  /*13b80*/  ISETP.GE.OR P6, PT, R178, R237, !P6 ;  /* 0x000000edb200720c */ /* 0x000fe200077c6670 */
[----:B------:R-:W-:Y:S01]  /*13b90*/  FFMA.FTZ R12, R171, -UR28, R12 ;  /* 0x8000001cab0c7c23 */ /* 0x000fe2000801000c */
[----:B------:R-:W-:Y:S01]  /*13ba0*/  FSEL R6, R6, -INF , !P1 ;  /* 0xff80000006067808 */ /* 0x000fe20004800000 */
[----:B------:R-:W-:Y:S01]  /*13bb0*/  FFMA.FTZ R9, R182, -UR28, R9 ;  /* 0x8000001cb6097c23 */ /* 0x000fe20008010009 */
[C---:B------:R-:W-:Y:S01]  /*13bc0*/  ISETP.GE.AND P1, PT, R181.reuse, R245, PT ;  /* 0x000000f5b500720c */ /* 0x040fe20003f26270 */
[----:B------:R-:W-:Y:S01]  /*13bd0*/  FFMA.FTZ R13, R168, -UR28, R13 ;  /* 0x8000001ca80d7c23 */ /* 0x000fe2000801000d */
[C---:B------:R-:W-:Y:S01]  /*13be0*/  ISETP.GE.AND P0, PT, R181.reuse, R242, PT ;  /* 0x000000f2b500720c */ /* 0x040fe20003f06270 */
[----:B------:R-:W-:Y:S01]  /*13bf0*/  FFMA.FTZ R7, R172, -UR28, R7 ;  /* 0x8000001cac077c23 */ /* 0x000fe20008010007 */
[-C--:B------:R-:W-:Y:S01]  /*13c00*/  ISETP.GE.OR P1, PT, R181, R244.reuse, !P1 ;  /* 0x000000f4b500720c */ /* 0x080fe20004f26670 */
[----:B------:R-:W-:Y:S01]  /*13c10*/  FFMA.FTZ R10, R191, -UR28, R10 ;  /* 0x8000001cbf0a7c23 */ /* 0x000fe2000801000a */
[----:B------:R-:W-:Y:S01]  /*13c20*/  ISETP.GE.OR P0, PT, R181, R237, !P0 ;  /* 0x000000edb500720c */ /* 0x000fe20004706670 */
[----:B------:R-:W-:Y:S01]  /*13c30*/  FFMA.FTZ R16, R189, -UR28, R16 ;  /* 0x8000001cbd107c23 */ /* 0x000fe20008010010 */
[----:B------:R-:W-:Y:S01]  /*13c40*/  FSEL R171, R8, -INF , !P1 ;  /* 0xff80000008ab7808 */ /* 0x000fe20004800000 */
[----:B------:R-:W-:Y:S01]  /*13c50*/  IMAD.IADD R8, R243, 0x1, -R173 ;  /* 0x00000001f3087824 */ /* 0x000fe200078e0aad */
[-C--:B------:R-:W-:Y:S01]  /*13c60*/  ISETP.GE.AND P1, PT, R187, R245.reuse, PT ;  /* 0x000000f5bb00720c */ /* 0x080fe20003f26270 */
[----:B------:R-:W-:Y:S01]  /*13c70*/  FFMA.FTZ R11, R186, -UR28, R11 ;  /* 0x8000001cba0b7c23 */ /* 0x000fe2000801000b */
[----:B-1----:R-:W-:Y:S01]  /*13c80*/  IADD3 R2, R170, 0x21, RZ ;  /* 0x00000021aa027810 */ /* 0x002fe20007ffe0ff */
[----:B------:R-:W-:Y:S01]  /*13c90*/  FFMA.FTZ R14, R177, -UR28, R14 ;  /* 0x8000001cb10e7c23 */ /* 0x000fe2000801000e */
[----:B------:R-:W-:Y:S01]  /*13ca0*/  ISETP.GE.OR P1, PT, R187, R244, !P1 ;  /* 0x000000f4bb00720c */ /* 0x000fe20004f26670 */
[----:B------:R-:W-:Y:S01]  /*13cb0*/  FFMA.FTZ R17, R180, -UR28, R17 ;  /* 0x8000001cb4117c23 */ /* 0x000fe20008010011 */
[----:B------:R-:W-:Y:S01]  /*13cc0*/  IADD3 R168, R170, 0x29, RZ ;  /* 0x00000029aaa87810 */ /* 0x000fe20007ffe0ff */
[----:B------:R-:W-:Y:S01]  /*13cd0*/  IMAD.IADD R184, R246, 0x1, -R2 ;  /* 0x00000001f6b87824 */ /* 0x000fe200078e0a02 */
[----:B------:R-:W-:Y:S01]  /*13ce0*/  FSEL R9, R9, -INF , !P1 ;  /* 0xff80000009097808 */ /* 0x000fe20004800000 */
[----:B--2---:R-:W-:Y:S01]  /*13cf0*/  FFMA.FTZ R20, R179, -UR28, R20 ;  /* 0x8000001cb3147c23 */ /* 0x004fe20008010014 */
[CC--:B------:R-:W-:Y:S02]  /*13d00*/  ISETP.GE.AND P1, PT, R185.reuse, R245.reuse, PT ;  /* 0x000000f5b900720c */ /* 0x0c0fe40003f26270 */
[----:B------:R-:W-:Y:S02]  /*13d10*/  IABS R184, R184 ;  /* 0x000000b800b87213 */ /* 0x000fe40000000000 */
[-C--:B------:R-:W-:Y:S02]  /*13d20*/  ISETP.GE.OR P1, PT, R185, R244.reuse, !P1 ;  /* 0x000000f4b900720c */ /* 0x080fe40004f26670 */
[----:B------:R-:W1:Y:S01]  /*13d30*/  I2F R178, R184 ;  /* 0x000000b800b27306 */ /* 0x000e620000201400 */
[----:B------:R-:W-:Y:S02]  /*13d40*/  IADD3 R172, R170, 0x30, RZ ;  /* 0x00000030aaac7810 */ /* 0x000fe40007ffe0ff */
[----:B------:R-:W-:Y:S02]  /*13d50*/  FSEL R195, R12, -INF , !P1 ;  /* 0xff8000000cc37808 */ /* 0x000fe40004800000 */
[----:B------:R-:W-:Y:S02]  /*13d60*/  ISETP.GE.AND P1, PT, R183, R245, PT ;  /* 0x000000f5b700720c */ /* 0x000fe40003f26270 */
[----:B------:R-:W-:Y:S01]  /*13d70*/  FSEL R12, R10, -INF , !P0 ;  /* 0xff8000000a0c7808 */ /* 0x000fe20004000000 */
[----:B------:R-:W-:Y:S01]  /*13d80*/  IMAD.IADD R10, R243, 0x1, -R2 ;  /* 0x00000001f30a7824 */ /* 0x000fe200078e0a02 */
[----:B------:R-:W-:Y:S02]  /*13d90*/  ISETP.GE.OR P1, PT, R183, R244, !P1 ;  /* 0x000000f4b700720c */ /* 0x000fe40004f26670 */
[-C--:B------:R-:W-:Y:S02]  /*13da0*/  ISETP.GE.AND P0, PT, R185, R242.reuse, PT ;  /* 0x000000f2b900720c */ /* 0x080fe40003f06270 */
[----:B------:R-:W-:Y:S02]  /*13db0*/  FSEL R193, R13, -INF , !P1 ;  /* 0xff8000000dc17808 */ /* 0x000fe40004800000 */
[-C--:B------:R-:W-:Y:S02]  /*13dc0*/  ISETP.GE.AND P1, PT, R187, R242.reuse, PT ;  /* 0x000000f2bb00720c */ /* 0x080fe40003f26270 */
[-C--:B------:R-:W-:Y:S02]  /*13dd0*/  ISETP.GE.OR P0, PT, R185, R237.reuse, !P0 ;  /* 0x000000edb900720c */ /* 0x080fe40004706670 */
[-C--:B------:R-:W-:Y:S02]  /*13de0*/  ISETP.GE.OR P1, PT, R187, R237.reuse, !P1 ;  /* 0x000000edbb00720c */ /* 0x080fe40004f26670 */
[----:B------:R-:W-:Y:S02]  /*13df0*/  FSEL R196, R14, -INF , !P0 ;  /* 0xff8000000ec47808 */ /* 0x000fe40004000000 */
[----:B------:R-:W-:Y:S01]  /*13e00*/  ISETP.GE.AND P0, PT, R174, R242, PT ;  /* 0x000000f2ae00720c */ /* 0x000fe20003f06270 */
[----:B-1----:R-:W-:Y:S01]  /*13e10*/  FFMA.FTZ R21, R178, -UR28, R21 ;  /* 0x8000001cb2157c23 */ /* 0x002fe20008010015 */
[----:B------:R-:W-:Y:S02]  /*13e20*/  IABS R184, R0 ;  /* 0x0000000000b87213 */ /* 0x000fe40000000000 */
[----:B------:R-:W-:Y:S02]  /*13e30*/  IADD3 R0, R170, 0x28, RZ ;  /* 0x00000028aa007810 */ /* 0x000fe40007ffe0ff */
[----:B------:R1:W2:Y:S01]  /*13e40*/  I2F R175, R184 ;  /* 0x000000b800af7306 */ /* 0x0002a20000201400 */
[----:B------:R-:W-:Y:S02]  /*13e50*/  ISETP.GE.OR P0, PT, R174, R237, !P0 ;  /* 0x000000edae00720c */ /* 0x000fe40004706670 */
[C---:B------:R-:W-:Y:S05]  /*13e60*/  IMAD.IADD R5, R246.reuse, 0x1, -R0 ;  /* 0x00000001f6057824 */ /* 0x040fea00078e0a00 */
[----:B------:R-:W-:Y:S04]  /*13e70*/  IABS R5, R5 ;  /* 0x0000000500057213 */ /* 0x000fe80000000000 */
[----:B------:R3:W4:Y:S01]  /*13e80*/  I2F R181, R5 ;  /* 0x0000000500b57306 */ /* 0x0007220000201400 */
[----:B-1----:R-:W-:Y:S01]  /*13e90*/  IABS R184, R8 ;  /* 0x0000000800b87213 */ /* 0x002fe20000000000 */
[C---:B------:R-:W-:Y:S02]  /*13ea0*/  IMAD.IADD R8, R246.reuse, 0x1, -R168 ;  /* 0x00000001f6087824 */ /* 0x040fe400078e0aa8 */
[----:B--2---:R-:W-:Y:S03]  /*13eb0*/  FFMA.FTZ R18, R175, -UR28, R18 ;  /* 0x8000001caf127c23 */ /* 0x004fe60008010012 */
[----:B------:R-:W-:Y:S03]  /*13ec0*/  IABS R182, R8 ;  /* 0x0000000800b67213 */ /* 0x000fe60000000000 */
[----:B------:R-:W1:Y:S01]  /*13ed0*/  I2F R184, R184 ;  /* 0x000000b800b87306 */ /* 0x000e620000201400 */
[----:B------:R-:W-:Y:S01]  /*13ee0*/  FSEL R8, R7, -INF , !P6 ;  /* 0xff80000007087808 */ /* 0x000fe20007000000 */
[----:B------:R-:W-:Y:S01]  /*13ef0*/  IMAD.IADD R7, R246, 0x1, -R172 ;  /* 0x00000001f6077824 */ /* 0x000fe200078e0aac */
[----:B------:R-:W-:Y:S01]  /*13f00*/  ISETP.GE.AND P6, PT, R174, R245, PT ;  /* 0x000000f5ae00720c */ /* 0x000fe20003fc6270 */
[----:B---3--:R-:W-:Y:S01]  /*13f10*/  IMAD.IADD R5, R243, 0x1, -R165 ;  /* 0x00000001f3057824 */ /* 0x008fe200078e0aa5 */
[----:B------:R-:W-:Y:S01]  /*13f20*/  FSEL R194, R18, -INF , !P0 ;  /* 0xff80000012c27808 */ /* 0x000fe20004000000 */
[----:B----4-:R-:W-:Y:S01]  /*13f30*/  FFMA.FTZ R24, R181, -UR28, R24 ;  /* 0x8000001cb5187c23 */ /* 0x010fe20008010018 */
[----:B------:R-:W-:Y:S02]  /*13f40*/  ISETP.GE.OR P6, PT, R174, R244, !P6 ;  /* 0x000000f4ae00720c */ /* 0x000fe400077c6670 */
[----:B------:R-:W-:Y:S01]  /*13f50*/  IABS R5, R5 ;  /* 0x0000000500057213 */ /* 0x000fe20000000000 */
[----:B------:R-:W2:Y:S01]  /*13f60*/  I2F R182, R182 ;  /* 0x000000b600b67306 */ /* 0x000ea20000201400 */
[----:B------:R-:W-:Y:S02]  /*13f70*/  FSEL R189, R16, -INF , !P6 ;  /* 0xff80000010bd7808 */ /* 0x000fe40007000000 */
[----:B------:R-:W-:Y:S02]  /*13f80*/  ISETP.GE.AND P6, PT, R183, R242, PT ;  /* 0x000000f2b700720c */ /* 0x000fe40003fc6270 */
[----:B------:R-:W-:Y:S02]  /*13f90*/  IABS R7, R7 ;  /* 0x0000000700077213 */ /* 0x000fe40000000000 */
[----:B------:R-:W-:Y:S02]  /*13fa0*/  IABS R16, R10 ;  /* 0x0000000a00107213 */ /* 0x000fe40000000000 */
[----:B------:R-:W-:Y:S01]  /*13fb0*/  FSEL R10, R11, -INF , !P1 ;  /* 0xff8000000b0a7808 */ /* 0x000fe20004800000 */
[----:B------:R-:W3:Y:S01]  /*13fc0*/  I2F R13, R5 ;  /* 0x00000005000d7306 */ /* 0x000ee20000201400 */
[----:B------:R-:W-:Y:S02]  /*13fd0*/  ISETP.GE.OR P6, PT, R183, R237, !P6 ;  /* 0x000000edb700720c */ /* 0x000fe400077c6670 */
[-C--:B------:R-:W-:Y:S01]  /*13fe0*/  ISETP.GE.AND P1, PT, R173, R245.reuse, PT ;  /* 0x000000f5ad00720c */ /* 0x080fe20003f26270 */
[----:B-1----:R-:W-:Y:S01]  /*13ff0*/  FFMA.FTZ R19, R184, -UR28, R19 ;  /* 0x8000001cb8137c23 */ /* 0x002fe20008010013 */
[----:B------:R-:W-:Y:S02]  /*14000*/  FSEL R188, R15, -INF , !P6 ;  /* 0xff8000000fbc7808 */ /* 0x000fe40007000000 */
[-C--:B------:R-:W-:Y:S02]  /*14010*/  ISETP.GE.OR P1, PT, R173, R244.reuse, !P1 ;  /* 0x000000f4ad00720c */ /* 0x080fe40004f26670 */
[-C--:B------:R-:W-:Y:S01]  /*14020*/  ISETP.GE.AND P6, PT, R2, R245.reuse, PT ;  /* 0x000000f50200720c */ /* 0x080fe20003fc6270 */
[----:B------:R1:W4:Y:S01]  /*14030*/  I2F R183, R7 ;  /* 0x0000000700b77306 */ /* 0x0003220000201400 */
[----:B------:R-:W-:Y:S02]  /*14040*/  FSEL R191, R17, -INF , !P1 ;  /* 0xff80000011bf7808 */ /* 0x000fe40004800000 */
[C---:B------:R-:W-:Y:S01]  /*14050*/  ISETP.GE.AND P1, PT, R165.reuse, R245, PT ;  /* 0x000000f5a500720c */ /* 0x040fe20003f26270 */
[----:B--2---:R-:W-:Y:S01]  /*14060*/  FFMA.FTZ R25, R182, -UR28, R25 ;  /* 0x8000001cb6197c23 */ /* 0x004fe20008010019 */
[-C--:B------:R-:W-:Y:S02]  /*14070*/  ISETP.GE.OR P6, PT, R2, R244.reuse, !P6 ;  /* 0x000000f40200720c */ /* 0x080fe400077c6670 */
[----:B------:R-:W-:Y:S02]  /*14080*/  ISETP.GE.OR P1, PT, R165, R244, !P1 ;  /* 0x000000f4a500720c */ /* 0x000fe40004f26670 */
[----:B------:R-:W-:Y:S01]  /*14090*/  FSEL R199, R21, -INF , !P6 ;  /* 0xff80000015c77808 */ /* 0x000fe20007000000 */
[----:B------:R-:W2:Y:S01]  /*140a0*/  I2F R16, R16 ;  /* 0x0000001000107306 */ /* 0x000ea20000201400 */
[----:B------:R-:W-:Y:S01]  /*140b0*/  FSEL R197, R20, -INF , !P1 ;  /* 0xff80000014c57808 */ /* 0x000fe20004800000 */
[----:B------:R-:W-:Y:S01]  /*140c0*/  IMAD.IADD R20, R243, 0x1, -R168 ;  /* 0x00000001f3147824 */ /* 0x000fe200078e0aa8 */
[----:B------:R-:W-:Y:S01]  /*140d0*/  ISETP.GE.AND P1, PT, R173, R242, PT ;  /* 0x000000f2ad00720c */ /* 0x000fe20003f26270 */
[----:B---3--:R-:W-:Y:S01]  /*140e0*/  FFMA.FTZ R22, R13, -UR28, R22 ;  /* 0x8000001c0d167c23 */ /* 0x008fe20008010016 */
[----:B------:R-:W-:Y:S02]  /*140f0*/  IADD3 R5, R170, 0x31, RZ ;  /* 0x00000031aa057810 */ /* 0x000fe40007ffe0ff */
[----:B------:R-:W-:Y:S02]  /*14100*/  ISETP.GE.OR P1, PT, R173, R237, !P1 ;  /* 0x000000edad00720c */ /* 0x000fe40004f26670 */
[-C--:B------:R-:W-:Y:S01]  /*14110*/  ISETP.GE.AND P6, PT, R0, R245.reuse, PT ;  /* 0x000000f50000720c */ /* 0x080fe20003fc6270 */
[----:B------:R-:W-:Y:S01]  /*14120*/  IMAD.IADD R11, R246, 0x1, -R5 ;  /* 0x00000001f60b7824 */ /* 0x000fe200078e0a05 */
[----:B------:R-:W-:Y:S02]  /*14130*/  FSEL R192, R19, -INF , !P1 ;  /* 0xff80000013c07808 */ /* 0x000fe40004800000 */
[C---:B------:R-:W-:Y:S01]  /*14140*/  ISETP.GE.AND P1, PT, R168.reuse, R245, PT ;  /* 0x000000f5a800720c */ /* 0x040fe20003f26270 */
[----:B-1----:R-:W-:Y:S01]  /*14150*/  IMAD.IADD R7, R243, 0x1, -R0 ;  /* 0x00000001f3077824 */ /* 0x002fe200078e0a00 */
[----:B------:R-:W-:Y:S01]  /*14160*/  IABS R11, R11 ;  /* 0x0000000b000b7213 */ /* 0x000fe20000000000 */
[----:B----4-:R-:W-:Y:S01]  /*14170*/  FFMA.FTZ R28, R183, -UR28, R28 ;  /* 0x8000001cb71c7c23 */ /* 0x010fe2000801001c */
[-C--:B------:R-:W-:Y:S02]  /*14180*/  ISETP.GE.OR P1, PT, R168, R244.reuse, !P1 ;  /* 0x000000f4a800720c */ /* 0x080fe40004f26670 */
[----:B------:R1:W3:Y:S01]  /*14190*/  I2F R14, R11 ;  /* 0x0000000b000e7306 */ /* 0x0002e20000201400 */
[----:B------:R-:W-:Y:S02]  /*141a0*/  ISETP.GE.OR P6, PT, R0, R244, !P6 ;  /* 0x000000f40000720c */ /* 0x000fe400077c6670 */
[----:B------:R-:W-:Y:S02]  /*141b0*/  FSEL R203, R25, -INF , !P1 ;  /* 0xff80000019cb7808 */ /* 0x000fe40004800000 */
[----:B------:R-:W-:Y:S01]  /*141c0*/  ISETP.GE.AND P1, PT, R172, R245, PT ;  /* 0x000000f5ac00720c */ /* 0x000fe20003f26270 */
[----:B--2---:R-:W-:Y:S01]  /*141d0*/  FFMA.FTZ R23, R16, -UR28, R23 ;  /* 0x8000001c10177c23 */ /* 0x004fe20008010017 */
[----:B------:R-:W-:Y:S02]  /*141e0*/  IABS R20, R20 ;  /* 0x0000001400147213 */ /* 0x000fe40000000000 */
[----:B------:R-:W-:Y:S02]  /*141f0*/  ISETP.GE.OR P1, PT, R172, R244, !P1 ;  /* 0x000000f4ac00720c */ /* 0x000fe40004f26670 */
[----:B------:R-:W2:Y:S01]  /*14200*/  I2F R18, R20 ;  /* 0x0000001400127306 */ /* 0x000ea20000201400 */
[CC--:B------:R-:W-:Y:S02]  /*14210*/  ISETP.GE.AND P0, PT, R165.reuse, R242.reuse, PT ;  /* 0x000000f2a500720c */ /* 0x0c0fe40003f06270 */
[----:B------:R-:W-:Y:S02]  /*14220*/  FSEL R187, R28, -INF , !P1 ;  /* 0xff8000001cbb7808 */ /* 0x000fe40004800000 */
[C---:B------:R-:W-:Y:S02]  /*14230*/  ISETP.GE.AND P1, PT, R0.reuse, R242, PT ;  /* 0x000000f20000720c */ /* 0x040fe40003f26270 */
[-C--:B------:R-:W-:Y:S02]  /*14240*/  ISETP.GE.OR P0, PT, R165, R237.reuse, !P0 ;  /* 0x000000eda500720c */ /* 0x080fe40004706670 */
[----:B------:R-:W-:Y:S02]  /*14250*/  ISETP.GE.OR P1, PT, R0, R237, !P1 ;  /* 0x000000ed0000720c */ /* 0x000fe40004f26670 */
[----:B------:R-:W-:Y:S02]  /*14260*/  FMNMX.FTZ R0, R4, R3, !PT ;  /* 0x0000000304007209 */ /* 0x000fe40007810000 */
[----:B-1----:R-:W-:Y:S01]  /*14270*/  IABS R11, R7 ;  /* 0x00000007000b7213 */ /* 0x002fe20000000000 */
[----:B---3--:R-:W-:Y:S01]  /*14280*/  FFMA.FTZ R29, R14, -UR28, R29 ;  /* 0x8000001c0e1d7c23 */ /* 0x008fe2000801001d */
[C---:B------:R-:W-:Y:S02]  /*14290*/  IADD3 R7, R170.reuse, 0x38, RZ ;  /* 0x00000038aa077810 */ /* 0x040fe40007ffe0ff */
[----:B------:R-:W-:Y:S02]  /*142a0*/  IADD3 R170, R170, 0x39, RZ ;  /* 0x00000039aaaa7810 */ /* 0x000fe40007ffe0ff */
[C---:B------:R-:W-:Y:S01]  /*142b0*/  IADD3 R17, R246.reuse, -R7, RZ ;  /* 0x80000007f6117210 */ /* 0x040fe20007ffe0ff */
[----:B------:R-:W1:Y:S01]  /*142c0*/  I2F R11, R11 ;  /* 0x0000000b000b7306 */ /* 0x000e620000201400 */
[----:B------:R-:W-:Y:S01]  /*142d0*/  FMNMX.FTZ R0, R169, R0, !PT ;  /* 0x00000000a9007209 */ /* 0x000fe20007810000 */
[--C-:B------:R-:W-:Y:S01]  /*142e0*/  IMAD.IADD R21, R246, 0x1, -R170.reuse ;  /* 0x00000001f6157824 */ /* 0x100fe200078e0aaa */
[----:B------:R-:W-:Y:S01]  /*142f0*/  IABS R17, R17 ;  /* 0x0000001100117213 */ /* 0x000fe20000000000 */
[----:B--2---:R-:W-:Y:S01]  /*14300*/  FFMA.FTZ R27, R18, -UR28, R27 ;  /* 0x8000001c121b7c23 */ /* 0x004fe2000801001b */
[----:B------:R-:W-:Y:S01]  /*14310*/  FMNMX.FTZ R0, R171, R0, !PT ;  /* 0x00000000ab007209 */ /* 0x000fe20007810000 */
[----:B------:R-:W2:Y:S01]  /*14320*/  LDL.64 R18, [R1+0x10] ;  /* 0x0000100001127983 */ /* 0x000ea20000100a00 */
[----:B------:R-:W-:Y:S02]  /*14330*/  IABS R21, R21 ;  /* 0x0000001500157213 */ /* 0x000fe40000000000 */
[----:B------:R-:W-:Y:S01]  /*14340*/  FMNMX.FTZ R14, R9, R0, !PT ;  /* 0x00000000090e7209 */ /* 0x000fe20007810000 */
[----:B------:R3:W4:Y:S01]  /*14350*/  I2F R15, R17 ;  /* 0x00000011000f7306 */ /* 0x0007220000201400 */
[----:B------:R-:W-:Y:S01]  /*14360*/  IMAD.IADD R0, R243, 0x1, -R170 ;  /* 0x00000001f3007824 */ /* 0x000fe200078e0aaa */
[----:B------:R-:W-:Y:S02]  /*14370*/  FSEL R200, R22, -INF , !P0 ;  /* 0xff80000016c87808 */ /* 0x000fe40004000000 */
[C---:B------:R-:W-:Y:S02]  /*14380*/  ISETP.GE.AND P0, PT, R5.reuse, R245, PT ;  /* 0x000000f50500720c */ /* 0x040fe40003f06270 */
[----:B------:R-:W-:Y:S02]  /*14390*/  IABS R0, R0 ;  /* 0x0000000000007213 */ /* 0x000fe40000000000 */
[----:B------:R-:W-:Y:S02]  /*143a0*/  ISETP.GE.OR P0, PT, R5, R244, !P0 ;  /* 0x000000f40500720c */ /* 0x000fe40004706670 */
[----:B------:R-:W5:Y:S01]  /*143b0*/  I2F R20, R21 ;  /* 0x0000001500147306 */ /* 0x000f620000201400 */
[----:B------:R-:W-:Y:S02]  /*143c0*/  FMNMX.FTZ R13, R6, R164, !PT ;  /* 0x000000a4060d7209 */ /* 0x000fe40007810000 */
[----:B------:R-:W-:Y:S01]  /*143d0*/  FSEL R185, R29, -INF , !P0 ;  /* 0xff8000001db97808 */ /* 0x000fe20004000000 */
[----:B-1----:R-:W-:Y:S01]  /*143e0*/  FFMA.FTZ R26, R11, -UR28, R26 ;  /* 0x8000001c0b1a7c23 */ /* 0x002fe2000801001a */
[----:B------:R-:W-:Y:S01]  /*143f0*/  ISETP.GE.AND P0, PT, R172, R242, PT ;  /* 0x000000f2ac00720c */ /* 0x000fe20003f06270 */
[----:B------:R-:W-:Y:S01]  /*14400*/  IMAD.IADD R11, R243, 0x1, -R7 ;  /* 0x00000001f30b7824 */ /* 0x000fe200078e0a07 */
[----:B------:R-:W-:Y:S02]  /*14410*/  FSEL R201, R24, -INF , !P6 ;  /* 0xff80000018c97808 */ /* 0x000fe40007000000 */
[----:B------:R-:W-:Y:S01]  /*14420*/  FSEL R190, R26, -INF , !P1 ;  /* 0xff8000001abe7808 */ /* 0x000fe20004800000 */
[----:B------:R-:W1:Y:S01]  /*14430*/  I2F R0, R0 ;  /* 0x0000000000007306 */ /* 0x000e620000201400 */
[----:B------:R-:W-:Y:S02]  /*14440*/  IABS R11, R11 ;  /* 0x0000000b000b7213 */ /* 0x000fe40000000000 */
[----:B------:R-:W-:Y:S01]  /*14450*/  ISETP.GE.AND P1, PT, R7, R245, PT ;  /* 0x000000f50700720c */ /* 0x000fe20003f26270 */
[----:B---3--:R-:W-:Y:S01]  /*14460*/  IMAD.IADD R17, R243, 0x1, -R172 ;  /* 0x00000001f3117824 */ /* 0x008fe200078e0aac */
[----:B------:R-:W-:Y:S01]  /*14470*/  ISETP.GE.OR P0, PT, R172, R237, !P0 ;  /* 0x000000edac00720c */ /* 0x000fe20004706670 */
[----:B----4-:R-:W-:Y:S01]  /*14480*/  FFMA.FTZ R32, R15, -UR28, R32 ;  /* 0x8000001c0f207c23 */ /* 0x010fe20008010020 */
[----:B------:R-:W-:Y:S02]  /*14490*/  ISETP.GE.OR P1, PT, R7, R244, !P1 ;  /* 0x000000f40700720c */ /* 0x000fe40004f26670 */
[----:B------:R-:W-:Y:S01]  /*144a0*/  IABS R17, R17 ;  /* 0x0000001100117213 */ /* 0x000fe20000000000 */
[----:B------:R-:W3:Y:S01]  /*144b0*/  I2F R11, R11 ;  /* 0x0000000b000b7306 */ /* 0x000ee20000201400 */
[----:B------:R-:W-:Y:S02]  /*144c0*/  FSEL R183, R32, -INF , !P1 ;  /* 0xff80000020b77808 */ /* 0x000fe40004800000 */
[----:B------:R-:W-:Y:S01]  /*144d0*/  ISETP.GE.AND P1, PT, R170, R245, PT ;  /* 0x000000f5aa00720c */ /* 0x000fe20003f26270 */
[----:B-----5:R-:W-:Y:S01]  /*144e0*/  FFMA.FTZ R33, R20, -UR28, R33 ;  /* 0x8000001c14217c23 */ /* 0x020fe20008010021 */
[----:B------:R-:W-:Y:S02]  /*144f0*/  ISETP.GE.AND P6, PT, R2, R242, PT ;  /* 0x000000f20200720c */ /* 0x000fe40003fc6270 */
[----:B------:R-:W-:Y:S02]  /*14500*/  ISETP.GE.OR P1, PT, R170, R244, !P1 ;  /* 0x000000f4aa00720c */ /* 0x000fe40004f26670 */
[----:B------:R-:W-:Y:S01]  /*14510*/  FMNMX.FTZ R13, R8, R13, !PT ;  /* 0x0000000d080d7209 */ /* 0x000fe20007810000 */
[----:B------:R-:W4:Y:S01]  /*14520*/  I2F R17, R17 ;  /* 0x0000001100117306 */ /* 0x000f220000201400 */
[----:B------:R-:W-:Y:S02]  /*14530*/  FSEL R182, R33, -INF , !P1 ;  /* 0xff80000021b67808 */ /* 0x000fe40004800000 */
[----:B------:R-:W5:Y:S01]  /*14540*/  LDL.64 R32, [R1+0x20] ;  /* 0x0000200001207983 */ /* 0x000f620000100a00 */
[----:B------:R-:W-:Y:S01]  /*14550*/  ISETP.GE.AND P1, PT, R7, R242, PT ;  /* 0x000000f20700720c */ /* 0x000fe20003f26270 */
[----:B-1----:R-:W-:Y:S01]  /*14560*/  FFMA.FTZ R35, R0, -UR28, R35 ;  /* 0x8000001c00237c23 */ /* 0x002fe20008010023 */
[-C--:B------:R-:W-:Y:S01]  /*14570*/  ISETP.GE.OR P6, PT, R2, R237.reuse, !P6 ;  /* 0x000000ed0200720c */ /* 0x080fe200077c6670 */
[----:B------:R-:W-:Y:S01]  /*14580*/  IMAD.IADD R2, R243, 0x1, -R5 ;  /* 0x00000001f3027824 */ /* 0x000fe200078e0a05 */
[----:B------:R-:W-:Y:S02]  /*14590*/  ISETP.GE.OR P1, PT, R7, R237, !P1 ;  /* 0x000000ed0700720c */ /* 0x000fe40004f26670 */
[----:B------:R-:W-:Y:S02]  /*145a0*/  FMNMX.FTZ R13, R12, R13, !PT ;  /* 0x0000000d0c0d7209 */ /* 0x000fe40007810000 */
[----:B------:R-:W-:Y:S01]  /*145b0*/  IABS R2, R2 ;  /* 0x0000000200027213 */ /* 0x000fe20000000000 */
[----:B---3--:R-:W-:Y:S01]  /*145c0*/  FFMA.FTZ R34, R11, -UR28, R34 ;  /* 0x8000001c0b227c23 */ /* 0x008fe20008010022 */
[----:B------:R-:W-:Y:S02]  /*145d0*/  FMNMX.FTZ R13, R10, R13, !PT ;  /* 0x0000000d0a0d7209 */ /* 0x000fe40007810000 */
[----:B------:R-:W-:Y:S02]  /*145e0*/  FMNMX.FTZ R14, R195, R14, !PT ;  /* 0x0000000ec30e7209 */ /* 0x000fe40007810000 */
[----:B------:R-:W1:Y:S01]  /*145f0*/  I2F R2, R2 ;  /* 0x0000000200027306 */ /* 0x000e620000201400 */
[----:B------:R-:W-:Y:S02]  /*14600*/  FSEL R180, R34, -INF , !P1 ;  /* 0xff80000022b47808 */ /* 0x000fe40004800000 */
[----:B------:R-:W-:Y:S02]  /*14610*/  FMNMX.FTZ R13, R196, R13, !PT ;  /* 0x0000000dc40d7209 */ /* 0x000fe40007810000 */
[----:B------:R-:W-:Y:S01]  /*14620*/  FMNMX.FTZ R14, R193, R14, !PT ;  /* 0x0000000ec10e7209 */ /* 0x000fe20007810000 */
[----:B----4-:R-:W-:Y:S01]  /*14630*/  FFMA.FTZ R30, R17, -UR28, R30 ;  /* 0x8000001c111e7c23 */ /* 0x010fe2000801001e */
[----:B------:R-:W-:Y:S02]  /*14640*/  FMNMX.FTZ R13, R188, R13, !PT ;  /* 0x0000000dbc0d7209 */ /* 0x000fe40007810000 */
[----:B------:R-:W-:Y:S02]  /*14650*/  FMNMX.FTZ R14, R189, R14, !PT ;  /* 0x0000000ebd0e7209 */ /* 0x000fe40007810000 */
[----:B------:R-:W-:Y:S01]  /*14660*/  FSEL R186, R30, -INF , !P0 ;  /* 0xff8000001eba7808 */ /* 0x000fe20004000000 */
[----:B------:R-:W-:Y:S01]  /*14670*/  IMAD.MOV.U32 R30, RZ, RZ, R188 ;  /* 0x000000ffff1e7224 */ /* 0x000fe200078e00bc */
[----:B------:R-:W-:Y:S02]  /*14680*/  ISETP.GE.AND P0, PT, R170, R242, PT ;  /* 0x000000f2aa00720c */ /* 0x000fe40003f06270 */
[----:B------:R-:W-:Y:S02]  /*14690*/  FMNMX.FTZ R13, R194, R13, !PT ;  /* 0x0000000dc20d7209 */ /* 0x000fe40007810000 */
[----:B------:R-:W-:Y:S02]  /*146a0*/  ISETP.GE.OR P0, PT, R170, R237, !P0 ;  /* 0x000000edaa00720c */ /* 0x000fe40004706670 */
[----:B------:R-:W-:Y:S02]  /*146b0*/  FMNMX.FTZ R14, R191, R14, !PT ;  /* 0x0000000ebf0e7209 */ /* 0x000fe40007810000 */
[----:B------:R-:W-:Y:S02]  /*146c0*/  FSEL R165, R35, -INF , !P0 ;  /* 0xff80000023a57808 */ /* 0x000fe40004000000 */
[----:B------:R-:W3:Y:S01]  /*146d0*/  LDL.64 R34, [R1+0x18] ;  /* 0x0000180001227983 */ /* 0x000ee20000100a00 */
[----:B------:R-:W-:Y:S01]  /*146e0*/  FMNMX.FTZ R13, R192, R13, !PT ;  /* 0x0000000dc00d7209 */ /* 0x000fe20007810000 */
[----:B-1----:R-:W-:Y:S01]  /*146f0*/  FFMA.FTZ R31, R2, -UR28, R31 ;  /* 0x8000001c021f7c23 */ /* 0x002fe2000801001f */
[----:B------:R-:W-:Y:S02]  /*14700*/  FSEL R198, R23, -INF , !P6 ;  /* 0xff80000017c67808 */ /* 0x000fe40007000000 */
[----:B------:R-:W-:Y:S01]  /*14710*/  FMNMX.FTZ R14, R197, R14, !PT ;  /* 0x0000000ec50e7209 */ /* 0x000fe20007810000 */
[----:B------:R-:W-:Y:S01]  /*14720*/  LDSM.16.MT88.4 R20, [R222+0x18000] ;  /* 0x01800000de14783b */ /* 0x000fe20000004200 */
[----:B------:R-:W-:Y:S02]  /*14730*/  ISETP.GE.AND P6, PT, R168, R242, PT ;  /* 0x000000f2a800720c */ /* 0x000fe40003fc6270 */
[----:B------:R-:W-:Y:S02]  /*14740*/  FMNMX.FTZ R13, R200, R13, !PT ;  /* 0x0000000dc80d7209 */ /* 0x000fe40007810000 */
[----:B------:R-:W-:Y:S02]  /*14750*/  ISETP.GE.OR P6, PT, R168, R237, !P6 ;  /* 0x000000eda800720c */ /* 0x000fe400077c6670 */
[----:B------:R-:W-:Y:S02]  /*14760*/  FMNMX.FTZ R14, R199, R14, !PT ;  /* 0x0000000ec70e7209 */ /* 0x000fe40007810000 */
[----:B------:R-:W-:Y:S02]  /*14770*/  FMNMX.FTZ R13, R198, R13, !PT ;  /* 0x0000000dc60d7209 */ /* 0x000fe40007810000 */
[----:B------:R-:W-:Y:S02]  /*14780*/  FSEL R202, R27, -INF , !P6 ;  /* 0xff8000001bca7808 */ /* 0x000fe40007000000 */
[----:B------:R-:W-:Y:S02]  /*14790*/  ISETP.GE.AND P6, PT, R5, R242, PT ;  /* 0x000000f20500720c */ /* 0x000fe40003fc6270 */
[----:B------:R-:W-:Y:S02]  /*147a0*/  FMNMX.FTZ R14, R201, R14, !PT ;  /* 0x0000000ec90e7209 */ /* 0x000fe40007810000 */
[----:B------:R-:W-:Y:S02]  /*147b0*/  FMNMX.FTZ R13, R190, R13, !PT ;  /* 0x0000000dbe0d7209 */ /* 0x000fe40007810000 */
[----:B------:R-:W-:Y:S02]  /*147c0*/  ISETP.GE.OR P6, PT, R5, R237, !P6 ;  /* 0x000000ed0500720c */ /* 0x000fe400077c6670 */
[----:B------:R-:W-:Y:S02]  /*147d0*/  FMNMX.FTZ R14, R203, R14, !PT ;  /* 0x0000000ecb0e7209 */ /* 0x000fe40007810000 */
[----:B------:R-:W-:Y:S02]  /*147e0*/  FMNMX.FTZ R5, R202, R13, !PT ;  /* 0x0000000dca057209 */ /* 0x000fe40007810000 */
[----:B------:R-:W-:Y:S02]  /*147f0*/  FSEL R188, R31, -INF , !P6 ;  /* 0xff8000001fbc7808 */ /* 0x000fe40007000000 */
        /* <DEDUP_REMOVED lines=9> */
[----:B------:R-:W4:Y:S01]  /*14890*/  SHFL.BFLY PT, R0, R7, 0x2, 0x1f ;  /* 0x0c401f0007007f89 */ /* 0x000f2200000e0000 */
[----:B-1----:R-:W-:Y:S07]  /*148a0*/  FMNMX.FTZ R11, R13, R2, !PT ;  /* 0x000000020d0b7209 */ /* 0x002fee0007810000 */
[----:B------:R-:W1:Y:S01]  /*148b0*/  SHFL.BFLY PT, R2, R11, 0x1, 0x1f ;  /* 0x0c201f000b027f89 */ /* 0x000e6200000e0000 */
[----:B----4-:R-:W-:Y:S07]  /*148c0*/  FMNMX.FTZ R5, R7, R0, !PT ;  /* 0x0000000007057209 */ /* 0x010fee0007810000 */
[----:B------:R-:W4:Y:S01]  /*148d0*/  SHFL.BFLY PT, R0, R5, 0x1, 0x1f ;  /* 0x0c201f0005007f89 */ /* 0x000f2200000e0000 */
[----:B-1----:R-:W-:Y:S04]  /*148e0*/  FMNMX.FTZ R2, R11, R2, !PT ;  /* 0x000000020b027209 */ /* 0x002fe80007810000 */
[C---:B------:R-:W-:Y:S01]  /*148f0*/  FSETP.NEU.FTZ.AND P1, PT, R2.reuse, -INF , PT ;  /* 0xff8000000200780b */ /* 0x040fe20003f3d000 */
[----:B------:R-:W-:Y:S01]  /*14900*/  FMUL.FTZ R184, R2, c[0x0][0x23c] ;  /* 0x00008f0002b87a20 */ /* 0x000fe20000410000 */
[----:B----4-:R-:W-:Y:S01]  /*14910*/  FMNMX.FTZ R0, R5, R0, !PT ;  /* 0x0000000005007209 */ /* 0x010fe20007810000 */
        /* <DEDUP_REMOVED lines=22> */
[----:B------:R-:W-:Y:S02]  /*14a80*/  FFMA.FTZ R183, R183, c[0x0][0x23c], -R184 ;  /* 0x00008f00b7b77a23 */ /* 0x000fe400000108b8 */
[----:B------:R-:W-:Y:S07]  /*14a90*/  FFMA.FTZ R180, R180, c[0x0][0x23c], -R181 ;  /* 0x00008f00b4b47a23 */ /* 0x000fee00000108b5 */
        /* <DEDUP_REMOVED lines=11> */
[----:B-----5:R-:W-:Y:S01]  /*14b50*/  LOP3.LUT R5, R33, UR4, R5, 0x96, !PT ;  /* 0x0000000421057c12 */ /* 0x020fe2000f8e9605 */
[----:B------:R-:W-:Y:S01]  /*14b60*/  UIADD3 UR4, UR4, 0x1, URZ ;  /* 0x0000000104047890 */ /* 0x000fe2000fffe03f */
[----:B--2---:R-:W-:Y:S07]  /*14b70*/  LOP3.LUT R7, R19, UR15, R32, 0x96, !PT ;  /* 0x0000000f13077c12 */ /* 0x004fee000f8e9620 */
[----:B------:R-:W-:Y:S01]  /*14b80*/  MUFU.EX2 R183, R183 ;  /* 0x000000b700b77308 */ /* 0x000fe20000000800 */
[----:B------:R-:W-:Y:S04]  /*14b90*/  IMAD.WIDE.U32 R12, R5, -0x326172a9, RZ ;  /* 0xcd9e8d57050c7825 */ /* 0x000fe800078e00ff */
[----:B------:R-:W-:Y:S05]  /*14ba0*/  IMAD.WIDE.U32 R16, R7, -0x326172a9, RZ ;  /* 0xcd9e8d5707107825 */ /* 0x000fea00078e00ff */
[----:B------:R-:W-:Y:S01]  /*14bb0*/  MUFU.EX2 R180, R180 ;  /* 0x000000b400b47308 */ /* 0x000fe20000000800 */
[----:B------:R-:W-:Y:S05]  /*14bc0*/  LOP3.LUT R10, R17, UR14, R12, 0x96, !PT ;  /* 0x0000000e110a7c12 */ /* 0x000fea000f8e960c */
[----:B------:R-:W-:Y:S01]  /*14bd0*/  IMAD.WIDE.U32 R10, R10, -0x2daee0ad, RZ ;  /* 0xd2511f530a0a7825 */ /* 0x000fe200078e00ff */
[----:B---3--:R-:W-:Y:S05]  /*14be0*/  LOP3.LUT R5, R13, UR16, R34, 0x96, !PT ;  /* 0x000000100d057c12 */ /* 0x008fea000f8e9622 */
[----:B------:R-:W-:Y:S05]  /*14bf0*/  IMAD.WIDE.U32 R12, R5, -0x2daee0ad, RZ ;  /* 0xd2511f53050c7825 */ /* 0x000fea00078e00ff */
[----:B------:R-:W-:Y:S02]  /*14c00*/  LOP3.LUT R5, R13, UR13, R18, 0x96, !PT ;  /* 0x0000000d0d057c12 */ /* 0x000fe4000f8e9612 */
[----:B------:R-:W-:Y:S03]  /*14c10*/  LOP3.LUT R4, R11, UR11, R12, 0x96, !PT ;  /* 0x0000000b0b047c12 */ /* 0x000fe6000f8e960c */
[----:B------:R-:W-:Y:S04]  /*14c20*/  IMAD.WIDE.U32 R12, R5, -0x326172a9, RZ ;  /* 0xcd9e8d57050c7825 */ /* 0x000fe800078e00ff */
[----:B------:R-:W-:Y:S01]  /*14c30*/  IMAD.WIDE.U32 R24, R4, -0x326172a9, RZ ;  /* 0xcd9e8d5704187825 */ /* 0x000fe200078e00ff */
[----:B------:R-:W-:Y:S04]  /*14c40*/  LOP3.LUT R4, R13, UR12, R16, 0x96, !PT ;  /* 0x0000000c0d047c12 */ /* 0x000fe8000f8e9610 */
[----:B------:R-:W-:Y:S01]  /*14c50*/  LOP3.LUT R5, R25, UR10, R12, 0x96, !PT ;  /* 0x0000000a19057c12 */ /* 0x000fe2000f8e960c */
[----:B------:R-:W-:Y:S01]  /*14c60*/  IMAD.WIDE.U32 R12, R4, -0x2daee0ad, RZ ;  /* 0xd2511f53040c7825 */ /* 0x000fe200078e00ff */
[----:B------:R-:W-:Y:S03]  /*14c70*/  FSEL R4, R2, RZ, P1 ;  /* 0x000000ff02047208 */ /* 0x000fe60000800000 */
[----:B------:R-:W-:Y:S01]  /*14c80*/  IMAD.WIDE.U32 R28, R5, -0x2daee0ad, RZ ;  /* 0xd2511f53051c7825 */ /* 0x000fe200078e00ff */
[----:B------:R-:W-:Y:S02]  /*14c90*/  FSEL R5, R0, RZ, P0 ;  /* 0x000000ff00057208 */ /* 0x000fe40000000000 */
[----:B------:R-:W-:Y:S01]  /*14ca0*/  LOP3.LUT R6, R13, UR9, R10, 0x96, !PT ;  /* 0x000000090d067c12 */ /* 0x000fe2000f8e960a */
[----:B------:R-:W-:Y:S01]  /*14cb0*/  FADD.FTZ R4, -R4, R3 ;  /* 0x0000000304047221 */ /* 0x000fe20000010100 */
[----:B------:R-:W-:Y:S01]  /*14cc0*/  LOP3.LUT R7, R29, UR7, R12, 0x96, !PT ;  /* 0x000000071d077c12 */ /* 0x000fe2000f8e960c */
[----:B------:R-:W-:Y:S01]  /*14cd0*/  FADD.FTZ R3, -R5, R164 ;  /* 0x000000a405037221 */ /* 0x000fe20000010100 */
[----:B------:R-:W1:Y:S01]  /*14ce0*/  LDSM.16.MT88.4 R12, [R224+0x18000] ;  /* 0x01800000e00c783b */ /* 0x000e620000004200 */
[----:B------:R-:W-:Y:S01]  /*14cf0*/  FMUL.FTZ R5, R4, c[0x0][0x23c] ;  /* 0x00008f0004057a20 */ /* 0x000fe20000410000 */
[----:B------:R-:W-:Y:S01]  /*14d00*/  PLOP3.LUT P0, PT, PT, PT, UP0, 0x80, 0x0 ;  /* 0x000000000000781c */ /* 0x000fe20003f0f008 */
[----:B------:R-:W-:Y:S02]  /*14d10*/  FMUL.FTZ R3, R3, c[0x0][0x23c] ;  /* 0x00008f0003037a20 */ /* 0x000fe40000410000 */
[----:B------:R-:W2:Y:S01]  /*14d20*/  MUFU.EX2 R164, R5 ;  /* 0x0000000500a47308 */ /* 0x000ea20000000800 */
[----:B------:R-:W-:Y:S04]  /*14d30*/  IMAD.WIDE.U32 R26, R6, -0x326172a9, RZ ;  /* 0xcd9e8d57061a7825 */ /* 0x000fe800078e00ff */
[----:B------:R-:W-:Y:S05]  /*14d40*/  IMAD.WIDE.U32 R8, R7, -0x326172a9, RZ ;  /* 0xcd9e8d5707087825 */ /* 0x000fea00078e00ff */
[----:B------:R-:W3:Y:S01]  /*14d50*/  MUFU.EX2 R3, R3 ;  /* 0x0000000300037308 */ /* 0x000ee20000000800 */
[----:B------:R-:W-:Y:S02]  /*14d60*/  LOP3.LUT R7, R9, UR17, R26, 0x96, !PT ;  /* 0x0000001109077c12 */ /* 0x000fe4000f8e961a */
[C---:B------:R-:W-:Y:S02]  /*14d70*/  LOP3.LUT R11, R8.reuse, 0xffff, RZ, 0xc0, !PT ;  /* 0x0000ffff080b7812 */ /* 0x040fe400078ec0ff */
[--C-:B------:R-:W-:Y:S02]  /*14d80*/  SHF.R.U32.HI R4, RZ, 0x10, R8.reuse ;  /* 0x00000010ff047819 */ /* 0x100fe40000011608 */
[----:B------:R-:W-:Y:S02]  /*14d90*/  SHF.R.U32.HI R9, RZ, 0x18, R8 ;  /* 0x00000018ff097819 */ /* 0x000fe40000011608 */
[----:B------:R-:W-:Y:S02]  /*14da0*/  SHF.R.U32.HI R11, RZ, 0x8, R11 ;  /* 0x00000008ff0b7819 */ /* 0x000fe4000001160b */
[----:B------:R-:W-:Y:S02]  /*14db0*/  LOP3.LUT R170, R8, 0xff, RZ, 0xc0, !PT ;  /* 0x000000ff08aa7812 */ /* 0x000fe400078ec0ff */
[C---:B------:R-:W-:Y:S01]  /*14dc0*/  LOP3.LUT R8, R7.reuse, 0xffff, RZ, 0xc0, !PT ;  /* 0x0000ffff07087812 */ /* 0x040fe200078ec0ff */
[----:B--2---:R-:W-:Y:S01]  /*14dd0*/  FMUL.FTZ R36, R164, R36 ;  /* 0x00000024a4247220 */ /* 0x004fe20000410000 */
[----:B------:R-:W-:Y:S01]  /*14de0*/  LOP3.LUT R4, R4, 0xff, RZ, 0xc0, !PT ;  /* 0x000000ff04047812 */ /* 0x000fe200078ec0ff */
[C---:B------:R-:W-:Y:S01]  /*14df0*/  FMUL.FTZ R37, R164.reuse, R37 ;  /* 0x00000025a4257220 */ /* 0x040fe20000410000 */
[----:B------:R-:W-:Y:S01]  /*14e00*/  SHF.R.U32.HI R6, RZ, 0x10, R7 ;  /* 0x00000010ff067819 */ /* 0x000fe20000011607 */
[C---:B------:R-:W-:Y:S01]  /*14e10*/  FMUL.FTZ R40, R164.reuse, R40 ;  /* 0x00000028a4287220 */ /* 0x040fe20000410000 */
[----:B------:R-:W-:Y:S01]  /*14e20*/  SHF.R.U32.HI R5, RZ, 0x8, R8 ;  /* 0x00000008ff057819 */ /* 0x000fe20000011608 */
[----:B------:R-:W-:Y:S01]  /*14e30*/  FMUL.FTZ R8, R164, R156 ;  /* 0x0000009ca4087220 */ /* 0x000fe20000410000 */
[----:B------:R-:W-:Y:S01]  /*14e40*/  PRMT R170, R170, 0x5410, R11 ;  /* 0x00005410aaaa7816 */ /* 0x000fe2000000000b */
[----:B------:R-:W-:Y:S01]  /*14e50*/  FMUL.FTZ R41, R164, R41 ;  /* 0x00000029a4297220 */ /* 0x000fe20000410000 */
[----:B------:R-:W-:Y:S01]  /*14e60*/  PRMT R4, R4, 0x5410, R9 ;  /* 0x0000541004047816 */ /* 0x000fe20000000009 */
[----:B------:R-:W-:Y:S01]  /*14e70*/  FMUL.FTZ R9, R164, R157 ;  /* 0x0000009da4097220 */ /* 0x000fe20000410000 */
[----:B------:R-:W-:Y:S01]  /*14e80*/  LOP3.LUT R168, R7, 0xff, RZ, 0xc0, !PT ;  /* 0x000000ff07a87812 */ /* 0x000fe200078ec0ff */
[--C-:B------:R-:W-:Y:S01]  /*14e90*/  HSET2.LE.AND R170, R170, R247.reuse, PT ;  /* 0x000000f7aaaa7233 */ /* 0x100fe20003803000 */
[----:B------:R-:W-:Y:S01]  /*14ea0*/  SHF.R.U32.HI R7, RZ, 0x18, R7 ;  /* 0x00000018ff077819 */ /* 0x000fe20000011607 */
[--C-:B------:R-:W-:Y:S01]  /*14eb0*/  HSET2.LE.AND R171, R4, R247.reuse, PT ;  /* 0x000000f704ab7233 */ /* 0x100fe20003803000 */
[----:B------:R-:W-:Y:S01]  /*14ec0*/  LOP3.LUT R6, R6, 0xff, RZ, 0xc0, !PT ;  /* 0x000000ff06067812 */ /* 0x000fe200078ec0ff */
[C---:B---3--:R-:W-:Y:S01]  /*14ed0*/  FMUL.FTZ R10, R3.reuse, R158 ;  /* 0x0000009e030a7220 */ /* 0x048fe20000410000 */
[----:B------:R-:W-:Y:S01]  /*14ee0*/  PRMT R168, R168, 0x5410, R5 ;  /* 0x00005410a8a87816 */ /* 0x000fe20000000005 */
[C---:B------:R-:W-:Y:S01]  /*14ef0*/  FMUL.FTZ R11, R3.reuse, R159 ;  /* 0x0000009f030b7220 */ /* 0x040fe20000410000 */
[----:B------:R-:W-:Y:S01]  /*14f00*/  PRMT R6, R6, 0x5410, R7 ;  /* 0x0000541006067816 */ /* 0x000fe20000000007 */
[----:B------:R-:W-:Y:S01]  /*14f10*/  FMUL.FTZ R7, R3, R163 ;  /* 0x000000a303077220 */ /* 0x000fe20000410000 */
[----:B------:R-:W-:Y:S01]  /*14f20*/  F2FP.PACK_AB R5, R175, R176 ;  /* 0x000000b0af05723e */ /* 0x000fe200000000ff */
[--C-:B------:R-:W-:Y:S01]  /*14f30*/  HSET2.LE.AND R168, R168, R247.reuse, PT ;  /* 0x000000f7a8a87233 */ /* 0x100fe20003803000 */
[----:B------:R-:W-:Y:S01]  /*14f40*/  F2FP.PACK_AB R4, R172, R173 ;  /* 0x000000adac04723e */ /* 0x000fe200000000ff */
[--C-:B------:R-:W-:Y:S01]  /*14f50*/  HSET2.LE.AND R169, R6, R247.reuse, PT ;  /* 0x000000f706a97233 */ /* 0x100fe20003803000 */
[----:B------:R-:W-:Y:S01]  /*14f60*/  LOP3.LUT R170, R170, R5, RZ, 0xc0, !PT ;  /* 0x00000005aaaa7212 */ /* 0x000fe200078ec0ff */
[----:B------:R-:W-:Y:S01]  /*14f70*/  FMUL.FTZ R6, R3, R162 ;  /* 0x000000a203067220 */ /* 0x000fe20000410000 */
[----:B------:R-:W-:Y:S01]  /*14f80*/  LOP3.LUT R171, R171, R4, RZ, 0xc0, !PT ;  /* 0x00000004abab7212 */ /* 0x000fe200078ec0ff */
[----:B------:R-:W-:Y:S01]  /*14f90*/  IMAD.MOV.U32 R158, RZ, RZ, R28 ;  /* 0x000000ffff9e7224 */ /* 0x000fe200078e001c */
[----:B------:R-:W-:Y:S01]  /*14fa0*/  F2FP.PACK_AB R5, R177, R178 ;  /* 0x000000b2b105723e */ /* 0x000fe200000000ff */
[----:B------:R-:W-:Y:S01]  /*14fb0*/  IMAD.MOV.U32 R159, RZ, RZ, R29 ;  /* 0x000000ffff9f7224 */ /* 0x000fe200078e001d */
[----:B------:R-:W-:Y:S01]  /*14fc0*/  F2FP.PACK_AB R4, R174, R179 ;  /* 0x000000b3ae04723e */ /* 0x000fe200000000ff */
[----:B------:R-:W-:Y:S01]  /*14fd0*/  IMAD.MOV.U32 R162, RZ, RZ, R16 ;  /* 0x000000ffffa27224 */ /* 0x000fe200078e0010 */
[----:B------:R-:W-:Y:S01]  /*14fe0*/  LOP3.LUT R168, R168, R5, RZ, 0xc0, !PT ;  /* 0x00000005a8a87212 */ /* 0x000fe200078ec0ff */
[C---:B------:R-:W-:Y:S01]  /*14ff0*/  FMUL.FTZ R5, R164.reuse, R161 ;  /* 0x000000a1a4057220 */ /* 0x040fe20000410000 */
[----:B------:R-:W-:Y:S01]  /*15000*/  LOP3.LUT R169, R169, R4, RZ, 0xc0, !PT ;  /* 0x00000004a9a97212 */ /* 0x000fe200078ec0ff */
[C---:B------:R-:W-:Y:S01]  /*15010*/  FMUL.FTZ R4, R164.reuse, R160 ;  /* 0x000000a0a4047220 */ /* 0x040fe20000410000 */
[----:B------:R-:W-:Y:S01]  /*15020*/  MOV R156, R18 ;  /* 0x00000012009c7202 */ /* 0x000fe20000000f00 */
[----:B------:R-:W-:Y:S02]  /*15030*/  IMAD.MOV.U32 R160, RZ, RZ, R30 ;  /* 0x000000ffffa07224 */ /* 0x000fe400078e001e */
[----:B------:R-:W2:Y:S01]  /*15040*/  LDSM.16.MT88.4 R28, [R221+0x18000] ;  /* 0x01800000dd1c783b */ /* 0x000ea20000004200 */
[C---:B------:R-:W-:Y:S02]  /*15050*/  FMUL.FTZ R16, R164.reuse, R148 ;  /* 0x00000094a4107220 */ /* 0x040fe40000410000 */
[C---:B-1----:R-:W-:Y:S01]  /*15060*/  HMMA.16816.F32 R4, R168.reuse, R12, R4 ;  /* 0x0000000ca804723c */ /* 0x042fe20000001804 */
[C---:B------:R-:W-:Y:S02]  /*15070*/  FMUL.FTZ R18, R3.reuse, R150 ;  /* 0x0000009603127220 */ /* 0x040fe40000410000 */
[----:B------:R-:W-:Y:S02]  /*15080*/  IMAD.MOV.U32 R163, RZ, RZ, R17 ;  /* 0x000000ffffa37224 */ /* 0x000fe400078e0011 */
[C---:B------:R-:W-:Y:S02]  /*15090*/  FMUL.FTZ R17, R164.reuse, R149 ;  /* 0x00000095a4117220 */ /* 0x040fe40000410000 */
[C---:B------:R-:W-:Y:S01]  /*150a0*/  FMUL.FTZ R12, R164.reuse, R152 ;  /* 0x00000098a40c7220 */ /* 0x040fe20000410000 */
[C---:B------:R-:W-:Y:S01]  /*150b0*/  HMMA.16816.F32 R8, R168.reuse, R14, R8 ;  /* 0x0000000ea808723c */ /* 0x040fe20000001808 */
[C---:B------:R-:W-:Y:S03]  /*150c0*/  FMUL.FTZ R13, R164.reuse, R153 ;  /* 0x00000099a40d7220 */ /* 0x040fe60000410000 */
[----:B------:R-:W-:Y:S02]  /*150d0*/  IMAD.MOV.U32 R157, RZ, RZ, R19 ;  /* 0x000000ffff9d7224 */ /* 0x000fe400078e0013 */
[C---:B------:R-:W-:Y:S02]  /*150e0*/  FMUL.FTZ R19, R3.reuse, R151 ;  /* 0x0000009703137220 */ /* 0x040fe40000410000 */
[C---:B------:R-:W-:Y:S01]  /*150f0*/  FMUL.FTZ R14, R3.reuse, R154 ;  /* 0x0000009a030e7220 */ /* 0x040fe20000410000 */
[----:B------:R-:W1:Y:S03]  /*15100*/  LDSM.16.MT88.4 R148, [R220+0x18000] ;  /* 0x01800000dc94783b */ /* 0x000e660000004200 */
[C---:B------:R-:W-:Y:S01]  /*15110*/  FMUL.FTZ R15, R3.reuse, R155 ;  /* 0x0000009b030f7220 */ /* 0x040fe20000410000 */
[----:B------:R-:W-:Y:S01]  /*15120*/  MOV R154, R26 ;  /* 0x0000001a009a7202 */ /* 0x000fe20000000f00 */
[C---:B------:R-:W-:Y:S02]  /*15130*/  FMUL.FTZ R26, R3.reuse, R142 ;  /* 0x0000008e031a7220 */ /* 0x040fe40000410000 */
[----:B------:R-:W-:Y:S02]  /*15140*/  IMAD.MOV.U32 R155, RZ, RZ, R27 ;  /* 0x000000ffff9b7224 */ /* 0x000fe400078e001b */
[C---:B------:R-:W-:Y:S01]  /*15150*/  FMUL.FTZ R27, R3.reuse, R143 ;  /* 0x0000008f031b7220 */ /* 0x040fe20000410000 */
[C---:B------:R-:W-:Y:S01]  /*15160*/  HMMA.16816.F32 R12, R168.reuse, R20, R12 ;  /* 0x00000014a80c723c */ /* 0x040fe2000000180c */
[----:B------:R-:W-:Y:S02]  /*15170*/  IMAD.MOV.U32 R152, RZ, RZ, R32 ;  /* 0x000000ffff987224 */ /* 0x000fe400078e0020 */
[C---:B------:R-:W-:Y:S02]  /*15180*/  FMUL.FTZ R32, R164.reuse, R132 ;  /* 0x00000084a4207220 */ /* 0x040fe40000410000 */
[----:B------:R-:W-:Y:S02]  /*15190*/  IMAD.MOV.U32 R153, RZ, RZ, R33 ;  /* 0x000000ffff997224 */ /* 0x000fe400078e0021 */
[C---:B------:R-:W-:Y:S01]  /*151a0*/  FMUL.FTZ R33, R164.reuse, R133 ;  /* 0x00000085a4217220 */ /* 0x040fe20000410000 */
[C---:B------:R-:W-:Y:S01]  /*151b0*/  HMMA.16816.F32 R16, R168.reuse, R22, R16 ;  /* 0x00000016a810723c */ /* 0x040fe20000001810 */
[C---:B------:R-:W-:Y:S03]  /*151c0*/  FMUL.FTZ R20, R164.reuse, R144 ;  /* 0x00000090a4147220 */ /* 0x040fe60000410000 */
[C---:B------:R-:W-:Y:S02]  /*151d0*/  FMUL.FTZ R21, R164.reuse, R145 ;  /* 0x00000091a4157220 */ /* 0x040fe40000410000 */
[----:B------:R-:W-:Y:S02]  /*151e0*/  IMAD.MOV.U32 R144, RZ, RZ, R158 ;  /* 0x000000ffff907224 */ /* 0x000fe400078e009e */
[C---:B------:R-:W-:Y:S04]  /*151f0*/  FMUL.FTZ R22, R3.reuse, R146 ;  /* 0x0000009203167220 */ /* 0x040fe80000410000 */
[C---:B------:R-:W-:Y:S02]  /*15200*/  FMUL.FTZ R23, R3.reuse, R147 ;  /* 0x0000009303177220 */ /* 0x040fe40000410000 */
[----:B------:R-:W-:Y:S02]  /*15210*/  IMAD.MOV.U32 R146, RZ, RZ, R24 ;  /* 0x000000ffff927224 */ /* 0x000fe400078e0018 */
[----:B------:R-:W-:Y:S02]  /*15220*/  IMAD.MOV.U32 R147, RZ, RZ, R25 ;  /* 0x000000ffff937224 */ /* 0x000fe400078e0019 */
[C---:B------:R-:W-:Y:S01]  /*15230*/  FMUL.FTZ R24, R164.reuse, R140 ;  /* 0x0000008ca4187220 */ /* 0x040fe20000410000 */
[C---:B--2---:R-:W-:Y:S01]  /*15240*/  HMMA.16816.F32 R20, R168.reuse, R28, R20 ;  /* 0x0000001ca814723c */ /* 0x044fe20000001814 */
[C---:B------:R-:W-:Y:S02]  /*15250*/  FMUL.FTZ R25, R164.reuse, R141 ;  /* 0x0000008da4197220 */ /* 0x040fe40000410000 */
[----:B------:R-:W2:Y:S01]  /*15260*/  LDSM.16.MT88.4 R140, [R224+0x1a000] ;  /* 0x01a00000e08c783b */ /* 0x000ea20000004200 */
[----:B------:R-:W-:Y:S02]  /*15270*/  IMAD.MOV.U32 R158, RZ, RZ, R34 ;  /* 0x000000ffff9e7224 */ /* 0x000fe400078e0022 */
[C---:B------:R-:W-:Y:S02]  /*15280*/  FMUL.FTZ R34, R3.reuse, R134 ;  /* 0x0000008603227220 */ /* 0x040fe40000410000 */
[C---:B------:R-:W-:Y:S01]  /*15290*/  HMMA.16816.F32 R24, R168.reuse, R30, R24 ;  /* 0x0000001ea818723c */ /* 0x040fe20000001818 */
[----:B------:R-:W-:Y:S03]  /*152a0*/  IMAD.MOV.U32 R145, RZ, RZ, R159 ;  /* 0x000000ffff917224 */ /* 0x000fe600078e009f */
[----:B------:R-:W-:Y:S02]  /*152b0*/  IMAD.MOV.U32 R159, RZ, RZ, R35 ;  /* 0x000000ffff9f7224 */ /* 0x000fe400078e0023 */
[C---:B------:R-:W-:Y:S02]  /*152c0*/  FMUL.FTZ R35, R3.reuse, R135 ;  /* 0x0000008703237220 */ /* 0x040fe40000410000 */
[----:B------:R-:W3:Y:S01]  /*152d0*/  LDSM.16.MT88.4 R132, [R222+0x1a000] ;  /* 0x01a00000de84783b */ /* 0x000ee20000004200 */
[C---:B------:R-:W-:Y:S03]  /*152e0*/  FMUL.FTZ R28, R164.reuse, R136 ;  /* 0x00000088a41c7220 */ /* 0x040fe60000410000 */
[C---:B------:R-:W-:Y:S02]  /*152f0*/  FMUL.FTZ R29, R164.reuse, R137 ;  /* 0x00000089a41d7220 */ /* 0x040fe40000410000 */
[C---:B------:R-:W-:Y:S02]  /*15300*/  FMUL.FTZ R30, R3.reuse, R138 ;  /* 0x0000008a031e7220 */ /* 0x040fe40000410000 */
[C---:B------:R-:W-:Y:S02]  /*15310*/  FMUL.FTZ R31, R3.reuse, R139 ;  /* 0x0000008b031f7220 */ /* 0x040fe40000410000 */
[----:B------:R-:W4:Y:S01]  /*15320*/  LDSM.16.MT88.4 R136, [R221+0x1a000] ;  /* 0x01a00000dd88783b */ /* 0x000f220000004200 */
[C---:B------:R-:W-:Y:S02]  /*15330*/  FMUL.FTZ R38, R3.reuse, R38 ;  /* 0x0000002603267220 */ /* 0x040fe40000410000 */
[C---:B------:R-:W-:Y:S02]  /*15340*/  FMUL.FTZ R39, R3.reuse, R39 ;  /* 0x0000002703277220 */ /* 0x040fe40000410000 */
[C---:B-1----:R-:W-:Y:S01]  /*15350*/  HMMA.16816.F32 R28, R168.reuse, R148, R28 ;  /* 0x00000094a81c723c */ /* 0x042fe2000000181c */
[C---:B------:R-:W-:Y:S02]  /*15360*/  FMUL.FTZ R42, R3.reuse, R42 ;  /* 0x0000002a032a7220 */ /* 0x040fe40000410000 */
[C---:B------:R-:W-:Y:S02]  /*15370*/  FMUL.FTZ R43, R3.reuse, R43 ;  /* 0x0000002b032b7220 */ /* 0x040fe40000410000 */
[C---:B------:R-:W-:Y:S02]  /*15380*/  FMUL.FTZ R44, R164.reuse, R44 ;  /* 0x0000002ca42c7220 */ /* 0x040fe40000410000 */
[C---:B------:R-:W-:Y:S01]  /*15390*/  FMUL.FTZ R45, R164.reuse, R45 ;  /* 0x0000002da42d7220 */ /* 0x040fe20000410000 */
[C---:B------:R-:W-:Y:S01]  /*153a0*/  HMMA.16816.F32 R32, R168.reuse, R150, R32 ;  /* 0x00000096a820723c */ /* 0x040fe20000001820 */
[C---:B------:R-:W-:Y:S03]  /*153b0*/  FMUL.FTZ R46, R3.reuse, R46 ;  /* 0x0000002e032e7220 */ /* 0x040fe60000410000 */
[C---:B------:R-:W-:Y:S02]  /*153c0*/  FMUL.FTZ R47, R3.reuse, R47 ;  /* 0x0000002f032f7220 */ /* 0x040fe40000410000 */
[C---:B------:R-:W-:Y:S02]  /*153d0*/  FMUL.FTZ R48, R164.reuse, R48 ;  /* 0x00000030a4307220 */ /* 0x040fe40000410000 */
[C---:B--2---:R-:W-:Y:S01]  /*153e0*/  HMMA.16816.F32 R36, R168.reuse, R140, R36 ;  /* 0x0000008ca824723c */ /* 0x044fe20000001824 */
[C---:B------:R-:W-:Y:S03]  /*153f0*/  FMUL.FTZ R49, R164.reuse, R49 ;  /* 0x00000031a4317220 */ /* 0x040fe60000410000 */
[C---:B------:R-:W-:Y:S02]  /*15400*/  FMUL.FTZ R50, R3.reuse, R50 ;  /* 0x0000003203327220 */ /* 0x040fe40000410000 */
[----:B------:R-:W-:Y:S01]  /*15410*/  FMUL.FTZ R51, R3, R51 ;  /* 0x0000003303337220 */ /* 0x000fe20000410000 */
[----:B------:R-:W-:Y:S01]  /*15420*/  LOP3.LUT R140, R155, UR8, R146, 0x96, !PT ;  /* 0x000000089b8c7c12 */ /* 0x000fe2000f8e9692 */
[C---:B------:R-:W-:Y:S01]  /*15430*/  HMMA.16816.F32 R40, R168.reuse, R142, R40 ;  /* 0x0000008ea828723c */ /* 0x040fe20000001828 */
[C---:B------:R-:W-:Y:S03]  /*15440*/  FMUL.FTZ R52, R164.reuse, R52 ;  /* 0x00000034a4347220 */ /* 0x040fe60000410000 */
[C---:B------:R-:W-:Y:S02]  /*15450*/  FMUL.FTZ R53, R164.reuse, R53 ;  /* 0x00000035a4357220 */ /* 0x040fe40000410000 */
[C---:B------:R-:W-:Y:S02]  /*15460*/  FMUL.FTZ R54, R3.reuse, R54 ;  /* 0x0000003603367220 */ /* 0x040fe40000410000 */
[C---:B---3--:R-:W-:Y:S01]  /*15470*/  HMMA.16816.F32 R44, R168.reuse, R132, R44 ;  /* 0x00000084a82c723c */ /* 0x048fe2000000182c */
[C---:B------:R-:W-:Y:S03]  /*15480*/  FMUL.FTZ R55, R3.reuse, R55 ;  /* 0x0000003703377220 */ /* 0x040fe60000410000 */
[C---:B------:R-:W-:Y:S02]  /*15490*/  FMUL.FTZ R56, R164.reuse, R56 ;  /* 0x00000038a4387220 */ /* 0x040fe40000410000 */
[C---:B------:R-:W-:Y:S02]  /*154a0*/  FMUL.FTZ R57, R164.reuse, R57 ;  /* 0x00000039a4397220 */ /* 0x040fe40000410000 */
[C---:B------:R-:W-:Y:S01]  /*154b0*/  HMMA.16816.F32 R48, R168.reuse, R134, R48 ;  /* 0x00000086a830723c */ /* 0x040fe20000001830 */
[----:B------:R-:W1:Y:S03]  /*154c0*/  LDSM.16.MT88.4 R132, [R220+0x1a000] ;  /* 0x01a00000dc84783b */ /* 0x000e660000004200 */
[C---:B------:R-:W-:Y:S02]  /*154d0*/  FMUL.FTZ R58, R3.reuse, R58 ;  /* 0x0000003a033a7220 */ /* 0x040fe40000410000 */
[C---:B------:R-:W-:Y:S02]  /*154e0*/  FMUL.FTZ R59, R3.reuse, R59 ;  /* 0x0000003b033b7220 */ /* 0x040fe40000410000 */
[C---:B----4-:R-:W-:Y:S01]  /*154f0*/  HMMA.16816.F32 R52, R168.reuse, R136, R52 ;  /* 0x00000088a834723c */ /* 0x050fe20000001834 */
        /* <DEDUP_REMOVED lines=80> */
[----:B------:R-:W-:Y:S02]  /*15a00*/  IMAD.MOV.U32 R154, RZ, RZ, R152 ;  /* 0x000000ffff9a7224 */ /* 0x000fe400078e0098 */
[----:B------:R-:W-:Y:S02]  /*15a10*/  IMAD.MOV.U32 R155, RZ, RZ, R153 ;  /* 0x000000ffff9b7224 */ /* 0x000fe400078e0099 */
[----:B------:R-:W-:Y:S04]  /*15a20*/  IMAD.WIDE.U32 R152, R140, -0x2daee0ad, RZ ;  /* 0xd2511f538c987825 */ /* 0x000fe800078e00ff */
[C---:B------:R-:W-:Y:S01]  /*15a30*/  FMUL.FTZ R120, R164.reuse, R120 ;  /* 0x00000078a4787220 */ /* 0x040fe20000410000 */
[----:B------:R-:W-:Y:S01]  /*15a40*/  LOP3.LUT R148, R153, UR18, R144, 0x96, !PT ;  /* 0x0000001299947c12 */ /* 0x000fe2000f8e9690 */
[----:B------:R-:W-:Y:S02]  /*15a50*/  FMUL.FTZ R121, R164, R121 ;  /* 0x00000079a4797220 */ /* 0x000fe40000410000 */
[C---:B------:R-:W-:Y:S01]  /*15a60*/  FMUL.FTZ R122, R3.reuse, R122 ;  /* 0x0000007a037a7220 */ /* 0x040fe20000410000 */
[----:B------:R-:W-:Y:S01]  /*15a70*/  LOP3.LUT R150, R148, 0xff, RZ, 0xc0, !PT ;  /* 0x000000ff94967812 */ /* 0x000fe200078ec0ff */
[C---:B------:R-:W-:Y:S02]  /*15a80*/  FMUL.FTZ R123, R3.reuse, R123 ;  /* 0x0000007b037b7220 */ /* 0x040fe40000410000 */
[----:B------:R-:W-:Y:S02]  /*15a90*/  IMAD.MOV.U32 R161, RZ, RZ, R160 ;  /* 0x000000ffffa17224 */ /* 0x000fe400078e00a0 */
[----:B------:R-:W-:Y:S02]  /*15aa0*/  IMAD.MOV.U32 R160, RZ, RZ, R190 ;  /* 0x000000ffffa07224 */ /* 0x000fe400078e00be */
        /* <DEDUP_REMOVED lines=8> */
[----:B------:R-:W-:Y:S02]  /*15b30*/  FMUL.FTZ R129, R164, R129 ;  /* 0x00000081a4817220 */ /* 0x000fe40000410000 */
[----:B------:R-:W-:Y:S02]  /*15b40*/  FMUL.FTZ R130, R3, R130 ;  /* 0x0000008203827220 */ /* 0x000fe40000410000 */
[C---:B--2---:R-:W-:Y:S01]  /*15b50*/  HMMA.16816.F32 R116, R168.reuse, R136, R116 ;  /* 0x00000088a874723c */ /* 0x044fe20000001874 */
[--C-:B------:R-:W-:Y:S03]  /*15b60*/  FFMA.FTZ R190, R191, c[0x0][0x23c], -R184.reuse ;  /* 0x00008f00bfbe7a23 */ /* 0x100fe600000108b8 */
[----:B------:R-:W-:Y:S02]  /*15b70*/  FMUL.FTZ R131, R3, R131 ;  /* 0x0000008303837220 */ /* 0x000fe40000410000 */
[----:B------:R-:W-:Y:S01]  /*15b80*/  FFMA.FTZ R191, R194, c[0x0][0x23c], -R181 ;  /* 0x00008f00c2bf7a23 */ /* 0x000fe200000108b5 */
[C---:B------:R-:W-:Y:S01]  /*15b90*/  LOP3.LUT R137, R152.reuse, 0xffff, RZ, 0xc0, !PT ;  /* 0x0000ffff98897812 */ /* 0x040fe200078ec0ff */
[C---:B------:R-:W-:Y:S01]  /*15ba0*/  HMMA.16816.F32 R120, R168.reuse, R138, R120 ;  /* 0x0000008aa878723c */ /* 0x040fe20000001878 */
[----:B------:R-:W-:Y:S01]  /*15bb0*/  LOP3.LUT R136, R152, 0xff, RZ, 0xc0, !PT ;  /* 0x000000ff98887812 */ /* 0x000fe200078ec0ff */
[----:B------:R-:W2:Y:S02]  /*15bc0*/  MUFU.EX2 R190, R190 ;  /* 0x000000be00be7308 */ /* 0x000ea40000000800 */
[----:B------:R-:W-:Y:S01]  /*15bd0*/  SHF.R.U32.HI R141, RZ, 0x8, R137 ;  /* 0x00000008ff8d7819 */ /* 0x000fe20000011689 */
[----:B------:R-:W-:Y:S01]  /*15be0*/  FFMA.FTZ R194, R195, c[0x0][0x23c], -R184 ;  /* 0x00008f00c3c27a23 */ /* 0x000fe200000108b8 */
[----:B------:R-:W-:Y:S01]  /*15bf0*/  SHF.R.U32.HI R137, RZ, 0x10, R152 ;  /* 0x00000010ff897819 */ /* 0x000fe20000011698 */
[----:B------:R-:W-:Y:S01]  /*15c00*/  FFMA.FTZ R195, R196, c[0x0][0x23c], -R181 ;  /* 0x00008f00c4c37a23 */ /* 0x000fe200000108b5 */
[----:B------:R-:W-:Y:S01]  /*15c10*/  PRMT R136, R136, 0x5410, R141 ;  /* 0x0000541088887816 */ /* 0x000fe2000000008d */
[----:B------:R-:W-:Y:S01]  /*15c20*/  FFMA.FTZ R196, R161, c[0x0][0x23c], -R181 ;  /* 0x00008f00a1c47a23 */ /* 0x000fe200000108b5 */
[----:B------:R-:W3:Y:S02]  /*15c30*/  LDSM.16.MT88.4 R140, [R224+0x18800] ;  /* 0x01880000e08c783b */ /* 0x000ee40000004200 */
[----:B------:R-:W4:Y:S01]  /*15c40*/  MUFU.EX2 R191, R191 ;  /* 0x000000bf00bf7308 */ /* 0x000f220000000800 */
[----:B------:R-:W-:Y:S01]  /*15c50*/  SHF.R.U32.HI R138, RZ, 0x10, R148 ;  /* 0x00000010ff8a7819 */ /* 0x000fe20000011694 */
[----:B------:R-:W-:Y:S01]  /*15c60*/  FFMA.FTZ R178, R164, R167, R178 ;  /* 0x000000a7a4b27223 */ /* 0x000fe200000100b2 */
[----:B------:R-:W-:Y:S01]  /*15c70*/  LOP3.LUT R139, R137, 0xff, RZ, 0xc0, !PT ;  /* 0x000000ff898b7812 */ /* 0x000fe200078ec0ff */
[----:B------:R-:W-:Y:S01]  /*15c80*/  FFMA.FTZ R179, R3, R166, R179 ;  /* 0x000000a603b37223 */ /* 0x000fe200000100b3 */
[----:B------:R-:W-:Y:S01]  /*15c90*/  LOP3.LUT R145, R138, 0xff, RZ, 0xc0, !PT ;  /* 0x000000ff8a917812 */ /* 0x000fe200078ec0ff */
[--C-:B------:R-:W-:Y:S01]  /*15ca0*/  HSET2.LE.AND R138, R136, R247.reuse, PT ;  /* 0x000000f7888a7233 */ /* 0x100fe20003803000 */
[----:B------:R-:W-:Y:S01]  /*15cb0*/  LOP3.LUT R137, R148, 0xffff, RZ, 0xc0, !PT ;  /* 0x0000ffff94897812 */ /* 0x000fe200078ec0ff */
[----:B------:R-:W-:Y:S01]  /*15cc0*/  FADD.FTZ R177, R177, R178 ;  /* 0x000000b2b1b17221 */ /* 0x000fe20000010000 */
[----:B------:R-:W-:Y:S01]  /*15cd0*/  SHF.R.U32.HI R148, RZ, 0x18, R148 ;  /* 0x00000018ff947819 */ /* 0x000fe20000011694 */
[----:B------:R-:W5:Y:S01]  /*15ce0*/  MUFU.EX2 R194, R194 ;  /* 0x000000c200c27308 */ /* 0x000f620000000800 */
[----:B------:R-:W-:Y:S01]  /*15cf0*/  SHF.R.U32.HI R152, RZ, 0x18, R152 ;  /* 0x00000018ff987819 */ /* 0x000fe20000011698 */
[----:B------:R-:W-:Y:S01]  /*15d00*/  FADD.FTZ R174, R174, R179 ;  /* 0x000000b3aeae7221 */ /* 0x000fe20000010000 */
[C---:B-1----:R-:W-:Y:S01]  /*15d10*/  HMMA.16816.F32 R124, R168.reuse, R132, R124 ;  /* 0x00000084a87c723c */ /* 0x042fe2000000187c */
[----:B------:R-:W-:Y:S01]  /*15d20*/  PRMT R148, R145, 0x5410, R148 ;  /* 0x0000541091947816 */ /* 0x000fe20000000094 */
[----:B------:R-:W-:Y:S01]  /*15d30*/  FADD.FTZ R176, R176, R177 ;  /* 0x000000b1b0b07221 */ /* 0x000fe20000010000 */
[----:B------:R-:W1:Y:S01]  /*15d40*/  LDSM.16.MT88.4 R144, [R222+0x18800] ;  /* 0x01880000de90783b */ /* 0x000e620000004200 */
[----:B------:R-:W-:Y:S01]  /*15d50*/  SHF.R.U32.HI R137, RZ, 0x8, R137 ;  /* 0x00000008ff897819 */ /* 0x000fe20000011689 */
[----:B------:R-:W-:Y:S01]  /*15d60*/  FADD.FTZ R173, R173, R174 ;  /* 0x000000aeadad7221 */ /* 0x000fe20000010000 */
[----:B------:R-:W-:Y:S01]  /*15d70*/  PRMT R152, R139, 0x5410, R152 ;  /* 0x000054108b987816 */ /* 0x000fe20000000098 */
[----:B------:R-:W-:Y:S01]  /*15d80*/  MUFU.EX2 R195, R195 ;  /* 0x000000c300c37308 */ /* 0x000fe20000000800 */
[----:B------:R-:W-:Y:S01]  /*15d90*/  HMMA.16816.F32 R128, R168, R134, R128 ;  /* 0x00000086a880723c */ /* 0x000fe20000001880 */
[----:B------:R-:W-:Y:S02]  /*15da0*/  PRMT R150, R150, 0x5410, R137 ;  /* 0x0000541096967816 */ /* 0x000fe40000000089 */
[----:B------:R-:W-:Y:S01]  /*15db0*/  LDSM.16.MT88.4 R168, [R220+0x19800] ;  /* 0x01980000dca8783b */ /* 0x000fe20000004200 */
[----:B--2---:R-:W-:Y:S01]  /*15dc0*/  F2FP.PACK_AB R133, R190, R189 ;  /* 0x000000bdbe85723e */ /* 0x004fe200000000ff */
[--C-:B------:R-:W-:Y:S01]  /*15dd0*/  HSET2.LE.AND R139, R152, R247.reuse, PT ;  /* 0x000000f7988b7233 */ /* 0x100fe20003803000 */
[----:B------:R-:W-:Y:S01]  /*15de0*/  FADD.FTZ R175, R175, R176 ;  /* 0x000000b0afaf7221 */ /* 0x000fe20000010000 */
[--C-:B------:R-:W-:Y:S01]  /*15df0*/  HSET2.LE.AND R136, R150, R247.reuse, PT ;  /* 0x000000f796887233 */ /* 0x100fe20003803000 */
[----:B----4-:R-:W-:Y:S01]  /*15e00*/  F2FP.PACK_AB R150, R192, R191 ;  /* 0x000000bfc096723e */ /* 0x010fe200000000ff */
[----:B------:R-:W2:Y:S03]  /*15e10*/  MUFU.EX2 R196, R196 ;  /* 0x000000c400c47308 */ /* 0x000ea60000000800 */
[--C-:B------:R-:W-:Y:S01]  /*15e20*/  HSET2.LE.AND R137, R148, R247.reuse, PT ;  /* 0x000000f794897233 */ /* 0x100fe20003803000 */
[----:B-----5:R-:W-:Y:S01]  /*15e30*/  F2FP.PACK_AB R149, R193, R194 ;  /* 0x000000c2c195723e */ /* 0x020fe200000000ff */
[----:B------:R-:W-:Y:S01]  /*15e40*/  FADD.FTZ R172, R172, R173 ;  /* 0x000000adacac7221 */ /* 0x000fe20000010000 */
[----:B------:R-:W-:Y:S01]  /*15e50*/  LOP3.LUT R138, R138, R133, RZ, 0xc0, !PT ;  /* 0x000000858a8a7212 */ /* 0x000fe200078ec0ff */
[----:B------:R-:W-:Y:S01]  /*15e60*/  FADD.FTZ R194, R194, R175 ;  /* 0x000000afc2c27221 */ /* 0x000fe20000010000 */
[----:B------:R-:W4:Y:S01]  /*15e70*/  LDSM.16.MT88.4 R132, [R221+0x18800] ;  /* 0x01880000dd84783b */ /* 0x000f220000004200 */
[----:B------:R-:W-:Y:S02]  /*15e80*/  LOP3.LUT R139, R139, R150, RZ, 0xc0, !PT ;  /* 0x000000968b8b7212 */ /* 0x000fe400078ec0ff */
[----:B------:R-:W-:Y:S01]  /*15e90*/  LOP3.LUT R136, R136, R149, RZ, 0xc0, !PT ;  /* 0x0000009588887212 */ /* 0x000fe200078ec0ff */
[----:B------:R-:W-:Y:S04]  /*15ea0*/  FADD.FTZ R194, R193, R194 ;  /* 0x000000c2c1c27221 */ /* 0x000fe80000010000 */
[----:B------:R-:W-:Y:S01]  /*15eb0*/  FADD.FTZ R189, R189, R194 ;  /* 0x000000c2bdbd7221 */ /* 0x000fe20000010000 */
[C---:B--2---:R-:W-:Y:S01]  /*15ec0*/  F2FP.PACK_AB R148, R196.reuse, R195 ;  /* 0x000000c3c494723e */ /* 0x044fe200000000ff */
[----:B------:R-:W-:Y:S03]  /*15ed0*/  FADD.FTZ R195, R195, R172 ;  /* 0x000000acc3c37221 */ /* 0x000fe60000010000 */
[----:B------:R-:W-:Y:S01]  /*15ee0*/  LOP3.LUT R137, R137, R148, RZ, 0xc0, !PT ;  /* 0x0000009489897212 */ /* 0x000fe200078ec0ff */
[----:B------:R-:W-:Y:S01]  /*15ef0*/  FADD.FTZ R196, R196, R195 ;  /* 0x000000c3c4c47221 */ /* 0x000fe20000010000 */
[----:B------:R-:W2:Y:S03]  /*15f00*/  LDSM.16.MT88.4 R148, [R220+0x18800] ;  /* 0x01880000dc94783b */ /* 0x000ea60000004200 */
[----:B------:R-:W-:Y:S02]  /*15f10*/  FADD.FTZ R191, R191, R196 ;  /* 0x000000c4bfbf7221 */ /* 0x000fe40000010000 */
[C---:B---3--:R-:W-:Y:S02]  /*15f20*/  HMMA.16816.F32 R4, R136.reuse, R140, R4 ;  /* 0x0000008c8804723c */ /* 0x048fe40000001804 */
[----:B------:R-:W-:Y:S06]  /*15f30*/  FADD.FTZ R192, R192, R191 ;  /* 0x000000bfc0c07221 */ /* 0x000fec0000010000 */
        /* <DEDUP_REMOVED lines=26> */
[C---:B-1----:R-:W-:Y:S07]  /*160e0*/  HMMA.16816.F32 R76, R136.reuse, R144, R76 ;  /* 0x00000090884c723c */ /* 0x042fee000000184c */
[----:B------:R-:W-:Y:S01]  /*160f0*/  IMAD.U32 R144, RZ, RZ, UR4 ;  /* 0x00000004ff907e24 */ /* 0x000fe2000f8e00ff */
[C---:B------:R-:W-:Y:S04]  /*16100*/  HMMA.16816.F32 R80, R136.reuse, R146, R80 ;  /* 0x000000928850723c */ /* 0x040fe80000001850 */
[----:B------:R-:W-:Y:S04]  /*16110*/  LOP3.LUT R144, R155, UR39, R144, 0x96, !PT ;  /* 0x000000279b907c12 */ /* 0x000fe8000f8e9690 */
[C---:B----4-:R-:W-:Y:S01]  /*16120*/  HMMA.16816.F32 R84, R136.reuse, R132, R84 ;  /* 0x000000848854723c */ /* 0x050fe20000001854 */
[----:B------:R-:W-:Y:S05]  /*16130*/  IMAD.WIDE.U32 R144, R144, -0x326172a9, RZ ;  /* 0xcd9e8d5790907825 */ /* 0x000fea00078e00ff */
[----:B------:R-:W-:Y:S02]  /*16140*/  LOP3.LUT R152, R163, UR14, R144, 0x96, !PT ;  /* 0x0000000ea3987c12 */ /* 0x000fe4000f8e9690 */
[C---:B------:R-:W-:Y:S01]  /*16150*/  HMMA.16816.F32 R88, R136.reuse, R134, R88 ;  /* 0x000000868858723c */ /* 0x040fe20000001858 */
[----:B------:R-:W1:Y:S03]  /*16160*/  LDSM.16.MT88.4 R132, [R222+0x1e800] ;  /* 0x01e80000de84783b */ /* 0x000e660000004200 */
[----:B------:R-:W-:Y:S04]  /*16170*/  IMAD.WIDE.U32 R152, R152, -0x2daee0ad, RZ ;  /* 0xd2511f5398987825 */ /* 0x000fe800078e00ff */
[C---:B--2---:R-:W-:Y:S08]  /*16180*/  HMMA.16816.F32 R92, R136.reuse, R148, R92 ;  /* 0x00000094885c723c */ /* 0x044ff0000000185c */
[C---:B------:R-:W-:Y:S07]  /*16190*/  HMMA.16816.F32 R96, R136.reuse, R150, R96 ;  /* 0x000000968860723c */ /* 0x040fee0000001860 */
[----:B------:R-:W-:Y:S01]  /*161a0*/  LOP3.LUT R150, R145, UR16, R158, 0x96, !PT ;  /* 0x0000001091967c12 */ /* 0x000fe2000f8e969e */
[C---:B---3--:R-:W-:Y:S01]  /*161b0*/  HMMA.16816.F32 R100, R136.reuse, R140, R100 ;  /* 0x0000008c8864723c */ /* 0x048fe20000001864 */
[----:B------:R-:W2:Y:S03]  /*161c0*/  LDSM.16.MT88.4 R144, [R221+0x1e800] ;  /* 0x01e80000dd90783b */ /* 0x000ea60000004200 */
[----:B------:R-:W-:Y:S04]  /*161d0*/  IMAD.WIDE.U32 R150, R150, -0x2daee0ad, RZ ;  /* 0xd2511f5396967825 */ /* 0x000fe800078e00ff */
[C---:B------:R-:W-:Y:S01]  /*161e0*/  HMMA.16816.F32 R104, R136.reuse, R142, R104 ;  /* 0x0000008e8868723c */ /* 0x040fe20000001868 */
[----:B------:R-:W-:Y:S03]  /*161f0*/  LOP3.LUT R140, R151, UR13, R156, 0x96, !PT ;  /* 0x0000000d978c7c12 */ /* 0x000fe6000f8e969c */
[----:B------:R-:W-:Y:S02]  /*16200*/  LOP3.LUT R150, R153, UR11, R150, 0x96, !PT ;  /* 0x0000000b99967c12 */ /* 0x000fe4000f8e9696 */
[----:B------:R-:W-:Y:S02]  /*16210*/  IMAD.WIDE.U32 R148, R140, -0x326172a9, RZ ;  /* 0xcd9e8d578c947825 */ /* 0x000fe400078e00ff */
[C---:B-1----:R-:W-:Y:S04]  /*16220*/  HMMA.16816.F32 R108, R136.reuse, R132, R108 ;  /* 0x00000084886c723c */ /* 0x042fe8000000186c */
[----:B------:R-:W-:Y:S01]  /*16230*/  IMAD.WIDE.U32 R150, R150, -0x326172a9, RZ ;  /* 0xcd9e8d5796967825 */ /* 0x000fe200078e00ff */
[----:B------:R-:W-:Y:S03]  /*16240*/  LOP3.LUT R140, R149, UR12, R162, 0x96, !PT ;  /* 0x0000000c958c7c12 */ /* 0x000fe6000f8e96a2 */
[C---:B------:R-:W-:Y:S01]  /*16250*/  HMMA.16816.F32 R112, R136.reuse, R134, R112 ;  /* 0x000000868870723c */ /* 0x040fe20000001870 */
[----:B------:R-:W-:Y:S03]  /*16260*/  LOP3.LUT R148, R151, UR10, R148, 0x96, !PT ;  /* 0x0000000a97947c12 */ /* 0x000fe6000f8e9694 */
[----:B------:R-:W-:Y:S04]  /*16270*/  IMAD.WIDE.U32 R140, R140, -0x2daee0ad, RZ ;  /* 0xd2511f538c8c7825 */ /* 0x000fe800078e00ff */
[----:B------:R-:W-:Y:S01]  /*16280*/  IMAD.WIDE.U32 R148, R148, -0x2daee0ad, RZ ;  /* 0xd2511f5394947825 */ /* 0x000fe200078e00ff */
[----:B------:R-:W-:Y:S04]  /*16290*/  LOP3.LUT R152, R141, UR9, R152, 0x96, !PT ;  /* 0x000000098d987c12 */ /* 0x000fe8000f8e9698 */
[----:B------:R-:W-:Y:S01]  /*162a0*/  LOP3.LUT R132, R149, UR7, R140, 0x96, !PT ;  /* 0x0000000795847c12 */ /* 0x000fe2000f8e968c */
[----:B------:R-:W-:Y:S01]  /*162b0*/  IMAD.WIDE.U32 R152, R152, -0x326172a9, RZ ;  /* 0xcd9e8d5798987825 */ /* 0x000fe200078e00ff */
[C---:B--2---:R-:W-:Y:S03]  /*162c0*/  HMMA.16816.F32 R116, R136.reuse, R144, R116 ;  /* 0x000000908874723c */ /* 0x044fe60000001874 */
[----:B------:R-:W-:Y:S01]  /*162d0*/  IMAD.WIDE.U32 R132, R132, -0x326172a9, RZ ;  /* 0xcd9e8d5784847825 */ /* 0x000fe200078e00ff */
[----:B------:R-:W-:Y:S03]  /*162e0*/  LOP3.LUT R150, R153, UR8, R150, 0x96, !PT ;  /* 0x0000000899967c12 */ /* 0x000fe6000f8e9696 */
[----:B------:R-:W-:Y:S01]  /*162f0*/  FFMA.FTZ R149, R197, c[0x0][0x23c], -R184 ;  /* 0x00008f00c5957a23 */ /* 0x000fe200000108b8 */
[C---:B------:R-:W-:Y:S01]  /*16300*/  LOP3.LUT R143, R132.reuse, 0xffff, RZ, 0xc0, !PT ;  /* 0x0000ffff848f7812 */ /* 0x040fe200078ec0ff */
[C---:B------:R-:W-:Y:S03]  /*16310*/  HMMA.16816.F32 R120, R136.reuse, R146, R120 ;  /* 0x000000928878723c */ /* 0x040fe60000001878 */
[----:B------:R-:W-:Y:S01]  /*16320*/  SHF.R.U32.HI R141, RZ, 0x10, R132 ;  /* 0x00000010ff8d7819 */ /* 0x000fe20000011684 */
[----:B------:R-:W1:Y:S01]  /*16330*/  MUFU.EX2 R155, R149 ;  /* 0x00000095009b7308 */ /* 0x000e620000000800 */
[----:B------:R-:W-:Y:S01]  /*16340*/  LOP3.LUT R142, R132, 0xff, RZ, 0xc0, !PT ;  /* 0x000000ff848e7812 */ /* 0x000fe200078ec0ff */
[----:B------:R-:W-:Y:S01]  /*16350*/  FFMA.FTZ R144, R201, c[0x0][0x23c], -R184 ;  /* 0x00008f00c9907a23 */ /* 0x000fe200000108b8 */
[----:B------:R-:W-:Y:S01]  /*16360*/  LOP3.LUT R140, R133, UR17, R152, 0x96, !PT ;  /* 0x00000011858c7c12 */ /* 0x000fe2000f8e9698 */
[----:B------:R-:W-:Y:S01]  /*16370*/  FFMA.FTZ R201, R203, c[0x0][0x23c], -R184 ;  /* 0x00008f00cbc97a23 */ /* 0x000fe200000108b8 */
[----:B------:R-:W-:Y:S03]  /*16380*/  SHF.R.U32.HI R152, RZ, 0x18, R132 ;  /* 0x00000018ff987819 */ /* 0x000fe60000011684 */
[--C-:B------:R-:W-:Y:S01]  /*16390*/  FFMA.FTZ R203, R160, c[0x0][0x23c], -R181.reuse ;  /* 0x00008f00a0cb7a23 */ /* 0x100fe200000108b5 */
[----:B------:R-:W2:Y:S01]  /*163a0*/  LDSM.16.MT88.4 R132, [R220+0x1e800] ;  /* 0x01e80000dc84783b */ /* 0x000ea20000004200 */
[----:B------:R3:W4:Y:S01]  /*163b0*/  MUFU.EX2 R157, R144 ;  /* 0x00000090009d7308 */ /* 0x0007220000000800 */
[----:B------:R-:W-:Y:S01]  /*163c0*/  LOP3.LUT R145, R141, 0xff, RZ, 0xc0, !PT ;  /* 0x000000ff8d917812 */ /* 0x000fe200078ec0ff */
[----:B------:R-:W-:Y:S01]  /*163d0*/  IMAD.WIDE.U32 R150, R150, -0x2daee0ad, RZ ;  /* 0xd2511f5396967825 */ /* 0x000fe200078e00ff */
[----:B------:R-:W-:Y:S02]  /*163e0*/  SHF.R.U32.HI R154, RZ, 0x18, R140 ;  /* 0x00000018ff9a7819 */ /* 0x000fe4000001168c */
[----:B------:R-:W-:Y:S01]  /*163f0*/  PRMT R152, R145, 0x5410, R152 ;  /* 0x0000541091987816 */ /* 0x000fe20000000098 */
[----:B------:R-:W-:Y:S01]  /*16400*/  FFMA.FTZ R197, R199, c[0x0][0x23c], -R184 ;  /* 0x00008f00c7c57a23 */ /* 0x000fe200000108b8 */
[----:B------:R-:W-:Y:S01]  /*16410*/  LOP3.LUT R148, R151, UR18, R148, 0x96, !PT ;  /* 0x0000001297947c12 */ /* 0x000fe2000f8e9694 */
[--C-:B------:R-:W-:Y:S01]  /*16420*/  FFMA.FTZ R199, R200, c[0x0][0x23c], -R181.reuse ;  /* 0x00008f00c8c77a23 */ /* 0x100fe200000108b5 */
[----:B------:R-:W-:Y:S01]  /*16430*/  LOP3.LUT R160, R150, 0xff, RZ, 0xc0, !PT ;  /* 0x000000ff96a07812 */ /* 0x000fe200078ec0ff */
[----:B------:R-:W-:Y:S01]  /*16440*/  MUFU.EX2 R201, R201 ;  /* 0x000000c900c97308 */ /* 0x000fe20000000800 */
[C---:B------:R-:W-:Y:S01]  /*16450*/  LOP3.LUT R141, R140.reuse, 0xffff, RZ, 0xc0, !PT ;  /* 0x0000ffff8c8d7812 */ /* 0x040fe200078ec0ff */
[--C-:B------:R-:W-:Y:S01]  /*16460*/  FFMA.FTZ R200, R185, c[0x0][0x23c], -R184.reuse ;  /* 0x00008f00b9c87a23 */ /* 0x100fe200000108b8 */
[----:B------:R-:W-:Y:S01]  /*16470*/  LOP3.LUT R156, R140, 0xff, RZ, 0xc0, !PT ;  /* 0x000000ff8c9c7812 */ /* 0x000fe200078ec0ff */
[----:B------:R-:W-:Y:S01]  /*16480*/  FFMA.FTZ R185, R186, c[0x0][0x23c], -R181 ;  /* 0x00008f00bab97a23 */ /* 0x000fe200000108b5 */
[----:B------:R-:W-:Y:S01]  /*16490*/  SHF.R.U32.HI R141, RZ, 0x8, R141 ;  /* 0x00000008ff8d7819 */ /* 0x000fe2000001168d */
[----:B------:R-:W-:Y:S01]  /*164a0*/  FFMA.FTZ R186, R188, c[0x0][0x23c], -R181 ;  /* 0x00008f00bcba7a23 */ /* 0x000fe200000108b5 */
[----:B------:R-:W-:Y:S01]  /*164b0*/  SHF.R.U32.HI R143, RZ, 0x8, R143 ;  /* 0x00000008ff8f7819 */ /* 0x000fe2000001168f */
[----:B------:R-:W-:Y:S01]  /*164c0*/  FFMA.FTZ R184, R182, c[0x0][0x23c], -R184 ;  /* 0x00008f00b6b87a23 */ /* 0x000fe200000108b8 */
[----:B------:R-:W-:Y:S01]  /*164d0*/  PRMT R156, R156, 0x5410, R141 ;  /* 0x000054109c9c7816 */ /* 0x000fe2000000008d */
[----:B------:R-:W5:Y:S01]  /*164e0*/  MUFU.EX2 R203, R203 ;  /* 0x000000cb00cb7308 */ /* 0x000f620000000800 */
[----:B-1----:R-:W-:Y:S01]  /*164f0*/  IMAD.MOV.U32 R182, RZ, RZ, R155 ;  /* 0x000000ffffb67224 */ /* 0x002fe200078e009b */
[----:B------:R-:W-:Y:S01]  /*16500*/  PRMT R142, R142, 0x5410, R143 ;  /* 0x000054108e8e7816 */ /* 0x000fe2000000008f */
[--C-:B------:R-:W-:Y:S01]  /*16510*/  HSET2.LE.AND R143, R152, R247.reuse, PT ;  /* 0x000000f7988f7233 */ /* 0x100fe20003803000 */
[----:B---3--:R-:W1:Y:S01]  /*16520*/  LDSM.16.MT88.4 R144, [R224+0x19000] ;  /* 0x01900000e090783b */ /* 0x008e620000004200 */
[----:B----4-:R-:W-:Y:S01]  /*16530*/  IMAD.MOV.U32 R188, RZ, RZ, R157 ;  /* 0x000000ffffbc7224 */ /* 0x010fe200078e009d */
[----:B------:R-:W-:Y:S01]  /*16540*/  SHF.R.U32.HI R152, RZ, 0x18, R150 ;  /* 0x00000018ff987819 */ /* 0x000fe20000011696 */
[--C-:B------:R-:W-:Y:S01]  /*16550*/  HSET2.LE.AND R142, R142, R247.reuse, PT ;  /* 0x000000f78e8e7233 */ /* 0x100fe20003803000 */
[----:B------:R-:W-:Y:S02]  /*16560*/  FFMA.FTZ R181, R165, c[0x0][0x23c], -R181 ;  /* 0x00008f00a5b57a23 */ /* 0x000fe400000108b5 */
[----:B------:R-:W3:Y:S01]  /*16570*/  MUFU.EX2 R197, R197 ;  /* 0x000000c500c57308 */ /* 0x000ee20000000800 */
[C---:B--2---:R-:W-:Y:S09]  /*16580*/  HMMA.16816.F32 R124, R136.reuse, R132, R124 ;  /* 0x00000084887c723c */ /* 0x044ff2000000187c */
[----:B------:R-:W2:Y:S03]  /*16590*/  MUFU.EX2 R199, R199 ;  /* 0x000000c700c77308 */ /* 0x000ea60000000800 */
[----:B------:R-:W-:Y:S01]  /*165a0*/  SHF.R.U32.HI R132, RZ, 0x10, R140 ;  /* 0x00000010ff847819 */ /* 0x000fe2000001168c */
[----:B------:R-:W-:Y:S01]  /*165b0*/  HMMA.16816.F32 R128, R136, R134, R128 ;  /* 0x000000868880723c */ /* 0x000fe20000001880 */
[--C-:B------:R-:W-:Y:S02]  /*165c0*/  HSET2.LE.AND R140, R156, R247.reuse, PT ;  /* 0x000000f79c8c7233 */ /* 0x100fe40003803000 */
[----:B------:R-:W-:Y:S03]  /*165d0*/  LOP3.LUT R133, R132, 0xff, RZ, 0xc0, !PT ;  /* 0x000000ff84857812 */ /* 0x000fe600078ec0ff */
[----:B------:R-:W-:Y:S01]  /*165e0*/  MUFU.EX2 R185, R185 ;  /* 0x000000b900b97308 */ /* 0x000fe20000000800 */
[----:B-----5:R-:W-:Y:S02]  /*165f0*/  F2FP.PACK_AB R138, R202, R203 ;  /* 0x000000cbca8a723e */ /* 0x020fe400000000ff */
[----:B------:R-:W-:Y:S03]  /*16600*/  PRMT R154, R133, 0x5410, R154 ;  /* 0x00005410859a7816 */ /* 0x000fe6000000009a */
[----:B------:R-:W-:Y:S02]  /*16610*/  F2FP.PACK_AB R133, R201, R157 ;  /* 0x0000009dc985723e */ /* 0x000fe400000000ff */
[--C-:B------:R-:W-:Y:S01]  /*16620*/  HSET2.LE.AND R141, R154, R247.reuse, PT ;  /* 0x000000f79a8d7233 */ /* 0x100fe20003803000 */
[----:B---3--:R-:W-:Y:S01]  /*16630*/  F2FP.PACK_AB R137, R197, R155 ;  /* 0x0000009bc589723e */ /* 0x008fe200000000ff */
[----:B------:R-:W-:Y:S01]  /*16640*/  LDSM.16.MT88.4 R156, [R224+0x19800] ;  /* 0x01980000e09c783b */ /* 0x000fe20000004200 */
[----:B------:R-:W-:Y:S01]  /*16650*/  LOP3.LUT R142, R142, R133, RZ, 0xc0, !PT ;  /* 0x000000858e8e7212 */ /* 0x000fe200078ec0ff */
[----:B------:R-:W-:Y:S01]  /*16660*/  MUFU.EX2 R186, R186 ;  /* 0x000000ba00ba7308 */ /* 0x000fe20000000800 */
[----:B--2---:R-:W-:Y:S01]  /*16670*/  F2FP.PACK_AB R136, R198, R199 ;  /* 0x000000c7c688723e */ /* 0x004fe200000000ff */
[----:B------:R-:W-:Y:S01]  /*16680*/  FADD.FTZ R199, R199, R192 ;  /* 0x000000c0c7c77221 */ /* 0x000fe20000010000 */
[----:B------:R-:W-:Y:S02]  /*16690*/  LOP3.LUT R143, R143, R138, RZ, 0xc0, !PT ;  /* 0x0000008a8f8f7212 */ /* 0x000fe400078ec0ff */
[----:B------:R-:W-:Y:S01]  /*166a0*/  LOP3.LUT R140, R140, R137, RZ, 0xc0, !PT ;  /* 0x000000898c8c7212 */ /* 0x000fe200078ec0ff */
[----:B------:R-:W2:Y:S01]  /*166b0*/  LDSM.16.MT88.4 R132, [R222+0x19000] ;  /* 0x01900000de84783b */ /* 0x000ea20000004200 */
[----:B------:R-:W-:Y:S01]  /*166c0*/  LOP3.LUT R141, R141, R136, RZ, 0xc0, !PT ;  /* 0x000000888d8d7212 */ /* 0x000fe200078ec0ff */
[----:B------:R-:W-:Y:S01]  /*166d0*/  FADD.FTZ R198, R198, R199 ;  /* 0x000000c7c6c67221 */ /* 0x000fe20000010000 */
[----:B------:R-:W-:Y:S01]  /*166e0*/  LOP3.LUT R154, R148, 0xff, RZ, 0xc0, !PT ;  /* 0x000000ff949a7812 */ /* 0x000fe200078ec0ff */
[----:B------:R-:W-:Y:S02]  /*166f0*/  MUFU.EX2 R200, R200 ;  /* 0x000000c800c87308 */ /* 0x000fe40000000800 */
[----:B------:R-:W-:Y:S02]  /*16700*/  FADD.FTZ R203, R203, R198 ;  /* 0x000000c6cbcb7221 */ /* 0x000fe40000010000 */
[C---:B-1----:R-:W-:Y:S01]  /*16710*/  HMMA.16816.F32 R4, R140.reuse, R144, R4 ;  /* 0x000000908c04723c */ /* 0x042fe20000001804 */
[----:B------:R-:W1:Y:S01]  /*16720*/  LDSM.16.MT88.4 R136, [R221+0x19000] ;  /* 0x01900000dd88783b */ /* 0x000e620000004200 */
[----:B------:R-:W-:Y:S04]  /*16730*/  FADD.FTZ R202, R202, R203 ;  /* 0x000000cbcaca7221 */ /* 0x000fe80000010000 */
[----:B------:R-:W3:Y:S02]  /*16740*/  MUFU.EX2 R184, R184 ;  /* 0x000000b800b87308 */ /* 0x000ee40000000800 */
[C---:B------:R-:W-:Y:S01]  /*16750*/  HMMA.16816.F32 R8, R140.reuse, R146, R8 ;  /* 0x000000928c08723c */ /* 0x040fe20000001808 */
[----:B------:R-:W4:Y:S07]  /*16760*/  LDSM.16.MT88.4 R144, [R220+0x19000] ;  /* 0x01900000dc90783b */ /* 0x000f2e0000004200 */
[----:B------:R-:W5:Y:S01]  /*16770*/  MUFU.EX2 R181, R181 ;  /* 0x000000b500b57308 */ /* 0x000f620000000800 */
[----:B---3--:R-:W-:Y:S01]  /*16780*/  F2FP.PACK_AB R3, R184, R183 ;  /* 0x000000b7b803723e */ /* 0x008fe200000000ff */
        /* <DEDUP_REMOVED lines=37> */
[----:B------:R-:W-:Y:S01]  /*169e0*/  LOP3.LUT R132, R150, 0xffff, RZ, 0xc0, !PT ;  /* 0x0000ffff96847812 */ /* 0x000fe200078ec0ff */
[C---:B------:R-:W-:Y:S01]  /*169f0*/  HMMA.16816.F32 R112, R140.reuse, R134, R112 ;  /* 0x000000868c70723c */ /* 0x040fe20000001870 */
[----:B------:R-:W-:Y:S03]  /*16a00*/  SHF.R.U32.HI R133, RZ, 0x10, R150 ;  /* 0x00000010ff857819 */ /* 0x000fe60000011696 */
[----:B------:R-:W-:Y:S03]  /*16a10*/  SHF.R.U32.HI R149, RZ, 0x8, R132 ;  /* 0x00000008ff957819 */ /* 0x000fe60000011684 */
[----:B------:R-:W-:Y:S01]  /*16a20*/  LOP3.LUT R135, R148, 0xffff, RZ, 0xc0, !PT ;  /* 0x0000ffff94877812 */ /* 0x000fe200078ec0ff */
[C---:B-1----:R-:W-:Y:S01]  /*16a30*/  HMMA.16816.F32 R116, R140.reuse, R136, R116 ;  /* 0x000000888c74723c */ /* 0x042fe20000001874 */
[----:B------:R-:W-:Y:S03]  /*16a40*/  PRMT R160, R160, 0x5410, R149 ;  /* 0x00005410a0a07816 */ /* 0x000fe60000000095 */
[----:B------:R-:W-:Y:S02]  /*16a50*/  SHF.R.U32.HI R135, RZ, 0x8, R135 ;  /* 0x00000008ff877819 */ /* 0x000fe40000011687 */
[--C-:B------:R-:W-:Y:S01]  /*16a60*/  HSET2.LE.AND R166, R160, R247.reuse, PT ;  /* 0x000000f7a0a67233 */ /* 0x100fe20003803000 */
[--C-:B------:R-:W-:Y:S01]  /*16a70*/  SHF.R.U32.HI R136, RZ, 0x10, R148.reuse ;  /* 0x00000010ff887819 */ /* 0x100fe20000011694 */
[C---:B------:R-:W-:Y:S01]  /*16a80*/  HMMA.16816.F32 R120, R140.reuse, R138, R120 ;  /* 0x0000008a8c78723c */ /* 0x040fe20000001878 */
[----:B------:R-:W-:Y:S03]  /*16a90*/  LOP3.LUT R137, R133, 0xff, RZ, 0xc0, !PT ;  /* 0x000000ff85897812 */ /* 0x000fe600078ec0ff */
[----:B------:R-:W-:Y:S02]  /*16aa0*/  SHF.R.U32.HI R133, RZ, 0x18, R148 ;  /* 0x00000018ff857819 */ /* 0x000fe40000011694 */
[----:B------:R-:W-:Y:S01]  /*16ab0*/  LOP3.LUT R136, R136, 0xff, RZ, 0xc0, !PT ;  /* 0x000000ff88887812 */ /* 0x000fe200078ec0ff */
[----:B------:R-:W1:Y:S01]  /*16ac0*/  LDSM.16.MT88.4 R148, [R222+0x19800] ;  /* 0x01980000de94783b */ /* 0x000e620000004200 */
[C---:B---3--:R-:W-:Y:S01]  /*16ad0*/  HMMA.16816.F32 R124, R140.reuse, R144, R124 ;  /* 0x000000908c7c723c */ /* 0x048fe2000000187c */
[----:B------:R-:W-:Y:S03]  /*16ae0*/  PRMT R154, R154, 0x5410, R135 ;  /* 0x000054109a9a7816 */ /* 0x000fe60000000087 */
[----:B------:R-:W-:Y:S02]  /*16af0*/  PRMT R136, R136, 0x5410, R133 ;  /* 0x0000541088887816 */ /* 0x000fe40000000085 */
[----:B------:R-:W-:Y:S01]  /*16b00*/  PRMT R152, R137, 0x5410, R152 ;  /* 0x0000541089987816 */ /* 0x000fe20000000098 */
[--C-:B------:R-:W-:Y:S01]  /*16b10*/  HSET2.LE.AND R164, R154, R247.reuse, PT ;  /* 0x000000f79aa47233 */ /* 0x100fe20003803000 */
[----:B------:R-:W-:Y:S01]  /*16b20*/  HMMA.16816.F32 R128, R140, R146, R128 ;  /* 0x000000928c80723c */ /* 0x000fe20000001880 */
[--C-:B------:R-:W-:Y:S01]  /*16b30*/  HSET2.LE.AND R165, R136, R247.reuse, PT ;  /* 0x000000f788a57233 */ /* 0x100fe20003803000 */
[----:B------:R-:W2:Y:S02]  /*16b40*/  LDSM.16.MT88.4 R132, [R221+0x19800] ;  /* 0x01980000dd84783b */ /* 0x000ea40000004200 */
[----:B------:R-:W-:Y:S01]  /*16b50*/  F2FP.PACK_AB R136, R186, R185 ;  /* 0x000000b9ba88723e */ /* 0x000fe200000000ff */
[----:B------:R-:W-:Y:S01]  /*16b60*/  HSET2.LE.AND R167, R152, R247, PT ;  /* 0x000000f798a77233 */ /* 0x000fe20003803000 */
[----:B------:R-:W-:Y:S01]  /*16b70*/  F2FP.PACK_AB R137, R200, R187 ;  /* 0x000000bbc889723e */ /* 0x000fe200000000ff */
[----:B------:R-:W-:Y:S01]  /*16b80*/  FADD.FTZ R185, R185, R202 ;  /* 0x000000cab9b97221 */ /* 0x000fe20000010000 */
[----:B------:R-:W-:Y:S04]  /*16b90*/  LOP3.LUT R165, R165, R136, RZ, 0xc0, !PT ;  /* 0x00000088a5a57212 */ /* 0x000fe800078ec0ff */
[----:B-----5:R-:W-:Y:S01]  /*16ba0*/  F2FP.PACK_AB R136, R181, R180 ;  /* 0x000000b4b588723e */ /* 0x020fe200000000ff */
[----:B------:R-:W-:Y:S01]  /*16bb0*/  FADD.FTZ R185, R186, R185 ;  /* 0x000000b9bab97221 */ /* 0x000fe20000010000 */
[----:B------:R-:W-:Y:S02]  /*16bc0*/  LOP3.LUT R164, R164, R137, RZ, 0xc0, !PT ;  /* 0x00000089a4a47212 */ /* 0x000fe400078ec0ff */
[----:B------:R-:W-:Y:S01]  /*16bd0*/  LOP3.LUT R166, R166, R3, RZ, 0xc0, !PT ;  /* 0x00000003a6a67212 */ /* 0x000fe200078ec0ff */
[----:B------:R-:W-:Y:S01]  /*16be0*/  IMAD.MOV.U32 R3, RZ, RZ, R2 ;  /* 0x000000ffff037224 */ /* 0x000fe200078e0002 */
        /* <DEDUP_REMOVED lines=37> */
[C---:B-1----:R-:W-:Y:S01]  /*16e40*/  HMMA.16816.F32 R92, R164.reuse, R12, R92 ;  /* 0x0000000ca45c723c */ /* 0x042fe2000000185c */
[----:B------:R-:W-:Y:S04]  /*16e50*/  FADD.FTZ R8, R197, R8 ;  /* 0x00000008c5087221 */ /* 0x000fe80000010000 */
[----:B------:R-:W-:Y:S03]  /*16e60*/  FADD.FTZ R8, R188, R8 ;  /* 0x00000008bc087221 */ /* 0x000fe60000010000 */
[C---:B------:R-:W-:Y:S01]  /*16e70*/  HMMA.16816.F32 R96, R164.reuse, R14, R96 ;  /* 0x0000000ea460723c */ /* 0x040fe20000001860 */
[----:B------:R-:W-:Y:S04]  /*16e80*/  FADD.FTZ R8, R201, R8 ;  /* 0x00000008c9087221 */ /* 0x000fe80000010000 */
[----:B------:R-:W-:Y:S03]  /*16e90*/  FADD.FTZ R187, R187, R8 ;  /* 0x00000008bbbb7221 */ /* 0x000fe60000010000 */
[C---:B------:R-:W-:Y:S01]  /*16ea0*/  HMMA.16816.F32 R100, R164.reuse, R24, R100 ;  /* 0x00000018a464723c */ /* 0x040fe20000001864 */
[----:B------:R-:W-:Y:S07]  /*16eb0*/  FADD.FTZ R200, R200, R187 ;  /* 0x000000bbc8c87221 */ /* 0x000fee0000010000 */
[C---:B------:R-:W-:Y:S08]  /*16ec0*/  HMMA.16816.F32 R104, R164.reuse, R26, R104 ;  /* 0x0000001aa468723c */ /* 0x040ff00000001868 */
[C---:B-----5:R-:W-:Y:S08]  /*16ed0*/  HMMA.16816.F32 R108, R164.reuse, R16, R108 ;  /* 0x00000010a46c723c */ /* 0x060ff0000000186c */
[C---:B------:R-:W-:Y:S08]  /*16ee0*/  HMMA.16816.F32 R112, R164.reuse, R18, R112 ;  /* 0x00000012a470723c */ /* 0x040ff00000001870 */
[C---:B--2---:R-:W-:Y:S08]  /*16ef0*/  HMMA.16816.F32 R116, R164.reuse, R20, R116 ;  /* 0x00000014a474723c */ /* 0x044ff00000001874 */
[C---:B------:R-:W-:Y:S08]  /*16f00*/  HMMA.16816.F32 R120, R164.reuse, R22, R120 ;  /* 0x00000016a478723c */ /* 0x040ff00000001878 */
[C---:B---3--:R-:W-:Y:S08]  /*16f10*/  HMMA.16816.F32 R124, R164.reuse, R4, R124 ;  /* 0x00000004a47c723c */ /* 0x048ff0000000187c */
[----:B------:R-:W-:Y:S07]  /*16f20*/  HMMA.16816.F32 R128, R164, R6, R128 ;  /* 0x00000006a480723c */ /* 0x000fee0000001880 */
[----:B------:R-:W-:Y:S02]  /*16f30*/  FADD.FTZ R167, R183, R200 ;  /* 0x000000c8b7a77221 */ /* 0x000fe40000010000 */
[----:B------:R-:W-:Y:S03]  /*16f40*/  FADD.FTZ R166, R180, R185 ;  /* 0x000000b9b4a67221 */ /* 0x000fe60000010000 */
[----:B------:R-:W-:Y:S02]  /*16f50*/  FADD.FTZ R167, R184, R167 ;  /* 0x000000a7b8a77221 */ /* 0x000fe40000010000 */
[----:B------:R-:W-:Y:S02]  /*16f60*/  FADD.FTZ R166, R181, R166 ;  /* 0x000000a6b5a67221 */ /* 0x000fe40000010000 */
[----:B------:R-:W-:Y:S01]  /*16f70*/  IMAD.MOV.U32 R164, RZ, RZ, R0 ;  /* 0x000000ffffa47224 */ /* 0x000fe200078e0000 */
[----:B------:R-:W-:-:S05]  /*16f80*/  @P0 BRA `(.L_x_1775) ;  /* 0xffffb3c000000947 */ /* 0x000fca000383ffff */
.L_x_1774:
        /* <DEDUP_REMOVED lines=409> */
.L_x_1779:
[----:B--234-:R-:W-:Y:S05]  /*18920*/  BSYNC B0 ;  /* 0x0000000000007941 */ /* 0x01cfea0003800000 */
.L_x_1778:
[----:B------:R-:W2:Y:S01]  /*18930*/  S2R R0, SR_CTAID.Z ;  /* 0x0000000000007919 */ /* 0x000ea20000002700 */
        /* <DEDUP_REMOVED lines=16> */
[----:B--2---:R-:W-:-:S04]  /*18a40*/  IMAD.WIDE.U32 R8, R0, c[0x0][0x1f0], R8 ;  /* 0x00007c0000087a25 */ /* 0x004fc800078e0008 */
        /* <DEDUP_REMOVED lines=18> */
.L_x_1781:
[----:B------:R-:W-:Y:S05]  /*18b70*/  BSYNC B0 ;  /* 0x0000000000007941 */ /* 0x000fea0003800000 */
.L_x_1780:
        /* <DEDUP_REMOVED lines=20> */
[----:B-1----:R3:W-:Y:S04]  /*18cc0*/  @!P1 STG.E.128 [R2.64+0x100], R32 ;  /* 0x0001002002009986 */ /* 0x0027e8000c101d1e */
[----:B------:R3:W-:Y:S02]  /*18cd0*/  @!P0 STG.E.128 [R2.64+0x180], R16 ;  /* 0x0001801002008986 */ /* 0x0007e4000c101d1e */
.L_x_1783:
[----:B------:R-:W-:Y:S05]  /*18ce0*/  BSYNC B0 ;  /* 0x0000000000007941 */ /* 0x000fea0003800000 */
.L_x_1782:
[----:B------:R-:W-:Y:S01]  /*18cf0*/  IADD3 R0, R6, 0x40, RZ ;  /* 0x0000004006007810 */ /* 0x000fe20007ffe0ff */
[----:B------:R-:W-:Y:S03]  /*18d00*/  BSSY B0, `(.L_x_1784) ;  /* 0x0000015000007945 */ /* 0x000fe60003800000 */
[----:B------:R-:W-:-:S13]  /*18d10*/  ISETP.GE.AND P0, PT, R0, UR6, PT ;  /* 0x0000000600007c0c */ /* 0x000fda000bf06270 */
[----:B------:R-:W-:Y:S05]  /*18d20*/  @P0 BRA `(.L_x_1785) ;  /* 0x0000012000000947 */ /* 0x000fea0003800000 */
[----:B---3--:R-:W-:Y:S01]  /*18d30*/  IADD3 R3, P0, R10, 0x40, RZ ;  /* 0x000000400a037810 */ /* 0x008fe20007f1e0ff */
        /* <DEDUP_REMOVED lines=17> */
.L_x_1785:
[----:B------:R-:W-:Y:S05]  /*18e50*/  BSYNC B0 ;  /* 0x0000000000007941 */ /* 0x000fea0003800000 */
.L_x_1784:
        /* <DEDUP_REMOVED lines=8> */
[----:B---3--:R-:W-:Y:S01]  /*18ee0*/  IMAD.X R3, RZ, RZ, R11, P0 ;  /* 0x000000ffff037224 */ /* 0x008fe200000e060b */
        /* <DEDUP_REMOVED lines=14> */
.L_x_1786:
        /* <DEDUP_REMOVED lines=11> */
.L_x_2061:


//--------------------- .text._ZN5flash16flash_fwd_kernelI23Flash_fwd_kernel_traitsILi256ELi128ELi64ELi8ELb0ELb0EN7cutlass6half_tE19Flash_kernel_traitsILi256ELi128ELi64ELi8ES3_EELb1ELb0ELb1ELb0ELb0ELb0ELb0ELb1EEEvNS_16Flash_fwd_paramsE --------------------------
	.section	.text._ZN5flash16flash_fwd_kernelI23Flash_fwd_kernel_traitsILi256ELi128ELi64ELi8ELb0ELb0EN7cutlass6half_tE19Flash_kernel_traitsILi256ELi128ELi64ELi8ES3_EELb1ELb0ELb1ELb0ELb0ELb0ELb0ELb1EEEvNS_16Flash_fwd_paramsE,"ax",@progbits
	.sectioninfo	@"SHI_REGISTERS=255"
	.align	128
        .global         _ZN5flash16flash_fwd_kernelI23Flash_fwd_kernel_traitsILi256ELi128ELi64ELi8ELb0ELb0EN7cutlass6half_tE19Flash_kernel_traitsILi256ELi128ELi64ELi8ES3_EELb1ELb0ELb1ELb0ELb0ELb0ELb0ELb1EEEvNS_16Flash_fwd_paramsE
        .type           _ZN5flash16flash_fwd_kernelI23Flash_fwd_kernel_traitsILi256ELi128ELi64ELi8ELb0ELb0EN7cutlass6half_tE19Flash_kernel_traitsILi256ELi128ELi64ELi8ES3_EELb1ELb0ELb1ELb0ELb0ELb0ELb0ELb1EEEvNS_16Flash_fwd_paramsE,@function
        .size           _ZN5flash16flash_fwd_kernelI23Flash_fwd_kernel_traitsILi256ELi128ELi64ELi8ELb0ELb0EN7cutlass6half_tE19Flash_kernel_traitsILi256ELi128ELi64ELi8ES3_EELb1ELb0ELb1ELb0ELb0ELb0ELb0ELb1EEEvNS_16Flash_fwd_paramsE,(.L_x_2062 - _ZN5flash16flash_fwd_kernelI23Flash_fwd_kernel_traitsILi256ELi128ELi64ELi8ELb0ELb0EN7cutlass6half_tE19Flash_kernel_traitsILi256ELi128ELi64ELi8ES3_EELb1ELb0ELb1ELb0ELb0ELb0ELb0ELb1EEEvNS_16Flash_fwd_paramsE)
        .other          _ZN5flash16flash_fwd_kernelI23Flash_fwd_kernel_traitsILi256ELi128ELi64ELi8ELb0ELb0EN7cutlass6half_tE19Flash_kernel_traitsILi256ELi128ELi64ELi8ES3_EELb1ELb0ELb1ELb0ELb0ELb0ELb0ELb1EEEvNS_16Flash_fwd_paramsE,@"STO_CUDA_ENTRY STV_DEFAULT"
_ZN5flash16flash_fwd_kernelI23Flash_fwd_kernel_traitsILi256ELi128ELi64ELi8ELb0ELb0EN7cutlass6half_tE19Flash_kernel_traitsILi256ELi128ELi64ELi8ES3_EELb1ELb0ELb1ELb0ELb0ELb0ELb0ELb1EEEvNS_16Flash_fwd_paramsE:
.text._ZN5flash16flash_fwd_kernelI23Flash_fwd_kernel_traitsILi256ELi128ELi64ELi8ELb0ELb0EN7cutlass6half_tE19Flash_kernel_traitsILi256ELi128ELi64ELi8ES3_EELb1ELb0ELb1ELb0ELb0ELb0ELb0ELb1EEEvNS_16Flash_fwd_paramsE:
        /* <DEDUP_REMOVED lines=85> */
.L_x_1787:
[----:B------:R-:W-:Y:S02]  /*0550*/  ULDC UR6, c[0x0][0x218] ;  /* 0x0000860000067ab9 */ /* 0x000fe40000000800 */
.L_x_1788:
        /* <DEDUP_REMOVED lines=70> */
[----:B------:R-:W-:Y:S01]  /*09c0*/  UISETP.EQ.AND UP3, UPT, UR13, URZ, UP3 ;  /* 0x0000003f0d00728c */ /* 0x000fe20009f62270 */
[----:B------:R-:W-:Y:S01]  /*09d0*/  IADD3 R17, R0, 0xc0, RZ ;  /* 0x000000c000117810 */ /* 0x000fe20007ffe0ff */
[----:B------:R-:W-:-:S02]  /*09e0*/  ULDC UR10, c[0x0][0x214] ;  /* 0x00008500000a7ab9 */ /* 0x000fc40000000800 */
[----:B------:R-:W-:Y:S02]  /*09f0*/  @!UP0 UIMAD.WIDE.U32 UR18, UR14, UR4, URZ ;  /* 0x000000040e1282a5 */ /* 0x000fe4000f8e003f */
[----:B------:R-:W-:Y:S02]  /*0a00*/  ULDC UR8, c[0x0][0x234] ;  /* 0x00008d0000087ab9 */ /* 0x000fe40000000800 */
[----:B------:R-:W-:Y:S02]  /*0a10*/  @!UP0 UIMAD UR16, UR14, UR5, UR16 ;  /* 0x000000050e1082a4 */ /* 0x000fe4000f8e0210 */
[----:B------:R-:W-:Y:S02]  /*0a20*/  @!UP2 UISETP.NE.AND UP1, UPT, UR15, URZ, UPT ;  /* 0x0000003f0f00a28c */ /* 0x000fe4000bf25270 */
[----:B------:R-:W-:Y:S02]  /*0a30*/  @UP2 ULDC UR13, c[0x0][0x210] ;  /* 0x00008400000d2ab9 */ /* 0x000fe40000000800 */
        /* <DEDUP_REMOVED lines=48> */
.L_x_1791:
[----:B------:R-:W-:Y:S05]  /*0d40*/  BSYNC B0 ;  /* 0x0000000000007941 */ /* 0x000fea0003800000 */
.L_x_1790:
        /* <DEDUP_REMOVED lines=22> */
.L_x_1793:
[----:B------:R-:W-:Y:S05]  /*0eb0*/  BSYNC B0 ;  /* 0x0000000000007941 */ /* 0x000fea0003800000 */
.L_x_1792:
        /* <DEDUP_REMOVED lines=22> */
.L_x_1795:
[----:B------:R-:W-:Y:S05]  /*1020*/  BSYNC B0 ;  /* 0x0000000000007941 */ /* 0x000fea0003800000 */
.L_x_1794:
        /* <DEDUP_REMOVED lines=21> */
.L_x_1797:
[----:B------:R-:W-:Y:S05]  /*1180*/  BSYNC B0 ;  /* 0x0000000000007941 */ /* 0x000fea0003800000 */
.L_x_1796:
        /* <DEDUP_REMOVED lines=35> */
.L_x_1789:
        /* <DEDUP_REMOVED lines=9> */
[----:B------:R-:W-:Y:S02]  /*1450*/  @UP1 UIMAD.WIDE.U32 UR18, UR20, UR12, URZ ;  /* 0x0000000c141212a5 */ /* 0x000fe4000f8e003f */
[----:B------:R-:W-:Y:S02]  /*1460*/  @UP0 UIMAD UR26, UR26, UR5, UR29 ;  /* 0x000000051a1a02a4 */ /* 0x000fe4000f8e021d */
[----:B------:R-:W-:Y:S02]  /*1470*/  ULDC UR4, c[0x0][0x224] ;  /* 0x0000890000047ab9 */ /* 0x000fe40000000800 */
[----:B------:R-:W-:Y:S02]  /*1480*/  ULDC UR5, c[0x0][0x1c0] ;  /* 0x0000700000057ab9 */ /* 0x000fe40000000800 */
[----:B------:R-:W-:-:S02]  /*1490*/  UIMAD UR5, UR14, UR5, UR11 ;  /* 0x000000050e0572a4 */ /* 0x000fc4000f8e020b */
[----:B------:R-:W-:Y:S02]  /*14a0*/  @!UP1 USHF.R.S32.HI UR12, URZ, 0x1f, UR14 ;  /* 0x0000001f3f0c9899 */ /* 0x000fe4000801140e */
[----:B------:R-:W-:Y:S02]  /*14b0*/  UIMAD UR4, UR5, UR4, UR7 ;  /* 0x00000004050472a4 */ /* 0x000fe4000f8e0207 */
[----:B------:R-:W-:Y:S02]  /*14c0*/  USHF.L.U32 UR5, UR5, 0x5, URZ ;  /* 0x0000000505057899 */ /* 0x000fe4000800063f */
[----:B------:R-:W-:Y:S02]  /*14d0*/  @!UP1 UIMAD UR12, UR12, UR8, URZ ;  /* 0x000000080c0c92a4 */ /* 0x000fe4000f8e023f */
[----:B------:R-:W-:Y:S02]  /*14e0*/  @!UP1 UIMAD.WIDE.U32 UR30, UR14, UR8, URZ ;  /* 0x000000080e1e92a5 */ /* 0x000fe4000f8e003f */
[----:B------:R-:W-:Y:S01]  /*14f0*/  IADD3 R119, P2, P1, R7, UR5, R20 ;  /* 0x0000000507777c10 */ /* 0x000fe2000f95e014 */
[----:B------:R-:W-:-:S02]  /*1500*/  @!UP1 UIMAD UR9, UR14, UR9, UR12 ;  /* 0x000000090e0992a4 */ /* 0x000fc4000f8e020c */
[----:B------:R-:W-:Y:S02]  /*1510*/  @UP1 UIMAD UR13, UR20, UR13, UR19 ;  /* 0x0000000d140d12a4 */ /* 0x000fe4000f8e0213 */
[----:B------:R1:W-:Y:S01]  /*1520*/  STL [R1+0xe0], R119 ;  /* 0x0000e07701007387 */ /* 0x0003e20000100800 */
[----:B------:R-:W-:Y:S02]  /*1530*/  ULDC UR12, c[0x0][0x228] ;  /* 0x00008a00000c7ab9 */ /* 0x000fe40000000800 */
[----:B------:R-:W-:Y:S02]  /*1540*/  UIMAD UR12, UR4, UR12, URZ ;  /* 0x0000000c040c72a4 */ /* 0x000fe4000f8e023f */
[----:B------:R-:W-:Y:S02]  /*1550*/  USHF.R.S32.HI UR4, URZ, 0x1f, UR5 ;  /* 0x0000001f3f047899 */ /* 0x000fe40008011405 */
[----:B------:R-:W-:Y:S02]  /*1560*/  @UP1 UMOV UR8, UR18 ;  /* 0x0000001200081c82 */ /* 0x000fe40008000000 */
[----:B------:R-:W-:-:S02]  /*1570*/  @!UP1 UIADD3 UR13, UR31, UR9, URZ ;  /* 0x000000091f0d9290 */ /* 0x000fc4000fffe03f */
[----:B------:R-:W-:Y:S01]  /*1580*/  IADD3.X R105, R8, UR4, R0, P2, P1 ;  /* 0x0000000408697c10 */ /* 0x000fe200097e2400 */
[----:B------:R-:W-:Y:S01]  /*1590*/  @!UP1 UMOV UR8, UR30 ;  /* 0x0000001e00089c82 */ /* 0x000fe20008000000 */
        /* <DEDUP_REMOVED lines=14> */
.L_x_1798:
[----:B------:R-:W-:Y:S01]  /*1680*/  IABS R0, c[0x0][0x1c8] ;  /* 0x0000720000007a13 */ /* 0x000fe20000000000 */
[----:B------:R-:W2:Y:S01]  /*1690*/  S2R R2, SR_CTAID.Z ;  /* 0x0000000000027919 */ /* 0x000ea20000002700 */
[----:B------:R-:W-:Y:S02]  /*16a0*/  UMOV UR18, URZ ;  /* 0x0000003f00127c82 */ /* 0x000fe40008000000 */
[----:B------:R-:W3:Y:S01]  /*16b0*/  R2UR UR5, R0 ;  /* 0x00000000000573c2 */ /* 0x000ee200000e0000 */
[----:B------:R-:W-:Y:S02]  /*16c0*/  @UP0 UIADD3 UR27, UR16, UR17, URZ ;  /* 0x00000011101b0290 */ /* 0x000fe4000fffe03f */
[----:B------:R-:W-:Y:S01]  /*16d0*/  USHF.R.S32.HI UR17, URZ, 0x1f, UR11 ;  /* 0x0000001f3f117899 */ /* 0x000fe2000801140b */
        /* <DEDUP_REMOVED lines=43> */
.L_x_1799:
[CC--:B------:R-:W-:Y:S01]  /*1990*/  LEA.HI R3, R9.reuse, R26.reuse, RZ, 0x4 ;  /* 0x0000001a09037211 */ /* 0x0c0fe200078f20ff */
[----:B------:R-:W2:Y:S01]  /*19a0*/  S2R R18, SR_CTAID.Z ;  /* 0x0000000000127919 */ /* 0x000ea20000002700 */
[----:B------:R-:W-:Y:S01]  /*19b0*/  LEA.HI R0, R9, R26, RZ, 0x3 ;  /* 0x0000001a09007211 */ /* 0x000fe200078f18ff */
[----:B------:R-:W-:Y:S01]  /*19c0*/  ULDC.64 UR4, c[0x0][0x1b8] ;  /* 0x00006e0000047ab9 */ /* 0x000fe20000000a00 */
[----:B------:R-:W-:Y:S01]  /*19d0*/  SHF.R.S32.HI R5, RZ, 0x4, R3 ;  /* 0x00000004ff057819 */ /* 0x000fe20000011403 */
[----:B------:R-:W-:Y:S01]  /*19e0*/  UIMAD UR4, UR18, UR4, URZ ;  /* 0x00000004120472a4 */ /* 0x000fe2000f8e023f */
[----:B------:R-:W-:Y:S01]  /*19f0*/  SHF.R.S32.HI R30, RZ, 0x3, R0 ;  /* 0x00000003ff1e7819 */ /* 0x000fe20000011400 */
[----:B------:R-:W-:Y:S01]  /*1a00*/  IMAD.MOV.U32 R27, RZ, RZ, 0x20 ;  /* 0x00000020ff1b7424 */ /* 0x000fe200078e00ff */
[----:B------:R-:W-:Y:S01]  /*1a10*/  LOP3.LUT R0, R0, 0xfffffff8, RZ, 0xc0, !PT ;  /* 0xfffffff800007812 */ /* 0x000fe200078ec0ff */
[----:B------:R-:W-:Y:S01]  /*1a20*/  BSSY B0, `(.L_x_1800) ;  /* 0x000007f000007945 */ /* 0x000fe20003800000 */
[C---:B------:R-:W-:Y:S01]  /*1a30*/  LEA.HI R2, R3.reuse, R5, RZ, 0x1 ;  /* 0x0000000503027211 */ /* 0x040fe200078f08ff */
[----:B------:R-:W-:Y:S01]  /*1a40*/  IMAD.SHL.U32 R4, R30, 0x40, RZ ;  /* 0x000000401e047824 */ /* 0x000fe200078e00ff */
[----:B------:R-:W-:Y:S01]  /*1a50*/  LOP3.LUT R3, R3, 0xfffffff0, RZ, 0xc0, !PT ;  /* 0xfffffff003037812 */ /* 0x000fe200078ec0ff */
[----:B------:R-:W-:Y:S01]  /*1a60*/  IMAD.IADD R23, R26, 0x1, -R0 ;  /* 0x000000011a177824 */ /* 0x000fe200078e0a00 */
[----:B------:R-:W-:-:S02]  /*1a70*/  LOP3.LUT R0, R2, 0xfffffffe, RZ, 0xc0, !PT ;  /* 0xfffffffe02007812 */ /* 0x000fc400078ec0ff */
[----:B------:R-:W-:Y:S01]  /*1a80*/  LOP3.LUT R4, R4, 0x1c0, RZ, 0xc0, !PT ;  /* 0x000001c004047812 */ /* 0x000fe200078ec0ff */
[----:B------:R-:W-:Y:S01]  /*1a90*/  IMAD.IADD R6, R26, 0x1, -R3 ;  /* 0x000000011a067824 */ /* 0x000fe200078e0a03 */
[----:B------:R-:W-:Y:S01]  /*1aa0*/  LEA.HI R8, R9, R26, RZ, 0x6 ;  /* 0x0000001a09087211 */ /* 0x000fe200078f30ff */
[----:B------:R-:W-:Y:S01]  /*1ab0*/  IMAD.SHL.U32 R124, R23, 0x8, RZ ;  /* 0x00000008177c7824 */ /* 0x000fe200078e00ff */
[----:B------:R-:W-:Y:S01]  /*1ac0*/  SHF.R.S32.HI R31, RZ, 0x1f, R30 ;  /* 0x0000001fff1f7819 */ /* 0x000fe2000001141e */
[----:B------:R-:W-:Y:S01]  /*1ad0*/  IMAD.IADD R25, R5, 0x1, -R0 ;  /* 0x0000000105197824 */ /* 0x000fe200078e0a00 */
[----:B------:R-:W-:Y:S01]  /*1ae0*/  SHF.R.S32.HI R3, RZ, 0x1f, R6 ;  /* 0x0000001fff037819 */ /* 0x000fe20000011406 */
[----:B------:R-:W-:Y:S01]  /*1af0*/  IMAD.SHL.U32 R8, R8, 0x8, RZ ;  /* 0x0000000808087824 */ /* 0x000fe200078e00ff */
[----:B------:R-:W-:Y:S01]  /*1b00*/  LOP3.LUT R2, R4, 0x38, R124, 0xf8, !PT ;  /* 0x0000003804027812 */ /* 0x000fe200078ef87c */
[----:B------:R-:W-:Y:S01]  /*1b10*/  IMAD R7, R31, c[0x0][0x198], RZ ;  /* 0x000066001f077a24 */ /* 0x000fe200078e02ff */
[----:B------:R-:W-:Y:S01]  /*1b20*/  SHF.R.U32.HI R0, RZ, 0x3, R4 ;  /* 0x00000003ff007819 */ /* 0x000fe20000011604 */
[----:B------:R3:W-:Y:S01]  /*1b30*/  STL.64 [R1+0x70], R30 ;  /* 0x0000701e01007387 */ /* 0x0007e20000100a00 */
[----:B------:R-:W-:Y:S01]  /*1b40*/  LEA.HI R10, R3, R6, RZ, 0x3 ;  /* 0x00000006030a7211 */ /* 0x000fe200078f18ff */
[----:B------:R-:W-:Y:S01]  /*1b50*/  IMAD R7, R30, c[0x0][0x19c], R7 ;  /* 0x000067001e077a24 */ /* 0x000fe200078e0207 */
[----:B------:R-:W-:-:S02]  /*1b60*/  LOP3.LUT R9, R2, R0, RZ, 0x3c, !PT ;  /* 0x0000000002097212 */ /* 0x000fc400078e3cff */
[--C-:B------:R-:W-:Y:S02]  /*1b70*/  SHF.R.S32.HI R125, RZ, 0x1f, R124.reuse ;  /* 0x0000001fff7d7819 */ /* 0x100fe4000001147c */
[----:B------:R-:W-:Y:S02]  /*1b80*/  LOP3.LUT R0, R10, 0xfffffff8, RZ, 0xc0, !PT ;  /* 0xfffffff80a007812 */ /* 0x000fe400078ec0ff */
[----:B------:R-:W-:Y:S01]  /*1b90*/  IADD3 R2, P0, R124, UR8, RZ ;  /* 0x000000087c027c10 */ /* 0x000fe2000ff1e0ff */
[----:B------:R-:W-:Y:S01]  /*1ba0*/  IMAD.WIDE.U32 R4, R30, c[0x0][0x198], R124 ;  /* 0x000066001e047a25 */ /* 0x000fe200078e007c */
[----:B------:R-:W-:Y:S01]  /*1bb0*/  ULDC.64 UR8, c[0x0][0x1b0] ;  /* 0x00006c0000087ab9 */ /* 0x000fe20000000a00 */
[----:B------:R-:W-:Y:S01]  /*1bc0*/  IADD3 R109, R124, 0x40, RZ ;  /* 0x000000407c6d7810 */ /* 0x000fe20007ffe0ff */
[----:B------:R-:W-:Y:S01]  /*1bd0*/  UIMAD UR8, UR18, UR8, URZ ;  /* 0x00000008120872a4 */ /* 0x000fe2000f8e023f */
[----:B------:R-:W-:Y:S01]  /*1be0*/  IMAD.IADD R0, R6, 0x1, -R0 ;  /* 0x0000000106007824 */ /* 0x000fe200078e0a00 */
[----:B------:R-:W-:Y:S01]  /*1bf0*/  IADD3.X R3, R125, UR13, RZ, P0, !PT ;  /* 0x0000000d7d037c10 */ /* 0x000fe200087fe4ff */
[----:B------:R3:W-:Y:S01]  /*1c00*/  STL.64 [R1+0x98], R124 ;  /* 0x0000987c01007387 */ /* 0x0007e20000100a00 */
[----:B------:R-:W-:Y:S01]  /*1c10*/  IADD3 R6, P0, R4, UR28, RZ ;  /* 0x0000001c04067c10 */ /* 0x000fe2000ff1e0ff */
[----:B------:R-:W-:Y:S01]  /*1c20*/  IMAD R4, R31, c[0x0][0x1a0], RZ ;  /* 0x000068001f047a24 */ /* 0x000fe200078e02ff */
[----:B------:R-:W-:Y:S01]  /*1c30*/  LOP3.LUT P2, RZ, R0, 0x4, RZ, 0xc0, !PT ;  /* 0x0000000400ff7812 */ /* 0x000fe2000784c0ff */
[----:B--2---:R-:W-:Y:S01]  /*1c40*/  IMAD.WIDE.U32 R18, R18, c[0x0][0x1a8], R2 ;  /* 0x00006a0012127a25 */ /* 0x004fe200078e0002 */
[C---:B------:R-:W-:Y:S01]  /*1c50*/  LOP3.LUT P1, RZ, R0.reuse, 0x2, RZ, 0xc0, !PT ;  /* 0x0000000200ff7812 */ /* 0x040fe2000782c0ff */
[----:B------:R-:W-:Y:S01]  /*1c60*/  UIMAD UR9, UR23, UR9, UR8 ;  /* 0x00000009170972a4 */ /* 0x000fe2000f8e0208 */
[----:B------:R-:W-:Y:S01]  /*1c70*/  IADD3.X R7, R5, UR26, R7, P0, !PT ;  /* 0x0000001a05077c10 */ /* 0x000fe200087fe407 */
[----:B------:R-:W-:Y:S01]  /*1c80*/  IMAD.SHL.U32 R0, R0, 0x40, RZ ;  /* 0x0000004000007824 */ /* 0x000fe200078e00ff */
[----:B------:R-:W-:Y:S01]  /*1c90*/  UIMAD UR8, UR23, UR5, UR4 ;  /* 0x00000005170872a4 */ /* 0x000fe2000f8e0204 */
[----:B------:R-:W-:Y:S01]  /*1ca0*/  IMAD.SHL.U32 R5, R25, 0x8, RZ ;  /* 0x0000000819057824 */ /* 0x000fe200078e00ff */
[----:B------:R-:W-:Y:S01]  /*1cb0*/  IADD3 R108, R124, 0x80, RZ ;  /* 0x000000807c6c7810 */ /* 0x000fe20007ffe0ff */
[----:B------:R-:W-:Y:S01]  /*1cc0*/  IMAD.WIDE.U32 R2, R30, c[0x0][0x1a0], R124 ;  /* 0x000068001e027a25 */ /* 0x000fe200078e007c */
[----:B------:R-:W-:Y:S01]  /*1cd0*/  LOP3.LUT R0, R0, 0x1c0, RZ, 0xc0, !PT ;  /* 0x000001c000007812 */ /* 0x000fe200078ec0ff */
[----:B------:R-:W-:Y:S01]  /*1ce0*/  ULDC.64 UR4, c[0x0][0x1a8] ;  /* 0x00006a0000047ab9 */ /* 0x000fe20000000a00 */
[----:B------:R-:W-:Y:S01]  /*1cf0*/  IADD3 R107, R124, 0xc0, RZ ;  /* 0x000000c07c6b7810 */ /* 0x000fe20007ffe0ff */
[----:B------:R-:W-:Y:S01]  /*1d00*/  IMAD R4, R30, c[0x0][0x1a4], R4 ;  /* 0x000069001e047a24 */ /* 0x000fe200078e0204 */
[----:B------:R-:W-:Y:S01]  /*1d10*/  LOP3.LUT R5, R0, 0x8, R5, 0xf8, !PT ;  /* 0x0000000800057812 */ /* 0x000fe200078ef805 */
[----:B------:R-:W-:Y:S01]  /*1d20*/  UIMAD UR4, UR17, UR4, URZ ;  /* 0x00000004110472a4 */ /* 0x000fe2000f8e023f */
[----:B------:R-:W-:-:S02]  /*1d30*/  IADD3 R2, P0, R2, UR30, RZ ;  /* 0x0000001e02027c10 */ /* 0x000fc4000ff1e0ff */
[----:B------:R-:W-:Y:S01]  /*1d40*/  SHF.R.U32.HI R0, RZ, 0x3, R0 ;  /* 0x00000003ff007819 */ /* 0x000fe20000011600 */
[----:B------:R-:W-:Y:S01]  /*1d50*/  UIMAD UR4, UR11, UR5, UR4 ;  /* 0x000000050b0472a4 */ /* 0x000fe2000f8e0204 */
[----:B------:R-:W-:Y:S01]  /*1d60*/  IADD3.X R3, R3, UR27, R4, P0, !PT ;  /* 0x0000001b03037c10 */ /* 0x000fe200087fe404 */
[----:B------:R-:W-:Y:S01]  /*1d70*/  IMAD.U32 R4, RZ, RZ, UR23 ;  /* 0x00000017ff047e24 */ /* 0x000fe2000f8e00ff */
[----:B------:R-:W-:Y:S01]  /*1d80*/  LOP3.LUT R5, R5, R0, RZ, 0x3c, !PT ;  /* 0x0000000005057212 */ /* 0x000fe200078e3cff */
[----:B------:R-:W-:Y:S01]  /*1d90*/  IMAD.U32 R0, RZ, RZ, UR23 ;  /* 0x00000017ff007e24 */ /* 0x000fe2000f8e00ff */
[----:B------:R-:W-:Y:S01]  /*1da0*/  UIADD3 UR5, -UR7, UR22, URZ ;  /* 0x0000001607057290 */ /* 0x000fe2000fffe13f */
[----:B------:R-:W-:Y:S01]  /*1db0*/  IMAD.WIDE.U32 R34, R4, c[0x0][0x1b0], R6 ;  /* 0x00006c0004227a25 */ /* 0x000fe200078e0006 */
[----:B------:R-:W-:Y:S02]  /*1dc0*/  SHF.R.S32.HI R22, RZ, 0x5, R11 ;  /* 0x00000005ff167819 */ /* 0x000fe4000001140b */
[----:B------:R-:W-:Y:S01]  /*1dd0*/  LOP3.LUT R207, R9, 0xfffffe00, R8, 0xf8, !PT ;  /* 0xfffffe0009cf7812 */ /* 0x000fe200078ef808 */
[----:B------:R-:W-:Y:S01]  /*1de0*/  IMAD.WIDE.U32 R28, R0, c[0x0][0x1b8], R2 ;  /* 0x00006e00001c7a25 */ /* 0x000fe200078e0002 */
[----:B------:R3:W-:Y:S01]  /*1df0*/  STL.64 [R1+0xb8], R34 ;  /* 0x0000b82201007387 */ /* 0x0007e20000100a00 */
[----:B------:R-:W-:-:S02]  /*1e00*/  IADD3 R37, R35, UR9, RZ ;  /* 0x0000000923257c10 */ /* 0x000fc4000fffe0ff */
[----:B------:R-:W-:Y:S01]  /*1e10*/  SHF.R.S32.HI R0, RZ, 0x1f, R11 ;  /* 0x0000001fff007819 */ /* 0x000fe2000001140b */
[----:B------:R3:W-:Y:S01]  /*1e20*/  STL.64 [R1+0xe8], R28 ;  /* 0x0000e81c01007387 */ /* 0x0007e20000100a00 */
[----:B------:R-:W-:Y:S01]  /*1e30*/  IADD3 R33, R29, UR8, RZ ;  /* 0x000000081d217c10 */ /* 0x000fe2000fffe0ff */
[----:B------:R-:W-:Y:S01]  /*1e40*/  IMAD.SHL.U32 R4, R10, 0x40, RZ ;  /* 0x000000400a047824 */ /* 0x000fe200078e00ff */
[----:B------:R-:W-:Y:S01]  /*1e50*/  ISETP.GE.AND P0, PT, R30, UR5, PT ;  /* 0x000000051e007c0c */ /* 0x000fe2000bf06270 */
[----:B------:R3:W-:Y:S01]  /*1e60*/  STL [R1+0xcc], R109 ;  /* 0x0000cc6d01007387 */ /* 0x0007e20000100800 */
[----:B------:R-:W-:Y:S01]  /*1e70*/  SHF.R.S32.HI R2, RZ, 0x1f, R20 ;  /* 0x0000001fff027819 */ /* 0x000fe20000011414 */
[----:B------:R-:W-:Y:S01]  /*1e80*/  IMAD.MOV.U32 R3, RZ, RZ, 0x10 ;  /* 0x00000010ff037424 */ /* 0x000fe200078e00ff */
[----:B------:R-:W-:Y:S01]  /*1e90*/  LEA.HI R0, R0, R22, RZ, 0x3 ;  /* 0x0000001600007211 */ /* 0x000fe200078f18ff */
[----:B------:R3:W-:Y:S01]  /*1ea0*/  STL [R1+0xc8], R108 ;  /* 0x0000c86c01007387 */ /* 0x0007e20000100800 */
[----:B------:R-:W-:Y:S01]  /*1eb0*/  LOP3.LUT R4, R5, 0xfffffe00, R4, 0xf8, !PT ;  /* 0xfffffe0005047812 */ /* 0x000fe200078ef804 */
[----:B------:R-:W-:Y:S01]  /*1ec0*/  IMAD.U32 R8, RZ, RZ, UR21 ;  /* 0x00000015ff087e24 */ /* 0x000fe2000f8e00ff */
[----:B------:R-:W-:Y:S01]  /*1ed0*/  LEA.HI R5, R2, R20, RZ, 0x2 ;  /* 0x0000001402057211 */ /* 0x000fe200078f10ff */
[----:B------:R3:W-:Y:S01]  /*1ee0*/  STL [R1+0xd0], R107 ;  /* 0x0000d06b01007387 */ /* 0x0007e20000100800 */
[----:B------:R-:W-:Y:S01]  /*1ef0*/  LOP3.LUT R0, R0, 0xffffff8, RZ, 0xc0, !PT ;  /* 0x0ffffff800007812 */ /* 0x000fe200078ec0ff */
[----:B------:R-:W-:Y:S01]  /*1f00*/  IMAD.WIDE R8, R8, 0x80, R30 ;  /* 0x0000008008087825 */ /* 0x000fe200078e021e */
[----:B------:R-:W-:Y:S01]  /*1f10*/  SHF.R.S32.HI R24, RZ, 0x2, R5 ;  /* 0x00000002ff187819 */ /* 0x000fe20000011405 */
[----:B------:R3:W-:Y:S01]  /*1f20*/  STL [R1+0xdc], R33 ;  /* 0x0000dc2101007387 */ /* 0x0007e20000100800 */
[----:B------:R-:W-:Y:S01]  /*1f30*/  IADD3 R17, R19, UR4, RZ ;  /* 0x0000000413117c10 */ /* 0x000fe2000fffe0ff */
[----:B------:R-:W-:Y:S01]  /*1f40*/  IMAD.IADD R0, R22, 0x1, -R0 ;  /* 0x0000000116007824 */ /* 0x000fe200078e0a00 */
[----:B------:R-:W-:Y:S01]  /*1f50*/  SEL R3, R3, 0xfffffff0, !P1 ;  /* 0xfffffff003037807 */ /* 0x000fe20004800000 */
[----:B------:R3:W-:Y:S01]  /*1f60*/  STL [R1+0xb4], R37 ;  /* 0x0000b42501007387 */ /* 0x0007e20000100800 */
[----:B------:R-:W-:Y:S01]  /*1f70*/  IMAD.SHL.U32 R207, R207, 0x2, RZ ;  /* 0x00000002cfcf7824 */ /* 0x000fe200078e00ff */
[----:B------:R-:W-:Y:S01]  /*1f80*/  SEL R2, R27, 0xffffffe0, !P2 ;  /* 0xffffffe01b027807 */ /* 0x000fe20005000000 */
[----:B------:R-:W-:Y:S01]  /*1f90*/  IMAD R21, R0, 0x10, R24 ;  /* 0x0000001000157824 */ /* 0x000fe200078e0218 */
        /* <DEDUP_REMOVED lines=39> */
.L_x_1801:
[----:B------:R-:W-:Y:S05]  /*2210*/  BSYNC B0 ;  /* 0x0000000000007941 */ /* 0x000fea0003800000 */
.L_x_1800:
        /* <DEDUP_REMOVED lines=9> */
[----:B------:R-:W-:-:S03]  /*22b0*/  IMAD.U32 R5, RZ, RZ, UR4 ;  /* 0x00000004ff057e24 */ /* 0x000fc6000f8e00ff */
[----:B------:R-:W-:Y:S02]  /*22c0*/  IADD3 R118, P0, R0, UR4, RZ ;  /* 0x0000000400767c10 */ /* 0x000fe4000ff1e0ff */
[----:B------:R-:W-:-:S04]  /*22d0*/  SHF.R.S32.HI R0, RZ, 0x1f, R0 ;  /* 0x0000001fff007819 */ /* 0x000fc80000011400 */
[----:B------:R-:W-:Y:S01]  /*22e0*/  LEA.HI.X.SX32 R154, R5, R0, 0x1, P0 ;  /* 0x00000000059a7211 */ /* 0x000fe200000f0eff */
        /* <DEDUP_REMOVED lines=42> */
.L_x_1803:
[----:B------:R-:W-:Y:S05]  /*2590*/  BSYNC B0 ;  /* 0x0000000000007941 */ /* 0x000fea0003800000 */
.L_x_1802:
        /* <DEDUP_REMOVED lines=45> */
.L_x_1805:
[----:B------:R-:W-:Y:S05]  /*2870*/  BSYNC B0 ;  /* 0x0000000000007941 */ /* 0x000fea0003800000 */
.L_x_1804:
        /* <DEDUP_REMOVED lines=49> */
.L_x_1807:
[----:B------:R-:W-:Y:S05]  /*2b90*/  BSYNC B0 ;  /* 0x0000000000007941 */ /* 0x000fea0003800000 */
.L_x_1806:
        /* <DEDUP_REMOVED lines=48> */
.L_x_1809:
[----:B------:R-:W-:Y:S05]  /*2ea0*/  BSYNC B0 ;  /* 0x0000000000007941 */ /* 0x000fea0003800000 */
.L_x_1808:
[----:B------:R-:W-:Y:S01]  /*2eb0*/  ISETP.GE.AND P0, PT, R20, UR9, PT ;  /* 0x0000000914007c0c */ /* 0x000fe2000bf06270 */
[----:B------:R-:W-:Y:S01]  /*2ec0*/  ULDC.64 UR18, c[0x0][0x1a0] ;  /* 0x0000680000127ab9 */ /* 0x000fe20000000a00 */
[----:B------:R-:W-:Y:S01]  /*2ed0*/  BSSY B0, `(.L_x_1810) ;  /* 0x000002b000007945 */ /* 0x000fe20003800000 */
[----:B------:R-:W-:Y:S02]  /*2ee0*/  UMOV UR8, 0x5 ;  /* 0x0000000500087882 */ /* 0x000fe40000000000 */
[----:B------:R-:W-:Y:S02]  /*2ef0*/  ULDC UR13, c[0x0][0x19c] ;  /* 0x00006700000d7ab9 */ /* 0x000fe40000000800 */
        /* <DEDUP_REMOVED lines=40> */
.L_x_1811:
[----:B------:R-:W-:Y:S05]  /*3180*/  BSYNC B0 ;  /* 0x0000000000007941 */ /* 0x000fea0003800000 */
.L_x_1810:
[----:B------:R-:W0:Y:S01]  /*3190*/  LDGDEPBAR ;  /* 0x00000000000079af */ /* 0x000e220000000000 */
[----:B------:R-:W-:Y:S01]  /*31a0*/  LEA R0, R22, UR7, 0x4 ;  /* 0x0000000716007c11 */ /* 0x000fe2000f8e20ff */
[----:B------:R-:W-:Y:S01]  /*31b0*/  IMAD.SHL.U32 R6, R23, 0x40, RZ ;  /* 0x0000004017067824 */ /* 0x000fe200078e00ff */
[C---:B------:R-:W-:Y:S01]  /*31c0*/  SHF.L.U32 R5, R30.reuse, 0x3, RZ ;  /* 0x000000031e057819 */ /* 0x040fe200000006ff */
[----:B-12---:R-:W-:Y:S01]  /*31d0*/  IMAD.MOV.U32 R10, RZ, RZ, R32 ;  /* 0x000000ffff0a7224 */ /* 0x006fe200078e0020 */
[----:B------:R-:W-:Y:S01]  /*31e0*/  ISETP.GE.AND P0, PT, R30, UR9, PT ;  /* 0x000000091e007c0c */ /* 0x000fe2000bf06270 */
        /* <DEDUP_REMOVED lines=8> */
[----:B------:R-:W-:Y:S01]  /*3270*/  UIMAD UR13, UR11, UR12, UR13 ;  /* 0x0000000c0b0d72a4 */ /* 0x000fe2000f8e020d */
[----:B------:R1:W-:Y:S01]  /*3280*/  STL.64 [R1+0xd8], R10 ;  /* 0x0000d80a01007387 */ /* 0x0003e20000100a00 */
[----:B------:R-:W-:Y:S01]  /*3290*/  IMAD.WIDE.U32 R8, R8, UR29, R10 ;  /* 0x0000001d08087c25 */ /* 0x000fe2000f8e000a */
[----:B------:R-:W-:Y:S01]  /*32a0*/  LOP3.LUT R0, R5, R0, RZ, 0x3c, !PT ;  /* 0x0000000005007212 */ /* 0x000fe200078e3cff */
[----:B------:R-:W-:Y:S01]  /*32b0*/  UIADD3 UR31, UR32, -0x4ab325aa, URZ ;  /* 0xb54cda56201f7890 */ /* 0x000fe2000fffe03f */
[----:B------:R-:W-:Y:S01]  /*32c0*/  LOP3.LUT P1, RZ, R23, 0x4, RZ, 0xc0, !PT ;  /* 0x0000000417ff7812 */ /* 0x000fe2000782c0ff */
[----:B------:R-:W-:Y:S01]  /*32d0*/  IMAD.U32 R5, RZ, RZ, UR21 ;  /* 0x00000015ff057e24 */ /* 0x000fe2000f8e00ff */
[----:B------:R-:W-:Y:S01]  /*32e0*/  SHF.L.U32 R26, R26, 0x1, RZ ;  /* 0x000000011a1a7819 */ /* 0x000fe200000006ff */
[----:B------:R-:W-:Y:S01]  /*32f0*/  IMAD R6, R22, 0x400, R4 ;  /* 0x0000040016067824 */ /* 0x000fe200078e0204 */
[----:B------:R-:W-:Y:S01]  /*3300*/  UIADD3 UR7, UR33, 0x646e171e, URZ ;  /* 0x646e171e21077890 */ /* 0x000fe2000fffe03f */
[----:B------:R-:W-:-:S04]  /*3310*/  DEPBAR.LE SB0, 0x0 ;  /* 0x000080000000791a */ /* 0x000fc80000000000 */
[----:B------:R-:W-:Y:S01]  /*3320*/  BAR.SYNC.DEFER_BLOCKING 0x0 ;  /* 0x0000000000007b1d */ /* 0x000fe20000010000 */
[----:B------:R-:W-:Y:S01]  /*3330*/  IMAD R116, R5, 0x8, R22 ;  /* 0x0000000805747824 */ /* 0x000fe200078e0216 */
[----:B------:R-:W-:Y:S01]  /*3340*/  LEA R5, R25, R0, 0x9 ;  /* 0x0000000019057211 */ /* 0x000fe200078e48ff */
[----:B------:R-:W-:Y:S01]  /*3350*/  IMAD.SHL.U32 R187, R6, 0x2, RZ ;  /* 0x0000000206bb7824 */ /* 0x000fe200078e00ff */
[----:B------:R-:W-:Y:S02]  /*3360*/  IADD3 R6, R9, UR13, RZ ;  /* 0x0000000d09067c10 */ /* 0x000fe4000fffe0ff */
        /* <DEDUP_REMOVED lines=42> */
.L_x_1813:
[----:B------:R-:W-:Y:S05]  /*3610*/  BSYNC B0 ;  /* 0x0000000000007941 */ /* 0x000fea0003800000 */
.L_x_1812:
        /* <DEDUP_REMOVED lines=50> */
.L_x_1815:
[----:B------:R-:W-:Y:S05]  /*3940*/  BSYNC B0 ;  /* 0x0000000000007941 */ /* 0x000fea0003800000 */
.L_x_1814:
[----:B------:R-:W-:Y:S01]  /*3950*/  IMAD.SHL.U32 R179, R5, 0x2, RZ ;  /* 0x0000000205b37824 */ /* 0x000fe200078e00ff */
[----:B-12---:R-:W-:Y:S01]  /*3960*/  LDSM.16.M88.4 R12, [R187] ;  /* 0x00000000bb0c783b */ /* 0x006fe20000000200 */
[----:B------:R-:W-:Y:S01]  /*3970*/  LOP3.LUT P0, RZ, R23, 0x2, RZ, 0xc0, !PT ;  /* 0x0000000217ff7812 */ /* 0x000fe2000780c0ff */
[--C-:B------:R-:W-:Y:S01]  /*3980*/  IMAD R188, R3, 0x2, R187.reuse ;  /* 0x0000000203bc7824 */ /* 0x100fe200078e02bb */
[----:B------:R-:W-:Y:S01]  /*3990*/  IADD3 R6, R104, UR8, RZ ;  /* 0x0000000868067c10 */ /* 0x000fe2000fffe0ff */
[----:B------:R-:W1:Y:S01]  /*39a0*/  LDSM.16.M88.4 R16, [R179+0x10000] ;  /* 0x01000000b310783b */ /* 0x000e620000000200 */
[C---:B------:R-:W-:Y:S01]  /*39b0*/  IADD3 R5, R179.reuse, 0x10000, RZ ;  /* 0x00010000b3057810 */ /* 0x040fe20007ffe0ff */
[----:B------:R-:W-:Y:S01]  /*39c0*/  IMAD R190, R2, 0x2, R187 ;  /* 0x0000000202be7824 */ /* 0x000fe200078e02bb */
[----:B------:R-:W-:Y:S01]  /*39d0*/  IADD3 R191, R179, 0x10020, RZ ;  /* 0x00010020b3bf7810 */ /* 0x000fe20007ffe0ff */
[----:B------:R-:W2:Y:S01]  /*39e0*/  LDSM.16.M88.4 R24, [R179+0x10800] ;  /* 0x01080000b318783b */ /* 0x000ea20000000200 */
[----:B------:R-:W-:Y:S01]  /*39f0*/  IMAD R185, R0, 0x2, R179 ;  /* 0x0000000200b97824 */ /* 0x000fe200078e02b3 */
[----:B------:R-:W-:Y:S01]  /*3a00*/  IMNMX R217, R6, UR10, PT ;  /* 0x0000000a06d97c17 */ /* 0x000fe2000b800200 */
[----:B------:R-:W-:Y:S01]  /*3a10*/  IMAD R189, R2, 0x2, R188 ;  /* 0x0000000202bd7824 */ /* 0x000fe200078e02bc */
[----:B---3--:R-:W3:Y:S01]  /*3a20*/  LDSM.16.M88.4 R32, [R179+0x11000] ;  /* 0x01100000b320783b */ /* 0x008ee20000000200 */
        /* <DEDUP_REMOVED lines=29> */
[----:B--2---:R-:W-:Y:S01]  /*3c00*/  HMMA.16816.F32 R44, R12, R24, RZ ;  /* 0x000000180c2c723c */ /* 0x004fe200000018ff */
[----:B------:R-:W2:Y:S01]  /*3c10*/  LDSM.16.M88.4 R80, [R185+0x10000] ;  /* 0x01000000b950783b */ /* 0x000ea20000000200 */
[----:B------:R-:W-:-:S02]  /*3c20*/  ISETP.GE.AND P1, PT, R6, R217, PT ;  /* 0x000000d90600720c */ /* 0x000fc40003f26270 */
[C---:B------:R-:W-:Y:S01]  /*3c30*/  ISETP.GE.AND P4, PT, R6.reuse, R216, PT ;  /* 0x000000d80600720c */ /* 0x040fe20003f86270 */
[----:B------:R-:W-:Y:S01]  /*3c40*/  LDSM.16.M88.4 R96, [R184+0x2000] ;  /* 0x00200000b860783b */ /* 0x000fe20000000200 */
[C---:B------:R-:W-:Y:S02]  /*3c50*/  IADD3 R205, R191.reuse, 0x1000, RZ ;  /* 0x00001000bfcd7810 */ /* 0x040fe40007ffe0ff */
[----:B---3--:R-:W-:Y:S01]  /*3c60*/  HMMA.16816.F32 R56, R12, R32, RZ ;  /* 0x000000200c38723c */ /* 0x008fe200000018ff */
        /* <DEDUP_REMOVED lines=38> */
[C---:B--2---:R-:W-:Y:S01]  /*3ed0*/  HMMA.16816.F32 R56, R20.reuse, R80, R16 ;  /* 0x000000501438723c */ /* 0x044fe20000001810 */
[----:B------:R-:W-:Y:S07]  /*3ee0*/  LDSM.16.M88.4 R16, [R187+0x4000] ;  /* 0x00400000bb10783b */ /* 0x000fee0000000200 */
[C---:B------:R-:W-:Y:S01]  /*3ef0*/  HMMA.16816.F32 R52, R20.reuse, R82, R32 ;  /* 0x000000521434723c */ /* 0x040fe20000001820 */
[----:B------:R-:W-:Y:S07]  /*3f00*/  LDSM.16.M88.4 R80, [R179+0x13000] ;  /* 0x01300000b350783b */ /* 0x000fee0000000200 */
[C---:B------:R-:W-:Y:S01]  /*3f10*/  HMMA.16816.F32 R32, R20.reuse, R86, R24 ;  /* 0x000000561420723c */ /* 0x040fe20000001818 */
[----:B------:R-:W-:Y:S07]  /*3f20*/  LDSM.16.M88.4 R84, [R185+0x12800] ;  /* 0x01280000b954783b */ /* 0x000fee0000000200 */
[C---:B------:R-:W-:Y:S01]  /*3f30*/  HMMA.16816.F32 R24, R20.reuse, R90, R64 ;  /* 0x0000005a1418723c */ /* 0x040fe20000001840 */
[----:B------:R-:W2:Y:S04]  /*3f40*/  LDSM.16.M88.4 R64, [R179+0x12000] ;  /* 0x01200000b340783b */ /* 0x000ea80000000200 */
[----:B------:R-:W-:Y:S03]  /*3f50*/  LDSM.16.M88.4 R88, [R185+0x12000] ;  /* 0x01200000b958783b */ /* 0x000fe60000000200 */
[C---:B---3--:R-:W-:Y:S01]  /*3f60*/  HMMA.16816.F32 R12, R20.reuse, R48, R72 ;  /* 0x00000030140c723c */ /* 0x048fe20000001848 */
[----:B------:R-:W3:Y:S07]  /*3f70*/  LDSM.16.M88.4 R72, [R179+0x12800] ;  /* 0x01280000b348783b */ /* 0x000eee0000000200 */
        /* <DEDUP_REMOVED lines=332> */
.L_x_1818:
[----:B------:R-:W-:Y:S05]  /*5440*/  BSYNC B0 ;  /* 0x0000000000007941 */ /* 0x000fea0003800000 */
.L_x_1817:
[----:B------:R-:W0:Y:S02]  /*5450*/  LDGDEPBAR ;  /* 0x00000000000079af */ /* 0x000e240000000000 */
.L_x_1816:
        /* <DEDUP_REMOVED lines=9> */
[----:B------:R-:W-:Y:S01]  /*54f0*/  UIADD3 UR5, UR33, -0x4498517b, URZ ;  /* 0xbb67ae8521057890 */ /* 0x000fe2000fffe03f */
[----:B------:R-:W-:Y:S01]  /*5500*/  FMNMX.FTZ R0, R37, R0, !PT ;  /* 0x0000000025007209 */ /* 0x000fe20007810000 */
[----:B------:R-:W-:Y:S01]  /*5510*/  ULOP3.LUT UR8, UR4, UR33, URZ, 0x3c, !UPT ;  /* 0x0000002104087292 */ /* 0x000fe2000f8e3c3f */
        /* <DEDUP_REMOVED lines=19> */
[----:B------:R-:W-:Y:S01]  /*5650*/  IMAD.SHL.U32 R180, R4, 0x2, RZ ;  /* 0x0000000204b47824 */ /* 0x000fe200078e00ff */
[----:B------:R-:W-:Y:S01]  /*5660*/  FMNMX.FTZ R132, R94, R132, !PT ;  /* 0x000000845e847209 */ /* 0x000fe20007810000 */
[----:B------:R-:W-:Y:S01]  /*5670*/  UIADD3 UR4, UR4, 0x1, URZ ;  /* 0x0000000104047890 */ /* 0x000fe2000fffe03f */
        /* <DEDUP_REMOVED lines=23> */
[----:B------:R-:W2:Y:S04]  /*57f0*/  SHFL.BFLY PT, R5, R132, 0x2, 0x1f ;  /* 0x0c401f0084057f89 */ /* 0x000ea800000e0000 */
[----:B------:R-:W3:Y:S04]  /*5800*/  SHFL.BFLY PT, R133, R0, 0x2, 0x1f ;  /* 0x0c401f0000857f89 */ /* 0x000ee800000e0000 */
[----:B------:R-:W-:Y:S01]  /*5810*/  LDSM.16.MT88.4 R52, [R180+0x18800] ;  /* 0x01880000b434783b */ /* 0x000fe20000004200 */
[----:B--2---:R-:W-:Y:S02]  /*5820*/  FMNMX.FTZ R132, R132, R5, !PT ;  /* 0x0000000584847209 */ /* 0x004fe40007810000 */
[----:B------:R-:W-:-:S02]  /*5830*/  LOP3.LUT R5, R105, UR32, RZ, 0x3c, !PT ;  /* 0x0000002069057c12 */ /* 0x000fc4000f8e3cff */
[----:B---3--:R-:W-:Y:S01]  /*5840*/  FMNMX.FTZ R133, R0, R133, !PT ;  /* 0x0000008500857209 */ /* 0x008fe20007810000 */
[----:B-1----:R-:W1:Y:S04]  /*5850*/  SHFL.BFLY PT, R6, R132, 0x1, 0x1f ;  /* 0x0c201f0084067f89 */ /* 0x002e6800000e0000 */
[----:B------:R2:W-:Y:S04]  /*5860*/  STL [R1+0xf0], R5 ;  /* 0x0000f00501007387 */ /* 0x0005e80000100800 */
[----:B------:R-:W3:Y:S01]  /*5870*/  SHFL.BFLY PT, R9, R133, 0x1, 0x1f ;  /* 0x0c201f0085097f89 */ /* 0x000ee200000e0000 */
[----:B-1----:R-:W-:-:S02]  /*5880*/  FMNMX.FTZ R132, R132, R6, !PT ;  /* 0x0000000684847209 */ /* 0x002fc40007810000 */
[----:B------:R-:W-:Y:S01]  /*5890*/  LOP3.LUT R6, R87, UR8, RZ, 0x3c, !PT ;  /* 0x0000000857067c12 */ /* 0x000fe2000f8e3cff */
[----:B------:R-:W-:Y:S01]  /*58a0*/  UIADD3 UR8, UR33, -0x56f99767, URZ ;  /* 0xa906689921087890 */ /* 0x000fe2000fffe03f */
[----:B------:R-:W-:Y:S02]  /*58b0*/  FSETP.NEU.FTZ.AND P1, PT, R132, -INF , PT ;  /* 0xff8000008400780b */ /* 0x000fe40003f3d000 */
[----:B--2---:R-:W-:Y:S01]  /*58c0*/  LOP3.LUT R5, R117, R5, RZ, 0x3c, !PT ;  /* 0x0000000575057212 */ /* 0x004fe200078e3cff */
[----:B------:R-:W-:Y:S01]  /*58d0*/  IMAD.WIDE.U32 R6, R6, -0x326172a9, RZ ;  /* 0xcd9e8d5706067825 */ /* 0x000fe200078e00ff */
[----:B---3--:R-:W-:-:S03]  /*58e0*/  FMNMX.FTZ R133, R133, R9, !PT ;  /* 0x0000000985857209 */ /* 0x008fc60007810000 */
[----:B------:R-:W-:Y:S01]  /*58f0*/  IMAD.WIDE.U32 R160, R5, -0x2daee0ad, RZ ;  /* 0xd2511f5305a07825 */ /* 0x000fe200078e00ff */
[----:B------:R-:W-:-:S04]  /*5900*/  LOP3.LUT R7, R7, UR36, R116, 0x96, !PT ;  /* 0x0000002407077c12 */ /* 0x000fc8000f8e9674 */
[----:B------:R-:W-:Y:S01]  /*5910*/  LOP3.LUT R0, R161, UR5, R86, 0x96, !PT ;  /* 0x00000005a1007c12 */ /* 0x000fe2000f8e9656 */
[----:B------:R-:W-:Y:S04]  /*5920*/  STL.64 [R1+0xc0], R160 ;  /* 0x0000c0a001007387 */ /* 0x000fe80000100a00 */
[----:B------:R-:W-:-:S04]  /*5930*/  IMAD.WIDE.U32 R162, R0, -0x326172a9, RZ ;  /* 0xcd9e8d5700a27825 */ /* 0x000fc800078e00ff */
[----:B------:R-:W-:Y:S01]  /*5940*/  FMUL.FTZ R0, R132, c[0x0][0x23c] ;  /* 0x00008f0084007a20 */ /* 0x000fe20000410000 */
[----:B------:R-:W-:Y:S01]  /*5950*/  LOP3.LUT R5, R163, UR35, R6, 0x96, !PT ;  /* 0x00000023a3057c12 */ /* 0x000fe2000f8e9606 */
[----:B------:R-:W-:Y:S01]  /*5960*/  IMAD.WIDE.U32 R6, R7, -0x2daee0ad, RZ ;  /* 0xd2511f5307067825 */ /* 0x000fe200078e00ff */
[----:B------:R-:W-:Y:S02]  /*5970*/  STL.64 [R1+0x38], R162 ;  /* 0x000038a201007387 */ /* 0x000fe40000100a00 */
[----:B------:R-:W-:Y:S01]  /*5980*/  FSEL R0, R0, RZ, P1 ;  /* 0x000000ff00007208 */ /* 0x000fe20000800000 */
[----:B------:R-:W-:Y:S01]  /*5990*/  IMAD.WIDE.U32 R10, R5, -0x2daee0ad, RZ ;  /* 0xd2511f53050a7825 */ /* 0x000fe200078e00ff */
[----:B------:R-:W-:Y:S02]  /*59a0*/  LOP3.LUT R7, R7, UR14, R160, 0x96, !PT ;  /* 0x0000000e07077c12 */ /* 0x000fe4000f8e96a0 */
[----:B------:R-:W-:Y:S01]  /*59b0*/  FSETP.NEU.FTZ.AND P1, PT, R133, -INF , PT ;  /* 0xff8000008500780b */ /* 0x000fe20003f3d000 */
[----:B------:R-:W-:Y:S01]  /*59c0*/  FFMA.FTZ R8, R40, c[0x0][0x23c], -R0 ;  /* 0x00008f0028087a23 */ /* 0x000fe20000010800 */
[----:B------:R-:W-:Y:S01]  /*59d0*/  LOP3.LUT R5, R11, UR12, R6, 0x96, !PT ;  /* 0x0000000c0b057c12 */ /* 0x000fe2000f8e9606 */
[----:B------:R-:W-:-:S02]  /*59e0*/  IMAD.WIDE.U32 R6, R7, -0x326172a9, RZ ;  /* 0xcd9e8d5707067825 */ /* 0x000fc400078e00ff */
[----:B------:R1:W-:Y:S02]  /*59f0*/  MUFU.EX2 R122, R8 ;  /* 0x00000008007a7308 */ /* 0x0003e40000000800 */
[----:B------:R-:W-:Y:S01]  /*5a00*/  IMAD.WIDE.U32 R12, R5, -0x326172a9, RZ ;  /* 0xcd9e8d57050c7825 */ /* 0x000fe200078e00ff */
[----:B------:R-:W-:-:S03]  /*5a10*/  LOP3.LUT R7, R7, UR13, R162, 0x96, !PT ;  /* 0x0000000d07077c12 */ /* 0x000fc6000f8e96a2 */
[----:B------:R-:W-:Y:S02]  /*5a20*/  FMUL.FTZ R5, R133, c[0x0][0x23c] ;  /* 0x00008f0085057a20 */ /* 0x000fe40000410000 */
[----:B------:R-:W-:-:S03]  /*5a30*/  FFMA.FTZ R9, R36, c[0x0][0x23c], -R0 ;  /* 0x00008f0024097a23 */ /* 0x000fc60000010800 */
[----:B------:R-:W-:Y:S01]  /*5a40*/  FSEL R5, R5, RZ, P1 ;  /* 0x000000ff05057208 */ /* 0x000fe20000800000 */
[----:B------:R-:W-:Y:S01]  /*5a50*/  MUFU.EX2 R252, R9 ;  /* 0x0000000900fc7308 */ /* 0x000fe20000000800 */
[----:B-1----:R-:W-:-:S07]  /*5a60*/  FFMA.FTZ R8, R41, c[0x0][0x23c], -R0 ;  /* 0x00008f0029087a23 */ /* 0x002fce0000010800 */
[----:B------:R1:W-:Y:S02]  /*5a70*/  MUFU.EX2 R120, R8 ;  /* 0x0000000800787308 */ /* 0x0003e40000000800 */
[----:B-1----:R-:W-:Y:S01]  /*5a80*/  LOP3.LUT R8, R13, UR11, R6, 0x96, !PT ;  /* 0x0000000b0d087c12 */ /* 0x002fe2000f8e9606 */
[----:B------:R-:W-:-:S04]  /*5a90*/  IMAD.WIDE.U32 R6, R7, -0x2daee0ad, RZ ;  /* 0xd2511f5307067825 */ /* 0x000fc800078e00ff */
[----:B------:R-:W-:-:S04]  /*5aa0*/  IMAD.WIDE.U32 R92, R8, -0x2daee0ad, RZ ;  /* 0xd2511f53085c7825 */ /* 0x000fc800078e00ff */
[----:B------:R-:W-:Y:S01]  /*5ab0*/  FFMA.FTZ R8, R44, c[0x0][0x23c], -R5 ;  /* 0x00008f002c087a23 */ /* 0x000fe20000010805 */
[----:B------:R-:W-:Y:S01]  /*5ac0*/  LOP3.LUT R16, R93, UR8, R6, 0x96, !PT ;  /* 0x000000085d107c12 */ /* 0x000fe2000f8e9606 */
[----:B------:R-:W-:Y:S01]  /*5ad0*/  IMAD R93, R121, 0x10000, R121 ;  /* 0x00010000795d7824 */ /* 0x000fe200078e0279 */
[----:B------:R-:W-:Y:S01]  /*5ae0*/  LOP3.LUT R6, R7, UR10, R10, 0x96, !PT ;  /* 0x0000000a07067c12 */ /* 0x000fe2000f8e960a */
[----:B------:R1:W-:Y:S02]  /*5af0*/  MUFU.EX2 R242, R8 ;  /* 0x0000000800f27308 */ /* 0x0003e40000000800 */
[----:B------:R-:W-:-:S04]  /*5b00*/  IMAD.WIDE.U32 R16, R16, -0x326172a9, RZ ;  /* 0xcd9e8d5710107825 */ /* 0x000fc800078e00ff */
[----:B------:R-:W-:Y:S01]  /*5b10*/  IMAD.WIDE.U32 R76, R6, -0x326172a9, RZ ;  /* 0xcd9e8d57064c7825 */ /* 0x000fe200078e00ff */
[C---:B------:R-:W-:Y:S02]  /*5b20*/  LOP3.LUT R7, R16.reuse, 0xffff, RZ, 0xc0, !PT ;  /* 0x0000ffff10077812 */ /* 0x040fe400078ec0ff */
[----:B------:R-:W-:Y:S01]  /*5b30*/  LOP3.LUT R11, R16, 0xff, RZ, 0xc0, !PT ;  /* 0x000000ff100b7812 */ /* 0x000fe200078ec0ff */
[----:B------:R-:W-:Y:S01]  /*5b40*/  FFMA.FTZ R6, R43, c[0x0][0x23c], -R5 ;  /* 0x00008f002b067a23 */ /* 0x000fe20000010805 */
[----:B------:R-:W-:Y:S01]  /*5b50*/  SHF.R.U32.HI R9, RZ, 0x8, R7 ;  /* 0x00000008ff097819 */ /* 0x000fe20000011607 */
[----:B------:R-:W-:Y:S01]  /*5b60*/  FFMA.FTZ R7, R37, c[0x0][0x23c], -R5 ;  /* 0x00008f0025077a23 */ /* 0x000fe20000010805 */
[----:B------:R-:W-:Y:S01]  /*5b70*/  SHF.R.U32.HI R10, RZ, 0x18, R16 ;  /* 0x00000018ff0a7819 */ /* 0x000fe20000011610 */
[----:B------:R2:W-:Y:S01]  /*5b80*/  MUFU.EX2 R243, R6 ;  /* 0x0000000600f37308 */ /* 0x0005e20000000800 */
[----:B------:R-:W-:Y:S01]  /*5b90*/  PRMT R13, R11, 0x5410, R9 ;  /* 0x000054100b0d7816 */ /* 0x000fe20000000009 */
[----:B-1----:R-:W-:Y:S01]  /*5ba0*/  FFMA.FTZ R8, R42, c[0x0][0x23c], -R5 ;  /* 0x00008f002a087a23 */ /* 0x002fe20000010805 */
[----:B------:R-:W-:Y:S01]  /*5bb0*/  LOP3.LUT R18, R77, UR9, R12, 0x96, !PT ;  /* 0x000000094d127c12 */ /* 0x000fe2000f8e960c */
[----:B------:R-:W-:-:S04]  /*5bc0*/  FFMA.FTZ R9, R38, c[0x0][0x23c], -R0 ;  /* 0x00008f0026097a23 */ /* 0x000fc80000010800 */
[----:B------:R1:W3:Y:S01]  /*5bd0*/  MUFU.EX2 R168, R8 ;  /* 0x0000000800a87308 */ /* 0x0002e20000000800 */
[----:B--2---:R-:W-:-:S07]  /*5be0*/  LOP3.LUT R6, R17, UR31, R76, 0x96, !PT ;  /* 0x0000001f11067c12 */ /* 0x004fce000f8e964c */
[----:B------:R2:W4:Y:S01]  /*5bf0*/  MUFU.EX2 R169, R7 ;  /* 0x0000000700a97308 */ /* 0x0005220000000800 */
[----:B------:R-:W-:Y:S02]  /*5c00*/  LOP3.LUT R11, R6, 0xff, RZ, 0xc0, !PT ;  /* 0x000000ff060b7812 */ /* 0x000fe400078ec0ff */
[----:B-1----:R-:W-:-:S05]  /*5c10*/  SHF.R.U32.HI R8, RZ, 0x10, R16 ;  /* 0x00000010ff087819 */ /* 0x002fca0000011610 */
[----:B------:R-:W1:Y:S01]  /*5c20*/  MUFU.EX2 R135, R9 ;  /* 0x0000000900877308 */ /* 0x000e620000000800 */
[----:B------:R-:W-:-:S04]  /*5c30*/  LOP3.LUT R8, R8, 0xff, RZ, 0xc0, !PT ;  /* 0x000000ff08087812 */ /* 0x000fc800078ec0ff */
[----:B------:R-:W-:Y:S02]  /*5c40*/  PRMT R15, R8, 0x5410, R10 ;  /* 0x00005410080f7816 */ /* 0x000fe4000000000a */
[----:B--2---:R-:W-:Y:S02]  /*5c50*/  LOP3.LUT R7, R6, 0xffff, RZ, 0xc0, !PT ;  /* 0x0000ffff06077812 */ /* 0x004fe400078ec0ff */
[--C-:B------:R-:W-:Y:S02]  /*5c60*/  SHF.R.U32.HI R8, RZ, 0x10, R6.reuse ;  /* 0x00000010ff087819 */ /* 0x100fe40000011606 */
[----:B------:R-:W-:Y:S02]  /*5c70*/  SHF.R.U32.HI R10, RZ, 0x8, R7 ;  /* 0x00000008ff0a7819 */ /* 0x000fe40000011607 */
[----:B------:R-:W-:Y:S02]  /*5c80*/  SHF.R.U32.HI R7, RZ, 0x18, R6 ;  /* 0x00000018ff077819 */ /* 0x000fe40000011606 */
[----:B---3--:R-:W-:-:S02]  /*5c90*/  F2FP.PACK_AB R6, R168, R242 ;  /* 0x000000f2a806723e */ /* 0x008fc400000000ff */
[----:B------:R-:W-:Y:S02]  /*5ca0*/  PRMT R10, R11, 0x5410, R10 ;  /* 0x000054100b0a7816 */ /* 0x000fe4000000000a */
[C---:B------:R-:W-:Y:S02]  /*5cb0*/  PRMT R77, R6.reuse, 0x7610, R77 ;  /* 0x00007610064d7816 */ /* 0x040fe4000000004d */
[----:B------:R-:W-:Y:S01]  /*5cc0*/  PRMT R78, R6, 0x7632, R78 ;  /* 0x00007632064e7816 */ /* 0x000fe2000000004e */
[----:B------:R-:W-:Y:S01]  /*5cd0*/  HSET2.LE.AND R3, R10, R93, PT ;  /* 0x0000005d0a037233 */ /* 0x000fe20003803000 */
[----:B------:R-:W-:Y:S02]  /*5ce0*/  F2FP.PACK_AB R6, R120, R122 ;  /* 0x0000007a7806723e */ /* 0x000fe400000000ff */
[----:B----4-:R-:W-:Y:S02]  /*5cf0*/  F2FP.PACK_AB R4, R169, R243 ;  /* 0x000000f3a904723e */ /* 0x010fe400000000ff */
[----:B------:R-:W-:-:S02]  /*5d00*/  PRMT R84, R6, 0x7610, R84 ;  /* 0x0000761006547816 */ /* 0x000fc40000000054 */
[----:B------:R-:W-:Y:S01]  /*5d10*/  PRMT R79, R6, 0x7632, R79 ;  /* 0x00007632064f7816 */ /* 0x000fe2000000004f */
[----:B------:R-:W-:Y:S01]  /*5d20*/  FFMA.FTZ R6, R39, c[0x0][0x23c], -R0 ;  /* 0x00008f0027067a23 */ /* 0x000fe20000010800 */
[----:B------:R-:W-:Y:S02]  /*5d30*/  LOP3.LUT R8, R8, 0xff, RZ, 0xc0, !PT ;  /* 0x000000ff08087812 */ /* 0x000fe400078ec0ff */
[C---:B------:R-:W-:Y:S01]  /*5d40*/  PRMT R86, R4.reuse, 0x7610, R86 ;  /* 0x0000761004567816 */ /* 0x040fe20000000056 */
[----:B------:R2:W-:Y:S01]  /*5d50*/  MUFU.EX2 R241, R6 ;  /* 0x0000000600f17308 */ /* 0x0005e20000000800 */
[----:B------:R-:W-:Y:S02]  /*5d60*/  PRMT R85, R4, 0x7632, R85 ;  /* 0x0000763204557816 */ /* 0x000fe40000000055 */
[----:B------:R-:W-:Y:S01]  /*5d70*/  PRMT R8, R8, 0x5410, R7 ;  /* 0x0000541008087816 */ /* 0x000fe20000000007 */
[----:B------:R-:W-:Y:S01]  /*5d80*/  FFMA.FTZ R7, R28, c[0x0][0x23c], -R0 ;  /* 0x00008f001c077a23 */ /* 0x000fe20000010800 */
[----:B-1----:R-:W-:-:S03]  /*5d90*/  F2FP.PACK_AB R4, R135, R252 ;  /* 0x000000fc8704723e */ /* 0x002fc600000000ff */
[----:B------:R1:W-:Y:S01]  /*5da0*/  MUFU.EX2 R134, R7 ;  /* 0x0000000700867308 */ /* 0x0003e20000000800 */
[C---:B------:R-:W-:Y:S02]  /*5db0*/  PRMT R239, R4.reuse, 0x7610, R239 ;  /* 0x0000761004ef7816 */ /* 0x040fe400000000ef */
[----:B------:R-:W-:Y:S01]  /*5dc0*/  PRMT R238, R4, 0x7632, R238 ;  /* 0x0000763204ee7816 */ /* 0x000fe200000000ee */
[----:B------:R-:W-:Y:S01]  /*5dd0*/  HSET2.LE.AND R4, R8, R93, PT ;  /* 0x0000005d08047233 */ /* 0x000fe20003803000 */
[----:B------:R-:W-:Y:S01]  /*5de0*/  FFMA.FTZ R8, R48, c[0x0][0x23c], -R5 ;  /* 0x00008f0030087a23 */ /* 0x000fe20000010805 */
[----:B--2---:R-:W-:-:S03]  /*5df0*/  PRMT R6, R77, 0x5410, R78 ;  /* 0x000054104d067816 */ /* 0x004fc6000000004e */
[----:B------:R2:W-:Y:S01]  /*5e00*/  MUFU.EX2 R184, R8 ;  /* 0x0000000800b87308 */ /* 0x0005e20000000800 */
[----:B------:R-:W-:Y:S01]  /*5e10*/  LOP3.LUT R12, R3, R6, RZ, 0xc0, !PT ;  /* 0x00000006030c7212 */ /* 0x000fe200078ec0ff */
[----:B------:R-:W-:Y:S01]  /*5e20*/  HSET2.LE.AND R3, R13, R93, PT ;  /* 0x0000005d0d037233 */ /* 0x000fe20003803000 */
[----:B------:R-:W-:Y:S01]  /*5e30*/  PRMT R6, R84, 0x5410, R79 ;  /* 0x0000541054067816 */ /* 0x000fe2000000004f */
[----:B-1----:R-:W-:-:S03]  /*5e40*/  FFMA.FTZ R7, R29, c[0x0][0x23c], -R0 ;  /* 0x00008f001d077a23 */ /* 0x002fc60000010800 */
[----:B------:R-:W-:Y:S01]  /*5e50*/  LOP3.LUT R13, R4, R6, RZ, 0xc0, !PT ;  /* 0x00000006040d7212 */ /* 0x000fe200078ec0ff */
[----:B------:R-:W1:Y:S01]  /*5e60*/  LDSM.16.MT88.4 R28, [R183+0x18000] ;  /* 0x01800000b71c783b */ /* 0x000e620000004200 */
[----:B------:R-:W-:Y:S01]  /*5e70*/  PRMT R4, R86, 0x5410, R85 ;  /* 0x0000541056047816 */ /* 0x000fe20000000055 */
[----:B------:R-:W-:Y:S01]  /*5e80*/  MUFU.EX2 R153, R7 ;  /* 0x0000000700997308 */ /* 0x000fe20000000800 */
[----:B------:R-:W-:Y:S02]  /*5e90*/  PRMT R6, R239, 0x5410, R238 ;  /* 0x00005410ef067816 */ /* 0x000fe400000000ee */
[----:B------:R-:W-:Y:S01]  /*5ea0*/  LOP3.LUT R14, R3, R4, RZ, 0xc0, !PT ;  /* 0x00000004030e7212 */ /* 0x000fe200078ec0ff */
[----:B------:R-:W-:Y:S01]  /*5eb0*/  HSET2.LE.AND R4, R15, R93, PT ;  /* 0x0000005d0f047233 */ /* 0x000fe20003803000 */
[--C-:B------:R-:W-:Y:S02]  /*5ec0*/  FFMA.FTZ R3, R45, c[0x0][0x23c], -R5.reuse ;  /* 0x00008f002d037a23 */ /* 0x100fe40000010805 */
[----:B--2---:R-:W-:-:S02]  /*5ed0*/  FFMA.FTZ R8, R47, c[0x0][0x23c], -R5 ;  /* 0x00008f002f087a23 */ /* 0x004fc40000010805 */
[----:B------:R-:W-:Y:S01]  /*5ee0*/  LOP3.LUT R15, R4, R6, RZ, 0xc0, !PT ;  /* 0x00000006040f7212 */ /* 0x000fe200078ec0ff */
[----:B------:R-:W-:Y:S01]  /*5ef0*/  FFMA.FTZ R6, R46, c[0x0][0x23c], -R5 ;  /* 0x00008f002e067a23 */ /* 0x000fe20000010805 */
[----:B------:R2:W-:Y:S01]  /*5f00*/  MUFU.EX2 R130, R3 ;  /* 0x0000000300827308 */ /* 0x0005e20000000800 */
[----:B------:R-:W-:Y:S04]  /*5f10*/  LDSM.16.MT88.4 R44, [R183+0x18800] ;  /* 0x01880000b72c783b */ /* 0x000fe80000004200 */
[C---:B------:R-:W-:Y:S03]  /*5f20*/  HMMA.16816.F32 R80, R12.reuse, R20, RZ ;  /* 0x000000140c50723c */ /* 0x040fe600000018ff */
[----:B------:R3:W4:Y:S05]  /*5f30*/  MUFU.EX2 R131, R6 ;  /* 0x0000000600837308 */ /* 0x00072a0000000800 */
[----:B------:R-:W-:Y:S01]  /*5f40*/  HMMA.16816.F32 R40, R12, R26, RZ ;  /* 0x0000001a0c28723c */ /* 0x000fe200000018ff */
[----:B--2---:R-:W-:-:S02]  /*5f50*/  IMAD.WIDE.U32 R2, R18, -0x2daee0ad, RZ ;  /* 0xd2511f5312027825 */ /* 0x004fc400078e00ff */
[----:B------:R2:W-:Y:S03]  /*5f60*/  MUFU.EX2 R223, R8 ;  /* 0x0000000800df7308 */ /* 0x0005e60000000800 */
[----:B------:R-:W-:Y:S02]  /*5f70*/  LOP3.LUT R4, R3, UR7, R92, 0x96, !PT ;  /* 0x0000000703047c12 */ /* 0x000fe4000f8e965c */
[----:B------:R-:W-:Y:S01]  /*5f80*/  HMMA.16816.F32 R72, R12, R22, RZ ;  /* 0x000000160c48723c */ /* 0x000fe200000018ff */
[C---:B------:R-:W-:Y:S02]  /*5f90*/  LOP3.LUT R21, R2.reuse, 0xff, RZ, 0xc0, !PT ;  /* 0x000000ff02157812 */ /* 0x040fe400078ec0ff */
[----:B---3--:R-:W-:Y:S02]  /*5fa0*/  LOP3.LUT R6, R2, 0xffff, RZ, 0xc0, !PT ;  /* 0x0000ffff02067812 */ /* 0x008fe400078ec0ff */
[----:B------:R-:W-:-:S02]  /*5fb0*/  SHF.R.U32.HI R11, RZ, 0x10, R4 ;  /* 0x00000010ff0b7819 */ /* 0x000fc40000011604 */
[----:B------:R-:W-:Y:S01]  /*5fc0*/  SHF.R.U32.HI R10, RZ, 0x8, R6 ;  /* 0x00000008ff0a7819 */ /* 0x000fe20000011606 */
[C---:B-1----:R-:W-:Y:S01]  /*5fd0*/  HMMA.16816.F32 R36, R12.reuse, R28, RZ ;  /* 0x0000001c0c24723c */ /* 0x042fe200000018ff */
[----:B------:R-:W-:Y:S01]  /*5fe0*/  SHF.R.U32.HI R7, RZ, 0x10, R2 ;  /* 0x00000010ff077819 */ /* 0x000fe20000011602 */
[----:B--2---:R-:W-:Y:S01]  /*5ff0*/  FFMA.FTZ R8, R49, c[0x0][0x23c], -R0 ;  /* 0x00008f0031087a23 */ /* 0x004fe20000010800 */
[----:B------:R-:W-:Y:S01]  /*6000*/  SHF.R.U32.HI R18, RZ, 0x18, R4 ;  /* 0x00000018ff127819 */ /* 0x000fe20000011604 */
[----:B------:R-:W1:Y:S01]  /*6010*/  LDSM.16.MT88.4 R48, [R181+0x18800] ;  /* 0x01880000b530783b */ /* 0x000e620000004200 */
[----:B------:R-:W-:Y:S01]  /*6020*/  LOP3.LUT R6, R11, 0xff, RZ, 0xc0, !PT ;  /* 0x000000ff0b067812 */ /* 0x000fe200078ec0ff */
[----:B------:R-:W2:Y:S01]  /*6030*/  MUFU.EX2 R240, R8 ;  /* 0x0000000800f07308 */ /* 0x000ea20000000800 */
[C---:B------:R-:W-:Y:S01]  /*6040*/  LOP3.LUT R9, R4.reuse, 0xffff, RZ, 0xc0, !PT ;  /* 0x0000ffff04097812 */ /* 0x040fe200078ec0ff */
[----:B------:R-:W-:Y:S01]  /*6050*/  HMMA.16816.F32 R64, R12, R24, RZ ;  /* 0x000000180c40723c */ /* 0x000fe200000018ff */
[----:B------:R-:W-:-:S02]  /*6060*/  LOP3.LUT R19, R4, 0xff, RZ, 0xc0, !PT ;  /* 0x000000ff04137812 */ /* 0x000fc400078ec0ff */
[----:B------:R-:W-:Y:S02]  /*6070*/  PRMT R11, R21, 0x5410, R10 ;  /* 0x00005410150b7816 */ /* 0x000fe4000000000a */
[----:B------:R-:W-:Y:S02]  /*6080*/  SHF.R.U32.HI R20, RZ, 0x18, R2 ;  /* 0x00000018ff147819 */ /* 0x000fe40000011602 */
[----:B------:R-:W-:Y:S01]  /*6090*/  LOP3.LUT R4, R7, 0xff, RZ, 0xc0, !PT ;  /* 0x000000ff07047812 */ /* 0x000fe200078ec0ff */
[----:B------:R-:W-:Y:S01]  /*60a0*/  HMMA.16816.F32 R28, R12, R30, RZ ;  /* 0x0000001e0c1c723c */ /* 0x000fe200000018ff */
[----:B------:R-:W-:Y:S02]  /*60b0*/  PRMT R10, R6, 0x5410, R18 ;  /* 0x00005410060a7816 */ /* 0x000fe40000000012 */
[----:B------:R-:W-:Y:S02]  /*60c0*/  SHF.R.U32.HI R7, RZ, 0x8, R9 ;  /* 0x00000008ff077819 */ /* 0x000fe40000011609 */
[----:B----4-:R-:W-:-:S02]  /*60d0*/  F2FP.PACK_AB R6, R131, R130 ;  /* 0x000000828306723e */ /* 0x010fc400000000ff */
[----:B------:R-:W-:Y:S01]  /*60e0*/  PRMT R20, R4, 0x5410, R20 ;  /* 0x0000541004147816 */ /* 0x000fe20000000014 */
[----:B------:R-:W-:Y:S01]  /*60f0*/  HMMA.16816.F32 R24, R12, R68, RZ ;  /* 0x000000440c18723c */ /* 0x000fe200000018ff */
[----:B------:R-:W-:Y:S02]  /*6100*/  PRMT R9, R19, 0x5410, R7 ;  /* 0x0000541013097816 */ /* 0x000fe40000000007 */
[----:B------:R-:W-:Y:S02]  /*6110*/  F2FP.PACK_AB R4, R241, R134 ;  /* 0x00000086f104723e */ /* 0x000fe400000000ff */
[C---:B------:R-:W-:Y:S02]  /*6120*/  PRMT R237, R6.reuse, 0x7610, R237 ;  /* 0x0000761006ed7816 */ /* 0x040fe400000000ed */
[----:B------:R-:W-:Y:S02]  /*6130*/  PRMT R236, R6, 0x7632, R236 ;  /* 0x0000763206ec7816 */ /* 0x000fe400000000ec */
[----:B--2---:R-:W-:-:S02]  /*6140*/  F2FP.PACK_AB R6, R240, R153 ;  /* 0x00000099f006723e */ /* 0x004fc400000000ff */
[C---:B------:R-:W-:Y:S02]  /*6150*/  PRMT R219, R4.reuse, 0x7610, R219 ;  /* 0x0000761004db7816 */ /* 0x040fe400000000db */
[----:B------:R-:W-:Y:S01]  /*6160*/  PRMT R218, R4, 0x7632, R218 ;  /* 0x0000763204da7816 */ /* 0x000fe200000000da */
[----:B------:R-:W-:Y:S01]  /*6170*/  HSET2.LE.AND R4, R9, R93, PT ;  /* 0x0000005d09047233 */ /* 0x000fe20003803000 */
[C---:B------:R-:W-:Y:S02]  /*6180*/  PRMT R211, R6.reuse, 0x7610, R211 ;  /* 0x0000761006d37816 */ /* 0x040fe400000000d3 */
[----:B------:R-:W-:Y:S02]  /*6190*/  PRMT R210, R6, 0x7632, R210 ;  /* 0x0000763206d27816 */ /* 0x000fe400000000d2 */
[----:B------:R-:W-:Y:S02]  /*61a0*/  PRMT R6, R237, 0x5410, R236 ;  /* 0x00005410ed067816 */ /* 0x000fe400000000ec */
[----:B------:R-:W-:-:S02]  /*61b0*/  F2FP.PACK_AB R7, R223, R184 ;  /* 0x000000b8df07723e */ /* 0x000fc400000000ff */
[----:B------:R-:W-:Y:S01]  /*61c0*/  LOP3.LUT R8, R4, R6, RZ, 0xc0, !PT ;  /* 0x0000000604087212 */ /* 0x000fe200078ec0ff */
[--C-:B------:R-:W-:Y:S01]  /*61d0*/  HSET2.LE.AND R4, R10, R93.reuse, PT ;  /* 0x0000005d0a047233 */ /* 0x100fe20003803000 */
[C---:B------:R-:W-:Y:S01]  /*61e0*/  PRMT R213, R7.reuse, 0x7610, R213 ;  /* 0x0000761007d57816 */ /* 0x040fe200000000d5 */
[----:B------:R-:W-:Y:S01]  /*61f0*/  HSET2.LE.AND R6, R11, R93, PT ;  /* 0x0000005d0b067233 */ /* 0x000fe20003803000 */
[----:B------:R-:W-:Y:S02]  /*6200*/  PRMT R212, R7, 0x7632, R212 ;  /* 0x0000763207d47816 */ /* 0x000fe400000000d4 */
[----:B------:R-:W-:-:S04]  /*6210*/  PRMT R7, R219, 0x5410, R218 ;  /* 0x00005410db077816 */ /* 0x000fc800000000da */
[----:B------:R-:W-:Y:S01]  /*6220*/  LOP3.LUT R9, R4, R7, RZ, 0xc0, !PT ;  /* 0x0000000704097212 */ /* 0x000fe200078ec0ff */
[----:B------:R-:W-:Y:S01]  /*6230*/  HSET2.LE.AND R4, R20, R93, PT ;  /* 0x0000005d14047233 */ /* 0x000fe20003803000 */
[----:B------:R-:W-:Y:S01]  /*6240*/  PRMT R7, R213, 0x5410, R212 ;  /* 0x00005410d5077816 */ /* 0x000fe200000000d4 */
[----:B------:R-:W-:Y:S03]  /*6250*/  HMMA.16816.F32 R20, R12, R70, RZ ;  /* 0x000000460c14723c */ /* 0x000fe600000018ff */
[----:B------:R-:W-:Y:S02]  /*6260*/  LOP3.LUT R10, R6, R7, RZ, 0xc0, !PT ;  /* 0x00000007060a7212 */ /* 0x000fe400078ec0ff */
[----:B------:R-:W-:-:S04]  /*6270*/  PRMT R6, R211, 0x5410, R210 ;  /* 0x00005410d3067816 */ /* 0x000fc800000000d2 */
[----:B------:R-:W-:Y:S02]  /*6280*/  LOP3.LUT R11, R4, R6, RZ, 0xc0, !PT ;  /* 0x00000006040b7212 */ /* 0x000fe400078ec0ff */
[----:B------:R-:W-:-:S05]  /*6290*/  LOP3.LUT R6, R87, UR4, RZ, 0x3c, !PT ;  /* 0x0000000457067c12 */ /* 0x000fca000f8e3cff */
[----:B-1----:R-:W-:Y:S01]  /*62a0*/  HMMA.16816.F32 R136, R8, R50, R40 ;  /* 0x000000320888723c */ /* 0x002fe20000001828 */
[----:B------:R-:W-:Y:S01]  /*62b0*/  LDSM.16.MT88.4 R40, [R182+0x1a000] ;  /* 0x01a00000b628783b */ /* 0x000fe20000004200 */
[----:B------:R-:W-:-:S05]  /*62c0*/  IMAD.WIDE.U32 R6, R6, -0x326172a9, RZ ;  /* 0xcd9e8d5706067825 */ /* 0x000fca00078e00ff */
[----:B------:R-:W-:Y:S01]  /*62d0*/  LOP3.LUT R7, R7, UR36, R116, 0x96, !PT ;  /* 0x0000002407077c12 */ /* 0x000fe2000f8e9674 */
[C---:B------:R-:W-:Y:S08]  /*62e0*/  HMMA.16816.F32 R36, R8.reuse, R44, R36 ;  /* 0x0000002c0824723c */ /* 0x040ff00000001824 */
[C---:B------:R-:W-:Y:S08]  /*62f0*/  HMMA.16816.F32 R20, R8.reuse, R34, R20 ;  /* 0x000000220814723c */ /* 0x040ff00000001814 */
[----:B------:R-:W-:Y:S01]  /*6300*/  IMAD.MOV.U32 R152, RZ, RZ, R138 ;  /* 0x000000ffff987224 */ /* 0x000fe200078e008a */
[----:B------:R-:W-:Y:S01]  /*6310*/  HMMA.16816.F32 R156, R8, R48, R64 ;  /* 0x00000030089c723c */ /* 0x000fe20000001840 */
[----:B------:R-:W-:Y:S01]  /*6320*/  IMAD.MOV.U32 R147, RZ, RZ, R139 ;  /* 0x000000ffff937224 */ /* 0x000fe200078e008b */
[----:B------:R-:W-:Y:S01]  /*6330*/  LDSM.16.MT88.4 R48, [R180+0x1a800] ;  /* 0x01a80000b430783b */ /* 0x000fe20000004200 */
[----:B------:R-:W-:-:S02]  /*6340*/  IMAD.MOV.U32 R146, RZ, RZ, R136 ;  /* 0x000000ffff927224 */ /* 0x000fc400078e0088 */
[----:B------:R-:W-:Y:S02]  /*6350*/  IMAD.MOV.U32 R145, RZ, RZ, R137 ;  /* 0x000000ffff917224 */ /* 0x000fe400078e0089 */
[----:B------:R-:W-:Y:S01]  /*6360*/  IMAD.MOV.U32 R144, RZ, RZ, R37 ;  /* 0x000000ffff907224 */ /* 0x000fe200078e0025 */
[----:B------:R-:W-:Y:S01]  /*6370*/  HMMA.16816.F32 R140, R8, R46, R28 ;  /* 0x0000002e088c723c */ /* 0x000fe2000000181c */
[----:B------:R-:W-:Y:S02]  /*6380*/  IMAD.MOV.U32 R19, RZ, RZ, R38 ;  /* 0x000000ffff137224 */ /* 0x000fe400078e0026 */
[----:B------:R-:W-:Y:S02]  /*6390*/  IMAD.MOV.U32 R139, RZ, RZ, R39 ;  /* 0x000000ffff8b7224 */ /* 0x000fe400078e0027 */
[----:B------:R-:W-:Y:S02]  /*63a0*/  IMAD.MOV.U32 R138, RZ, RZ, R36 ;  /* 0x000000ffff8a7224 */ /* 0x000fe400078e0024 */
[----:B------:R-:W1:Y:S01]  /*63b0*/  LDSM.16.MT88.4 R36, [R181+0x1a800] ;  /* 0x01a80000b524783b */ /* 0x000e620000004200 */
[----:B------:R-:W-:Y:S01]  /*63c0*/  IMAD.MOV.U32 R137, RZ, RZ, R21 ;  /* 0x000000ffff897224 */ /* 0x000fe200078e0015 */
[----:B------:R-:W-:Y:S01]  /*63d0*/  HMMA.16816.F32 R28, R12, R56, RZ ;  /* 0x000000380c1c723c */ /* 0x000fe200000018ff */
[----:B------:R-:W-:-:S02]  /*63e0*/  IMAD.MOV.U32 R136, RZ, RZ, R22 ;  /* 0x000000ffff887224 */ /* 0x000fc400078e0016 */
[----:B------:R-:W-:Y:S02]  /*63f0*/  IMAD.MOV.U32 R119, RZ, RZ, R20 ;  /* 0x000000ffff777224 */ /* 0x000fe400078e0014 */
[----:B------:R-:W-:-:S03]  /*6400*/  IMAD.MOV.U32 R179, RZ, RZ, R23 ;  /* 0x000000ffffb37224 */ /* 0x000fc600078e0017 */
[----:B------:R-:W-:Y:S08]  /*6410*/  HMMA.16816.F32 R20, R12, R60, RZ ;  /* 0x0000003c0c14723c */ /* 0x000ff000000018ff */
[C---:B------:R-:W-:Y:S01]  /*6420*/  HMMA.16816.F32 R24, R8.reuse, R32, R24 ;  /* 0x000000200818723c */ /* 0x040fe20000001818 */
[----:B------:R-:W2:Y:S07]  /*6430*/  LDSM.16.MT88.4 R32, [R183+0x1a000] ;  /* 0x01a00000b720783b */ /* 0x000eae0000004200 */
[C---:B------:R-:W-:Y:S08]  /*6440*/  HMMA.16816.F32 R164, R8.reuse, R52, R80 ;  /* 0x0000003408a4723c */ /* 0x040ff00000001850 */
[C---:B------:R-:W-:Y:S08]  /*6450*/  HMMA.16816.F32 R148, R8.reuse, R54, R72 ;  /* 0x000000360894723c */ /* 0x040ff00000001848 */
[----:B-1----:R-:W-:Y:S01]  /*6460*/  HMMA.16816.F32 R20, R8, R36, R20 ;  /* 0x000000240814723c */ /* 0x002fe20000001814 */
[----:B------:R-:W-:-:S02]  /*6470*/  IMAD.MOV.U32 R227, RZ, RZ, R27 ;  /* 0x000000ffffe37224 */ /* 0x000fc400078e001b */
[----:B------:R-:W-:Y:S02]  /*6480*/  IMAD.MOV.U32 R226, RZ, RZ, R24 ;  /* 0x000000ffffe27224 */ /* 0x000fe400078e0018 */
[----:B------:R-:W-:Y:S02]  /*6490*/  IMAD.MOV.U32 R225, RZ, RZ, R25 ;  /* 0x000000ffffe17224 */ /* 0x000fe400078e0019 */
[----:B------:R-:W-:Y:S01]  /*64a0*/  IMAD.MOV.U32 R224, RZ, RZ, R26 ;  /* 0x000000ffffe07224 */ /* 0x000fe200078e001a */
[----:B------:R-:W-:Y:S07]  /*64b0*/  HMMA.16816.F32 R52, R8, R48, R28 ;  /* 0x000000300834723c */ /* 0x000fee000000181c */
[----:B------:R-:W-:Y:S01]  /*64c0*/  IMAD.MOV.U32 R49, RZ, RZ, R163 ;  /* 0x000000ffff317224 */ /* 0x000fe200078e00a3 */
[----:B------:R-:W-:Y:S01]  /*64d0*/  HMMA.16816.F32 R24, R12, R58, RZ ;  /* 0x0000003a0c18723c */ /* 0x000fe200000018ff */
[----:B------:R-:W1:Y:S01]  /*64e0*/  LDSM.16.MT88.4 R56, [R183+0x1a800] ;  /* 0x01a80000b738783b */ /* 0x000e620000004200 */
[----:B------:R-:W-:-:S02]  /*64f0*/  IMAD.MOV.U32 R48, RZ, RZ, R162 ;  /* 0x000000ffff307224 */ /* 0x000fc400078e00a2 */
[----:B------:R-:W-:Y:S01]  /*6500*/  LOP3.LUT R4, R49, UR35, R6, 0x96, !PT ;  /* 0x0000002331047c12 */ /* 0x000fe2000f8e9606 */
[----:B------:R-:W-:-:S03]  /*6510*/  IMAD.WIDE.U32 R6, R7, -0x2daee0ad, RZ ;  /* 0xd2511f5307067825 */ /* 0x000fc600078e00ff */
[C---:B------:R-:W-:Y:S01]  /*6520*/  HMMA.16816.F32 R44, R12.reuse, R62, RZ ;  /* 0x0000003e0c2c723c */ /* 0x040fe200000018ff */
[----:B------:R-:W3:Y:S01]  /*6530*/  LDSM.16.MT88.4 R60, [R180+0x1c000] ;  /* 0x01c00000b43c783b */ /* 0x000ee20000004200 */
[----:B------:R-:W-:Y:S01]  /*6540*/  IMAD.MOV.U32 R222, RZ, RZ, R23 ;  /* 0x000000ffffde7224 */ /* 0x000fe200078e0017 */
[----:B------:R-:W-:Y:S01]  /*6550*/  LOP3.LUT R7, R7, UR14, R160, 0x96, !PT ;  /* 0x0000000e07077c12 */ /* 0x000fe2000f8e96a0 */
[----:B------:R-:W-:Y:S02]  /*6560*/  IMAD.MOV.U32 R221, RZ, RZ, R20 ;  /* 0x000000ffffdd7224 */ /* 0x000fe400078e0014 */
[----:B------:R-:W-:Y:S02]  /*6570*/  IMAD.MOV.U32 R220, RZ, RZ, R21 ;  /* 0x000000ffffdc7224 */ /* 0x000fe400078e0015 */
[----:B------:R-:W-:Y:S01]  /*6580*/  IMAD.MOV.U32 R123, RZ, RZ, R22 ;  /* 0x000000ffff7b7224 */ /* 0x000fe200078e0016 */
[----:B------:R-:W-:Y:S01]  /*6590*/  HMMA.16816.F32 R28, R12, R40, RZ ;  /* 0x000000280c1c723c */ /* 0x000fe200000018ff */
[----:B------:R-:W-:-:S02]  /*65a0*/  IMAD.MOV.U32 R83, RZ, RZ, R53 ;  /* 0x000000ffff537224 */ /* 0x000fc400078e0035 */
[----:B------:R-:W-:Y:S02]  /*65b0*/  IMAD.MOV.U32 R82, RZ, RZ, R54 ;  /* 0x000000ffff527224 */ /* 0x000fe400078e0036 */
[----:B------:R-:W-:Y:S02]  /*65c0*/  IMAD.MOV.U32 R81, RZ, RZ, R55 ;  /* 0x000000ffff517224 */ /* 0x000fe400078e0037 */
[----:B------:R-:W-:Y:S01]  /*65d0*/  IMAD.MOV.U32 R80, RZ, RZ, R52 ;  /* 0x000000ffff507224 */ /* 0x000fe200078e0034 */
[----:B--2---:R-:W-:Y:S01]  /*65e0*/  HMMA.16816.F32 R20, R12, R34, RZ ;  /* 0x000000220c14723c */ /* 0x004fe200000018ff */
[----:B------:R-:W2:Y:S01]  /*65f0*/  LDSM.16.MT88.4 R52, [R182+0x1a800] ;  /* 0x01a80000b634783b */ /* 0x000ea20000004200 */
[----:B------:R-:W-:-:S06]  /*6600*/  IMAD.MOV.U32 R49, RZ, RZ, R153 ;  /* 0x000000ffff317224 */ /* 0x000fcc00078e0099 */
[C---:B------:R-:W-:Y:S01]  /*6610*/  HMMA.16816.F32 R68, R8.reuse, R38, R44 ;  /* 0x000000260844723c */ /* 0x040fe2000000182c */
[----:B------:R-:W4:Y:S04]  /*6620*/  LDSM.16.MT88.4 R44, [R180+0x1c800] ;  /* 0x01c80000b42c783b */ /* 0x000f280000004200 */
[----:B------:R-:W2:Y:S03]  /*6630*/  LDSM.16.MT88.4 R36, [R181+0x1c000] ;  /* 0x01c00000b524783b */ /* 0x000ea60000004200 */
[----:B------:R-:W-:Y:S07]  /*6640*/  HMMA.16816.F32 R64, R8, R50, R24 ;  /* 0x000000320840723c */ /* 0x000fee0000001818 */
[----:B------:R-:W-:Y:S01]  /*6650*/  IMAD.MOV.U32 R50, RZ, RZ, R147 ;  /* 0x000000ffff327224 */ /* 0x000fe200078e0093 */
[----:B------:R-:W-:Y:S01]  /*6660*/  HMMA.16816.F32 R24, R12, R32, RZ ;  /* 0x000000200c18723c */ /* 0x000fe200000018ff */
[----:B------:R-:W-:-:S07]  /*6670*/  IMAD.MOV.U32 R51, RZ, RZ, R146 ;  /* 0x000000ffff337224 */ /* 0x000fce00078e0092 */
[----:B------:R-:W-:Y:S01]  /*6680*/  HMMA.16816.F32 R32, R12, R42, RZ ;  /* 0x0000002a0c20723c */ /* 0x000fe200000018ff */
[----:B------:R-:W4:Y:S07]  /*6690*/  LDSM.16.MT88.4 R40, [R181+0x1c800] ;  /* 0x01c80000b528783b */ /* 0x000f2e0000004200 */
[----:B-1----:R-:W-:Y:S07]  /*66a0*/  HMMA.16816.F32 R244, R8, R58, R20 ;  /* 0x0000003a08f4723c */ /* 0x002fee0000001814 */
[----:B------:R-:W-:Y:S01]  /*66b0*/  IMAD.MOV.U32 R59, RZ, RZ, R152 ;  /* 0x000000ffff3b7224 */ /* 0x000fe200078e0098 */
[----:B---3--:R-:W-:Y:S01]  /*66c0*/  HMMA.16816.F32 R20, R12, R60, RZ ;  /* 0x0000003c0c14723c */ /* 0x008fe200000018ff */
[----:B------:R-:W-:-:S06]  /*66d0*/  IMAD.MOV.U32 R58, RZ, RZ, R145 ;  /* 0x000000ffff3a7224 */ /* 0x000fcc00078e0091 */
[----:B------:R-:W-:Y:S01]  /*66e0*/  IMAD.MOV.U32 R61, RZ, RZ, R58 ;  /* 0x000000ffff3d7224 */ /* 0x000fe200078e003a */
[----:B--2---:R-:W-:Y:S01]  /*66f0*/  HMMA.16816.F32 R232, R8, R54, R32 ;  /* 0x0000003608e8723c */ /* 0x004fe20000001820 */
[----:B------:R-:W-:Y:S02]  /*6700*/  IMAD.MOV.U32 R58, RZ, RZ, R59 ;  /* 0x000000ffff3a7224 */ /* 0x000fe400078e003b */
[----:B------:R-:W-:-:S04]  /*6710*/  IMAD.MOV.U32 R59, RZ, RZ, R50 ;  /* 0x000000ffff3b7224 */ /* 0x000fc800078e0032 */
[----:B------:R-:W-:Y:S01]  /*6720*/  IMAD.MOV.U32 R55, RZ, RZ, R51 ;  /* 0x000000ffff377224 */ /* 0x000fe200078e0033 */
[----:B------:R-:W-:Y:S07]  /*6730*/  HMMA.16816.F32 R32, R12, R62, RZ ;  /* 0x0000003e0c20723c */ /* 0x000fee00000018ff */
[----:B------:R-:W-:Y:S01]  /*6740*/  IMAD.MOV.U32 R63, RZ, RZ, R61 ;  /* 0x000000ffff3f7224 */ /* 0x000fe200078e003d */
[----:B----4-:R-:W-:Y:S01]  /*6750*/  HMMA.16816.F32 R228, R8, R44, R20 ;  /* 0x0000002c08e4723c */ /* 0x010fe20000001814 */
[----:B------:R-:W-:-:S02]  /*6760*/  IMAD.MOV.U32 R62, RZ, RZ, R55 ;  /* 0x000000ffff3e7224 */ /* 0x000fc400078e0037 */
[----:B------:R-:W-:Y:S02]  /*6770*/  IMAD.MOV.U32 R61, RZ, RZ, R58 ;  /* 0x000000ffff3d7224 */ /* 0x000fe400078e003a */
[----:B------:R-:W-:Y:S02]  /*6780*/  IMAD.MOV.U32 R55, RZ, RZ, R139 ;  /* 0x000000ffff377224 */ /* 0x000fe400078e008b */
[----:B------:R-:W-:Y:S01]  /*6790*/  IMAD.WIDE.U32 R44, R4, -0x2daee0ad, RZ ;  /* 0xd2511f53042c7825 */ /* 0x000fe200078e00ff */
[----:B------:R-:W-:Y:S03]  /*67a0*/  HMMA.16816.F32 R72, R8, R56, R24 ;  /* 0x000000380848723c */ /* 0x000fe60000001818 */
[----:B------:R-:W-:Y:S01]  /*67b0*/  IMAD.MOV.U32 R58, RZ, RZ, R138 ;  /* 0x000000ffff3a7224 */ /* 0x000fe200078e008a */
[----:B------:R-:W-:Y:S01]  /*67c0*/  LOP3.LUT R4, R45, UR12, R6, 0x96, !PT ;  /* 0x0000000c2d047c12 */ /* 0x000fe2000f8e9606 */
[----:B------:R-:W-:-:S03]  /*67d0*/  IMAD.WIDE.U32 R6, R7, -0x326172a9, RZ ;  /* 0xcd9e8d5707067825 */ /* 0x000fc600078e00ff */
[----:B------:R-:W-:Y:S01]  /*67e0*/  HMMA.16816.F32 R24, R12, R36, RZ ;  /* 0x000000240c18723c */ /* 0x000fe200000018ff */
[----:B------:R-:W-:Y:S01]  /*67f0*/  IMAD.WIDE.U32 R20, R4, -0x326172a9, RZ ;  /* 0xcd9e8d5704147825 */ /* 0x000fe200078e00ff */
[C-C-:B------:R-:W-:Y:S02]  /*6800*/  LOP3.LUT R4, R7.reuse, UR13, R48.reuse, 0x96, !PT ;  /* 0x0000000d07047c12 */ /* 0x140fe4000f8e9630 */
[----:B------:R-:W-:Y:S01]  /*6810*/  LOP3.LUT R22, R7, UR13, R48, 0x96, !PT ;  /* 0x0000000d07167c12 */ /* 0x000fe2000f8e9630 */
[----:B------:R-:W-:Y:S01]  /*6820*/  IMAD.MOV.U32 R57, RZ, RZ, R19 ;  /* 0x000000ffff397224 */ /* 0x000fe200078e0013 */
[C---:B------:R-:W-:Y:S01]  /*6830*/  LOP3.LUT R18, R21.reuse, UR11, R6, 0x96, !PT ;  /* 0x0000000b15127c12 */ /* 0x040fe2000f8e9606 */
[----:B------:R-:W-:Y:S01]  /*6840*/  IMAD.MOV.U32 R48, RZ, RZ, R154 ;  /* 0x000000ffff307224 */ /* 0x000fe200078e009a */
[----:B------:R-:W-:Y:S01]  /*6850*/  HMMA.16816.F32 R248, R8, R52, R28 ;  /* 0x0000003408f8723c */ /* 0x000fe2000000181c */
[----:B------:R-:W-:Y:S01]  /*6860*/  LOP3.LUT R19, R21, UR11, R6, 0x96, !PT ;  /* 0x0000000b15137c12 */ /* 0x000fe2000f8e9606 */
[----:B------:R-:W-:Y:S01]  /*6870*/  IMAD.WIDE.U32 R6, R4, -0x2daee0ad, RZ ;  /* 0xd2511f5304067825 */ /* 0x000fe200078e00ff */
[----:B------:R-:W-:-:S03]  /*6880*/  SHF.R.U32.HI R36, RZ, 0x10, R16 ;  /* 0x00000010ff247819 */ /* 0x000fc60000011610 */
[----:B------:R-:W-:Y:S01]  /*6890*/  IMAD R4, R22, -0x2daee0ad, RZ ;  /* 0xd2511f5316047824 */ /* 0x000fe200078e02ff */
[----:B------:R-:W-:Y:S01]  /*68a0*/  LOP3.LUT R7, R7, UR10, R44, 0x96, !PT ;  /* 0x0000000a07077c12 */ /* 0x000fe2000f8e962c */
[----:B------:R-:W-:Y:S01]  /*68b0*/  HMMA.16816.F32 R28, R12, R38, RZ ;  /* 0x000000260c1c723c */ /* 0x000fe200000018ff */
[----:B------:R-:W-:Y:S01]  /*68c0*/  LOP3.LUT R44, R16, 0xffff, RZ, 0xc0, !PT ;  /* 0x0000ffff102c7812 */ /* 0x000fe200078ec0ff */
[----:B------:R-:W-:Y:S02]  /*68d0*/  IMAD.MOV.U32 R56, RZ, RZ, R144 ;  /* 0x000000ffff387224 */ /* 0x000fe400078e0090 */
[----:B------:R-:W-:-:S04]  /*68e0*/  IMAD.MOV.U32 R54, RZ, RZ, R48 ;  /* 0x000000ffff367224 */ /* 0x000fc800078e0030 */
[C---:B------:R-:W-:Y:S07]  /*68f0*/  HMMA.16816.F32 R160, R8.reuse, R46, R32 ;  /* 0x0000002e08a0723c */ /* 0x040fee0000001820 */
[----:B------:R-:W-:Y:S01]  /*6900*/  IMAD.WIDE.U32 R32, R18, -0x2daee0ad, RZ ;  /* 0xd2511f5312207825 */ /* 0x000fe200078e00ff */
[----:B------:R-:W-:Y:S01]  /*6910*/  HMMA.16816.F32 R152, R8, R40, R24 ;  /* 0x000000280898723c */ /* 0x000fe20000001818 */
[----:B------:R-:W-:Y:S02]  /*6920*/  LOP3.LUT R18, R17, UR31, R76, 0x96, !PT ;  /* 0x0000001f11127c12 */ /* 0x000fe4000f8e964c */
[----:B------:R-:W-:Y:S01]  /*6930*/  IMAD.MOV.U32 R76, RZ, RZ, R56 ;  /* 0x000000ffff4c7224 */ /* 0x000fe200078e0038 */
[----:B------:R-:W-:Y:S01]  /*6940*/  LOP3.LUT R6, R33, UR8, R6, 0x96, !PT ;  /* 0x0000000821067c12 */ /* 0x000fe2000f8e9606 */
[----:B------:R-:W-:-:S02]  /*6950*/  IMAD.MOV.U32 R56, RZ, RZ, R137 ;  /* 0x000000ffff387224 */ /* 0x000fc400078e0089 */
[----:B------:R-:W-:Y:S01]  /*6960*/  IMAD.WIDE.U32 R40, R19, -0x2daee0ad, RZ ;  /* 0xd2511f5313287825 */ /* 0x000fe200078e00ff */
[----:B------:R-:W-:Y:S01]  /*6970*/  LOP3.LUT R24, R16, 0xff, RZ, 0xc0, !PT ;  /* 0x000000ff10187812 */ /* 0x000fe200078ec0ff */
[----:B------:R-:W-:Y:S01]  /*6980*/  HMMA.16816.F32 R144, R8, R42, R28 ;  /* 0x0000002a0890723c */ /* 0x000fe2000000181c */
[----:B------:R-:W-:Y:S01]  /*6990*/  SHF.R.U32.HI R25, RZ, 0x18, R16 ;  /* 0x00000018ff197819 */ /* 0x000fe20000011610 */
[----:B------:R-:W-:Y:S01]  /*69a0*/  IMAD.WIDE.U32 R16, R6, -0x326172a9, RZ ;  /* 0xcd9e8d5706107825 */ /* 0x000fe200078e00ff */
[----:B------:R-:W-:Y:S02]  /*69b0*/  LOP3.LUT R19, R41, UR8, R4, 0x96, !PT ;  /* 0x0000000829137c12 */ /* 0x000fe4000f8e9604 */
[----:B------:R-:W-:Y:S01]  /*69c0*/  ISETP.GE.U32.AND P6, PT, R121, R24, PT ;  /* 0x000000187900720c */ /* 0x000fe20003fc6070 */
[----:B------:R-:W-:Y:S01]  /*69d0*/  IMAD.WIDE.U32 R6, R7, -0x326172a9, RZ ;  /* 0xcd9e8d5707067825 */ /* 0x000fe200078e00ff */
[C---:B------:R-:W-:Y:S02]  /*69e0*/  LOP3.LUT R22, R16.reuse, 0xff, RZ, 0xc0, !PT ;  /* 0x000000ff10167812 */ /* 0x040fe400078ec0ff */
[----:B------:R-:W-:-:S02]  /*69f0*/  LOP3.LUT R26, R16, 0xffff, RZ, 0xc0, !PT ;  /* 0x0000ffff101a7812 */ /* 0x000fc400078ec0ff */
[--C-:B------:R-:W-:Y:S02]  /*6a00*/  SHF.R.U32.HI R27, RZ, 0x10, R16.reuse ;  /* 0x00000010ff1b7819 */ /* 0x100fe40000011610 */
[----:B------:R-:W-:Y:S02]  /*6a10*/  SHF.R.U32.HI R21, RZ, 0x18, R16 ;  /* 0x00000018ff157819 */ /* 0x000fe40000011610 */
[----:B------:R-:W-:Y:S01]  /*6a20*/  LOP3.LUT R4, R17, UR31, R6, 0x96, !PT ;  /* 0x0000001f11047c12 */ /* 0x000fe2000f8e9606 */
[----:B------:R-:W-:Y:S01]  /*6a30*/  IMAD.WIDE.U32 R16, R19, -0x326172a9, RZ ;  /* 0xcd9e8d5713107825 */ /* 0x000fe200078e00ff */
[C-C-:B------:R-:W-:Y:S01]  /*6a40*/  LOP3.LUT R23, R7.reuse, UR9, R20.reuse, 0x96, !PT ;  /* 0x0000000907177c12 */ /* 0x140fe2000f8e9614 */
[----:B------:R-:W-:Y:S01]  /*6a50*/  @!P6 HADD2 R110, -R86.H0_H0, -RZ.H0_H0 ;  /* 0xa00000ff566ee230 */ /* 0x000fe20000000900 */
[----:B------:R-:W-:Y:S01]  /*6a60*/  LOP3.LUT R38, R7, UR9, R20, 0x96, !PT ;  /* 0x0000000907267c12 */ /* 0x000fe2000f8e9614 */
[--C-:B------:R-:W-:Y:S01]  /*6a70*/  FFMA.FTZ R7, R90, c[0x0][0x23c], -R5.reuse ;  /* 0x00008f005a077a23 */ /* 0x100fe20000010805 */
[----:B------:R-:W-:Y:S01]  /*6a80*/  LOP3.LUT R28, R17, UR31, R6, 0x96, !PT ;  /* 0x0000001f111c7c12 */ /* 0x000fe2000f8e9606 */
[----:B------:R-:W-:Y:S01]  /*6a90*/  FFMA.FTZ R6, R88, c[0x0][0x23c], -R5 ;  /* 0x00008f0058067a23 */ /* 0x000fe20000010805 */
[C---:B------:R-:W-:Y:S01]  /*6aa0*/  LOP3.LUT R29, R16.reuse, 0xffff, RZ, 0xc0, !PT ;  /* 0x0000ffff101d7812 */ /* 0x040fe200078ec0ff */
[----:B------:R1:W-:Y:S01]  /*6ab0*/  MUFU.EX2 R60, R7 ;  /* 0x00000007003c7308 */ /* 0x0003e20000000800 */
[----:B------:R-:W-:-:S02]  /*6ac0*/  LOP3.LUT R41, R16, 0xff, RZ, 0xc0, !PT ;  /* 0x000000ff10297812 */ /* 0x000fc400078ec0ff */
[--C-:B------:R-:W-:Y:S02]  /*6ad0*/  SHF.R.U32.HI R30, RZ, 0x10, R16.reuse ;  /* 0x00000010ff1e7819 */ /* 0x100fe40000011610 */
[----:B------:R-:W-:Y:S02]  /*6ae0*/  SHF.R.U32.HI R39, RZ, 0x18, R16 ;  /* 0x00000018ff277819 */ /* 0x000fe40000011610 */
[----:B------:R-:W-:Y:S01]  /*6af0*/  LOP3.LUT R16, R3, UR7, R92, 0x96, !PT ;  /* 0x0000000703107c12 */ /* 0x000fe2000f8e965c */
[----:B------:R2:W3:Y:S01]  /*6b00*/  MUFU.EX2 R37, R6 ;  /* 0x0000000600257308 */ /* 0x0004e20000000800 */
[C---:B------:R-:W-:Y:S02]  /*6b10*/  ISETP.GE.U32.AND P3, PT, R121.reuse, R22, PT ;  /* 0x000000167900720c */ /* 0x040fe40003f66070 */
[C---:B------:R-:W-:Y:S02]  /*6b20*/  ISETP.GE.U32.AND P5, PT, R121.reuse, R21, PT ;  /* 0x000000157900720c */ /* 0x040fe40003fa6070 */
[----:B------:R-:W-:-:S02]  /*6b30*/  ISETP.GE.U32.AND P1, PT, R121, R25, PT ;  /* 0x000000197900720c */ /* 0x000fc40003f26070 */
[----:B------:R-:W-:Y:S02]  /*6b40*/  LOP3.LUT R31, R2, 0xffff, RZ, 0xc0, !PT ;  /* 0x0000ffff021f7812 */ /* 0x000fe400078ec0ff */
[----:B-1----:R-:W-:Y:S02]  /*6b50*/  LOP3.LUT R7, R4, 0xff, RZ, 0xc0, !PT ;  /* 0x000000ff04077812 */ /* 0x002fe400078ec0ff */
[----:B------:R-:W-:Y:S02]  /*6b60*/  SHF.R.U32.HI R3, RZ, 0x18, R2 ;  /* 0x00000018ff037819 */ /* 0x000fe40000011602 */
[----:B------:R-:W-:Y:S01]  /*6b70*/  ISETP.GE.U32.AND P2, PT, R121, R7, PT ;  /* 0x000000077900720c */ /* 0x000fe20003f46070 */
[----:B------:R-:W-:Y:S01]  /*6b80*/  FFMA.FTZ R7, R91, c[0x0][0x23c], -R0 ;  /* 0x00008f005b077a23 */ /* 0x000fe20000010800 */
[----:B------:R-:W-:Y:S02]  /*6b90*/  @!P6 PRMT R86, R110, 0x5410, RZ ;  /* 0x000054106e56e816 */ /* 0x000fe400000000ff */
[----:B--2---:R-:W-:Y:S01]  /*6ba0*/  LOP3.LUT R6, R4, 0xffff, RZ, 0xc0, !PT ;  /* 0x0000ffff04067812 */ /* 0x004fe200078ec0ff */
[----:B------:R-:W-:Y:S01]  /*6bb0*/  MUFU.EX2 R92, R7 ;  /* 0x00000007005c7308 */ /* 0x000fe20000000800 */
[----:B---3--:R-:W-:Y:S01]  /*6bc0*/  F2FP.PACK_AB R17, R37, R60 ;  /* 0x0000003c2511723e */ /* 0x008fe200000000ff */
[----:B------:R-:W-:Y:S01]  /*6bd0*/  @!P1 HADD2 R124, -R238.H0_H0, -RZ.H0_H0 ;  /* 0xa00000ffee7c9230 */ /* 0x000fe20000000900 */
[----:B------:R-:W-:-:S02]  /*6be0*/  SHF.R.U32.HI R6, RZ, 0x8, R6 ;  /* 0x00000008ff067819 */ /* 0x000fc40000011606 */
[C---:B------:R-:W-:Y:S02]  /*6bf0*/  PRMT R208, R17.reuse, 0x7632, R208 ;  /* 0x0000763211d07816 */ /* 0x040fe400000000d0 */
[----:B------:R-:W-:Y:S02]  /*6c00*/  LOP3.LUT R6, R6, 0xffff, RZ, 0xc0, !PT ;  /* 0x0000ffff06067812 */ /* 0x000fe400078ec0ff */
[----:B------:R-:W-:Y:S01]  /*6c10*/  PRMT R209, R17, 0x7610, R209 ;  /* 0x0000761011d17816 */ /* 0x000fe200000000d1 */
[----:B------:R-:W-:Y:S01]  /*6c20*/  FFMA.FTZ R17, R98, c[0x0][0x23c], -R5 ;  /* 0x00008f0062117a23 */ /* 0x000fe20000010805 */
[----:B------:R-:W-:Y:S01]  /*6c30*/  ISETP.GE.U32.AND P4, PT, R121, R6, PT ;  /* 0x000000067900720c */ /* 0x000fe20003f86070 */
[----:B------:R-:W-:Y:S01]  /*6c40*/  FFMA.FTZ R6, R94, c[0x0][0x23c], -R0 ;  /* 0x00008f005e067a23 */ /* 0x000fe20000010800 */
[----:B------:R-:W-:Y:S01]  /*6c50*/  PRMT R46, R209, 0x5410, R208 ;  /* 0x00005410d12e7816 */ /* 0x000fe200000000d0 */
[----:B------:R-:W-:Y:S01]  /*6c60*/  @!P2 HADD2 R88, -R209.H0_H0, -RZ.H0_H0 ;  /* 0xa00000ffd158a230 */ /* 0x000fe20000000900 */
[----:B------:R-:W-:Y:S01]  /*6c70*/  MUFU.EX2 R87, R17 ;  /* 0x0000001100577308 */ /* 0x000fe20000000800 */
[----:B------:R-:W-:-:S03]  /*6c80*/  @!P1 PRMT R238, R124, 0x5410, RZ ;  /* 0x000054107cee9816 */ /* 0x000fc600000000ff */
[----:B------:R-:W-:Y:S01]  /*6c90*/  @!P2 PRMT R209, R88, 0x5410, RZ ;  /* 0x0000541058d1a816 */ /* 0x000fe200000000ff */
[----:B------:R-:W-:Y:S02]  /*6ca0*/  IMAD.MOV.U32 R88, RZ, RZ, R59 ;  /* 0x000000ffff587224 */ /* 0x000fe400078e003b */
[----:B------:R-:W-:Y:S01]  /*6cb0*/  IMAD.MOV.U32 R59, RZ, RZ, R119 ;  /* 0x000000ffff3b7224 */ /* 0x000fe200078e0077 */
[----:B------:R1:W2:Y:S01]  /*6cc0*/  MUFU.EX2 R34, R6 ;  /* 0x0000000600227308 */ /* 0x0002a20000000800 */
[----:B------:R-:W-:-:S05]  /*6cd0*/  @!P4 HADD2 R90, -R208.H0_H0, -RZ.H0_H0 ;  /* 0xa00000ffd05ac230 */ /* 0x000fca0000000900 */
[----:B------:R-:W-:Y:S02]  /*6ce0*/  @!P4 PRMT R208, R90, 0x5410, RZ ;  /* 0x000054105ad0c816 */ /* 0x000fe400000000ff */
[----:B-1----:R-:W-:Y:S01]  /*6cf0*/  SHF.R.U32.HI R6, RZ, 0x18, R4 ;  /* 0x00000018ff067819 */ /* 0x002fe20000011604 */
[----:B--2---:R-:W-:Y:S01]  /*6d00*/  IMAD.MOV.U32 R90, RZ, RZ, R34 ;  /* 0x000000ffff5a7224 */ /* 0x004fe200078e0022 */
[----:B------:R-:W-:Y:S02]  /*6d10*/  SHF.R.U32.HI R4, RZ, 0x10, R4 ;  /* 0x00000010ff047819 */ /* 0x000fe40000011604 */
[----:B------:R-:W-:Y:S02]  /*6d20*/  ISETP.GE.U32.AND P2, PT, R121, R6, PT ;  /* 0x000000067900720c */ /* 0x000fe40003f46070 */
[----:B------:R-:W-:Y:S02]  /*6d30*/  LOP3.LUT R4, R4, 0xff, RZ, 0xc0, !PT ;  /* 0x000000ff04047812 */ /* 0x000fe400078ec0ff */
[----:B------:R-:W-:-:S02]  /*6d40*/  F2FP.PACK_AB R6, R90, R92 ;  /* 0x0000005c5a06723e */ /* 0x000fc400000000ff */
[----:B------:R-:W-:Y:S01]  /*6d50*/  ISETP.GE.U32.AND P4, PT, R121, R4, PT ;  /* 0x000000047900720c */ /* 0x000fe20003f86070 */
[----:B------:R-:W-:Y:S01]  /*6d60*/  FFMA.FTZ R4, R97, c[0x0][0x23c], -R5 ;  /* 0x00008f0061047a23 */ /* 0x000fe20000010805 */
[C---:B------:R-:W-:Y:S02]  /*6d70*/  PRMT R186, R6.reuse, 0x7632, R186 ;  /* 0x0000763206ba7816 */ /* 0x040fe400000000ba */
[----:B------:R-:W-:Y:S01]  /*6d80*/  PRMT R178, R6, 0x7610, R178 ;  /* 0x0000761006b27816 */ /* 0x000fe200000000b2 */
[----:B------:R1:W-:Y:S01]  /*6d90*/  MUFU.EX2 R50, R4 ;  /* 0x0000000400327308 */ /* 0x0003e20000000800 */
[----:B------:R-:W-:Y:S02]  /*6da0*/  SHF.R.U32.HI R6, RZ, 0x8, R26 ;  /* 0x00000008ff067819 */ /* 0x000fe4000001161a */
[----:B------:R-:W-:-:S05]  /*6db0*/  PRMT R53, R178, 0x5410, R186 ;  /* 0x00005410b2357816 */ /* 0x000fca00000000ba */
[----:B------:R-:W-:-:S05]  /*6dc0*/  @!P4 HADD2 R91, -R178.H0_H0, -RZ.H0_H0 ;  /* 0xa00000ffb25bc230 */ /* 0x000fca0000000900 */
[----:B------:R-:W-:Y:S01]  /*6dd0*/  @!P4 PRMT R178, R91, 0x5410, RZ ;  /* 0x000054105bb2c816 */ /* 0x000fe200000000ff */
[----:B-1----:R-:W-:Y:S01]  /*6de0*/  FFMA.FTZ R4, R89, c[0x0][0x23c], -R5 ;  /* 0x00008f0059047a23 */ /* 0x002fe20000010805 */
[----:B------:R-:W-:-:S03]  /*6df0*/  @!P2 HADD2 R89, -R186.H0_H0, -RZ.H0_H0 ;  /* 0xa00000ffba59a230 */ /* 0x000fc60000000900 */
[----:B------:R1:W2:Y:S02]  /*6e00*/  MUFU.EX2 R42, R4 ;  /* 0x00000004002a7308 */ /* 0x0002a40000000800 */
[----:B------:R-:W-:Y:S01]  /*6e10*/  @!P2 PRMT R186, R89, 0x5410, RZ ;  /* 0x0000541059baa816 */ /* 0x000fe200000000ff */
[----:B------:R-:W-:Y:S01]  /*6e20*/  IMAD.MOV.U32 R89, RZ, RZ, R118 ;  /* 0x000000ffff597224 */ /* 0x000fe200078e0076 */
[----:B-1----:R-:W-:Y:S01]  /*6e30*/  LOP3.LUT R4, R6, 0xffff, RZ, 0xc0, !PT ;  /* 0x0000ffff06047812 */ /* 0x002fe200078ec0ff */
[----:B------:R-:W-:-:S03]  /*6e40*/  FFMA.FTZ R6, R95, c[0x0][0x23c], -R0 ;  /* 0x00008f005f067a23 */ /* 0x000fc60000010800 */
[----:B------:R-:W-:Y:S01]  /*6e50*/  ISETP.GE.U32.AND P2, PT, R121, R4, PT ;  /* 0x000000047900720c */ /* 0x000fe20003f46070 */
[----:B------:R1:W-:Y:S01]  /*6e60*/  MUFU.EX2 R48, R6 ;  /* 0x0000000600307308 */ /* 0x0003e20000000800 */
[----:B------:R-:W-:Y:S02]  /*6e70*/  LOP3.LUT R4, R27, 0xff, RZ, 0xc0, !PT ;  /* 0x000000ff1b047812 */ /* 0x000fe400078ec0ff */
[----:B------:R-:W-:Y:S02]  /*6e80*/  LDSM.16.MT88.4 R24, [R183+0x1c800] ;  /* 0x01c80000b718783b */ /* 0x000fe40000004200 */
[----:B------:R-:W-:Y:S02]  /*6e90*/  ISETP.GE.U32.AND P4, PT, R121, R4, PT ;  /* 0x000000047900720c */ /* 0x000fe40003f86070 */
[----:B--2---:R-:W-:-:S04]  /*6ea0*/  F2FP.PACK_AB R4, R42, R50 ;  /* 0x000000322a04723e */ /* 0x004fc800000000ff */
[C---:B------:R-:W-:Y:S02]  /*6eb0*/  PRMT R177, R4.reuse, 0x7610, R177 ;  /* 0x0000761004b17816 */ /* 0x040fe400000000b1 */
[----:B------:R-:W-:Y:S02]  /*6ec0*/  PRMT R176, R4, 0x7632, R176 ;  /* 0x0000763204b07816 */ /* 0x000fe400000000b0 */
[----:B------:R-:W-:Y:S01]  /*6ed0*/  SHF.R.U32.HI R4, RZ, 0x10, R16 ;  /* 0x00000010ff047819 */ /* 0x000fe20000011610 */
[----:B-1----:R-:W-:Y:S01]  /*6ee0*/  FFMA.FTZ R6, R96, c[0x0][0x23c], -R0 ;  /* 0x00008f0060067a23 */ /* 0x002fe20000010800 */
[----:B------:R-:W-:Y:S01]  /*6ef0*/  @!P3 HADD2 R95, -R177.H0_H0, -RZ.H0_H0 ;  /* 0xa00000ffb15fb230 */ /* 0x000fe20000000900 */
[----:B------:R-:W-:Y:S01]  /*6f00*/  PRMT R52, R177, 0x5410, R176 ;  /* 0x00005410b1347816 */ /* 0x000fe200000000b0 */
[----:B------:R-:W-:Y:S01]  /*6f10*/  @!P2 HADD2 R94, -R176.H0_H0, -RZ.H0_H0 ;  /* 0xa00000ffb05ea230 */ /* 0x000fe20000000900 */
[----:B------:R1:W2:Y:S01]  /*6f20*/  MUFU.EX2 R51, R6 ;  /* 0x0000000600337308 */ /* 0x0002a20000000800 */
[----:B------:R-:W-:-:S02]  /*6f30*/  LOP3.LUT R4, R4, 0xff, RZ, 0xc0, !PT ;  /* 0x000000ff04047812 */ /* 0x000fc400078ec0ff */
[----:B------:R-:W-:Y:S02]  /*6f40*/  @!P3 PRMT R177, R95, 0x5410, RZ ;  /* 0x000054105fb1b816 */ /* 0x000fe400000000ff */
[----:B------:R-:W-:Y:S01]  /*6f50*/  ISETP.GE.U32.AND P3, PT, R121, R4, PT ;  /* 0x000000047900720c */ /* 0x000fe20003f66070 */
[----:B------:R-:W-:Y:S01]  /*6f60*/  FFMA.FTZ R4, R99, c[0x0][0x23c], -R5 ;  /* 0x00008f0063047a23 */ /* 0x000fe20000010805 */
[----:B------:R-:W-:-:S03]  /*6f70*/  @!P2 PRMT R176, R94, 0x5410, RZ ;  /* 0x000054105eb0a816 */ /* 0x000fc600000000ff */
[----:B------:R3:W4:Y:S01]  /*6f80*/  MUFU.EX2 R94, R4 ;  /* 0x00000004005e7308 */ /* 0x0007220000000800 */
[----:B-1----:R-:W-:Y:S01]  /*6f90*/  IMAD.WIDE.U32 R6, R23, -0x2daee0ad, RZ ;  /* 0xd2511f5317067825 */ /* 0x002fe200078e00ff */
[----:B--2---:R-:W-:-:S06]  /*6fa0*/  F2FP.PACK_AB R20, R51, R48 ;  /* 0x000000303314723e */ /* 0x004fcc00000000ff */
[----:B------:R-:W-:Y:S01]  /*6fb0*/  @!P3 HADD2 R104, -R219.H0_H0, -RZ.H0_H0 ;  /* 0xa00000ffdb68b230 */ /* 0x000fe20000000900 */
[C---:B------:R-:W-:Y:S02]  /*6fc0*/  PRMT R175, R20.reuse, 0x7632, R175 ;  /* 0x0000763214af7816 */ /* 0x040fe400000000af */
[----:B------:R-:W-:Y:S02]  /*6fd0*/  PRMT R174, R20, 0x7610, R174 ;  /* 0x0000761014ae7816 */ /* 0x000fe400000000ae */
[----:B------:R-:W-:Y:S01]  /*6fe0*/  @!P3 PRMT R219, R104, 0x5410, RZ ;  /* 0x0000541068dbb816 */ /* 0x000fe200000000ff */
[----:B------:R-:W-:Y:S01]  /*6ff0*/  @!P5 HADD2 R96, -R175.H0_H0, -RZ.H0_H0 ;  /* 0xa00000ffaf60d230 */ /* 0x000fe20000000900 */
[----:B---3--:R-:W-:Y:S01]  /*7000*/  LOP3.LUT R4, R7, UR7, R32, 0x96, !PT ;  /* 0x0000000707047c12 */ /* 0x008fe2000f8e9620 */
[----:B------:R-:W-:Y:S01]  /*7010*/  @!P4 HADD2 R97, -R174.H0_H0, -RZ.H0_H0 ;  /* 0xa00000ffae61c230 */ /* 0x000fe20000000900 */
[----:B------:R-:W1:Y:S01]  /*7020*/  LDSM.16.MT88.4 R32, [R183+0x1c000] ;  /* 0x01c00000b720783b */ /* 0x000e620000004200 */
[----:B------:R-:W-:Y:S01]  /*7030*/  PRMT R47, R174, 0x5410, R175 ;  /* 0x00005410ae2f7816 */ /* 0x000fe200000000af */
[----:B------:R-:W-:Y:S01]  /*7040*/  IMAD.MOV.U32 R104, RZ, RZ, R223 ;  /* 0x000000ffff687224 */ /* 0x000fe200078e00df */
[----:B------:R-:W-:-:S02]  /*7050*/  LOP3.LUT R19, R4, 0xff, RZ, 0xc0, !PT ;  /* 0x000000ff04137812 */ /* 0x000fc400078ec0ff */
[----:B------:R-:W-:Y:S02]  /*7060*/  LOP3.LUT R17, R4, 0xffff, RZ, 0xc0, !PT ;  /* 0x0000ffff04117812 */ /* 0x000fe400078ec0ff */
[----:B------:R-:W-:Y:S01]  /*7070*/  ISETP.GE.U32.AND P2, PT, R121, R19, PT ;  /* 0x000000137900720c */ /* 0x000fe20003f46070 */
[----:B------:R-:W-:Y:S01]  /*7080*/  FFMA.FTZ R19, R101, c[0x0][0x23c], -R0 ;  /* 0x00008f0065137a23 */ /* 0x000fe20000010800 */
[----:B------:R-:W-:Y:S02]  /*7090*/  SHF.R.U32.HI R17, RZ, 0x8, R17 ;  /* 0x00000008ff117819 */ /* 0x000fe40000011611 */
[----:B------:R-:W-:Y:S01]  /*70a0*/  @!P5 PRMT R175, R96, 0x5410, RZ ;  /* 0x0000541060afd816 */ /* 0x000fe200000000ff */
[----:B------:R2:W-:Y:S01]  /*70b0*/  MUFU.EX2 R95, R19 ;  /* 0x00000013005f7308 */ /* 0x0005e20000000800 */
[----:B------:R-:W-:Y:S01]  /*70c0*/  LOP3.LUT R17, R17, 0xffff, RZ, 0xc0, !PT ;  /* 0x0000ffff11117812 */ /* 0x000fe200078ec0ff */
[----:B------:R-:W-:Y:S01]  /*70d0*/  IMAD.MOV.U32 R96, RZ, RZ, R48 ;  /* 0x000000ffff607224 */ /* 0x000fe200078e0030 */
[----:B------:R-:W-:Y:S01]  /*70e0*/  @!P4 PRMT R174, R97, 0x5410, RZ ;  /* 0x0000541061aec816 */ /* 0x000fe200000000ff */
[----:B------:R-:W-:Y:S01]  /*70f0*/  IMAD.MOV.U32 R97, RZ, RZ, R50 ;  /* 0x000000ffff617224 */ /* 0x000fe200078e0032 */
[----:B------:R-:W-:Y:S01]  /*7100*/  ISETP.GE.U32.AND P5, PT, R121, R17, PT ;  /* 0x000000117900720c */ /* 0x000fe20003fa6070 */
[----:B------:R-:W-:Y:S01]  /*7110*/  IMAD.MOV.U32 R50, RZ, RZ, R226 ;  /* 0x000000ffff327224 */ /* 0x000fe200078e00e2 */
[----:B----4-:R-:W-:Y:S01]  /*7120*/  F2FP.PACK_AB R17, R87, R94 ;  /* 0x0000005e5711723e */ /* 0x010fe200000000ff */
[----:B------:R-:W-:-:S03]  /*7130*/  IMAD.MOV.U32 R48, RZ, RZ, R224 ;  /* 0x000000ffff307224 */ /* 0x000fc600078e00e0 */
[C---:B------:R-:W-:Y:S02]  /*7140*/  PRMT R173, R17.reuse, 0x7610, R173 ;  /* 0x0000761011ad7816 */ /* 0x040fe400000000ad */
[----:B------:R-:W-:Y:S02]  /*7150*/  PRMT R172, R17, 0x7632, R172 ;  /* 0x0000763211ac7816 */ /* 0x000fe400000000ac */
[----:B------:R-:W-:Y:S01]  /*7160*/  SHF.R.U32.HI R17, RZ, 0x18, R4 ;  /* 0x00000018ff117819 */ /* 0x000fe20000011604 */
[----:B--2---:R-:W-:Y:S01]  /*7170*/  FFMA.FTZ R19, R100, c[0x0][0x23c], -R0 ;  /* 0x00008f0064137a23 */ /* 0x004fe20000010800 */
[----:B------:R-:W-:Y:S01]  /*7180*/  SHF.R.U32.HI R4, RZ, 0x10, R4 ;  /* 0x00000010ff047819 */ /* 0x000fe20000011604 */
[----:B------:R-:W-:Y:S01]  /*7190*/  @!P2 HADD2 R98, -R173.H0_H0, -RZ.H0_H0 ;  /* 0xa00000ffad62a230 */ /* 0x000fe20000000900 */
[----:B------:R-:W-:Y:S01]  /*71a0*/  ISETP.GE.U32.AND P4, PT, R121, R17, PT ;  /* 0x000000117900720c */ /* 0x000fe20003f86070 */
[----:B------:R-:W2:Y:S01]  /*71b0*/  MUFU.EX2 R91, R19 ;  /* 0x00000013005b7308 */ /* 0x000ea20000000800 */
[----:B------:R-:W-:Y:S01]  /*71c0*/  LOP3.LUT R4, R4, 0xff, RZ, 0xc0, !PT ;  /* 0x000000ff04047812 */ /* 0x000fe200078ec0ff */
[----:B------:R-:W-:Y:S01]  /*71d0*/  @!P5 HADD2 R99, -R172.H0_H0, -RZ.H0_H0 ;  /* 0xa00000ffac63d230 */ /* 0x000fe20000000900 */
[----:B------:R-:W-:-:S02]  /*71e0*/  PRMT R45, R173, 0x5410, R172 ;  /* 0x00005410ad2d7816 */ /* 0x000fc400000000ac */
[----:B------:R-:W-:Y:S01]  /*71f0*/  @!P2 PRMT R173, R98, 0x5410, RZ ;  /* 0x0000541062ada816 */ /* 0x000fe200000000ff */
[----:B------:R-:W-:Y:S01]  /*7200*/  IMAD.MOV.U32 R98, RZ, RZ, R54 ;  /* 0x000000ffff627224 */ /* 0x000fe200078e0036 */
[----:B------:R-:W-:Y:S01]  /*7210*/  ISETP.GE.U32.AND P2, PT, R121, R4, PT ;  /* 0x000000047900720c */ /* 0x000fe20003f46070 */
[----:B-1----:R-:W-:Y:S01]  /*7220*/  HMMA.16816.F32 R20, R12, R32, RZ ;  /* 0x000000200c14723c */ /* 0x002fe200000018ff */
[----:B------:R-:W-:Y:S01]  /*7230*/  LOP3.LUT R4, R16, 0xff, RZ, 0xc0, !PT ;  /* 0x000000ff10047812 */ /* 0x000fe200078ec0ff */
[----:B------:R-:W-:Y:S01]  /*7240*/  IMAD.MOV.U32 R54, RZ, RZ, R57 ;  /* 0x000000ffff367224 */ /* 0x000fe200078e0039 */
[----:B------:R-:W-:Y:S01]  /*7250*/  @!P5 PRMT R172, R99, 0x5410, RZ ;  /* 0x0000541063acd816 */ /* 0x000fe200000000ff */
[----:B------:R-:W-:Y:S01]  /*7260*/  IMAD.MOV.U32 R57, RZ, RZ, R136 ;  /* 0x000000ffff397224 */ /* 0x000fe200078e0088 */
[----:B------:R-:W-:Y:S01]  /*7270*/  ISETP.GE.U32.AND P5, PT, R121, R4, PT ;  /* 0x000000047900720c */ /* 0x000fe20003fa6070 */
[----:B------:R-:W-:Y:S01]  /*7280*/  IMAD.MOV.U32 R99, RZ, RZ, R51 ;  /* 0x000000ffff637224 */ /* 0x000fe200078e0033 */
[----:B------:R-:W-:Y:S01]  /*7290*/  SHF.R.U32.HI R4, RZ, 0x18, R16 ;  /* 0x00000018ff047819 */ /* 0x000fe20000011610 */
[----:B------:R-:W-:Y:S01]  /*72a0*/  IMAD.MOV.U32 R51, RZ, RZ, R225 ;  /* 0x000000ffff337224 */ /* 0x000fe200078e00e1 */
[----:B--2---:R-:W-:-:S04]  /*72b0*/  F2FP.PACK_AB R17, R91, R95 ;  /* 0x0000005f5b11723e */ /* 0x004fc800000000ff */
[C---:B------:R-:W-:Y:S02]  /*72c0*/  PRMT R171, R17.reuse, 0x7632, R171 ;  /* 0x0000763211ab7816 */ /* 0x040fe400000000ab */
[----:B------:R-:W-:-:S03]  /*72d0*/  PRMT R170, R17, 0x7610, R170 ;  /* 0x0000761011aa7816 */ /* 0x000fc600000000aa */
[----:B------:R-:W-:Y:S01]  /*72e0*/  @!P4 HADD2 R100, -R171.H0_H0, -RZ.H0_H0 ;  /* 0xa00000ffab64c230 */ /* 0x000fe20000000900 */
[----:B------:R-:W-:Y:S01]  /*72f0*/  PRMT R43, R170, 0x5410, R171 ;  /* 0x00005410aa2b7816 */ /* 0x000fe200000000ab */
[----:B------:R-:W-:Y:S02]  /*7300*/  @!P2 HADD2 R101, -R170.H0_H0, -RZ.H0_H0 ;  /* 0xa00000ffaa65a230 */ /* 0x000fe40000000900 */
[----:B------:R-:W-:Y:S01]  /*7310*/  @!P5 HADD2 R102, -R237.H0_H0, -RZ.H0_H0 ;  /* 0xa00000ffed66d230 */ /* 0x000fe20000000900 */
[----:B------:R-:W-:Y:S01]  /*7320*/  @!P4 PRMT R171, R100, 0x5410, RZ ;  /* 0x0000541064abc816 */ /* 0x000fe200000000ff */
[----:B------:R-:W-:Y:S01]  /*7330*/  HMMA.16816.F32 R136, R8, R24, R20 ;  /* 0x000000180888723c */ /* 0x000fe20000001814 */
[----:B------:R-:W-:Y:S01]  /*7340*/  ISETP.GE.U32.AND P4, PT, R121, R4, PT ;  /* 0x000000047900720c */ /* 0x000fe20003f86070 */
[----:B------:R-:W-:Y:S01]  /*7350*/  IMAD.MOV.U32 R100, RZ, RZ, R42 ;  /* 0x000000ffff647224 */ /* 0x000fe200078e002a */
[----:B------:R-:W-:Y:S02]  /*7360*/  LOP3.LUT R4, R16, 0xffff, RZ, 0xc0, !PT ;  /* 0x0000ffff10047812 */ /* 0x000fe400078ec0ff */
[----:B------:R-:W-:Y:S01]  /*7370*/  @!P2 PRMT R170, R101, 0x5410, RZ ;  /* 0x0000541065aaa816 */ /* 0x000fe200000000ff */
[----:B------:R-:W-:Y:S01]  /*7380*/  IMAD.MOV.U32 R101, RZ, RZ, R88 ;  /* 0x000000ffff657224 */ /* 0x000fe200078e0058 */
[----:B------:R-:W-:Y:S01]  /*7390*/  SHF.R.U32.HI R4, RZ, 0x8, R4 ;  /* 0x00000008ff047819 */ /* 0x000fe20000011604 */
[----:B------:R-:W-:Y:S01]  /*73a0*/  HMMA.16816.F32 R20, R12, R34, RZ ;  /* 0x000000220c14723c */ /* 0x000fe200000018ff */
[----:B------:R-:W-:Y:S01]  /*73b0*/  @!P5 PRMT R237, R102, 0x5410, RZ ;  /* 0x0000541066edd816 */ /* 0x000fe200000000ff */
[----:B------:R-:W-:Y:S01]  /*73c0*/  IMAD.MOV.U32 R102, RZ, RZ, R61 ;  /* 0x000000ffff667224 */ /* 0x000fe200078e003d */
[----:B------:R-:W-:Y:S01]  /*73d0*/  LOP3.LUT R4, R4, 0xffff, RZ, 0xc0, !PT ;  /* 0x0000ffff04047812 */ /* 0x000fe200078ec0ff */
[----:B------:R-:W-:Y:S01]  /*73e0*/  IMAD.MOV.U32 R88, RZ, RZ, R60 ;  /* 0x000000ffff587224 */ /* 0x000fe200078e003c */
[----:B------:R-:W-:Y:S01]  /*73f0*/  SHF.R.U32.HI R16, RZ, 0x10, R2 ;  /* 0x00000010ff107819 */ /* 0x000fe20000011602 */
[----:B------:R-:W-:Y:S01]  /*7400*/  @!P4 HADD2 R105, -R218.H0_H0, -RZ.H0_H0 ;  /* 0xa00000ffda69c230 */ /* 0x000fe20000000900 */
[----:B------:R-:W-:Y:S01]  /*7410*/  ISETP.GE.U32.AND P2, PT, R121, R4, PT ;  /* 0x000000047900720c */ /* 0x000fe20003f46070 */
[----:B------:R-:W-:Y:S01]  /*7420*/  IMAD.MOV.U32 R60, RZ, RZ, R222 ;  /* 0x000000ffff3c7224 */ /* 0x000fe200078e00de */
[----:B------:R-:W-:Y:S01]  /*7430*/  SHF.R.U32.HI R4, RZ, 0x10, R18 ;  /* 0x00000010ff047819 */ /* 0x000fe20000011612 */
[----:B------:R-:W-:Y:S01]  /*7440*/  IMAD.MOV.U32 R61, RZ, RZ, R221 ;  /* 0x000000ffff3d7224 */ /* 0x000fe200078e00dd */
[----:B------:R-:W-:Y:S01]  /*7450*/  @!P4 PRMT R218, R105, 0x5410, RZ ;  /* 0x0000541069dac816 */ /* 0x000fe200000000ff */
[----:B------:R-:W-:Y:S01]  /*7460*/  IMAD.MOV.U32 R105, RZ, RZ, R49 ;  /* 0x000000ffff697224 */ /* 0x000fe200078e0031 */
[----:B------:R-:W-:Y:S01]  /*7470*/  LOP3.LUT R4, R4, 0xff, RZ, 0xc0, !PT ;  /* 0x000000ff04047812 */ /* 0x000fe200078ec0ff */
[----:B------:R-:W-:-:S03]  /*7480*/  IMAD.MOV.U32 R49, RZ, RZ, R227 ;  /* 0x000000ffff317224 */ /* 0x000fc600078e00e3 */
[----:B------:R-:W-:Y:S02]  /*7490*/  ISETP.GE.U32.AND P5, PT, R121, R4, PT ;  /* 0x000000047900720c */ /* 0x000fe40003fa6070 */
[----:B------:R-:W-:Y:S01]  /*74a0*/  LOP3.LUT R4, R18, 0xffff, RZ, 0xc0, !PT ;  /* 0x0000ffff12047812 */ /* 0x000fe200078ec0ff */
[----:B------:R-:W-:-:S03]  /*74b0*/  @!P2 HADD2 R103, -R236.H0_H0, -RZ.H0_H0 ;  /* 0xa00000ffec67a230 */ /* 0x000fc60000000900 */
[----:B------:R-:W-:Y:S01]  /*74c0*/  SHF.R.U32.HI R4, RZ, 0x8, R4 ;  /* 0x00000008ff047819 */ /* 0x000fe20000011604 */
[----:B------:R-:W-:Y:S01]  /*74d0*/  HMMA.16816.F32 R116, R8, R26, R20 ;  /* 0x0000001a0874723c */ /* 0x000fe20000001814 */
[----:B------:R-:W-:Y:S01]  /*74e0*/  @!P2 PRMT R236, R103, 0x5410, RZ ;  /* 0x0000541067eca816 */ /* 0x000fe200000000ff */
[----:B------:R-:W1:Y:S01]  /*74f0*/  LDSM.16.MT88.4 R20, [R182+0x1c000] ;  /* 0x01c00000b614783b */ /* 0x000e620000004200 */
[----:B------:R-:W-:Y:S01]  /*7500*/  LOP3.LUT R4, R4, 0xffff, RZ, 0xc0, !PT ;  /* 0x0000ffff04047812 */ /* 0x000fe200078ec0ff */
[----:B------:R-:W-:Y:S02]  /*7510*/  IMAD.MOV.U32 R103, RZ, RZ, R63 ;  /* 0x000000ffff677224 */ /* 0x000fe400078e003f */
[----:B------:R-:W-:Y:S01]  /*7520*/  @!P5 HADD2 R106, -R84.H0_H0, -RZ.H0_H0 ;  /* 0xa00000ff546ad230 */ /* 0x000fe20000000900 */
[C---:B------:R-:W-:Y:S01]  /*7530*/  ISETP.GE.U32.AND P2, PT, R121.reuse, R4, PT ;  /* 0x000000047900720c */ /* 0x040fe20003f46070 */
[----:B------:R-:W2:Y:S01]  /*7540*/  LDSM.16.MT88.4 R24, [R182+0x1c800] ;  /* 0x01c80000b618783b */ /* 0x000ea20000004200 */
[----:B------:R-:W-:Y:S01]  /*7550*/  LOP3.LUT R4, R18, 0xff, RZ, 0xc0, !PT ;  /* 0x000000ff12047812 */ /* 0x000fe200078ec0ff */
[----:B------:R-:W-:Y:S01]  /*7560*/  IMAD.MOV.U32 R63, RZ, RZ, R123 ;  /* 0x000000ffff3f7224 */ /* 0x000fe200078e007b */
[----:B------:R-:W-:Y:S01]  /*7570*/  @!P5 PRMT R84, R106, 0x5410, RZ ;  /* 0x000054106a54d816 */ /* 0x000fe200000000ff */
[----:B------:R-:W-:Y:S01]  /*7580*/  IMAD.MOV.U32 R106, RZ, RZ, R122 ;  /* 0x000000ffff6a7224 */ /* 0x000fe200078e007a */
[----:B------:R-:W-:-:S02]  /*7590*/  ISETP.GE.U32.AND P3, PT, R121, R4, PT ;  /* 0x000000047900720c */ /* 0x000fc40003f66070 */
[----:B------:R-:W-:Y:S02]  /*75a0*/  LOP3.LUT R4, R2, 0xff, RZ, 0xc0, !PT ;  /* 0x000000ff02047812 */ /* 0x000fe400078ec0ff */
[----:B------:R-:W-:Y:S02]  /*75b0*/  SHF.R.U32.HI R2, RZ, 0x18, R18 ;  /* 0x00000018ff027819 */ /* 0x000fe40000011612 */
[C---:B------:R-:W-:Y:S01]  /*75c0*/  ISETP.GE.U32.AND P5, PT, R121.reuse, R3, PT ;  /* 0x000000037900720c */ /* 0x040fe20003fa6070 */
[----:B------:R-:W-:Y:S01]  /*75d0*/  @!P2 HADD2 R107, -R78.H0_H0, -RZ.H0_H0 ;  /* 0xa00000ff4e6ba230 */ /* 0x000fe20000000900 */
[----:B------:R-:W-:Y:S02]  /*75e0*/  ISETP.GE.U32.AND P4, PT, R121, R2, PT ;  /* 0x000000027900720c */ /* 0x000fe40003f86070 */
[----:B------:R-:W-:Y:S02]  /*75f0*/  LOP3.LUT R2, R36, 0xff, RZ, 0xc0, !PT ;  /* 0x000000ff24027812 */ /* 0x000fe400078ec0ff */
[----:B------:R-:W-:Y:S01]  /*7600*/  SHF.R.U32.HI R3, RZ, 0x8, R29 ;  /* 0x00000008ff037819 */ /* 0x000fe2000001161d */
[----:B------:R-:W-:Y:S01]  /*7610*/  @!P3 HADD2 R108, -R77.H0_H0, -RZ.H0_H0 ;  /* 0xa00000ff4d6cb230 */ /* 0x000fe20000000900 */
[----:B------:R-:W-:Y:S01]  /*7620*/  @!P2 PRMT R78, R107, 0x5410, RZ ;  /* 0x000054106b4ea816 */ /* 0x000fe200000000ff */
[----:B------:R-:W-:Y:S01]  /*7630*/  IMAD.MOV.U32 R107, RZ, RZ, R89 ;  /* 0x000000ffff6b7224 */ /* 0x000fe200078e0059 */
[----:B------:R-:W-:Y:S01]  /*7640*/  PRMT R42, R41, 0x5410, R3 ;  /* 0x00005410292a7816 */ /* 0x000fe20000000003 */
[----:B------:R-:W-:Y:S01]  /*7650*/  IMAD.MOV.U32 R89, RZ, RZ, R37 ;  /* 0x000000ffff597224 */ /* 0x000fe200078e0025 */
[----:B------:R-:W-:Y:S01]  /*7660*/  @!P3 PRMT R77, R108, 0x5410, RZ ;  /* 0x000054106c4db816 */ /* 0x000fe200000000ff */
[----:B------:R-:W-:Y:S01]  /*7670*/  IMAD.MOV.U32 R108, RZ, RZ, R62 ;  /* 0x000000ffff6c7224 */ /* 0x000fe200078e003e */
[C---:B------:R-:W-:Y:S01]  /*7680*/  ISETP.GE.U32.AND P3, PT, R121.reuse, R2, PT ;  /* 0x000000027900720c */ /* 0x040fe20003f66070 */
[----:B------:R-:W-:Y:S01]  /*7690*/  @!P4 HADD2 R109, -R79.H0_H0, -RZ.H0_H0 ;  /* 0xa00000ff4f6dc230 */ /* 0x000fe20000000900 */
[----:B------:R-:W-:Y:S01]  /*76a0*/  LOP3.LUT R2, R30, 0xff, RZ, 0xc0, !PT ;  /* 0x000000ff1e027812 */ /* 0x000fe200078ec0ff */
[----:B------:R-:W-:Y:S01]  /*76b0*/  IMAD.MOV.U32 R62, RZ, RZ, R220 ;  /* 0x000000ffff3e7224 */ /* 0x000fe200078e00dc */
[----:B------:R-:W-:-:S02]  /*76c0*/  ISETP.GE.U32.AND P2, PT, R121, R4, PT ;  /* 0x000000047900720c */ /* 0x000fc40003f46070 */
[----:B------:R-:W-:Y:S02]  /*76d0*/  @!P4 PRMT R79, R109, 0x5410, RZ ;  /* 0x000054106d4fc816 */ /* 0x000fe400000000ff */
[----:B------:R-:W3:Y:S01]  /*76e0*/  LDC.U8 R109, c[0x0][0x2d8] ;  /* 0x0000b600ff6d7b82 */ /* 0x000ee20000000000 */
[----:B------:R-:W-:Y:S01]  /*76f0*/  PRMT R41, R2, 0x5410, R39 ;  /* 0x0000541002297816 */ /* 0x000fe20000000027 */
[----:B------:R-:W-:Y:S01]  /*7700*/  IMAD.WIDE.U32 R2, R38, -0x2daee0ad, RZ ;  /* 0xd2511f5326027825 */ /* 0x000fe200078e00ff */
[C---:B------:R-:W-:Y:S02]  /*7710*/  LOP3.LUT R29, R6.reuse, 0xff, RZ, 0xc0, !PT ;  /* 0x000000ff061d7812 */ /* 0x040fe400078ec0ff */
[----:B------:R-:W-:Y:S01]  /*7720*/  @!P3 HADD2 R125, -R239.H0_H0, -RZ.H0_H0 ;  /* 0xa00000ffef7db230 */ /* 0x000fe20000000900 */
[----:B------:R-:W-:Y:S02]  /*7730*/  LOP3.LUT R37, R6, 0xffff, RZ, 0xc0, !PT ;  /* 0x0000ffff06257812 */ /* 0x000fe400078ec0ff */
[C---:B------:R-:W-:Y:S01]  /*7740*/  LOP3.LUT R32, R2.reuse, 0xffff, RZ, 0xc0, !PT ;  /* 0x0000ffff02207812 */ /* 0x040fe200078ec0ff */
[----:B------:R-:W-:Y:S01]  /*7750*/  @!P2 HADD2 R126, -R213.H0_H0, -RZ.H0_H0 ;  /* 0xa00000ffd57ea230 */ /* 0x000fe20000000900 */
[----:B------:R-:W-:-:S02]  /*7760*/  LOP3.LUT R35, R2, 0xff, RZ, 0xc0, !PT ;  /* 0x000000ff02237812 */ /* 0x000fc400078ec0ff */
[--C-:B------:R-:W-:Y:S02]  /*7770*/  SHF.R.U32.HI R34, RZ, 0x10, R2.reuse ;  /* 0x00000010ff227819 */ /* 0x100fe40000011602 */
[----:B------:R-:W-:Y:S02]  /*7780*/  SHF.R.U32.HI R33, RZ, 0x18, R2 ;  /* 0x00000018ff217819 */ /* 0x000fe40000011602 */
[----:B------:R-:W-:Y:S01]  /*7790*/  SHF.R.U32.HI R2, RZ, 0x8, R44 ;  /* 0x00000008ff027819 */ /* 0x000fe2000001162c */
[----:B------:R-:W-:Y:S01]  /*77a0*/  IMAD.MOV.U32 R44, RZ, RZ, R120 ;  /* 0x000000ffff2c7224 */ /* 0x000fe200078e0078 */
[----:B------:R-:W-:Y:S02]  /*77b0*/  @!P3 PRMT R239, R125, 0x5410, RZ ;  /* 0x000054107defb816 */ /* 0x000fe400000000ff */
[----:B------:R-:W-:Y:S02]  /*77c0*/  LOP3.LUT R2, R2, 0xffff, RZ, 0xc0, !PT ;  /* 0x0000ffff02027812 */ /* 0x000fe400078ec0ff */
[----:B------:R-:W-:-:S02]  /*77d0*/  SHF.R.U32.HI R36, RZ, 0x10, R6 ;  /* 0x00000010ff247819 */ /* 0x000fc40000011606 */
[C---:B---3--:R-:W-:Y:S02]  /*77e0*/  ISETP.GE.U32.AND P4, PT, R109.reuse, R2, PT ;  /* 0x000000026d00720c */ /* 0x048fe40003f86070 */
[----:B------:R-:W-:Y:S02]  /*77f0*/  LOP3.LUT R2, R16, 0xff, RZ, 0xc0, !PT ;  /* 0x000000ff10027812 */ /* 0x000fe400078ec0ff */
[----:B-1----:R-:W-:Y:S01]  /*7800*/  HMMA.16816.F32 R16, R12, R20, RZ ;  /* 0x000000140c10723c */ /* 0x002fe200000018ff */
[----:B------:R-:W-:Y:S02]  /*7810*/  SHF.R.U32.HI R30, RZ, 0x18, R6 ;  /* 0x00000018ff1e7819 */ /* 0x000fe40000011606 */
[----:B------:R-:W-:Y:S02]  /*7820*/  ISETP.GE.U32.AND P6, PT, R109, R2, PT ;  /* 0x000000026d00720c */ /* 0x000fe40003fc6070 */
[----:B------:R-:W-:Y:S02]  /*7830*/  SHF.R.U32.HI R2, RZ, 0x8, R31 ;  /* 0x00000008ff027819 */ /* 0x000fe4000001161f */
[----:B------:R-:W-:-:S02]  /*7840*/  LOP3.LUT R4, R3, UR7, R40, 0x96, !PT ;  /* 0x0000000703047c12 */ /* 0x000fc4000f8e9628 */
[----:B------:R-:W-:Y:S01]  /*7850*/  LOP3.LUT R2, R2, 0xffff, RZ, 0xc0, !PT ;  /* 0x0000ffff02027812 */ /* 0x000fe200078ec0ff */
[----:B------:R-:W-:Y:S01]  /*7860*/  @!P4 HADD2 R115, -R85.H0_H0, -RZ.H0_H0 ;  /* 0xa00000ff5573c230 */ /* 0x000fe20000000900 */
[--C-:B------:R-:W-:Y:S02]  /*7870*/  SHF.R.U32.HI R3, RZ, 0x10, R28.reuse ;  /* 0x00000010ff037819 */ /* 0x100fe4000001161c */
[----:B------:R-:W-:Y:S02]  /*7880*/  ISETP.GE.U32.AND P3, PT, R109, R2, PT ;  /* 0x000000026d00720c */ /* 0x000fe40003f66070 */
[----:B------:R-:W-:Y:S02]  /*7890*/  LOP3.LUT R2, R28, 0xffff, RZ, 0xc0, !PT ;  /* 0x0000ffff1c027812 */ /* 0x000fe400078ec0ff */
[----:B------:R-:W-:Y:S02]  /*78a0*/  SHF.R.U32.HI R7, RZ, 0x18, R28 ;  /* 0x00000018ff077819 */ /* 0x000fe4000001161c */
[----:B------:R-:W-:-:S02]  /*78b0*/  SHF.R.U32.HI R6, RZ, 0x8, R2 ;  /* 0x00000008ff067819 */ /* 0x000fc40000011602 */
[----:B------:R-:W-:Y:S02]  /*78c0*/  LOP3.LUT R2, R3, 0xff, RZ, 0xc0, !PT ;  /* 0x000000ff03027812 */ /* 0x000fe400078ec0ff */
[----:B------:R-:W-:Y:S01]  /*78d0*/  @!P2 PRMT R213, R126, 0x5410, RZ ;  /* 0x000054107ed5a816 */ /* 0x000fe200000000ff */
[----:B--2---:R-:W-:Y:S01]  /*78e0*/  HMMA.16816.F32 R120, R8, R24, R16 ;  /* 0x000000180878723c */ /* 0x004fe20000001810 */
[----:B------:R-:W-:Y:S01]  /*78f0*/  PRMT R40, R2, 0x5410, R7 ;  /* 0x0000541002287816 */ /* 0x000fe20000000007 */
[----:B------:R-:W-:Y:S01]  /*7900*/  @!P3 HADD2 R127, -R212.H0_H0, -RZ.H0_H0 ;  /* 0xa00000ffd47fb230 */ /* 0x000fe20000000900 */
[----:B------:R-:W-:Y:S01]  /*7910*/  LOP3.LUT R2, R34, 0xff, RZ, 0xc0, !PT ;  /* 0x000000ff22027812 */ /* 0x000fe200078ec0ff */
[----:B------:R-:W-:Y:S01]  /*7920*/  FADD.FTZ R7, R242, R168 ;  /* 0x000000a8f2077221 */ /* 0x000fe20000010000 */
[----:B------:R-:W-:Y:S01]  /*7930*/  SHF.R.U32.HI R3, RZ, 0x8, R32 ;  /* 0x00000008ff037819 */ /* 0x000fe20000011620 */
[----:B------:R-:W-:Y:S01]  /*7940*/  IMAD.MOV.U32 R34, RZ, RZ, c[0x0][0x228] ;  /* 0x00008a00ff227624 */ /* 0x000fe200078e00ff */
[----:B------:R-:W-:Y:S01]  /*7950*/  @!P3 PRMT R212, R127, 0x5410, RZ ;  /* 0x000054107fd4b816 */ /* 0x000fe200000000ff */
[----:B------:R-:W-:Y:S01]  /*7960*/  HMMA.16816.F32 R16, R12, R22, RZ ;  /* 0x000000160c10723c */ /* 0x000fe200000018ff */
[----:B------:R-:W1:Y:S01]  /*7970*/  LDSM.16.MT88.4 R20, [R180+0x1e000] ;  /* 0x01e00000b414783b */ /* 0x000e620000004200 */
[----:B------:R-:W-:Y:S01]  /*7980*/  PRMT R39, R35, 0x5410, R3 ;  /* 0x0000541023277816 */ /* 0x000fe20000000003 */
[--C-:B------:R-:W-:Y:S01]  /*7990*/  FFMA.FTZ R3, R112, c[0x0][0x23c], -R5.reuse ;  /* 0x00008f0070037a23 */ /* 0x100fe20000010805 */
[----:B------:R-:W-:Y:S01]  /*79a0*/  ISETP.GE.U32.AND P1, PT, R109, R30, PT ;  /* 0x0000001e6d00720c */ /* 0x000fe20003f26070 */
[----:B------:R-:W-:Y:S01]  /*79b0*/  FFMA.FTZ R5, R111, c[0x0][0x23c], -R5 ;  /* 0x00008f006f057a23 */ /* 0x000fe20000010805 */
[----:B------:R-:W-:Y:S01]  /*79c0*/  @!P6 HADD2 R111, -R211.H0_H0, -RZ.H0_H0 ;  /* 0xa00000ffd36fe230 */ /* 0x000fe20000000900 */
[----:B------:R-:W-:Y:S01]  /*79d0*/  @!P4 PRMT R85, R115, 0x5410, RZ ;  /* 0x000054107355c816 */ /* 0x000fe200000000ff */
[----:B------:R-:W-:Y:S01]  /*79e0*/  IMAD.MOV.U32 R35, RZ, RZ, R105 ;  /* 0x000000ffff237224 */ /* 0x000fe200078e0069 */
[----:B------:R-:W-:Y:S01]  /*79f0*/  ISETP.GE.U32.AND P4, PT, R109, R29, PT ;  /* 0x0000001d6d00720c */ /* 0x000fe20003f86070 */
[----:B------:R-:W-:Y:S01]  /*7a00*/  IMAD.MOV.U32 R115, RZ, RZ, R104 ;  /* 0x000000ffff737224 */ /* 0x000fe200078e0068 */
[----:B------:R-:W-:Y:S01]  /*7a10*/  @!P6 PRMT R211, R111, 0x5410, RZ ;  /* 0x000054106fd3e816 */ /* 0x000fe200000000ff */
[----:B------:R-:W-:Y:S01]  /*7a20*/  IMAD.MOV.U32 R105, RZ, RZ, R62 ;  /* 0x000000ffff697224 */ /* 0x000fe200078e003e */
[----:B------:R-:W-:Y:S01]  /*7a30*/  @!P5 HADD2 R112, -R210.H0_H0, -RZ.H0_H0 ;  /* 0xa00000ffd270d230 */ /* 0x000fe20000000900 */
[----:B------:R-:W-:-:S02]  /*7a40*/  IMAD.MOV.U32 R104, RZ, RZ, R61 ;  /* 0x000000ffff687224 */ /* 0x000fc400078e003d */
[----:B------:R-:W-:Y:S02]  /*7a50*/  IMAD.MOV.U32 R61, RZ, RZ, R83 ;  /* 0x000000ffff3d7224 */ /* 0x000fe400078e0053 */
[----:B------:R-:W-:Y:S01]  /*7a60*/  IMAD.MOV.U32 R62, RZ, RZ, R82 ;  /* 0x000000ffff3e7224 */ /* 0x000fe200078e0052 */
[----:B------:R-:W-:Y:S01]  /*7a70*/  @!P5 PRMT R210, R112, 0x5410, RZ ;  /* 0x0000541070d2d816 */ /* 0x000fe200000000ff */
[----:B------:R-:W-:-:S04]  /*7a80*/  IMAD.SHL.U32 R34, R34, 0x8, RZ ;  /* 0x0000000822227824 */ /* 0x000fc800078e00ff */
[----:B------:R-:W-:Y:S01]  /*7a90*/  HMMA.16816.F32 R224, R8, R26, R16 ;  /* 0x0000001a08e0723c */ /* 0x000fe20000001810 */
[----:B------:R-:W2:Y:S06]  /*7aa0*/  LDSM.16.MT88.4 R24, [R180+0x1e800] ;  /* 0x01e80000b418783b */ /* 0x000eac0000004200 */
[----:B------:R-:W-:-:S04]  /*7ab0*/  LOP3.LUT R16, R28, 0xff, RZ, 0xc0, !PT ;  /* 0x000000ff1c107812 */ /* 0x000fc800078ec0ff */
[----:B------:R-:W-:Y:S02]  /*7ac0*/  PRMT R38, R16, 0x5410, R6 ;  /* 0x0000541010267816 */ /* 0x000fe40000000006 */
[----:B------:R-:W-:Y:S02]  /*7ad0*/  LOP3.LUT R6, R36, 0xff, RZ, 0xc0, !PT ;  /* 0x000000ff24067812 */ /* 0x000fe400078ec0ff */
[----:B------:R-:W-:Y:S01]  /*7ae0*/  PRMT R36, R2, 0x5410, R33 ;  /* 0x0000541002247816 */ /* 0x000fe20000000021 */
[----:B-1----:R-:W-:Y:S01]  /*7af0*/  HMMA.16816.F32 R16, R12, R20, RZ ;  /* 0x000000140c10723c */ /* 0x002fe200000018ff */
[----:B------:R-:W-:Y:S02]  /*7b00*/  SHF.R.U32.HI R2, RZ, 0x8, R37 ;  /* 0x00000008ff027819 */ /* 0x000fe40000011625 */
[----:B------:R-:W-:Y:S02]  /*7b10*/  ISETP.GE.U32.AND P2, PT, R109, R6, PT ;  /* 0x000000066d00720c */ /* 0x000fe40003f46070 */
[----:B------:R-:W-:-:S04]  /*7b20*/  LOP3.LUT R2, R2, 0xffff, RZ, 0xc0, !PT ;  /* 0x0000ffff02027812 */ /* 0x000fc800078ec0ff */
[----:B------:R-:W-:Y:S01]  /*7b30*/  ISETP.GE.U32.AND P3, PT, R109, R2, PT ;  /* 0x000000026d00720c */ /* 0x000fe20003f66070 */
[----:B------:R-:W-:Y:S02]  /*7b40*/  FADD.FTZ R2, R106, R44 ;  /* 0x0000002c6a027221 */ /* 0x000fe40000010000 */
[----:B------:R-:W-:Y:S02]  /*7b50*/  IMAD.MOV.U32 R106, RZ, RZ, R98 ;  /* 0x000000ffff6a7224 */ /* 0x000fe400078e0062 */
[----:B------:R-:W-:Y:S01]  /*7b60*/  FADD.FTZ R6, R252, R2 ;  /* 0x00000002fc067221 */ /* 0x000fe20000010000 */
[----:B------:R-:W-:Y:S01]  /*7b70*/  LOP3.LUT R2, R4, 0xffff, RZ, 0xc0, !PT ;  /* 0x0000ffff04027812 */ /* 0x000fe200078ec0ff */
[----:B------:R1:W-:Y:S01]  /*7b80*/  MUFU.EX2 R98, R3 ;  /* 0x0000000300627308 */ /* 0x0003e20000000800 */
[----:B------:R-:W-:-:S07]  /*7b90*/  IMAD.MOV.U32 R44, RZ, RZ, R108 ;  /* 0x000000ffff2c7224 */ /* 0x000fce00078e006c */
[----:B--2---:R-:W-:Y:S01]  /*7ba0*/  HMMA.16816.F32 R220, R8, R24, R16 ;  /* 0x0000001808dc723c */ /* 0x004fe20000001810 */
[----:B------:R2:W3:Y:S07]  /*7bb0*/  MUFU.EX2 R252, R5 ;  /* 0x0000000500fc7308 */ /* 0x0004ee0000000800 */
[----:B------:R-:W-:Y:S01]  /*7bc0*/  HMMA.16816.F32 R16, R12, R22, RZ ;  /* 0x000000160c10723c */ /* 0x000fe200000018ff */
[----:B-1----:R-:W-:Y:S01]  /*7bd0*/  SHF.R.U32.HI R3, RZ, 0x8, R2 ;  /* 0x00000008ff037819 */ /* 0x002fe20000011602 */
[----:B------:R-:W-:Y:S01]  /*7be0*/  LDSM.16.MT88.4 R20, [R181+0x1e800] ;  /* 0x01e80000b514783b */ /* 0x000fe20000004200 */
[----:B------:R-:W-:-:S04]  /*7bf0*/  LOP3.LUT R2, R4, 0xff, RZ, 0xc0, !PT ;  /* 0x000000ff04027812 */ /* 0x000fc800078ec0ff */
[----:B------:R-:W-:Y:S01]  /*7c00*/  PRMT R31, R2, 0x5410, R3 ;  /* 0x00005410021f7816 */ /* 0x000fe20000000003 */
[----:B------:R-:W-:Y:S01]  /*7c10*/  FFMA.FTZ R3, R113, c[0x0][0x23c], -R0 ;  /* 0x00008f0071037a23 */ /* 0x000fe20000010800 */
[--C-:B------:R-:W-:Y:S01]  /*7c20*/  SHF.R.U32.HI R2, RZ, 0x10, R4.reuse ;  /* 0x00000010ff027819 */ /* 0x100fe20000011604 */
[----:B--2---:R-:W-:Y:S01]  /*7c30*/  FADD.FTZ R5, R243, R7 ;  /* 0x00000007f3057221 */ /* 0x004fe20000010000 */
[----:B------:R-:W-:Y:S01]  /*7c40*/  SHF.R.U32.HI R4, RZ, 0x18, R4 ;  /* 0x00000018ff047819 */ /* 0x000fe20000011604 */
[----:B------:R1:W-:Y:S01]  /*7c50*/  MUFU.EX2 R243, R3 ;  /* 0x0000000300f37308 */ /* 0x0003e20000000800 */
[----:B------:R-:W-:Y:S01]  /*7c60*/  LOP3.LUT R2, R2, 0xff, RZ, 0xc0, !PT ;  /* 0x000000ff02027812 */ /* 0x000fe200078ec0ff */
[----:B------:R-:W-:-:S03]  /*7c70*/  FFMA.FTZ R0, R114, c[0x0][0x23c], -R0 ;  /* 0x00008f0072007a23 */ /* 0x000fc60000010800 */
[----:B------:R-:W-:Y:S01]  /*7c80*/  PRMT R30, R2, 0x5410, R4 ;  /* 0x00005410021e7816 */ /* 0x000fe20000000004 */
[----:B------:R-:W-:Y:S02]  /*7c90*/  FADD.FTZ R2, R135, R6 ;  /* 0x0000000687027221 */ /* 0x000fe40000010000 */
[----:B------:R3:W2:Y:S02]  /*7ca0*/  MUFU.EX2 R242, R0 ;  /* 0x0000000000f27308 */ /* 0x0006a40000000800 */
[----:B------:R-:W-:Y:S02]  /*7cb0*/  FADD.FTZ R2, R134, R2 ;  /* 0x0000000286027221 */ /* 0x000fe40000010000 */
[----:B------:R-:W-:Y:S01]  /*7cc0*/  HMMA.16816.F32 R124, R8, R26, R16 ;  /* 0x0000001a087c723c */ /* 0x000fe20000001810 */
[----:B------:R-:W4:Y:S01]  /*7cd0*/  LDSM.16.MT88.4 R16, [R181+0x1e000] ;  /* 0x01e00000b510783b */ /* 0x000f220000004200 */
[----:B-1----:R-:W-:-:S04]  /*7ce0*/  FADD.FTZ R3, R169, R5 ;  /* 0x00000005a9037221 */ /* 0x002fc80000010000 */
[----:B------:R-:W-:Y:S01]  /*7cf0*/  FADD.FTZ R3, R130, R3 ;  /* 0x0000000382037221 */ /* 0x000fe20000010000 */
[----:B---3--:R-:W-:-:S04]  /*7d00*/  F2FP.PACK_AB R0, R252, R98 ;  /* 0x00000062fc00723e */ /* 0x008fc800000000ff */
[C---:B------:R-:W-:Y:S02]  /*7d10*/  PRMT R168, R0.reuse, 0x7632, R168 ;  /* 0x0000763200a87816 */ /* 0x040fe400000000a8 */
[----:B------:R-:W-:Y:S02]  /*7d20*/  PRMT R169, R0, 0x7610, R169 ;  /* 0x0000761000a97816 */ /* 0x000fe400000000a9 */
[----:B--2---:R-:W-:Y:S01]  /*7d30*/  F2FP.PACK_AB R0, R242, R243 ;  /* 0x000000f3f200723e */ /* 0x004fe200000000ff */
[----:B------:R-:W-:Y:S01]  /*7d40*/  @!P3 HADD2 R113, -R168.H0_H0, -RZ.H0_H0 ;  /* 0xa00000ffa871b230 */ /* 0x000fe20000000900 */
[----:B------:R-:W-:Y:S01]  /*7d50*/  PRMT R33, R169, 0x5410, R168 ;  /* 0x00005410a9217816 */ /* 0x000fe200000000a8 */
[----:B------:R-:W-:Y:S01]  /*7d60*/  IMAD.MOV.U32 R25, RZ, RZ, R115 ;  /* 0x000000ffff197224 */ /* 0x000fe200078e0073 */
[----:B------:R-:W-:Y:S01]  /*7d70*/  PRMT R135, R0, 0x7610, R135 ;  /* 0x0000761000877816 */ /* 0x000fe20000000087 */
[----:B------:R-:W-:Y:S01]  /*7d80*/  @!P4 HADD2 R114, -R169.H0_H0, -RZ.H0_H0 ;  /* 0xa00000ffa972c230 */ /* 0x000fe20000000900 */
[----:B------:R-:W-:-:S02]  /*7d90*/  @!P3 PRMT R168, R113, 0x5410, RZ ;  /* 0x0000541071a8b816 */ /* 0x000fc400000000ff */
[----:B------:R-:W-:Y:S02]  /*7da0*/  LEA R28, P3, R107, c[0x0][0x1f8], 0x1 ;  /* 0x00007e006b1c7a11 */ /* 0x000fe400078608ff */
[----:B------:R-:W-:Y:S01]  /*7db0*/  PRMT R134, R0, 0x7632, R134 ;  /* 0x0000763200867816 */ /* 0x000fe20000000086 */
[----:B------:R-:W-:Y:S01]  /*7dc0*/  FADD.FTZ R0, R241, R2 ;  /* 0x00000002f1007221 */ /* 0x000fe20000010000 */
[----:B------:R-:W-:Y:S01]  /*7dd0*/  LEA.HI.X R29, R107, c[0x0][0x1fc], R106, 0x1, P3 ;  /* 0x00007f006b1d7a11 */ /* 0x000fe200018f0c6a */
[----:B------:R-:W-:Y:S01]  /*7de0*/  IMAD.MOV.U32 R106, RZ, RZ, R63 ;  /* 0x000000ffff6a7224 */ /* 0x000fe200078e003f */
[----:B------:R-:W-:Y:S01]  /*7df0*/  @!P4 PRMT R169, R114, 0x5410, RZ ;  /* 0x0000541072a9c816 */ /* 0x000fe200000000ff */
[----:B------:R-:W-:Y:S01]  /*7e00*/  IMAD.MOV.U32 R107, RZ, RZ, R60 ;  /* 0x000000ffff6b7224 */ /* 0x000fe200078e003c */
[----:B------:R-:W-:Y:S01]  /*7e10*/  @!P2 HADD2 R129, -R135.H0_H0, -RZ.H0_H0 ;  /* 0xa00000ff8781a230 */ /* 0x000fe20000000900 */
[----:B------:R-:W-:Y:S01]  /*7e20*/  IMAD.MOV.U32 R63, RZ, RZ, R81 ;  /* 0x000000ffff3f7224 */ /* 0x000fe200078e0051 */
[----:B------:R1:W-:Y:S01]  /*7e30*/  STG.E.U16 [R28.64], R77 ;  /* 0x0000004d1c007986 */ /* 0x0003e2000c101518 */
[----:B------:R-:W-:Y:S01]  /*7e40*/  IMAD.MOV.U32 R60, RZ, RZ, R80 ;  /* 0x000000ffff3c7224 */ /* 0x000fe200078e0050 */
[----:B------:R-:W-:Y:S01]  /*7e50*/  PRMT R32, R135, 0x5410, R134 ;  /* 0x0000541087207816 */ /* 0x000fe20000000086 */
[----:B----4-:R-:W-:Y:S01]  /*7e60*/  HMMA.16816.F32 R4, R12, R16, RZ ;  /* 0x000000100c04723c */ /* 0x010fe200000018ff */
[----:B------:R-:W-:Y:S01]  /*7e70*/  FADD.FTZ R2, R131, R3 ;  /* 0x0000000383027221 */ /* 0x000fe20000010000 */
[----:B------:R2:W-:Y:S01]  /*7e80*/  STG.E.U16 [R28.64+0x2], R78 ;  /* 0x0000024e1c007986 */ /* 0x0005e2000c101518 */
[----:B------:R-:W-:Y:S01]  /*7e90*/  IMAD.MOV.U32 R115, RZ, RZ, R44 ;  /* 0x000000ffff737224 */ /* 0x000fe200078e002c */
[----:B------:R-:W-:Y:S01]  /*7ea0*/  @!P2 PRMT R135, R129, 0x5410, RZ ;  /* 0x000054108187a816 */ /* 0x000fe200000000ff */
[----:B------:R-:W-:Y:S01]  /*7eb0*/  FADD.FTZ R2, R184, R2 ;  /* 0x00000002b8027221 */ /* 0x000fe20000010000 */
[----:B------:R-:W-:Y:S01]  /*7ec0*/  @!P1 HADD2 R128, -R134.H0_H0, -RZ.H0_H0 ;  /* 0xa00000ff86809230 */ /* 0x000fe20000000900 */
[----:B------:R-:W-:Y:S11]  /*7ed0*/  FADD.FTZ R0, R35, R0 ;  /* 0x0000000023007221 */ /* 0x000ff60000010000 */
[----:B------:R-:W-:Y:S06]  /*7ee0*/  @!UPT UIADD3 URZ, URZ, URZ, URZ ;  /* 0x0000003f3f3ff290 */ /* 0x000fec000fffe03f */
[----:B------:R-:W-:Y:S01]  /*7ef0*/  HMMA.16816.F32 R108, R8, R20, R4 ;  /* 0x00000014086c723c */ /* 0x000fe20000001804 */
[----:B------:R-:W-:Y:S02]  /*7f00*/  FADD.FTZ R241, R25, R2 ;  /* 0x0000000219f17221 */ /* 0x000fe40000010000 */
[----:B-1----:R-:W-:Y:S01]  /*7f10*/  IMAD.MOV.U32 R77, RZ, RZ, R51 ;  /* 0x000000ffff4d7224 */ /* 0x002fe200078e0033 */
[----:B------:R-:W-:Y:S01]  /*7f20*/  LDSM.16.MT88.4 R24, [R183+0x1e800] ;  /* 0x01e80000b718783b */ /* 0x000fe20000004200 */
[----:B------:R-:W-:Y:S01]  /*7f30*/  IMAD.MOV.U32 R44, RZ, RZ, R103 ;  /* 0x000000ffff2c7224 */ /* 0x000fe200078e0067 */
[----:B------:R-:W-:Y:S01]  /*7f40*/  HSET2.LE.AND R3, R31, R93, PT ;  /* 0x0000005d1f037233 */ /* 0x000fe20003803000 */
[----:B------:R-:W-:Y:S01]  /*7f50*/  IMAD.MOV.U32 R130, RZ, RZ, R115 ;  /* 0x000000ffff827224 */ /* 0x000fe200078e0073 */
[----:B------:R-:W-:Y:S01]  /*7f60*/  HMMA.16816.F32 R4, R12, R18, RZ ;  /* 0x000000120c04723c */ /* 0x000fe200000018ff */
[----:B--2---:R-:W-:Y:S01]  /*7f70*/  IMAD.MOV.U32 R78, RZ, RZ, R48 ;  /* 0x000000ffff4e7224 */ /* 0x004fe200078e0030 */
[----:B------:R-:W-:Y:S01]  /*7f80*/  @!P1 PRMT R134, R128, 0x5410, RZ ;  /* 0x0000541080869816 */ /* 0x000fe200000000ff */
[----:B------:R1:W5:Y:S11]  /*7f90*/  LDL.LU R184, [R1+0xf8] ;  /* 0x0000f80001b87983 */ /* 0x0003760000300800 */
[----:B------:R-:W-:Y:S10]  /*7fa0*/  @!UPT UIADD3 URZ, URZ, URZ, URZ ;  /* 0x0000003f3f3ff290 */ /* 0x000ff4000fffe03f */
[----:B------:R-:W-:Y:S01]  /*7fb0*/  HMMA.16816.F32 R80, R8, R22, R4 ;  /* 0x000000160850723c */ /* 0x000fe20000001804 */
[----:B------:R-:W2:Y:S01]  /*7fc0*/  LDSM.16.MT88.4 R20, [R183+0x1e000] ;  /* 0x01e00000b714783b */ /* 0x000ea20000004200 */
        /* <DEDUP_REMOVED lines=8> */
[----:B------:R-:W-:Y:S02]  /*8050*/  IMAD.MOV.U32 R112, RZ, RZ, R58 ;  /* 0x000000ffff707224 */ /* 0x000fe400078e003a */
[----:B------:R-:W-:-:S04]  /*8060*/  IMAD.WIDE R34, R34, 0x2, R28 ;  /* 0x0000000222227825 */ /* 0x000fc800078e021c */
[----:B------:R-:W-:Y:S02]  /*8070*/  IMAD.MOV.U32 R37, RZ, RZ, R44 ;  /* 0x000000ffff257224 */ /* 0x000fe400078e002c */
[----:B------:R-:W-:Y:S01]  /*8080*/  FADD.FTZ R240, R240, R0 ;  /* 0x00000000f0f07221 */ /* 0x000fe20000010000 */
[----:B------:R-:W-:Y:S01]  /*8090*/  HSET2.LE.AND R2, R41, R93, PT ;  /* 0x0000005d29027233 */ /* 0x000fe20003803000 */
[----:B--2---:R-:W-:Y:S01]  /*80a0*/  HMMA.16816.F32 R16, R12, R20, RZ ;  /* 0x000000140c10723c */ /* 0x004fe200000018ff */
[----:B------:R-:W-:Y:S01]  /*80b0*/  IMAD.MOV.U32 R113, RZ, RZ, R59 ;  /* 0x000000ffff717224 */ /* 0x000fe200078e003b */
[----:B------:R-:W-:Y:S01]  /*80c0*/  LOP3.LUT R128, R3, R45, RZ, 0xc0, !PT ;  /* 0x0000002d03807212 */ /* 0x000fe200078ec0ff */
[----:B------:R-:W-:Y:S01]  /*80d0*/  IMAD.MOV.U32 R114, RZ, RZ, R56 ;  /* 0x000000ffff727224 */ /* 0x000fe200078e0038 */
[----:B------:R1:W5:Y:S01]  /*80e0*/  LDL.LU R179, [R1+0xf4] ;  /* 0x0000f40001b37983 */ /* 0x0003620000300800 */
[----:B------:R-:W-:Y:S11]  /*80f0*/  IMAD.MOV.U32 R115, RZ, RZ, R57 ;  /* 0x000000ffff737224 */ /* 0x000ff600078e0039 */
[----:B------:R-:W-:Y:S08]  /*8100*/  @!UPT UIADD3 URZ, URZ, URZ, URZ ;  /* 0x0000003f3f3ff290 */ /* 0x000ff0000fffe03f */
[----:B------:R-:W-:Y:S08]  /*8110*/  HMMA.16816.F32 R56, R8, R24, R16 ;  /* 0x000000180838723c */ /* 0x000ff00000001810 */
[----:B------:R-:W-:Y:S01]  /*8120*/  HMMA.16816.F32 R16, R12, R22, RZ ;  /* 0x000000160c10723c */ /* 0x000fe200000018ff */
[----:B------:R-:W2:Y:S01]  /*8130*/  LDSM.16.MT88.4 R20, [R182+0x1e000] ;  /* 0x01e00000b614783b */ /* 0x000ea20000004200 */
[----:B------:R-:W-:-:S02]  /*8140*/  IMAD.MOV.U32 R44, RZ, RZ, R103 ;  /* 0x000000ffff2c7224 */ /* 0x000fc400078e0067 */
[----:B------:R-:W-:Y:S01]  /*8150*/  IMAD.MOV.U32 R103, RZ, RZ, R102 ;  /* 0x000000ffff677224 */ /* 0x000fe200078e0066 */
[----:B------:R3:W-:Y:S01]  /*8160*/  STG.E.U16 [R34.64+0x2], R79 ;  /* 0x0000024f22007986 */ /* 0x0007e2000c101518 */
[----:B------:R-:W-:Y:S02]  /*8170*/  IMAD.MOV.U32 R102, RZ, RZ, R76 ;  /* 0x000000ffff667224 */ /* 0x000fe400078e004c */
[----:B------:R-:W-:Y:S02]  /*8180*/  IMAD.MOV.U32 R76, RZ, RZ, R50 ;  /* 0x000000ffff4c7224 */ /* 0x000fe400078e0032 */
[----:B---3--:R-:W-:Y:S11]  /*8190*/  IMAD.MOV.U32 R79, RZ, RZ, R49 ;  /* 0x000000ffff4f7224 */ /* 0x008ff600078e0031 */
[----:B------:R-:W-:Y:S03]  /*81a0*/  @!UPT UIADD3 URZ, URZ, URZ, URZ ;  /* 0x0000003f3f3ff290 */ /* 0x000fe6000fffe03f */
[----:B------:R-:W-:Y:S08]  /*81b0*/  HMMA.16816.F32 R48, R8, R26, R16 ;  /* 0x0000001a0830723c */ /* 0x000ff00000001810 */
[C---:B--2---:R-:W-:Y:S08]  /*81c0*/  HMMA.16816.F32 R24, R12.reuse, R20, RZ ;  /* 0x000000140c18723c */ /* 0x044ff000000018ff */
[----:B------:R-:W-:Y:S01]  /*81d0*/  HMMA.16816.F32 R20, R12, R22, RZ ;  /* 0x000000160c14723c */ /* 0x000fe200000018ff */
[----:B------:R-:W2:Y:S01]  /*81e0*/  LDSM.16.MT88.4 R12, [R182+0x1e800] ;  /* 0x01e80000b60c783b */ /* 0x000ea20000004200 */
[----:B------:R-:W-:-:S05]  /*81f0*/  HSET2.LE.AND R0, R38, R93, PT ;  /* 0x0000005d26007233 */ /* 0x000fca0003803000 */
[----:B------:R-:W-:Y:S01]  /*8200*/  LOP3.LUT R4, R0, R46, RZ, 0xc0, !PT ;  /* 0x0000002e00047212 */ /* 0x000fe200078ec0ff */
[----:B------:R-:W-:-:S05]  /*8210*/  HSET2.LE.AND R0, R40, R93, PT ;  /* 0x0000005d28007233 */ /* 0x000fca0003803000 */
[----:B------:R-:W-:-:S03]  /*8220*/  LOP3.LUT R5, R0, R53, RZ, 0xc0, !PT ;  /* 0x0000003500057212 */ /* 0x000fc600078ec0ff */
[C---:B--2---:R-:W-:Y:S08]  /*8230*/  HMMA.16816.F32 R24, R8.reuse, R12, R24 ;  /* 0x0000000c0818723c */ /* 0x044ff00000001818 */
[----:B------:R-:W-:Y:S01]  /*8240*/  HMMA.16816.F32 R20, R8, R14, R20 ;  /* 0x0000000e0814723c */ /* 0x000fe20000001814 */
[----:B------:R-:W2:Y:S01]  /*8250*/  LDSM.16.MT88.4 R8, [R180+0x19000] ;  /* 0x01900000b408783b */ /* 0x000ea20000004200 */
[--C-:B------:R-:W-:Y:S01]  /*8260*/  HSET2.LE.AND R0, R42, R93.reuse, PT ;  /* 0x0000005d2a007233 */ /* 0x100fe20003803000 */
[----:B------:R-:W-:Y:S01]  /*8270*/  LOP3.LUT R7, R2, R47, RZ, 0xc0, !PT ;  /* 0x0000002f02077212 */ /* 0x000fe200078ec0ff */
[--C-:B------:R-:W-:Y:S01]  /*8280*/  HSET2.LE.AND R17, R39, R93.reuse, PT ;  /* 0x0000005d27117233 */ /* 0x100fe20003803000 */
[----:B------:R-:W3:Y:S01]  /*8290*/  LDSM.16.MT88.4 R12, [R181+0x19000] ;  /* 0x01900000b50c783b */ /* 0x000ee20000004200 */
[--C-:B------:R-:W-:Y:S01]  /*82a0*/  HSET2.LE.AND R18, R36, R93.reuse, PT ;  /* 0x0000005d24127233 */ /* 0x100fe20003803000 */
[----:B------:R-:W-:Y:S01]  /*82b0*/  LOP3.LUT R6, R0, R52, RZ, 0xc0, !PT ;  /* 0x0000003400067212 */ /* 0x000fe200078ec0ff */
[----:B------:R-:W-:Y:S01]  /*82c0*/  HSET2.LE.AND R16, R30, R93, PT ;  /* 0x0000005d1e107233 */ /* 0x000fe20003803000 */
[----:B------:R-:W-:Y:S01]  /*82d0*/  IMAD.MOV.U32 R36, RZ, RZ, R130 ;  /* 0x000000ffff247224 */ /* 0x000fe200078e0082 */
[----:B------:R-:W-:-:S02]  /*82e0*/  LOP3.LUT R130, R17, R33, RZ, 0xc0, !PT ;  /* 0x0000002111827212 */ /* 0x000fc400078ec0ff */
[----:B------:R-:W-:Y:S02]  /*82f0*/  LOP3.LUT R131, R18, R32, RZ, 0xc0, !PT ;  /* 0x0000002012837212 */ /* 0x000fe400078ec0ff */
[----:B------:R-:W-:Y:S01]  /*8300*/  LOP3.LUT R129, R16, R43, RZ, 0xc0, !PT ;  /* 0x0000002b10817212 */ /* 0x000fe200078ec0ff */
[C---:B--2---:R-:W-:Y:S08]  /*8310*/  HMMA.16816.F32 R164, R4.reuse, R8, R164 ;  /* 0x0000000804a4723c */ /* 0x044ff000000018a4 */
[----:B------:R-:W-:Y:S01]  /*8320*/  HMMA.16816.F32 R16, R4, R10, R148 ;  /* 0x0000000a0410723c */ /* 0x000fe20000001894 */
[----:B------:R-:W2:Y:S01]  /*8330*/  LDSM.16.MT88.4 R8, [R183+0x19000] ;  /* 0x01900000b708783b */ /* 0x000ea20000004200 */
[----:B------:R-:W-:-:S02]  /*8340*/  IMAD.MOV.U32 R38, RZ, RZ, R44 ;  /* 0x000000ffff267224 */ /* 0x000fc400078e002c */
[----:B------:R-:W-:Y:S02]  /*8350*/  IMAD.MOV.U32 R39, RZ, RZ, R103 ;  /* 0x000000ffff277224 */ /* 0x000fe400078e0067 */
[----:B------:R-:W-:Y:S02]  /*8360*/  IMAD.MOV.U32 R52, RZ, RZ, R102 ;  /* 0x000000ffff347224 */ /* 0x000fe400078e0066 */
[----:B------:R-:W-:Y:S01]  /*8370*/  IMAD.MOV.U32 R53, RZ, RZ, R101 ;  /* 0x000000ffff357224 */ /* 0x000fe200078e0065 */
[C---:B---3--:R-:W-:Y:S08]  /*8380*/  HMMA.16816.F32 R156, R4.reuse, R12, R156 ;  /* 0x0000000c049c723c */ /* 0x048ff0000000189c */
[C---:B------:R-:W-:Y:S01]  /*8390*/  HMMA.16816.F32 R36, R4.reuse, R14, R36 ;  /* 0x0000000e0424723c */ /* 0x040fe20000001824 */
[----:B------:R-:W3:Y:S07]  /*83a0*/  LDSM.16.MT88.4 R12, [R182+0x19000] ;  /* 0x01900000b60c783b */ /* 0x000eee0000004200 */
[C---:B--2---:R-:W-:Y:S08]  /*83b0*/  HMMA.16816.F32 R148, R4.reuse, R8, R52 ;  /* 0x000000080494723c */ /* 0x044ff00000001834 */
[C---:B------:R-:W-:Y:S01]  /*83c0*/  HMMA.16816.F32 R40, R4.reuse, R10, R140 ;  /* 0x0000000a0428723c */ /* 0x040fe2000000188c */
[----:B------:R-:W2:Y:S07]  /*83d0*/  LDSM.16.MT88.4 R8, [R180+0x1b000] ;  /* 0x01b00000b408783b */ /* 0x000eae0000004200 */
        /* <DEDUP_REMOVED lines=10> */
[----:B------:R-:W-:Y:S01]  /*8480*/  HMMA.16816.F32 R76, R4, R10, R244 ;  /* 0x0000000a044c723c */ /* 0x000fe200000018f4 */
[----:B------:R-:W2:Y:S01]  /*8490*/  LDSM.16.MT88.4 R8, [R180+0x1d000] ;  /* 0x01d00000b408783b */ /* 0x000ea20000004200 */
[----:B------:R-:W-:-:S03]  /*84a0*/  IMAD.MOV.U32 R30, RZ, RZ, R87 ;  /* 0x000000ffff1e7224 */ /* 0x000fc600078e0057 */
[----:B------:R-:W-:Y:S01]  /*84b0*/  STG.E.U16 [R34.64], R84 ;  /* 0x0000005422007986 */ /* 0x000fe2000c101518 */
[----:B------:R-:W-:-:S03]  /*84c0*/  IMAD.MOV.U32 R3, RZ, RZ, R91 ;  /* 0x000000ffff037224 */ /* 0x000fc600078e005b */
[----:B------:R-:W-:Y:S01]  /*84d0*/  STG.E.U16 [R28.64+0x10], R86 ;  /* 0x000010561c007986 */ /* 0x000fe2000c101518 */
[----:B------:R-:W-:-:S03]  /*84e0*/  IMAD.MOV.U32 R2, RZ, RZ, R88 ;  /* 0x000000ffff027224 */ /* 0x000fc600078e0058 */
[----:B------:R3:W-:Y:S01]  /*84f0*/  STG.E.U16 [R28.64+0x12], R85 ;  /* 0x000012551c007986 */ /* 0x0007e2000c101518 */
[----:B------:R-:W-:Y:S02]  /*8500*/  IMAD.MOV.U32 R246, RZ, RZ, R99 ;  /* 0x000000fffff67224 */ /* 0x000fe400078e0063 */
[----:B------:R-:W-:Y:S02]  /*8510*/  IMAD.MOV.U32 R31, RZ, RZ, R98 ;  /* 0x000000ffff1f7224 */ /* 0x000fe400078e0062 */
[----:B------:R-:W-:Y:S02]  /*8520*/  IMAD.MOV.U32 R245, RZ, RZ, R97 ;  /* 0x000000fffff57224 */ /* 0x000fe400078e0061 */
[----:B------:R-:W-:Y:S02]  /*8530*/  IMAD.MOV.U32 R244, RZ, RZ, R96 ;  /* 0x000000fffff47224 */ /* 0x000fe400078e0060 */
[----:B------:R-:W-:Y:S02]  /*8540*/  IMAD.MOV.U32 R33, RZ, RZ, R94 ;  /* 0x000000ffff217224 */ /* 0x000fe400078e005e */
[----:B------:R-:W-:-:S02]  /*8550*/  IMAD.MOV.U32 R32, RZ, RZ, R95 ;  /* 0x000000ffff207224 */ /* 0x000fc400078e005f */
[----:B------:R-:W-:Y:S01]  /*8560*/  IMAD.MOV.U32 R0, RZ, RZ, R92 ;  /* 0x000000ffff007224 */ /* 0x000fe200078e005c */
[C---:B---3--:R-:W-:Y:S07]  /*8570*/  HMMA.16816.F32 R84, R4.reuse, R12, R248 ;  /* 0x0000000c0454723c */ /* 0x048fee00000018f8 */
[----:B------:R-:W-:Y:S02]  /*8580*/  IMAD.MOV.U32 R251, RZ, RZ, R89 ;  /* 0x000000fffffb7224 */ /* 0x000fe400078e0059 */
[----:B------:R-:W-:Y:S01]  /*8590*/  IMAD.MOV.U32 R250, RZ, RZ, R90 ;  /* 0x000000fffffa7224 */ /* 0x000fe200078e005a */
[C---:B--2---:R-:W-:Y:S08]  /*85a0*/  HMMA.16816.F32 R92, R4.reuse, R8, R228 ;  /* 0x00000008045c723c */ /* 0x044ff000000018e4 */
[C---:B------:R-:W-:Y:S01]  /*85b0*/  HMMA.16816.F32 R88, R4.reuse, R14, R232 ;  /* 0x0000000e0458723c */ /* 0x040fe200000018e8 */
[----:B------:R-:W2:Y:S07]  /*85c0*/  LDSM.16.MT88.4 R12, [R181+0x1d000] ;  /* 0x01d00000b50c783b */ /* 0x000eae0000004200 */
[----:B------:R-:W-:Y:S01]  /*85d0*/  HMMA.16816.F32 R96, R4, R10, R160 ;  /* 0x0000000a0460723c */ /* 0x000fe200000018a0 */
[----:B------:R-:W3:Y:S01]  /*85e0*/  LDSM.16.MT88.4 R8, [R183+0x1d000] ;  /* 0x01d00000b708783b */ /* 0x000ee20000004200 */
[----:B------:R-:W-:-:S03]  /*85f0*/  IMAD.MOV.U32 R247, RZ, RZ, R100 ;  /* 0x000000fffff77224 */ /* 0x000fc600078e0064 */
[----:B------:R-:W-:Y:S03]  /*8600*/  LDSM.16.MT88.4 R160, [R180+0x19800] ;  /* 0x01980000b4a0783b */ /* 0x000fe60000004200 */
[C---:B--2---:R-:W-:Y:S01]  /*8610*/  HMMA.16816.F32 R100, R4.reuse, R12, R152 ;  /* 0x0000000c0464723c */ /* 0x044fe20000001898 */
[----:B------:R-:W-:Y:S07]  /*8620*/  LDSM.16.MT88.4 R152, [R181+0x19800] ;  /* 0x01980000b598783b */ /* 0x000fee0000004200 */
[C---:B------:R-:W-:Y:S01]  /*8630*/  HMMA.16816.F32 R104, R4.reuse, R14, R144 ;  /* 0x0000000e0468723c */ /* 0x040fe20000001890 */
[----:B------:R-:W2:Y:S04]  /*8640*/  LDSM.16.MT88.4 R12, [R182+0x1d000] ;  /* 0x01d00000b60c783b */ /* 0x000ea80000004200 */
[----:B------:R-:W-:Y:S03]  /*8650*/  LDSM.16.MT88.4 R144, [R183+0x19800] ;  /* 0x01980000b790783b */ /* 0x000fe60000004200 */
[C---:B---3--:R-:W-:Y:S01]  /*8660*/  HMMA.16816.F32 R112, R4.reuse, R8, R136 ;  /* 0x000000080470723c */ /* 0x048fe20000001888 */
[----:B------:R-:W-:Y:S07]  /*8670*/  LDSM.16.MT88.4 R136, [R182+0x19800] ;  /* 0x01980000b688783b */ /* 0x000fee0000004200 */
[C---:B------:R-:W-:Y:S01]  /*8680*/  HMMA.16816.F32 R116, R4.reuse, R10, R116 ;  /* 0x0000000a0474723c */ /* 0x040fe20000001874 */
[----:B------:R-:W3:Y:S07]  /*8690*/  LDSM.16.MT88.4 R8, [R180+0x1f000] ;  /* 0x01f00000b408783b */ /* 0x000eee0000004200 */
[C---:B--2---:R-:W-:Y:S08]  /*86a0*/  HMMA.16816.F32 R120, R4.reuse, R12, R120 ;  /* 0x0000000c0478723c */ /* 0x044ff00000001878 */
[C---:B------:R-:W-:Y:S01]  /*86b0*/  HMMA.16816.F32 R224, R4.reuse, R14, R224 ;  /* 0x0000000e04e0723c */ /* 0x040fe200000018e0 */
[----:B------:R-:W2:Y:S07]  /*86c0*/  LDSM.16.MT88.4 R12, [R181+0x1f000] ;  /* 0x01f00000b50c783b */ /* 0x000eae0000004200 */
[C---:B---3--:R-:W-:Y:S08]  /*86d0*/  HMMA.16816.F32 R220, R4.reuse, R8, R220 ;  /* 0x0000000804dc723c */ /* 0x048ff000000018dc */
[----:B------:R-:W-:Y:S01]  /*86e0*/  HMMA.16816.F32 R124, R4, R10, R124 ;  /* 0x0000000a047c723c */ /* 0x000fe2000000187c */
[----:B------:R-:W3:Y:S07]  /*86f0*/  LDSM.16.MT88.4 R8, [R183+0x1f000] ;  /* 0x01f00000b708783b */ /* 0x000eee0000004200 */
[C---:B------:R-:W-:Y:S08]  /*8700*/  HMMA.16816.F32 R148, R128.reuse, R144, R148 ;  /* 0x000000908094723c */ /* 0x040ff00000001894 */
[----:B------:R-:W-:Y:S01]  /*8710*/  HMMA.16816.F32 R144, R128, R146, R40 ;  /* 0x000000928090723c */ /* 0x000fe20000001828 */
[----:B------:R-:W4:Y:S07]  /*8720*/  LDSM.16.MT88.4 R40, [R180+0x1b800] ;  /* 0x01b80000b428783b */ /* 0x000f2e0000004200 */
[C---:B--2---:R-:W-:Y:S08]  /*8730*/  HMMA.16816.F32 R108, R4.reuse, R12, R108 ;  /* 0x0000000c046c723c */ /* 0x044ff0000000186c */
[C---:B------:R-:W-:Y:S01]  /*8740*/  HMMA.16816.F32 R232, R4.reuse, R14, R80 ;  /* 0x0000000e04e8723c */ /* 0x040fe20000001850 */
[----:B------:R-:W-:Y:S07]  /*8750*/  LDSM.16.MT88.4 R80, [R181+0x1d800] ;  /* 0x01d80000b550783b */ /* 0x000fee0000004200 */
[C---:B---3--:R-:W-:Y:S01]  /*8760*/  HMMA.16816.F32 R228, R4.reuse, R8, R56 ;  /* 0x0000000804e4723c */ /* 0x048fe20000001838 */
[----:B------:R-:W-:Y:S07]  /*8770*/  LDSM.16.MT88.4 R56, [R183+0x1b800] ;  /* 0x01b80000b738783b */ /* 0x000fee0000004200 */
[----:B------:R-:W-:Y:S01]  /*8780*/  HMMA.16816.F32 R12, R4, R10, R48 ;  /* 0x0000000a040c723c */ /* 0x000fe20000001830 */
[----:B------:R-:W2:Y:S04]  /*8790*/  LDSM.16.MT88.4 R48, [R181+0x1b800] ;  /* 0x01b80000b530783b */ /* 0x000ea80000004200 */
[----:B------:R-:W-:Y:S03]  /*87a0*/  LDSM.16.MT88.4 R8, [R182+0x1f000] ;  /* 0x01f00000b608783b */ /* 0x000fe60000004200 */
[C---:B------:R-:W-:Y:S08]  /*87b0*/  HMMA.16816.F32 R156, R128.reuse, R152, R156 ;  /* 0x00000098809c723c */ /* 0x040ff0000000189c */
[C---:B------:R-:W-:Y:S08]  /*87c0*/  HMMA.16816.F32 R152, R128.reuse, R154, R36 ;  /* 0x0000009a8098723c */ /* 0x040ff00000001824 */
[C---:B------:R-:W-:Y:S08]  /*87d0*/  HMMA.16816.F32 R140, R128.reuse, R136, R140 ;  /* 0x00000088808c723c */ /* 0x040ff0000000188c */
[C---:B------:R-:W-:Y:S08]  /*87e0*/  HMMA.16816.F32 R136, R128.reuse, R138, R44 ;  /* 0x0000008a8088723c */ /* 0x040ff0000000182c */
[C---:B----4-:R-:W-:Y:S08]  /*87f0*/  HMMA.16816.F32 R36, R128.reuse, R40, R52 ;  /* 0x000000288024723c */ /* 0x050ff00000001834 */
[C---:B--2---:R-:W-:Y:S01]  /*8800*/  HMMA.16816.F32 R44, R128.reuse, R48, R64 ;  /* 0x00000030802c723c */ /* 0x044fe20000001840 */
[----:B------:R-:W2:Y:S07]  /*8810*/  LDSM.16.MT88.4 R64, [R182+0x1b800] ;  /* 0x01b80000b640783b */ /* 0x000eae0000004200 */
[C---:B------:R-:W-:Y:S01]  /*8820*/  HMMA.16816.F32 R52, R128.reuse, R56, R72 ;  /* 0x000000388034723c */ /* 0x040fe20000001848 */
[----:B------:R-:W3:Y:S07]  /*8830*/  LDSM.16.MT88.4 R72, [R180+0x1d800] ;  /* 0x01d80000b448783b */ /* 0x000eee0000004200 */
[C---:B------:R-:W-:Y:S08]  /*8840*/  HMMA.16816.F32 R40, R128.reuse, R42, R60 ;  /* 0x0000002a8028723c */ /* 0x040ff0000000183c */
[C---:B------:R-:W-:Y:S08]  /*8850*/  HMMA.16816.F32 R48, R128.reuse, R50, R68 ;  /* 0x000000328030723c */ /* 0x040ff00000001844 */
[C---:B--2---:R-:W-:Y:S08]  /*8860*/  HMMA.16816.F32 R60, R128.reuse, R64, R84 ;  /* 0x00000040803c723c */ /* 0x044ff00000001854 */
[C---:B---3--:R-:W-:Y:S08]  /*8870*/  HMMA.16816.F32 R68, R128.reuse, R72, R92 ;  /* 0x000000488044723c */ /* 0x048ff0000000185c */
[C---:B------:R-:W-:Y:S01]  /*8880*/  HMMA.16816.F32 R64, R128.reuse, R66, R88 ;  /* 0x000000428040723c */ /* 0x040fe20000001858 */
[----:B------:R-:W2:Y:S07]  /*8890*/  LDSM.16.MT88.4 R88, [R183+0x1d800] ;  /* 0x01d80000b758783b */ /* 0x000eae0000004200 */
[C---:B------:R-:W-:Y:S01]  /*88a0*/  HMMA.16816.F32 R72, R128.reuse, R74, R96 ;  /* 0x0000004a8048723c */ /* 0x040fe20000001860 */
[----:B------:R-:W3:Y:S07]  /*88b0*/  LDSM.16.MT88.4 R96, [R182+0x1d800] ;  /* 0x01d80000b660783b */ /* 0x000eee0000004200 */
[C---:B------:R-:W-:Y:S08]  /*88c0*/  HMMA.16816.F32 R56, R128.reuse, R58, R76 ;  /* 0x0000003a8038723c */ /* 0x040ff0000000184c */
[C---:B------:R-:W-:Y:S08]  /*88d0*/  HMMA.16816.F32 R76, R128.reuse, R80, R100 ;  /* 0x00000050804c723c */ /* 0x040ff00000001864 */
[----:B------:R-:W-:Y:S01]  /*88e0*/  HMMA.16816.F32 R80, R128, R82, R104 ;  /* 0x000000528050723c */ /* 0x000fe20000001868 */
[----:B------:R-:W4:Y:S07]  /*88f0*/  LDSM.16.MT88.4 R104, [R180+0x1f800] ;  /* 0x01f80000b468783b */ /* 0x000f2e0000004200 */
[----:B------:R-:W-:Y:S08]  /*8900*/  HMMA.16816.F32 R24, R4, R8, R24 ;  /* 0x000000080418723c */ /* 0x000ff00000001818 */
[C---:B--2---:R-:W-:Y:S01]  /*8910*/  HMMA.16816.F32 R84, R128.reuse, R88, R112 ;  /* 0x000000588054723c */ /* 0x044fe20000001870 */
[----:B------:R-:W2:Y:S07]  /*8920*/  LDSM.16.MT88.4 R112, [R181+0x1f800] ;  /* 0x01f80000b570783b */ /* 0x000eae0000004200 */
[----:B---3--:R-:W-:Y:S01]  /*8930*/  HMMA.16816.F32 R92, R128, R96, R120 ;  /* 0x00000060805c723c */ /* 0x008fe20000001878 */
[----:B------:R-:W3:Y:S07]  /*8940*/  LDSM.16.MT88.4 R120, [R183+0x1f800] ;  /* 0x01f80000b778783b */ /* 0x000eee0000004200 */
[----:B------:R-:W-:Y:S01]  /*8950*/  HMMA.16816.F32 R20, R4, R10, R20 ;  /* 0x0000000a0414723c */ /* 0x000fe20000001814 */
[----:B------:R-:W1:Y:S04]  /*8960*/  LDSM.16.MT88.4 R4, [R182+0x1f800] ;  /* 0x01f80000b604783b */ /* 0x000e680000004200 */
[----:B------:R-:W-:Y:S04]  /*8970*/  STG.E.U16 [R34.64+0x10], R239 ;  /* 0x000010ef22007986 */ /* 0x000fe8000c101518 */
        /* <DEDUP_REMOVED lines=31> */
[----:B------:R-:W-:-:S02]  /*8b70*/  FADD.FTZ R0, R246, R0 ;  /* 0x00000000f6007221 */ /* 0x000fc40000010000 */
[----:B------:R-:W-:Y:S02]  /*8b80*/  FADD.FTZ R2, R247, R2 ;  /* 0x00000002f7027221 */ /* 0x000fe40000010000 */
[----:B------:R-:W-:Y:S02]  /*8b90*/  FADD.FTZ R0, R32, R0 ;  /* 0x0000000020007221 */ /* 0x000fe40000010000 */
[----:B------:R-:W-:Y:S02]  /*8ba0*/  FADD.FTZ R2, R33, R2 ;  /* 0x0000000221027221 */ /* 0x000fe40000010000 */
[----:B------:R-:W-:Y:S02]  /*8bb0*/  FADD.FTZ R0, R3, R0 ;  /* 0x0000000003007221 */ /* 0x000fe40000010000 */
[----:B------:R-:W-:Y:S01]  /*8bc0*/  FADD.FTZ R2, R30, R2 ;  /* 0x000000021e027221 */ /* 0x000fe20000010000 */
[----:B------:R-:W-:Y:S01]  /*8bd0*/  HMMA.16816.F32 R88, R128, R90, R116 ;  /* 0x0000005a8058723c */ /* 0x000fe20000001874 */
[----:B------:R-:W-:Y:S01]  /*8be0*/  FADD.FTZ R0, R243, R0 ;  /* 0x00000000f3007221 */ /* 0x000fe20000010000 */
[----:B-1----:R-:W-:Y:S01]  /*8bf0*/  IADD3 R210, P1, R28, -0x80, RZ ;  /* 0xffffff801cd27810 */ /* 0x002fe20007f3e0ff */
[----:B------:R-:W-:-:S05]  /*8c00*/  FADD.FTZ R212, R31, R2 ;  /* 0x000000021fd47221 */ /* 0x000fca0000010000 */
[----:B----4-:R-:W-:Y:S01]  /*8c10*/  HMMA.16816.F32 R100, R128, R104, R220 ;  /* 0x000000688064723c */ /* 0x010fe200000018dc */
[----:B------:R-:W-:Y:S01]  /*8c20*/  FADD.FTZ R213, R242, R0 ;  /* 0x00000000f2d57221 */ /* 0x000fe20000010000 */
[----:B------:R-:W-:Y:S01]  /*8c30*/  IADD3.X R211, R29, -0x1, RZ, P1, !PT ;  /* 0xffffffff1dd37810 */ /* 0x000fe20000ffe4ff */
[----:B------:R-:W-:-:S05]  /*8c40*/  FADD.FTZ R212, R252, R212 ;  /* 0x000000d4fcd47221 */ /* 0x000fca0000010000 */
[C---:B------:R-:W-:Y:S08]  /*8c50*/  HMMA.16816.F32 R164, R128.reuse, R160, R164 ;  /* 0x000000a080a4723c */ /* 0x040ff000000018a4 */
[C---:B------:R-:W-:Y:S08]  /*8c60*/  HMMA.16816.F32 R104, R128.reuse, R106, R124 ;  /* 0x0000006a8068723c */ /* 0x040ff0000000187c */
[C---:B--2---:R-:W-:Y:S08]  /*8c70*/  HMMA.16816.F32 R108, R128.reuse, R112, R108 ;  /* 0x00000070806c723c */ /* 0x044ff0000000186c */
[C---:B---3--:R-:W-:Y:S08]  /*8c80*/  HMMA.16816.F32 R116, R128.reuse, R120, R228 ;  /* 0x000000788074723c */ /* 0x048ff000000018e4 */
[C---:B------:R-:W-:Y:S08]  /*8c90*/  HMMA.16816.F32 R160, R128.reuse, R162, R16 ;  /* 0x000000a280a0723c */ /* 0x040ff00000001810 */
[C---:B------:R-:W-:Y:S08]  /*8ca0*/  HMMA.16816.F32 R96, R128.reuse, R98, R224 ;  /* 0x000000628060723c */ /* 0x040ff000000018e0 */
[C---:B------:R-:W-:Y:S08]  /*8cb0*/  HMMA.16816.F32 R112, R128.reuse, R114, R232 ;  /* 0x000000728070723c */ /* 0x040ff000000018e8 */
[C---:B------:R-:W-:Y:S08]  /*8cc0*/  HMMA.16816.F32 R120, R128.reuse, R122, R12 ;  /* 0x0000007a8078723c */ /* 0x040ff0000000180c */
[C---:B------:R-:W-:Y:S08]  /*8cd0*/  HMMA.16816.F32 R124, R128.reuse, R4, R24 ;  /* 0x00000004807c723c */ /* 0x040ff00000001818 */
[----:B------:R-:W-:Y:S01]  /*8ce0*/  HMMA.16816.F32 R128, R128, R6, R20 ;  /* 0x000000068080723c */ /* 0x000fe20000001814 */
[----:B------:R-:W-:Y:S07]  /*8cf0*/  @!P0 BRA `(.L_x_1819) ;  /* 0x0000fa9000008947 */ /* 0x000fee0003800000 */
[----:B------:R-:W2:Y:S01]  /*8d00*/  LDL.64 R244, [R1+0x98] ;  /* 0x0000980001f47983 */ /* 0x000ea20000100a00 */
[----:B------:R-:W-:Y:S01]  /*8d10*/  ULDC.64 UR4, c[0x0][0x1a0] ;  /* 0x0000680000047ab9 */ /* 0x000fe20000000a00 */
[----:B------:R-:W-:-:S04]  /*8d20*/  DEPBAR.LE SB0, 0x0 ;  /* 0x000080000000791a */ /* 0x000fc80000000000 */
[----:B------:R-:W3:Y:S04]  /*8d30*/  LDL R3, [R1+0xcc] ;  /* 0x0000cc0001037983 */ /* 0x000ee80000100800 */
[----:B------:R-:W4:Y:S04]  /*8d40*/  LDL R30, [R1+0xc8] ;  /* 0x0000c800011e7983 */ /* 0x000f280000100800 */
[----:B------:R-:W4:Y:S04]  /*8d50*/  LDL.64 R246, [R1+0xd8] ;  /* 0x0000d80001f67983 */ /* 0x000f280000100a00 */
[----:B------:R-:W4:Y:S04]  /*8d60*/  LDL.64 R32, [R1+0xe8] ;  /* 0x0000e80001207983 */ /* 0x000f280000100a00 */
[----:B------:R-:W4:Y:S01]  /*8d70*/  LDL R31, [R1+0xd0] ;  /* 0x0000d000011f7983 */ /* 0x000f220000100800 */
[----:B------:R-:W-:-:S02]  /*8d80*/  UMOV UR34, 0x6 ;  /* 0x0000000600227882 */ /* 0x000fc40000000000 */
[----:B------:R-:W-:Y:S02]  /*8d90*/  USHF.L.U32 UR37, UR4, 0x6, URZ ;  /* 0x0000000604257899 */ /* 0x000fe4000800063f */
[----:B------:R-:W-:Y:S02]  /*8da0*/  UIADD3 UR29, UR6, -0x2, URZ ;  /* 0xfffffffe061d7890 */ /* 0x000fe4000fffe03f */
[----:B------:R-:W-:Y:S02]  /*8db0*/  USHF.L.U64.HI UR5, UR4, UR34, UR5 ;  /* 0x0000002204057299 */ /* 0x000fe40008010205 */
[----:B------:R-:W-:Y:S01]  /*8dc0*/  USHF.R.S32.HI UR4, URZ, 0x1f, UR29 ;  /* 0x0000001f3f047899 */ /* 0x000fe2000801141d */
[----:B------:R-:W-:Y:S01]  /*8dd0*/  IMAD.U32 R0, RZ, RZ, UR37 ;  /* 0x00000025ff007e24 */ /* 0x000fe2000f8e00ff */
[----:B------:R-:W-:Y:S02]  /*8de0*/  UIMAD UR5, UR5, UR29, URZ ;  /* 0x0000001d050572a4 */ /* 0x000fe4000f8e023f */
[----:B------:R-:W-:-:S02]  /*8df0*/  UISETP.GT.AND UP0, UPT, UR29, UR15, UPT ;  /* 0x0000000f1d00728c */ /* 0x000fc4000bf04270 */
[----:B------:R-:W-:Y:S01]  /*8e00*/  UIMAD UR4, UR4, UR37, UR5 ;  /* 0x00000025040472a4 */ /* 0x000fe2000f8e0205 */
[----:B------:R-:W-:Y:S01]  /*8e10*/  BAR.SYNC.DEFER_BLOCKING 0x0 ;  /* 0x0000000000007b1d */ /* 0x000fe20000010000 */
[----:B--2---:R-:W-:Y:S02]  /*8e20*/  ISETP.GE.AND P5, PT, R244, c[0x0][0x220], PT ;  /* 0x00008800f4007a0c */ /* 0x004fe40003fa6270 */
[----:B---3--:R-:W-:Y:S02]  /*8e30*/  ISETP.GE.AND P4, PT, R3, c[0x0][0x220], PT ;  /* 0x0000880003007a0c */ /* 0x008fe40003f86270 */
[----:B----4-:R-:W-:-:S09]  /*8e40*/  ISETP.GE.AND P3, PT, R30, c[0x0][0x220], PT ;  /* 0x000088001e007a0c */ /* 0x010fd20003f66270 */
[----:B------:R-:W-:Y:S01]  /*8e50*/  @P5 STS.128 [R207+0x18000], RZ ;  /* 0x018000ffcf005388 */ /* 0x000fe20000000c00 */
[----:B------:R-:W-:Y:S02]  /*8e60*/  IMAD.MOV.U32 R3, RZ, RZ, R247 ;  /* 0x000000ffff037224 */ /* 0x000fe400078e00f7 */
[----:B------:R-:W-:Y:S01]  /*8e70*/  IMAD.MOV.U32 R2, RZ, RZ, R32 ;  /* 0x000000ffff027224 */ /* 0x000fe200078e0020 */
[----:B------:R-:W-:-:S03]  /*8e80*/  ISETP.GE.AND P2, PT, R31, c[0x0][0x220], PT ;  /* 0x000088001f007a0c */ /* 0x000fc60003f46270 */
[----:B------:R-:W-:Y:S01]  /*8e90*/  IMAD.WIDE.U32 R2, R0, UR29, R2 ;  /* 0x0000001d00027c25 */ /* 0x000fe2000f8e0002 */
[----:B------:R-:W1:Y:S04]  /*8ea0*/  S2R R31, SR_TID.X ;  /* 0x00000000001f7919 */ /* 0x000e680000002100 */
[----:B------:R-:W-:Y:S02]  /*8eb0*/  IADD3 R3, R3, UR4, RZ ;  /* 0x0000000403037c10 */ /* 0x000fe4000fffe0ff */
[C---:B------:R-:W-:Y:S02]  /*8ec0*/  @!P5 LEA R18, P6, R2.reuse, c[0x0][0x170], 0x1 ;  /* 0x00005c000212da11 */ /* 0x040fe400078c08ff */
        /* <DEDUP_REMOVED lines=12> */
[----:B------:R-:W-:-:S02]  /*8f90*/  IADD3.X R4, R3, UR18, RZ, P6, !PT ;  /* 0x0000001203047c10 */ /* 0x000fc4000b7fe4ff */
[----:B------:R-:W-:Y:S01]  /*8fa0*/  @!P5 LEA R16, P0, R0, c[0x0][0x170], 0x1 ;  /* 0x00005c000010da11 */ /* 0x000fe200078008ff */
[----:B------:R-:W-:Y:S01]  /*8fb0*/  @!PT LDS RZ, [RZ] ;  /* 0x00000000fffff984 */ /* 0x000fe20000000800 */
[----:B------:R-:W-:Y:S01]  /*8fc0*/  @!PT LDS RZ, [RZ] ;  /* 0x00000000fffff984 */ /* 0x000fe20000000800 */
[----:B------:R-:W-:Y:S01]  /*8fd0*/  @!PT LDS RZ, [RZ] ;  /* 0x00000000fffff984 */ /* 0x000fe20000000800 */
[----:B------:R3:W-:Y:S01]  /*8fe0*/  @!P4 LDGSTS.E.BYPASS.LTC128B.128 [R207+0x1a000], [R14.64+0x80] ;  /* 0x1a0000800ecfcfae */ /* 0x0007e2000b901d58 */
[----:B------:R-:W-:Y:S01]  /*8ff0*/  @!P2 LEA.HI.X R11, R2, c[0x0][0x174], R3, 0x1, P1 ;  /* 0x00005d00020baa11 */ /* 0x000fe200008f0c03 */
[----:B-1----:R-:W-:Y:S01]  /*9000*/  IMAD.SHL.U32 R31, R31, 0x2, RZ ;  /* 0x000000021f1f7824 */ /* 0x002fe200078e00ff */
        /* <DEDUP_REMOVED lines=39> */
[----:B---3--:R-:W-:Y:S04]  /*9280*/  LDSM.16.M88.4 R12, [R179+0x10800] ;  /* 0x01080000b30c783b */ /* 0x008fe80000000200 */
[----:B------:R-:W-:Y:S04]  /*9290*/  LDSM.16.M88.4 R24, [R179+0x11000] ;  /* 0x01100000b318783b */ /* 0x000fe80000000200 */
[----:B------:R-:W-:Y:S04]  /*92a0*/  LDSM.16.M88.4 R220, [R179+0x11800] ;  /* 0x01180000b3dc783b */ /* 0x000fe80000000200 */
[----:B----4-:R-:W2:Y:S04]  /*92b0*/  LDSM.16.M88.4 R4, [R187] ;  /* 0x00000000bb04783b */ /* 0x010ea80000000200 */
[----:B-1----:R-:W-:Y:S04]  /*92c0*/  LDSM.16.M88.4 R8, [R188] ;  /* 0x00000000bc08783b */ /* 0x002fe80000000200 */
[----:B------:R-:W1:Y:S04]  /*92d0*/  LDSM.16.M88.4 R224, [R191] ;  /* 0x00000000bfe0783b */ /* 0x000e680000000200 */
[----:B------:R-:W3:Y:S04]  /*92e0*/  LDSM.16.M88.4 R228, [R206] ;  /* 0x00000000cee4783b */ /* 0x000ee80000000200 */
[----:B------:R-:W4:Y:S04]  /*92f0*/  LDSM.16.M88.4 R232, [R205] ;  /* 0x00000000cde8783b */ /* 0x000f280000000200 */
[----:B------:R-:W1:Y:S04]  /*9300*/  LDSM.16.M88.4 R240, [R204] ;  /* 0x00000000ccf0783b */ /* 0x000e680000000200 */
[----:B------:R-:W0:Y:S01]  /*9310*/  LDGDEPBAR ;  /* 0x00000000000079af */ /* 0x000e220000000000 */
[C---:B--2---:R-:W-:Y:S08]  /*9320*/  HMMA.16816.F32 R208, R4.reuse, R16, RZ ;  /* 0x0000001004d0723c */ /* 0x044ff000000018ff */
        /* <DEDUP_REMOVED lines=8> */
[----:B------:R-:W2:Y:S07]  /*93b0*/  LDSM.16.M88.4 R4, [R190] ;  /* 0x00000000be04783b */ /* 0x000eae0000000200 */
[C---:B-1----:R-:W-:Y:S08]  /*93c0*/  HMMA.16816.F32 R236, R8.reuse, R224, R208 ;  /* 0x000000e008ec723c */ /* 0x042ff000000018d0 */
[C---:B------:R-:W-:Y:S08]  /*93d0*/  HMMA.16816.F32 R224, R8.reuse, R226, R172 ;  /* 0x000000e208e0723c */ /* 0x040ff000000018ac */
[C---:B---3--:R-:W-:Y:S08]  /*93e0*/  HMMA.16816.F32 R208, R8.reuse, R228, R168 ;  /* 0x000000e408d0723c */ /* 0x048ff000000018a8 */
[C---:B------:R-:W-:Y:S08]  /*93f0*/  HMMA.16816.F32 R172, R8.reuse, R230, R32 ;  /* 0x000000e608ac723c */ /* 0x040ff00000001820 */
[C---:B----4-:R-:W-:Y:S01]  /*9400*/  HMMA.16816.F32 R168, R8.reuse, R232, R20 ;  /* 0x000000e808a8723c */ /* 0x050fe20000001814 */
[----:B------:R-:W1:Y:S07]  /*9410*/  LDSM.16.M88.4 R20, [R185+0x10000] ;  /* 0x01000000b914783b */ /* 0x000e6e0000000200 */
[C---:B------:R-:W-:Y:S08]  /*9420*/  HMMA.16816.F32 R32, R8.reuse, R234, R16 ;  /* 0x000000ea0820723c */ /* 0x040ff00000001810 */
[C---:B------:R-:W-:Y:S01]  /*9430*/  HMMA.16816.F32 R16, R8.reuse, R240, R12 ;  /* 0x000000f00810723c */ /* 0x040fe2000000180c */
[----:B------:R-:W3:Y:S07]  /*9440*/  LDSM.16.M88.4 R12, [R185+0x10800] ;  /* 0x01080000b90c783b */ /* 0x000eee0000000200 */
[----:B------:R-:W-:Y:S01]  /*9450*/  HMMA.16816.F32 R220, R8, R242, R220 ;  /* 0x000000f208dc723c */ /* 0x000fe200000018dc */
[----:B------:R-:W4:Y:S11]  /*9460*/  LDSM.16.M88.4 R8, [R185+0x11000] ;  /* 0x01100000b908783b */ /* 0x000f360000000200 */
[----:B------:R-:W-:Y:S04]  /*9470*/  @!UPT UIADD3 URZ, URZ, URZ, URZ ;  /* 0x0000003f3f3ff290 */ /* 0x000fe8000fffe03f */
[C---:B--2---:R-:W-:Y:S08]  /*9480*/  HMMA.16816.F32 R16, R4.reuse, R24, R16 ;  /* 0x000000180410723c */ /* 0x044ff00000001810 */
[C---:B-1----:R-:W-:Y:S08]  /*9490*/  HMMA.16816.F32 R228, R4.reuse, R22, R224 ;  /* 0x0000001604e4723c */ /* 0x042ff000000018e0 */
[C---:B------:R-:W-:Y:S01]  /*94a0*/  HMMA.16816.F32 R232, R4.reuse, R20, R236 ;  /* 0x0000001404e8723c */ /* 0x040fe200000018ec */
[----:B------:R-:W-:Y:S07]  /*94b0*/  LDSM.16.M88.4 R20, [R184] ;  /* 0x00000000b814783b */ /* 0x000fee0000000200 */
[C---:B---3--:R-:W-:Y:S08]  /*94c0*/  HMMA.16816.F32 R224, R4.reuse, R12, R208 ;  /* 0x0000000c04e0723c */ /* 0x048ff000000018d0 */
[C---:B------:R-:W-:Y:S01]  /*94d0*/  HMMA.16816.F32 R208, R4.reuse, R14, R172 ;  /* 0x0000000e04d0723c */ /* 0x040fe200000018ac */
[----:B------:R-:W-:Y:S07]  /*94e0*/  LDSM.16.M88.4 R12, [R184+0x800] ;  /* 0x00080000b80c783b */ /* 0x000fee0000000200 */
[C---:B----4-:R-:W-:Y:S08]  /*94f0*/  HMMA.16816.F32 R168, R4.reuse, R8, R168 ;  /* 0x0000000804a8723c */ /* 0x050ff000000018a8 */
[C---:B------:R-:W-:Y:S01]  /*9500*/  HMMA.16816.F32 R32, R4.reuse, R10, R32 ;  /* 0x0000000a0420723c */ /* 0x040fe20000001820 */
[----:B------:R-:W1:Y:S07]  /*9510*/  LDSM.16.M88.4 R8, [R189] ;  /* 0x00000000bd08783b */ /* 0x000e6e0000000200 */
[----:B------:R-:W-:Y:S01]  /*9520*/  HMMA.16816.F32 R172, R4, R26, R220 ;  /* 0x0000001a04ac723c */ /* 0x000fe200000018dc */
[----:B------:R-:W2:Y:S04]  /*9530*/  LDSM.16.M88.4 R4, [R184+0x1000] ;  /* 0x00100000b804783b */ /* 0x000ea80000000200 */
[----:B------:R-:W3:Y:S03]  /*9540*/  LDSM.16.M88.4 R24, [R184+0x1800] ;  /* 0x00180000b818783b */ /* 0x000ee60000000200 */
[C---:B-1----:R-:W-:Y:S08]  /*9550*/  HMMA.16816.F32 R220, R8.reuse, R14, R208 ;  /* 0x0000000e08dc723c */ /* 0x042ff000000018d0 */
[C---:B--2---:R-:W-:Y:S08]  /*9560*/  HMMA.16816.F32 R208, R8.reuse, R4, R168 ;  /* 0x0000000408d0723c */ /* 0x044ff000000018a8 */
[C---:B------:R-:W-:Y:S08]  /*9570*/  HMMA.16816.F32 R232, R8.reuse, R20, R232 ;  /* 0x0000001408e8723c */ /* 0x040ff000000018e8 */
[C---:B------:R-:W-:Y:S01]  /*9580*/  HMMA.16816.F32 R228, R8.reuse, R22, R228 ;  /* 0x0000001608e4723c */ /* 0x040fe200000018e4 */
[----:B------:R-:W-:Y:S07]  /*9590*/  LDSM.16.M88.4 R20, [R179+0x12000] ;  /* 0x01200000b314783b */ /* 0x000fee0000000200 */
[C---:B------:R-:W-:Y:S01]  /*95a0*/  HMMA.16816.F32 R224, R8.reuse, R12, R224 ;  /* 0x0000000c08e0723c */ /* 0x040fe200000018e0 */
[----:B------:R-:W-:Y:S07]  /*95b0*/  LDSM.16.M88.4 R12, [R179+0x12800] ;  /* 0x01280000b30c783b */ /* 0x000fee0000000200 */
[C---:B------:R-:W-:Y:S01]  /*95c0*/  HMMA.16816.F32 R168, R8.reuse, R6, R32 ;  /* 0x0000000608a8723c */ /* 0x040fe20000001820 */
[----:B------:R-:W1:Y:S04]  /*95d0*/  LDSM.16.M88.4 R4, [R187+0x4000] ;  /* 0x00400000bb04783b */ /* 0x000e680000000200 */
[----:B------:R-:W-:Y:S03]  /*95e0*/  LDSM.16.M88.4 R32, [R184+0x3800] ;  /* 0x00380000b820783b */ /* 0x000fe60000000200 */
[C---:B---3--:R-:W-:Y:S08]  /*95f0*/  HMMA.16816.F32 R16, R8.reuse, R24, R16 ;  /* 0x000000180810723c */ /* 0x048ff00000001810 */
[----:B------:R-:W-:Y:S01]  /*9600*/  HMMA.16816.F32 R172, R8, R26, R172 ;  /* 0x0000001a08ac723c */ /* 0x000fe200000018ac */
[----:B------:R-:W2:Y:S04]  /*9610*/  LDSM.16.M88.4 R8, [R179+0x13000] ;  /* 0x01300000b308783b */ /* 0x000ea80000000200 */
[----:B------:R-:W3:Y:S03]  /*9620*/  LDSM.16.M88.4 R24, [R179+0x13800] ;  /* 0x01380000b318783b */ /* 0x000ee60000000200 */
[C---:B-1----:R-:W-:Y:S08]  /*9630*/  HMMA.16816.F32 R232, R4.reuse, R20, R232 ;  /* 0x0000001404e8723c */ /* 0x042ff000000018e8 */
[C---:B------:R-:W-:Y:S01]  /*9640*/  HMMA.16816.F32 R228, R4.reuse, R22, R228 ;  /* 0x0000001604e4723c */ /* 0x040fe200000018e4 */
[----:B------:R-:W-:Y:S07]  /*9650*/  LDSM.16.M88.4 R20, [R203] ;  /* 0x00000000cb14783b */ /* 0x000fee0000000200 */
[C---:B------:R-:W-:Y:S08]  /*9660*/  HMMA.16816.F32 R224, R4.reuse, R12, R224 ;  /* 0x0000000c04e0723c */ /* 0x040ff000000018e0 */
[C---:B------:R-:W-:Y:S01]  /*9670*/  HMMA.16816.F32 R220, R4.reuse, R14, R220 ;  /* 0x0000000e04dc723c */ /* 0x040fe200000018dc */
[----:B------:R-:W-:Y:S07]  /*9680*/  LDSM.16.M88.4 R12, [R202] ;  /* 0x00000000ca0c783b */ /* 0x000fee0000000200 */
[C---:B--2---:R-:W-:Y:S08]  /*9690*/  HMMA.16816.F32 R208, R4.reuse, R8, R208 ;  /* 0x0000000804d0723c */ /* 0x044ff000000018d0 */
[C---:B------:R-:W-:Y:S01]  /*96a0*/  HMMA.16816.F32 R168, R4.reuse, R10, R168 ;  /* 0x0000000a04a8723c */ /* 0x040fe200000018a8 */
[----:B------:R-:W1:Y:S07]  /*96b0*/  LDSM.16.M88.4 R8, [R188+0x4000] ;  /* 0x00400000bc08783b */ /* 0x000e6e0000000200 */
[C---:B---3--:R-:W-:Y:S08]  /*96c0*/  HMMA.16816.F32 R16, R4.reuse, R24, R16 ;  /* 0x000000180410723c */ /* 0x048ff00000001810 */
[----:B------:R-:W-:Y:S01]  /*96d0*/  HMMA.16816.F32 R172, R4, R26, R172 ;  /* 0x0000001a04ac723c */ /* 0x000fe200000018ac */
[----:B------:R-:W2:Y:S04]  /*96e0*/  LDSM.16.M88.4 R4, [R201] ;  /* 0x00000000c904783b */ /* 0x000ea80000000200 */
        /* <DEDUP_REMOVED lines=27> */
[C---:B-1----:R-:W-:Y:S08]  /*98a0*/  HMMA.16816.F32 R224, R8.reuse, R12, R224 ;  /* 0x0000000c08e0723c */ /* 0x042ff000000018e0 */
[C---:B------:R-:W-:Y:S01]  /*98b0*/  HMMA.16816.F32 R220, R8.reuse, R14, R220 ;  /* 0x0000000e08dc723c */ /* 0x040fe200000018dc */
[----:B------:R-:W-:Y:S07]  /*98c0*/  LDSM.16.M88.4 R12, [R179+0x14800] ;  /* 0x01480000b30c783b */ /* 0x000fee0000000200 */
[C---:B--2---:R-:W-:Y:S08]  /*98d0*/  HMMA.16816.F32 R208, R8.reuse, R4, R208 ;  /* 0x0000000408d0723c */ /* 0x044ff000000018d0 */
[C---:B------:R-:W-:Y:S01]  /*98e0*/  HMMA.16816.F32 R168, R8.reuse, R6, R168 ;  /* 0x0000000608a8723c */ /* 0x040fe200000018a8 */
[----:B------:R-:W1:Y:S07]  /*98f0*/  LDSM.16.M88.4 R4, [R187+0x8000] ;  /* 0x00800000bb04783b */ /* 0x000e6e0000000200 */
[C---:B------:R-:W-:Y:S08]  /*9900*/  HMMA.16816.F32 R16, R8.reuse, R32, R16 ;  /* 0x000000200810723c */ /* 0x040ff00000001810 */
[C---:B------:R-:W-:Y:S08]  /*9910*/  HMMA.16816.F32 R232, R8.reuse, R20, R232 ;  /* 0x0000001408e8723c */ /* 0x040ff000000018e8 */
[C---:B------:R-:W-:Y:S01]  /*9920*/  HMMA.16816.F32 R228, R8.reuse, R22, R228 ;  /* 0x0000001608e4723c */ /* 0x040fe200000018e4 */
[----:B------:R-:W-:Y:S07]  /*9930*/  LDSM.16.M88.4 R20, [R179+0x15800] ;  /* 0x01580000b314783b */ /* 0x000fee0000000200 */
[----:B------:R-:W-:Y:S01]  /*9940*/  HMMA.16816.F32 R32, R8, R34, R172 ;  /* 0x000000220820723c */ /* 0x000fe200000018ac */
[----:B------:R-:W2:Y:S07]  /*9950*/  LDSM.16.M88.4 R8, [R179+0x15000] ;  /* 0x01500000b308783b */ /* 0x000eae0000000200 */
        /* <DEDUP_REMOVED lines=9> */
[C---:B------:R-:W-:Y:S01]  /*99f0*/  HMMA.16816.F32 R208, R4.reuse, R20, R16 ;  /* 0x0000001404d0723c */ /* 0x040fe20000001810 */
[----:B------:R-:W2:Y:S07]  /*9a00*/  LDSM.16.M88.4 R16, [R199] ;  /* 0x00000000c710783b */ /* 0x000eae0000000200 */
[----:B------:R-:W-:Y:S01]  /*9a10*/  HMMA.16816.F32 R20, R4, R22, R32 ;  /* 0x000000160414723c */ /* 0x000fe20000001820 */
[----:B------:R-:W3:Y:S11]  /*9a20*/  LDSM.16.M88.4 R4, [R197] ;  /* 0x00000000c504783b */ /* 0x000ef60000000200 */
[----:B------:R-:W-:Y:S04]  /*9a30*/  @!UPT UIADD3 URZ, URZ, URZ, URZ ;  /* 0x0000003f3f3ff290 */ /* 0x000fe8000fffe03f */
[C---:B-1----:R-:W-:Y:S08]  /*9a40*/  HMMA.16816.F32 R248, R8.reuse, R24, R208 ;  /* 0x0000001808f8723c */ /* 0x042ff000000018d0 */
[C---:B--2---:R-:W-:Y:S08]  /*9a50*/  HMMA.16816.F32 R32, R8.reuse, R18, R228 ;  /* 0x000000120820723c */ /* 0x044ff000000018e4 */
[C---:B------:R-:W-:Y:S08]  /*9a60*/  HMMA.16816.F32 R244, R8.reuse, R12, R244 ;  /* 0x0000000c08f4723c */ /* 0x040ff000000018f4 */
[----:B------:R-:W-:Y:S01]  /*9a70*/  HMMA.16816.F32 R240, R8, R14, R224 ;  /* 0x0000000e08f0723c */ /* 0x000fe200000018e0 */
[----:B------:R-:W-:Y:S01]  /*9a80*/  LDSM.16.M88.4 R12, [R185+0x14800] ;  /* 0x01480000b90c783b */ /* 0x000fe20000000200 */
[----:B------:R-:W-:-:S02]  /*9a90*/  IMAD.MOV.U32 R24, RZ, RZ, R248 ;  /* 0x000000ffff187224 */ /* 0x000fc400078e00f8 */
[----:B------:R-:W-:Y:S02]  /*9aa0*/  IMAD.MOV.U32 R3, RZ, RZ, R249 ;  /* 0x000000ffff037224 */ /* 0x000fe400078e00f9 */
[----:B------:R-:W-:Y:S02]  /*9ab0*/  IMAD.MOV.U32 R2, RZ, RZ, R250 ;  /* 0x000000ffff027224 */ /* 0x000fe400078e00fa */
[C---:B---3--:R-:W-:Y:S01]  /*9ac0*/  HMMA.16816.F32 R236, R8.reuse, R4, R220 ;  /* 0x0000000408ec723c */ /* 0x048fe200000018dc */
[----:B------:R-:W-:Y:S01]  /*9ad0*/  IMAD.MOV.U32 R0, RZ, RZ, R251 ;  /* 0x000000ffff007224 */ /* 0x000fe200078e00fb */
[----:B------:R-:W-:Y:S06]  /*9ae0*/  LDSM.16.M88.4 R220, [R185+0x15800] ;  /* 0x01580000b9dc783b */ /* 0x000fec0000000200 */
[C---:B------:R-:W-:Y:S01]  /*9af0*/  HMMA.16816.F32 R228, R8.reuse, R6, R172 ;  /* 0x0000000608e4723c */ /* 0x040fe200000018ac */
[----:B------:R-:W1:Y:S07]  /*9b00*/  LDSM.16.M88.4 R4, [R190+0x8000] ;  /* 0x00800000be04783b */ /* 0x000e6e0000000200 */
[C---:B------:R-:W-:Y:S01]  /*9b10*/  HMMA.16816.F32 R168, R8.reuse, R16, R232 ;  /* 0x0000001008a8723c */ /* 0x040fe200000018e8 */
[----:B------:R-:W2:Y:S07]  /*9b20*/  LDSM.16.M88.4 R16, [R185+0x14000] ;  /* 0x01400000b910783b */ /* 0x000eae0000000200 */
[----:B------:R-:W-:Y:S01]  /*9b30*/  HMMA.16816.F32 R248, R8, R26, R20 ;  /* 0x0000001a08f8723c */ /* 0x000fe20000001814 */
[----:B------:R-:W3:Y:S04]  /*9b40*/  LDSM.16.M88.4 R8, [R185+0x15000] ;  /* 0x01500000b908783b */ /* 0x000ee80000000200 */
[----:B------:R-:W-:Y:S03]  /*9b50*/  LDSM.16.M88.4 R20, [R184+0x5000] ;  /* 0x00500000b814783b */ /* 0x000fe60000000200 */
[C---:B-1----:R-:W-:Y:S07]  /*9b60*/  HMMA.16816.F32 R208, R4.reuse, R12, R244 ;  /* 0x0000000c04d0723c */ /* 0x042fee00000018f4 */
[----:B------:R-:W-:Y:S01]  /*9b70*/  IMAD.MOV.U32 R244, RZ, RZ, R24 ;  /* 0x000000fffff47224 */ /* 0x000fe200078e0018 */
[----:B------:R-:W-:Y:S01]  /*9b80*/  HMMA.16816.F32 R172, R4, R14, R240 ;  /* 0x0000000e04ac723c */ /* 0x000fe200000018f0 */
[----:B------:R-:W-:Y:S01]  /*9b90*/  LDSM.16.M88.4 R12, [R189+0x8000] ;  /* 0x00800000bd0c783b */ /* 0x000fe20000000200 */
[----:B------:R-:W-:-:S02]  /*9ba0*/  IMAD.MOV.U32 R245, RZ, RZ, R3 ;  /* 0x000000fffff57224 */ /* 0x000fc400078e0003 */
[----:B------:R-:W-:Y:S01]  /*9bb0*/  IMAD.MOV.U32 R246, RZ, RZ, R2 ;  /* 0x000000fffff67224 */ /* 0x000fe200078e0002 */
[----:B------:R-:W1:Y:S01]  /*9bc0*/  LDSM.16.M88.4 R24, [R184+0x4800] ;  /* 0x00480000b818783b */ /* 0x000e620000000200 */
[----:B------:R-:W-:Y:S02]  /*9bd0*/  IMAD.MOV.U32 R247, RZ, RZ, R0 ;  /* 0x000000fffff77224 */ /* 0x000fe400078e0000 */
[----:B--2---:R-:W-:Y:S01]  /*9be0*/  HMMA.16816.F32 R232, R4, R16, R168 ;  /* 0x0000001004e8723c */ /* 0x004fe200000018a8 */
[----:B------:R-:W-:-:S04]  /*9bf0*/  IMAD.U32 R0, RZ, RZ, UR29 ;  /* 0x0000001dff007e24 */ /* 0x000fc8000f8e00ff */
[----:B------:R-:W-:-:S03]  /*9c00*/  IMAD R0, R0, 0x40, R31 ;  /* 0x0000004000007824 */ /* 0x000fc600078e021f */
[C---:B------:R-:W-:Y:S01]  /*9c10*/  HMMA.16816.F32 R224, R4.reuse, R18, R32 ;  /* 0x0000001204e0723c */ /* 0x040fe20000001820 */
[----:B------:R-:W2:Y:S01]  /*9c20*/  LDSM.16.M88.4 R32, [R184+0x4000] ;  /* 0x00400000b820783b */ /* 0x000ea20000000200 */
[C---:B------:R-:W-:Y:S02]  /*9c30*/  ISETP.GE.AND P0, PT, R0.reuse, R217, PT ;  /* 0x000000d90000720c */ /* 0x040fe40003f06270 */
[C---:B------:R-:W-:Y:S02]  /*9c40*/  IADD3 R2, R0.reuse, 0x1, RZ ;  /* 0x0000000100027810 */ /* 0x040fe40007ffe0ff */
[C---:B------:R-:W-:Y:S02]  /*9c50*/  ISETP.LT.OR P0, PT, R0.reuse, R215, P0 ;  /* 0x000000d70000720c */ /* 0x040fe40000701670 */
[----:B---3--:R-:W-:Y:S01]  /*9c60*/  HMMA.16816.F32 R168, R4, R8, R236 ;  /* 0x0000000804a8723c */ /* 0x008fe200000018ec */
[----:B------:R-:W3:Y:S01]  /*9c70*/  LDSM.16.M88.4 R236, [R184+0x5800] ;  /* 0x00580000b8ec783b */ /* 0x000ee20000000200 */
[----:B------:R-:W-:-:S02]  /*9c80*/  ISETP.GE.AND P6, PT, R0, R216, PT ;  /* 0x000000d80000720c */ /* 0x000fc40003fc6270 */
[----:B------:R-:W-:Y:S02]  /*9c90*/  ISETP.GE.AND P1, PT, R2, R217, PT ;  /* 0x000000d90200720c */ /* 0x000fe40003f26270 */
[----:B------:R-:W-:Y:S02]  /*9ca0*/  ISETP.LT.OR P6, PT, R0, R214, P6 ;  /* 0x000000d60000720c */ /* 0x000fe400037c1670 */
[----:B------:R-:W-:Y:S01]  /*9cb0*/  HMMA.16816.F32 R16, R4, R10, R228 ;  /* 0x0000000a0410723c */ /* 0x000fe200000018e4 */
[----:B------:R-:W-:Y:S02]  /*9cc0*/  ISETP.LT.OR P1, PT, R2, R215, P1 ;  /* 0x000000d70200720c */ /* 0x000fe40000f21670 */
[----:B------:R-:W-:-:S05]  /*9cd0*/  IADD3 R3, R0, 0x8, RZ ;  /* 0x0000000800037810 */ /* 0x000fca0007ffe0ff */
[C---:B------:R-:W-:Y:S08]  /*9ce0*/  HMMA.16816.F32 R8, R4.reuse, R220, R244 ;  /* 0x000000dc0408723c */ /* 0x040ff000000018f4 */
[----:B------:R-:W-:Y:S01]  /*9cf0*/  HMMA.16816.F32 R228, R4, R222, R248 ;  /* 0x000000de04e4723c */ /* 0x000fe200000018f8 */
[----:B------:R-:W-:Y:S07]  /*9d00*/  LDSM.16.M88.4 R4, [R179+0x17000] ;  /* 0x01700000b304783b */ /* 0x000fee0000000200 */
[C---:B-1----:R-:W-:Y:S08]  /*9d10*/  HMMA.16816.F32 R220, R12.reuse, R24, R208 ;  /* 0x000000180cdc723c */ /* 0x042ff000000018d0 */
[C---:B--2---:R-:W-:Y:S08]  /*9d20*/  HMMA.16816.F32 R232, R12.reuse, R32, R232 ;  /* 0x000000200ce8723c */ /* 0x044ff000000018e8 */
[C---:B------:R-:W-:Y:S08]  /*9d30*/  HMMA.16816.F32 R224, R12.reuse, R34, R224 ;  /* 0x000000220ce0723c */ /* 0x040ff000000018e0 */
[C---:B------:R-:W-:Y:S01]  /*9d40*/  HMMA.16816.F32 R208, R12.reuse, R26, R172 ;  /* 0x0000001a0cd0723c */ /* 0x040fe200000018ac */
[----:B------:R-:W-:Y:S07]  /*9d50*/  LDSM.16.M88.4 R24, [R179+0x16000] ;  /* 0x01600000b318783b */ /* 0x000fee0000000200 */
[C---:B------:R-:W-:Y:S08]  /*9d60*/  HMMA.16816.F32 R172, R12.reuse, R20, R168 ;  /* 0x000000140cac723c */ /* 0x040ff000000018a8 */
[C---:B---3--:R-:W-:Y:S01]  /*9d70*/  HMMA.16816.F32 R32, R12.reuse, R236, R8 ;  /* 0x000000ec0c20723c */ /* 0x048fe20000001808 */
[----:B------:R-:W1:Y:S07]  /*9d80*/  LDSM.16.M88.4 R8, [R187+0xc000] ;  /* 0x00c00000bb08783b */ /* 0x000e6e0000000200 */
[C---:B------:R-:W-:Y:S01]  /*9d90*/  HMMA.16816.F32 R168, R12.reuse, R22, R16 ;  /* 0x000000160ca8723c */ /* 0x040fe20000001810 */
[----:B------:R-:W2:Y:S04]  /*9da0*/  LDSM.16.M88.4 R20, [R179+0x16800] ;  /* 0x01680000b314783b */ /* 0x000ea80000000200 */
[----:B------:R-:W3:Y:S03]  /*9db0*/  LDSM.16.M88.4 R16, [R179+0x17800] ;  /* 0x01780000b310783b */ /* 0x000ee60000000200 */
[----:B------:R-:W-:Y:S08]  /*9dc0*/  HMMA.16816.F32 R12, R12, R238, R228 ;  /* 0x000000ee0c0c723c */ /* 0x000ff000000018e4 */
[C---:B-1----:R-:W-:Y:S08]  /*9dd0*/  HMMA.16816.F32 R240, R8.reuse, R24, R232 ;  /* 0x0000001808f0723c */ /* 0x042ff000000018e8 */
[C---:B------:R-:W-:Y:S01]  /*9de0*/  HMMA.16816.F32 R236, R8.reuse, R26, R224 ;  /* 0x0000001a08ec723c */ /* 0x040fe200000018e0 */
[----:B------:R-:W-:Y:S07]  /*9df0*/  LDSM.16.M88.4 R24, [R193] ;  /* 0x00000000c118783b */ /* 0x000fee0000000200 */
[C---:B--2---:R-:W-:Y:S08]  /*9e00*/  HMMA.16816.F32 R232, R8.reuse, R20, R220 ;  /* 0x0000001408e8723c */ /* 0x044ff000000018dc */
[C---:B------:R-:W-:Y:S01]  /*9e10*/  HMMA.16816.F32 R228, R8.reuse, R22, R208 ;  /* 0x0000001608e4723c */ /* 0x040fe200000018d0 */
[----:B------:R-:W-:Y:S04]  /*9e20*/  LDSM.16.M88.4 R208, [R195] ;  /* 0x00000000c3d0783b */ /* 0x000fe80000000200 */
[----:B------:R-:W-:Y:S03]  /*9e30*/  LDSM.16.M88.4 R20, [R192] ;  /* 0x00000000c014783b */ /* 0x000fe60000000200 */
[C---:B------:R-:W-:Y:S01]  /*9e40*/  HMMA.16816.F32 R224, R8.reuse, R4, R172 ;  /* 0x0000000408e0723c */ /* 0x040fe200000018ac */
[----:B------:R-:W-:Y:S07]  /*9e50*/  LDSM.16.M88.4 R172, [R185+0x16000] ;  /* 0x01600000b9ac783b */ /* 0x000fee0000000200 */
[C---:B------:R-:W-:Y:S01]  /*9e60*/  HMMA.16816.F32 R220, R8.reuse, R6, R168 ;  /* 0x0000000608dc723c */ /* 0x040fe200000018a8 */
[----:B------:R-:W1:Y:S07]  /*9e70*/  LDSM.16.M88.4 R4, [R188+0xc000] ;  /* 0x00c00000bc04783b */ /* 0x000e6e0000000200 */
[C---:B---3--:R-:W-:Y:S01]  /*9e80*/  HMMA.16816.F32 R168, R8.reuse, R16, R32 ;  /* 0x0000001008a8723c */ /* 0x048fe20000001820 */
[----:B------:R-:W2:Y:S07]  /*9e90*/  LDSM.16.M88.4 R32, [R194] ;  /* 0x00000000c220783b */ /* 0x000eae0000000200 */
[----:B------:R-:W-:Y:S01]  /*9ea0*/  HMMA.16816.F32 R16, R8, R18, R12 ;  /* 0x000000120810723c */ /* 0x000fe2000000180c */
[----:B------:R-:W3:Y:S07]  /*9eb0*/  LDSM.16.M88.4 R8, [R190+0xc000] ;  /* 0x00c00000be08783b */ /* 0x000eee0000000200 */
[C---:B-1----:R-:W-:Y:S08]  /*9ec0*/  HMMA.16816.F32 R12, R4.reuse, R208, R240 ;  /* 0x000000d0040c723c */ /* 0x042ff000000018f0 */
[C---:B------:R-:W-:Y:S08]  /*9ed0*/  HMMA.16816.F32 R236, R4.reuse, R210, R236 ;  /* 0x000000d204ec723c */ /* 0x040ff000000018ec */
[C---:B--2---:R-:W-:Y:S08]  /*9ee0*/  HMMA.16816.F32 R240, R4.reuse, R32, R232 ;  /* 0x0000002004f0723c */ /* 0x044ff000000018e8 */
[C---:B------:R-:W-:Y:S01]  /*9ef0*/  HMMA.16816.F32 R232, R4.reuse, R34, R228 ;  /* 0x0000002204e8723c */ /* 0x040fe200000018e4 */
[----:B------:R-:W1:Y:S07]  /*9f00*/  LDSM.16.M88.4 R32, [R185+0x16800] ;  /* 0x01680000b920783b */ /* 0x000e6e0000000200 */
[C---:B------:R-:W-:Y:S08]  /*9f10*/  HMMA.16816.F32 R228, R4.reuse, R24, R224 ;  /* 0x0000001804e4723c */ /* 0x040ff000000018e0 */
[C---:B------:R-:W-:Y:S01]  /*9f20*/  HMMA.16816.F32 R220, R4.reuse, R26, R220 ;  /* 0x0000001a04dc723c */ /* 0x040fe200000018dc */
[----:B------:R-:W2:Y:S07]  /*9f30*/  LDSM.16.M88.4 R24, [R185+0x17000] ;  /* 0x01700000b918783b */ /* 0x000eae0000000200 */
[C---:B------:R-:W-:Y:S01]  /*9f40*/  HMMA.16816.F32 R224, R4.reuse, R20, R168 ;  /* 0x0000001404e0723c */ /* 0x040fe200000018a8 */
[----:B------:R-:W-:Y:S07]  /*9f50*/  LDSM.16.M88.4 R168, [R185+0x17800] ;  /* 0x01780000b9a8783b */ /* 0x000fee0000000200 */
[----:B------:R-:W-:Y:S01]  /*9f60*/  HMMA.16816.F32 R208, R4, R22, R16 ;  /* 0x0000001604d0723c */ /* 0x000fe20000001810 */
[----:B------:R-:W-:Y:S04]  /*9f70*/  LDSM.16.M88.4 R4, [R189+0xc000] ;  /* 0x00c00000bd04783b */ /* 0x000fe80000000200 */
[----:B------:R-:W4:Y:S03]  /*9f80*/  LDSM.16.M88.4 R20, [R184+0x6000] ;  /* 0x00600000b814783b */ /* 0x000f260000000200 */
[C---:B---3--:R-:W-:Y:S08]  /*9f90*/  HMMA.16816.F32 R16, R8.reuse, R172, R12 ;  /* 0x000000ac0810723c */ /* 0x048ff0000000180c */
[C---:B------:R-:W-:Y:S08]  /*9fa0*/  HMMA.16816.F32 R12, R8.reuse, R174, R236 ;  /* 0x000000ae080c723c */ /* 0x040ff000000018ec */
[C---:B-1----:R-:W-:Y:S08]  /*9fb0*/  HMMA.16816.F32 R172, R8.reuse, R32, R240 ;  /* 0x0000002008ac723c */ /* 0x042ff000000018f0 */
[C---:B------:R-:W-:Y:S08]  /*9fc0*/  HMMA.16816.F32 R32, R8.reuse, R34, R232 ;  /* 0x000000220820723c */ /* 0x040ff000000018e8 */
[----:B--2---:R-:W-:Y:S08]  /*9fd0*/  HMMA.16816.F32 R232, R8, R24, R228 ;  /* 0x0000001808e8723c */ /* 0x004ff000000018e4 */
[C---:B----4-:R-:W-:Y:S08]  /*9fe0*/  HMMA.16816.F32 R16, R4.reuse, R20, R16 ;  /* 0x000000140410723c */ /* 0x050ff00000001810 */
[----:B------:R-:W-:Y:S01]  /*9ff0*/  HMMA.16816.F32 R20, R4, R22, R12 ;  /* 0x000000160414723c */ /* 0x000fe2000000180c */
[----:B------:R-:W1:Y:S07]  /*a000*/  LDSM.16.M88.4 R12, [R184+0x6800] ;  /* 0x00680000b80c783b */ /* 0x000e6e0000000200 */
[C---:B------:R-:W-:Y:S01]  /*a010*/  HMMA.16816.F32 R228, R8.reuse, R170, R208 ;  /* 0x000000aa08e4723c */ /* 0x040fe200000018d0 */
[----:B------:R-:W2:Y:S07]  /*a020*/  LDSM.16.M88.4 R208, [R184+0x7000] ;  /* 0x00700000b8d0783b */ /* 0x000eae0000000200 */
[----:B------:R-:W-:Y:S01]  /*a030*/  FSEL R30, R16, -INF , !P0 ;  /* 0xff800000101e7808 */ /* 0x000fe20004000000 */
[----:B------:R-:W-:Y:S01]  /*a040*/  HMMA.16816.F32 R236, R8, R26, R220 ;  /* 0x0000001a08ec723c */ /* 0x000fe200000018dc */
[----:B------:R-:W-:Y:S01]  /*a050*/  ISETP.GE.AND P0, PT, R2, R216, PT ;  /* 0x000000d80200720c */ /* 0x000fe20003f06270 */
[----:B------:R-:W3:Y:S01]  /*a060*/  LDSM.16.M88.4 R220, [R184+0x7800] ;  /* 0x00780000b8dc783b */ /* 0x000ee20000000200 */
[----:B------:R-:W-:Y:S01]  /*a070*/  FSEL R134, R18, -INF , !P6 ;  /* 0xff80000012867808 */ /* 0x000fe20007000000 */
[----:B------:R-:W-:-:S04]  /*a080*/  DEPBAR.LE SB0, 0x0 ;  /* 0x000080000000791a */ /* 0x000fc80000000000 */
[----:B------:R-:W-:Y:S01]  /*a090*/  HMMA.16816.F32 R224, R8, R168, R224 ;  /* 0x000000a808e0723c */ /* 0x000fe200000018e0 */
[----:B------:R-:W-:Y:S01]  /*a0a0*/  BAR.SYNC.DEFER_BLOCKING 0x0 ;  /* 0x0000000000007b1d */ /* 0x000fe20000010000 */
[----:B------:R-:W-:Y:S02]  /*a0b0*/  ISETP.LT.OR P0, PT, R2, R214, P0 ;  /* 0x000000d60200720c */ /* 0x000fe40000701670 */
[----:B------:R-:W-:Y:S02]  /*a0c0*/  IADD3 R2, R0, 0x9, RZ ;  /* 0x0000000900027810 */ /* 0x000fe40007ffe0ff */
[----:B------:R-:W-:-:S04]  /*a0d0*/  ISETP.GE.AND P6, PT, R3, R217, PT ;  /* 0x000000d90300720c */ /* 0x000fc80003fc6270 */
[----:B------:R-:W-:Y:S01]  /*a0e0*/  ISETP.LT.OR P6, PT, R3, R215, P6 ;  /* 0x000000d70300720c */ /* 0x000fe200037c1670 */
[C---:B-1----:R-:W-:Y:S07]  /*a0f0*/  HMMA.16816.F32 R8, R4.reuse, R12, R172 ;  /* 0x0000000c0408723c */ /* 0x042fee00000018ac */
[----:B------:R-:W-:Y:S01]  /*a100*/  FSEL R173, R17, -INF , !P1 ;  /* 0xff80000011ad7808 */ /* 0x000fe20004800000 */
[----:B------:R-:W-:Y:S01]  /*a110*/  HMMA.16816.F32 R24, R4, R14, R32 ;  /* 0x0000000e0418723c */ /* 0x000fe20000001820 */
[----:B------:R-:W-:-:S02]  /*a120*/  FSEL R175, R19, -INF , !P0 ;  /* 0xff80000013af7808 */ /* 0x000fc40004000000 */
[C---:B------:R-:W-:Y:S02]  /*a130*/  ISETP.GE.AND P1, PT, R3.reuse, R216, PT ;  /* 0x000000d80300720c */ /* 0x040fe40003f26270 */
[C---:B------:R-:W-:Y:S02]  /*a140*/  ISETP.GE.AND P0, PT, R2.reuse, R217, PT ;  /* 0x000000d90200720c */ /* 0x040fe40003f06270 */
[----:B------:R-:W-:Y:S01]  /*a150*/  ISETP.LT.OR P1, PT, R3, R214, P1 ;  /* 0x000000d60300720c */ /* 0x000fe20000f21670 */
[----:B--2---:R-:W-:Y:S01]  /*a160*/  HMMA.16816.F32 R12, R4, R208, R232 ;  /* 0x000000d0040c723c */ /* 0x004fe200000018e8 */
[----:B------:R-:W-:Y:S02]  /*a170*/  ISETP.LT.OR P0, PT, R2, R215, P0 ;  /* 0x000000d70200720c */ /* 0x000fe40000701670 */
[----:B------:R-:W-:Y:S02]  /*a180*/  IADD3 R3, R0, 0x10, RZ ;  /* 0x0000001000037810 */ /* 0x000fe40007ffe0ff */
[----:B------:R-:W-:-:S02]  /*a190*/  FSEL R172, R20, -INF , !P6 ;  /* 0xff80000014ac7808 */ /* 0x000fc40007000000 */
[----:B------:R-:W-:Y:S01]  /*a1a0*/  FSEL R174, R22, -INF , !P1 ;  /* 0xff80000016ae7808 */ /* 0x000fe20004800000 */
[C---:B------:R-:W-:Y:S01]  /*a1b0*/  HMMA.16816.F32 R16, R4.reuse, R210, R236 ;  /* 0x000000d20410723c */ /* 0x040fe200000018ec */
[----:B------:R-:W-:Y:S02]  /*a1c0*/  FSEL R168, R21, -INF , !P0 ;  /* 0xff80000015a87808 */ /* 0x000fe40004000000 */
[CC--:B------:R-:W-:Y:S02]  /*a1d0*/  ISETP.GE.AND P6, PT, R2.reuse, R216.reuse, PT ;  /* 0x000000d80200720c */ /* 0x0c0fe40003fc6270 */
[C---:B------:R-:W-:Y:S02]  /*a1e0*/  ISETP.GE.AND P1, PT, R3.reuse, R217, PT ;  /* 0x000000d90300720c */ /* 0x040fe40003f26270 */
[----:B------:R-:W-:Y:S01]  /*a1f0*/  ISETP.GE.AND P0, PT, R3, R216, PT ;  /* 0x000000d80300720c */ /* 0x000fe20003f06270 */
[----:B---3--:R-:W-:Y:S01]  /*a200*/  HMMA.16816.F32 R208, R4, R220, R224 ;  /* 0x000000dc04d0723c */ /* 0x008fe200000018e0 */
[----:B------:R-:W-:-:S02]  /*a210*/  ISETP.LT.OR P6, PT, R2, R214, P6 ;  /* 0x000000d60200720c */ /* 0x000fc400037c1670 */
[C---:B------:R-:W-:Y:S02]  /*a220*/  ISETP.LT.OR P1, PT, R3.reuse, R215, P1 ;  /* 0x000000d70300720c */ /* 0x040fe40000f21670 */
[----:B------:R-:W-:Y:S02]  /*a230*/  ISETP.LT.OR P0, PT, R3, R214, P0 ;  /* 0x000000d60300720c */ /* 0x000fe40000701670 */
[C---:B------:R-:W-:Y:S01]  /*a240*/  IADD3 R2, R0.reuse, 0x11, RZ ;  /* 0x0000001100027810 */ /* 0x040fe20007ffe0ff */
[----:B------:R-:W-:Y:S01]  /*a250*/  HMMA.16816.F32 R4, R4, R222, R228 ;  /* 0x000000de0404723c */ /* 0x000fe200000018e4 */
[----:B------:R-:W-:Y:S02]  /*a260*/  IADD3 R3, R0, 0x18, RZ ;  /* 0x0000001800037810 */ /* 0x000fe40007ffe0ff */
[----:B------:R-:W-:Y:S02]  /*a270*/  FSEL R171, R23, -INF , !P6 ;  /* 0xff80000017ab7808 */ /* 0x000fe40007000000 */
[----:B------:R-:W-:-:S02]  /*a280*/  FSEL R35, R8, -INF , !P1 ;  /* 0xff80000008237808 */ /* 0x000fc40004800000 */
[----:B------:R-:W-:Y:S02]  /*a290*/  FSEL R170, R10, -INF , !P0 ;  /* 0xff8000000aaa7808 */ /* 0x000fe40004000000 */
[CC--:B------:R-:W-:Y:S02]  /*a2a0*/  ISETP.GE.AND P6, PT, R2.reuse, R217.reuse, PT ;  /* 0x000000d90200720c */ /* 0x0c0fe40003fc6270 */
[C---:B------:R-:W-:Y:S02]  /*a2b0*/  ISETP.GE.AND P1, PT, R2.reuse, R216, PT ;  /* 0x000000d80200720c */ /* 0x040fe40003f26270 */
[----:B------:R-:W-:Y:S02]  /*a2c0*/  ISETP.GE.AND P0, PT, R3, R217, PT ;  /* 0x000000d90300720c */ /* 0x000fe40003f06270 */
[C---:B------:R-:W-:Y:S02]  /*a2d0*/  ISETP.LT.OR P6, PT, R2.reuse, R215, P6 ;  /* 0x000000d70200720c */ /* 0x040fe400037c1670 */
[----:B------:R-:W-:-:S02]  /*a2e0*/  ISETP.LT.OR P1, PT, R2, R214, P1 ;  /* 0x000000d60200720c */ /* 0x000fc40000f21670 */
[----:B------:R-:W-:Y:S02]  /*a2f0*/  ISETP.LT.OR P0, PT, R3, R215, P0 ;  /* 0x000000d70300720c */ /* 0x000fe40000701670 */
[----:B------:R-:W-:Y:S02]  /*a300*/  IADD3 R2, R0, 0x19, RZ ;  /* 0x0000001900027810 */ /* 0x000fe40007ffe0ff */
[----:B------:R-:W-:Y:S02]  /*a310*/  FSEL R32, R9, -INF , !P6 ;  /* 0xff80000009207808 */ /* 0x000fe40007000000 */
[----:B------:R-:W-:Y:S02]  /*a320*/  FSEL R169, R11, -INF , !P1 ;  /* 0xff8000000ba97808 */ /* 0x000fe40004800000 */
[----:B------:R-:W-:Y:S02]  /*a330*/  FSEL R31, R24, -INF , !P0 ;  /* 0xff800000181f7808 */ /* 0x000fe40004000000 */
[----:B------:R-:W-:-:S02]  /*a340*/  ISETP.GE.AND P6, PT, R3, R216, PT ;  /* 0x000000d80300720c */ /* 0x000fc40003fc6270 */
        /* <DEDUP_REMOVED lines=8> */
[C---:B------:R-:W-:Y:S02]  /*a3d0*/  ISETP.GE.AND P6, PT, R2.reuse, R217, PT ;  /* 0x000000d90200720c */ /* 0x040fe40003fc6270 */
[----:B------:R-:W-:Y:S02]  /*a3e0*/  FSEL R25, R25, -INF , !P1 ;  /* 0xff80000019197808 */ /* 0x000fe40004800000 */
[----:B------:R-:W-:Y:S02]  /*a3f0*/  FSEL R135, R27, -INF , !P0 ;  /* 0xff8000001b877808 */ /* 0x000fe40004000000 */
[----:B------:R-:W-:-:S02]  /*a400*/  ISETP.GE.AND P1, PT, R2, R216, PT ;  /* 0x000000d80200720c */ /* 0x000fc40003f26270 */
[C---:B------:R-:W-:Y:S02]  /*a410*/  ISETP.GE.AND P0, PT, R3.reuse, R217, PT ;  /* 0x000000d90300720c */ /* 0x040fe40003f06270 */
[CC--:B------:R-:W-:Y:S02]  /*a420*/  ISETP.LT.OR P6, PT, R2.reuse, R215.reuse, P6 ;  /* 0x000000d70200720c */ /* 0x0c0fe400037c1670 */
[----:B------:R-:W-:Y:S02]  /*a430*/  ISETP.LT.OR P1, PT, R2, R214, P1 ;  /* 0x000000d60200720c */ /* 0x000fe40000f21670 */
[----:B------:R-:W-:Y:S02]  /*a440*/  ISETP.LT.OR P0, PT, R3, R215, P0 ;  /* 0x000000d70300720c */ /* 0x000fe40000701670 */
[----:B------:R-:W-:Y:S02]  /*a450*/  IADD3 R2, R0, 0x28, RZ ;  /* 0x0000002800027810 */ /* 0x000fe40007ffe0ff */
[----:B------:R-:W-:-:S02]  /*a460*/  FSEL R24, R12, -INF , !P6 ;  /* 0xff8000000c187808 */ /* 0x000fc40007000000 */
[-C--:B------:R-:W-:Y:S02]  /*a470*/  ISETP.GE.AND P6, PT, R3, R216.reuse, PT ;  /* 0x000000d80300720c */ /* 0x080fe40003fc6270 */
[----:B------:R-:W-:Y:S02]  /*a480*/  FSEL R33, R14, -INF , !P1 ;  /* 0xff8000000e217808 */ /* 0x000fe40004800000 */
[----:B------:R-:W-:Y:S02]  /*a490*/  FSEL R23, R13, -INF , !P0 ;  /* 0xff8000000d177808 */ /* 0x000fe40004000000 */
[C---:B------:R-:W-:Y:S02]  /*a4a0*/  ISETP.GE.AND P1, PT, R2.reuse, R217, PT ;  /* 0x000000d90200720c */ /* 0x040fe40003f26270 */
[----:B------:R-:W-:Y:S02]  /*a4b0*/  ISETP.GE.AND P0, PT, R2, R216, PT ;  /* 0x000000d80200720c */ /* 0x000fe40003f06270 */
[----:B------:R-:W-:-:S02]  /*a4c0*/  ISETP.LT.OR P6, PT, R3, R214, P6 ;  /* 0x000000d60300720c */ /* 0x000fc400037c1670 */
[----:B------:R-:W-:Y:S02]  /*a4d0*/  IADD3 R8, R0, 0x29, RZ ;  /* 0x0000002900087810 */ /* 0x000fe40007ffe0ff */
[C---:B------:R-:W-:Y:S02]  /*a4e0*/  ISETP.LT.OR P1, PT, R2.reuse, R215, P1 ;  /* 0x000000d70200720c */ /* 0x040fe40000f21670 */
[----:B------:R-:W-:Y:S02]  /*a4f0*/  ISETP.LT.OR P0, PT, R2, R214, P0 ;  /* 0x000000d60200720c */ /* 0x000fe40000701670 */
[----:B------:R-:W-:Y:S02]  /*a500*/  IADD3 R3, R0, 0x30, RZ ;  /* 0x0000003000037810 */ /* 0x000fe40007ffe0ff */
[----:B------:R-:W-:Y:S02]  /*a510*/  FSEL R27, R15, -INF , !P6 ;  /* 0xff8000000f1b7808 */ /* 0x000fe40007000000 */
[----:B------:R-:W-:-:S02]  /*a520*/  ISETP.GE.AND P6, PT, R8, R217, PT ;  /* 0x000000d90800720c */ /* 0x000fc40003fc6270 */
[----:B------:R-:W-:Y:S02]  /*a530*/  FSEL R22, R16, -INF , !P1 ;  /* 0xff80000010167808 */ /* 0x000fe40004800000 */
[----:B------:R-:W-:Y:S02]  /*a540*/  FSEL R26, R18, -INF , !P0 ;  /* 0xff800000121a7808 */ /* 0x000fe40004000000 */
        /* <DEDUP_REMOVED lines=11> */
[-C--:B------:R-:W-:Y:S02]  /*a600*/  ISETP.LT.OR P1, PT, R3, R214.reuse, P1 ;  /* 0x000000d60300720c */ /* 0x080fe40000f21670 */
[----:B------:R-:W-:Y:S02]  /*a610*/  ISETP.LT.OR P0, PT, R2, R214, P0 ;  /* 0x000000d60200720c */ /* 0x000fe40000701670 */
[----:B------:R-:W-:Y:S02]  /*a620*/  IADD3 R3, R0, 0x38, RZ ;  /* 0x0000003800037810 */ /* 0x000fe40007ffe0ff */
[----:B------:R-:W-:Y:S02]  /*a630*/  FSEL R20, R211, -INF , !P0 ;  /* 0xff800000d3147808 */ /* 0x000fe40004000000 */
[----:B------:R-:W-:-:S02]  /*a640*/  ISETP.GE.AND P0, PT, R3, R216, PT ;  /* 0x000000d80300720c */ /* 0x000fc40003f06270 */
[----:B------:R-:W-:Y:S02]  /*a650*/  FSEL R19, R210, -INF , !P1 ;  /* 0xff800000d2137808 */ /* 0x000fe40004800000 */
[C---:B------:R-:W-:Y:S02]  /*a660*/  ISETP.LT.OR P0, PT, R3.reuse, R214, P0 ;  /* 0x000000d60300720c */ /* 0x040fe40000701670 */
[-C--:B------:R-:W-:Y:S02]  /*a670*/  ISETP.GE.AND P6, PT, R2, R217.reuse, PT ;  /* 0x000000d90200720c */ /* 0x080fe40003fc6270 */
[----:B------:R-:W-:Y:S02]  /*a680*/  ISETP.GE.AND P1, PT, R3, R217, PT ;  /* 0x000000d90300720c */ /* 0x000fe40003f26270 */
[----:B------:R-:W-:Y:S02]  /*a690*/  FSEL R16, R6, -INF , !P0 ;  /* 0xff80000006107808 */ /* 0x000fe40004000000 */
[----:B------:R-:W-:-:S02]  /*a6a0*/  PLOP3.LUT P0, PT, PT, PT, UP0, 0x80, 0x0 ;  /* 0x000000000000781c */ /* 0x000fc40003f0f008 */
[-C--:B------:R-:W-:Y:S02]  /*a6b0*/  ISETP.LT.OR P6, PT, R2, R215.reuse, P6 ;  /* 0x000000d70200720c */ /* 0x080fe400037c1670 */
[----:B------:R-:W-:Y:S02]  /*a6c0*/  ISETP.LT.OR P1, PT, R3, R215, P1 ;  /* 0x000000d70300720c */ /* 0x000fe40000f21670 */
[----:B------:R-:W-:Y:S02]  /*a6d0*/  IADD3 R0, R0, 0x39, RZ ;  /* 0x0000003900007810 */ /* 0x000fe40007ffe0ff */
[----:B------:R-:W-:Y:S02]  /*a6e0*/  FSEL R14, R209, -INF , !P6 ;  /* 0xff800000d10e7808 */ /* 0x000fe40007000000 */
[----:B------:R-:W-:Y:S02]  /*a6f0*/  FSEL R13, R4, -INF , !P1 ;  /* 0xff800000040d7808 */ /* 0x000fe40004800000 */
[----:B------:R-:W-:-:S02]  /*a700*/  ISETP.GE.AND P6, PT, R0, R217, PT ;  /* 0x000000d90000720c */ /* 0x000fc40003fc6270 */
[C---:B------:R-:W-:Y:S02]  /*a710*/  ISETP.GE.AND P1, PT, R0.reuse, R216, PT ;  /* 0x000000d80000720c */ /* 0x040fe40003f26270 */
[C---:B------:R-:W-:Y:S02]  /*a720*/  ISETP.LT.OR P6, PT, R0.reuse, R215, P6 ;  /* 0x000000d70000720c */ /* 0x040fe400037c1670 */
[----:B------:R-:W-:Y:S02]  /*a730*/  ISETP.LT.OR P1, PT, R0, R214, P1 ;  /* 0x000000d60000720c */ /* 0x000fe40000f21670 */
[----:B------:R-:W-:Y:S02]  /*a740*/  FSEL R12, R5, -INF , !P6 ;  /* 0xff800000050c7808 */ /* 0x000fe40007000000 */
[----:B------:R-:W-:Y:S01]  /*a750*/  FSEL R15, R7, -INF , !P1 ;  /* 0xff800000070f7808 */ /* 0x000fe20004800000 */
[----:B------:R-:W-:Y:S05]  /*a760*/  @!P0 BRA `(.L_x_1820) ;  /* 0x000004c000008947 */ /* 0x000fea0003800000 */
[----:B------:R-:W2:Y:S01]  /*a770*/  LDL.64 R176, [R1+0xb0] ;  /* 0x0000b00001b07983 */ /* 0x000ea20000100a00 */
[----:B------:R-:W-:-:S03]  /*a780*/  ULDC.64 UR4, c[0x0][0x198] ;  /* 0x0000660000047ab9 */ /* 0x000fc60000000a00 */
[----:B------:R-:W3:Y:S01]  /*a790*/  LDL.64 R218, [R1+0xb8] ;  /* 0x0000b80001da7983 */ /* 0x000ee20000100a00 */
[----:B------:R-:W-:Y:S01]  /*a7a0*/  USHF.L.U32 UR37, UR4, 0x6, URZ ;  /* 0x0000000604257899 */ /* 0x000fe2000800063f */
[----:B------:R-:W-:Y:S01]  /*a7b0*/  BSSY B0, `(.L_x_1821) ;  /* 0x0000046000007945 */ /* 0x000fe20003800000 */
[----:B------:R-:W-:Y:S01]  /*a7c0*/  UIADD3 UR38, UR6, -0x3, URZ ;  /* 0xfffffffd06267890 */ /* 0x000fe2000fffe03f */
[----:B------:R1:W-:Y:S01]  /*a7d0*/  @P5 STS.128 [R207+0x10000], RZ ;  /* 0x010000ffcf005388 */ /* 0x0003e20000000c00 */
[----:B------:R-:W-:Y:S02]  /*a7e0*/  USHF.L.U64.HI UR5, UR4, UR34, UR5 ;  /* 0x0000002204057299 */ /* 0x000fe40008010205 */
[----:B------:R-:W-:Y:S01]  /*a7f0*/  USHF.R.S32.HI UR4, URZ, 0x1f, UR38 ;  /* 0x0000001f3f047899 */ /* 0x000fe20008011426 */
[----:B------:R-:W-:Y:S01]  /*a800*/  IMAD.U32 R0, RZ, RZ, UR37 ;  /* 0x00000025ff007e24 */ /* 0x000fe2000f8e00ff */
[----:B------:R-:W-:-:S04]  /*a810*/  UIMAD UR5, UR5, UR38, URZ ;  /* 0x00000026050572a4 */ /* 0x000fc8000f8e023f */
[----:B------:R-:W-:Y:S01]  /*a820*/  UIMAD UR4, UR4, UR37, UR5 ;  /* 0x00000025040472a4 */ /* 0x000fe2000f8e0205 */
[----:B--2---:R-:W-:Y:S02]  /*a830*/  IMAD.MOV.U32 R3, RZ, RZ, R177 ;  /* 0x000000ffff037224 */ /* 0x004fe400078e00b1 */
[----:B---3--:R-:W-:-:S04]  /*a840*/  IMAD.MOV.U32 R2, RZ, RZ, R218 ;  /* 0x000000ffff027224 */ /* 0x008fc800078e00da */
[----:B------:R-:W-:-:S05]  /*a850*/  IMAD.WIDE.U32 R2, R0, UR38, R2 ;  /* 0x0000002600027c25 */ /* 0x000fca000f8e0002 */
[----:B------:R-:W-:Y:S02]  /*a860*/  IADD3 R3, R3, UR4, RZ ;  /* 0x0000000403037c10 */ /* 0x000fe4000fffe0ff */
[C---:B------:R-:W-:Y:S02]  /*a870*/  @!P5 LEA R6, P0, R2.reuse, c[0x0][0x168], 0x1 ;  /* 0x00005a000206da11 */ /* 0x040fe400078008ff */
[C---:B------:R-:W-:Y:S02]  /*a880*/  @!P4 LEA R4, P6, R2.reuse, c[0x0][0x168], 0x1 ;  /* 0x00005a000204ca11 */ /* 0x040fe400078c08ff */
        /* <DEDUP_REMOVED lines=8> */
[C-C-:B------:R-:W-:Y:S02]  /*a910*/  @!P3 LEA.HI.X R9, R2.reuse, c[0x0][0x16c], R3.reuse, 0x1, P1 ;  /* 0x00005b000209ba11 */ /* 0x140fe400008f0c03 */
[C---:B------:R-:W-:Y:S01]  /*a920*/  IADD3 R0, P6, R2.reuse, UR17, RZ ;  /* 0x0000001102007c10 */ /* 0x040fe2000ffde0ff */
[----:B------:R1:W-:Y:S01]  /*a930*/  @P4 STS.128 [R207+0x12000], RZ ;  /* 0x012000ffcf004388 */ /* 0x0003e20000000c00 */
[----:B------:R-:W-:Y:S02]  /*a940*/  @!P2 LEA.HI.X R11, R2, c[0x0][0x16c], R3, 0x1, P0 ;  /* 0x00005b00020baa11 */ /* 0x000fe400000f0c03 */
[----:B------:R-:W-:Y:S01]  /*a950*/  IADD3.X R3, R3, UR16, RZ, P6, !PT ;  /* 0x0000001003037c10 */ /* 0x000fe2000b7fe4ff */
        /* <DEDUP_REMOVED lines=43> */
.L_x_1822:
[----:B------:R-:W-:Y:S05]  /*ac10*/  BSYNC B0 ;  /* 0x0000000000007941 */ /* 0x000fea0003800000 */
.L_x_1821:
[----:B------:R-:W0:Y:S02]  /*ac20*/  LDGDEPBAR ;  /* 0x00000000000079af */ /* 0x000e240000000000 */
.L_x_1820:
[----:B------:R-:W-:Y:S01]  /*ac30*/  FMNMX.FTZ R0, R133, R30, !PT ;  /* 0x0000001e85007209 */ /* 0x000fe20007810000 */
[----:B-1----:R-:W3:Y:S03]  /*ac40*/  LDL R8, [R1+0xe0] ;  /* 0x0000e00001087983 */ /* 0x002ee60000100800 */
[----:B------:R-:W-:Y:S01]  /*ac50*/  FMNMX.FTZ R0, R173, R0, !PT ;  /* 0x00000000ad007209 */ /* 0x000fe20007810000 */
[----:B------:R-:W4:Y:S03]  /*ac60*/  LDL R5, [R1+0xd4] ;  /* 0x0000d40001057983 */ /* 0x000f260000100800 */
[----:B------:R-:W-:Y:S01]  /*ac70*/  FMNMX.FTZ R0, R172, R0, !PT ;  /* 0x00000000ac007209 */ /* 0x000fe20007810000 */
[----:B------:R-:W-:Y:S03]  /*ac80*/  STL [R1+0x160], R217 ;  /* 0x000160d901007387 */ /* 0x000fe60000100800 */
[----:B------:R-:W-:Y:S01]  /*ac90*/  FMNMX.FTZ R0, R168, R0, !PT ;  /* 0x00000000a8007209 */ /* 0x000fe20007810000 */
[----:B------:R-:W-:Y:S03]  /*aca0*/  STL [R1+0x15c], R216 ;  /* 0x00015cd801007387 */ /* 0x000fe60000100800 */
[----:B------:R-:W-:Y:S01]  /*acb0*/  FMNMX.FTZ R0, R35, R0, !PT ;  /* 0x0000000023007209 */ /* 0x000fe20007810000 */
[----:B------:R-:W-:Y:S03]  /*acc0*/  STL [R1+0x158], R215 ;  /* 0x000158d701007387 */ /* 0x000fe60000100800 */
[----:B--2---:R-:W-:Y:S01]  /*acd0*/  FMNMX.FTZ R3, R32, R0, !PT ;  /* 0x0000000020037209 */ /* 0x004fe20007810000 */
        /* <DEDUP_REMOVED lines=18> */
[----:B------:R1:W-:Y:S01]  /*ae00*/  STL.64 [R1+0x138], R202 ;  /* 0x000138ca01007387 */ /* 0x0003e20000100a00 */
[----:B------:R-:W-:-:S02]  /*ae10*/  FMNMX.FTZ R0, R34, R0, !PT ;  /* 0x0000000022007209 */ /* 0x000fc40007810000 */
[----:B------:R-:W-:Y:S02]  /*ae20*/  FMNMX.FTZ R3, R17, R3, !PT ;  /* 0x0000000311037209 */ /* 0x000fe40007810000 */
[----:B------:R-:W-:Y:S02]  /*ae30*/  FMNMX.FTZ R0, R135, R0, !PT ;  /* 0x0000000087007209 */ /* 0x000fe40007810000 */
[----:B------:R-:W-:Y:S02]  /*ae40*/  FMNMX.FTZ R3, R14, R3, !PT ;  /* 0x000000030e037209 */ /* 0x000fe40007810000 */
[----:B------:R-:W-:Y:S02]  /*ae50*/  FMNMX.FTZ R0, R33, R0, !PT ;  /* 0x0000000021007209 */ /* 0x000fe40007810000 */
[----:B------:R-:W-:Y:S02]  /*ae60*/  FMNMX.FTZ R3, R13, R3, !PT ;  /* 0x000000030d037209 */ /* 0x000fe40007810000 */
[----:B------:R-:W-:-:S04]  /*ae70*/  FMNMX.FTZ R0, R27, R0, !PT ;  /* 0x000000001b007209 */ /* 0x000fc80007810000 */
[----:B------:R-:W-:Y:S02]  /*ae80*/  FMNMX.FTZ R2, R26, R0, !PT ;  /* 0x000000001a027209 */ /* 0x000fe40007810000 */
[----:B------:R-:W-:-:S05]  /*ae90*/  FMNMX.FTZ R0, R12, R3, !PT ;  /* 0x000000030c007209 */ /* 0x000fca0007810000 */
[----:B------:R-:W2:Y:S04]  /*aea0*/  SHFL.BFLY PT, R3, R0, 0x2, 0x1f ;  /* 0x0c401f0000037f89 */ /* 0x000ea800000e0000 */
[----:B-1----:R-:W4:Y:S01]  /*aeb0*/  LDL.64 R202, [R1+0x38] ;  /* 0x0000380001ca7983 */ /* 0x002f220000100a00 */
[----:B------:R-:W-:Y:S01]  /*aec0*/  FMNMX.FTZ R2, R21, R2, !PT ;  /* 0x0000000215027209 */ /* 0x000fe20007810000 */
[----:B------:R-:W-:Y:S02]  /*aed0*/  USHF.L.U32 UR34, UR29, 0x1, URZ ;  /* 0x000000011d227899 */ /* 0x000fe4000800063f */
[----:B------:R-:W-:Y:S01]  /*aee0*/  STL [R1+0x134], R200 ;  /* 0x000134c801007387 */ /* 0x000fe20000100800 */
[----:B------:R-:W-:Y:S01]  /*aef0*/  FMNMX.FTZ R2, R19, R2, !PT ;  /* 0x0000000213027209 */ /* 0x000fe20007810000 */
[----:B------:R-:W-:-:S02]  /*af00*/  UIADD3 UR4, UR34, 0x1, URZ ;  /* 0x0000000122047890 */ /* 0x000fc4000fffe03f */
[----:B------:R-:W-:Y:S01]  /*af10*/  STL [R1+0x130], R197 ;  /* 0x000130c501007387 */ /* 0x000fe20000100800 */
[----:B------:R-:W-:Y:S01]  /*af20*/  FMNMX.FTZ R2, R20, R2, !PT ;  /* 0x0000000214027209 */ /* 0x000fe20007810000 */
[----:B------:R-:W-:Y:S02]  /*af30*/  ULOP3.LUT UR5, UR34, UR33, URZ, 0x3c, !UPT ;  /* 0x0000002122057292 */ /* 0x000fe4000f8e3c3f */
[----:B------:R-:W-:Y:S01]  /*af40*/  STL.64 [R1+0x128], R198 ;  /* 0x000128c601007387 */ /* 0x000fe20000100a00 */
[----:B------:R-:W-:Y:S01]  /*af50*/  FMNMX.FTZ R2, R16, R2, !PT ;  /* 0x0000000210027209 */ /* 0x000fe20007810000 */
[----:B------:R-:W-:Y:S02]  /*af60*/  ULOP3.LUT UR4, UR4, UR33, URZ, 0x3c, !UPT ;  /* 0x0000002104047292 */ /* 0x000fe4000f8e3c3f */
[----:B------:R-:W-:Y:S01]  /*af70*/  STL [R1+0x124], R196 ;  /* 0x000124c401007387 */ /* 0x000fe20000100800 */
[----:B------:R-:W-:Y:S02]  /*af80*/  FMNMX.FTZ R2, R15, R2, !PT ;  /* 0x000000020f027209 */ /* 0x000fe40007810000 */
[----:B--2---:R-:W-:Y:S01]  /*af90*/  FMNMX.FTZ R0, R0, R3, !PT ;  /* 0x0000000300007209 */ /* 0x004fe20007810000 */
[----:B------:R-:W-:Y:S04]  /*afa0*/  STL [R1+0x120], R195 ;  /* 0x000120c301007387 */ /* 0x000fe80000100800 */
[----:B------:R-:W1:Y:S04]  /*afb0*/  SHFL.BFLY PT, R3, R0, 0x1, 0x1f ;  /* 0x0c201f0000037f89 */ /* 0x000e6800000e0000 */
[----:B------:R-:W-:Y:S04]  /*afc0*/  STL [R1+0x11c], R194 ;  /* 0x00011cc201007387 */ /* 0x000fe80000100800 */
[----:B------:R-:W-:Y:S04]  /*afd0*/  STL [R1+0x118], R193 ;  /* 0x000118c101007387 */ /* 0x000fe80000100800 */
[----:B------:R-:W-:Y:S04]  /*afe0*/  STL [R1+0x114], R192 ;  /* 0x000114c001007387 */ /* 0x000fe80000100800 */
[----:B------:R-:W-:Y:S04]  /*aff0*/  STL [R1+0x110], R191 ;  /* 0x000110bf01007387 */ /* 0x000fe80000100800 */
[----:B------:R-:W-:Y:S04]  /*b000*/  STL [R1+0x10c], R190 ;  /* 0x00010cbe01007387 */ /* 0x000fe80000100800 */
[----:B------:R-:W-:Y:S01]  /*b010*/  STL [R1+0x108], R189 ;  /* 0x000108bd01007387 */ /* 0x000fe20000100800 */
[----:B-1----:R-:W-:-:S03]  /*b020*/  FMNMX.FTZ R7, R0, R3, !PT ;  /* 0x0000000300077209 */ /* 0x002fc60007810000 */
[----:B------:R-:W-:Y:S04]  /*b030*/  STL [R1+0x104], R188 ;  /* 0x000104bc01007387 */ /* 0x000fe80000100800 */
[----:B------:R-:W-:Y:S04]  /*b040*/  STL [R1+0x100], R187 ;  /* 0x000100bb01007387 */ /* 0x000fe80000100800 */
[----:B------:R-:W-:Y:S04]  /*b050*/  STL [R1+0xfc], R185 ;  /* 0x0000fcb901007387 */ /* 0x000fe80000100800 */
[----:B------:R-:W-:Y:S04]  /*b060*/  STL [R1+0xf8], R184 ;  /* 0x0000f8b801007387 */ /* 0x000fe80000100800 */
[----:B------:R-:W-:Y:S04]  /*b070*/  STL [R1+0xf4], R179 ;  /* 0x0000f4b301007387 */ /* 0x000fe80000100800 */
[----:B------:R-:W-:Y:S04]  /*b080*/  STL [R1+0xac], R7 ;  /* 0x0000ac0701007387 */ /* 0x000fe80000100800 */
[----:B------:R-:W2:Y:S04]  /*b090*/  LDL.LU.64 R198, [R1+0xc0] ;  /* 0x0000c00001c67983 */ /* 0x000ea80000300a00 */
[----:B------:R-:W1:Y:S01]  /*b0a0*/  SHFL.BFLY PT, R4, R2, 0x2, 0x1f ;  /* 0x0c401f0002047f89 */ /* 0x000e6200000e0000 */
[C---:B------:R-:W-:Y:S01]  /*b0b0*/  FMUL.FTZ R0, R7.reuse, c[0x0][0x23c] ;  /* 0x00008f0007007a20 */ /* 0x040fe20000410000 */
[----:B------:R-:W-:-:S02]  /*b0c0*/  FSETP.NEU.FTZ.AND P1, PT, R7, -INF , PT ;  /* 0xff8000000700780b */ /* 0x000fc40003f3d000 */
[----:B-1----:R-:W-:-:S05]  /*b0d0*/  FMNMX.FTZ R4, R2, R4, !PT ;  /* 0x0000000402047209 */ /* 0x002fca0007810000 */
[----:B------:R-:W1:Y:S01]  /*b0e0*/  SHFL.BFLY PT, R6, R4, 0x1, 0x1f ;  /* 0x0c201f0004067f89 */ /* 0x000e6200000e0000 */
[----:B------:R-:W-:-:S05]  /*b0f0*/  FSEL R0, R0, RZ, P1 ;  /* 0x000000ff00007208 */ /* 0x000fca0000800000 */
[--C-:B------:R-:W-:Y:S02]  /*b100*/  FFMA.FTZ R173, R173, c[0x0][0x23c], -R0.reuse ;  /* 0x00008f00adad7a23 */ /* 0x100fe40000010800 */
[--C-:B------:R-:W-:Y:S02]  /*b110*/  FFMA.FTZ R172, R172, c[0x0][0x23c], -R0.reuse ;  /* 0x00008f00acac7a23 */ /* 0x100fe40000010800 */
[--C-:B------:R-:W-:Y:S02]  /*b120*/  FFMA.FTZ R168, R168, c[0x0][0x23c], -R0.reuse ;  /* 0x00008f00a8a87a23 */ /* 0x100fe40000010800 */
[--C-:B------:R-:W-:Y:S02]  /*b130*/  FFMA.FTZ R176, R35, c[0x0][0x23c], -R0.reuse ;  /* 0x00008f0023b07a23 */ /* 0x100fe40000010800 */
[--C-:B------:R-:W-:Y:S02]  /*b140*/  FFMA.FTZ R177, R32, c[0x0][0x23c], -R0.reuse ;  /* 0x00008f0020b17a23 */ /* 0x100fe40000010800 */
[----:B------:R-:W-:-:S02]  /*b150*/  FFMA.FTZ R178, R31, c[0x0][0x23c], -R0 ;  /* 0x00008f001fb27a23 */ /* 0x000fc40000010800 */
[--C-:B------:R-:W-:Y:S02]  /*b160*/  FFMA.FTZ R186, R25, c[0x0][0x23c], -R0.reuse ;  /* 0x00008f0019ba7a23 */ /* 0x100fe40000010800 */
[--C-:B------:R-:W-:Y:S01]  /*b170*/  FFMA.FTZ R241, R24, c[0x0][0x23c], -R0.reuse ;  /* 0x00008f0018f17a23 */ /* 0x100fe20000010800 */
[----:B-1----:R-:W-:Y:S01]  /*b180*/  FMNMX.FTZ R4, R4, R6, !PT ;  /* 0x0000000604047209 */ /* 0x002fe20007810000 */
[--C-:B------:R-:W-:Y:S02]  /*b190*/  FFMA.FTZ R242, R23, c[0x0][0x23c], -R0.reuse ;  /* 0x00008f0017f27a23 */ /* 0x100fe40000010800 */
[--C-:B------:R-:W-:Y:S02]  /*b1a0*/  FFMA.FTZ R243, R22, c[0x0][0x23c], -R0.reuse ;  /* 0x00008f0016f37a23 */ /* 0x100fe40000010800 */
[--C-:B------:R-:W-:Y:S02]  /*b1b0*/  FFMA.FTZ R252, R18, c[0x0][0x23c], -R0.reuse ;  /* 0x00008f0012fc7a23 */ /* 0x100fe40000010800 */
[----:B------:R-:W-:-:S02]  /*b1c0*/  FFMA.FTZ R207, R17, c[0x0][0x23c], -R0 ;  /* 0x00008f0011cf7a23 */ /* 0x000fc40000010800 */
[--C-:B------:R-:W-:Y:S02]  /*b1d0*/  FFMA.FTZ R216, R14, c[0x0][0x23c], -R0.reuse ;  /* 0x00008f000ed87a23 */ /* 0x100fe40000010800 */
[--C-:B------:R-:W-:Y:S02]  /*b1e0*/  FFMA.FTZ R246, R13, c[0x0][0x23c], -R0.reuse ;  /* 0x00008f000df67a23 */ /* 0x100fe40000010800 */
[----:B------:R-:W-:Y:S01]  /*b1f0*/  FFMA.FTZ R239, R12, c[0x0][0x23c], -R0 ;  /* 0x00008f000cef7a23 */ /* 0x000fe20000010800 */
[----:B------:R-:W-:Y:S01]  /*b200*/  FSETP.NEU.FTZ.AND P0, PT, R4, -INF , PT ;  /* 0xff8000000400780b */ /* 0x000fe20003f1d000 */
[----:B------:R1:W-:Y:S01]  /*b210*/  STL [R1+0xa8], R4 ;  /* 0x0000a80401007387 */ /* 0x0003e20000100800 */
[----:B------:R-:W1:Y:S01]  /*b220*/  LDC.U8 R225, c[0x0][0x2d8] ;  /* 0x0000b600ffe17b82 */ /* 0x000e620000000000 */
[----:B------:R-:W-:Y:S01]  /*b230*/  MUFU.EX2 R22, R173 ;  /* 0x000000ad00167308 */ /* 0x000fe20000000800 */
[----:B---3--:R-:W-:-:S05]  /*b240*/  IMAD.WIDE.U32 R2, R8, -0x2daee0ad, RZ ;  /* 0xd2511f5308027825 */ /* 0x008fca00078e00ff */
[C---:B------:R-:W-:Y:S02]  /*b250*/  LOP3.LUT R2, R3.reuse, UR5, RZ, 0x3c, !PT ;  /* 0x0000000503027c12 */ /* 0x040fe4000f8e3cff */
[----:B------:R-:W-:Y:S01]  /*b260*/  LOP3.LUT R240, R3, UR4, RZ, 0x3c, !PT ;  /* 0x0000000403f07c12 */ /* 0x000fe2000f8e3cff */
[----:B----4-:R-:W-:Y:S02]  /*b270*/  IMAD R215, R5, -0x326172a9, RZ ;  /* 0xcd9e8d5705d77824 */ /* 0x010fe400078e02ff */
[----:B------:R-:W-:-:S05]  /*b280*/  IMAD.WIDE.U32 R2, R2, -0x326172a9, RZ ;  /* 0xcd9e8d5702027825 */ /* 0x000fca00078e00ff */
[----:B------:R-:W-:Y:S02]  /*b290*/  LOP3.LUT R3, R3, UR36, R215, 0x96, !PT ;  /* 0x0000002403037c12 */ /* 0x000fe4000f8e96d7 */
[----:B------:R-:W-:Y:S01]  /*b2a0*/  LOP3.LUT R5, R203, UR35, R2, 0x96, !PT ;  /* 0x00000023cb057c12 */ /* 0x000fe2000f8e9602 */
[----:B------:R-:W-:Y:S02]  /*b2b0*/  FFMA.FTZ R2, R30, c[0x0][0x23c], -R0 ;  /* 0x00008f001e027a23 */ /* 0x000fe40000010800 */
[----:B------:R-:W-:Y:S02]  /*b2c0*/  FMUL.FTZ R0, R4, c[0x0][0x23c] ;  /* 0x00008f0004007a20 */ /* 0x000fe40000410000 */
[----:B------:R3:W-:Y:S01]  /*b2d0*/  MUFU.EX2 R17, R2 ;  /* 0x0000000200117308 */ /* 0x0007e20000000800 */
[----:B------:R-:W-:Y:S02]  /*b2e0*/  IMAD.WIDE.U32 R8, R5, -0x2daee0ad, RZ ;  /* 0xd2511f5305087825 */ /* 0x000fe400078e00ff */
[----:B------:R-:W-:-:S02]  /*b2f0*/  FSEL R0, R0, RZ, P0 ;  /* 0x000000ff00007208 */ /* 0x000fc40000000000 */
[----:B---3--:R-:W-:-:S05]  /*b300*/  IMAD.WIDE.U32 R2, R3, -0x2daee0ad, RZ ;  /* 0xd2511f5303027825 */ /* 0x008fca00078e00ff */
[----:B------:R-:W-:Y:S01]  /*b310*/  LOP3.LUT R5, R9, UR12, R2, 0x96, !PT ;  /* 0x0000000c09057c12 */ /* 0x000fe2000f8e9602 */
[--C-:B------:R-:W-:Y:S01]  /*b320*/  FFMA.FTZ R214, R19, c[0x0][0x23c], -R0.reuse ;  /* 0x00008f0013d67a23 */ /* 0x100fe20000010800 */
[----:B------:R-:W-:Y:S01]  /*b330*/  FSEL R2, R4, RZ, P0 ;  /* 0x000000ff04027208 */ /* 0x000fe20000000000 */
[--C-:B-1----:R-:W-:Y:S02]  /*b340*/  FFMA.FTZ R4, R175, c[0x0][0x23c], -R0.reuse ;  /* 0x00008f00af047a23 */ /* 0x102fe40000010800 */
[----:B------:R-:W-:Y:S02]  /*b350*/  IMAD.WIDE.U32 R226, R5, -0x326172a9, RZ ;  /* 0xcd9e8d5705e27825 */ /* 0x000fe400078e00ff */
[----:B------:R1:W-:Y:S02]  /*b360*/  MUFU.EX2 R23, R4 ;  /* 0x0000000400177308 */ /* 0x0003e40000000800 */
[--C-:B------:R-:W-:Y:S02]  /*b370*/  FFMA.FTZ R134, R134, c[0x0][0x23c], -R0.reuse ;  /* 0x00008f0086867a23 */ /* 0x100fe40000010800 */
[----:B------:R-:W-:-:S04]  /*b380*/  FFMA.FTZ R204, R20, c[0x0][0x23c], -R0 ;  /* 0x00008f0014cc7a23 */ /* 0x000fc80000010800 */
[----:B------:R3:W-:Y:S01]  /*b390*/  MUFU.EX2 R9, R134 ;  /* 0x0000008600097308 */ /* 0x0007e20000000800 */
[--C-:B------:R-:W-:Y:S02]  /*b3a0*/  FFMA.FTZ R174, R174, c[0x0][0x23c], -R0.reuse ;  /* 0x00008f00aeae7a23 */ /* 0x100fe40000010800 */
[--C-:B------:R-:W-:Y:S02]  /*b3b0*/  FFMA.FTZ R171, R171, c[0x0][0x23c], -R0.reuse ;  /* 0x00008f00abab7a23 */ /* 0x100fe40000010800 */
[--C-:B------:R-:W-:Y:S02]  /*b3c0*/  FFMA.FTZ R170, R170, c[0x0][0x23c], -R0.reuse ;  /* 0x00008f00aaaa7a23 */ /* 0x100fe40000010800 */
[----:B------:R-:W-:Y:S01]  /*b3d0*/  FFMA.FTZ R169, R169, c[0x0][0x23c], -R0 ;  /* 0x00008f00a9a97a23 */ /* 0x000fe20000010800 */
[----:B--2---:R-:W-:-:S05]  /*b3e0*/  LOP3.LUT R18, R3, UR14, R198, 0x96, !PT ;  /* 0x0000000e03127c12 */ /* 0x004fca000f8e96c6 */
[----:B------:R-:W-:Y:S01]  /*b3f0*/  IMAD.WIDE.U32 R18, R18, -0x326172a9, RZ ;  /* 0xcd9e8d5712127825 */ /* 0x000fe200078e00ff */
[----:B------:R-:W-:-:S04]  /*b400*/  FSEL R3, R7, RZ, P1 ;  /* 0x000000ff07037208 */ /* 0x000fc80000800000 */
[----:B-1----:R-:W-:Y:S02]  /*b410*/  LOP3.LUT R4, R19, UR13, R202, 0x96, !PT ;  /* 0x0000000d13047c12 */ /* 0x002fe4000f8e96ca */
[----:B------:R-:W-:Y:S01]  /*b420*/  LOP3.LUT R6, R227, UR11, R18, 0x96, !PT ;  /* 0x0000000be3067c12 */ /* 0x000fe2000f8e9612 */
[----:B------:R-:W-:Y:S02]  /*b430*/  FADD.FTZ R3, R133, -R3 ;  /* 0x8000000385037221 */ /* 0x000fe40000010000 */
[----:B------:R-:W-:-:S04]  /*b440*/  IMAD.WIDE.U32 R4, R4, -0x2daee0ad, RZ ;  /* 0xd2511f5304047825 */ /* 0x000fc800078e00ff */
[----:B------:R-:W-:Y:S01]  /*b450*/  IMAD.WIDE.U32 R6, R6, -0x2daee0ad, RZ ;  /* 0xd2511f5306067825 */ /* 0x000fe200078e00ff */
[----:B------:R-:W-:-:S03]  /*b460*/  LOP3.LUT R20, R5, UR10, R8, 0x96, !PT ;  /* 0x0000000a05147c12 */ /* 0x000fc6000f8e9608 */
[----:B------:R-:W-:Y:S01]  /*b470*/  FMUL.FTZ R3, R3, c[0x0][0x23c] ;  /* 0x00008f0003037a20 */ /* 0x000fe20000410000 */
[----:B------:R-:W-:Y:S01]  /*b480*/  LOP3.LUT R4, R7, UR8, R4, 0x96, !PT ;  /* 0x0000000807047c12 */ /* 0x000fe2000f8e9604 */
[----:B---3--:R-:W-:Y:S02]  /*b490*/  FFMA.FTZ R134, R21, c[0x0][0x23c], -R0 ;  /* 0x00008f0015867a23 */ /* 0x008fe40000010800 */
[----:B------:R-:W-:Y:S02]  /*b4a0*/  IMAD.WIDE.U32 R20, R20, -0x326172a9, RZ ;  /* 0xcd9e8d5714147825 */ /* 0x000fe400078e00ff */
[----:B------:R-:W1:Y:S02]  /*b4b0*/  MUFU.EX2 R3, R3 ;  /* 0x0000000300037308 */ /* 0x000e640000000800 */
[----:B------:R-:W-:-:S04]  /*b4c0*/  IMAD.WIDE.U32 R4, R4, -0x326172a9, RZ ;  /* 0xcd9e8d5704047825 */ /* 0x000fc800078e00ff */
[--C-:B------:R-:W-:Y:S02]  /*b4d0*/  FFMA.FTZ R12, R34, c[0x0][0x23c], -R0.reuse ;  /* 0x00008f00220c7a23 */ /* 0x100fe40000010800 */
[--C-:B------:R-:W-:Y:S02]  /*b4e0*/  FFMA.FTZ R135, R135, c[0x0][0x23c], -R0.reuse ;  /* 0x00008f0087877a23 */ /* 0x100fe40000010800 */
[--C-:B------:R-:W-:Y:S02]  /*b4f0*/  FFMA.FTZ R11, R33, c[0x0][0x23c], -R0.reuse ;  /* 0x00008f00210b7a23 */ /* 0x100fe40000010800 */
[--C-:B------:R-:W-:Y:S02]  /*b500*/  FFMA.FTZ R27, R27, c[0x0][0x23c], -R0.reuse ;  /* 0x00008f001b1b7a23 */ /* 0x100fe40000010800 */
[--C-:B------:R-:W-:Y:S02]  /*b510*/  FFMA.FTZ R173, R26, c[0x0][0x23c], -R0.reuse ;  /* 0x00008f001aad7a23 */ /* 0x100fe40000010800 */
[----:B------:R-:W-:-:S02]  /*b520*/  FFMA.FTZ R196, R16, c[0x0][0x23c], -R0 ;  /* 0x00008f0010c47a23 */ /* 0x000fc40000010800 */
[----:B------:R-:W-:Y:S01]  /*b530*/  FFMA.FTZ R187, R15, c[0x0][0x23c], -R0 ;  /* 0x00008f000fbb7a23 */ /* 0x000fe20000010800 */
[----:B------:R-:W-:Y:S01]  /*b540*/  LOP3.LUT R0, R5, UR31, R20, 0x96, !PT ;  /* 0x0000001f05007c12 */ /* 0x000fe2000f8e9614 */
[----:B------:R-:W-:-:S03]  /*b550*/  FADD.FTZ R2, R132, -R2 ;  /* 0x8000000284027221 */ /* 0x000fc60000010000 */
[----:B------:R-:W-:Y:S01]  /*b560*/  LOP3.LUT R7, R0, 0xff, RZ, 0xc0, !PT ;  /* 0x000000ff00077812 */ /* 0x000fe200078ec0ff */
[----:B------:R-:W-:-:S03]  /*b570*/  FMUL.FTZ R2, R2, c[0x0][0x23c] ;  /* 0x00008f0002027a20 */ /* 0x000fc60000410000 */
[----:B------:R-:W-:Y:S02]  /*b580*/  ISETP.GE.U32.AND P0, PT, R225, R7, PT ;  /* 0x00000007e100720c */ /* 0x000fe40003f06070 */
[----:B------:R-:W-:Y:S01]  /*b590*/  LOP3.LUT R7, R0, 0xffff, RZ, 0xc0, !PT ;  /* 0x0000ffff00077812 */ /* 0x000fe200078ec0ff */
[----:B------:R-:W2:Y:S01]  /*b5a0*/  MUFU.EX2 R2, R2 ;  /* 0x0000000200027308 */ /* 0x000ea20000000800 */
[----:B-1----:R-:W-:Y:S02]  /*b5b0*/  FFMA.FTZ R212, R212, R3, R17 ;  /* 0x00000003d4d47223 */ /* 0x002fe40000010011 */
[----:B------:R-:W-:Y:S02]  /*b5c0*/  SHF.R.U32.HI R7, RZ, 0x8, R7 ;  /* 0x00000008ff077819 */ /* 0x000fe40000011607 */
[C---:B------:R-:W-:Y:S01]  /*b5d0*/  FADD.FTZ R10, R22.reuse, R212 ;  /* 0x000000d4160a7221 */ /* 0x040fe20000010000 */
[----:B------:R-:W-:Y:S02]  /*b5e0*/  F2FP.PACK_AB R22, R22, R17 ;  /* 0x000000111616723e */ /* 0x000fe400000000ff */
[----:B------:R-:W-:-:S02]  /*b5f0*/  LOP3.LUT R7, R7, 0xffff, RZ, 0xc0, !PT ;  /* 0x0000ffff07077812 */ /* 0x000fc400078ec0ff */
[C---:B------:R-:W-:Y:S01]  /*b600*/  PRMT R17, R22.reuse, 0x7632, R17 ;  /* 0x0000763216117816 */ /* 0x040fe20000000011 */
[----:B------:R-:W-:Y:S01]  /*b610*/  @!P0 HADD2 R175, -R22.H0_H0, -RZ.H0_H0 ;  /* 0xa00000ff16af8230 */ /* 0x000fe20000000900 */
[----:B------:R-:W-:Y:S02]  /*b620*/  ISETP.GE.U32.AND P6, PT, R225, R7, PT ;  /* 0x00000007e100720c */ /* 0x000fe40003fc6070 */
[--C-:B------:R-:W-:Y:S02]  /*b630*/  SHF.R.U32.HI R7, RZ, 0x10, R0.reuse ;  /* 0x00000010ff077819 */ /* 0x100fe40000011600 */
[----:B------:R-:W-:Y:S01]  /*b640*/  SHF.R.U32.HI R0, RZ, 0x18, R0 ;  /* 0x00000018ff007819 */ /* 0x000fe20000011600 */
[----:B--2---:R-:W-:Y:S01]  /*b650*/  FFMA.FTZ R213, R213, R2, R9 ;  /* 0x00000002d5d57223 */ /* 0x004fe20000010009 */
[----:B------:R-:W-:Y:S02]  /*b660*/  PRMT R231, R22, 0x5410, R17 ;  /* 0x0000541016e77816 */ /* 0x000fe40000000011 */
[----:B------:R-:W-:-:S02]  /*b670*/  @!P0 PRMT R22, R175, 0x5410, RZ ;  /* 0x00005410af168816 */ /* 0x000fc400000000ff */
[----:B------:R-:W-:Y:S01]  /*b680*/  ISETP.GE.U32.AND P0, PT, R225, R0, PT ;  /* 0x00000000e100720c */ /* 0x000fe20003f06070 */
[----:B------:R-:W1:Y:S01]  /*b690*/  MUFU.EX2 R172, R172 ;  /* 0x000000ac00ac7308 */ /* 0x000e620000000800 */
[C---:B------:R-:W-:Y:S01]  /*b6a0*/  FADD.FTZ R26, R23.reuse, R213 ;  /* 0x000000d5171a7221 */ /* 0x040fe20000010000 */
[----:B------:R-:W-:-:S04]  /*b6b0*/  F2FP.PACK_AB R23, R23, R9 ;  /* 0x000000091717723e */ /* 0x000fc800000000ff */
[----:B------:R-:W-:Y:S02]  /*b6c0*/  PRMT R200, R23, 0x7632, R200 ;  /* 0x0000763217c87816 */ /* 0x000fe400000000c8 */
[----:B------:R-:W2:Y:S01]  /*b6d0*/  MUFU.EX2 R8, R168 ;  /* 0x000000a800087308 */ /* 0x000ea20000000800 */
[----:B------:R-:W-:-:S03]  /*b6e0*/  LOP3.LUT R7, R7, 0xff, RZ, 0xc0, !PT ;  /* 0x000000ff07077812 */ /* 0x000fc600078ec0ff */
[----:B------:R-:W-:Y:S01]  /*b6f0*/  @!P0 HADD2 R132, -R200.H0_H0, -RZ.H0_H0 ;  /* 0xa00000ffc8848230 */ /* 0x000fe20000000900 */
[----:B------:R-:W-:Y:S02]  /*b700*/  LOP3.LUT R0, R4, 0xff, RZ, 0xc0, !PT ;  /* 0x000000ff04007812 */ /* 0x000fe400078ec0ff */
[----:B------:R-:W-:Y:S01]  /*b710*/  PRMT R238, R23, 0x5410, R200 ;  /* 0x0000541017ee7816 */ /* 0x000fe200000000c8 */
[----:B-1----:R-:W-:Y:S01]  /*b720*/  FADD.FTZ R10, R172, R10 ;  /* 0x0000000aac0a7221 */ /* 0x002fe20000010000 */
[----:B------:R-:W-:Y:S02]  /*b730*/  @!P0 PRMT R200, R132, 0x5410, RZ ;  /* 0x0000541084c88816 */ /* 0x000fe400000000ff */
[C---:B------:R-:W-:Y:S02]  /*b740*/  ISETP.GE.U32.AND P1, PT, R225.reuse, R7, PT ;  /* 0x00000007e100720c */ /* 0x040fe40003f26070 */
[----:B------:R-:W-:Y:S01]  /*b750*/  ISETP.GE.U32.AND P0, PT, R225, R0, PT ;  /* 0x00000000e100720c */ /* 0x000fe20003f06070 */
[----:B------:R-:W1:Y:S01]  /*b760*/  MUFU.EX2 R174, R174 ;  /* 0x000000ae00ae7308 */ /* 0x000e620000000800 */
[C---:B--2---:R-:W-:Y:S01]  /*b770*/  FADD.FTZ R10, R8.reuse, R10 ;  /* 0x0000000a080a7221 */ /* 0x044fe20000010000 */
[----:B------:R-:W-:-:S06]  /*b780*/  F2FP.PACK_AB R8, R8, R172 ;  /* 0x000000ac0808723e */ /* 0x000fcc00000000ff */
[----:B------:R-:W2:Y:S01]  /*b790*/  MUFU.EX2 R9, R171 ;  /* 0x000000ab00097308 */ /* 0x000ea20000000800 */
[----:B------:R-:W-:Y:S02]  /*b7a0*/  PRMT R194, R8, 0x7610, R194 ;  /* 0x0000761008c27816 */ /* 0x000fe400000000c2 */
[----:B------:R-:W-:Y:S01]  /*b7b0*/  SHF.R.U32.HI R7, RZ, 0x10, R4 ;  /* 0x00000010ff077819 */ /* 0x000fe20000011604 */
[----:B------:R-:W-:Y:S01]  /*b7c0*/  @!P1 HADD2 R133, -R23.H0_H0, -RZ.H0_H0 ;  /* 0xa00000ff17859230 */ /* 0x000fe20000000900 */
[----:B------:R-:W-:-:S03]  /*b7d0*/  LOP3.LUT R0, R4, 0xffff, RZ, 0xc0, !PT ;  /* 0x0000ffff04007812 */ /* 0x000fc600078ec0ff */
[----:B------:R-:W3:Y:S01]  /*b7e0*/  MUFU.EX2 R176, R176 ;  /* 0x000000b000b07308 */ /* 0x000ee20000000800 */
[----:B------:R-:W-:Y:S01]  /*b7f0*/  @!P0 HADD2 R210, -R194.H0_H0, -RZ.H0_H0 ;  /* 0xa00000ffc2d28230 */ /* 0x000fe20000000900 */
[----:B------:R-:W-:Y:S02]  /*b800*/  PRMT R192, R8, 0x7632, R192 ;  /* 0x0000763208c07816 */ /* 0x000fe400000000c0 */
[----:B------:R-:W-:Y:S02]  /*b810*/  SHF.R.U32.HI R5, RZ, 0x18, R4 ;  /* 0x00000018ff057819 */ /* 0x000fe40000011604 */
[----:B------:R-:W-:Y:S02]  /*b820*/  LOP3.LUT R4, R7, 0xff, RZ, 0xc0, !PT ;  /* 0x000000ff07047812 */ /* 0x000fe400078ec0ff */
[----:B------:R-:W4:Y:S01]  /*b830*/  MUFU.EX2 R177, R177 ;  /* 0x000000b100b17308 */ /* 0x000f220000000800 */
[----:B------:R-:W-:Y:S01]  /*b840*/  SHF.R.U32.HI R0, RZ, 0x8, R0 ;  /* 0x00000008ff007819 */ /* 0x000fe20000011600 */
[----:B-1----:R-:W-:Y:S01]  /*b850*/  FADD.FTZ R26, R174, R26 ;  /* 0x0000001aae1a7221 */ /* 0x002fe20000010000 */
[----:B------:R-:W-:Y:S01]  /*b860*/  PRMT R230, R194, 0x5410, R192 ;  /* 0x00005410c2e67816 */ /* 0x000fe200000000c0 */
[----:B------:R-:W-:Y:S01]  /*b870*/  @!P6 HADD2 R208, -R17.H0_H0, -RZ.H0_H0 ;  /* 0xa00000ff11d0e230 */ /* 0x000fe20000000900 */
[----:B------:R-:W-:-:S02]  /*b880*/  @!P1 PRMT R23, R133, 0x5410, RZ ;  /* 0x0000541085179816 */ /* 0x000fc400000000ff */
[----:B------:R-:W-:Y:S02]  /*b890*/  @!P0 PRMT R194, R210, 0x5410, RZ ;  /* 0x00005410d2c28816 */ /* 0x000fe400000000ff */
[C---:B------:R-:W-:Y:S02]  /*b8a0*/  ISETP.GE.U32.AND P1, PT, R225.reuse, R4, PT ;  /* 0x00000004e100720c */ /* 0x040fe40003f26070 */
[----:B------:R-:W-:Y:S02]  /*b8b0*/  ISETP.GE.U32.AND P0, PT, R225, R5, PT ;  /* 0x00000005e100720c */ /* 0x000fe40003f06070 */
[----:B------:R-:W-:Y:S02]  /*b8c0*/  LOP3.LUT R0, R0, 0xffff, RZ, 0xc0, !PT ;  /* 0x0000ffff00007812 */ /* 0x000fe400078ec0ff */
[----:B------:R-:W-:Y:S01]  /*b8d0*/  LOP3.LUT R4, R21, UR9, R226, 0x96, !PT ;  /* 0x0000000915047c12 */ /* 0x000fe2000f8e96e2 */
[C---:B--2---:R-:W-:Y:S01]  /*b8e0*/  FADD.FTZ R26, R9.reuse, R26 ;  /* 0x0000001a091a7221 */ /* 0x044fe20000010000 */
[----:B------:R-:W-:-:S02]  /*b8f0*/  F2FP.PACK_AB R9, R9, R174 ;  /* 0x000000ae0909723e */ /* 0x000fc400000000ff */
[----:B------:R-:W-:Y:S01]  /*b900*/  @!P6 PRMT R17, R208, 0x5410, RZ ;  /* 0x00005410d011e816 */ /* 0x000fe200000000ff */
[----:B------:R-:W-:Y:S01]  /*b910*/  IMAD.WIDE.U32 R4, R4, -0x2daee0ad, RZ ;  /* 0xd2511f5304047825 */ /* 0x000fe200078e00ff */
[----:B------:R-:W-:-:S03]  /*b920*/  ISETP.GE.U32.AND P6, PT, R225, R0, PT ;  /* 0x00000000e100720c */ /* 0x000fc60003fc6070 */
[----:B---3--:R-:W-:Y:S01]  /*b930*/  FADD.FTZ R0, R176, R10 ;  /* 0x0000000ab0007221 */ /* 0x008fe20000010000 */
[----:B------:R-:W-:-:S03]  /*b940*/  PRMT R189, R9, 0x7632, R189 ;  /* 0x0000763209bd7816 */ /* 0x000fc600000000bd */
[----:B----4-:R-:W-:Y:S01]  /*b950*/  FADD.FTZ R10, R177, R0 ;  /* 0x00000000b10a7221 */ /* 0x010fe20000010000 */
[----:B------:R-:W-:Y:S01]  /*b960*/  LOP3.LUT R0, R5, UR7, R6, 0x96, !PT ;  /* 0x0000000705007c12 */ /* 0x000fe2000f8e9606 */
[----:B------:R-:W-:Y:S01]  /*b970*/  @!P0 HADD2 R211, -R189.H0_H0, -RZ.H0_H0 ;  /* 0xa00000ffbdd38230 */ /* 0x000fe20000000900 */
[----:B------:R-:W-:Y:S02]  /*b980*/  PRMT R185, R9, 0x7610, R185 ;  /* 0x0000761009b97816 */ /* 0x000fe400000000b9 */
[----:B------:R-:W-:Y:S02]  /*b990*/  LOP3.LUT R6, R0, 0xff, RZ, 0xc0, !PT ;  /* 0x000000ff00067812 */ /* 0x000fe400078ec0ff */
[----:B------:R-:W-:Y:S02]  /*b9a0*/  PRMT R217, R185, 0x5410, R189 ;  /* 0x00005410b9d97816 */ /* 0x000fe400000000bd */
[----:B------:R-:W-:Y:S02]  /*b9b0*/  @!P0 PRMT R189, R211, 0x5410, RZ ;  /* 0x00005410d3bd8816 */ /* 0x000fe400000000ff */
[----:B------:R-:W-:-:S02]  /*b9c0*/  ISETP.GE.U32.AND P0, PT, R225, R6, PT ;  /* 0x00000006e100720c */ /* 0x000fc40003f06070 */
[----:B------:R-:W-:Y:S01]  /*b9d0*/  LOP3.LUT R6, R0, 0xffff, RZ, 0xc0, !PT ;  /* 0x0000ffff00067812 */ /* 0x000fe200078ec0ff */
[----:B------:R-:W-:-:S03]  /*b9e0*/  @!P6 HADD2 R209, -R192.H0_H0, -RZ.H0_H0 ;  /* 0xa00000ffc0d1e230 */ /* 0x000fc60000000900 */
[----:B------:R-:W-:-:S04]  /*b9f0*/  SHF.R.U32.HI R6, RZ, 0x8, R6 ;  /* 0x00000008ff067819 */ /* 0x000fc80000011606 */
[----:B------:R-:W-:Y:S02]  /*ba00*/  LOP3.LUT R6, R6, 0xffff, RZ, 0xc0, !PT ;  /* 0x0000ffff06067812 */ /* 0x000fe400078ec0ff */
[----:B------:R-:W-:Y:S02]  /*ba10*/  F2FP.PACK_AB R8, R177, R176 ;  /* 0x000000b0b108723e */ /* 0x000fe400000000ff */
[----:B------:R-:W-:Y:S01]  /*ba20*/  @!P6 PRMT R192, R209, 0x5410, RZ ;  /* 0x00005410d1c0e816 */ /* 0x000fe200000000ff */
[----:B------:R-:W1:Y:S01]  /*ba30*/  MUFU.EX2 R170, R170 ;  /* 0x000000aa00aa7308 */ /* 0x000e620000000800 */
[----:B------:R-:W-:Y:S02]  /*ba40*/  ISETP.GE.U32.AND P6, PT, R225, R6, PT ;  /* 0x00000006e100720c */ /* 0x000fe40003fc6070 */
[----:B------:R-:W-:-:S05]  /*ba50*/  PRMT R184, R8, 0x7610, R184 ;  /* 0x0000761008b87816 */ /* 0x000fca00000000b8 */
[----:B------:R-:W2:Y:S01]  /*ba60*/  MUFU.EX2 R169, R169 ;  /* 0x000000a900a97308 */ /* 0x000ea20000000800 */
[----:B------:R-:W-:Y:S01]  /*ba70*/  SHF.R.U32.HI R7, RZ, 0x10, R0 ;  /* 0x00000010ff077819 */ /* 0x000fe20000011600 */
[----:B------:R-:W-:Y:S01]  /*ba80*/  @!P1 HADD2 R218, -R185.H0_H0, -RZ.H0_H0 ;  /* 0xa00000ffb9da9230 */ /* 0x000fe20000000900 */
[----:B------:R-:W-:Y:S01]  /*ba90*/  PRMT R206, R8, 0x7632, R206 ;  /* 0x0000763208ce7816 */ /* 0x000fe200000000ce */
[----:B------:R-:W-:Y:S01]  /*baa0*/  @!P0 HADD2 R221, -R184.H0_H0, -RZ.H0_H0 ;  /* 0xa00000ffb8dd8230 */ /* 0x000fe20000000900 */
[----:B------:R-:W-:Y:S02]  /*bab0*/  LOP3.LUT R7, R7, 0xff, RZ, 0xc0, !PT ;  /* 0x000000ff07077812 */ /* 0x000fe400078ec0ff */
[----:B------:R-:W-:Y:S01]  /*bac0*/  SHF.R.U32.HI R0, RZ, 0x18, R0 ;  /* 0x00000018ff007819 */ /* 0x000fe20000011600 */
[----:B------:R-:W3:Y:S01]  /*bad0*/  MUFU.EX2 R12, R12 ;  /* 0x0000000c000c7308 */ /* 0x000ee20000000800 */
[----:B------:R-:W-:Y:S01]  /*bae0*/  @!P1 PRMT R185, R218, 0x5410, RZ ;  /* 0x00005410dab99816 */ /* 0x000fe200000000ff */
[----:B------:R-:W-:Y:S01]  /*baf0*/  @!P6 HADD2 R222, -R206.H0_H0, -RZ.H0_H0 ;  /* 0xa00000ffcedee230 */ /* 0x000fe20000000900 */
[----:B------:R-:W-:-:S02]  /*bb00*/  PRMT R195, R184, 0x5410, R206 ;  /* 0x00005410b8c37816 */ /* 0x000fc400000000ce */
[----:B------:R-:W-:Y:S02]  /*bb10*/  ISETP.GE.U32.AND P1, PT, R225, R7, PT ;  /* 0x00000007e100720c */ /* 0x000fe40003f26070 */
[----:B------:R-:W-:Y:S01]  /*bb20*/  @!P0 PRMT R184, R221, 0x5410, RZ ;  /* 0x00005410ddb88816 */ /* 0x000fe200000000ff */
[----:B------:R-:W4:Y:S01]  /*bb30*/  MUFU.EX2 R132, R135 ;  /* 0x0000008700847308 */ /* 0x000f220000000800 */
[----:B------:R-:W-:Y:S02]  /*bb40*/  ISETP.GE.U32.AND P0, PT, R225, R0, PT ;  /* 0x00000000e100720c */ /* 0x000fe40003f06070 */
[----:B------:R-:W-:Y:S01]  /*bb50*/  LOP3.LUT R0, R4, 0xff, RZ, 0xc0, !PT ;  /* 0x000000ff04007812 */ /* 0x000fe200078ec0ff */
[----:B-1----:R-:W-:Y:S01]  /*bb60*/  FADD.FTZ R7, R170, R26 ;  /* 0x0000001aaa077221 */ /* 0x002fe20000010000 */
[----:B--2---:R-:W-:Y:S02]  /*bb70*/  F2FP.PACK_AB R6, R169, R170 ;  /* 0x000000aaa906723e */ /* 0x004fe400000000ff */
[----:B------:R-:W-:Y:S01]  /*bb80*/  @!P6 PRMT R206, R222, 0x5410, RZ ;  /* 0x00005410decee816 */ /* 0x000fe200000000ff */
[----:B------:R-:W1:Y:S01]  /*bb90*/  MUFU.EX2 R11, R11 ;  /* 0x0000000b000b7308 */ /* 0x000e620000000800 */
[----:B------:R-:W-:Y:S01]  /*bba0*/  ISETP.GE.U32.AND P6, PT, R225, R0, PT ;  /* 0x00000000e100720c */ /* 0x000fe20003fc6070 */
[----:B------:R-:W-:Y:S01]  /*bbb0*/  FADD.FTZ R7, R169, R7 ;  /* 0x00000007a9077221 */ /* 0x000fe20000010000 */
[----:B------:R-:W-:-:S02]  /*bbc0*/  LOP3.LUT R0, R4, 0xffff, RZ, 0xc0, !PT ;  /* 0x0000ffff04007812 */ /* 0x000fc400078ec0ff */
[----:B------:R-:W-:-:S03]  /*bbd0*/  PRMT R201, R6, 0x7610, R201 ;  /* 0x0000761006c97816 */ /* 0x000fc600000000c9 */
[----:B------:R-:W2:Y:S01]  /*bbe0*/  MUFU.EX2 R27, R27 ;  /* 0x0000001b001b7308 */ /* 0x000ea20000000800 */
[----:B------:R-:W-:Y:S02]  /*bbf0*/  PRMT R235, R6, 0x7632, R235 ;  /* 0x0000763206eb7816 */ /* 0x000fe400000000eb */
[--C-:B------:R-:W-:Y:S02]  /*bc00*/  SHF.R.U32.HI R6, RZ, 0x18, R4.reuse ;  /* 0x00000018ff067819 */ /* 0x100fe40000011604 */
[----:B------:R-:W-:-:S03]  /*bc10*/  SHF.R.U32.HI R5, RZ, 0x10, R4 ;  /* 0x00000010ff057819 */ /* 0x000fc60000011604 */
[----:B------:R-:W-:Y:S01]  /*bc20*/  MUFU.EX2 R178, R178 ;  /* 0x000000b200b27308 */ /* 0x000fe20000000800 */
[----:B------:R-:W-:Y:S01]  /*bc30*/  SHF.R.U32.HI R0, RZ, 0x8, R0 ;  /* 0x00000008ff007819 */ /* 0x000fe20000011600 */
[----:B---3--:R-:W-:Y:S01]  /*bc40*/  FADD.FTZ R4, R12, R7 ;  /* 0x000000070c047221 */ /* 0x008fe20000010000 */
[----:B------:R-:W-:-:S05]  /*bc50*/  @!P1 HADD2 R220, -R201.H0_H0, -RZ.H0_H0 ;  /* 0xa00000ffc9dc9230 */ /* 0x000fca0000000900 */
[----:B------:R-:W3:Y:S01]  /*bc60*/  MUFU.EX2 R186, R186 ;  /* 0x000000ba00ba7308 */ /* 0x000ee20000000800 */
[----:B------:R-:W-:Y:S01]  /*bc70*/  LOP3.LUT R0, R0, 0xffff, RZ, 0xc0, !PT ;  /* 0x0000ffff00007812 */ /* 0x000fe200078ec0ff */
[----:B----4-:R-:W-:Y:S01]  /*bc80*/  FADD.FTZ R4, R132, R4 ;  /* 0x0000000484047221 */ /* 0x010fe20000010000 */
[----:B------:R-:W-:Y:S02]  /*bc90*/  PRMT R179, R201, 0x5410, R235 ;  /* 0x00005410c9b37816 */ /* 0x000fe400000000eb */
[----:B------:R-:W-:Y:S02]  /*bca0*/  @!P1 PRMT R201, R220, 0x5410, RZ ;  /* 0x00005410dcc99816 */ /* 0x000fe400000000ff */
[----:B------:R-:W-:Y:S01]  /*bcb0*/  ISETP.GE.U32.AND P1, PT, R225, R0, PT ;  /* 0x00000000e100720c */ /* 0x000fe20003f26070 */
[----:B-1----:R-:W-:Y:S01]  /*bcc0*/  FADD.FTZ R0, R11, R4 ;  /* 0x000000040b007221 */ /* 0x002fe20000010000 */
[----:B------:R-:W1:Y:S03]  /*bcd0*/  MUFU.EX2 R173, R173 ;  /* 0x000000ad00ad7308 */ /* 0x000e660000000800 */
[----:B--2---:R-:W-:Y:S01]  /*bce0*/  FADD.FTZ R4, R27, R0 ;  /* 0x000000001b047221 */ /* 0x004fe20000010000 */
[----:B---3--:R-:W-:-:S04]  /*bcf0*/  F2FP.PACK_AB R0, R186, R178 ;  /* 0x000000b2ba00723e */ /* 0x008fc800000000ff */
[----:B------:R-:W2:Y:S01]  /*bd00*/  MUFU.EX2 R134, R134 ;  /* 0x0000008600867308 */ /* 0x000ea20000000800 */
[C---:B------:R-:W-:Y:S02]  /*bd10*/  PRMT R234, R0.reuse, 0x7610, R234 ;  /* 0x0000761000ea7816 */ /* 0x040fe400000000ea */
[----:B------:R-:W-:Y:S01]  /*bd20*/  PRMT R197, R0, 0x7632, R197 ;  /* 0x0000763200c57816 */ /* 0x000fe200000000c5 */
[----:B------:R-:W-:Y:S02]  /*bd30*/  STL [R1+0x164], R200 ;  /* 0x000164c801007387 */ /* 0x000fe40000100800 */
[----:B------:R-:W-:Y:S02]  /*bd40*/  @!P6 HADD2 R224, -R234.H0_H0, -RZ.H0_H0 ;  /* 0xa00000ffeae0e230 */ /* 0x000fe40000000900 */
[----:B------:R-:W-:Y:S01]  /*bd50*/  STL [R1+0x168], R194 ;  /* 0x000168c201007387 */ /* 0x000fe20000100800 */
[----:B------:R-:W-:Y:S01]  /*bd60*/  LOP3.LUT R0, R5, 0xff, RZ, 0xc0, !PT ;  /* 0x000000ff05007812 */ /* 0x000fe200078ec0ff */
[----:B------:R-:W-:-:S02]  /*bd70*/  @!P1 HADD2 R223, -R197.H0_H0, -RZ.H0_H0 ;  /* 0xa00000ffc5df9230 */ /* 0x000fc40000000900 */
[----:B------:R-:W-:Y:S01]  /*bd80*/  STL [R1+0x16c], R192 ;  /* 0x00016cc001007387 */ /* 0x000fe20000100800 */
[----:B------:R-:W-:Y:S01]  /*bd90*/  @!P0 HADD2 R219, -R235.H0_H0, -RZ.H0_H0 ;  /* 0xa00000ffebdb8230 */ /* 0x000fe20000000900 */
[----:B------:R-:W-:Y:S02]  /*bda0*/  PRMT R190, R234, 0x5410, R197 ;  /* 0x00005410eabe7816 */ /* 0x000fe400000000c5 */
[----:B------:R-:W-:Y:S01]  /*bdb0*/  STL [R1+0x170], R185 ;  /* 0x000170b901007387 */ /* 0x000fe20000100800 */
[----:B------:R-:W-:-:S03]  /*bdc0*/  @!P6 PRMT R234, R224, 0x5410, RZ ;  /* 0x00005410e0eae816 */ /* 0x000fc600000000ff */
[----:B------:R-:W-:Y:S01]  /*bdd0*/  STL [R1+0x174], R189 ;  /* 0x000174bd01007387 */ /* 0x000fe20000100800 */
[----:B------:R-:W-:-:S03]  /*bde0*/  ISETP.GE.U32.AND P6, PT, R225, R0, PT ;  /* 0x00000000e100720c */ /* 0x000fc60003fc6070 */
[----:B------:R3:W-:Y:S01]  /*bdf0*/  STL [R1+0x178], R195 ;  /* 0x000178c301007387 */ /* 0x0007e20000100800 */
[----:B-1----:R-:W-:Y:S01]  /*be00*/  FADD.FTZ R0, R173, R4 ;  /* 0x00000004ad007221 */ /* 0x002fe20000010000 */
[----:B------:R-:W-:Y:S02]  /*be10*/  @!P1 PRMT R197, R223, 0x5410, RZ ;  /* 0x00005410dfc59816 */ /* 0x000fe400000000ff */
[----:B------:R-:W-:Y:S01]  /*be20*/  STL [R1+0x17c], R184 ;  /* 0x00017cb801007387 */ /* 0x000fe20000100800 */
[----:B------:R-:W-:-:S03]  /*be30*/  FMUL.FTZ R4, R116, R3 ;  /* 0x0000000374047220 */ /* 0x000fc60000410000 */
[----:B------:R-:W-:Y:S01]  /*be40*/  STL [R1+0x180], R206 ;  /* 0x000180ce01007387 */ /* 0x000fe20000100800 */
[----:B------:R-:W-:-:S03]  /*be50*/  @!P0 PRMT R235, R219, 0x5410, RZ ;  /* 0x00005410dbeb8816 */ /* 0x000fc600000000ff */
[----:B------:R1:W-:Y:S01]  /*be60*/  STL [R1+0x184], R179 ;  /* 0x000184b301007387 */ /* 0x0003e20000100800 */
[----:B------:R-:W-:-:S03]  /*be70*/  F2FP.PACK_AB R133, R27, R11 ;  /* 0x0000000b1b85723e */ /* 0x000fc600000000ff */
[----:B------:R4:W-:Y:S01]  /*be80*/  STL [R1+0x188], R201 ;  /* 0x000188c901007387 */ /* 0x0009e20000100800 */
[----:B------:R-:W-:Y:S01]  /*be90*/  IMAD.WIDE.U32 R26, R240, -0x326172a9, RZ ;  /* 0xcd9e8d57f01a7825 */ /* 0x000fe200078e00ff */
[----:B------:R-:W-:Y:S02]  /*bea0*/  ISETP.GE.U32.AND P0, PT, R225, R6, PT ;  /* 0x00000006e100720c */ /* 0x000fe40003f06070 */
[----:B------:R-:W-:Y:S01]  /*beb0*/  STL [R1+0x18c], R190 ;  /* 0x00018cbe01007387 */ /* 0x000fe20000100800 */
[----:B--2---:R-:W-:Y:S02]  /*bec0*/  FADD.FTZ R135, R134, R0 ;  /* 0x0000000086877221 */ /* 0x004fe40000010000 */
[-C--:B------:R-:W-:Y:S01]  /*bed0*/  FMUL.FTZ R228, R60, R3.reuse ;  /* 0x000000033ce47220 */ /* 0x080fe20000410000 */
[----:B------:R-:W-:Y:S01]  /*bee0*/  STL [R1+0x190], R197 ;  /* 0x000190c501007387 */ /* 0x000fe20000100800 */
[-C--:B------:R-:W-:Y:S02]  /*bef0*/  FMUL.FTZ R237, R69, R3.reuse ;  /* 0x0000000345ed7220 */ /* 0x080fe40000410000 */
[-C--:B------:R-:W-:Y:S01]  /*bf00*/  FMUL.FTZ R0, R117, R3.reuse ;  /* 0x0000000375007220 */ /* 0x080fe20000410000 */
[----:B------:R-:W-:Y:S01]  /*bf10*/  STL [R1+0xa0], R4 ;  /* 0x0000a00401007387 */ /* 0x000fe20000100800 */
[----:B---3--:R-:W-:-:S02]  /*bf20*/  FMUL.FTZ R195, R124, R3 ;  /* 0x000000037cc37220 */ /* 0x008fc40000410000 */
[-C--:B------:R-:W-:Y:S01]  /*bf30*/  FMUL.FTZ R194, R128, R3.reuse ;  /* 0x0000000380c27220 */ /* 0x080fe20000410000 */
[----:B------:R-:W-:Y:S01]  /*bf40*/  MOV R128, R226 ;  /* 0x000000e200807202 */ /* 0x000fe20000000f00 */
[-C--:B------:R-:W-:Y:S02]  /*bf50*/  FMUL.FTZ R200, R129, R3.reuse ;  /* 0x0000000381c87220 */ /* 0x080fe40000410000 */
[----:B------:R-:W-:Y:S02]  /*bf60*/  FMUL.FTZ R210, R42, R2 ;  /* 0x000000022ad27220 */ /* 0x000fe40000410000 */
[-C--:B-1----:R-:W-:Y:S02]  /*bf70*/  FMUL.FTZ R179, R121, R3.reuse ;  /* 0x0000000379b37220 */ /* 0x082fe40000410000 */
[----:B----4-:R-:W-:Y:S01]  /*bf80*/  FMUL.FTZ R201, R120, R3 ;  /* 0x0000000378c97220 */ /* 0x010fe20000410000 */
[----:B------:R-:W-:Y:S01]  /*bf90*/  MOV R121, R238 ;  /* 0x000000ee00797202 */ /* 0x000fe20000000f00 */
[----:B------:R-:W-:Y:S01]  /*bfa0*/  FMUL.FTZ R211, R43, R2 ;  /* 0x000000022bd37220 */ /* 0x000fe20000410000 */
[----:B------:R-:W-:Y:S01]  /*bfb0*/  MOV R120, R231 ;  /* 0x000000e700787202 */ /* 0x000fe20000000f00 */
[-C--:B------:R-:W-:Y:S01]  /*bfc0*/  FMUL.FTZ R220, R44, R3.reuse ;  /* 0x000000032cdc7220 */ /* 0x080fe20000410000 */
[----:B------:R1:W-:Y:S01]  /*bfd0*/  STL [R1+0x194], R201 ;  /* 0x000194c901007387 */ /* 0x0003e20000100800 */
        /* <DEDUP_REMOVED lines=10> */
[----:B------:R-:W-:Y:S02]  /*c080*/  FMUL.FTZ R249, R81, R3 ;  /* 0x0000000351f97220 */ /* 0x000fe40000410000 */
        /* <DEDUP_REMOVED lines=61> */
[----:B-1----:R-:W-:-:S02]  /*c460*/  FMUL.FTZ R201, R115, R2 ;  /* 0x0000000273c97220 */ /* 0x002fc40000410000 */
        /* <DEDUP_REMOVED lines=8> */
[----:B------:R-:W-:Y:S01]  /*c4f0*/  LOP3.LUT R2, R27, UR36, R215, 0x96, !PT ;  /* 0x000000241b027c12 */ /* 0x000fe2000f8e96d7 */
        /* <DEDUP_REMOVED lines=42> */
[----:B------:R-:W-:Y:S02]  /*c7a0*/  FMUL.FTZ R189, R125, R3 ;  /* 0x000000037dbd7220 */ /* 0x000fe40000410000 */
[----:B------:R-:W-:Y:S01]  /*c7b0*/  IMAD.WIDE.U32 R2, R2, -0x2daee0ad, RZ ;  /* 0xd2511f5302027825 */ /* 0x000fe200078e00ff */
[----:B------:R1:W-:Y:S04]  /*c7c0*/  STL [R1+0xa4], R0 ;  /* 0x0000a40001007387 */ /* 0x0003e80000100800 */
[----:B-1----:R-:W-:-:S02]  /*c7d0*/  LOP3.LUT R0, R3, UR14, R198, 0x96, !PT ;  /* 0x0000000e03007c12 */ /* 0x002fc4000f8e96c6 */
[----:B------:R-:W-:-:S05]  /*c7e0*/  LOP3.LUT R3, R203, UR35, R26, 0x96, !PT ;  /* 0x00000023cb037c12 */ /* 0x000fca000f8e961a */
[----:B------:R-:W-:-:S04]  /*c7f0*/  IMAD.WIDE.U32 R4, R3, -0x2daee0ad, RZ ;  /* 0xd2511f5303047825 */ /* 0x000fc800078e00ff */
[----:B------:R-:W-:Y:S01]  /*c800*/  IMAD.WIDE.U32 R8, R0, -0x326172a9, RZ ;  /* 0xcd9e8d5700087825 */ /* 0x000fe200078e00ff */
[----:B------:R-:W-:-:S05]  /*c810*/  LOP3.LUT R0, R5, UR12, R2, 0x96, !PT ;  /* 0x0000000c05007c12 */ /* 0x000fca000f8e9602 */
[----:B------:R-:W-:Y:S01]  /*c820*/  IMAD.WIDE.U32 R6, R0, -0x326172a9, RZ ;  /* 0xcd9e8d5700067825 */ /* 0x000fe200078e00ff */
[----:B------:R-:W-:-:S04]  /*c830*/  LOP3.LUT R3, R9, UR13, R202, 0x96, !PT ;  /* 0x0000000d09037c12 */ /* 0x000fc8000f8e96ca */
[----:B------:R-:W-:Y:S01]  /*c840*/  LOP3.LUT R0, R7, UR11, R8, 0x96, !PT ;  /* 0x0000000b07007c12 */ /* 0x000fe2000f8e9608 */
[----:B------:R-:W-:Y:S01]  /*c850*/  IMAD.WIDE.U32 R2, R3, -0x2daee0ad, RZ ;  /* 0xd2511f5303027825 */ /* 0x000fe200078e00ff */
[----:B------:R-:W1:Y:S03]  /*c860*/  MUFU.EX2 R11, R241 ;  /* 0x000000f1000b7308 */ /* 0x000e660000000800 */
[----:B------:R-:W-:Y:S01]  /*c870*/  IMAD.WIDE.U32 R8, R0, -0x2daee0ad, RZ ;  /* 0xd2511f5300087825 */ /* 0x000fe200078e00ff */
[----:B------:R-:W-:Y:S01]  /*c880*/  F2FP.PACK_AB R132, R132, R12 ;  /* 0x0000000c8484723e */ /* 0x000fe200000000ff */
[----:B------:R-:W2:Y:S01]  /*c890*/  LDC.U8 R125, c[0x0][0x2d8] ;  /* 0x0000b600ff7d7b82 */ /* 0x000ea20000000000 */
[----:B------:R-:W-:Y:S02]  /*c8a0*/  LOP3.LUT R3, R3, UR10, R4, 0x96, !PT ;  /* 0x0000000a03037c12 */ /* 0x000fe4000f8e9604 */
[----:B------:R-:W3:Y:S01]  /*c8b0*/  MUFU.EX2 R12, R242 ;  /* 0x000000f2000c7308 */ /* 0x000ee20000000800 */
[----:B------:R-:W-:Y:S01]  /*c8c0*/  LOP3.LUT R2, R9, UR8, R2, 0x96, !PT ;  /* 0x0000000809027c12 */ /* 0x000fe2000f8e9602 */
[----:B------:R-:W-:-:S02]  /*c8d0*/  FADD.FTZ R10, R178, R10 ;  /* 0x0000000ab20a7221 */ /* 0x000fc40000010000 */
[----:B------:R-:W-:-:S04]  /*c8e0*/  IMAD.WIDE.U32 R4, R3, -0x326172a9, RZ ;  /* 0xcd9e8d5703047825 */ /* 0x000fc800078e00ff */
[----:B------:R-:W-:-:S04]  /*c8f0*/  IMAD.WIDE.U32 R2, R2, -0x326172a9, RZ ;  /* 0xcd9e8d5702027825 */ /* 0x000fc800078e00ff */
[----:B------:R-:W-:Y:S01]  /*c900*/  FADD.FTZ R7, R186, R10 ;  /* 0x0000000aba077221 */ /* 0x000fe20000010000 */
[----:B------:R-:W-:Y:S01]  /*c910*/  LOP3.LUT R0, R3, UR31, R4, 0x96, !PT ;  /* 0x0000001f03007c12 */ /* 0x000fe2000f8e9604 */
[----:B------:R4:W2:Y:S02]  /*c920*/  MUFU.EX2 R10, R243 ;  /* 0x000000f3000a7308 */ /* 0x0008a40000000800 */
[----:B-1----:R-:W-:Y:S01]  /*c930*/  FADD.FTZ R4, R11, R7 ;  /* 0x000000070b047221 */ /* 0x002fe20000010000 */
[----:B------:R-:W-:Y:S02]  /*c940*/  LOP3.LUT R9, R5, UR9, R6, 0x96, !PT ;  /* 0x0000000905097c12 */ /* 0x000fe4000f8e9606 */
[C---:B---3--:R-:W-:Y:S01]  /*c950*/  F2FP.PACK_AB R7, R12.reuse, R11 ;  /* 0x0000000b0c07723e */ /* 0x048fe200000000ff */
[----:B------:R-:W-:Y:S01]  /*c960*/  FADD.FTZ R6, R12, R4 ;  /* 0x000000040c067221 */ /* 0x000fe20000010000 */
[C---:B------:R-:W-:Y:S01]  /*c970*/  LOP3.LUT R4, R0.reuse, 0xffff, RZ, 0xc0, !PT ;  /* 0x0000ffff00047812 */ /* 0x040fe200078ec0ff */
[----:B------:R-:W1:Y:S01]  /*c980*/  MUFU.EX2 R11, R252 ;  /* 0x000000fc000b7308 */ /* 0x000e620000000800 */
[----:B------:R-:W-:-:S02]  /*c990*/  LOP3.LUT R5, R0, 0xff, RZ, 0xc0, !PT ;  /* 0x000000ff00057812 */ /* 0x000fc400078ec0ff */
[----:B------:R-:W-:Y:S02]  /*c9a0*/  SHF.R.U32.HI R4, RZ, 0x8, R4 ;  /* 0x00000008ff047819 */ /* 0x000fe40000011604 */
[C---:B----4-:R-:W-:Y:S02]  /*c9b0*/  PRMT R243, R132.reuse, 0x7610, R243 ;  /* 0x0000761084f37816 */ /* 0x050fe400000000f3 */
[----:B------:R-:W-:-:S03]  /*c9c0*/  PRMT R193, R132, 0x7632, R193 ;  /* 0x0000763284c17816 */ /* 0x000fc600000000c1 */
[----:B------:R-:W-:Y:S01]  /*c9d0*/  @!P6 HADD2 R13, -R243.H0_H0, -RZ.H0_H0 ;  /* 0xa00000fff30de230 */ /* 0x000fe20000000900 */
[----:B--2---:R-:W-:Y:S02]  /*c9e0*/  ISETP.GE.U32.AND P1, PT, R125, R5, PT ;  /* 0x000000057d00720c */ /* 0x004fe40003f26070 */
[----:B------:R-:W-:Y:S02]  /*c9f0*/  LOP3.LUT R4, R4, 0xffff, RZ, 0xc0, !PT ;  /* 0x0000ffff04047812 */ /* 0x000fe400078ec0ff */
[----:B------:R-:W-:Y:S02]  /*ca00*/  PRMT R240, R243, 0x5410, R193 ;  /* 0x00005410f3f07816 */ /* 0x000fe400000000c1 */
[----:B------:R-:W-:Y:S02]  /*ca10*/  @!P6 PRMT R243, R13, 0x5410, RZ ;  /* 0x000054100df3e816 */ /* 0x000fe400000000ff */
[----:B------:R-:W-:Y:S01]  /*ca20*/  ISETP.GE.U32.AND P6, PT, R125, R4, PT ;  /* 0x000000047d00720c */ /* 0x000fe20003fc6070 */
[----:B------:R-:W-:Y:S01]  /*ca30*/  FADD.FTZ R4, R10, R6 ;  /* 0x000000060a047221 */ /* 0x000fe20000010000 */
[----:B------:R-:W-:-:S03]  /*ca40*/  PRMT R205, R7, 0x7610, R205 ;  /* 0x0000761007cd7816 */ /* 0x000fc600000000cd */
[----:B-1----:R-:W-:Y:S01]  /*ca50*/  FADD.FTZ R5, R11, R4 ;  /* 0x000000040b057221 */ /* 0x002fe20000010000 */
[--C-:B------:R-:W-:Y:S02]  /*ca60*/  SHF.R.U32.HI R4, RZ, 0x18, R0.reuse ;  /* 0x00000018ff047819 */ /* 0x100fe40000011600 */
[----:B------:R-:W-:Y:S01]  /*ca70*/  SHF.R.U32.HI R0, RZ, 0x10, R0 ;  /* 0x00000010ff007819 */ /* 0x000fe20000011600 */
[----:B------:R-:W-:Y:S01]  /*ca80*/  @!P0 HADD2 R16, -R193.H0_H0, -RZ.H0_H0 ;  /* 0xa00000ffc1108230 */ /* 0x000fe20000000900 */
[----:B------:R-:W-:Y:S01]  /*ca90*/  PRMT R108, R7, 0x7632, R108 ;  /* 0x00007632076c7816 */ /* 0x000fe2000000006c */
[----:B------:R-:W-:Y:S01]  /*caa0*/  @!P1 HADD2 R25, -R205.H0_H0, -RZ.H0_H0 ;  /* 0xa00000ffcd199230 */ /* 0x000fe20000000900 */
[----:B------:R-:W-:Y:S02]  /*cab0*/  LOP3.LUT R0, R0, 0xff, RZ, 0xc0, !PT ;  /* 0x000000ff00007812 */ /* 0x000fe400078ec0ff */
[----:B------:R-:W-:Y:S02]  /*cac0*/  MOV R46, R207 ;  /* 0x000000cf002e7202 */ /* 0x000fe40000000f00 */
[----:B------:R-:W-:Y:S01]  /*cad0*/  PRMT R207, R205, 0x5410, R108 ;  /* 0x00005410cdcf7816 */ /* 0x000fe2000000006c */
[----:B------:R-:W-:Y:S01]  /*cae0*/  @!P6 HADD2 R24, -R108.H0_H0, -RZ.H0_H0 ;  /* 0xa00000ff6c18e230 */ /* 0x000fe20000000900 */
[----:B------:R-:W-:-:S02]  /*caf0*/  @!P0 PRMT R193, R16, 0x5410, RZ ;  /* 0x0000541010c18816 */ /* 0x000fc400000000ff */
[----:B------:R-:W-:Y:S02]  /*cb00*/  @!P1 PRMT R205, R25, 0x5410, RZ ;  /* 0x0000541019cd9816 */ /* 0x000fe400000000ff */
[C---:B------:R-:W-:Y:S02]  /*cb10*/  ISETP.GE.U32.AND P0, PT, R125.reuse, R4, PT ;  /* 0x000000047d00720c */ /* 0x040fe40003f06070 */
[----:B------:R-:W-:Y:S02]  /*cb20*/  ISETP.GE.U32.AND P1, PT, R125, R0, PT ;  /* 0x000000007d00720c */ /* 0x000fe40003f26070 */
[----:B------:R-:W-:Y:S01]  /*cb30*/  LOP3.LUT R0, R2, 0xff, RZ, 0xc0, !PT ;  /* 0x000000ff02007812 */ /* 0x000fe200078ec0ff */
[----:B------:R-:W1:Y:S01]  /*cb40*/  MUFU.EX2 R7, R46 ;  /* 0x0000002e00077308 */ /* 0x000e620000000800 */
[----:B------:R-:W-:Y:S02]  /*cb50*/  @!P6 PRMT R108, R24, 0x5410, RZ ;  /* 0x00005410186ce816 */ /* 0x000fe400000000ff */
[----:B------:R-:W-:-:S02]  /*cb60*/  F2FP.PACK_AB R6, R11, R10 ;  /* 0x0000000a0b06723e */ /* 0x000fc400000000ff */
[----:B------:R-:W-:Y:S02]  /*cb70*/  ISETP.GE.U32.AND P6, PT, R125, R0, PT ;  /* 0x000000007d00720c */ /* 0x000fe40003fc6070 */
[----:B------:R-:W-:Y:S01]  /*cb80*/  LOP3.LUT R0, R2, 0xffff, RZ, 0xc0, !PT ;  /* 0x0000ffff02007812 */ /* 0x000fe200078ec0ff */
[----:B------:R-:W2:Y:S01]  /*cb90*/  MUFU.EX2 R10, R43 ;  /* 0x0000002b000a7308 */ /* 0x000ea20000000800 */
[C---:B------:R-:W-:Y:S02]  /*cba0*/  PRMT R252, R133.reuse, 0x7632, R252 ;  /* 0x0000763285fc7816 */ /* 0x040fe400000000fc */
[----:B------:R-:W-:Y:S02]  /*cbb0*/  PRMT R219, R133, 0x7610, R219 ;  /* 0x0000761085db7816 */ /* 0x000fe400000000db */
[----:B------:R-:W-:Y:S01]  /*cbc0*/  SHF.R.U32.HI R0, RZ, 0x8, R0 ;  /* 0x00000008ff007819 */ /* 0x000fe20000011600 */
[----:B------:R-:W-:Y:S01]  /*cbd0*/  @!P0 HADD2 R14, -R252.H0_H0, -RZ.H0_H0 ;  /* 0xa00000fffc0e8230 */ /* 0x000fe20000000900 */
[--C-:B------:R-:W-:Y:S01]  /*cbe0*/  SHF.R.U32.HI R4, RZ, 0x10, R2.reuse ;  /* 0x00000010ff047819 */ /* 0x100fe20000011602 */
[----:B------:R-:W-:Y:S01]  /*cbf0*/  @!P1 HADD2 R15, -R219.H0_H0, -RZ.H0_H0 ;  /* 0xa00000ffdb0f9230 */ /* 0x000fe20000000900 */
[----:B------:R-:W-:-:S02]  /*cc00*/  SHF.R.U32.HI R2, RZ, 0x18, R2 ;  /* 0x00000018ff027819 */ /* 0x000fc40000011602 */
[----:B------:R-:W-:Y:S02]  /*cc10*/  LOP3.LUT R0, R0, 0xffff, RZ, 0xc0, !PT ;  /* 0x0000ffff00007812 */ /* 0x000fe400078ec0ff */
[----:B------:R-:W-:Y:S02]  /*cc20*/  PRMT R25, R219, 0x5410, R252 ;  /* 0x00005410db197816 */ /* 0x000fe400000000fc */
[----:B------:R-:W-:Y:S02]  /*cc30*/  PRMT R218, R6, 0x7610, R218 ;  /* 0x0000761006da7816 */ /* 0x000fe400000000da */
[----:B------:R-:W-:Y:S02]  /*cc40*/  @!P0 PRMT R252, R14, 0x5410, RZ ;  /* 0x000054100efc8816 */ /* 0x000fe400000000ff */
[----:B------:R-:W-:Y:S02]  /*cc50*/  @!P1 PRMT R219, R15, 0x5410, RZ ;  /* 0x000054100fdb9816 */ /* 0x000fe400000000ff */
[----:B------:R-:W-:Y:S01]  /*cc60*/  ISETP.GE.U32.AND P1, PT, R125, R2, PT ;  /* 0x000000027d00720c */ /* 0x000fe20003f26070 */
[----:B------:R-:W-:Y:S01]  /*cc70*/  IMAD.WIDE.U32 R2, R9, -0x2daee0ad, RZ ;  /* 0xd2511f5309027825 */ /* 0x000fe200078e00ff */
[----:B------:R-:W-:Y:S01]  /*cc80*/  ISETP.GE.U32.AND P0, PT, R125, R0, PT ;  /* 0x000000007d00720c */ /* 0x000fe20003f06070 */
[----:B------:R-:W-:-:S02]  /*cc90*/  @!P6 HADD2 R31, -R218.H0_H0, -RZ.H0_H0 ;  /* 0xa00000ffda1fe230 */ /* 0x000fc40000000900 */
[----:B-1----:R-:W-:Y:S01]  /*cca0*/  FADD.FTZ R0, R7, R5 ;  /* 0x0000000507007221 */ /* 0x002fe20000010000 */
[----:B------:R-:W-:Y:S02]  /*ccb0*/  PRMT R213, R6, 0x7632, R213 ;  /* 0x0000763206d57816 */ /* 0x000fe400000000d5 */
[C---:B--2---:R-:W-:Y:S01]  /*ccc0*/  F2FP.PACK_AB R5, R10.reuse, R7 ;  /* 0x000000070a05723e */ /* 0x044fe200000000ff */
[----:B------:R-:W-:Y:S01]  /*ccd0*/  FADD.FTZ R7, R10, R0 ;  /* 0x000000000a077221 */ /* 0x000fe20000010000 */
[----:B------:R-:W-:Y:S01]  /*cce0*/  LOP3.LUT R4, R4, 0xff, RZ, 0xc0, !PT ;  /* 0x000000ff04047812 */ /* 0x000fe200078ec0ff */
[----:B------:R-:W-:Y:S01]  /*ccf0*/  IMAD.MOV.U32 R43, RZ, RZ, R214 ;  /* 0x000000ffff2b7224 */ /* 0x000fe200078e00d6 */
[----:B------:R-:W-:Y:S02]  /*cd00*/  LOP3.LUT R0, R3, UR7, R8, 0x96, !PT ;  /* 0x0000000703007c12 */ /* 0x000fe4000f8e9608 */
[----:B------:R-:W-:Y:S02]  /*cd10*/  PRMT R214, R218, 0x5410, R213 ;  /* 0x00005410dad67816 */ /* 0x000fe400000000d5 */
[----:B------:R-:W-:-:S02]  /*cd20*/  @!P6 PRMT R218, R31, 0x5410, RZ ;  /* 0x000054101fdae816 */ /* 0x000fc400000000ff */
[----:B------:R-:W-:Y:S02]  /*cd30*/  ISETP.GE.U32.AND P6, PT, R125, R4, PT ;  /* 0x000000047d00720c */ /* 0x000fe40003fc6070 */
[----:B------:R-:W-:Y:S02]  /*cd40*/  LOP3.LUT R4, R0, 0xffff, RZ, 0xc0, !PT ;  /* 0x0000ffff00047812 */ /* 0x000fe400078ec0ff */
[----:B------:R-:W-:Y:S02]  /*cd50*/  F2FP.PACK_AB R134, R134, R173 ;  /* 0x000000ad8686723e */ /* 0x000fe400000000ff */
[----:B------:R-:W-:Y:S01]  /*cd60*/  SHF.R.U32.HI R4, RZ, 0x8, R4 ;  /* 0x00000008ff047819 */ /* 0x000fe20000011604 */
[----:B------:R-:W-:Y:S01]  /*cd70*/  @!P0 HADD2 R30, -R213.H0_H0, -RZ.H0_H0 ;  /* 0xa00000ffd51e8230 */ /* 0x000fe20000000900 */
[----:B------:R-:W-:Y:S02]  /*cd80*/  PRMT R212, R134, 0x7632, R212 ;  /* 0x0000763286d47816 */ /* 0x000fe400000000d4 */
[----:B------:R-:W-:-:S02]  /*cd90*/  LOP3.LUT R4, R4, 0xffff, RZ, 0xc0, !PT ;  /* 0x0000ffff04047812 */ /* 0x000fc400078ec0ff */
[----:B------:R-:W-:Y:S01]  /*cda0*/  @!P0 PRMT R213, R30, 0x5410, RZ ;  /* 0x000054101ed58816 */ /* 0x000fe200000000ff */
[----:B------:R-:W-:Y:S01]  /*cdb0*/  @!P1 HADD2 R33, -R212.H0_H0, -RZ.H0_H0 ;  /* 0xa00000ffd4219230 */ /* 0x000fe20000000900 */
[----:B------:R-:W-:Y:S02]  /*cdc0*/  PRMT R186, R134, 0x7610, R186 ;  /* 0x0000761086ba7816 */ /* 0x000fe400000000ba */
[----:B------:R-:W-:Y:S02]  /*cdd0*/  ISETP.GE.U32.AND P0, PT, R125, R4, PT ;  /* 0x000000047d00720c */ /* 0x000fe40003f06070 */
[----:B------:R-:W-:Y:S02]  /*cde0*/  LOP3.LUT R4, R0, 0xff, RZ, 0xc0, !PT ;  /* 0x000000ff00047812 */ /* 0x000fe400078ec0ff */
[----:B------:R-:W-:Y:S02]  /*cdf0*/  PRMT R24, R186, 0x5410, R212 ;  /* 0x00005410ba187816 */ /* 0x000fe400000000d4 */
[----:B------:R-:W-:Y:S01]  /*ce00*/  @!P1 PRMT R212, R33, 0x5410, RZ ;  /* 0x0000541021d49816 */ /* 0x000fe200000000ff */
[----:B------:R-:W1:Y:S01]  /*ce10*/  MUFU.EX2 R6, R43 ;  /* 0x0000002b00067308 */ /* 0x000e620000000800 */
[----:B------:R-:W-:Y:S01]  /*ce20*/  ISETP.GE.U32.AND P1, PT, R125, R4, PT ;  /* 0x000000047d00720c */ /* 0x000fe20003f26070 */
[----:B------:R-:W-:-:S06]  /*ce30*/  @!P6 HADD2 R32, -R186.H0_H0, -RZ.H0_H0 ;  /* 0xa00000ffba20e230 */ /* 0x000fcc0000000900 */
[----:B------:R2:W3:Y:S01]  /*ce40*/  MUFU.EX2 R8, R204 ;  /* 0x000000cc00087308 */ /* 0x0004e20000000800 */
[----:B------:R-:W-:Y:S02]  /*ce50*/  PRMT R178, R5, 0x7610, R178 ;  /* 0x0000761005b27816 */ /* 0x000fe400000000b2 */
[--C-:B------:R-:W-:Y:S02]  /*ce60*/  SHF.R.U32.HI R4, RZ, 0x18, R0.reuse ;  /* 0x00000018ff047819 */ /* 0x100fe40000011600 */
[----:B------:R-:W-:Y:S01]  /*ce70*/  SHF.R.U32.HI R0, RZ, 0x10, R0 ;  /* 0x00000010ff007819 */ /* 0x000fe20000011600 */
[----:B------:R-:W-:Y:S01]  /*ce80*/  @!P1 HADD2 R35, -R178.H0_H0, -RZ.H0_H0 ;  /* 0xa00000ffb2239230 */ /* 0x000fe20000000900 */
[----:B------:R-:W-:Y:S02]  /*ce90*/  @!P6 PRMT R186, R32, 0x5410, RZ ;  /* 0x0000541020bae816 */ /* 0x000fe400000000ff */
[----:B------:R-:W-:Y:S02]  /*cea0*/  ISETP.GE.U32.AND P6, PT, R125, R4, PT ;  /* 0x000000047d00720c */ /* 0x000fe40003fc6070 */
[----:B------:R-:W-:-:S02]  /*ceb0*/  PRMT R177, R5, 0x7632, R177 ;  /* 0x0000763205b17816 */ /* 0x000fc400000000b1 */
[----:B------:R-:W-:Y:S01]  /*cec0*/  LOP3.LUT R0, R0, 0xff, RZ, 0xc0, !PT ;  /* 0x000000ff00007812 */ /* 0x000fe200078ec0ff */
[----:B-1----:R-:W-:Y:S01]  /*ced0*/  FADD.FTZ R5, R6, R135 ;  /* 0x0000008706057221 */ /* 0x002fe20000010000 */
[----:B------:R1:W-:Y:S01]  /*cee0*/  MUFU.EX2 R242, R124 ;  /* 0x0000007c00f27308 */ /* 0x0003e20000000800 */
[----:B--2---:R-:W-:Y:S02]  /*cef0*/  PRMT R204, R178, 0x5410, R177 ;  /* 0x00005410b2cc7816 */ /* 0x004fe400000000b1 */
[----:B---3--:R-:W-:Y:S02]  /*cf00*/  F2FP.PACK_AB R4, R8, R6 ;  /* 0x000000060804723e */ /* 0x008fe400000000ff */
[----:B------:R-:W-:Y:S02]  /*cf10*/  @!P1 PRMT R178, R35, 0x5410, RZ ;  /* 0x0000541023b29816 */ /* 0x000fe400000000ff */
[----:B------:R-:W-:Y:S01]  /*cf20*/  ISETP.GE.U32.AND P1, PT, R125, R0, PT ;  /* 0x000000007d00720c */ /* 0x000fe20003f26070 */
[----:B------:R-:W2:Y:S01]  /*cf30*/  MUFU.EX2 R6, R42 ;  /* 0x0000002a00067308 */ /* 0x000ea20000000800 */
[----:B------:R-:W-:-:S02]  /*cf40*/  LOP3.LUT R0, R2, 0xffff, RZ, 0xc0, !PT ;  /* 0x0000ffff02007812 */ /* 0x000fc400078ec0ff */
[----:B------:R-:W-:Y:S01]  /*cf50*/  PRMT R176, R4, 0x7632, R176 ;  /* 0x0000763204b07816 */ /* 0x000fe200000000b0 */
[----:B------:R-:W-:Y:S01]  /*cf60*/  @!P0 HADD2 R34, -R177.H0_H0, -RZ.H0_H0 ;  /* 0xa00000ffb1228230 */ /* 0x000fe20000000900 */
[----:B------:R-:W-:Y:S01]  /*cf70*/  SHF.R.U32.HI R0, RZ, 0x8, R0 ;  /* 0x00000008ff007819 */ /* 0x000fe20000011600 */
[----:B-1----:R-:W-:Y:S01]  /*cf80*/  IMAD.MOV.U32 R124, RZ, RZ, R120 ;  /* 0x000000ffff7c7224 */ /* 0x002fe200078e0078 */
[----:B------:R-:W-:Y:S01]  /*cf90*/  MOV R120, R117 ;  /* 0x0000007500787202 */ /* 0x000fe20000000f00 */
[----:B------:R-:W-:Y:S01]  /*cfa0*/  IMAD.MOV.U32 R117, RZ, RZ, R116 ;  /* 0x000000ffff757224 */ /* 0x000fe200078e0074 */
[----:B------:R-:W-:Y:S01]  /*cfb0*/  @!P6 HADD2 R36, -R176.H0_H0, -RZ.H0_H0 ;  /* 0xa00000ffb024e230 */ /* 0x000fe20000000900 */
[----:B------:R-:W-:Y:S01]  /*cfc0*/  IMAD.MOV.U32 R116, RZ, RZ, R113 ;  /* 0x000000ffff747224 */ /* 0x000fe200078e0071 */
[----:B------:R-:W-:Y:S02]  /*cfd0*/  LOP3.LUT R3, R2, 0xff, RZ, 0xc0, !PT ;  /* 0x000000ff02037812 */ /* 0x000fe400078ec0ff */
[----:B------:R-:W-:-:S02]  /*cfe0*/  PRMT R175, R4, 0x7610, R175 ;  /* 0x0000761004af7816 */ /* 0x000fc400000000af */
[----:B------:R-:W-:Y:S01]  /*cff0*/  MOV R113, R112 ;  /* 0x0000007000717202 */ /* 0x000fe20000000f00 */
[----:B------:R-:W-:Y:S01]  /*d000*/  IMAD.MOV.U32 R112, RZ, RZ, R109 ;  /* 0x000000ffff707224 */ /* 0x000fe200078e006d */
[----:B------:R-:W-:Y:S01]  /*d010*/  LOP3.LUT R0, R0, 0xffff, RZ, 0xc0, !PT ;  /* 0x0000ffff00007812 */ /* 0x000fe200078ec0ff */
[----:B------:R-:W-:Y:S01]  /*d020*/  IMAD.MOV.U32 R109, RZ, RZ, R188 ;  /* 0x000000ffff6d7224 */ /* 0x000fe200078e00bc */
[----:B------:R-:W-:Y:S02]  /*d030*/  @!P0 PRMT R177, R34, 0x5410, RZ ;  /* 0x0000541022b18816 */ /* 0x000fe400000000ff */
[----:B------:R-:W-:Y:S02]  /*d040*/  ISETP.GE.U32.AND P0, PT, R125, R3, PT ;  /* 0x000000037d00720c */ /* 0x000fe40003f06070 */
[----:B------:R-:W-:Y:S02]  /*d050*/  PRMT R188, R175, 0x5410, R176 ;  /* 0x00005410afbc7816 */ /* 0x000fe400000000b0 */
[----:B------:R-:W-:-:S02]  /*d060*/  @!P6 PRMT R176, R36, 0x5410, RZ ;  /* 0x0000541024b0e816 */ /* 0x000fc400000000ff */
[----:B------:R-:W-:Y:S02]  /*d070*/  ISETP.GE.U32.AND P6, PT, R125, R0, PT ;  /* 0x000000007d00720c */ /* 0x000fe40003fc6070 */
[--C-:B------:R-:W-:Y:S02]  /*d080*/  SHF.R.U32.HI R0, RZ, 0x10, R2.reuse ;  /* 0x00000010ff007819 */ /* 0x100fe40000011602 */
[----:B------:R-:W-:Y:S02]  /*d090*/  SHF.R.U32.HI R3, RZ, 0x18, R2 ;  /* 0x00000018ff037819 */ /* 0x000fe40000011602 */
[----:B--2---:R-:W-:-:S04]  /*d0a0*/  F2FP.PACK_AB R2, R242, R6 ;  /* 0x00000006f202723e */ /* 0x004fc800000000ff */
[----:B------:R-:W-:Y:S01]  /*d0b0*/  PRMT R174, R2, 0x7610, R174 ;  /* 0x0000761002ae7816 */ /* 0x000fe200000000ae */
[----:B------:R-:W-:Y:S01]  /*d0c0*/  FADD.FTZ R4, R8, R5 ;  /* 0x0000000508047221 */ /* 0x000fe20000010000 */
[----:B------:R-:W-:Y:S01]  /*d0d0*/  PRMT R173, R2, 0x7632, R173 ;  /* 0x0000763202ad7816 */ /* 0x000fe200000000ad */
[----:B------:R-:W-:Y:S02]  /*d0e0*/  MUFU.EX2 R5, R196 ;  /* 0x000000c400057308 */ /* 0x000fe40000000800 */
[----:B------:R-:W-:Y:S01]  /*d0f0*/  @!P0 HADD2 R40, -R174.H0_H0, -RZ.H0_H0 ;  /* 0xa00000ffae288230 */ /* 0x000fe20000000900 */
[----:B------:R-:W-:-:S05]  /*d100*/  LOP3.LUT R2, R19, UR13, R202, 0x96, !PT ;  /* 0x0000000d13027c12 */ /* 0x000fca000f8e96ca */
[----:B------:R1:W2:Y:S01]  /*d110*/  MUFU.EX2 R16, R187 ;  /* 0x000000bb00107308 */ /* 0x0002a20000000800 */
[----:B------:R-:W-:Y:S01]  /*d120*/  @!P1 HADD2 R41, -R175.H0_H0, -RZ.H0_H0 ;  /* 0xa00000ffaf299230 */ /* 0x000fe20000000900 */
[----:B------:R-:W-:Y:S01]  /*d130*/  LOP3.LUT R0, R0, 0xff, RZ, 0xc0, !PT ;  /* 0x000000ff00007812 */ /* 0x000fe200078ec0ff */
[----:B------:R-:W-:-:S03]  /*d140*/  IMAD R2, R2, -0x2daee0ad, RZ ;  /* 0xd2511f5302027824 */ /* 0x000fc600078e02ff */
[----:B------:R-:W-:Y:S02]  /*d150*/  @!P1 PRMT R175, R41, 0x5410, RZ ;  /* 0x0000541029af9816 */ /* 0x000fe400000000ff */
[----:B-1----:R-:W-:Y:S02]  /*d160*/  PRMT R187, R174, 0x5410, R173 ;  /* 0x00005410aebb7816 */ /* 0x002fe400000000ad */
[----:B------:R-:W-:Y:S02]  /*d170*/  @!P0 PRMT R174, R40, 0x5410, RZ ;  /* 0x0000541028ae8816 */ /* 0x000fe400000000ff */
[----:B------:R-:W-:Y:S02]  /*d180*/  ISETP.GE.U32.AND P0, PT, R125, R3, PT ;  /* 0x000000037d00720c */ /* 0x000fe40003f06070 */
[----:B------:R-:W-:Y:S02]  /*d190*/  LOP3.LUT R3, R129, UR11, R18, 0x96, !PT ;  /* 0x0000000b81037c12 */ /* 0x000fe4000f8e9612 */
[----:B------:R-:W-:-:S03]  /*d1a0*/  ISETP.GE.U32.AND P1, PT, R125, R0, PT ;  /* 0x000000007d00720c */ /* 0x000fc60003f26070 */
[----:B------:R-:W-:Y:S01]  /*d1b0*/  IMAD.WIDE.U32 R14, R3, -0x2daee0ad, RZ ;  /* 0xd2511f53030e7825 */ /* 0x000fe200078e00ff */
[----:B--2---:R-:W-:-:S04]  /*d1c0*/  F2FP.PACK_AB R0, R16, R5 ;  /* 0x000000051000723e */ /* 0x004fc800000000ff */
[----:B------:R-:W-:Y:S02]  /*d1d0*/  LOP3.LUT R2, R15, UR8, R2, 0x96, !PT ;  /* 0x000000080f027c12 */ /* 0x000fe4000f8e9602 */
[----:B------:R-:W-:-:S03]  /*d1e0*/  PRMT R172, R0, 0x7632, R172 ;  /* 0x0000763200ac7816 */ /* 0x000fc600000000ac */
[----:B------:R-:W-:Y:S01]  /*d1f0*/  IMAD.WIDE.U32 R2, R2, -0x326172a9, RZ ;  /* 0xcd9e8d5702027825 */ /* 0x000fe200078e00ff */
[----:B------:R-:W-:Y:S01]  /*d200*/  @!P1 HADD2 R38, -R0.H0_H0, -RZ.H0_H0 ;  /* 0xa00000ff00269230 */ /* 0x000fe20000000900 */
[C---:B------:R-:W-:Y:S02]  /*d210*/  @P1 PRMT R191, R0.reuse, 0x7610, R191 ;  /* 0x0000761000bf1816 */ /* 0x040fe400000000bf */
[----:B------:R-:W-:Y:S02]  /*d220*/  PRMT R13, R0, 0x5410, R172 ;  /* 0x00005410000d7816 */ /* 0x000fe400000000ac */
[----:B------:R-:W-:Y:S01]  /*d230*/  LOP3.LUT R0, R3, UR31, R20, 0x96, !PT ;  /* 0x0000001f03007c12 */ /* 0x000fe2000f8e9614 */
[----:B------:R-:W-:-:S03]  /*d240*/  FADD.FTZ R18, R5, R4 ;  /* 0x0000000405127221 */ /* 0x000fc60000010000 */
[----:B------:R-:W-:Y:S01]  /*d250*/  LOP3.LUT R4, R0, 0xffff, RZ, 0xc0, !PT ;  /* 0x0000ffff00047812 */ /* 0x000fe200078ec0ff */
[----:B------:R-:W-:-:S03]  /*d260*/  FADD.FTZ R196, R6, R7 ;  /* 0x0000000706c47221 */ /* 0x000fc60000010000 */
[----:B------:R-:W-:Y:S02]  /*d270*/  SHF.R.U32.HI R5, RZ, 0x8, R4 ;  /* 0x00000008ff057819 */ /* 0x000fe40000011604 */
[----:B------:R-:W-:Y:S02]  /*d280*/  LOP3.LUT R4, R0, 0xff, RZ, 0xc0, !PT ;  /* 0x000000ff00047812 */ /* 0x000fe400078ec0ff */
[--C-:B------:R-:W-:Y:S02]  /*d290*/  SHF.R.U32.HI R6, RZ, 0x10, R0.reuse ;  /* 0x00000010ff067819 */ /* 0x100fe40000011600 */
[----:B------:R-:W-:Y:S02]  /*d2a0*/  PRMT R4, R4, 0x5410, R5 ;  /* 0x0000541004047816 */ /* 0x000fe40000000005 */
[----:B------:R-:W-:Y:S02]  /*d2b0*/  SHF.R.U32.HI R5, RZ, 0x18, R0 ;  /* 0x00000018ff057819 */ /* 0x000fe40000011600 */
[----:B------:R-:W-:-:S02]  /*d2c0*/  LOP3.LUT R0, R6, 0xff, RZ, 0xc0, !PT ;  /* 0x000000ff06007812 */ /* 0x000fc400078ec0ff */
[----:B------:R-:W-:Y:S02]  /*d2d0*/  PRMT R8, R125, 0x7054, R125 ;  /* 0x000070547d087816 */ /* 0x000fe4000000007d */
[----:B------:R-:W-:-:S05]  /*d2e0*/  PRMT R0, R0, 0x5410, R5 ;  /* 0x0000541000007816 */ /* 0x000fca0000000005 */
[----:B------:R-:W-:Y:S01]  /*d2f0*/  HSET2.LE.AND R0, R0, R8, PT ;  /* 0x0000000800007233 */ /* 0x000fe20003803000 */
[----:B------:R-:W-:-:S04]  /*d300*/  SHF.R.U32.HI R6, RZ, 0x10, R2 ;  /* 0x00000010ff067819 */ /* 0x000fc80000011602 */
[----:B------:R-:W-:Y:S02]  /*d310*/  LOP3.LUT R5, R0, R121, RZ, 0xc0, !PT ;  /* 0x0000007900057212 */ /* 0x000fe400078ec0ff */
[C---:B------:R-:W-:Y:S02]  /*d320*/  LOP3.LUT R0, R2.reuse, 0xffff, RZ, 0xc0, !PT ;  /* 0x0000ffff02007812 */ /* 0x040fe400078ec0ff */
[----:B------:R-:W-:Y:S02]  /*d330*/  LOP3.LUT R7, R2, 0xff, RZ, 0xc0, !PT ;  /* 0x000000ff02077812 */ /* 0x000fe400078ec0ff */
[----:B------:R-:W-:Y:S02]  /*d340*/  SHF.R.U32.HI R3, RZ, 0x18, R2 ;  /* 0x00000018ff037819 */ /* 0x000fe40000011602 */
[----:B------:R-:W-:Y:S02]  /*d350*/  SHF.R.U32.HI R0, RZ, 0x8, R0 ;  /* 0x00000008ff007819 */ /* 0x000fe40000011600 */
[----:B------:R-:W-:-:S02]  /*d360*/  LOP3.LUT R2, R6, 0xff, RZ, 0xc0, !PT ;  /* 0x000000ff06027812 */ /* 0x000fc400078ec0ff */
[----:B------:R-:W-:Y:S02]  /*d370*/  PRMT R0, R7, 0x5410, R0 ;  /* 0x0000541007007816 */ /* 0x000fe40000000000 */
[----:B------:R-:W-:Y:S01]  /*d380*/  PRMT R2, R2, 0x5410, R3 ;  /* 0x0000541002027816 */ /* 0x000fe20000000003 */
[--C-:B------:R-:W-:Y:S02]  /*d390*/  HSET2.LE.AND R4, R4, R8.reuse, PT ;  /* 0x0000000804047233 */ /* 0x100fe40003803000 */
[--C-:B------:R-:W-:Y:S02]  /*d3a0*/  HSET2.LE.AND R0, R0, R8.reuse, PT ;  /* 0x0000000800007233 */ /* 0x100fe40003803000 */
[----:B------:R-:W-:Y:S02]  /*d3b0*/  HSET2.LE.AND R2, R2, R8, PT ;  /* 0x0000000802027233 */ /* 0x000fe40003803000 */
[----:B------:R-:W1:Y:S01]  /*d3c0*/  LDSM.16.MT88.4 R8, [R180+0x18000] ;  /* 0x01800000b408783b */ /* 0x000e620000004200 */
[----:B------:R-:W-:-:S02]  /*d3d0*/  LOP3.LUT R4, R4, R124, RZ, 0xc0, !PT ;  /* 0x0000007c04047212 */ /* 0x000fc400078ec0ff */
[----:B------:R-:W-:Y:S02]  /*d3e0*/  LOP3.LUT R6, R0, R120, RZ, 0xc0, !PT ;  /* 0x0000007800067212 */ /* 0x000fe400078ec0ff */
[----:B------:R-:W-:Y:S01]  /*d3f0*/  LOP3.LUT R7, R2, R117, RZ, 0xc0, !PT ;  /* 0x0000007502077212 */ /* 0x000fe200078ec0ff */
[----:B------:R-:W-:Y:S01]  /*d400*/  IMAD.MOV.U32 R127, RZ, RZ, R72 ;  /* 0x000000ffff7f7224 */ /* 0x000fe200078e0048 */
[----:B------:R-:W-:Y:S01]  /*d410*/  MOV R126, R73 ;  /* 0x00000049007e7202 */ /* 0x000fe20000000f00 */
[----:B------:R-:W-:Y:S02]  /*d420*/  IMAD.MOV.U32 R121, RZ, RZ, R97 ;  /* 0x000000ffff797224 */ /* 0x000fe400078e0061 */
[----:B------:R-:W-:Y:S02]  /*d430*/  IMAD.MOV.U32 R120, RZ, RZ, R96 ;  /* 0x000000ffff787224 */ /* 0x000fe400078e0060 */
[C---:B-1----:R-:W-:Y:S08]  /*d440*/  HMMA.16816.F32 R96, R4.reuse, R8, R164 ;  /* 0x000000080460723c */ /* 0x042ff000000018a4 */
[----:B------:R-:W-:Y:S01]  /*d450*/  HMMA.16816.F32 R72, R4, R10, R160 ;  /* 0x0000000a0448723c */ /* 0x000fe200000018a0 */
[----:B------:R-:W1:Y:S01]  /*d460*/  LDSM.16.MT88.4 R8, [R181+0x18000] ;  /* 0x01800000b508783b */ /* 0x000e620000004200 */
[----:B------:R-:W-:Y:S01]  /*d470*/  IMAD.MOV.U32 R0, RZ, RZ, R116 ;  /* 0x000000ffff007224 */ /* 0x000fe200078e0074 */
[----:B------:R-:W-:Y:S01]  /*d480*/  MOV R167, R48 ;  /* 0x0000003000a77202 */ /* 0x000fe20000000f00 */
[----:B------:R-:W-:-:S04]  /*d490*/  IMAD.MOV.U32 R166, RZ, RZ, R49 ;  /* 0x000000ffffa67224 */ /* 0x000fc800078e0031 */
[C---:B-1----:R-:W-:Y:S08]  /*d4a0*/  HMMA.16816.F32 R48, R4.reuse, R8, R156 ;  /* 0x000000080430723c */ /* 0x042ff0000000189c */
[----:B------:R-:W-:Y:S01]  /*d4b0*/  HMMA.16816.F32 R116, R4, R10, R152 ;  /* 0x0000000a0474723c */ /* 0x000fe20000001898 */
[----:B------:R-:W1:Y:S01]  /*d4c0*/  LDSM.16.MT88.4 R8, [R183+0x18000] ;  /* 0x01800000b708783b */ /* 0x000e620000004200 */
[----:B------:R-:W-:Y:S01]  /*d4d0*/  LOP3.LUT R12, R21, UR9, R128, 0x96, !PT ;  /* 0x00000009150c7c12 */ /* 0x000fe2000f8e9680 */
[----:B------:R-:W-:Y:S01]  /*d4e0*/  IMAD.MOV.U32 R122, RZ, RZ, R68 ;  /* 0x000000ffff7a7224 */ /* 0x000fe200078e0044 */
[----:B------:R-:W-:Y:S01]  /*d4f0*/  MOV R241, R69 ;  /* 0x0000004500f17202 */ /* 0x000fe20000000f00 */
[----:B------:R-:W-:-:S02]  /*d500*/  IMAD.MOV.U32 R21, RZ, RZ, R93 ;  /* 0x000000ffff157224 */ /* 0x000fc400078e005d */
[----:B------:R-:W-:Y:S02]  /*d510*/  IMAD.MOV.U32 R20, RZ, RZ, R92 ;  /* 0x000000ffff147224 */ /* 0x000fe400078e005c */
[C---:B-1----:R-:W-:Y:S08]  /*d520*/  HMMA.16816.F32 R92, R4.reuse, R8, R148 ;  /* 0x00000008045c723c */ /* 0x042ff00000001894 */
[----:B------:R-:W-:Y:S01]  /*d530*/  HMMA.16816.F32 R68, R4, R10, R144 ;  /* 0x0000000a0444723c */ /* 0x000fe20000001890 */
[----:B------:R-:W1:Y:S01]  /*d540*/  LDSM.16.MT88.4 R8, [R182+0x18000] ;  /* 0x01800000b608783b */ /* 0x000e620000004200 */
[----:B------:R-:W-:Y:S01]  /*d550*/  MOV R3, R114 ;  /* 0x0000007200037202 */ /* 0x000fe20000000f00 */
[----:B------:R-:W-:-:S02]  /*d560*/  IMAD.MOV.U32 R2, RZ, RZ, R113 ;  /* 0x000000ffff027224 */ /* 0x000fc400078e0071 */
[----:B------:R-:W-:Y:S02]  /*d570*/  IMAD.MOV.U32 R133, RZ, RZ, R112 ;  /* 0x000000ffff857224 */ /* 0x000fe400078e0070 */
[----:B------:R-:W-:Y:S02]  /*d580*/  IMAD.MOV.U32 R162, RZ, RZ, R45 ;  /* 0x000000ffffa27224 */ /* 0x000fe400078e002d */
[----:B------:R-:W-:Y:S02]  /*d590*/  IMAD.MOV.U32 R163, RZ, RZ, R44 ;  /* 0x000000ffffa37224 */ /* 0x000fe400078e002c */
[C---:B-1----:R-:W-:Y:S08]  /*d5a0*/  HMMA.16816.F32 R44, R4.reuse, R8, R140 ;  /* 0x00000008042c723c */ /* 0x042ff0000000188c */
[----:B------:R-:W-:Y:S01]  /*d5b0*/  HMMA.16816.F32 R112, R4, R10, R136 ;  /* 0x0000000a0470723c */ /* 0x000fe20000001888 */
[----:B------:R-:W1:Y:S01]  /*d5c0*/  LDSM.16.MT88.4 R8, [R180+0x1a000] ;  /* 0x01a00000b408783b */ /* 0x000e620000004200 */
[----:B------:R-:W-:Y:S01]  /*d5d0*/  MOV R123, R65 ;  /* 0x00000041007b7202 */ /* 0x000fe20000000f00 */
[----:B------:R-:W-:-:S02]  /*d5e0*/  IMAD.MOV.U32 R165, RZ, RZ, R89 ;  /* 0x000000ffffa57224 */ /* 0x000fc400078e0059 */
[----:B------:R2:W-:Y:S01]  /*d5f0*/  STG.E.U16 [R28.64+-0x80], R22 ;  /* 0xffff80161c007986 */ /* 0x0005e2000c101518 */
[----:B------:R-:W-:Y:S01]  /*d600*/  IMAD.MOV.U32 R164, RZ, RZ, R88 ;  /* 0x000000ffffa47224 */ /* 0x000fe200078e0058 */
[----:B--2---:R-:W-:Y:S01]  /*d610*/  MOV R22, R64 ;  /* 0x0000004000167202 */ /* 0x004fe20000000f00 */
[C---:B-1----:R-:W-:Y:S08]  /*d620*/  HMMA.16816.F32 R88, R4.reuse, R8, R168 ;  /* 0x000000080458723c */ /* 0x042ff000000018a8 */
[----:B------:R-:W-:Y:S01]  /*d630*/  HMMA.16816.F32 R64, R4, R10, R208 ;  /* 0x0000000a0440723c */ /* 0x000fe200000018d0 */
[----:B------:R-:W1:Y:S01]  /*d640*/  LDSM.16.MT88.4 R8, [R181+0x1a000] ;  /* 0x01a00000b508783b */ /* 0x000e620000004200 */
[----:B------:R-:W-:Y:S01]  /*d650*/  MOV R134, R110 ;  /* 0x0000006e00867202 */ /* 0x000fe20000000f00 */
[----:B------:R-:W-:Y:S01]  /*d660*/  IMAD.MOV.U32 R135, RZ, RZ, R111 ;  /* 0x000000ffff877224 */ /* 0x000fe200078e006f */
[----:B------:R-:W-:Y:S01]  /*d670*/  MOV R19, R108 ;  /* 0x0000006c00137202 */ /* 0x000fe20000000f00 */
[----:B------:R-:W-:Y:S01]  /*d680*/  IMAD.MOV.U32 R132, RZ, RZ, R109 ;  /* 0x000000ffff847224 */ /* 0x000fe200078e006d */
[----:B------:R-:W-:-:S05]  /*d690*/  MOV R30, c[0x0][0x228] ;  /* 0x00008a00001e7a02 */ /* 0x000fca0000000f00 */
[----:B------:R-:W-:Y:S01]  /*d6a0*/  IMAD.SHL.U32 R30, R30, 0x8, RZ ;  /* 0x000000081e1e7824 */ /* 0x000fe200078e00ff */
[C---:B-1----:R-:W-:Y:S08]  /*d6b0*/  HMMA.16816.F32 R40, R4.reuse, R8, R220 ;  /* 0x000000080428723c */ /* 0x042ff000000018dc */
[----:B------:R-:W-:Y:S01]  /*d6c0*/  HMMA.16816.F32 R108, R4, R10, R224 ;  /* 0x0000000a046c723c */ /* 0x000fe200000018e0 */
[----:B------:R-:W1:Y:S01]  /*d6d0*/  LDSM.16.MT88.4 R8, [R183+0x1a000] ;  /* 0x01a00000b708783b */ /* 0x000e620000004200 */
[----:B------:R-:W-:Y:S01]  /*d6e0*/  IMAD.WIDE R30, R30, 0x2, R28 ;  /* 0x000000021e1e7825 */ /* 0x000fe200078e021c */
[----:B------:R-:W-:-:S02]  /*d6f0*/  MOV R161, R85 ;  /* 0x0000005500a17202 */ /* 0x000fc40000000f00 */
[----:B------:R2:W-:Y:S01]  /*d700*/  STG.E.U16 [R28.64+-0x7e], R17 ;  /* 0xffff82111c007986 */ /* 0x0005e2000c101518 */
[----:B------:R-:W-:-:S03]  /*d710*/  IMAD.MOV.U32 R160, RZ, RZ, R84 ;  /* 0x000000ffffa07224 */ /* 0x000fc600078e0054 */
[----:B------:R3:W-:Y:S01]  /*d720*/  STG.E.U16 [R30.64+-0x80], R23 ;  /* 0xffff80171e007986 */ /* 0x0007e2000c101518 */
[----:B--2---:R-:W-:Y:S01]  /*d730*/  MOV R17, R60 ;  /* 0x0000003c00117202 */ /* 0x004fe20000000f00 */
[----:B---3--:R-:W-:Y:S01]  /*d740*/  IMAD.MOV.U32 R23, RZ, RZ, R61 ;  /* 0x000000ffff177224 */ /* 0x008fe200078e003d */
[C---:B-1----:R-:W-:Y:S08]  /*d750*/  HMMA.16816.F32 R84, R4.reuse, R8, R52 ;  /* 0x000000080454723c */ /* 0x042ff00000001834 */
[----:B------:R-:W-:Y:S01]  /*d760*/  HMMA.16816.F32 R60, R4, R10, R56 ;  /* 0x0000000a043c723c */ /* 0x000fe20000001838 */
[----:B------:R-:W1:Y:S01]  /*d770*/  LDSM.16.MT88.4 R8, [R182+0x1a000] ;  /* 0x01a00000b608783b */ /* 0x000e620000004200 */
[----:B------:R-:W-:-:S02]  /*d780*/  @!P6 HADD2 R39, -R173.H0_H0, -RZ.H0_H0 ;  /* 0xa00000ffad27e230 */ /* 0x000fc40000000900 */
[----:B------:R-:W-:Y:S01]  /*d790*/  @!P0 HADD2 R37, -R172.H0_H0, -RZ.H0_H0 ;  /* 0xa00000ffac258230 */ /* 0x000fe20000000900 */
[----:B------:R-:W-:Y:S01]  /*d7a0*/  @!P1 PRMT R191, R38, 0x5410, RZ ;  /* 0x0000541026bf9816 */ /* 0x000fe200000000ff */
[----:B------:R-:W-:Y:S01]  /*d7b0*/  IMAD.MOV.U32 R129, RZ, RZ, R105 ;  /* 0x000000ffff817224 */ /* 0x000fe200078e0069 */
[----:B------:R-:W-:Y:S01]  /*d7c0*/  @!P6 PRMT R173, R39, 0x5410, RZ ;  /* 0x0000541027ade816 */ /* 0x000fe200000000ff */
[----:B------:R-:W-:Y:S01]  /*d7d0*/  IMAD.MOV.U32 R128, RZ, RZ, R104 ;  /* 0x000000ffff807224 */ /* 0x000fe200078e0068 */
[----:B------:R-:W-:Y:S02]  /*d7e0*/  @!P0 PRMT R172, R37, 0x5410, RZ ;  /* 0x0000541025ac8816 */ /* 0x000fe400000000ff */
[C---:B-1----:R-:W-:Y:S08]  /*d7f0*/  HMMA.16816.F32 R36, R4.reuse, R8, R228 ;  /* 0x000000080424723c */ /* 0x042ff000000018e4 */
[----:B------:R-:W-:Y:S01]  /*d800*/  HMMA.16816.F32 R104, R4, R10, R232 ;  /* 0x0000000a0468723c */ /* 0x000fe200000018e8 */
[----:B------:R-:W1:Y:S01]  /*d810*/  LDSM.16.MT88.4 R8, [R180+0x1c000] ;  /* 0x01c00000b408783b */ /* 0x000e620000004200 */
[----:B------:R-:W-:Y:S01]  /*d820*/  IMAD.MOV.U32 R130, RZ, RZ, R81 ;  /* 0x000000ffff827224 */ /* 0x000fe200078e0051 */
[----:B------:R-:W-:-:S05]  /*d830*/  MOV R131, R80 ;  /* 0x0000005000837202 */ /* 0x000fca0000000f00 */
[C---:B-1----:R-:W-:Y:S08]  /*d840*/  HMMA.16816.F32 R80, R4.reuse, R8, R236 ;  /* 0x000000080450723c */ /* 0x042ff000000018ec */
[----:B------:R-:W-:Y:S01]  /*d850*/  HMMA.16816.F32 R56, R4, R10, R244 ;  /* 0x0000000a0438723c */ /* 0x000fe200000018f4 */
[----:B------:R-:W1:Y:S01]  /*d860*/  LDSM.16.MT88.4 R8, [R181+0x1c000] ;  /* 0x01c00000b508783b */ /* 0x000e620000004200 */
[----:B------:R-:W-:-:S02]  /*d870*/  IMAD.MOV.U32 R125, RZ, RZ, R101 ;  /* 0x000000ffff7d7224 */ /* 0x000fc400078e0065 */
[----:B------:R-:W-:-:S04]  /*d880*/  IMAD.MOV.U32 R124, RZ, RZ, R100 ;  /* 0x000000ffff7c7224 */ /* 0x000fc800078e0064 */
[C---:B-1----:R-:W-:Y:S08]  /*d890*/  HMMA.16816.F32 R32, R4.reuse, R8, R76 ;  /* 0x000000080420723c */ /* 0x042ff0000000184c */
[C---:B------:R-:W-:Y:S01]  /*d8a0*/  HMMA.16816.F32 R100, R4.reuse, R10, R248 ;  /* 0x0000000a0464723c */ /* 0x040fe200000018f8 */
[----:B------:R-:W1:Y:S07]  /*d8b0*/  LDSM.16.MT88.4 R8, [R183+0x1c000] ;  /* 0x01c00000b708783b */ /* 0x000e6e0000004200 */
[----:B-1----:R-:W-:Y:S07]  /*d8c0*/  HMMA.16816.F32 R76, R4, R8, R160 ;  /* 0x00000008044c723c */ /* 0x002fee00000018a0 */
[----:B------:R-:W-:Y:S01]  /*d8d0*/  MOV R163, R167 ;  /* 0x000000a700a37202 */ /* 0x000fe20000000f00 */
[----:B------:R-:W-:Y:S01]  /*d8e0*/  IMAD.MOV.U32 R167, RZ, RZ, R201 ;  /* 0x000000ffffa77224 */ /* 0x000fe200078e00c9 */
[----:B------:R-:W-:Y:S01]  /*d8f0*/  MOV R160, R164 ;  /* 0x000000a400a07202 */ /* 0x000fe20000000f00 */
[----:B------:R-:W-:Y:S01]  /*d900*/  IMAD.MOV.U32 R161, RZ, RZ, R165 ;  /* 0x000000ffffa17224 */ /* 0x000fe200078e00a5 */
[----:B------:R-:W2:Y:S01]  /*d910*/  LDL.LU R201, [R1+0x194] ;  /* 0x0001940001c97983 */ /* 0x000ea20000300800 */
[----:B------:R-:W-:-:S02]  /*d920*/  IMAD.MOV.U32 R164, RZ, RZ, R2 ;  /* 0x000000ffffa47224 */ /* 0x000fc400078e0002 */
[----:B------:R-:W-:Y:S01]  /*d930*/  IMAD.MOV.U32 R165, RZ, RZ, R0 ;  /* 0x000000ffffa57224 */ /* 0x000fe200078e0000 */
[----:B------:R-:W3:Y:S04]  /*d940*/  LDL.LU R2, [R1+0xa0] ;  /* 0x0000a00001027983 */ /* 0x000ee80000300800 */
[----:B------:R-:W4:Y:S01]  /*d950*/  LDL.LU R0, [R1+0xa4] ;  /* 0x0000a40001007983 */ /* 0x000f220000300800 */
[----:B------:R-:W-:Y:S01]  /*d960*/  IMAD.MOV.U32 R162, RZ, RZ, R166 ;  /* 0x000000ffffa27224 */ /* 0x000fe200078e00a6 */
[----:B------:R-:W-:Y:S01]  /*d970*/  MOV R166, R3 ;  /* 0x0000000300a67202 */ /* 0x000fe20000000f00 */
[----:B------:R-:W-:Y:S02]  /*d980*/  IMAD.MOV.U32 R3, RZ, RZ, R197 ;  /* 0x000000ffff037224 */ /* 0x000fe400078e00c5 */
[----:B------:R-:W4:Y:S03]  /*d990*/  LDL.LU R197, [R1+0x190] ;  /* 0x0001900001c57983 */ /* 0x000f260000300800 */
[----:B------:R-:W-:Y:S01]  /*d9a0*/  HMMA.16816.F32 R52, R4, R10, R160 ;  /* 0x0000000a0434723c */ /* 0x000fe200000018a0 */
[----:B------:R-:W1:Y:S06]  /*d9b0*/  LDSM.16.MT88.4 R8, [R182+0x1c000] ;  /* 0x01c00000b608783b */ /* 0x000e6c0000004200 */
[----:B------:R-:W-:Y:S01]  /*d9c0*/  MOV R160, R164 ;  /* 0x000000a400a07202 */ /* 0x000fe20000000f00 */
[----:B------:R-:W-:Y:S01]  /*d9d0*/  IMAD.MOV.U32 R161, RZ, RZ, R165 ;  /* 0x000000ffffa17224 */ /* 0x000fe200078e00a5 */
[----:B------:R-:W-:Y:S01]  /*d9e0*/  MOV R163, R167 ;  /* 0x000000a700a37202 */ /* 0x000fe20000000f00 */
[----:B------:R-:W-:-:S02]  /*d9f0*/  IMAD.MOV.U32 R167, RZ, RZ, R190 ;  /* 0x000000ffffa77224 */ /* 0x000fc400078e00be */
[----:B------:R-:W-:Y:S01]  /*da00*/  IMAD.MOV.U32 R162, RZ, RZ, R166 ;  /* 0x000000ffffa27224 */ /* 0x000fe200078e00a6 */
[----:B------:R-:W4:Y:S01]  /*da10*/  LDL.LU R190, [R1+0x18c] ;  /* 0x00018c0001be7983 */ /* 0x000f220000300800 */
[----:B------:R-:W-:Y:S01]  /*da20*/  MOV R166, R3 ;  /* 0x0000000300a67202 */ /* 0x000fe20000000f00 */
[----:B------:R-:W-:Y:S02]  /*da30*/  IMAD.MOV.U32 R3, RZ, RZ, R206 ;  /* 0x000000ffff037224 */ /* 0x000fe400078e00ce */
[----:B------:R-:W-:Y:S02]  /*da40*/  IMAD.MOV.U32 R156, RZ, RZ, R160 ;  /* 0x000000ffff9c7224 */ /* 0x000fe400078e00a0 */
        /* <DEDUP_REMOVED lines=17> */
[----:B---3--:R-:W-:-:S02]  /*db60*/  IMAD.MOV.U32 R164, RZ, RZ, R2 ;  /* 0x000000ffffa47224 */ /* 0x008fc400078e0002 */
[----:B--2---:R-:W-:Y:S02]  /*db70*/  IMAD.MOV.U32 R2, RZ, RZ, R201 ;  /* 0x000000ffff027224 */ /* 0x004fe400078e00c9 */
[----:B----4-:R-:W-:Y:S01]  /*db80*/  IMAD.MOV.U32 R165, RZ, RZ, R0 ;  /* 0x000000ffffa57224 */ /* 0x010fe200078e0000 */
[----:B------:R-:W2:Y:S01]  /*db90*/  LDL.LU R201, [R1+0x188] ;  /* 0x0001880001c97983 */ /* 0x000ea20000300800 */
[----:B------:R-:W-:-:S03]  /*dba0*/  MOV R0, R179 ;  /* 0x000000b300007202 */ /* 0x000fc60000000f00 */
[----:B------:R-:W3:Y:S04]  /*dbb0*/  LDL.LU R179, [R1+0x184] ;  /* 0x0001840001b37983 */ /* 0x000ee80000300800 */
[----:B------:R-:W4:Y:S01]  /*dbc0*/  LDL.LU R206, [R1+0x180] ;  /* 0x0001800001ce7983 */ /* 0x000f220000300800 */
[----:B------:R-:W-:Y:S01]  /*dbd0*/  MOV R160, R164 ;  /* 0x000000a400a07202 */ /* 0x000fe20000000f00 */
[----:B------:R-:W-:Y:S02]  /*dbe0*/  IMAD.MOV.U32 R164, RZ, RZ, R2 ;  /* 0x000000ffffa47224 */ /* 0x000fe400078e0002 */
[----:B------:R-:W2:Y:S01]  /*dbf0*/  LDL.LU R184, [R1+0x17c] ;  /* 0x00017c0001b87983 */ /* 0x000ea20000300800 */
[----:B------:R-:W-:Y:S02]  /*dc00*/  IMAD.MOV.U32 R2, RZ, RZ, R195 ;  /* 0x000000ffff027224 */ /* 0x000fe400078e00c3 */
[----:B------:R-:W-:Y:S01]  /*dc10*/  IMAD.MOV.U32 R161, RZ, RZ, R165 ;  /* 0x000000ffffa17224 */ /* 0x000fe200078e00a5 */
[----:B------:R-:W3:Y:S01]  /*dc20*/  LDL.LU R195, [R1+0x178] ;  /* 0x0001780001c37983 */ /* 0x000ee20000300800 */
[----:B------:R-:W-:Y:S01]  /*dc30*/  IMAD.MOV.U32 R165, RZ, RZ, R0 ;  /* 0x000000ffffa57224 */ /* 0x000fe200078e0000 */
[----:B------:R-:W-:-:S02]  /*dc40*/  MOV R0, R189 ;  /* 0x000000bd00007202 */ /* 0x000fc40000000f00 */
[----:B------:R-:W3:Y:S04]  /*dc50*/  LDL.LU R189, [R1+0x174] ;  /* 0x0001740001bd7983 */ /* 0x000ee80000300800 */
[----:B------:R-:W3:Y:S04]  /*dc60*/  LDL.LU R185, [R1+0x170] ;  /* 0x0001700001b97983 */ /* 0x000ee80000300800 */
[----:B------:R-:W3:Y:S01]  /*dc70*/  LDL.LU R192, [R1+0x16c] ;  /* 0x00016c0001c07983 */ /* 0x000ee20000300800 */
        /* <DEDUP_REMOVED lines=8> */
[----:B------:R-:W3:Y:S04]  /*dd00*/  LDL.LU R194, [R1+0x168] ;  /* 0x0001680001c27983 */ /* 0x000ee80000300800 */
[----:B------:R-:W3:Y:S01]  /*dd10*/  LDL.LU R200, [R1+0x164] ;  /* 0x0001640001c87983 */ /* 0x000ee20000300800 */
[C---:B-1----:R-:W-:Y:S08]  /*dd20*/  HMMA.16816.F32 R124, R4.reuse, R8, R124 ;  /* 0x00000008047c723c */ /* 0x042ff0000000187c */
[----:B------:R-:W-:Y:S01]  /*dd30*/  HMMA.16816.F32 R128, R4, R10, R128 ;  /* 0x0000000a0480723c */ /* 0x000fe20000001880 */
[----:B------:R-:W1:Y:S01]  /*dd40*/  LDSM.16.MT88.4 R8, [R181+0x1e000] ;  /* 0x01e00000b508783b */ /* 0x000e620000004200 */
        /* <DEDUP_REMOVED lines=52> */
[----:B------:R-:W1:Y:S01]  /*e090*/  LDC.U8 R227, c[0x0][0x2d8] ;  /* 0x0000b600ffe37b82 */ /* 0x000e620000000000 */
[----:B------:R-:W-:Y:S01]  /*e0a0*/  IMAD.MOV.U32 R166, RZ, RZ, R0 ;  /* 0x000000ffffa67224 */ /* 0x000fe200078e0000 */
[----:B------:R1:W5:Y:S01]  /*e0b0*/  LDL.LU R217, [R1+0x160] ;  /* 0x0001600001d97983 */ /* 0x0003620000300800 */
        /* <DEDUP_REMOVED lines=8> */
[----:B------:R2:W5:Y:S01]  /*e140*/  LDL.LU R216, [R1+0x15c] ;  /* 0x00015c0001d87983 */ /* 0x0005620000300800 */
[----:B------:R-:W-:Y:S02]  /*e150*/  IMAD.MOV.U32 R18, RZ, RZ, R214 ;  /* 0x000000ffff127224 */ /* 0x000fe400078e00d6 */
        /* <DEDUP_REMOVED lines=13> */
[----:B------:R-:W-:Y:S01]  /*e230*/  PRMT R231, R227, 0x7054, R227 ;  /* 0x00007054e3e77816 */ /* 0x000fe200000000e3 */
[----:B------:R-:W-:Y:S01]  /*e240*/  IMAD.MOV.U32 R166, RZ, RZ, R0 ;  /* 0x000000ffffa67224 */ /* 0x000fe200078e0000 */
[----:B------:R1:W5:Y:S01]  /*e250*/  LDL.LU R215, [R1+0x158] ;  /* 0x0001580001d77983 */ /* 0x0003620000300800 */
[----:B------:R-:W-:-:S02]  /*e260*/  IMAD.MOV.U32 R18, RZ, RZ, R205 ;  /* 0x000000ffff127224 */ /* 0x000fc400078e00cd */
[----:B------:R-:W-:Y:S01]  /*e270*/  IMAD.MOV.U32 R0, RZ, RZ, R25 ;  /* 0x000000ffff007224 */ /* 0x000fe200078e0019 */
[----:B------:R-:W-:Y:S01]  /*e280*/  HMMA.16816.F32 R148, R4, R10, R148 ;  /* 0x0000000a0494723c */ /* 0x000fe20000001894 */
[----:B------:R-:W-:Y:S01]  /*e290*/  IMAD.MOV.U32 R154, RZ, RZ, R158 ;  /* 0x000000ffff9a7224 */ /* 0x000fe200078e009e */
[----:B------:R-:W-:Y:S01]  /*e2a0*/  MOV R158, R162 ;  /* 0x000000a2009e7202 */ /* 0x000fe20000000f00 */
[----:B------:R-:W-:Y:S01]  /*e2b0*/  IMAD.MOV.U32 R157, RZ, RZ, R161 ;  /* 0x000000ffff9d7224 */ /* 0x000fe200078e00a1 */
[----:B------:R-:W-:Y:S01]  /*e2c0*/  MOV R161, R165 ;  /* 0x000000a500a17202 */ /* 0x000fe20000000f00 */
[----:B------:R-:W-:Y:S01]  /*e2d0*/  IMAD.MOV.U32 R156, RZ, RZ, R160 ;  /* 0x000000ffff9c7224 */ /* 0x000fe200078e00a0 */
[----:B------:R-:W1:Y:S01]  /*e2e0*/  LDSM.16.MT88.4 R8, [R182+0x1e000] ;  /* 0x01e00000b608783b */ /* 0x000e620000004200 */
[----:B------:R-:W-:Y:S02]  /*e2f0*/  IMAD.MOV.U32 R159, RZ, RZ, R163 ;  /* 0x000000ffff9f7224 */ /* 0x000fe400078e00a3 */
        /* <DEDUP_REMOVED lines=27> */
[----:B------:R-:W-:Y:S02]  /*e4b0*/  MOV R19, R203 ;  /* 0x000000cb00137202 */ /* 0x000fe40000000f00 */
[----:B------:R-:W-:Y:S01]  /*e4c0*/  MOV R160, R164 ;  /* 0x000000a400a07202 */ /* 0x000fe20000000f00 */
[----:B------:R-:W-:-:S02]  /*e4d0*/  IMAD.MOV.U32 R164, RZ, RZ, R18 ;  /* 0x000000ffffa47224 */ /* 0x000fc400078e0012 */
[----:B------:R-:W-:Y:S01]  /*e4e0*/  IMAD.MOV.U32 R159, RZ, RZ, R165 ;  /* 0x000000ffff9f7224 */ /* 0x000fe200078e00a5 */
[----:B------:R-:W-:Y:S01]  /*e4f0*/  MOV R165, R19 ;  /* 0x0000001300a57202 */ /* 0x000fe20000000f00 */
[----:B------:R-:W-:-:S04]  /*e500*/  IMAD.MOV.U32 R210, RZ, RZ, R164 ;  /* 0x000000ffffd27224 */ /* 0x000fc800078e00a4 */
[----:B------:R-:W-:Y:S01]  /*e510*/  IMAD.MOV.U32 R211, RZ, RZ, R165 ;  /* 0x000000ffffd37224 */ /* 0x000fe200078e00a5 */
[C---:B-1----:R-:W-:Y:S08]  /*e520*/  HMMA.16816.F32 R152, R4.reuse, R8, R152 ;  /* 0x000000080498723c */ /* 0x042ff00000001898 */
[----:B------:R-:W-:Y:S01]  /*e530*/  HMMA.16816.F32 R144, R4, R10, R144 ;  /* 0x0000000a0490723c */ /* 0x000fe20000001890 */
[----:B------:R-:W1:Y:S01]  /*e540*/  LDSM.16.MT88.4 R8, [R180+0x18800] ;  /* 0x01880000b408783b */ /* 0x000e620000004200 */
[----:B----4-:R-:W-:-:S05]  /*e550*/  MOV R3, R206 ;  /* 0x000000ce00037202 */ /* 0x010fca0000000f00 */
[----:B------:R-:W-:Y:S01]  /*e560*/  IMAD.MOV.U32 R166, RZ, RZ, R3 ;  /* 0x000000ffffa67224 */ /* 0x000fe200078e0003 */
[----:B------:R-:W-:Y:S01]  /*e570*/  MOV R3, R242 ;  /* 0x000000f200037202 */ /* 0x000fe20000000f00 */
[----:B--2---:R-:W-:Y:S02]  /*e580*/  IMAD.MOV.U32 R242, RZ, RZ, R201 ;  /* 0x000000fffff27224 */ /* 0x004fe400078e00c9 */
[----:B------:R-:W-:Y:S02]  /*e590*/  IMAD.MOV.U32 R158, RZ, RZ, R166 ;  /* 0x000000ffff9e7224 */ /* 0x000fe400078e00a6 */
[----:B------:R-:W-:Y:S01]  /*e5a0*/  IMAD.MOV.U32 R166, RZ, RZ, R2 ;  /* 0x000000ffffa67224 */ /* 0x000fe200078e0002 */
[----:B------:R-:W-:Y:S01]  /*e5b0*/  MOV R2, R3 ;  /* 0x0000000300027202 */ /* 0x000fe20000000f00 */
[----:B------:R-:W-:Y:S02]  /*e5c0*/  IMAD.MOV.U32 R0, RZ, RZ, R242 ;  /* 0x000000ffff007224 */ /* 0x000fe400078e00f2 */
[----:B------:R-:W-:-:S02]  /*e5d0*/  IMAD.MOV.U32 R3, RZ, RZ, R16 ;  /* 0x000000ffff037224 */ /* 0x000fc400078e0010 */
[----:B------:R-:W-:Y:S02]  /*e5e0*/  IMAD.MOV.U32 R156, RZ, RZ, R166 ;  /* 0x000000ffff9c7224 */ /* 0x000fe400078e00a6 */
[----:B------:R-:W-:Y:S01]  /*e5f0*/  IMAD.MOV.U32 R166, RZ, RZ, R0 ;  /* 0x000000ffffa67224 */ /* 0x000fe200078e0000 */
[----:B------:R-:W-:Y:S01]  /*e600*/  MOV R167, R3 ;  /* 0x0000000300a77202 */ /* 0x000fe20000000f00 */
[----:B------:R-:W-:Y:S01]  /*e610*/  IMAD.MOV.U32 R163, RZ, RZ, R2 ;  /* 0x000000ffffa37224 */ /* 0x000fe200078e0002 */
[----:B---3--:R-:W-:Y:S01]  /*e620*/  MOV R3, R195 ;  /* 0x000000c300037202 */ /* 0x008fe20000000f00 */
        /* <DEDUP_REMOVED lines=25> */
[----:B------:R-:W-:-:S04]  /*e7c0*/  IMAD.WIDE.U32 R2, R12, -0x2daee0ad, RZ ;  /* 0xd2511f530c027825 */ /* 0x000fc800078e00ff */
[----:B------:R-:W-:Y:S02]  /*e7d0*/  IMAD.MOV.U32 R221, RZ, RZ, R208 ;  /* 0x000000ffffdd7224 */ /* 0x000fe400078e00d0 */
[----:B------:R-:W-:Y:S01]  /*e7e0*/  IMAD.MOV.U32 R208, RZ, RZ, R0 ;  /* 0x000000ffffd07224 */ /* 0x000fe200078e0000 */
[----:B------:R-:W-:Y:S02]  /*e7f0*/  LOP3.LUT R0, R3, UR7, R14, 0x96, !PT ;  /* 0x0000000703007c12 */ /* 0x000fe4000f8e960e */
[C---:B------:R-:W-:Y:S02]  /*e800*/  LOP3.LUT R3, R2.reuse, 0xffff, RZ, 0xc0, !PT ;  /* 0x0000ffff02037812 */ /* 0x040fe400078ec0ff */
[----:B------:R-:W-:Y:S02]  /*e810*/  SHF.R.U32.HI R6, RZ, 0x10, R2 ;  /* 0x00000010ff067819 */ /* 0x000fe40000011602 */
[----:B------:R-:W-:Y:S02]  /*e820*/  SHF.R.U32.HI R4, RZ, 0x8, R3 ;  /* 0x00000008ff047819 */ /* 0x000fe40000011603 */
[----:B------:R-:W-:-:S02]  /*e830*/  LOP3.LUT R3, R2, 0xff, RZ, 0xc0, !PT ;  /* 0x000000ff02037812 */ /* 0x000fc400078ec0ff */
[----:B------:R-:W-:Y:S02]  /*e840*/  SHF.R.U32.HI R7, RZ, 0x18, R2 ;  /* 0x00000018ff077819 */ /* 0x000fe40000011602 */
[C---:B------:R-:W-:Y:S02]  /*e850*/  LOP3.LUT R2, R0.reuse, 0xffff, RZ, 0xc0, !PT ;  /* 0x0000ffff00027812 */ /* 0x040fe400078ec0ff */
[----:B------:R-:W-:Y:S02]  /*e860*/  PRMT R12, R3, 0x5410, R4 ;  /* 0x00005410030c7816 */ /* 0x000fe40000000004 */
[----:B------:R-:W-:Y:S02]  /*e870*/  SHF.R.U32.HI R3, RZ, 0x8, R2 ;  /* 0x00000008ff037819 */ /* 0x000fe40000011602 */
[----:B------:R-:W-:-:S04]  /*e880*/  LOP3.LUT R2, R0, 0xff, RZ, 0xc0, !PT ;  /* 0x000000ff00027812 */ /* 0x000fc800078ec0ff */
[----:B------:R-:W-:Y:S02]  /*e890*/  PRMT R3, R2, 0x5410, R3 ;  /* 0x0000541002037816 */ /* 0x000fe40000000003 */
[--C-:B------:R-:W-:Y:S02]  /*e8a0*/  SHF.R.U32.HI R2, RZ, 0x10, R0.reuse ;  /* 0x00000010ff027819 */ /* 0x100fe40000011600 */
[----:B------:R-:W-:Y:S02]  /*e8b0*/  SHF.R.U32.HI R5, RZ, 0x18, R0 ;  /* 0x00000018ff057819 */ /* 0x000fe40000011600 */
[----:B------:R-:W-:Y:S01]  /*e8c0*/  LOP3.LUT R2, R2, 0xff, RZ, 0xc0, !PT ;  /* 0x000000ff02027812 */ /* 0x000fe200078ec0ff */
[--C-:B------:R-:W-:Y:S01]  /*e8d0*/  HSET2.LE.AND R0, R3, R231.reuse, PT ;  /* 0x000000e703007233 */ /* 0x100fe20003803000 */
[----:B------:R-:W-:Y:S02]  /*e8e0*/  LOP3.LUT R4, R6, 0xff, RZ, 0xc0, !PT ;  /* 0x000000ff06047812 */ /* 0x000fe400078ec0ff */
[----:B------:R-:W-:Y:S01]  /*e8f0*/  MOV R227, R220 ;  /* 0x000000dc00e37202 */ /* 0x000fe20000000f00 */
[----:B------:R-:W-:Y:S01]  /*e900*/  IMAD.MOV.U32 R220, RZ, RZ, R221 ;  /* 0x000000ffffdc7224 */ /* 0x000fe200078e00dd */
[----:B------:R-:W-:Y:S01]  /*e910*/  PRMT R2, R2, 0x5410, R5 ;  /* 0x0000541002027816 */ /* 0x000fe20000000005 */
[----:B------:R-:W-:Y:S01]  /*e920*/  IMAD.MOV.U32 R221, RZ, RZ, R222 ;  /* 0x000000ffffdd7224 */ /* 0x000fe200078e00de */
[----:B------:R-:W-:Y:S01]  /*e930*/  MOV R222, R223 ;  /* 0x000000df00de7202 */ /* 0x000fe20000000f00 */
[----:B------:R-:W-:Y:S01]  /*e940*/  IMAD.MOV.U32 R223, RZ, RZ, R208 ;  /* 0x000000ffffdf7224 */ /* 0x000fe200078e00d0 */
[----:B------:R-:W-:Y:S01]  /*e950*/  PRMT R3, R4, 0x5410, R7 ;  /* 0x0000541004037816 */ /* 0x000fe20000000007 */
[----:B------:R-:W-:Y:S01]  /*e960*/  IMAD.MOV.U32 R208, RZ, RZ, R209 ;  /* 0x000000ffffd07224 */ /* 0x000fe200078e00d1 */
[----:B------:R-:W-:Y:S01]  /*e970*/  LOP3.LUT R4, R0, R227, RZ, 0xc0, !PT ;  /* 0x000000e300047212 */ /* 0x000fe200078ec0ff */
[--C-:B------:R-:W-:Y:S01]  /*e980*/  HSET2.LE.AND R0, R2, R231.reuse, PT ;  /* 0x000000e702007233 */ /* 0x100fe20003803000 */
[----:B------:R-:W-:Y:S01]  /*e990*/  MOV R209, R168 ;  /* 0x000000a800d17202 */ /* 0x000fe20000000f00 */
        /* <DEDUP_REMOVED lines=8> */
[----:B------:R-:W-:Y:S01]  /*ea20*/  LOP3.LUT R6, R2, R224, RZ, 0xc0, !PT ;  /* 0x000000e002067212 */ /* 0x000fe200078ec0ff */
        /* <DEDUP_REMOVED lines=16> */
[----:B------:R-:W-:Y:S02]  /*eb30*/  IMAD.MOV.U32 R210, RZ, RZ, R170 ;  /* 0x000000ffffd27224 */ /* 0x000fe400078e00aa */
        /* <DEDUP_REMOVED lines=8> */
[----:B------:R-:W-:Y:S01]  /*ebc0*/  HSET2.LE.AND R3, R3, R231, PT ;  /* 0x000000e703037233 */ /* 0x000fe20003803000 */
[----:B------:R-:W-:Y:S02]  /*ebd0*/  IMAD.MOV.U32 R170, RZ, RZ, R158 ;  /* 0x000000ffffaa7224 */ /* 0x000fe400078e009e */
[----:B------:R-:W-:-:S02]  /*ebe0*/  IMAD.MOV.U32 R208, RZ, RZ, R209 ;  /* 0x000000ffffd07224 */ /* 0x000fc400078e00d1 */
[----:B------:R-:W-:Y:S01]  /*ebf0*/  IMAD.MOV.U32 R209, RZ, RZ, R210 ;  /* 0x000000ffffd17224 */ /* 0x000fe200078e00d2 */
[----:B------:R-:W-:Y:S01]  /*ec00*/  MOV R210, R211 ;  /* 0x000000d300d27202 */ /* 0x000fe20000000f00 */
[----:B------:R-:W-:Y:S01]  /*ec10*/  IMAD.MOV.U32 R16, RZ, RZ, R200 ;  /* 0x000000ffff107224 */ /* 0x000fe200078e00c8 */
[----:B------:R-:W-:Y:S01]  /*ec20*/  MOV R158, R162 ;  /* 0x000000a2009e7202 */ /* 0x000fe20000000f00 */
[----:B------:R-:W-:Y:S02]  /*ec30*/  IMAD.MOV.U32 R156, RZ, RZ, R160 ;  /* 0x000000ffff9c7224 */ /* 0x000fe400078e00a0 */
[----:B------:R-:W-:Y:S02]  /*ec40*/  IMAD.MOV.U32 R157, RZ, RZ, R161 ;  /* 0x000000ffff9d7224 */ /* 0x000fe400078e00a1 */
[----:B------:R-:W-:Y:S02]  /*ec50*/  IMAD.MOV.U32 R211, RZ, RZ, R168 ;  /* 0x000000ffffd37224 */ /* 0x000fe400078e00a8 */
[----:B------:R-:W-:Y:S01]  /*ec60*/  IMAD.MOV.U32 R168, RZ, RZ, R169 ;  /* 0x000000ffffa87224 */ /* 0x000fe200078e00a9 */
[----:B------:R-:W-:Y:S01]  /*ec70*/  MOV R169, R170 ;  /* 0x000000aa00a97202 */ /* 0x000fe20000000f00 */
[----:B------:R-:W-:Y:S01]  /*ec80*/  IMAD.MOV.U32 R18, RZ, RZ, R198 ;  /* 0x000000ffff127224 */ /* 0x000fe200078e00c6 */
[----:B------:R-:W-:Y:S01]  /*ec90*/  LOP3.LUT R5, R0, R179, RZ, 0xc0, !PT ;  /* 0x000000b300057212 */ /* 0x000fe200078ec0ff */
[----:B------:R-:W-:Y:S01]  /*eca0*/  IMAD.MOV.U32 R19, RZ, RZ, R199 ;  /* 0x000000ffff137224 */ /* 0x000fe200078e00c7 */
[----:B------:R-:W-:Y:S01]  /*ecb0*/  LOP3.LUT R7, R3, R240, RZ, 0xc0, !PT ;  /* 0x000000f003077212 */ /* 0x000fe200078ec0ff */
        /* <DEDUP_REMOVED lines=9> */
[----:B------:R-:W-:Y:S02]  /*ed50*/  IMAD.MOV.U32 R160, RZ, RZ, R18 ;  /* 0x000000ffffa07224 */ /* 0x000fe400078e0012 */
[----:B------:R-:W-:Y:S02]  /*ed60*/  IMAD.MOV.U32 R161, RZ, RZ, R19 ;  /* 0x000000ffffa17224 */ /* 0x000fe400078e0013 */
[----:B------:R-:W-:Y:S01]  /*ed70*/  IMAD.MOV.U32 R158, RZ, RZ, R159 ;  /* 0x000000ffff9e7224 */ /* 0x000fe200078e009f */
[----:B------:R-:W2:Y:S01]  /*ed80*/  LDSM.16.MT88.4 R16, [R181+0x18800] ;  /* 0x01880000b510783b */ /* 0x000ea20000004200 */
[----:B------:R-:W-:Y:S01]  /*ed90*/  MOV R159, R163 ;  /* 0x000000a3009f7202 */ /* 0x000fe20000000f00 */
        /* <DEDUP_REMOVED lines=28> */
[C---:B--2---:R-:W-:Y:S07]  /*ef60*/  HMMA.16816.F32 R156, R4.reuse, R16, R48 ;  /* 0x00000010049c723c */ /* 0x044fee0000001830 */
[----:B------:R-:W-:Y:S02]  /*ef70*/  MOV R48, R13 ;  /* 0x0000000d00307202 */ /* 0x000fe40000000f00 */
[----:B------:R-:W2:Y:S01]  /*ef80*/  LDSM.16.MT88.4 R12, [R182+0x18800] ;  /* 0x01880000b60c783b */ /* 0x000ea20000004200 */
[C---:B-1----:R-:W-:Y:S08]  /*ef90*/  HMMA.16816.F32 R232, R4.reuse, R8, R92 ;  /* 0x0000000804e8723c */ /* 0x042ff0000000185c */
[----:B------:R-:W-:Y:S01]  /*efa0*/  HMMA.16816.F32 R68, R4, R10, R68 ;  /* 0x0000000a0444723c */ /* 0x000fe20000001844 */
[----:B------:R-:W1:Y:S01]  /*efb0*/  LDSM.16.MT88.4 R8, [R180+0x1a800] ;  /* 0x01a80000b408783b */ /* 0x000e620000004200 */
[----:B------:R-:W-:Y:S01]  /*efc0*/  MOV R242, R197 ;  /* 0x000000c500f27202 */ /* 0x000fe20000000f00 */
[----:B------:R-:W-:Y:S01]  /*efd0*/  IMAD.MOV.U32 R51, RZ, RZ, R229 ;  /* 0x000000ffff337224 */ /* 0x000fe200078e00e5 */
[----:B------:R-:W-:Y:S01]  /*efe0*/  MOV R50, R230 ;  /* 0x000000e600327202 */ /* 0x000fe20000000f00 */
[----:B------:R-:W-:-:S03]  /*eff0*/  IMAD.MOV.U32 R49, RZ, RZ, R231 ;  /* 0x000000ffff317224 */ /* 0x000fc600078e00e7 */
[C---:B--2---:R-:W-:Y:S07]  /*f000*/  HMMA.16816.F32 R244, R4.reuse, R14, R112 ;  /* 0x0000000e04f4723c */ /* 0x044fee0000001870 */
[----:B------:R-:W-:Y:S01]  /*f010*/  IMAD.MOV.U32 R113, RZ, RZ, R243 ;  /* 0x000000ffff717224 */ /* 0x000fe200078e00f3 */
[----:B------:R-:W-:Y:S01]  /*f020*/  MOV R114, R242 ;  /* 0x000000f200727202 */ /* 0x000fe20000000f00 */
[----:B------:R-:W-:Y:S02]  /*f030*/  IMAD.MOV.U32 R115, RZ, RZ, R241 ;  /* 0x000000ffff737224 */ /* 0x000fe400078e00f1 */
        /* <DEDUP_REMOVED lines=8> */
[----:B------:R-:W-:Y:S01]  /*f0c0*/  HMMA.16816.F32 R224, R4, R12, R44 ;  /* 0x0000000c04e0723c */ /* 0x000fe2000000182c */
[----:B------:R-:W2:Y:S01]  /*f0d0*/  LDSM.16.MT88.4 R12, [R182+0x1a800] ;  /* 0x01a80000b60c783b */ /* 0x000ea20000004200 */
[----:B------:R-:W-:Y:S01]  /*f0e0*/  MOV R96, R169 ;  /* 0x000000a900607202 */ /* 0x000fe20000000f00 */
[----:B------:R-:W-:Y:S01]  /*f0f0*/  IMAD.MOV.U32 R97, RZ, RZ, R170 ;  /* 0x000000ffff617224 */ /* 0x000fe200078e00aa */
[----:B------:R-:W-:-:S03]  /*f100*/  MOV R112, R163 ;  /* 0x000000a300707202 */ /* 0x000fc60000000f00 */
[----:B------:R-:W-:Y:S01]  /*f110*/  MOV R46, R171 ;  /* 0x000000ab002e7202 */ /* 0x000fe20000000f00 */
[C---:B------:R-:W-:Y:S01]  /*f120*/  HMMA.16816.F32 R236, R4.reuse, R18, R116 ;  /* 0x0000001204ec723c */ /* 0x040fe20000001874 */
[----:B------:R-:W-:Y:S01]  /*f130*/  IMAD.MOV.U32 R44, RZ, RZ, R160 ;  /* 0x000000ffff2c7224 */ /* 0x000fe200078e00a0 */
[----:B------:R-:W-:Y:S01]  /*f140*/  MOV R45, R161 ;  /* 0x000000a1002d7202 */ /* 0x000fe20000000f00 */
[----:B------:R-:W-:Y:S01]  /*f150*/  IMAD.MOV.U32 R47, RZ, RZ, R162 ;  /* 0x000000ffff2f7224 */ /* 0x000fe200078e00a2 */
[----:B------:R-:W3:Y:S04]  /*f160*/  LDSM.16.MT88.4 R16, [R181+0x1a800] ;  /* 0x01a80000b510783b */ /* 0x000ee80000004200 */
[C---:B-1----:R-:W-:Y:S08]  /*f170*/  HMMA.16816.F32 R160, R4.reuse, R8, R84 ;  /* 0x0000000804a0723c */ /* 0x042ff00000001854 */
        /* <DEDUP_REMOVED lines=15> */
[----:B------:R-:W-:Y:S01]  /*f270*/  MOV R88, R114 ;  /* 0x0000007200587202 */ /* 0x000fe20000000f00 */
[----:B------:R-:W-:-:S05]  /*f280*/  IMAD.MOV.U32 R89, RZ, RZ, R115 ;  /* 0x000000ffff597224 */ /* 0x000fca00078e0073 */
[----:B------:R-:W-:Y:S01]  /*f290*/  MOV R39, R112 ;  /* 0x0000007000277202 */ /* 0x000fe20000000f00 */
[----:B---3--:R-:W-:Y:S01]  /*f2a0*/  HMMA.16816.F32 R220, R4, R16, R40 ;  /* 0x0000001004dc723c */ /* 0x008fe20000001828 */
[----:B------:R-:W-:-:S07]  /*f2b0*/  IMAD.MOV.U32 R38, RZ, RZ, R113 ;  /* 0x000000ffff267224 */ /* 0x000fce00078e0071 */
[C---:B------:R-:W-:Y:S01]  /*f2c0*/  HMMA.16816.F32 R208, R4.reuse, R18, R108 ;  /* 0x0000001204d0723c */ /* 0x040fe2000000186c */
[----:B------:R-:W2:Y:S07]  /*f2d0*/  LDSM.16.MT88.4 R16, [R181+0x1c800] ;  /* 0x01c80000b510783b */ /* 0x000eae0000004200 */
[C---:B------:R-:W-:Y:S01]  /*f2e0*/  HMMA.16816.F32 R112, R4.reuse, R14, R104 ;  /* 0x0000000e0470723c */ /* 0x040fe20000001868 */
[----:B------:R-:W-:Y:S01]  /*f2f0*/  MOV R90, R46 ;  /* 0x0000002e005a7202 */ /* 0x000fe20000000f00 */
[----:B------:R-:W-:Y:S01]  /*f300*/  IMAD.MOV.U32 R36, RZ, RZ, R44 ;  /* 0x000000ffff247224 */ /* 0x000fe200078e002c */
[----:B------:R-:W-:Y:S01]  /*f310*/  MOV R37, R45 ;  /* 0x0000002d00257202 */ /* 0x000fe20000000f00 */
[----:B------:R-:W-:Y:S04]  /*f320*/  LDSM.16.MT88.4 R12, [R182+0x1c800] ;  /* 0x01c80000b60c783b */ /* 0x000fe80000004200 */
[C---:B-1----:R-:W-:Y:S08]  /*f330*/  HMMA.16816.F32 R108, R4.reuse, R8, R80 ;  /* 0x00000008046c723c */ /* 0x042ff00000001850 */
[----:B------:R-:W-:Y:S01]  /*f340*/  HMMA.16816.F32 R104, R4, R10, R56 ;  /* 0x0000000a0468723c */ /* 0x000fe20000001838 */
[----:B------:R-:W1:Y:S01]  /*f350*/  LDSM.16.MT88.4 R8, [R183+0x1c800] ;  /* 0x01c80000b708783b */ /* 0x000e620000004200 */
[----:B------:R-:W-:Y:S01]  /*f360*/  IMAD.MOV.U32 R46, RZ, RZ, R96 ;  /* 0x000000ffff2e7224 */ /* 0x000fe200078e0060 */
[----:B------:R-:W-:Y:S01]  /*f370*/  MOV R45, R97 ;  /* 0x00000061002d7202 */ /* 0x000fe20000000f00 */
[----:B------:R-:W-:Y:S01]  /*f380*/  IMAD.MOV.U32 R44, RZ, RZ, R98 ;  /* 0x000000ffff2c7224 */ /* 0x000fe200078e0062 */
[----:B------:R-:W-:-:S03]  /*f390*/  MOV R91, R99 ;  /* 0x00000063005b7202 */ /* 0x000fc60000000f00 */
[----:B--2---:R-:W-:Y:S07]  /*f3a0*/  HMMA.16816.F32 R96, R4, R16, R32 ;  /* 0x000000100460723c */ /* 0x004fee0000001820 */
[----:B------:R-:W-:Y:S01]  /*f3b0*/  IMAD.MOV.U32 R32, RZ, RZ, R92 ;  /* 0x000000ffff207224 */ /* 0x000fe200078e005c */
[----:B------:R-:W-:Y:S01]  /*f3c0*/  MOV R33, R93 ;  /* 0x0000005d00217202 */ /* 0x000fe20000000f00 */
[----:B------:R-:W-:Y:S01]  /*f3d0*/  IMAD.MOV.U32 R34, RZ, RZ, R94 ;  /* 0x000000ffff227224 */ /* 0x000fe200078e005e */
[----:B------:R-:W-:-:S02]  /*f3e0*/  MOV R35, R95 ;  /* 0x0000005f00237202 */ /* 0x000fc40000000f00 */
[C---:B-1----:R-:W-:Y:S08]  /*f3f0*/  HMMA.16816.F32 R92, R4.reuse, R8, R76 ;  /* 0x00000008045c723c */ /* 0x042ff0000000184c */
[C---:B------:R-:W-:Y:S01]  /*f400*/  HMMA.16816.F32 R84, R4.reuse, R10, R52 ;  /* 0x0000000a0454723c */ /* 0x040fe20000001834 */
[----:B------:R-:W1:Y:S07]  /*f410*/  LDSM.16.MT88.4 R8, [R180+0x1e800] ;  /* 0x01e80000b408783b */ /* 0x000e6e0000004200 */
[C---:B------:R-:W-:Y:S01]  /*f420*/  HMMA.16816.F32 R100, R4.reuse, R18, R100 ;  /* 0x000000120464723c */ /* 0x040fe20000001864 */
[----:B------:R-:W2:Y:S07]  /*f430*/  LDSM.16.MT88.4 R16, [R181+0x1e800] ;  /* 0x01e80000b510783b */ /* 0x000eae0000004200 */
[C---:B------:R-:W-:Y:S08]  /*f440*/  HMMA.16816.F32 R64, R4.reuse, R12, R20 ;  /* 0x0000000c0440723c */ /* 0x040ff00000001814 */
[C---:B------:R-:W-:Y:S01]  /*f450*/  HMMA.16816.F32 R56, R4.reuse, R14, R120 ;  /* 0x0000000e0438723c */ /* 0x040fe20000001878 */
[----:B------:R-:W3:Y:S07]  /*f460*/  LDSM.16.MT88.4 R12, [R183+0x1e800] ;  /* 0x01e80000b70c783b */ /* 0x000eee0000004200 */
[C---:B-1----:R-:W-:Y:S08]  /*f470*/  HMMA.16816.F32 R40, R4.reuse, R8, R124 ;  /* 0x000000080428723c */ /* 0x042ff0000000187c */
[----:B------:R-:W-:Y:S01]  /*f480*/  HMMA.16816.F32 R80, R4, R10, R128 ;  /* 0x0000000a0450723c */ /* 0x000fe20000001880 */
[----:B------:R-:W1:Y:S01]  /*f490*/  LDSM.16.MT88.4 R8, [R182+0x1e800] ;  /* 0x01e80000b608783b */ /* 0x000e620000004200 */
[----:B------:R-:W-:-:S02]  /*f4a0*/  MOV R124, R63 ;  /* 0x0000003f007c7202 */ /* 0x000fc40000000f00 */
[----:B------:R-:W-:-:S03]  /*f4b0*/  MOV R126, R49 ;  /* 0x00000031007e7202 */ /* 0x000fc60000000f00 */
[----:B------:R-:W-:Y:S01]  /*f4c0*/  IMAD.MOV.U32 R130, RZ, RZ, R36 ;  /* 0x000000ffff827224 */ /* 0x000fe200078e0024 */
[----:B------:R-:W-:Y:S02]  /*f4d0*/  MOV R121, R51 ;  /* 0x0000003300797202 */ /* 0x000fe40000000f00 */
        /* <DEDUP_REMOVED lines=21> */
[----:B------:R-:W-:Y:S02]  /*f630*/  LOP3.LUT R2, R27, UR36, R2, 0x96, !PT ;  /* 0x000000241b027c12 */ /* 0x000fe4000f8e9602 */
[----:B------:R-:W-:Y:S02]  /*f640*/  MOV R125, R120 ;  /* 0x00000078007d7202 */ /* 0x000fe40000000f00 */
        /* <DEDUP_REMOVED lines=12> */
[----:B------:R-:W-:-:S04]  /*f710*/  IMAD.WIDE.U32 R2, R2, -0x2daee0ad, RZ ;  /* 0xd2511f5302027825 */ /* 0x000fc800078e00ff */
[----:B---3--:R-:W-:Y:S01]  /*f720*/  HMMA.16816.F32 R60, R4, R12, R140 ;  /* 0x0000000c043c723c */ /* 0x008fe2000000188c */
[----:B------:R-:W-:-:S07]  /*f730*/  LOP3.LUT R3, R3, UR14, R128, 0x96, !PT ;  /* 0x0000000e03037c12 */ /* 0x000fce000f8e9680 */
[C---:B------:R-:W-:Y:S08]  /*f740*/  HMMA.16816.F32 R52, R4.reuse, R14, R148 ;  /* 0x0000000e0434723c */ /* 0x040ff00000001894 */
[C---:B-1----:R-:W-:Y:S08]  /*f750*/  HMMA.16816.F32 R48, R4.reuse, R8, R152 ;  /* 0x000000080430723c */ /* 0x042ff00000001898 */
[----:B------:R-:W-:Y:S01]  /*f760*/  HMMA.16816.F32 R36, R4, R10, R144 ;  /* 0x0000000a0424723c */ /* 0x000fe20000001890 */
[----:B------:R-:W-:Y:S01]  /*f770*/  MOV R128, R130 ;  /* 0x0000008200807202 */ /* 0x000fe20000000f00 */
[----:B------:R-:W-:Y:S01]  /*f780*/  IMAD.MOV.U32 R129, RZ, RZ, R131 ;  /* 0x000000ffff817224 */ /* 0x000fe200078e0083 */
[----:B------:R-:W1:Y:S01]  /*f790*/  LDC.U8 R16, c[0x0][0x2d8] ;  /* 0x0000b600ff107b82 */ /* 0x000e620000000000 */
[----:B------:R-:W-:Y:S01]  /*f7a0*/  IMAD.MOV.U32 R25, RZ, RZ, R207 ;  /* 0x000000ffff197224 */ /* 0x000fe200078e00cf */
[----:B------:R-:W-:Y:S01]  /*f7b0*/  MOV R17, R24 ;  /* 0x0000001800117202 */ /* 0x000fe20000000f00 */
[----:B------:R-:W-:Y:S01]  /*f7c0*/  IMAD.MOV.U32 R139, RZ, RZ, R22 ;  /* 0x000000ffff8b7224 */ /* 0x000fe200078e0016 */
[----:B------:R-:W2:Y:S01]  /*f7d0*/  LDSM.16.MT88.4 R12, [R181+0x19000] ;  /* 0x01900000b50c783b */ /* 0x000ea20000004200 */
[----:B------:R-:W-:Y:S01]  /*f7e0*/  IMAD.WIDE.U32 R4, R0, -0x2daee0ad, RZ ;  /* 0xd2511f5300047825 */ /* 0x000fe200078e00ff */
[----:B------:R-:W-:-:S02]  /*f7f0*/  MOV R130, R124 ;  /* 0x0000007c00827202 */ /* 0x000fc40000000f00 */
[----:B------:R-:W-:Y:S01]  /*f800*/  MOV R133, R23 ;  /* 0x0000001700857202 */ /* 0x000fe20000000f00 */
[----:B------:R-:W-:Y:S01]  /*f810*/  IMAD.MOV.U32 R131, RZ, RZ, R125 ;  /* 0x000000ffff837224 */ /* 0x000fe200078e007d */
[----:B------:R-:W-:Y:S01]  /*f820*/  LOP3.LUT R0, R5, UR12, R2, 0x96, !PT ;  /* 0x0000000c05007c12 */ /* 0x000fe2000f8e9602 */
[----:B------:R-:W-:Y:S01]  /*f830*/  IMAD.WIDE.U32 R2, R3, -0x326172a9, RZ ;  /* 0xcd9e8d5703027825 */ /* 0x000fe200078e00ff */
[----:B------:R-:W-:Y:S01]  /*f840*/  MOV R147, R45 ;  /* 0x0000002d00937202 */ /* 0x000fe20000000f00 */
[----:B------:R3:W5:Y:S02]  /*f850*/  LDL.LU R207, [R1+0x150] ;  /* 0x0001500001cf7983 */ /* 0x0007640000300800 */
[----:B------:R-:W-:Y:S01]  /*f860*/  IMAD.WIDE.U32 R124, R0, -0x326172a9, RZ ;  /* 0xcd9e8d57007c7825 */ /* 0x000fe200078e00ff */
[----:B------:R-:W-:Y:S01]  /*f870*/  LOP3.LUT R3, R3, UR13, R134, 0x96, !PT ;  /* 0x0000000d03037c12 */ /* 0x000fe2000f8e9686 */
[----:B------:R3:W5:Y:S03]  /*f880*/  LDL.LU R206, [R1+0x14c] ;  /* 0x00014c0001ce7983 */ /* 0x0007660000300800 */
        /* <DEDUP_REMOVED lines=8> */
[----:B------:R-:W-:Y:S01]  /*f910*/  IMAD.MOV.U32 R132, RZ, RZ, R25 ;  /* 0x000000ffff847224 */ /* 0x000fe200078e0019 */
[----:B-1----:R-:W-:Y:S01]  /*f920*/  PRMT R16, R16, 0x7054, R16 ;  /* 0x0000705410107816 */ /* 0x002fe20000000010 */
[----:B------:R-:W-:-:S02]  /*f930*/  IMAD.MOV.U32 R152, RZ, RZ, R44 ;  /* 0x000000ffff987224 */ /* 0x000fc400078e002c */
[----:B------:R-:W-:Y:S01]  /*f940*/  IMAD.MOV.U32 R146, RZ, RZ, R46 ;  /* 0x000000ffff927224 */ /* 0x000fe200078e002e */
[----:B------:R-:W-:Y:S01]  /*f950*/  MOV R135, R128 ;  /* 0x0000008000877202 */ /* 0x000fe20000000f00 */
[----:B------:R-:W-:Y:S01]  /*f960*/  IMAD.WIDE.U32 R2, R2, -0x326172a9, RZ ;  /* 0xcd9e8d5702027825 */ /* 0x000fe200078e00ff */
[----:B------:R-:W-:Y:S01]  /*f970*/  MOV R155, R89 ;  /* 0x00000059009b7202 */ /* 0x000fe20000000f00 */
[----:B------:R3:W5:Y:S03]  /*f980*/  LDL.LU R201, [R1+0x140] ;  /* 0x0001400001c97983 */ /* 0x0007660000300800 */
[----:B------:R-:W-:Y:S01]  /*f990*/  LOP3.LUT R4, R2, 0xffff, RZ, 0xc0, !PT ;  /* 0x0000ffff02047812 */ /* 0x000fe200078ec0ff */
[----:B------:R-:W-:Y:S01]  /*f9a0*/  IMAD.WIDE.U32 R24, R0, -0x326172a9, RZ ;  /* 0xcd9e8d5700187825 */ /* 0x000fe200078e00ff */
[----:B------:R-:W-:Y:S01]  /*f9b0*/  SHF.R.U32.HI R5, RZ, 0x10, R2 ;  /* 0x00000010ff057819 */ /* 0x000fe20000011602 */
[----:B------:R3:W5:Y:S01]  /*f9c0*/  LDL.LU.64 R202, [R1+0x138] ;  /* 0x0001380001ca7983 */ /* 0x0007620000300a00 */
[----:B------:R-:W-:-:S02]  /*f9d0*/  SHF.R.U32.HI R6, RZ, 0x8, R4 ;  /* 0x00000008ff067819 */ /* 0x000fc40000011604 */
[----:B------:R-:W-:Y:S01]  /*f9e0*/  LOP3.LUT R4, R5, 0xff, RZ, 0xc0, !PT ;  /* 0x000000ff05047812 */ /* 0x000fe200078ec0ff */
[----:B------:R-:W-:Y:S01]  /*f9f0*/  IMAD.MOV.U32 R134, RZ, RZ, R129 ;  /* 0x000000ffff867224 */ /* 0x000fe200078e0081 */
[----:B------:R-:W-:Y:S01]  /*fa00*/  LOP3.LUT R5, R2, 0xff, RZ, 0xc0, !PT ;  /* 0x000000ff02057812 */ /* 0x000fe200078ec0ff */
[----:B------:R-:W-:Y:S01]  /*fa10*/  IMAD.MOV.U32 R137, RZ, RZ, R88 ;  /* 0x000000ffff897224 */ /* 0x000fe200078e0058 */
[----:B------:R-:W-:Y:S01]  /*fa20*/  SHF.R.U32.HI R2, RZ, 0x18, R2 ;  /* 0x00000018ff027819 */ /* 0x000fe20000011602 */
[----:B------:R-:W-:Y:S01]  /*fa30*/  IMAD.MOV.U32 R154, RZ, RZ, R90 ;  /* 0x000000ffff9a7224 */ /* 0x000fe200078e005a */
[----:B------:R-:W-:Y:S01]  /*fa40*/  LOP3.LUT R0, R3, UR31, R24, 0x96, !PT ;  /* 0x0000001f03007c12 */ /* 0x000fe2000f8e9618 */
[----:B------:R3:W5:Y:S01]  /*fa50*/  LDL.LU R200, [R1+0x134] ;  /* 0x0001340001c87983 */ /* 0x0007620000300800 */
[----:B------:R-:W-:Y:S02]  /*fa60*/  PRMT R8, R4, 0x5410, R2 ;  /* 0x0000541004087816 */ /* 0x000fe40000000002 */
[----:B------:R-:W-:Y:S01]  /*fa70*/  PRMT R5, R5, 0x5410, R6 ;  /* 0x0000541005057816 */ /* 0x000fe20000000006 */
[----:B------:R-:W-:Y:S01]  /*fa80*/  IMAD.MOV.U32 R129, RZ, RZ, R131 ;  /* 0x000000ffff817224 */ /* 0x000fe200078e0083 */
[----:B------:R-:W-:Y:S01]  /*fa90*/  LOP3.LUT R2, R0, 0xffff, RZ, 0xc0, !PT ;  /* 0x0000ffff00027812 */ /* 0x000fe200078ec0ff */
[----:B------:R3:W5:Y:S01]  /*faa0*/  LDL.LU R197, [R1+0x130] ;  /* 0x0001300001c57983 */ /* 0x0007620000300800 */
[----:B------:R-:W-:-:S02]  /*fab0*/  SHF.R.U32.HI R3, RZ, 0x10, R0 ;  /* 0x00000010ff037819 */ /* 0x000fc40000011600 */
[----:B------:R-:W-:Y:S02]  /*fac0*/  LOP3.LUT R7, R0, 0xff, RZ, 0xc0, !PT ;  /* 0x000000ff00077812 */ /* 0x000fe400078ec0ff */
[----:B------:R-:W-:Y:S01]  /*fad0*/  SHF.R.U32.HI R6, RZ, 0x18, R0 ;  /* 0x00000018ff067819 */ /* 0x000fe20000011600 */
[----:B------:R-:W-:Y:S01]  /*fae0*/  HSET2.LE.AND R0, R5, R16, PT ;  /* 0x0000001005007233 */ /* 0x000fe20003803000 */
[----:B------:R-:W-:Y:S02]  /*faf0*/  SHF.R.U32.HI R4, RZ, 0x8, R2 ;  /* 0x00000008ff047819 */ /* 0x000fe40000011602 */
[----:B------:R-:W-:Y:S01]  /*fb00*/  MOV R128, R130 ;  /* 0x0000008200807202 */ /* 0x000fe20000000f00 */
[----:B------:R-:W-:Y:S01]  /*fb10*/  IMAD.MOV.U32 R131, RZ, RZ, R120 ;  /* 0x000000ffff837224 */ /* 0x000fe200078e0078 */
[----:B------:R-:W-:Y:S01]  /*fb20*/  LOP3.LUT R2, R3, 0xff, RZ, 0xc0, !PT ;  /* 0x000000ff03027812 */ /* 0x000fe200078ec0ff */
[----:B------:R3:W5:Y:S03]  /*fb30*/  LDL.LU.64 R198, [R1+0x128] ;  /* 0x0001280001c67983 */ /* 0x0007660000300a00 */
[----:B------:R-:W-:-:S02]  /*fb40*/  PRMT R3, R2, 0x5410, R6 ;  /* 0x0000541002037816 */ /* 0x000fc40000000006 */
[----:B------:R-:W-:Y:S02]  /*fb50*/  PRMT R4, R7, 0x5410, R4 ;  /* 0x0000541007047816 */ /* 0x000fe40000000004 */
[----:B------:R-:W-:Y:S01]  /*fb60*/  MOV R130, R126 ;  /* 0x0000007e00827202 */ /* 0x000fe20000000f00 */
[----:B------:R-:W-:Y:S01]  /*fb70*/  IMAD.MOV.U32 R120, RZ, RZ, R122 ;  /* 0x000000ffff787224 */ /* 0x000fe200078e007a */
[----:B------:R-:W-:Y:S01]  /*fb80*/  LOP3.LUT R6, R0, R139, RZ, 0xc0, !PT ;  /* 0x0000008b00067212 */ /* 0x000fe200078ec0ff */
[--C-:B------:R-:W-:Y:S01]  /*fb90*/  HSET2.LE.AND R0, R8, R16.reuse, PT ;  /* 0x0000001008007233 */ /* 0x100fe20003803000 */
[----:B------:R-:W-:Y:S01]  /*fba0*/  MOV R153, R91 ;  /* 0x0000005b00997202 */ /* 0x000fe20000000f00 */
[----:B------:R-:W1:Y:S01]  /*fbb0*/  LDSM.16.MT88.4 R8, [R183+0x19000] ;  /* 0x01900000b708783b */ /* 0x000e620000004200 */
[--C-:B------:R-:W-:Y:S02]  /*fbc0*/  HSET2.LE.AND R2, R4, R16.reuse, PT ;  /* 0x0000001004027233 */ /* 0x100fe40003803000 */
[----:B------:R-:W-:Y:S01]  /*fbd0*/  HSET2.LE.AND R3, R3, R16, PT ;  /* 0x0000001003037233 */ /* 0x000fe20003803000 */
[----:B------:R-:W-:Y:S01]  /*fbe0*/  LOP3.LUT R7, R0, R17, RZ, 0xc0, !PT ;  /* 0x0000001100077212 */ /* 0x000fe200078ec0ff */
[----:B------:R3:W5:Y:S01]  /*fbf0*/  LDL.LU R196, [R1+0x124] ;  /* 0x0001240001c47983 */ /* 0x0007620000300800 */
[----:B------:R-:W-:-:S02]  /*fc00*/  LOP3.LUT R4, R2, R132, RZ, 0xc0, !PT ;  /* 0x0000008402047212 */ /* 0x000fc400078ec0ff */
[----:B------:R-:W-:Y:S01]  /*fc10*/  LOP3.LUT R5, R3, R133, RZ, 0xc0, !PT ;  /* 0x0000008503057212 */ /* 0x000fe200078ec0ff */
[----:B------:R-:W4:Y:S01]  /*fc20*/  LDSM.16.MT88.4 R16, [R182+0x19000] ;  /* 0x01900000b610783b */ /* 0x000f220000004200 */
[----:B------:R-:W-:Y:S01]  /*fc30*/  MOV R126, R121 ;  /* 0x00000079007e7202 */ /* 0x000fe20000000f00 */
[----:B------:R-:W-:Y:S01]  /*fc40*/  IMAD.MOV.U32 R122, RZ, RZ, R20 ;  /* 0x000000ffff7a7224 */ /* 0x000fe200078e0014 */
[----:B------:R-:W-:Y:S01]  /*fc50*/  MOV R138, R135 ;  /* 0x00000087008a7202 */ /* 0x000fe20000000f00 */
[----:B------:R-:W-:Y:S01]  /*fc60*/  IMAD.MOV.U32 R139, RZ, RZ, R134 ;  /* 0x000000ffff8b7224 */ /* 0x000fe200078e0086 */
[----:B------:R3:W5:Y:S01]  /*fc70*/  LDL.LU R195, [R1+0x120] ;  /* 0x0001200001c37983 */ /* 0x0007620000300800 */
[C---:B--2---:R-:W-:Y:S08]  /*fc80*/  HMMA.16816.F32 R156, R4.reuse, R12, R156 ;  /* 0x0000000c049c723c */ /* 0x044ff0000000189c */
[C---:B------:R-:W-:Y:S01]  /*fc90*/  HMMA.16816.F32 R44, R4.reuse, R14, R236 ;  /* 0x0000000e042c723c */ /* 0x040fe200000018ec */
[----:B------:R-:W2:Y:S07]  /*fca0*/  LDSM.16.MT88.4 R12, [R180+0x1b000] ;  /* 0x01b00000b40c783b */ /* 0x000eae0000004200 */
[C---:B-1----:R-:W-:Y:S08]  /*fcb0*/  HMMA.16816.F32 R148, R4.reuse, R8, R232 ;  /* 0x000000080494723c */ /* 0x042ff000000018e8 */
[----:B------:R-:W-:Y:S01]  /*fcc0*/  HMMA.16816.F32 R68, R4, R10, R68 ;  /* 0x0000000a0444723c */ /* 0x000fe20000001844 */
[----:B------:R-:W1:Y:S01]  /*fcd0*/  LDSM.16.MT88.4 R8, [R181+0x1b000] ;  /* 0x01b00000b508783b */ /* 0x000e620000004200 */
[----:B------:R-:W-:-:S02]  /*fce0*/  MOV R121, R123 ;  /* 0x0000007b00797202 */ /* 0x000fc40000000f00 */
[----:B------:R-:W-:-:S04]  /*fcf0*/  MOV R123, R21 ;  /* 0x00000015007b7202 */ /* 0x000fc80000000f00 */
[C---:B----4-:R-:W-:Y:S01]  /*fd00*/  HMMA.16816.F32 R88, R4.reuse, R18, R244 ;  /* 0x000000120458723c */ /* 0x050fe200000018f4 */
[----:B------:R-:W4:Y:S01]  /*fd10*/  LDSM.16.MT88.4 R20, [R180+0x19000] ;  /* 0x01900000b414783b */ /* 0x000f220000004200 */
[----:B------:R-:W-:Y:S01]  /*fd20*/  IMAD.MOV.U32 R144, RZ, RZ, R138 ;  /* 0x000000ffff907224 */ /* 0x000fe200078e008a */
        /* <DEDUP_REMOVED lines=21> */
[----:B------:R3:W5:Y:S04]  /*fe80*/  LDL.LU R193, [R1+0x118] ;  /* 0x0001180001c17983 */ /* 0x0007680000300800 */
[C---:B------:R-:W-:Y:S01]  /*fe90*/  HMMA.16816.F32 R32, R4.reuse, R22, R248 ;  /* 0x000000160420723c */ /* 0x040fe200000018f8 */
[----:B------:R-:W4:Y:S07]  /*fea0*/  LDSM.16.MT88.4 R20, [R183+0x1b000] ;  /* 0x01b00000b714783b */ /* 0x000f2e0000004200 */
[C---:B------:R-:W-:Y:S01]  /*feb0*/  HMMA.16816.F32 R140, R4.reuse, R16, R224 ;  /* 0x00000010048c723c */ /* 0x040fe200000018e0 */
[----:B------:R-:W-:Y:S01]  /*fec0*/  LDSM.16.MT88.4 R16, [R181+0x1d000] ;  /* 0x01d00000b510783b */ /* 0x000fe20000004200 */
[----:B------:R-:W-:Y:S01]  /*fed0*/  IMAD.MOV.U32 R136, RZ, RZ, R241 ;  /* 0x000000ffff887224 */ /* 0x000fe200078e00f1 */
[----:B------:R-:W-:Y:S01]  /*fee0*/  MOV R3, R242 ;  /* 0x000000f200037202 */ /* 0x000fe20000000f00 */
[----:B------:R-:W-:Y:S01]  /*fef0*/  IMAD.MOV.U32 R2, RZ, RZ, R243 ;  /* 0x000000ffff027224 */ /* 0x000fe200078e00f3 */
[----:B------:R-:W-:Y:S01]  /*ff00*/  MOV R0, R240 ;  /* 0x000000f000007202 */ /* 0x000fe20000000f00 */
[----:B------:R3:W5:Y:S02]  /*ff10*/  LDL.LU R192, [R1+0x114] ;  /* 0x0001140001c07983 */ /* 0x0007640000300800 */
[C---:B--2---:R-:W-:Y:S02]  /*ff20*/  HMMA.16816.F32 R120, R4.reuse, R12, R116 ;  /* 0x0000000c0478723c */ /* 0x044fe40000001874 */
[----:B------:R3:W5:Y:S04]  /*ff30*/  LDL.LU R191, [R1+0x110] ;  /* 0x0001100001bf7983 */ /* 0x0007680000300800 */
[----:B------:R3:W5:Y:S02]  /*ff40*/  LDL.LU R190, [R1+0x10c] ;  /* 0x00010c0001be7983 */ /* 0x0007640000300800 */
[C---:B------:R-:W-:Y:S02]  /*ff50*/  HMMA.16816.F32 R112, R4.reuse, R14, R112 ;  /* 0x0000000e0470723c */ /* 0x040fe40000001870 */
[----:B------:R-:W2:Y:S04]  /*ff60*/  LDSM.16.MT88.4 R12, [R183+0x1d000] ;  /* 0x01d00000b70c783b */ /* 0x000ea80000004200 */
[----:B------:R3:W5:Y:S02]  /*ff70*/  LDL.LU R189, [R1+0x108] ;  /* 0x0001080001bd7983 */ /* 0x0007640000300800 */
[C---:B-1----:R-:W-:Y:S02]  /*ff80*/  HMMA.16816.F32 R108, R4.reuse, R8, R108 ;  /* 0x00000008046c723c */ /* 0x042fe4000000186c */
[----:B------:R3:W5:Y:S04]  /*ff90*/  LDL.LU R188, [R1+0x104] ;  /* 0x0001040001bc7983 */ /* 0x0007680000300800 */
[----:B------:R3:W5:Y:S02]  /*ffa0*/  LDL.LU R187, [R1+0x100] ;  /* 0x0001000001bb7983 */ /* 0x0007640000300800 */
[C---:B------:R-:W-:Y:S02]  /*ffb0*/  HMMA.16816.F32 R104, R4.reuse, R10, R104 ;  /* 0x0000000a0468723c */ /* 0x040fe40000001868 */
[----:B------:R-:W1:Y:S04]  /*ffc0*/  LDSM.16.MT88.4 R8, [R182+0x1d000] ;  /* 0x01d00000b608783b */ /* 0x000e680000004200 */
[----:B------:R3:W5:Y:S02]  /*ffd0*/  LDL.LU R185, [R1+0xfc] ;  /* 0x0000fc0001b97983 */ /* 0x0007640000300800 */
[C---:B----4-:R-:W-:Y:S02]  /*ffe0*/  HMMA.16816.F32 R224, R4.reuse, R20, R160 ;  /* 0x0000001404e0723c */ /* 0x050fe400000018a0 */
[----:B------:R3:W5:Y:S04]  /*fff0*/  LDL.LU R184, [R1+0xf8] ;  /* 0x0000f80001b87983 */ /* 0x0007680000300800 */
[----:B------:R3:W5:Y:S02]  /*10000*/  LDL.LU R179, [R1+0xf4] ;  /* 0x0000f40001b37983 */ /* 0x0007640000300800 */
[C---:B------:R-:W-:Y:S02]  /*10010*/  HMMA.16816.F32 R208, R4.reuse, R22, R168 ;  /* 0x0000001604d0723c */ /* 0x040fe400000018a8 */
[----:B------:R-:W4:Y:S04]  /*10020*/  LDSM.16.MT88.4 R20, [R180+0x1f000] ;  /* 0x01f00000b414783b */ /* 0x000f280000004200 */
[----:B------:R-:W-:Y:S02]  /*10030*/  LDSM.16.MT88.4 R160, [R180+0x19800] ;  /* 0x01980000b4a0783b */ /* 0x000fe40000004200 */
[C---:B--2---:R-:W-:Y:S08]  /*10040*/  HMMA.16816.F32 R248, R4.reuse, R12, R92 ;  /* 0x0000000c04f8723c */ /* 0x044ff0000000185c */
[C---:B------:R-:W-:Y:S01]  /*10050*/  HMMA.16816.F32 R240, R4.reuse, R14, R84 ;  /* 0x0000000e04f0723c */ /* 0x040fe20000001854 */
[----:B------:R-:W2:Y:S07]  /*10060*/  LDSM.16.MT88.4 R12, [R181+0x1f000] ;  /* 0x01f00000b50c783b */ /* 0x000eae0000004200 */
[C---:B-1----:R-:W-:Y:S07]  /*10070*/  HMMA.16816.F32 R92, R4.reuse, R8, R64 ;  /* 0x00000008045c723c */ /* 0x042fee0000001840 */
[----:B------:R-:W-:Y:S01]  /*10080*/  IMAD.MOV.U32 R67, RZ, RZ, R229 ;  /* 0x000000ffff437224 */ /* 0x000fe200078e00e5 */
[----:B------:R-:W-:Y:S01]  /*10090*/  MOV R66, R230 ;  /* 0x000000e600427202 */ /* 0x000fe20000000f00 */
[----:B------:R-:W-:Y:S01]  /*100a0*/  IMAD.MOV.U32 R65, RZ, RZ, R231 ;  /* 0x000000ffff417224 */ /* 0x000fe200078e00e7 */
[C---:B------:R-:W-:Y:S08]  /*100b0*/  HMMA.16816.F32 R96, R4.reuse, R16, R96 ;  /* 0x000000100460723c */ /* 0x040ff00000001860 */
[C---:B------:R-:W-:Y:S01]  /*100c0*/  HMMA.16816.F32 R228, R4.reuse, R10, R56 ;  /* 0x0000000a04e4723c */ /* 0x040fe20000001838 */
[----:B------:R-:W1:Y:S07]  /*100d0*/  LDSM.16.MT88.4 R8, [R183+0x1f000] ;  /* 0x01f00000b708783b */ /* 0x000e6e0000004200 */
[C---:B------:R-:W-:Y:S01]  /*100e0*/  HMMA.16816.F32 R100, R4.reuse, R18, R100 ;  /* 0x000000120464723c */ /* 0x040fe20000001864 */
[----:B------:R-:W1:Y:S07]  /*100f0*/  LDSM.16.MT88.4 R16, [R182+0x1f000] ;  /* 0x01f00000b610783b */ /* 0x000e6e0000004200 */
[----:B----4-:R-:W-:Y:S07]  /*10100*/  HMMA.16816.F32 R168, R4, R22, R80 ;  /* 0x0000001604a8723c */ /* 0x010fee0000001850 */
[----:B------:R-:W-:Y:S01]  /*10110*/  IMAD.MOV.U32 R83, RZ, RZ, R132 ;  /* 0x000000ffff537224 */ /* 0x000fe200078e0084 */
[----:B------:R-:W-:Y:S01]  /*10120*/  MOV R82, R133 ;  /* 0x0000008500527202 */ /* 0x000fe20000000f00 */
[----:B------:R-:W-:Y:S01]  /*10130*/  IMAD.MOV.U32 R81, RZ, RZ, R134 ;  /* 0x000000ffff517224 */ /* 0x000fe200078e0086 */
[----:B------:R-:W-:-:S02]  /*10140*/  MOV R80, R135 ;  /* 0x0000008700507202 */ /* 0x000fc40000000f00 */
[----:B--2---:R-:W-:Y:S01]  /*10150*/  HMMA.16816.F32 R132, R4, R12, R76 ;  /* 0x0000000c0484723c */ /* 0x004fe2000000184c */
[----:B------:R-:W-:Y:S01]  /*10160*/  MOV R56, R152 ;  /* 0x0000009800387202 */ /* 0x000fe20000000f00 */
[----:B------:R-:W-:-:S05]  /*10170*/  IMAD.MOV.U32 R86, RZ, RZ, R128 ;  /* 0x000000ffff567224 */ /* 0x000fca00078e0080 */
[----:B------:R-:W-:Y:S01]  /*10180*/  IMAD.MOV.U32 R79, RZ, RZ, R2 ;  /* 0x000000ffff4f7224 */ /* 0x000fe200078e0002 */
[----:B------:R-:W-:Y:S01]  /*10190*/  HMMA.16816.F32 R220, R4, R20, R40 ;  /* 0x0000001404dc723c */ /* 0x000fe20000001828 */
[----:B------:R-:W-:Y:S02]  /*101a0*/  LOP3.LUT R2, R25, UR9, R124, 0x96, !PT ;  /* 0x0000000919027c12 */ /* 0x000fe4000f8e967c */
[----:B------:R-:W-:-:S04]  /*101b0*/  MOV R78, R3 ;  /* 0x00000003004e7202 */ /* 0x000fc80000000f00 */
[----:B------:R-:W-:Y:S01]  /*101c0*/  IMAD.MOV.U32 R43, RZ, RZ, R153 ;  /* 0x000000ffff2b7224 */ /* 0x000fe200078e0099 */
[----:B------:R-:W-:Y:S01]  /*101d0*/  MOV R42, R154 ;  /* 0x0000009a002a7202 */ /* 0x000fe20000000f00 */
[----:B------:R-:W-:Y:S01]  /*101e0*/  IMAD.MOV.U32 R41, RZ, RZ, R155 ;  /* 0x000000ffff297224 */ /* 0x000fe200078e009b */
[----:B------:R-:W-:Y:S01]  /*101f0*/  MOV R40, R137 ;  /* 0x0000008900287202 */ /* 0x000fe20000000f00 */
[C---:B------:R-:W-:Y:S01]  /*10200*/  HMMA.16816.F32 R20, R4.reuse, R14, R72 ;  /* 0x0000000e0414723c */ /* 0x040fe20000001848 */
[----:B------:R-:W-:Y:S01]  /*10210*/  MOV R87, R129 ;  /* 0x0000008100577202 */ /* 0x000fe20000000f00 */
[----:B------:R-:W2:Y:S01]  /*10220*/  LDC.U8 R75, c[0x0][0x2d8] ;  /* 0x0000b600ff4b7b82 */ /* 0x000ea20000000000 */
[----:B------:R-:W-:Y:S01]  /*10230*/  IMAD.MOV.U32 R129, RZ, RZ, R126 ;  /* 0x000000ffff817224 */ /* 0x000fe200078e007e */
[----:B------:R-:W-:Y:S01]  /*10240*/  MOV R128, R127 ;  /* 0x0000007f00807202 */ /* 0x000fe20000000f00 */
[----:B------:R-:W-:Y:S01]  /*10250*/  IMAD.WIDE.U32 R2, R2, -0x2daee0ad, RZ ;  /* 0xd2511f5302027825 */ /* 0x000fe200078e00ff */
[----:B------:R-:W4:Y:S02]  /*10260*/  LDSM.16.MT88.4 R152, [R181+0x19800] ;  /* 0x01980000b598783b */ /* 0x000f240000004200 */
[----:B-1----:R-:W-:Y:S01]  /*10270*/  HMMA.16816.F32 R116, R4, R8, R60 ;  /* 0x000000080474723c */ /* 0x002fe2000000183c */
[----:B------:R-:W-:-:S02]  /*10280*/  MOV R76, R0 ;  /* 0x00000000004c7202 */ /* 0x000fc40000000f00 */
[----:B------:R-:W-:-:S04]  /*10290*/  LOP3.LUT R0, R2, 0xffff, RZ, 0xc0, !PT ;  /* 0x0000ffff02007812 */ /* 0x000fc800078ec0ff */
[----:B------:R-:W-:Y:S01]  /*102a0*/  MOV R9, R43 ;  /* 0x0000002b00097202 */ /* 0x000fe20000000f00 */
[C---:B------:R-:W-:Y:S07]  /*102b0*/  HMMA.16816.F32 R12, R4.reuse, R10, R52 ;  /* 0x0000000a040c723c */ /* 0x040fee0000001834 */
[----:B------:R-:W-:Y:S01]  /*102c0*/  IMAD.MOV.U32 R53, RZ, RZ, R40 ;  /* 0x000000ffff357224 */ /* 0x000fe200078e0028 */
[C---:B------:R-:W-:Y:S01]  /*102d0*/  HMMA.16816.F32 R124, R4.reuse, R16, R48 ;  /* 0x00000010047c723c */ /* 0x040fe20000001830 */
[----:B------:R-:W-:Y:S01]  /*102e0*/  MOV R54, R41 ;  /* 0x0000002900367202 */ /* 0x000fe20000000f00 */
[----:B------:R-:W-:Y:S01]  /*102f0*/  IMAD.MOV.U32 R55, RZ, RZ, R42 ;  /* 0x000000ffff377224 */ /* 0x000fe200078e002a */
[----:B------:R-:W-:Y:S04]  /*10300*/  LDSM.16.MT88.4 R48, [R181+0x1b800] ;  /* 0x01b80000b530783b */ /* 0x000fe80000004200 */
[----:B------:R-:W1:Y:S01]  /*10310*/  LDSM.16.MT88.4 R40, [R180+0x1b800] ;  /* 0x01b80000b428783b */ /* 0x000e620000004200 */
[----:B------:R-:W-:Y:S07]  /*10320*/  HMMA.16816.F32 R16, R4, R18, R36 ;  /* 0x000000120410723c */ /* 0x000fee0000001824 */
[----:B------:R-:W-:-:S02]  /*10330*/  SHF.R.U32.HI R4, RZ, 0x8, R0 ;  /* 0x00000008ff047819 */ /* 0x000fc40000011600 */
[----:B------:R-:W-:Y:S02]  /*10340*/  LOP3.LUT R5, R2, 0xff, RZ, 0xc0, !PT ;  /* 0x000000ff02057812 */ /* 0x000fe400078ec0ff */
[----:B------:R-:W-:Y:S02]  /*10350*/  LOP3.LUT R0, R3, UR7, R26, 0x96, !PT ;  /* 0x0000000703007c12 */ /* 0x000fe4000f8e961a */
[--C-:B------:R-:W-:Y:S02]  /*10360*/  SHF.R.U32.HI R3, RZ, 0x10, R2.reuse ;  /* 0x00000010ff037819 */ /* 0x100fe40000011602 */
[----:B------:R-:W-:Y:S02]  /*10370*/  SHF.R.U32.HI R7, RZ, 0x18, R2 ;  /* 0x00000018ff077819 */ /* 0x000fe40000011602 */
[----:B------:R-:W-:Y:S02]  /*10380*/  PRMT R8, R5, 0x5410, R4 ;  /* 0x0000541005087816 */ /* 0x000fe40000000004 */
[----:B------:R-:W-:-:S02]  /*10390*/  LOP3.LUT R2, R0, 0xffff, RZ, 0xc0, !PT ;  /* 0x0000ffff00027812 */ /* 0x000fc400078ec0ff */
[--C-:B------:R-:W-:Y:S02]  /*103a0*/  SHF.R.U32.HI R4, RZ, 0x10, R0.reuse ;  /* 0x00000010ff047819 */ /* 0x100fe40000011600 */
[----:B------:R-:W-:Y:S02]  /*103b0*/  LOP3.LUT R6, R0, 0xff, RZ, 0xc0, !PT ;  /* 0x000000ff00067812 */ /* 0x000fe400078ec0ff */
[----:B------:R-:W-:Y:S02]  /*103c0*/  SHF.R.U32.HI R5, RZ, 0x18, R0 ;  /* 0x00000018ff057819 */ /* 0x000fe40000011600 */
[----:B------:R-:W-:Y:S02]  /*103d0*/  SHF.R.U32.HI R0, RZ, 0x8, R2 ;  /* 0x00000008ff007819 */ /* 0x000fe40000011602 */
[----:B------:R-:W-:Y:S02]  /*103e0*/  LOP3.LUT R3, R3, 0xff, RZ, 0xc0, !PT ;  /* 0x000000ff03037812 */ /* 0x000fe400078ec0ff */
[----:B------:R-:W-:-:S02]  /*103f0*/  LOP3.LUT R2, R4, 0xff, RZ, 0xc0, !PT ;  /* 0x000000ff04027812 */ /* 0x000fc400078ec0ff */
[----:B--2---:R-:W-:Y:S02]  /*10400*/  PRMT R75, R75, 0x7054, R75 ;  /* 0x000070544b4b7816 */ /* 0x004fe4000000004b */
[----:B------:R-:W-:Y:S02]  /*10410*/  PRMT R4, R3, 0x5410, R7 ;  /* 0x0000541003047816 */ /* 0x000fe40000000007 */
[----:B------:R-:W-:Y:S02]  /*10420*/  PRMT R0, R6, 0x5410, R0 ;  /* 0x0000541006007816 */ /* 0x000fe40000000000 */
[----:B------:R-:W-:Y:S01]  /*10430*/  PRMT R2, R2, 0x5410, R5 ;  /* 0x0000541002027816 */ /* 0x000fe20000000005 */
[--C-:B------:R-:W-:Y:S02]  /*10440*/  HSET2.LE.AND R3, R8, R75.reuse, PT ;  /* 0x0000004b08037233 */ /* 0x100fe40003803000 */
[--C-:B------:R-:W-:Y:S02]  /*10450*/  HSET2.LE.AND R0, R0, R75.reuse, PT ;  /* 0x0000004b00007233 */ /* 0x100fe40003803000 */
[----:B------:R-:W-:-:S02]  /*10460*/  HSET2.LE.AND R2, R2, R75, PT ;  /* 0x0000004b02027233 */ /* 0x000fc40003803000 */
[----:B------:R-:W-:Y:S01]  /*10470*/  HSET2.LE.AND R4, R4, R75, PT ;  /* 0x0000004b04047233 */ /* 0x000fe20003803000 */
[----:B------:R-:W-:Y:S01]  /*10480*/  IMAD.MOV.U32 R77, RZ, RZ, R136 ;  /* 0x000000ffff4d7224 */ /* 0x000fe200078e0088 */
[----:B------:R-:W-:Y:S01]  /*10490*/  LOP3.LUT R128, R0, R128, RZ, 0xc0, !PT ;  /* 0x0000008000807212 */ /* 0x000fe200078ec0ff */
[----:B------:R-:W-:Y:S01]  /*104a0*/  IMAD.MOV.U32 R36, RZ, RZ, R76 ;  /* 0x000000ffff247224 */ /* 0x000fe200078e004c */
[----:B------:R-:W-:Y:S01]  /*104b0*/  LOP3.LUT R129, R2, R129, RZ, 0xc0, !PT ;  /* 0x0000008102817212 */ /* 0x000fe200078ec0ff */
[----:B------:R-:W-:Y:S01]  /*104c0*/  IMAD.MOV.U32 R38, RZ, RZ, R78 ;  /* 0x000000ffff267224 */ /* 0x000fe200078e004e */
[----:B------:R-:W-:Y:S01]  /*104d0*/  LOP3.LUT R130, R3, R130, RZ, 0xc0, !PT ;  /* 0x0000008203827212 */ /* 0x000fe200078ec0ff */
[----:B------:R-:W-:Y:S01]  /*104e0*/  IMAD.MOV.U32 R84, RZ, RZ, R138 ;  /* 0x000000ffff547224 */ /* 0x000fe200078e008a */
[----:B------:R-:W-:Y:S02]  /*104f0*/  LOP3.LUT R131, R4, R131, RZ, 0xc0, !PT ;  /* 0x0000008304837212 */ /* 0x000fe400078ec0ff */
[----:B------:R-:W-:-:S02]  /*10500*/  MOV R85, R139 ;  /* 0x0000008b00557202 */ /* 0x000fc40000000f00 */
[----:B------:R-:W-:Y:S01]  /*10510*/  MOV R64, R144 ;  /* 0x0000009000407202 */ /* 0x000fe20000000f00 */
[----:B------:R-:W-:Y:S01]  /*10520*/  IMAD.MOV.U32 R59, RZ, RZ, R145 ;  /* 0x000000ffff3b7224 */ /* 0x000fe200078e0091 */
[----:B------:R-:W-:Y:S02]  /*10530*/  MOV R37, R77 ;  /* 0x0000004d00257202 */ /* 0x000fe40000000f00 */
[----:B------:R-:W-:Y:S01]  /*10540*/  MOV R39, R79 ;  /* 0x0000004f00277202 */ /* 0x000fe20000000f00 */
[----:B------:R-:W-:Y:S01]  /*10550*/  IMAD.MOV.U32 R79, RZ, RZ, R66 ;  /* 0x000000ffff4f7224 */ /* 0x000fe200078e0042 */
[----:B------:R-:W-:Y:S01]  /*10560*/  MOV R78, R67 ;  /* 0x00000043004e7202 */ /* 0x000fe20000000f00 */
[C---:B----4-:R-:W-:Y:S01]  /*10570*/  HMMA.16816.F32 R156, R128.reuse, R152, R156 ;  /* 0x00000098809c723c */ /* 0x050fe2000000189c */
[----:B------:R-:W-:Y:S01]  /*10580*/  MOV R58, R146 ;  /* 0x00000092003a7202 */ /* 0x000fe20000000f00 */
[----:B------:R-:W-:Y:S01]  /*10590*/  IMAD.MOV.U32 R57, RZ, RZ, R147 ;  /* 0x000000ffff397224 */ /* 0x000fe200078e0093 */
[----:B------:R-:W-:Y:S01]  /*105a0*/  MOV R77, R65 ;  /* 0x00000041004d7202 */ /* 0x000fe20000000f00 */
[----:B------:R-:W2:Y:S04]  /*105b0*/  LDSM.16.MT88.4 R144, [R183+0x19800] ;  /* 0x01980000b790783b */ /* 0x000ea80000004200 */
[C---:B------:R-:W-:Y:S01]  /*105c0*/  HMMA.16816.F32 R152, R128.reuse, R154, R44 ;  /* 0x0000009a8098723c */ /* 0x040fe2000000182c */
[----:B------:R-:W4:Y:S01]  /*105d0*/  LDSM.16.MT88.4 R136, [R182+0x19800] ;  /* 0x01980000b688783b */ /* 0x000f220000004200 */
[----:B------:R-:W-:Y:S01]  /*105e0*/  IMAD.MOV.U32 R25, RZ, RZ, R80 ;  /* 0x000000ffff197224 */ /* 0x000fe200078e0050 */
[----:B------:R-:W-:Y:S01]  /*105f0*/  MOV R10, R81 ;  /* 0x00000051000a7202 */ /* 0x000fe20000000f00 */
[----:B------:R-:W-:Y:S01]  /*10600*/  IMAD.MOV.U32 R11, RZ, RZ, R82 ;  /* 0x000000ffff0b7224 */ /* 0x000fe200078e0052 */
[----:B------:R-:W-:Y:S01]  /*10610*/  MOV R52, R83 ;  /* 0x0000005300347202 */ /* 0x000fe20000000f00 */
[----:B------:R-:W-:Y:S01]  /*10620*/  IMAD.MOV.U32 R76, RZ, RZ, R64 ;  /* 0x000000ffff4c7224 */ /* 0x000fe200078e0040 */
[----:B------:R-:W-:Y:S01]  /*10630*/  LDSM.16.MT88.4 R72, [R180+0x1d800] ;  /* 0x01d80000b448783b */ /* 0x000fe20000004200 */
[C---:B-1----:R-:W-:Y:S03]  /*10640*/  HMMA.16816.F32 R36, R128.reuse, R40, R36 ;  /* 0x000000288024723c */ /* 0x042fe60000001824 */
[----:B------:R-:W1:Y:S04]  /*10650*/  LDSM.16.MT88.4 R64, [R182+0x1b800] ;  /* 0x01b80000b640783b */ /* 0x000e680000004200 */
[----:B------:R-:W1:Y:S01]  /*10660*/  LDSM.16.MT88.4 R80, [R181+0x1d800] ;  /* 0x01d80000b550783b */ /* 0x000e620000004200 */
[----:B------:R-:W-:Y:S01]  /*10670*/  HMMA.16816.F32 R44, R128, R48, R236 ;  /* 0x00000030802c723c */ /* 0x000fe200000018ec */
[----:B------:R-:W-:-:S02]  /*10680*/  IMAD.MOV.U32 R60, RZ, RZ, R56 ;  /* 0x000000ffff3c7224 */ /* 0x000fc400078e0038 */
[----:B------:R-:W-:Y:S04]  /*10690*/  LDSM.16.MT88.4 R4, [R182+0x1f800] ;  /* 0x01f80000b604783b */ /* 0x000fe80000004200 */
[----:B------:R-:W-:Y:S01]  /*106a0*/  MOV R239, R87 ;  /* 0x0000005700ef7202 */ /* 0x000fe20000000f00 */
[C---:B------:R-:W-:Y:S07]  /*106b0*/  HMMA.16816.F32 R40, R128.reuse, R42, R244 ;  /* 0x0000002a8028723c */ /* 0x040fee00000018f4 */
[----:B------:R-:W-:Y:S01]  /*106c0*/  IMAD.MOV.U32 R244, RZ, RZ, R84 ;  /* 0x000000fffff47224 */ /* 0x000fe200078e0054 */
[----:B------:R-:W-:Y:S01]  /*106d0*/  MOV R245, R85 ;  /* 0x0000005500f57202 */ /* 0x000fe20000000f00 */
[----:B------:R-:W-:Y:S01]  /*106e0*/  IMAD.MOV.U32 R247, RZ, RZ, R78 ;  /* 0x000000fffff77224 */ /* 0x000fe200078e004e */
[----:B------:R-:W-:Y:S01]  /*106f0*/  MOV R246, R79 ;  /* 0x0000004f00f67202 */ /* 0x000fe20000000f00 */
[----:B------:R-:W-:Y:S04]  /*10700*/  STG.E.U16 [R30.64+-0x7e], R239 ;  /* 0xffff82ef1e007986 */ /* 0x000fe8000c101518 */
[----:B------:R-:W-:Y:S04]  /*10710*/  STG.E.U16 [R28.64+-0x70], R244 ;  /* 0xffff90f41c007986 */ /* 0x000fe8000c101518 */
[----:B------:R-:W-:Y:S04]  /*10720*/  STG.E.U16 [R28.64+-0x6e], R245 ;  /* 0xffff92f51c007986 */ /* 0x000fe8000c101518 */
[----:B------:R1:W-:Y:S04]  /*10730*/  STG.E.U16 [R30.64+-0x70], R246 ;  /* 0xffff90f61e007986 */ /* 0x0003e8000c101518 */
[----:B------:R2:W-:Y:S04]  /*10740*/  STG.E.U16 [R30.64+-0x6e], R247 ;  /* 0xffff92f71e007986 */ /* 0x0005e8000c101518 */
[----:B-1----:R-:W3:Y:S04]  /*10750*/  LDL R246, [R1+0xac] ;  /* 0x0000ac0001f67983 */ /* 0x002ee80000100800 */
[----:B--2---:R-:W2:Y:S01]  /*10760*/  LDL R247, [R1+0xa8] ;  /* 0x0000a80001f77983 */ /* 0x004ea20000100800 */
        /* <DEDUP_REMOVED lines=9> */
[----:B------:R-:W1:Y:S02]  /*10800*/  LDSM.16.MT88.4 R56, [R183+0x1b800] ;  /* 0x01b80000b738783b */ /* 0x000e640000004200 */
[----:B------:R-:W-:Y:S01]  /*10810*/  HMMA.16816.F32 R160, R128, R162, R32 ;  /* 0x000000a280a0723c */ /* 0x000fe20000001820 */
[----:B------:R-:W-:-:S06]  /*10820*/  IMAD.MOV.U32 R10, RZ, RZ, R76 ;  /* 0x000000ffff0a7224 */ /* 0x000fcc00078e004c */
[----:B------:R-:W-:Y:S01]  /*10830*/  MOV R34, R9 ;  /* 0x0000000900227202 */ /* 0x000fe20000000f00 */
[----:B------:R-:W-:Y:S01]  /*10840*/  HMMA.16816.F32 R148, R128, R144, R148 ;  /* 0x000000908094723c */ /* 0x000fe20000001894 */
[----:B------:R-:W-:Y:S01]  /*10850*/  IMAD.MOV.U32 R33, RZ, RZ, R60 ;  /* 0x000000ffff217224 */ /* 0x000fe200078e003c */
[----:B------:R-:W-:Y:S02]  /*10860*/  MOV R32, R61 ;  /* 0x0000003d00207202 */ /* 0x000fe40000000f00 */
[----:B------:R-:W-:-:S04]  /*10870*/  MOV R9, R77 ;  /* 0x0000004d00097202 */ /* 0x000fc80000000f00 */
[C---:B------:R-:W-:Y:S08]  /*10880*/  HMMA.16816.F32 R144, R128.reuse, R146, R68 ;  /* 0x000000928090723c */ /* 0x040ff00000001844 */
[C---:B----4-:R-:W-:Y:S08]  /*10890*/  HMMA.16816.F32 R140, R128.reuse, R136, R140 ;  /* 0x00000088808c723c */ /* 0x050ff0000000188c */
[C---:B------:R-:W-:Y:S01]  /*108a0*/  HMMA.16816.F32 R60, R128.reuse, R64, R120 ;  /* 0x00000040803c723c */ /* 0x040fe20000001878 */
[----:B------:R-:W-:Y:S07]  /*108b0*/  LDSM.16.MT88.4 R120, [R183+0x1f800] ;  /* 0x01f80000b778783b */ /* 0x000fee0000004200 */
[C---:B------:R-:W-:Y:S08]  /*108c0*/  HMMA.16816.F32 R68, R128.reuse, R72, R108 ;  /* 0x000000488044723c */ /* 0x040ff0000000186c */
[C---:B------:R-:W-:Y:S01]  /*108d0*/  HMMA.16816.F32 R136, R128.reuse, R138, R88 ;  /* 0x0000008a8088723c */ /* 0x040fe20000001858 */
[----:B------:R-:W4:Y:S07]  /*108e0*/  LDSM.16.MT88.4 R88, [R183+0x1d800] ;  /* 0x01d80000b758783b */ /* 0x000f2e0000004200 */
[C---:B------:R-:W-:Y:S01]  /*108f0*/  HMMA.16816.F32 R64, R128.reuse, R66, R112 ;  /* 0x000000428040723c */ /* 0x040fe20000001870 */
[----:B------:R-:W-:Y:S07]  /*10900*/  LDSM.16.MT88.4 R112, [R181+0x1f800] ;  /* 0x01f80000b570783b */ /* 0x000fee0000004200 */
[C---:B------:R-:W-:Y:S01]  /*10910*/  HMMA.16816.F32 R72, R128.reuse, R74, R104 ;  /* 0x0000004a8048723c */ /* 0x040fe20000001868 */
[----:B------:R-:W-:Y:S07]  /*10920*/  LDSM.16.MT88.4 R104, [R180+0x1f800] ;  /* 0x01f80000b468783b */ /* 0x000fee0000004200 */
[----:B------:R-:W-:Y:S01]  /*10930*/  HMMA.16816.F32 R76, R128, R80, R96 ;  /* 0x00000050804c723c */ /* 0x000fe20000001860 */
[----:B------:R-:W1:Y:S01]  /*10940*/  LDSM.16.MT88.4 R96, [R182+0x1d800] ;  /* 0x01d80000b660783b */ /* 0x000e620000004200 */
[----:B------:R-:W-:Y:S01]  /*10950*/  IMAD.MOV.U32 R35, RZ, RZ, R55 ;  /* 0x000000ffff237224 */ /* 0x000fe200078e0037 */
[----:B------:R-:W-:Y:S01]  /*10960*/  MOV R3, R54 ;  /* 0x0000003600037202 */ /* 0x000fe20000000f00 */
[----:B------:R-:W-:Y:S01]  /*10970*/  IMAD.MOV.U32 R2, RZ, RZ, R53 ;  /* 0x000000ffff027224 */ /* 0x000fe200078e0035 */
[----:B------:R-:W-:Y:S01]  /*10980*/  MOV R0, R52 ;  /* 0x0000003400007202 */ /* 0x000fe20000000f00 */
[----:B------:R-:W-:Y:S04]  /*10990*/  STG.E.U16 [R28.64+-0x60], R32 ;  /* 0xffffa0201c007986 */ /* 0x000fe8000c101518 */
[----:B------:R-:W-:Y:S04]  /*109a0*/  STG.E.U16 [R28.64+-0x5e], R33 ;  /* 0xffffa2211c007986 */ /* 0x000fe8000c101518 */
[----:B------:R-:W-:Y:S04]  /*109b0*/  STG.E.U16 [R30.64+-0x60], R34 ;  /* 0xffffa0221e007986 */ /* 0x000fe8000c101518 */
[----:B------:R-:W-:Y:S04]  /*109c0*/  STG.E.U16 [R30.64+-0x5e], R35 ;  /* 0xffffa2231e007986 */ /* 0x000fe8000c101518 */
[----:B------:R-:W-:Y:S04]  /*109d0*/  STG.E.U16 [R28.64+-0x50], R3 ;  /* 0xffffb0031c007986 */ /* 0x000fe8000c101518 */
[----:B------:R-:W-:Y:S01]  /*109e0*/  STG.E.U16 [R28.64+-0x4e], R2 ;  /* 0xffffb2021c007986 */ /* 0x000fe2000c101518 */
[----:B------:R-:W-:-:S03]  /*109f0*/  IMAD.MOV.U32 R24, RZ, RZ, R86 ;  /* 0x000000ffff187224 */ /* 0x000fc600078e0056 */
        /* <DEDUP_REMOVED lines=8> */
[----:B------:R-:W-:-:S03]  /*10a80*/  UISETP.GT.AND UP0, UPT, UR29, UR15, UPT ;  /* 0x0000000f1d00728c */ /* 0x000fc6000bf04270 */
[----:B------:R-:W-:Y:S04]  /*10a90*/  STG.E.U16 [R30.64+-0x30], R186 ;  /* 0xffffd0ba1e007986 */ /* 0x000fe8000c101518 */
[----:B------:R1:W-:Y:S04]  /*10aa0*/  STG.E.U16 [R30.64+-0x2e], R212 ;  /* 0xffffd2d41e007986 */ /* 0x0003e8000c101518 */
[----:B------:R1:W-:Y:S04]  /*10ab0*/  STG.E.U16 [R28.64+-0x20], R178 ;  /* 0xffffe0b21c007986 */ /* 0x0003e8000c101518 */
[----:B------:R2:W-:Y:S04]  /*10ac0*/  STG.E.U16 [R28.64+-0x1e], R177 ;  /* 0xffffe2b11c007986 */ /* 0x0005e8000c101518 */
[----:B------:R2:W-:Y:S04]  /*10ad0*/  STG.E.U16 [R30.64+-0x20], R175 ;  /* 0xffffe0af1e007986 */ /* 0x0005e8000c101518 */
[----:B------:R2:W-:Y:S04]  /*10ae0*/  STG.E.U16 [R30.64+-0x1e], R176 ;  /* 0xffffe2b01e007986 */ /* 0x0005e8000c101518 */
[----:B------:R2:W-:Y:S04]  /*10af0*/  STG.E.U16 [R28.64+-0x10], R174 ;  /* 0xfffff0ae1c007986 */ /* 0x0005e8000c101518 */
[----:B------:R2:W-:Y:S04]  /*10b00*/  STG.E.U16 [R28.64+-0xe], R173 ;  /* 0xfffff2ad1c007986 */ /* 0x0005e8000c101518 */
[----:B------:R2:W-:Y:S04]  /*10b10*/  STG.E.U16 [R30.64+-0x10], R24 ;  /* 0xfffff0181e007986 */ /* 0x0005e8000c101518 */
[----:B------:R2:W-:Y:S01]  /*10b20*/  STG.E.U16 [R30.64+-0xe], R172 ;  /* 0xfffff2ac1e007986 */ /* 0x0005e2000c101518 */
[----:B------:R-:W-:Y:S01]  /*10b30*/  PLOP3.LUT P0, PT, PT, PT, UP0, 0x80, 0x0 ;  /* 0x000000000000781c */ /* 0x000fe20003f0f008 */
[----:B-1----:R-:W-:Y:S01]  /*10b40*/  HMMA.16816.F32 R52, R128, R56, R224 ;  /* 0x000000388034723c */ /* 0x002fe200000018e0 */
[----:B------:R-:W-:-:S07]  /*10b50*/  FADD.FTZ R212, R10, R25 ;  /* 0x000000190ad47221 */ /* 0x000fce0000010000 */
[----:B------:R-:W-:Y:S01]  /*10b60*/  HMMA.16816.F32 R80, R128, R82, R100 ;  /* 0x000000528050723c */ /* 0x000fe20000001864 */
[----:B------:R-:W-:-:S07]  /*10b70*/  FADD.FTZ R213, R9, R11 ;  /* 0x0000000b09d57221 */ /* 0x000fce0000010000 */
[C---:B------:R-:W-:Y:S07]  /*10b80*/  HMMA.16816.F32 R56, R128.reuse, R58, R208 ;  /* 0x0000003a8038723c */ /* 0x040fee00000018d0 */
[----:B------:R-:W-:Y:S01]  /*10b90*/  IADD3 R210, P1, R28, -0x100, RZ ;  /* 0xffffff001cd27810 */ /* 0x000fe20007f3e0ff */
[----:B----4-:R-:W-:Y:S03]  /*10ba0*/  HMMA.16816.F32 R84, R128, R88, R248 ;  /* 0x000000588054723c */ /* 0x010fe600000018f8 */
[----:B------:R-:W-:-:S05]  /*10bb0*/  IADD3.X R211, R29, -0x1, RZ, P1, !PT ;  /* 0xffffffff1dd37810 */ /* 0x000fca0000ffe4ff */
        /* <DEDUP_REMOVED lines=11> */
[----:B---3--:R-:W-:Y:S01]  /*10c70*/  MOV R133, R246 ;  /* 0x000000f600857202 */ /* 0x008fe20000000f00 */
[----:B--2---:R-:W-:-:S06]  /*10c80*/  IMAD.MOV.U32 R132, RZ, RZ, R247 ;  /* 0x000000ffff847224 */ /* 0x004fcc00078e00f7 */
[----:B------:R-:W-:Y:S01]  /*10c90*/  HMMA.16816.F32 R128, R128, R6, R16 ;  /* 0x000000068080723c */ /* 0x000fe20000001810 */
[----:B------:R-:W-:Y:S07]  /*10ca0*/  @!P0 BRA `(.L_x_1819) ;  /* 0x00007ae000008947 */ /* 0x000fee0003800000 */
        /* <DEDUP_REMOVED lines=15> */
[----:B-----5:R-:W-:Y:S01]  /*10da0*/  @P5 STS.128 [R207+0x18000], RZ ;  /* 0x018000ffcf005388 */ /* 0x020fe20000000c00 */
        /* <DEDUP_REMOVED lines=61> */
[----:B---3--:R-:W-:Y:S04]  /*11180*/  LDSM.16.M88.4 R12, [R179+0x10800] ;  /* 0x01080000b30c783b */ /* 0x008fe80000000200 */
[----:B------:R-:W-:Y:S04]  /*11190*/  LDSM.16.M88.4 R24, [R179+0x11000] ;  /* 0x01100000b318783b */ /* 0x000fe80000000200 */
[----:B------:R-:W-:Y:S04]  /*111a0*/  LDSM.16.M88.4 R208, [R179+0x11800] ;  /* 0x01180000b3d0783b */ /* 0x000fe80000000200 */
[----:B----4-:R-:W-:Y:S04]  /*111b0*/  LDSM.16.M88.4 R8, [R188] ;  /* 0x00000000bc08783b */ /* 0x010fe80000000200 */
[----:B------:R-:W-:Y:S04]  /*111c0*/  LDSM.16.M88.4 R220, [R191] ;  /* 0x00000000bfdc783b */ /* 0x000fe80000000200 */
[----:B-1----:R-:W1:Y:S04]  /*111d0*/  LDSM.16.M88.4 R4, [R187] ;  /* 0x00000000bb04783b */ /* 0x002e680000000200 */
[----:B------:R-:W2:Y:S04]  /*111e0*/  LDSM.16.M88.4 R224, [R206] ;  /* 0x00000000cee0783b */ /* 0x000ea80000000200 */
[----:B------:R-:W3:Y:S04]  /*111f0*/  LDSM.16.M88.4 R228, [R205] ;  /* 0x00000000cde4783b */ /* 0x000ee80000000200 */
[----:B------:R-:W4:Y:S04]  /*11200*/  LDSM.16.M88.4 R236, [R204] ;  /* 0x00000000ccec783b */ /* 0x000f280000000200 */
        /* <DEDUP_REMOVED lines=11> */
[C---:B------:R-:W-:Y:S08]  /*112c0*/  HMMA.16816.F32 R232, R8.reuse, R220, R172 ;  /* 0x000000dc08e8723c */ /* 0x040ff000000018ac */
[C---:B------:R-:W-:Y:S08]  /*112d0*/  HMMA.16816.F32 R220, R8.reuse, R222, R168 ;  /* 0x000000de08dc723c */ /* 0x040ff000000018a8 */
[C---:B--2---:R-:W-:Y:S08]  /*112e0*/  HMMA.16816.F32 R172, R8.reuse, R224, R132 ;  /* 0x000000e008ac723c */ /* 0x044ff00000001884 */
[C---:B------:R-:W-:Y:S08]  /*112f0*/  HMMA.16816.F32 R168, R8.reuse, R226, R32 ;  /* 0x000000e208a8723c */ /* 0x040ff00000001820 */
[C---:B---3--:R-:W-:Y:S01]  /*11300*/  HMMA.16816.F32 R132, R8.reuse, R228, R20 ;  /* 0x000000e40884723c */ /* 0x048fe20000001814 */
[----:B------:R-:W2:Y:S07]  /*11310*/  LDSM.16.M88.4 R20, [R185+0x10000] ;  /* 0x01000000b914783b */ /* 0x000eae0000000200 */
[C---:B------:R-:W-:Y:S08]  /*11320*/  HMMA.16816.F32 R32, R8.reuse, R230, R16 ;  /* 0x000000e60820723c */ /* 0x040ff00000001810 */
[C---:B----4-:R-:W-:Y:S01]  /*11330*/  HMMA.16816.F32 R16, R8.reuse, R236, R12 ;  /* 0x000000ec0810723c */ /* 0x050fe2000000180c */
[----:B------:R-:W3:Y:S07]  /*11340*/  LDSM.16.M88.4 R12, [R185+0x10800] ;  /* 0x01080000b90c783b */ /* 0x000eee0000000200 */
[----:B------:R-:W-:Y:S01]  /*11350*/  HMMA.16816.F32 R208, R8, R238, R208 ;  /* 0x000000ee08d0723c */ /* 0x000fe200000018d0 */
[----:B------:R-:W4:Y:S11]  /*11360*/  LDSM.16.M88.4 R8, [R185+0x11000] ;  /* 0x01100000b908783b */ /* 0x000f360000000200 */
[----:B------:R-:W-:Y:S04]  /*11370*/  @!UPT UIADD3 URZ, URZ, URZ, URZ ;  /* 0x0000003f3f3ff290 */ /* 0x000fe8000fffe03f */
[C---:B-1----:R-:W-:Y:S08]  /*11380*/  HMMA.16816.F32 R16, R4.reuse, R24, R16 ;  /* 0x000000180410723c */ /* 0x042ff00000001810 */
[C---:B--2---:R-:W-:Y:S08]  /*11390*/  HMMA.16816.F32 R224, R4.reuse, R22, R220 ;  /* 0x0000001604e0723c */ /* 0x044ff000000018dc */
        /* <DEDUP_REMOVED lines=20> */
[----:B------:R-:W-:Y:S03]  /*114e0*/  LDSM.16.M88.4 R32, [R192] ;  /* 0x00000000c020783b */ /* 0x000fe60000000200 */
        /* <DEDUP_REMOVED lines=113> */
[----:B------:R-:W1:Y:S07]  /*11c00*/  LDSM.16.M88.4 R12, [R188+0xc000] ;  /* 0x00c00000bc0c783b */ /* 0x000e6e0000000200 */
[C---:B--2---:R-:W-:Y:S08]  /*11c10*/  HMMA.16816.F32 R172, R4.reuse, R8, R172 ;  /* 0x0000000804ac723c */ /* 0x044ff000000018ac */
[C---:B------:R-:W-:Y:S01]  /*11c20*/  HMMA.16816.F32 R132, R4.reuse, R10, R132 ;  /* 0x0000000a0484723c */ /* 0x040fe20000001884 */
[----:B------:R-:W2:Y:S07]  /*11c30*/  LDSM.16.M88.4 R8, [R194] ;  /* 0x00000000c208783b */ /* 0x000eae0000000200 */
[C---:B---3--:R-:W-:Y:S08]  /*11c40*/  HMMA.16816.F32 R16, R4.reuse, R24, R16 ;  /* 0x000000180410723c */ /* 0x048ff00000001810 */
[----:B------:R-:W-:Y:S01]  /*11c50*/  HMMA.16816.F32 R168, R4, R26, R168 ;  /* 0x0000001a04a8723c */ /* 0x000fe200000018a8 */
[----:B------:R-:W3:Y:S04]  /*11c60*/  LDSM.16.M88.4 R4, [R193] ;  /* 0x00000000c104783b */ /* 0x000ee80000000200 */
[----:B------:R-:W-:Y:S03]  /*11c70*/  LDSM.16.M88.4 R24, [R185+0x16000] ;  /* 0x01600000b918783b */ /* 0x000fe60000000200 */
[C---:B-1----:R-:W-:Y:S08]  /*11c80*/  HMMA.16816.F32 R228, R12.reuse, R20, R228 ;  /* 0x000000140ce4723c */ /* 0x042ff000000018e4 */
[C---:B------:R-:W-:Y:S08]  /*11c90*/  HMMA.16816.F32 R224, R12.reuse, R22, R224 ;  /* 0x000000160ce0723c */ /* 0x040ff000000018e0 */
[C---:B--2---:R-:W-:Y:S08]  /*11ca0*/  HMMA.16816.F32 R220, R12.reuse, R8, R220 ;  /* 0x000000080cdc723c */ /* 0x044ff000000018dc */
[C---:B------:R-:W-:Y:S01]  /*11cb0*/  HMMA.16816.F32 R208, R12.reuse, R10, R208 ;  /* 0x0000000a0cd0723c */ /* 0x040fe200000018d0 */
[----:B------:R-:W1:Y:S07]  /*11cc0*/  LDSM.16.M88.4 R8, [R190+0xc000] ;  /* 0x00c00000be08783b */ /* 0x000e6e0000000200 */
[C---:B---3--:R-:W-:Y:S08]  /*11cd0*/  HMMA.16816.F32 R172, R12.reuse, R4, R172 ;  /* 0x000000040cac723c */ /* 0x048ff000000018ac */
[C---:B------:R-:W-:Y:S01]  /*11ce0*/  HMMA.16816.F32 R132, R12.reuse, R6, R132 ;  /* 0x000000060c84723c */ /* 0x040fe20000001884 */
[----:B------:R-:W2:Y:S07]  /*11cf0*/  LDSM.16.M88.4 R4, [R185+0x17000] ;  /* 0x01700000b904783b */ /* 0x000eae0000000200 */
[C---:B------:R-:W-:Y:S01]  /*11d00*/  HMMA.16816.F32 R20, R12.reuse, R32, R16 ;  /* 0x000000200c14723c */ /* 0x040fe20000001810 */
[----:B------:R-:W-:Y:S07]  /*11d10*/  LDSM.16.M88.4 R16, [R185+0x17800] ;  /* 0x01780000b910783b */ /* 0x000fee0000000200 */
[----:B------:R-:W-:Y:S01]  /*11d20*/  HMMA.16816.F32 R168, R12, R34, R168 ;  /* 0x000000220ca8723c */ /* 0x000fe200000018a8 */
[----:B------:R-:W3:Y:S04]  /*11d30*/  LDSM.16.M88.4 R12, [R185+0x16800] ;  /* 0x01680000b90c783b */ /* 0x000ee80000000200 */
        /* <DEDUP_REMOVED lines=10> */
[----:B------:R-:W3:Y:S07]  /*11de0*/  LDSM.16.M88.4 R20, [R184+0x6800] ;  /* 0x00680000b814783b */ /* 0x000eee0000000200 */
[----:B------:R-:W-:Y:S01]  /*11df0*/  HMMA.16816.F32 R8, R8, R18, R168 ;  /* 0x000000120808723c */ /* 0x000fe200000018a8 */
[----:B------:R-:W4:Y:S01]  /*11e00*/  LDSM.16.M88.4 R16, [R184+0x7000] ;  /* 0x00700000b810783b */ /* 0x000f220000000200 */
[----:B------:R-:W-:-:S06]  /*11e10*/  DEPBAR.LE SB0, 0x0 ;  /* 0x000080000000791a */ /* 0x000fcc0000000000 */
[C---:B-1----:R-:W-:Y:S08]  /*11e20*/  HMMA.16816.F32 R168, R4.reuse, R32, R228 ;  /* 0x0000002004a8723c */ /* 0x042ff000000018e4 */
[C---:B------:R-:W-:Y:S08]  /*11e30*/  HMMA.16816.F32 R224, R4.reuse, R34, R224 ;  /* 0x0000002204e0723c */ /* 0x040ff000000018e0 */
[C---:B--2---:R-:W-:Y:S08]  /*11e40*/  HMMA.16816.F32 R232, R4.reuse, R12, R24 ;  /* 0x0000000c04e8723c */ /* 0x044ff00000001818 */
[C---:B---3--:R-:W-:Y:S08]  /*11e50*/  HMMA.16816.F32 R220, R4.reuse, R20, R220 ;  /* 0x0000001404dc723c */ /* 0x048ff000000018dc */
[C---:B------:R-:W-:Y:S08]  /*11e60*/  HMMA.16816.F32 R208, R4.reuse, R22, R208 ;  /* 0x0000001604d0723c */ /* 0x040ff000000018d0 */
[C---:B----4-:R-:W-:Y:S08]  /*11e70*/  HMMA.16816.F32 R172, R4.reuse, R16, R172 ;  /* 0x0000001004ac723c */ /* 0x050ff000000018ac */
        /* <DEDUP_REMOVED lines=78> */
.L_x_1825:
[----:B------:R-:W-:Y:S05]  /*12360*/  BSYNC B0 ;  /* 0x0000000000007941 */ /* 0x000fea0003800000 */
.L_x_1824:
[----:B------:R-:W0:Y:S02]  /*12370*/  LDGDEPBAR ;  /* 0x00000000000079af */ /* 0x000e240000000000 */
.L_x_1823:
[----:B------:R-:W-:Y:S01]  /*12380*/  STL [R1+0x154], R207 ;  /* 0x000154cf01007387 */ /* 0x000fe20000100800 */
[----:B------:R-:W-:-:S03]  /*12390*/  IMAD.U32 R0, RZ, RZ, UR29 ;  /* 0x0000001dff007e24 */ /* 0x000fc6000f8e00ff */
[----:B------:R-:W-:Y:S04]  /*123a0*/  STL [R1+0x150], R206 ;  /* 0x000150ce01007387 */ /* 0x000fe80000100800 */
[----:B------:R-:W-:Y:S04]  /*123b0*/  STL [R1+0x14c], R205 ;  /* 0x00014ccd01007387 */ /* 0x000fe80000100800 */
[----:B------:R-:W-:Y:S04]  /*123c0*/  STL [R1+0x148], R204 ;  /* 0x000148cc01007387 */ /* 0x000fe80000100800 */
[----:B------:R-:W-:Y:S04]  /*123d0*/  STL [R1+0x144], R203 ;  /* 0x000144cb01007387 */ /* 0x000fe80000100800 */
[----:B------:R-:W-:Y:S04]  /*123e0*/  STL [R1+0x140], R202 ;  /* 0x000140ca01007387 */ /* 0x000fe80000100800 */
[----:B------:R-:W-:Y:S04]  /*123f0*/  STL [R1+0x13c], R201 ;  /* 0x00013cc901007387 */ /* 0x000fe80000100800 */
[----:B------:R-:W-:Y:S04]  /*12400*/  STL [R1+0x138], R200 ;  /* 0x000138c801007387 */ /* 0x000fe80000100800 */
[----:B------:R-:W-:Y:S04]  /*12410*/  STL.64 [R1+0x130], R198 ;  /* 0x000130c601007387 */ /* 0x000fe80000100a00 */
        /* <DEDUP_REMOVED lines=14> */
[----:B------:R-:W2:Y:S04]  /*12500*/  LDL R244, [R1+0xe0] ;  /* 0x0000e00001f47983 */ /* 0x000ea80000100800 */
[----:B------:R-:W3:Y:S04]  /*12510*/  LDL R243, [R1+0xd4] ;  /* 0x0000d40001f37983 */ /* 0x000ee80000100800 */
[----:B------:R-:W4:Y:S04]  /*12520*/  S2R R2, SR_TID.X ;  /* 0x0000000000027919 */ /* 0x000f280000002100 */
[----:B------:R-:W2:Y:S04]  /*12530*/  LDL R242, [R1+0xf0] ;  /* 0x0000f00001f27983 */ /* 0x000ea80000100800 */
[----:B------:R-:W2:Y:S01]  /*12540*/  LDL.64 R240, [R1+0x38] ;  /* 0x0000380001f07983 */ /* 0x000ea20000100a00 */
[----:B----4-:R-:W-:-:S05]  /*12550*/  IMAD.SHL.U32 R2, R2, 0x2, RZ ;  /* 0x0000000202027824 */ /* 0x010fca00078e00ff */
[----:B------:R-:W-:-:S05]  /*12560*/  LOP3.LUT R2, R2, 0x6, RZ, 0xc0, !PT ;  /* 0x0000000602027812 */ /* 0x000fca00078ec0ff */
[----:B------:R-:W-:-:S05]  /*12570*/  IMAD R0, R0, 0x40, R2 ;  /* 0x0000004000007824 */ /* 0x000fca00078e0202 */
[----:B------:R-:W-:-:S04]  /*12580*/  IADD3 R2, R0, 0x1, RZ ;  /* 0x0000000100027810 */ /* 0x000fc80007ffe0ff */
[C---:B------:R-:W-:Y:S02]  /*12590*/  ISETP.GE.AND P4, PT, R2.reuse, R217, PT ;  /* 0x000000d90200720c */ /* 0x040fe40003f86270 */
[C---:B------:R-:W-:Y:S02]  /*125a0*/  ISETP.GE.AND P1, PT, R2.reuse, R216, PT ;  /* 0x000000d80200720c */ /* 0x040fe40003f26270 */
[C---:B------:R-:W-:Y:S02]  /*125b0*/  ISETP.LT.OR P4, PT, R2.reuse, R215, P4 ;  /* 0x000000d70200720c */ /* 0x040fe40002781670 */
[----:B------:R-:W-:Y:S02]  /*125c0*/  ISETP.LT.OR P1, PT, R2, R214, P1 ;  /* 0x000000d60200720c */ /* 0x000fe40000f21670 */
[C---:B------:R-:W-:Y:S02]  /*125d0*/  IADD3 R2, R0.reuse, 0x8, RZ ;  /* 0x0000000800027810 */ /* 0x040fe40007ffe0ff */
[----:B------:R-:W-:-:S02]  /*125e0*/  ISETP.GE.AND P0, PT, R0, R217, PT ;  /* 0x000000d90000720c */ /* 0x000fc40003f06270 */
[C---:B------:R-:W-:Y:S02]  /*125f0*/  ISETP.GE.AND P3, PT, R2.reuse, R217, PT ;  /* 0x000000d90200720c */ /* 0x040fe40003f66270 */
[C---:B------:R-:W-:Y:S02]  /*12600*/  ISETP.GE.AND P6, PT, R2.reuse, R216, PT ;  /* 0x000000d80200720c */ /* 0x040fe40003fc6270 */
[CC--:B------:R-:W-:Y:S02]  /*12610*/  ISETP.LT.OR P3, PT, R2.reuse, R215.reuse, P3 ;  /* 0x000000d70200720c */ /* 0x0c0fe40001f61670 */
[----:B------:R-:W-:Y:S02]  /*12620*/  ISETP.LT.OR P6, PT, R2, R214, P6 ;  /* 0x000000d60200720c */ /* 0x000fe400037c1670 */
[C---:B------:R-:W-:Y:S02]  /*12630*/  ISETP.LT.OR P0, PT, R0.reuse, R215, P0 ;  /* 0x000000d70000720c */ /* 0x040fe40000701670 */
[----:B------:R-:W-:-:S02]  /*12640*/  IADD3 R2, R0, 0x9, RZ ;  /* 0x0000000900027810 */ /* 0x000fc40007ffe0ff */
[----:B------:R-:W-:Y:S02]  /*12650*/  FSEL R21, R168, -INF , !P0 ;  /* 0xff800000a8157808 */ /* 0x000fe40004000000 */
[C---:B------:R-:W-:Y:S02]  /*12660*/  ISETP.GE.AND P2, PT, R2.reuse, R217, PT ;  /* 0x000000d90200720c */ /* 0x040fe40003f46270 */
[-C--:B------:R-:W-:Y:S02]  /*12670*/  ISETP.GE.AND P5, PT, R2, R216.reuse, PT ;  /* 0x000000d80200720c */ /* 0x080fe40003fa6270 */
[----:B------:R-:W-:Y:S02]  /*12680*/  ISETP.GE.AND P0, PT, R0, R216, PT ;  /* 0x000000d80000720c */ /* 0x000fe40003f06270 */
[C---:B------:R-:W-:Y:S02]  /*12690*/  ISETP.LT.OR P2, PT, R2.reuse, R215, P2 ;  /* 0x000000d70200720c */ /* 0x040fe40001741670 */
[----:B------:R-:W-:-:S02]  /*126a0*/  ISETP.LT.OR P5, PT, R2, R214, P5 ;  /* 0x000000d60200720c */ /* 0x000fc40002fa1670 */
[C---:B------:R-:W-:Y:S02]  /*126b0*/  ISETP.LT.OR P0, PT, R0.reuse, R214, P0 ;  /* 0x000000d60000720c */ /* 0x040fe40000701670 */
[----:B------:R-:W-:Y:S02]  /*126c0*/  IADD3 R2, R0, 0x10, RZ ;  /* 0x0000001000027810 */ /* 0x000fe40007ffe0ff */
[----:B------:R-:W-:Y:S02]  /*126d0*/  FSEL R33, R170, -INF , !P0 ;  /* 0xff800000aa217808 */ /* 0x000fe40004000000 */
[----:B------:R-:W-:Y:S02]  /*126e0*/  FSEL R31, R169, -INF , !P4 ;  /* 0xff800000a91f7808 */ /* 0x000fe40006000000 */
[C---:B------:R-:W-:Y:S02]  /*126f0*/  ISETP.GE.AND P0, PT, R2.reuse, R217, PT ;  /* 0x000000d90200720c */ /* 0x040fe40003f06270 */
[----:B------:R-:W-:-:S02]  /*12700*/  ISETP.GE.AND P4, PT, R2, R216, PT ;  /* 0x000000d80200720c */ /* 0x000fc40003f86270 */
[C---:B------:R-:W-:Y:S02]  /*12710*/  ISETP.LT.OR P0, PT, R2.reuse, R215, P0 ;  /* 0x000000d70200720c */ /* 0x040fe40000701670 */
        /* <DEDUP_REMOVED lines=22> */
[----:B------:R-:W-:-:S02]  /*12880*/  IADD3 R2, R0, 0x20, RZ ;  /* 0x0000002000027810 */ /* 0x000fc40007ffe0ff */
        /* <DEDUP_REMOVED lines=29> */
[----:B-1----:R-:W-:-:S02]  /*12a60*/  FSEL R10, R173, -INF , !P3 ;  /* 0xff800000ad0a7808 */ /* 0x002fc40005800000 */
        /* <DEDUP_REMOVED lines=11> */
[----:B------:R-:W-:-:S04]  /*12b20*/  FMNMX.FTZ R2, R246, R21, !PT ;  /* 0x00000015f6027209 */ /* 0x000fc80007810000 */
[----:B------:R-:W-:Y:S02]  /*12b30*/  FMNMX.FTZ R3, R31, R2, !PT ;  /* 0x000000021f037209 */ /* 0x000fe40007810000 */
[----:B------:R-:W-:Y:S02]  /*12b40*/  IADD3 R2, R0, 0x38, RZ ;  /* 0x0000003800027810 */ /* 0x000fe40007ffe0ff */
[----:B------:R-:W-:Y:S02]  /*12b50*/  FSEL R8, R237, -INF , !P0 ;  /* 0xff800000ed087808 */ /* 0x000fe40004000000 */
[----:B------:R-:W-:Y:S02]  /*12b60*/  ISETP.GE.AND P0, PT, R2, R217, PT ;  /* 0x000000d90200720c */ /* 0x000fe40003f06270 */
[----:B------:R-:W-:Y:S02]  /*12b70*/  IADD3 R0, R0, 0x39, RZ ;  /* 0x0000003900007810 */ /* 0x000fe40007ffe0ff */
[----:B------:R-:W-:-:S02]  /*12b80*/  ISETP.LT.OR P0, PT, R2, R215, P0 ;  /* 0x000000d70200720c */ /* 0x000fc40000701670 */
[----:B------:R-:W-:Y:S02]  /*12b90*/  FSEL R6, R233, -INF , !P6 ;  /* 0xff800000e9067808 */ /* 0x000fe40007000000 */
[----:B------:R-:W-:Y:S02]  /*12ba0*/  FSEL R5, R228, -INF , !P0 ;  /* 0xff800000e4057808 */ /* 0x000fe40004000000 */
[C---:B------:R-:W-:Y:S02]  /*12bb0*/  ISETP.GE.AND P6, PT, R0.reuse, R217, PT ;  /* 0x000000d90000720c */ /* 0x040fe40003fc6270 */
[----:B------:R-:W-:Y:S02]  /*12bc0*/  ISETP.GE.AND P0, PT, R0, R216, PT ;  /* 0x000000d80000720c */ /* 0x000fe40003f06270 */
[----:B------:R-:W-:Y:S02]  /*12bd0*/  FMNMX.FTZ R3, R27, R3, !PT ;  /* 0x000000031b037209 */ /* 0x000fe40007810000 */
[----:B------:R-:W-:-:S02]  /*12be0*/  FSEL R7, R232, -INF , !P1 ;  /* 0xff800000e8077808 */ /* 0x000fc40004800000 */
[----:B------:R-:W-:Y:S02]  /*12bf0*/  ISETP.GE.AND P1, PT, R2, R216, PT ;  /* 0x000000d80200720c */ /* 0x000fe40003f26270 */
[C---:B------:R-:W-:Y:S02]  /*12c00*/  ISETP.LT.OR P6, PT, R0.reuse, R215, P6 ;  /* 0x000000d70000720c */ /* 0x040fe400037c1670 */
[-C--:B------:R-:W-:Y:S02]  /*12c10*/  ISETP.LT.OR P0, PT, R0, R214.reuse, P0 ;  /* 0x000000d60000720c */ /* 0x080fe40000701670 */
[----:B------:R-:W-:Y:S02]  /*12c20*/  FMNMX.FTZ R3, R25, R3, !PT ;  /* 0x0000000319037209 */ /* 0x000fe40007810000 */
[----:B------:R-:W-:Y:S02]  /*12c30*/  FMNMX.FTZ R0, R247, R33, !PT ;  /* 0x00000021f7007209 */ /* 0x000fe40007810000 */
[----:B------:R-:W-:-:S02]  /*12c40*/  ISETP.LT.OR P1, PT, R2, R214, P1 ;  /* 0x000000d60200720c */ /* 0x000fc40000f21670 */
        /* <DEDUP_REMOVED lines=17> */
[----:B------:R-:W-:-:S02]  /*12d60*/  FSEL R16, R238, -INF , !P5 ;  /* 0xff800000ee107808 */ /* 0x000fc40006800000 */
[----:B------:R-:W-:Y:S02]  /*12d70*/  FMNMX.FTZ R0, R22, R0, !PT ;  /* 0x0000000016007209 */ /* 0x000fe40007810000 */
[----:B------:R-:W-:Y:S02]  /*12d80*/  FMNMX.FTZ R2, R6, R2, !PT ;  /* 0x0000000206027209 */ /* 0x000fe40007810000 */
[----:B------:R-:W-:Y:S02]  /*12d90*/  FSEL R15, R239, -INF , !P4 ;  /* 0xff800000ef0f7808 */ /* 0x000fe40006000000 */
[----:B------:R-:W-:Y:S02]  /*12da0*/  FMNMX.FTZ R0, R16, R0, !PT ;  /* 0x0000000010007209 */ /* 0x000fe40007810000 */
[----:B------:R-:W-:Y:S02]  /*12db0*/  FSEL R4, R229, -INF , !P6 ;  /* 0xff800000e5047808 */ /* 0x000fe40007000000 */
[----:B------:R-:W-:-:S02]  /*12dc0*/  FMNMX.FTZ R133, R5, R2, !PT ;  /* 0x0000000205857209 */ /* 0x000fc40007810000 */
[----:B------:R-:W-:Y:S02]  /*12dd0*/  FSEL R14, R234, -INF , !P3 ;  /* 0xff800000ea0e7808 */ /* 0x000fe40005800000 */
[----:B------:R-:W-:Y:S02]  /*12de0*/  FMNMX.FTZ R0, R15, R0, !PT ;  /* 0x000000000f007209 */ /* 0x000fe40007810000 */
[----:B------:R-:W-:Y:S02]  /*12df0*/  FMNMX.FTZ R133, R4, R133, !PT ;  /* 0x0000008504857209 */ /* 0x000fe40007810000 */
[----:B------:R-:W-:Y:S02]  /*12e00*/  FSEL R13, R235, -INF , !P2 ;  /* 0xff800000eb0d7808 */ /* 0x000fe40005000000 */
[----:B------:R-:W-:Y:S01]  /*12e10*/  FMNMX.FTZ R0, R14, R0, !PT ;  /* 0x000000000e007209 */ /* 0x000fe20007810000 */
[----:B------:R-:W1:Y:S01]  /*12e20*/  SHFL.BFLY PT, R2, R133, 0x2, 0x1f ;  /* 0x0c401f0085027f89 */ /* 0x000e6200000e0000 */
[----:B------:R-:W-:-:S02]  /*12e30*/  FSEL R12, R230, -INF , !P1 ;  /* 0xff800000e60c7808 */ /* 0x000fc40004800000 */
[----:B------:R-:W-:Y:S02]  /*12e40*/  FMNMX.FTZ R0, R13, R0, !PT ;  /* 0x000000000d007209 */ /* 0x000fe40007810000 */
[----:B------:R-:W-:Y:S02]  /*12e50*/  FSEL R11, R231, -INF , !P0 ;  /* 0xff800000e70b7808 */ /* 0x000fe40004000000 */
[----:B------:R-:W-:-:S04]  /*12e60*/  FMNMX.FTZ R0, R12, R0, !PT ;  /* 0x000000000c007209 */ /* 0x000fc80007810000 */
[----:B------:R-:W-:-:S05]  /*12e70*/  FMNMX.FTZ R0, R11, R0, !PT ;  /* 0x000000000b007209 */ /* 0x000fca0007810000 */
[----:B------:R-:W4:Y:S01]  /*12e80*/  SHFL.BFLY PT, R132, R0, 0x2, 0x1f ;  /* 0x0c401f0000847f89 */ /* 0x000f2200000e0000 */
[----:B-1----:R-:W-:-:S05]  /*12e90*/  FMNMX.FTZ R133, R133, R2, !PT ;  /* 0x0000000285857209 */ /* 0x002fca0007810000 */
[----:B------:R-:W1:Y:S01]  /*12ea0*/  SHFL.BFLY PT, R2, R133, 0x1, 0x1f ;  /* 0x0c201f0085027f89 */ /* 0x000e6200000e0000 */
[----:B----4-:R-:W-:-:S05]  /*12eb0*/  FMNMX.FTZ R132, R0, R132, !PT ;  /* 0x0000008400847209 */ /* 0x010fca0007810000 */
[----:B------:R-:W4:Y:S01]  /*12ec0*/  SHFL.BFLY PT, R168, R132, 0x1, 0x1f ;  /* 0x0c201f0084a87f89 */ /* 0x000f2200000e0000 */
[----:B------:R-:W-:Y:S02]  /*12ed0*/  USHF.L.U32 UR4, UR29, 0x1, URZ ;  /* 0x000000011d047899 */ /* 0x000fe4000800063f */
[----:B------:R-:W-:Y:S02]  /*12ee0*/  UIADD3 UR34, UR34, -0x1, URZ ;  /* 0xffffffff22227890 */ /* 0x000fe4000fffe03f */
[----:B------:R-:W-:Y:S01]  /*12ef0*/  ULOP3.LUT UR4, UR4, UR33, URZ, 0x3c, !UPT ;  /* 0x0000002104047292 */ /* 0x000fe2000f8e3c3f */
[----:B-1----:R-:W-:Y:S01]  /*12f00*/  FMNMX.FTZ R133, R133, R2, !PT ;  /* 0x0000000285857209 */ /* 0x002fe20007810000 */
[----:B--2---:R-:W-:Y:S01]  /*12f10*/  IMAD.WIDE.U32 R2, R244, -0x2daee0ad, RZ ;  /* 0xd2511f53f4027825 */ /* 0x004fe200078e00ff */
[----:B------:R-:W-:Y:S02]  /*12f20*/  ULOP3.LUT UR34, UR34, UR33, URZ, 0x3c, !UPT ;  /* 0x0000002122227292 */ /* 0x000fe4000f8e3c3f */
[C---:B------:R-:W-:Y:S01]  /*12f30*/  FSETP.NEU.FTZ.AND P1, PT, R133.reuse, -INF , PT ;  /* 0xff8000008500780b */ /* 0x040fe20003f3d000 */
[----:B------:R-:W-:Y:S01]  /*12f40*/  FMUL.FTZ R0, R133, c[0x0][0x23c] ;  /* 0x00008f0085007a20 */ /* 0x000fe20000410000 */
[C---:B------:R-:W-:Y:S01]  /*12f50*/  LOP3.LUT R2, R3.reuse, UR4, RZ, 0x3c, !PT ;  /* 0x0000000403027c12 */ /* 0x040fe2000f8e3cff */
[----:B------:R-:W-:Y:S01]  /*12f60*/  UIADD3 UR4, UR32, 0x3c6ef372, URZ ;  /* 0x3c6ef37220047890 */ /* 0x000fe2000fffe03f */
[----:B------:R-:W-:Y:S01]  /*12f70*/  LOP3.LUT R222, R3, UR34, RZ, 0x3c, !PT ;  /* 0x0000002203de7c12 */ /* 0x000fe2000f8e3cff */
[----:B------:R-:W-:Y:S01]  /*12f80*/  STL [R1+0x158], R217 ;  /* 0x000158d901007387 */ /* 0x000fe20000100800 */
[----:B------:R-:W-:Y:S01]  /*12f90*/  FSEL R0, R0, RZ, P1 ;  /* 0x000000ff00007208 */ /* 0x000fe20000800000 */
[----:B------:R-:W-:Y:S01]  /*12fa0*/  IMAD.WIDE.U32 R2, R2, -0x326172a9, RZ ;  /* 0xcd9e8d5702027825 */ /* 0x000fe200078e00ff */
[----:B------:R-:W-:Y:S01]  /*12fb0*/  UIADD3 UR5, UR32, -0x61c88647, URZ ;  /* 0x9e3779b920057890 */ /* 0x000fe2000fffe03f */
[----:B------:R-:W-:Y:S02]  /*12fc0*/  STL [R1+0x15c], R216 ;  /* 0x00015cd801007387 */ /* 0x000fe40000100800 */
[----:B---3--:R-:W-:Y:S01]  /*12fd0*/  IMAD.WIDE.U32 R198, R243, -0x326172a9, RZ ;  /* 0xcd9e8d57f3c67825 */ /* 0x008fe200078e00ff */
[----:B----4-:R-:W-:Y:S01]  /*12fe0*/  FMNMX.FTZ R132, R132, R168, !PT ;  /* 0x000000a884847209 */ /* 0x010fe20007810000 */
[----:B------:R-:W-:Y:S02]  /*12ff0*/  STL [R1+0x160], R215 ;  /* 0x000160d701007387 */ /* 0x000fe40000100800 */
[----:B------:R-:W-:-:S02]  /*13000*/  FFMA.FTZ R21, R21, c[0x0][0x23c], -R0 ;  /* 0x00008f0015157a23 */ /* 0x000fc40000010800 */
[----:B------:R1:W-:Y:S01]  /*13010*/  STL [R1+0x164], R214 ;  /* 0x000164d601007387 */ /* 0x0003e20000100800 */
[--C-:B------:R-:W-:Y:S02]  /*13020*/  FFMA.FTZ R31, R31, c[0x0][0x23c], -R0.reuse ;  /* 0x00008f001f1f7a23 */ /* 0x100fe40000010800 */
[--C-:B------:R-:W-:Y:S02]  /*13030*/  FFMA.FTZ R27, R27, c[0x0][0x23c], -R0.reuse ;  /* 0x00008f001b1b7a23 */ /* 0x100fe40000010800 */
[--C-:B------:R-:W-:Y:S02]  /*13040*/  FFMA.FTZ R25, R25, c[0x0][0x23c], -R0.reuse ;  /* 0x00008f0019197a23 */ /* 0x100fe40000010800 */
[--C-:B------:R-:W-:Y:S02]  /*13050*/  FFMA.FTZ R23, R23, c[0x0][0x23c], -R0.reuse ;  /* 0x00008f0017177a23 */ /* 0x100fe40000010800 */
[--C-:B------:R-:W-:Y:S02]  /*13060*/  FFMA.FTZ R20, R20, c[0x0][0x23c], -R0.reuse ;  /* 0x00008f0014147a23 */ /* 0x100fe40000010800 */
[----:B------:R-:W-:-:S02]  /*13070*/  FFMA.FTZ R171, R19, c[0x0][0x23c], -R0 ;  /* 0x00008f0013ab7a23 */ /* 0x000fc40000010800 */
        /* <DEDUP_REMOVED lines=8> */
[----:B-1----:R-:W-:Y:S01]  /*13100*/  FFMA.FTZ R214, R4, c[0x0][0x23c], -R0 ;  /* 0x00008f0004d67a23 */ /* 0x002fe20000010800 */
[----:B------:R-:W-:Y:S01]  /*13110*/  LOP3.LUT R4, R241, UR4, R2, 0x96, !PT ;  /* 0x00000004f1047c12 */ /* 0x000fe2000f8e9602 */
[C---:B------:R-:W-:Y:S01]  /*13120*/  FMUL.FTZ R2, R132.reuse, c[0x0][0x23c] ;  /* 0x00008f0084027a20 */ /* 0x040fe20000410000 */
[----:B------:R-:W-:Y:S02]  /*13130*/  LOP3.LUT R0, R199, R242, RZ, 0x3c, !PT ;  /* 0x000000f2c7007212 */ /* 0x000fe400078e3cff */
[----:B------:R-:W-:Y:S02]  /*13140*/  LOP3.LUT R3, R3, UR5, R198, 0x96, !PT ;  /* 0x0000000503037c12 */ /* 0x000fe4000f8e96c6 */
[----:B------:R-:W-:Y:S01]  /*13150*/  FSETP.NEU.FTZ.AND P0, PT, R132, -INF , PT ;  /* 0xff8000008400780b */ /* 0x000fe20003f1d000 */
[----:B------:R-:W-:-:S03]  /*13160*/  IMAD R190, R0, -0x2daee0ad, RZ ;  /* 0xd2511f5300be7824 */ /* 0x000fc600078e02ff */
[----:B------:R-:W-:Y:S01]  /*13170*/  FSEL R0, R2, RZ, P0 ;  /* 0x000000ff02007208 */ /* 0x000fe20000000000 */
[----:B------:R-:W-:-:S04]  /*13180*/  IMAD.WIDE.U32 R2, R3, -0x2daee0ad, RZ ;  /* 0xd2511f5303027825 */ /* 0x000fc800078e00ff */
[----:B------:R-:W-:Y:S01]  /*13190*/  IMAD.WIDE.U32 R4, R4, -0x2daee0ad, RZ ;  /* 0xd2511f5304047825 */ /* 0x000fe200078e00ff */
[----:B------:R-:W-:-:S04]  /*131a0*/  LOP3.LUT R10, R3, UR14, R190, 0x96, !PT ;  /* 0x0000000e030a7c12 */ /* 0x000fc8000f8e96be */
[----:B------:R-:W-:Y:S01]  /*131b0*/  LOP3.LUT R2, R5, UR12, R2, 0x96, !PT ;  /* 0x0000000c05027c12 */ /* 0x000fe2000f8e9602 */
[----:B------:R-:W-:Y:S02]  /*131c0*/  FFMA.FTZ R188, R11, c[0x0][0x23c], -R0 ;  /* 0x00008f000bbc7a23 */ /* 0x000fe40000010800 */
[----:B------:R-:W-:-:S04]  /*131d0*/  IMAD.WIDE.U32 R10, R10, -0x326172a9, RZ ;  /* 0xcd9e8d570a0a7825 */ /* 0x000fc800078e00ff */
[----:B------:R-:W-:Y:S01]  /*131e0*/  IMAD.WIDE.U32 R172, R2, -0x326172a9, RZ ;  /* 0xcd9e8d5702ac7825 */ /* 0x000fe200078e00ff */
[----:B------:R-:W-:Y:S02]  /*131f0*/  LOP3.LUT R2, R11, UR13, R240, 0x96, !PT ;  /* 0x0000000d0b027c12 */ /* 0x000fe4000f8e96f0 */
[----:B------:R-:W1:Y:S02]  /*13200*/  LDC.U8 R240, c[0x0][0x2d8] ;  /* 0x0000b600fff07b82 */ /* 0x000e640000000000 */
[----:B------:R-:W-:Y:S01]  /*13210*/  LOP3.LUT R8, R173, UR11, R10, 0x96, !PT ;  /* 0x0000000bad087c12 */ /* 0x000fe2000f8e960a */
[----:B------:R-:W-:-:S04]  /*13220*/  IMAD.WIDE.U32 R2, R2, -0x2daee0ad, RZ ;  /* 0xd2511f5302027825 */ /* 0x000fc800078e00ff */
[----:B------:R-:W-:Y:S02]  /*13230*/  FFMA.FTZ R18, R33, c[0x0][0x23c], -R0 ;  /* 0x00008f0021127a23 */ /* 0x000fe40000010800 */
[----:B------:R-:W-:-:S04]  /*13240*/  IMAD.WIDE.U32 R8, R8, -0x2daee0ad, RZ ;  /* 0xd2511f5308087825 */ /* 0x000fc800078e00ff */
        /* <DEDUP_REMOVED lines=13> */
[----:B------:R-:W-:Y:S01]  /*13320*/  FFMA.FTZ R200, R12, c[0x0][0x23c], -R0 ;  /* 0x00008f000cc87a23 */ /* 0x000fe20000010800 */
[----:B------:R-:W-:Y:S02]  /*13330*/  FSEL R0, R133, RZ, P1 ;  /* 0x000000ff85007208 */ /* 0x000fe40000800000 */
[----:B------:R-:W-:Y:S02]  /*13340*/  LOP3.LUT R14, R3, UR10, R4, 0x96, !PT ;  /* 0x0000000a030e7c12 */ /* 0x000fe4000f8e9604 */
[----:B------:R-:W-:Y:S01]  /*13350*/  LOP3.LUT R4, R9, UR8, R2, 0x96, !PT ;  /* 0x0000000809047c12 */ /* 0x000fe2000f8e9602 */
[----:B------:R-:W-:Y:S01]  /*13360*/  FADD.FTZ R2, R246, -R0 ;  /* 0x80000000f6027221 */ /* 0x000fe20000010000 */
[----:B------:R-:W-:-:S03]  /*13370*/  FSEL R0, R132, RZ, P0 ;  /* 0x000000ff84007208 */ /* 0x000fc60000000000 */
[----:B------:R-:W-:-:S04]  /*13380*/  IMAD.WIDE.U32 R4, R4, -0x326172a9, RZ ;  /* 0xcd9e8d5704047825 */ /* 0x000fc800078e00ff */
[----:B------:R-:W-:Y:S01]  /*13390*/  FADD.FTZ R6, R247, -R0 ;  /* 0x80000000f7067221 */ /* 0x000fe20000010000 */
[----:B------:R-:W-:Y:S01]  /*133a0*/  LOP3.LUT R0, R4, 0xff, RZ, 0xc0, !PT ;  /* 0x000000ff04007812 */ /* 0x000fe200078ec0ff */
[----:B------:R-:W-:-:S03]  /*133b0*/  FMUL.FTZ R2, R2, c[0x0][0x23c] ;  /* 0x00008f0002027a20 */ /* 0x000fc60000410000 */
[----:B-1----:R-:W-:Y:S02]  /*133c0*/  ISETP.GE.U32.AND P2, PT, R240, R0, PT ;  /* 0x00000000f000720c */ /* 0x002fe40003f46070 */
[----:B------:R-:W-:Y:S01]  /*133d0*/  LOP3.LUT R0, R4, 0xffff, RZ, 0xc0, !PT ;  /* 0x0000ffff04007812 */ /* 0x000fe200078ec0ff */
[----:B------:R-:W-:Y:S03]  /*133e0*/  MUFU.EX2 R13, R21 ;  /* 0x00000015000d7308 */ /* 0x000fe60000000800 */
[----:B------:R-:W-:-:S05]  /*133f0*/  SHF.R.U32.HI R0, RZ, 0x8, R0 ;  /* 0x00000008ff007819 */ /* 0x000fca0000011600 */
[----:B------:R-:W1:Y:S01]  /*13400*/  MUFU.EX2 R2, R2 ;  /* 0x0000000200027308 */ /* 0x000e620000000800 */
[----:B------:R-:W-:-:S07]  /*13410*/  LOP3.LUT R0, R0, 0xffff, RZ, 0xc0, !PT ;  /* 0x0000ffff00007812 */ /* 0x000fce00078ec0ff */
[----:B------:R-:W2:Y:S01]  /*13420*/  MUFU.EX2 R12, R31 ;  /* 0x0000001f000c7308 */ /* 0x000ea20000000800 */
[----:B------:R-:W-:Y:S02]  /*13430*/  ISETP.GE.U32.AND P0, PT, R240, R0, PT ;  /* 0x00000000f000720c */ /* 0x000fe40003f06070 */
[----:B------:R-:W-:Y:S01]  /*13440*/  SHF.R.U32.HI R0, RZ, 0x10, R4 ;  /* 0x00000010ff007819 */ /* 0x000fe20000011604 */
[----:B------:R-:W-:-:S04]  /*13450*/  FMUL.FTZ R9, R6, c[0x0][0x23c] ;  /* 0x00008f0006097a20 */ /* 0x000fc80000410000 */
[----:B------:R-:W3:Y:S01]  /*13460*/  MUFU.EX2 R7, R27 ;  /* 0x0000001b00077308 */ /* 0x000ee20000000800 */
[----:B------:R-:W-:Y:S01]  /*13470*/  LOP3.LUT R6, R0, 0xff, RZ, 0xc0, !PT ;  /* 0x000000ff00067812 */ /* 0x000fe200078ec0ff */
[----:B-1----:R-:W-:-:S06]  /*13480*/  FFMA.FTZ R212, R212, R2, R13 ;  /* 0x00000002d4d47223 */ /* 0x002fcc000001000d */
[----:B------:R-:W1:Y:S01]  /*13490*/  MUFU.EX2 R3, R25 ;  /* 0x0000001900037308 */ /* 0x000e620000000800 */
[----:B--2---:R-:W-:-:S07]  /*134a0*/  FADD.FTZ R212, R12, R212 ;  /* 0x000000d40cd47221 */ /* 0x004fce0000010000 */
[----:B------:R-:W-:Y:S01]  /*134b0*/  MUFU.EX2 R18, R18 ;  /* 0x0000001200127308 */ /* 0x000fe20000000800 */
[----:B------:R-:W-:-:S07]  /*134c0*/  ISETP.GE.U32.AND P1, PT, R240, R6, PT ;  /* 0x00000006f000720c */ /* 0x000fce0003f26070 */
[----:B------:R-:W2:Y:S01]  /*134d0*/  MUFU.EX2 R0, R9 ;  /* 0x0000000900007308 */ /* 0x000ea20000000800 */
[----:B---3--:R-:W-:-:S07]  /*134e0*/  FADD.FTZ R212, R7, R212 ;  /* 0x000000d407d47221 */ /* 0x008fce0000010000 */
[----:B------:R-:W3:Y:S01]  /*134f0*/  MUFU.EX2 R17, R17 ;  /* 0x0000001100117308 */ /* 0x000ee20000000800 */
[C---:B-1----:R-:W-:Y:S01]  /*13500*/  F2FP.PACK_AB R7, R3.reuse, R7 ;  /* 0x000000070307723e */ /* 0x042fe200000000ff */
[----:B------:R-:W-:-:S06]  /*13510*/  FADD.FTZ R212, R3, R212 ;  /* 0x000000d403d47221 */ /* 0x000fcc0000010000 */
[----:B------:R-:W1:Y:S01]  /*13520*/  MUFU.EX2 R6, R134 ;  /* 0x0000008600067308 */ /* 0x000e620000000800 */
[C---:B------:R-:W-:Y:S02]  /*13530*/  PRMT R215, R7.reuse, 0x7610, R215 ;  /* 0x0000761007d77816 */ /* 0x040fe400000000d7 */
[----:B------:R-:W-:Y:S01]  /*13540*/  PRMT R204, R7, 0x7632, R204 ;  /* 0x0000763207cc7816 */ /* 0x000fe200000000cc */
[----:B--2---:R-:W-:-:S04]  /*13550*/  FFMA.FTZ R7, R213, R0, R18 ;  /* 0x00000000d5077223 */ /* 0x004fc80000010012 */
[----:B------:R-:W2:Y:S01]  /*13560*/  MUFU.EX2 R3, R35 ;  /* 0x0000002300037308 */ /* 0x000ea20000000800 */
[----:B---3--:R-:W-:-:S04]  /*13570*/  FADD.FTZ R7, R17, R7 ;  /* 0x0000000711077221 */ /* 0x008fc80000010000 */
[----:B-1----:R-:W-:-:S04]  /*13580*/  FADD.FTZ R7, R6, R7 ;  /* 0x0000000706077221 */ /* 0x002fc80000010000 */
[C---:B--2---:R-:W-:Y:S02]  /*13590*/  FADD.FTZ R19, R3.reuse, R7 ;  /* 0x0000000703137221 */ /* 0x044fe40000010000 */
[----:B------:R-:W1:Y:S01]  /*135a0*/  MUFU.EX2 R7, R23 ;  /* 0x0000001700077308 */ /* 0x000e620000000800 */
[----:B------:R-:W-:Y:S01]  /*135b0*/  F2FP.PACK_AB R9, R3, R6 ;  /* 0x000000060309723e */ /* 0x000fe200000000ff */
[----:B------:R-:W-:Y:S01]  /*135c0*/  IMAD.WIDE.U32 R14, R14, -0x326172a9, RZ ;  /* 0xcd9e8d570e0e7825 */ /* 0x000fe200078e00ff */
[----:B------:R-:W-:-:S05]  /*135d0*/  UIADD3 UR7, UR32, -0x4ab325aa, URZ ;  /* 0xb54cda5620077890 */ /* 0x000fca000fffe03f */
[----:B------:R-:W2:Y:S01]  /*135e0*/  MUFU.EX2 R6, R20 ;  /* 0x0000001400067308 */ /* 0x000ea20000000800 */
[----:B------:R-:W-:Y:S02]  /*135f0*/  SHF.R.U32.HI R3, RZ, 0x18, R4 ;  /* 0x00000018ff037819 */ /* 0x000fe40000011604 */
[----:B------:R-:W-:Y:S01]  /*13600*/  LOP3.LUT R4, R15, UR9, R172, 0x96, !PT ;  /* 0x000000090f047c12 */ /* 0x000fe2000f8e96ac */
[----:B------:R-:W-:Y:S01]  /*13610*/  @!P0 HADD2 R174, -R204.H0_H0, -RZ.H0_H0 ;  /* 0xa00000ffccae8230 */ /* 0x000fe20000000900 */
[----:B------:R-:W-:Y:S01]  /*13620*/  F2FP.PACK_AB R21, R12, R13 ;  /* 0x0000000d0c15723e */ /* 0x000fe200000000ff */
[----:B------:R-:W-:Y:S01]  /*13630*/  UIADD3 UR6, UR33, 0x646e171e, URZ ;  /* 0x646e171e21067890 */ /* 0x000fe2000fffe03f */
[----:B------:R-:W-:Y:S01]  /*13640*/  LOP3.LUT R12, R5, UR7, R14, 0x96, !PT ;  /* 0x00000007050c7c12 */ /* 0x000fe2000f8e960e */
[----:B------:R-:W-:Y:S01]  /*13650*/  IMAD.WIDE.U32 R4, R4, -0x2daee0ad, RZ ;  /* 0xd2511f5304047825 */ /* 0x000fe200078e00ff */
[C---:B------:R-:W-:Y:S02]  /*13660*/  PRMT R196, R9.reuse, 0x7610, R196 ;  /* 0x0000761009c47816 */ /* 0x040fe400000000c4 */
[----:B------:R-:W-:Y:S01]  /*13670*/  PRMT R27, R9, 0x7632, R27 ;  /* 0x00007632091b7816 */ /* 0x000fe2000000001b */
[----:B-1----:R-:W-:Y:S01]  /*13680*/  FADD.FTZ R9, R7, R212 ;  /* 0x000000d407097221 */ /* 0x002fe20000010000 */
[----:B------:R-:W-:-:S02]  /*13690*/  PRMT R179, R215, 0x5410, R204 ;  /* 0x00005410d7b37816 */ /* 0x000fc400000000cc */
[----:B------:R-:W-:Y:S01]  /*136a0*/  @!P0 PRMT R204, R174, 0x5410, RZ ;  /* 0x00005410aecc8816 */ /* 0x000fe200000000ff */
[C---:B--2---:R-:W-:Y:S01]  /*136b0*/  FADD.FTZ R20, R6.reuse, R9 ;  /* 0x0000000906147221 */ /* 0x044fe20000010000 */
[----:B------:R-:W-:Y:S02]  /*136c0*/  F2FP.PACK_AB R13, R6, R7 ;  /* 0x00000007060d723e */ /* 0x000fe400000000ff */
[----:B------:R-:W-:Y:S02]  /*136d0*/  ISETP.GE.U32.AND P0, PT, R240, R3, PT ;  /* 0x00000003f000720c */ /* 0x000fe40003f06070 */
[----:B------:R-:W-:Y:S02]  /*136e0*/  LOP3.LUT R6, R4, 0xff, RZ, 0xc0, !PT ;  /* 0x000000ff04067812 */ /* 0x000fe400078ec0ff */
[----:B------:R-:W-:Y:S02]  /*136f0*/  LOP3.LUT R3, R5, UR6, R8, 0x96, !PT ;  /* 0x0000000605037c12 */ /* 0x000fe4000f8e9608 */
[----:B------:R-:W-:-:S02]  /*13700*/  ISETP.GE.U32.AND P3, PT, R240, R6, PT ;  /* 0x00000006f000720c */ /* 0x000fc40003f66070 */
[--C-:B------:R-:W-:Y:S02]  /*13710*/  SHF.R.U32.HI R8, RZ, 0x10, R3.reuse ;  /* 0x00000010ff087819 */ /* 0x100fe40000011603 */
[C---:B------:R-:W-:Y:S02]  /*13720*/  LOP3.LUT R6, R3.reuse, 0xff, RZ, 0xc0, !PT ;  /* 0x000000ff03067812 */ /* 0x040fe400078ec0ff */
[----:B------:R-:W-:Y:S02]  /*13730*/  SHF.R.U32.HI R7, RZ, 0x18, R3 ;  /* 0x00000018ff077819 */ /* 0x000fe40000011603 */
[----:B------:R-:W-:Y:S01]  /*13740*/  LOP3.LUT R3, R3, 0xffff, RZ, 0xc0, !PT ;  /* 0x0000ffff03037812 */ /* 0x000fe200078ec0ff */
[----:B------:R-:W-:-:S03]  /*13750*/  @!P2 HADD2 R175, -R215.H0_H0, -RZ.H0_H0 ;  /* 0xa00000ffd7afa230 */ /* 0x000fc60000000900 */
[----:B------:R-:W-:-:S04]  /*13760*/  SHF.R.U32.HI R3, RZ, 0x8, R3 ;  /* 0x00000008ff037819 */ /* 0x000fc80000011603 */
[----:B------:R-:W-:Y:S02]  /*13770*/  LOP3.LUT R3, R3, 0xffff, RZ, 0xc0, !PT ;  /* 0x0000ffff03037812 */ /* 0x000fe400078ec0ff */
[----:B------:R-:W-:Y:S02]  /*13780*/  @!P2 PRMT R215, R175, 0x5410, RZ ;  /* 0x00005410afd7a816 */ /* 0x000fe400000000ff */
[C---:B------:R-:W-:Y:S02]  /*13790*/  ISETP.GE.U32.AND P6, PT, R240.reuse, R6, PT ;  /* 0x00000006f000720c */ /* 0x040fe40003fc6070 */
[----:B------:R-:W-:Y:S02]  /*137a0*/  ISETP.GE.U32.AND P2, PT, R240, R3, PT ;  /* 0x00000003f000720c */ /* 0x000fe40003f46070 */
[C---:B------:R-:W-:Y:S02]  /*137b0*/  PRMT R203, R13.reuse, 0x7610, R203 ;  /* 0x000076100dcb7816 */ /* 0x040fe400000000cb */
[----:B------:R-:W-:Y:S01]  /*137c0*/  PRMT R202, R13, 0x7632, R202 ;  /* 0x000076320dca7816 */ /* 0x000fe200000000ca */
[----:B------:R-:W-:Y:S01]  /*137d0*/  @!P1 HADD2 R177, -R196.H0_H0, -RZ.H0_H0 ;  /* 0xa00000ffc4b19230 */ /* 0x000fe20000000900 */
[----:B------:R-:W-:-:S05]  /*137e0*/  PRMT R175, R196, 0x5410, R27 ;  /* 0x00005410c4af7816 */ /* 0x000fca000000001b */
[----:B------:R-:W-:Y:S02]  /*137f0*/  @!P6 HADD2 R186, -R203.H0_H0, -RZ.H0_H0 ;  /* 0xa00000ffcbbae230 */ /* 0x000fe40000000900 */
[----:B------:R-:W-:Y:S01]  /*13800*/  @!P2 HADD2 R178, -R202.H0_H0, -RZ.H0_H0 ;  /* 0xa00000ffcab2a230 */ /* 0x000fe20000000900 */
[----:B------:R-:W-:Y:S01]  /*13810*/  @!P1 PRMT R196, R177, 0x5410, RZ ;  /* 0x00005410b1c49816 */ /* 0x000fe200000000ff */
[----:B------:R-:W-:Y:S01]  /*13820*/  STL [R1+0x168], R133 ;  /* 0x0001688501007387 */ /* 0x000fe20000100800 */
[----:B------:R-:W-:Y:S02]  /*13830*/  PRMT R189, R203, 0x5410, R202 ;  /* 0x00005410cbbd7816 */ /* 0x000fe400000000ca */
[----:B------:R-:W-:Y:S01]  /*13840*/  @!P6 PRMT R203, R186, 0x5410, RZ ;  /* 0x00005410bacbe816 */ /* 0x000fe200000000ff */
[----:B------:R-:W-:Y:S01]  /*13850*/  STL [R1+0x178], R132 ;  /* 0x0001788401007387 */ /* 0x000fe20000100800 */
[----:B------:R-:W-:-:S03]  /*13860*/  @!P2 PRMT R202, R178, 0x5410, RZ ;  /* 0x00005410b2caa816 */ /* 0x000fc600000000ff */
[----:B------:R-:W-:Y:S04]  /*13870*/  STL [R1+0x17c], R215 ;  /* 0x00017cd701007387 */ /* 0x000fe80000100800 */
[----:B------:R-:W-:Y:S04]  /*13880*/  STL [R1+0x180], R204 ;  /* 0x000180cc01007387 */ /* 0x000fe80000100800 */
[----:B------:R-:W-:Y:S04]  /*13890*/  STL [R1+0x184], R196 ;  /* 0x000184c401007387 */ /* 0x000fe80000100800 */
[----:B------:R1:W-:Y:S04]  /*138a0*/  STL.64 [R1+0x170], R202 ;  /* 0x000170ca01007387 */ /* 0x0003e80000100a00 */
[----:B-1----:R-:W2:Y:S01]  /*138b0*/  LDL.LU.64 R202, [R1+0x38] ;  /* 0x0000380001ca7983 */ /* 0x002ea20000300a00 */
[----:B------:R-:W1:Y:S01]  /*138c0*/  MUFU.EX2 R6, R34 ;  /* 0x0000002200067308 */ /* 0x000e620000000800 */
[----:B------:R-:W-:-:S02]  /*138d0*/  ISETP.GE.U32.AND P4, PT, R240, R7, PT ;  /* 0x00000007f000720c */ /* 0x000fc40003f86070 */
[----:B------:R-:W-:Y:S02]  /*138e0*/  LOP3.LUT R16, R4, 0xffff, RZ, 0xc0, !PT ;  /* 0x0000ffff04107812 */ /* 0x000fe400078ec0ff */
[--C-:B------:R-:W-:Y:S02]  /*138f0*/  SHF.R.U32.HI R7, RZ, 0x18, R4.reuse ;  /* 0x00000018ff077819 */ /* 0x100fe40000011604 */
[----:B------:R-:W-:Y:S02]  /*13900*/  SHF.R.U32.HI R5, RZ, 0x10, R4 ;  /* 0x00000010ff057819 */ /* 0x000fe40000011604 */
[----:B------:R-:W3:Y:S02]  /*13910*/  MUFU.EX2 R4, R32 ;  /* 0x0000002000047308 */ /* 0x000ee40000000800 */
[----:B------:R-:W-:Y:S01]  /*13920*/  LOP3.LUT R5, R5, 0xff, RZ, 0xc0, !PT ;  /* 0x000000ff05057812 */ /* 0x000fe200078ec0ff */
[----:B------:R-:W-:Y:S01]  /*13930*/  @!P0 HADD2 R176, -R27.H0_H0, -RZ.H0_H0 ;  /* 0xa00000ff1bb08230 */ /* 0x000fe20000000900 */
[----:B------:R-:W-:-:S02]  /*13940*/  LOP3.LUT R8, R8, 0xff, RZ, 0xc0, !PT ;  /* 0x000000ff08087812 */ /* 0x000fc400078ec0ff */
[----:B------:R-:W-:Y:S01]  /*13950*/  ISETP.GE.U32.AND P1, PT, R240, R5, PT ;  /* 0x00000005f000720c */ /* 0x000fe20003f26070 */
[----:B-1----:R-:W-:Y:S01]  /*13960*/  FADD.FTZ R5, R6, R19 ;  /* 0x0000001306057221 */ /* 0x002fe20000010000 */
[----:B------:R-:W-:Y:S02]  /*13970*/  LOP3.LUT R3, R12, 0xffff, RZ, 0xc0, !PT ;  /* 0x0000ffff0c037812 */ /* 0x000fe400078ec0ff */
[----:B------:R-:W-:Y:S02]  /*13980*/  ISETP.GE.U32.AND P5, PT, R240, R8, PT ;  /* 0x00000008f000720c */ /* 0x000fe40003fa6070 */
[----:B------:R-:W-:Y:S01]  /*13990*/  @!P0 PRMT R27, R176, 0x5410, RZ ;  /* 0x00005410b01b8816 */ /* 0x000fe200000000ff */
[----:B------:R-:W-:Y:S01]  /*139a0*/  MUFU.EX2 R9, R170 ;  /* 0x000000aa00097308 */ /* 0x000fe20000000800 */
[----:B------:R-:W-:Y:S01]  /*139b0*/  ISETP.GE.U32.AND P0, PT, R240, R7, PT ;  /* 0x00000007f000720c */ /* 0x000fe20003f06070 */
[----:B---3--:R-:W-:Y:S01]  /*139c0*/  FADD.FTZ R8, R4, R5 ;  /* 0x0000000504087221 */ /* 0x008fe20000010000 */
[----:B------:R-:W-:-:S02]  /*139d0*/  SHF.R.U32.HI R3, RZ, 0x8, R3 ;  /* 0x00000008ff037819 */ /* 0x000fc40000011603 */
[----:B------:R-:W-:-:S03]  /*139e0*/  F2FP.PACK_AB R7, R4, R6 ;  /* 0x000000060407723e */ /* 0x000fc600000000ff */
[----:B------:R-:W1:Y:S01]  /*139f0*/  MUFU.EX2 R5, R171 ;  /* 0x000000ab00057308 */ /* 0x000e620000000800 */
[----:B------:R-:W-:-:S07]  /*13a00*/  LOP3.LUT R3, R3, 0xffff, RZ, 0xc0, !PT ;  /* 0x0000ffff03037812 */ /* 0x000fce00078ec0ff */
[----:B------:R-:W3:Y:S01]  /*13a10*/  MUFU.EX2 R4, R30 ;  /* 0x0000001e00047308 */ /* 0x000ee20000000800 */
[----:B------:R-:W-:Y:S02]  /*13a20*/  SHF.R.U32.HI R6, RZ, 0x8, R16 ;  /* 0x00000008ff067819 */ /* 0x000fe40000011610 */
[----:B------:R-:W-:Y:S02]  /*13a30*/  ISETP.GE.U32.AND P6, PT, R240, R3, PT ;  /* 0x00000003f000720c */ /* 0x000fe40003fc6070 */
[----:B------:R-:W-:-:S03]  /*13a40*/  LOP3.LUT R6, R6, 0xffff, RZ, 0xc0, !PT ;  /* 0x0000ffff06067812 */ /* 0x000fc600078ec0ff */
[----:B------:R-:W4:Y:S01]  /*13a50*/  MUFU.EX2 R3, R26 ;  /* 0x0000001a00037308 */ /* 0x000f220000000800 */
[----:B------:R-:W-:Y:S01]  /*13a60*/  ISETP.GE.U32.AND P2, PT, R240, R6, PT ;  /* 0x00000006f000720c */ /* 0x000fe20003f46070 */
[----:B-1----:R-:W-:Y:S01]  /*13a70*/  FADD.FTZ R20, R5, R20 ;  /* 0x0000001405147221 */ /* 0x002fe20000010000 */
[----:B------:R-:W-:Y:S02]  /*13a80*/  F2FP.PACK_AB R6, R9, R5 ;  /* 0x000000050906723e */ /* 0x000fe400000000ff */
[C---:B------:R-:W-:Y:S01]  /*13a90*/  PRMT R206, R7.reuse, 0x7632, R206 ;  /* 0x0000763207ce7816 */ /* 0x040fe200000000ce */
[----:B---3--:R-:W-:Y:S02]  /*13aa0*/  FADD.FTZ R5, R4, R8 ;  /* 0x0000000804057221 */ /* 0x008fe40000010000 */
[----:B------:R-:W1:Y:S01]  /*13ab0*/  MUFU.EX2 R8, R24 ;  /* 0x0000001800087308 */ /* 0x000e620000000800 */
[----:B------:R-:W-:Y:S01]  /*13ac0*/  PRMT R201, R7, 0x7610, R201 ;  /* 0x0000761007c97816 */ /* 0x000fe200000000c9 */
[----:B------:R-:W-:Y:S01]  /*13ad0*/  @!P4 HADD2 R209, -R206.H0_H0, -RZ.H0_H0 ;  /* 0xa00000ffced1c230 */ /* 0x000fe20000000900 */
[----:B------:R-:W-:-:S02]  /*13ae0*/  PRMT R207, R6, 0x7610, R207 ;  /* 0x0000761006cf7816 */ /* 0x000fc400000000cf */
[----:B------:R-:W-:-:S03]  /*13af0*/  PRMT R217, R6, 0x7632, R217 ;  /* 0x0000763206d97816 */ /* 0x000fc600000000d9 */
[----:B------:R-:W3:Y:S01]  /*13b00*/  MUFU.EX2 R7, R33 ;  /* 0x0000002100077308 */ /* 0x000ee20000000800 */
[C---:B----4-:R-:W-:Y:S01]  /*13b10*/  FADD.FTZ R19, R3.reuse, R5 ;  /* 0x0000000503137221 */ /* 0x050fe20000010000 */
[----:B------:R-:W-:Y:S02]  /*13b20*/  F2FP.PACK_AB R4, R3, R4 ;  /* 0x000000040304723e */ /* 0x000fe400000000ff */
[----:B------:R-:W-:Y:S02]  /*13b30*/  LOP3.LUT R3, R12, 0xff, RZ, 0xc0, !PT ;  /* 0x000000ff0c037812 */ /* 0x000fe400078ec0ff */
[----:B------:R-:W-:Y:S02]  /*13b40*/  PRMT R195, R201, 0x5410, R206 ;  /* 0x00005410c9c37816 */ /* 0x000fe400000000ce */
[----:B------:R-:W4:Y:S01]  /*13b50*/  MUFU.EX2 R6, R22 ;  /* 0x0000001600067308 */ /* 0x000f220000000800 */
[----:B------:R-:W-:Y:S02]  /*13b60*/  @!P4 PRMT R206, R209, 0x5410, RZ ;  /* 0x00005410d1cec816 */ /* 0x000fe400000000ff */
[----:B------:R-:W-:Y:S01]  /*13b70*/  ISETP.GE.U32.AND P4, PT, R240, R3, PT ;  /* 0x00000003f000720c */ /* 0x000fe20003f86070 */
[----:B------:R-:W-:Y:S01]  /*13b80*/  @!P5 HADD2 R208, -R201.H0_H0, -RZ.H0_H0 ;  /* 0xa00000ffc9d0d230 */ /* 0x000fe20000000900 */
[----:B------:R-:W-:-:S03]  /*13b90*/  PRMT R185, R4, 0x7610, R185 ;  /* 0x0000761004b97816 */ /* 0x000fc600000000b9 */
[----:B------:R-:W4:Y:S01]  /*13ba0*/  MUFU.EX2 R5, R168 ;  /* 0x000000a800057308 */ /* 0x000f220000000800 */
[----:B------:R-:W-:Y:S01]  /*13bb0*/  PRMT R216, R4, 0x7632, R216 ;  /* 0x0000763204d87816 */ /* 0x000fe200000000d8 */
[----:B-1----:R-:W-:Y:S01]  /*13bc0*/  FADD.FTZ R19, R8, R19 ;  /* 0x0000001308137221 */ /* 0x002fe20000010000 */
[----:B------:R-:W-:Y:S01]  /*13bd0*/  @!P3 HADD2 R213, -R207.H0_H0, -RZ.H0_H0 ;  /* 0xa00000ffcfd5b230 */ /* 0x000fe20000000900 */
[----:B------:R-:W-:Y:S01]  /*13be0*/  @!P5 PRMT R201, R208, 0x5410, RZ ;  /* 0x00005410d0c9d816 */ /* 0x000fe200000000ff */
[----:B------:R-:W-:-:S03]  /*13bf0*/  @!P2 HADD2 R210, -R217.H0_H0, -RZ.H0_H0 ;  /* 0xa00000ffd9d2a230 */ /* 0x000fc60000000900 */
[----:B------:R-:W1:Y:S01]  /*13c00*/  MUFU.EX2 R4, R135 ;  /* 0x0000008700047308 */ /* 0x000e620000000800 */
[----:B------:R-:W-:Y:S01]  /*13c10*/  @!P1 HADD2 R218, -R185.H0_H0, -RZ.H0_H0 ;  /* 0xa00000ffb9da9230 */ /* 0x000fe20000000900 */
[----:B------:R-:W-:Y:S01]  /*13c20*/  PRMT R16, R21, 0x7610, R16 ;  /* 0x0000761015107816 */ /* 0x000fe20000000010 */
[----:B---3--:R-:W-:Y:S01]  /*13c30*/  FADD.FTZ R19, R7, R19 ;  /* 0x0000001307137221 */ /* 0x008fe20000010000 */
[----:B------:R-:W-:Y:S01]  /*13c40*/  PRMT R194, R207, 0x5410, R217 ;  /* 0x00005410cfc27816 */ /* 0x000fe200000000d9 */
[----:B------:R-:W-:Y:S01]  /*13c50*/  STL [R1+0x188], R195 ;  /* 0x000188c301007387 */ /* 0x000fe20000100800 */
[----:B------:R-:W-:Y:S02]  /*13c60*/  @!P3 PRMT R207, R213, 0x5410, RZ ;  /* 0x00005410d5cfb816 */ /* 0x000fe400000000ff */
[----:B------:R3:W1:Y:S01]  /*13c70*/  MUFU.EX2 R3, R169 ;  /* 0x000000a900037308 */ /* 0x0006620000000800 */
[----:B------:R-:W-:Y:S01]  /*13c80*/  @!P2 PRMT R217, R210, 0x5410, RZ ;  /* 0x00005410d2d9a816 */ /* 0x000fe200000000ff */
[----:B------:R-:W-:Y:S01]  /*13c90*/  FADD.FTZ R20, R9, R20 ;  /* 0x0000001409147221 */ /* 0x000fe20000010000 */
[----:B------:R-:W-:Y:S01]  /*13ca0*/  STL [R1+0x18c], R201 ;  /* 0x00018cc901007387 */ /* 0x000fe20000100800 */
[----:B------:R-:W-:Y:S01]  /*13cb0*/  PRMT R193, R185, 0x5410, R216 ;  /* 0x00005410b9c17816 */ /* 0x000fe200000000d8 */
[----:B----4-:R-:W-:Y:S01]  /*13cc0*/  FADD.FTZ R9, R6, R19 ;  /* 0x0000001306097221 */ /* 0x010fe20000010000 */
[----:B------:R-:W-:Y:S01]  /*13cd0*/  PRMT R13, R21, 0x7632, R13 ;  /* 0x00007632150d7816 */ /* 0x000fe2000000000d */
[----:B------:R-:W-:Y:S01]  /*13ce0*/  STL [R1+0x190], R206 ;  /* 0x000190ce01007387 */ /* 0x000fe20000100800 */
[----:B------:R-:W-:Y:S01]  /*13cf0*/  @!P4 HADD2 R220, -R16.H0_H0, -RZ.H0_H0 ;  /* 0xa00000ff10dcc230 */ /* 0x000fe20000000900 */
[----:B------:R-:W-:Y:S01]  /*13d00*/  @!P1 PRMT R185, R218, 0x5410, RZ ;  /* 0x00005410dab99816 */ /* 0x000fe200000000ff */
[----:B------:R-:W-:Y:S01]  /*13d10*/  IMAD.WIDE.U32 R24, R222, -0x326172a9, RZ ;  /* 0xcd9e8d57de187825 */ /* 0x000fe200078e00ff */
[----:B------:R-:W-:Y:S01]  /*13d20*/  STL [R1+0x194], R194 ;  /* 0x000194c201007387 */ /* 0x000fe20000100800 */
[----:B------:R-:W-:-:S02]  /*13d30*/  PRMT R174, R16, 0x5410, R13 ;  /* 0x0000541010ae7816 */ /* 0x000fc4000000000d */
[----:B------:R-:W-:Y:S01]  /*13d40*/  FADD.FTZ R9, R5, R9 ;  /* 0x0000000905097221 */ /* 0x000fe20000010000 */
[----:B------:R-:W-:Y:S01]  /*13d50*/  STL [R1+0x198], R207 ;  /* 0x000198cf01007387 */ /* 0x000fe20000100800 */
[----:B------:R-:W-:Y:S01]  /*13d60*/  @!P4 PRMT R16, R220, 0x5410, RZ ;  /* 0x00005410dc10c816 */ /* 0x000fe200000000ff */
[-C--:B------:R-:W-:Y:S02]  /*13d70*/  FMUL.FTZ R229, R61, R2.reuse ;  /* 0x000000023de57220 */ /* 0x080fe40000410000 */
[----:B------:R-:W-:Y:S01]  /*13d80*/  STL [R1+0x19c], R217 ;  /* 0x00019cd901007387 */ /* 0x000fe20000100800 */
[----:B------:R-:W-:Y:S01]  /*13d90*/  FMUL.FTZ R236, R68, R2 ;  /* 0x0000000244ec7220 */ /* 0x000fe20000410000 */
[----:B------:R-:W-:Y:S02]  /*13da0*/  F2FP.PACK_AB R19, R7, R8 ;  /* 0x000000080713723e */ /* 0x000fe400000000ff */
[----:B------:R-:W-:Y:S01]  /*13db0*/  STL [R1+0x1a0], R193 ;  /* 0x0001a0c101007387 */ /* 0x000fe20000100800 */
[----:B------:R-:W-:-:S02]  /*13dc0*/  FMUL.FTZ R164, R164, R2 ;  /* 0x00000002a4a47220 */ /* 0x000fc40000410000 */
[-C--:B------:R-:W-:Y:S01]  /*13dd0*/  FMUL.FTZ R165, R165, R2.reuse ;  /* 0x00000002a5a57220 */ /* 0x080fe20000410000 */
[----:B------:R4:W-:Y:S01]  /*13de0*/  STL [R1+0x1a4], R185 ;  /* 0x0001a4b901007387 */ /* 0x0009e20000100800 */
        /* <DEDUP_REMOVED lines=54> */
[-C--:B----4-:R-:W-:Y:S02]  /*14150*/  FMUL.FTZ R185, R120, R2.reuse ;  /* 0x0000000278b97220 */ /* 0x090fe40000410000 */
[-C--:B------:R-:W-:Y:S02]  /*14160*/  FMUL.FTZ R193, R121, R2.reuse ;  /* 0x0000000279c17220 */ /* 0x080fe40000410000 */
[-C--:B------:R-:W-:Y:S02]  /*14170*/  FMUL.FTZ R194, R124, R2.reuse ;  /* 0x000000027cc27220 */ /* 0x080fe40000410000 */
[-C--:B------:R-:W-:Y:S02]  /*14180*/  FMUL.FTZ R206, R125, R2.reuse ;  /* 0x000000027dce7220 */ /* 0x080fe40000410000 */
[----:B------:R-:W-:-:S02]  /*14190*/  FMUL.FTZ R196, R128, R2 ;  /* 0x0000000280c47220 */ /* 0x000fc40000410000 */
[----:B------:R-:W-:Y:S01]  /*141a0*/  FMUL.FTZ R204, R129, R2 ;  /* 0x0000000281cc7220 */ /* 0x000fe20000410000 */
[----:B------:R-:W-:Y:S01]  /*141b0*/  LOP3.LUT R2, R25, UR5, R198, 0x96, !PT ;  /* 0x0000000519027c12 */ /* 0x000fe2000f8e96c6 */
[----:B-1----:R-:W-:Y:S01]  /*141c0*/  FADD.FTZ R7, R4, R9 ;  /* 0x0000000904077221 */ /* 0x002fe20000010000 */
[----:B------:R-:W-:-:S03]  /*141d0*/  F2FP.PACK_AB R22, R3, R4 ;  /* 0x000000040316723e */ /* 0x000fc600000000ff */
[----:B------:R-:W-:Y:S02]  /*141e0*/  FADD.FTZ R23, R3, R7 ;  /* 0x0000000703177221 */ /* 0x000fe40000010000 */
[----:B------:R-:W-:-:S05]  /*141f0*/  IMAD.WIDE.U32 R2, R2, -0x2daee0ad, RZ ;  /* 0xd2511f5302027825 */ /* 0x000fca00078e00ff */
[----:B------:R-:W-:Y:S02]  /*14200*/  LOP3.LUT R3, R3, UR14, R190, 0x96, !PT ;  /* 0x0000000e03037c12 */ /* 0x000fe4000f8e96be */
[----:B------:R-:W-:-:S03]  /*14210*/  F2FP.PACK_AB R21, R5, R6 ;  /* 0x000000060515723e */ /* 0x000fc600000000ff */
[----:B------:R-:W-:Y:S01]  /*14220*/  IMAD.WIDE.U32 R8, R3, -0x326172a9, RZ ;  /* 0xcd9e8d5703087825 */ /* 0x000fe200078e00ff */
[----:B------:R-:W1:Y:S01]  /*14230*/  LDC.U8 R73, c[0x0][0x2d8] ;  /* 0x0000b600ff497b82 */ /* 0x000e620000000000 */
[----:B--2---:R-:W-:-:S05]  /*14240*/  LOP3.LUT R4, R203, UR4, R24, 0x96, !PT ;  /* 0x00000004cb047c12 */ /* 0x004fca000f8e9618 */
[----:B------:R-:W-:Y:S01]  /*14250*/  IMAD.WIDE.U32 R4, R4, -0x2daee0ad, RZ ;  /* 0xd2511f5304047825 */ /* 0x000fe200078e00ff */
[----:B------:R-:W-:-:S04]  /*14260*/  LOP3.LUT R3, R9, UR13, R202, 0x96, !PT ;  /* 0x0000000d09037c12 */ /* 0x000fc8000f8e96ca */
[----:B------:R-:W-:Y:S01]  /*14270*/  LOP3.LUT R6, R5, UR12, R2, 0x96, !PT ;  /* 0x0000000c05067c12 */ /* 0x000fe2000f8e9602 */
[----:B------:R-:W-:-:S04]  /*14280*/  IMAD.WIDE.U32 R2, R3, -0x2daee0ad, RZ ;  /* 0xd2511f5303027825 */ /* 0x000fc800078e00ff */
[----:B------:R-:W-:Y:S01]  /*14290*/  IMAD.WIDE.U32 R6, R6, -0x326172a9, RZ ;  /* 0xcd9e8d5706067825 */ /* 0x000fe200078e00ff */
[----:B------:R-:W-:-:S04]  /*142a0*/  LOP3.LUT R4, R3, UR10, R4, 0x96, !PT ;  /* 0x0000000a03047c12 */ /* 0x000fc8000f8e9604 */
[----:B------:R-:W-:-:S05]  /*142b0*/  LOP3.LUT R3, R7, UR11, R8, 0x96, !PT ;  /* 0x0000000b07037c12 */ /* 0x000fca000f8e9608 */
[----:B------:R-:W-:-:S05]  /*142c0*/  IMAD.WIDE.U32 R8, R3, -0x2daee0ad, RZ ;  /* 0xd2511f5303087825 */ /* 0x000fca00078e00ff */
[----:B------:R-:W-:Y:S01]  /*142d0*/  LOP3.LUT R2, R9, UR8, R2, 0x96, !PT ;  /* 0x0000000809027c12 */ /* 0x000fe2000f8e9602 */
[----:B------:R-:W-:-:S04]  /*142e0*/  IMAD.WIDE.U32 R4, R4, -0x326172a9, RZ ;  /* 0xcd9e8d5704047825 */ /* 0x000fc800078e00ff */
[----:B------:R-:W-:Y:S01]  /*142f0*/  IMAD.WIDE.U32 R2, R2, -0x326172a9, RZ ;  /* 0xcd9e8d5702027825 */ /* 0x000fe200078e00ff */
[----:B------:R-:W-:-:S04]  /*14300*/  LOP3.LUT R6, R5, UR9, R6, 0x96, !PT ;  /* 0x0000000905067c12 */ /* 0x000fc8000f8e9606 */
[----:B------:R-:W-:-:S04]  /*14310*/  LOP3.LUT R4, R3, UR7, R4, 0x96, !PT ;  /* 0x0000000703047c12 */ /* 0x000fc8000f8e9604 */
[----:B------:R-:W-:-:S04]  /*14320*/  LOP3.LUT R5, R4, 0xff, RZ, 0xc0, !PT ;  /* 0x000000ff04057812 */ /* 0x000fc800078ec0ff */
[----:B-1----:R-:W-:Y:S02]  /*14330*/  ISETP.GE.U32.AND P4, PT, R73, R5, PT ;  /* 0x000000054900720c */ /* 0x002fe40003f86070 */
[----:B------:R-:W-:-:S04]  /*14340*/  LOP3.LUT R5, R4, 0xffff, RZ, 0xc0, !PT ;  /* 0x0000ffff04057812 */ /* 0x000fc800078ec0ff */
[----:B------:R-:W-:-:S04]  /*14350*/  SHF.R.U32.HI R5, RZ, 0x8, R5 ;  /* 0x00000008ff057819 */ /* 0x000fc80000011605 */
[----:B------:R-:W-:-:S04]  /*14360*/  LOP3.LUT R5, R5, 0xffff, RZ, 0xc0, !PT ;  /* 0x0000ffff05057812 */ /* 0x000fc800078ec0ff */
[----:B------:R-:W-:Y:S02]  /*14370*/  ISETP.GE.U32.AND P3, PT, R73, R5, PT ;  /* 0x000000054900720c */ /* 0x000fe40003f66070 */
[--C-:B------:R-:W-:Y:S02]  /*14380*/  SHF.R.U32.HI R5, RZ, 0x10, R4.reuse ;  /* 0x00000010ff057819 */ /* 0x100fe40000011604 */
[----:B------:R-:W-:Y:S01]  /*14390*/  SHF.R.U32.HI R4, RZ, 0x18, R4 ;  /* 0x00000018ff047819 */ /* 0x000fe20000011604 */
[----:B------:R-:W-:-:S03]  /*143a0*/  @!P6 HADD2 R219, -R13.H0_H0, -RZ.H0_H0 ;  /* 0xa00000ff0ddbe230 */ /* 0x000fc60000000900 */
[----:B------:R-:W-:Y:S02]  /*143b0*/  ISETP.GE.U32.AND P1, PT, R73, R4, PT ;  /* 0x000000044900720c */ /* 0x000fe40003f26070 */
[C---:B------:R-:W-:Y:S02]  /*143c0*/  LOP3.LUT R4, R2.reuse, 0xff, RZ, 0xc0, !PT ;  /* 0x000000ff02047812 */ /* 0x040fe400078ec0ff */
[----:B------:R-:W-:Y:S02]  /*143d0*/  @!P6 PRMT R13, R219, 0x5410, RZ ;  /* 0x00005410db0de816 */ /* 0x000fe400000000ff */
[----:B------:R-:W-:Y:S02]  /*143e0*/  ISETP.GE.U32.AND P6, PT, R73, R4, PT ;  /* 0x000000044900720c */ /* 0x000fe40003fc6070 */
[----:B------:R-:W-:Y:S02]  /*143f0*/  SHF.R.U32.HI R4, RZ, 0x10, R2 ;  /* 0x00000010ff047819 */ /* 0x000fe40000011602 */
[----:B------:R-:W-:-:S02]  /*14400*/  LOP3.LUT R9, R2, 0xffff, RZ, 0xc0, !PT ;  /* 0x0000ffff02097812 */ /* 0x000fc400078ec0ff */
[----:B------:R-:W-:Y:S02]  /*14410*/  SHF.R.U32.HI R2, RZ, 0x18, R2 ;  /* 0x00000018ff027819 */ /* 0x000fe40000011602 */
[----:B------:R-:W-:Y:S02]  /*14420*/  LOP3.LUT R3, R4, 0xff, RZ, 0xc0, !PT ;  /* 0x000000ff04037812 */ /* 0x000fe400078ec0ff */
[C---:B------:R-:W-:Y:S02]  /*14430*/  ISETP.GE.U32.AND P2, PT, R73.reuse, R2, PT ;  /* 0x000000024900720c */ /* 0x040fe40003f46070 */
[----:B------:R-:W-:Y:S01]  /*14440*/  ISETP.GE.U32.AND P5, PT, R73, R3, PT ;  /* 0x000000034900720c */ /* 0x000fe20003fa6070 */
[----:B------:R-:W-:Y:S01]  /*14450*/  IMAD.WIDE.U32 R2, R6, -0x2daee0ad, RZ ;  /* 0xd2511f5306027825 */ /* 0x000fe200078e00ff */
[----:B------:R1:W2:Y:S01]  /*14460*/  MUFU.EX2 R4, R223 ;  /* 0x000000df00047308 */ /* 0x0002a20000000800 */
[----:B------:R-:W-:Y:S01]  /*14470*/  F2FP.PACK_AB R26, R17, R18 ;  /* 0x00000012111a723e */ /* 0x000fe200000000ff */
[----:B------:R-:W-:-:S02]  /*14480*/  @!P0 HADD2 R211, -R216.H0_H0, -RZ.H0_H0 ;  /* 0xa00000ffd8d38230 */ /* 0x000fc40000000900 */
[----:B------:R-:W-:Y:S02]  /*14490*/  LOP3.LUT R6, R3, UR6, R8, 0x96, !PT ;  /* 0x0000000603067c12 */ /* 0x000fe4000f8e9608 */
[C---:B------:R-:W-:Y:S02]  /*144a0*/  LOP3.LUT R8, R2.reuse, 0xff, RZ, 0xc0, !PT ;  /* 0x000000ff02087812 */ /* 0x040fe400078ec0ff */
[----:B------:R-:W-:Y:S02]  /*144b0*/  LOP3.LUT R17, R2, 0xffff, RZ, 0xc0, !PT ;  /* 0x0000ffff02117812 */ /* 0x000fe400078ec0ff */
[--C-:B------:R-:W-:Y:S02]  /*144c0*/  SHF.R.U32.HI R18, RZ, 0x10, R2.reuse ;  /* 0x00000010ff127819 */ /* 0x100fe40000011602 */
[----:B------:R-:W-:Y:S02]  /*144d0*/  SHF.R.U32.HI R7, RZ, 0x18, R2 ;  /* 0x00000018ff077819 */ /* 0x000fe40000011602 */
[----:B------:R3:W4:Y:S01]  /*144e0*/  MUFU.EX2 R2, R226 ;  /* 0x000000e200027308 */ /* 0x0007220000000800 */
[----:B------:R-:W-:Y:S01]  /*144f0*/  @!P0 PRMT R216, R211, 0x5410, RZ ;  /* 0x00005410d3d88816 */ /* 0x000fe200000000ff */
[-C--:B------:R-:W-:Y:S01]  /*14500*/  FMUL.FTZ R166, R166, R0.reuse ;  /* 0x00000000a6a67220 */ /* 0x080fe20000410000 */
[----:B------:R-:W-:Y:S01]  /*14510*/  LOP3.LUT R5, R5, 0xff, RZ, 0xc0, !PT ;  /* 0x000000ff05057812 */ /* 0x000fe200078ec0ff */
[----:B------:R-:W-:-:S02]  /*14520*/  FMUL.FTZ R167, R167, R0 ;  /* 0x00000000a7a77220 */ /* 0x000fc40000410000 */
[----:B------:R1:W-:Y:S01]  /*14530*/  STL [R1+0x1a8], R216 ;  /* 0x0001a8d801007387 */ /* 0x0003e20000100800 */
        /* <DEDUP_REMOVED lines=21> */
[-C--:B-1----:R-:W-:Y:S02]  /*14690*/  FMUL.FTZ R223, R51, R0.reuse ;  /* 0x0000000033df7220 */ /* 0x082fe40000410000 */
[-C--:B---3--:R-:W-:Y:S02]  /*146a0*/  FMUL.FTZ R226, R54, R0.reuse ;  /* 0x0000000036e27220 */ /* 0x088fe40000410000 */
        /* <DEDUP_REMOVED lines=39> */
[----:B--2---:R-:W-:Y:S01]  /*14920*/  FADD.FTZ R0, R4, R20 ;  /* 0x0000001404007221 */ /* 0x004fe20000010000 */
[----:B------:R-:W-:Y:S02]  /*14930*/  ISETP.GE.U32.AND P0, PT, R73, R5, PT ;  /* 0x000000054900720c */ /* 0x000fe40003f06070 */
[C---:B----4-:R-:W-:Y:S01]  /*14940*/  F2FP.PACK_AB R4, R2.reuse, R4 ;  /* 0x000000040204723e */ /* 0x050fe200000000ff */
[----:B------:R-:W-:Y:S02]  /*14950*/  FADD.FTZ R5, R2, R0 ;  /* 0x0000000002057221 */ /* 0x000fe40000010000 */
[----:B------:R-:W1:Y:S01]  /*14960*/  MUFU.EX2 R2, R252 ;  /* 0x000000fc00027308 */ /* 0x000e620000000800 */
[----:B------:R-:W-:-:S07]  /*14970*/  PRMT R187, R4, 0x7610, R187 ;  /* 0x0000761004bb7816 */ /* 0x000fce00000000bb */
[----:B------:R2:W3:Y:S01]  /*14980*/  MUFU.EX2 R0, R197 ;  /* 0x000000c500007308 */ /* 0x0004e20000000800 */
[----:B------:R-:W-:Y:S01]  /*14990*/  SHF.R.U32.HI R3, RZ, 0x8, R9 ;  /* 0x00000008ff037819 */ /* 0x000fe20000011609 */
[----:B------:R-:W-:Y:S01]  /*149a0*/  @!P4 HADD2 R38, -R187.H0_H0, -RZ.H0_H0 ;  /* 0xa00000ffbb26c230 */ /* 0x000fe20000000900 */
[----:B------:R-:W-:Y:S02]  /*149b0*/  PRMT R133, R4, 0x7632, R133 ;  /* 0x0000763204857816 */ /* 0x000fe40000000085 */
[----:B------:R-:W-:Y:S02]  /*149c0*/  LOP3.LUT R3, R3, 0xffff, RZ, 0xc0, !PT ;  /* 0x0000ffff03037812 */ /* 0x000fe400078ec0ff */
[----:B------:R-:W-:Y:S02]  /*149d0*/  PRMT R205, R19, 0x7632, R205 ;  /* 0x0000763213cd7816 */ /* 0x000fe400000000cd */
[----:B--2---:R-:W-:Y:S02]  /*149e0*/  PRMT R197, R187, 0x5410, R133 ;  /* 0x00005410bbc57816 */ /* 0x004fe40000000085 */
[----:B------:R-:W-:-:S02]  /*149f0*/  @!P4 PRMT R187, R38, 0x5410, RZ ;  /* 0x0000541026bbc816 */ /* 0x000fc400000000ff */
[----:B------:R-:W-:Y:S01]  /*14a00*/  ISETP.GE.U32.AND P4, PT, R73, R3, PT ;  /* 0x000000034900720c */ /* 0x000fe20003f86070 */
[----:B-1----:R-:W-:Y:S01]  /*14a10*/  FADD.FTZ R3, R2, R5 ;  /* 0x0000000502037221 */ /* 0x002fe20000010000 */
[----:B---3--:R-:W-:Y:S01]  /*14a20*/  F2FP.PACK_AB R2, R0, R2 ;  /* 0x000000020002723e */ /* 0x008fe200000000ff */
[----:B------:R-:W-:-:S03]  /*14a30*/  @!P1 HADD2 R37, -R205.H0_H0, -RZ.H0_H0 ;  /* 0xa00000ffcd259230 */ /* 0x000fc60000000900 */
[C---:B------:R-:W-:Y:S02]  /*14a40*/  PRMT R252, R2.reuse, 0x7610, R252 ;  /* 0x0000761002fc7816 */ /* 0x040fe400000000fc */
[----:B------:R-:W-:Y:S02]  /*14a50*/  PRMT R219, R2, 0x7632, R219 ;  /* 0x0000763202db7816 */ /* 0x000fe400000000db */
[----:B------:R-:W-:Y:S02]  /*14a60*/  SHF.R.U32.HI R2, RZ, 0x10, R6 ;  /* 0x00000010ff027819 */ /* 0x000fe40000011606 */
[----:B------:R-:W-:Y:S02]  /*14a70*/  PRMT R20, R19, 0x7610, R20 ;  /* 0x0000761013147816 */ /* 0x000fe40000000014 */
[----:B------:R-:W-:Y:S02]  /*14a80*/  LOP3.LUT R2, R2, 0xff, RZ, 0xc0, !PT ;  /* 0x000000ff02027812 */ /* 0x000fe400078ec0ff */
[----:B------:R-:W-:Y:S01]  /*14a90*/  LOP3.LUT R10, R173, UR11, R10, 0x96, !PT ;  /* 0x0000000bad0a7c12 */ /* 0x000fe2000f8e960a */
[----:B------:R-:W-:Y:S01]  /*14aa0*/  @!P6 HADD2 R41, -R252.H0_H0, -RZ.H0_H0 ;  /* 0xa00000fffc29e230 */ /* 0x000fe20000000900 */
[----:B------:R-:W-:-:S02]  /*14ab0*/  PRMT R173, R20, 0x5410, R205 ;  /* 0x0000541014ad7816 */ /* 0x000fc400000000cd */
[----:B------:R-:W-:Y:S01]  /*14ac0*/  @!P1 PRMT R205, R37, 0x5410, RZ ;  /* 0x0000541025cd9816 */ /* 0x000fe200000000ff */
[----:B------:R-:W-:Y:S01]  /*14ad0*/  @!P3 HADD2 R36, -R133.H0_H0, -RZ.H0_H0 ;  /* 0xa00000ff8524b230 */ /* 0x000fe20000000900 */
[----:B------:R-:W-:Y:S02]  /*14ae0*/  ISETP.GE.U32.AND P1, PT, R73, R2, PT ;  /* 0x000000024900720c */ /* 0x000fe40003f26070 */
[----:B------:R-:W-:Y:S01]  /*14af0*/  MOV R19, R133 ;  /* 0x0000008500137202 */ /* 0x000fe20000000f00 */
[----:B------:R-:W-:Y:S01]  /*14b00*/  IMAD.MOV.U32 R133, RZ, RZ, R192 ;  /* 0x000000ffff857224 */ /* 0x000fe200078e00c0 */
[----:B------:R-:W-:Y:S01]  /*14b10*/  LOP3.LUT R2, R6, 0xff, RZ, 0xc0, !PT ;  /* 0x000000ff06027812 */ /* 0x000fe200078ec0ff */
[----:B------:R-:W-:Y:S01]  /*14b20*/  @!P4 HADD2 R40, -R219.H0_H0, -RZ.H0_H0 ;  /* 0xa00000ffdb28c230 */ /* 0x000fe20000000900 */
[----:B------:R-:W-:Y:S02]  /*14b30*/  PRMT R192, R252, 0x5410, R219 ;  /* 0x00005410fcc07816 */ /* 0x000fe400000000db */
[----:B------:R-:W-:-:S02]  /*14b40*/  @!P6 PRMT R252, R41, 0x5410, RZ ;  /* 0x0000541029fce816 */ /* 0x000fc400000000ff */
[C---:B------:R-:W-:Y:S01]  /*14b50*/  ISETP.GE.U32.AND P6, PT, R73.reuse, R2, PT ;  /* 0x000000024900720c */ /* 0x040fe20003fc6070 */
[----:B------:R-:W-:Y:S01]  /*14b60*/  FADD.FTZ R4, R0, R3 ;  /* 0x0000000300047221 */ /* 0x000fe20000010000 */
[----:B------:R-:W-:Y:S01]  /*14b70*/  SHF.R.U32.HI R2, RZ, 0x18, R6 ;  /* 0x00000018ff027819 */ /* 0x000fe20000011606 */
[----:B------:R1:W2:Y:S01]  /*14b80*/  MUFU.EX2 R0, R191 ;  /* 0x000000bf00007308 */ /* 0x0002a20000000800 */
[----:B------:R-:W-:Y:S02]  /*14b90*/  @!P4 PRMT R219, R40, 0x5410, RZ ;  /* 0x0000541028dbc816 */ /* 0x000fe400000000ff */
[----:B------:R-:W-:Y:S02]  /*14ba0*/  ISETP.GE.U32.AND P4, PT, R73, R2, PT ;  /* 0x000000024900720c */ /* 0x000fe40003f86070 */
[----:B------:R-:W-:-:S03]  /*14bb0*/  LOP3.LUT R2, R6, 0xffff, RZ, 0xc0, !PT ;  /* 0x0000ffff06027812 */ /* 0x000fc600078ec0ff */
[----:B------:R-:W3:Y:S01]  /*14bc0*/  MUFU.EX2 R3, R184 ;  /* 0x000000b800037308 */ /* 0x000ee20000000800 */
[C---:B------:R-:W-:Y:S02]  /*14bd0*/  PRMT R218, R21.reuse, 0x7632, R218 ;  /* 0x0000763215da7816 */ /* 0x040fe400000000da */
[----:B------:R-:W-:Y:S02]  /*14be0*/  SHF.R.U32.HI R2, RZ, 0x8, R2 ;  /* 0x00000008ff027819 */ /* 0x000fe40000011602 */
[----:B------:R-:W-:Y:S01]  /*14bf0*/  PRMT R213, R21, 0x7610, R213 ;  /* 0x0000761015d57816 */ /* 0x000fe200000000d5 */
[----:B------:R-:W-:Y:S01]  /*14c00*/  @!P2 HADD2 R42, -R218.H0_H0, -RZ.H0_H0 ;  /* 0xa00000ffda2aa230 */ /* 0x000fe20000000900 */
[----:B------:R-:W-:Y:S02]  /*14c10*/  LOP3.LUT R2, R2, 0xffff, RZ, 0xc0, !PT ;  /* 0x0000ffff02027812 */ /* 0x000fe400078ec0ff */
[----:B-1----:R-:W-:Y:S02]  /*14c20*/  PRMT R191, R213, 0x5410, R218 ;  /* 0x00005410d5bf7816 */ /* 0x002fe400000000da */
[----:B------:R-:W-:Y:S01]  /*14c30*/  @!P2 PRMT R218, R42, 0x5410, RZ ;  /* 0x000054102adaa816 */ /* 0x000fe200000000ff */
[----:B------:R-:W-:Y:S01]  /*14c40*/  @!P5 HADD2 R43, -R213.H0_H0, -RZ.H0_H0 ;  /* 0xa00000ffd52bd230 */ /* 0x000fe20000000900 */
[----:B------:R-:W-:Y:S01]  /*14c50*/  ISETP.GE.U32.AND P2, PT, R73, R2, PT ;  /* 0x000000024900720c */ /* 0x000fe20003f46070 */
[----:B--2---:R-:W-:Y:S01]  /*14c60*/  FADD.FTZ R5, R0, R4 ;  /* 0x0000000400057221 */ /* 0x004fe20000010000 */
[----:B---3--:R-:W-:-:S02]  /*14c70*/  F2FP.PACK_AB R2, R3, R0 ;  /* 0x000000000302723e */ /* 0x008fc400000000ff */
[----:B------:R-:W-:Y:S02]  /*14c80*/  SHF.R.U32.HI R0, RZ, 0x18, R12 ;  /* 0x00000018ff007819 */ /* 0x000fe4000001160c */
[C---:B------:R-:W-:Y:S02]  /*14c90*/  PRMT R212, R2.reuse, 0x7610, R212 ;  /* 0x0000761002d47816 */ /* 0x040fe400000000d4 */
[----:B------:R-:W-:Y:S02]  /*14ca0*/  @!P5 PRMT R213, R43, 0x5410, RZ ;  /* 0x000054102bd5d816 */ /* 0x000fe400000000ff */
[----:B------:R-:W-:Y:S02]  /*14cb0*/  ISETP.GE.U32.AND P5, PT, R73, R0, PT ;  /* 0x000000004900720c */ /* 0x000fe40003fa6070 */
[----:B------:R-:W-:Y:S01]  /*14cc0*/  SHF.R.U32.HI R0, RZ, 0x10, R12 ;  /* 0x00000010ff007819 */ /* 0x000fe2000001160c */
[----:B------:R-:W-:Y:S01]  /*14cd0*/  @!P6 HADD2 R45, -R212.H0_H0, -RZ.H0_H0 ;  /* 0xa00000ffd42de230 */ /* 0x000fe20000000900 */
[----:B------:R-:W-:-:S02]  /*14ce0*/  PRMT R186, R2, 0x7632, R186 ;  /* 0x0000763202ba7816 */ /* 0x000fc400000000ba */
[----:B------:R-:W-:Y:S02]  /*14cf0*/  LOP3.LUT R0, R0, 0xff, RZ, 0xc0, !PT ;  /* 0x000000ff00007812 */ /* 0x000fe400078ec0ff */
[----:B------:R-:W-:Y:S02]  /*14d00*/  PRMT R184, R212, 0x5410, R186 ;  /* 0x00005410d4b87816 */ /* 0x000fe400000000ba */
[----:B------:R-:W-:Y:S02]  /*14d10*/  @!P6 PRMT R212, R45, 0x5410, RZ ;  /* 0x000054102dd4e816 */ /* 0x000fe400000000ff */
[----:B------:R-:W-:Y:S02]  /*14d20*/  ISETP.GE.U32.AND P6, PT, R73, R0, PT ;  /* 0x000000004900720c */ /* 0x000fe40003fc6070 */
[----:B------:R-:W-:Y:S01]  /*14d30*/  SHF.R.U32.HI R0, RZ, 0x8, R17 ;  /* 0x00000008ff007819 */ /* 0x000fe20000011611 */
[----:B------:R-:W-:-:S03]  /*14d40*/  @!P2 HADD2 R44, -R186.H0_H0, -RZ.H0_H0 ;  /* 0xa00000ffba2ca230 */ /* 0x000fc60000000900 */
[----:B------:R-:W-:Y:S02]  /*14d50*/  LOP3.LUT R0, R0, 0xffff, RZ, 0xc0, !PT ;  /* 0x0000ffff00007812 */ /* 0x000fe400078ec0ff */
[----:B------:R-:W-:Y:S02]  /*14d60*/  @!P2 PRMT R186, R44, 0x5410, RZ ;  /* 0x000054102cbaa816 */ /* 0x000fe400000000ff */
[----:B------:R-:W-:Y:S01]  /*14d70*/  ISETP.GE.U32.AND P2, PT, R73, R0, PT ;  /* 0x000000004900720c */ /* 0x000fe20003f46070 */
[----:B------:R-:W-:Y:S01]  /*14d80*/  MUFU.EX2 R2, R133 ;  /* 0x0000008500027308 */ /* 0x000fe20000000800 */
[----:B------:R-:W-:-:S07]  /*14d90*/  PRMT R178, R22, 0x7610, R178 ;  /* 0x0000761016b27816 */ /* 0x000fce00000000b2 */
[----:B------:R-:W1:Y:S08]  /*14da0*/  MUFU.EX2 R0, R200 ;  /* 0x000000c800007308 */ /* 0x000e700000000800 */
[----:B------:R-:W2:Y:S08]  /*14db0*/  MUFU.EX2 R188, R188 ;  /* 0x000000bc00bc7308 */ /* 0x000eb00000000800 */
[----:B------:R-:W3:Y:S01]  /*14dc0*/  MUFU.EX2 R133, R214 ;  /* 0x000000d600857308 */ /* 0x000ee20000000800 */
[----:B------:R-:W-:Y:S01]  /*14dd0*/  @!P1 HADD2 R47, -R178.H0_H0, -RZ.H0_H0 ;  /* 0xa00000ffb22f9230 */ /* 0x000fe20000000900 */
[----:B------:R-:W-:Y:S01]  /*14de0*/  PRMT R177, R22, 0x7632, R177 ;  /* 0x0000763216b17816 */ /* 0x000fe200000000b1 */
[----:B------:R-:W-:Y:S01]  /*14df0*/  IMAD.MOV.U32 R72, RZ, RZ, R179 ;  /* 0x000000ffff487224 */ /* 0x000fe200078e00b3 */
[----:B------:R-:W-:Y:S01]  /*14e00*/  LOP3.LUT R4, R18, 0xff, RZ, 0xc0, !PT ;  /* 0x000000ff12047812 */ /* 0x000fe200078ec0ff */
[----:B------:R-:W-:Y:S01]  /*14e10*/  FADD.FTZ R3, R3, R5 ;  /* 0x0000000503037221 */ /* 0x000fe20000010000 */
[----:B------:R-:W-:Y:S01]  /*14e20*/  LOP3.LUT R11, R11, UR13, R202, 0x96, !PT ;  /* 0x0000000d0b0b7c12 */ /* 0x000fe2000f8e96ca */
[----:B-1----:R-:W-:Y:S01]  /*14e30*/  FADD.FTZ R200, R0, R23 ;  /* 0x0000001700c87221 */ /* 0x002fe20000010000 */
[----:B------:R-:W-:-:S02]  /*14e40*/  PRMT R179, R178, 0x5410, R177 ;  /* 0x00005410b2b37816 */ /* 0x000fc400000000b1 */
[----:B------:R-:W-:Y:S01]  /*14e50*/  @!P1 PRMT R178, R47, 0x5410, RZ ;  /* 0x000054102fb29816 */ /* 0x000fe200000000ff */
[----:B------:R1:W-:Y:S01]  /*14e60*/  STG.E.U16 [R28.64+-0xfe], R13 ;  /* 0xffff020d1c007986 */ /* 0x0003e2000c101518 */
[----:B------:R-:W-:Y:S02]  /*14e70*/  ISETP.GE.U32.AND P1, PT, R73, R4, PT ;  /* 0x000000044900720c */ /* 0x000fe40003f26070 */
[----:B--2---:R-:W-:Y:S02]  /*14e80*/  F2FP.PACK_AB R0, R188, R0 ;  /* 0x00000000bc00723e */ /* 0x004fe400000000ff */
[----:B---3--:R-:W-:Y:S01]  /*14e90*/  F2FP.PACK_AB R4, R133, R2 ;  /* 0x000000028504723e */ /* 0x008fe200000000ff */
[----:B------:R-:W-:Y:S02]  /*14ea0*/  FADD.FTZ R214, R2, R3 ;  /* 0x0000000302d67221 */ /* 0x000fe40000010000 */
[----:B------:R-:W-:Y:S01]  /*14eb0*/  IMAD R2, R11, -0x2daee0ad, RZ ;  /* 0xd2511f530b027824 */ /* 0x000fe200078e02ff */
[C---:B------:R-:W-:Y:S01]  /*14ec0*/  PRMT R134, R0.reuse, 0x7610, R134 ;  /* 0x0000761000867816 */ /* 0x040fe20000000086 */
[----:B------:R-:W-:Y:S01]  /*14ed0*/  @!P0 HADD2 R39, -R20.H0_H0, -RZ.H0_H0 ;  /* 0xa00000ff14278230 */ /* 0x000fe20000000900 */
[----:B------:R-:W-:-:S02]  /*14ee0*/  PRMT R31, R0, 0x7632, R31 ;  /* 0x00007632001f7816 */ /* 0x000fc4000000001f */
[C---:B------:R-:W-:Y:S02]  /*14ef0*/  PRMT R0, R26.reuse, 0x7610, R0 ;  /* 0x000076101a007816 */ /* 0x040fe40000000000 */
[----:B------:R-:W-:Y:S01]  /*14f00*/  PRMT R30, R26, 0x7632, R30 ;  /* 0x000076321a1e7816 */ /* 0x000fe2000000001e */
[----:B------:R-:W-:Y:S01]  /*14f10*/  IMAD.MOV.U32 R26, RZ, RZ, c[0x0][0x228] ;  /* 0x00008a00ff1a7624 */ /* 0x000fe200078e00ff */
[----:B------:R-:W-:Y:S01]  /*14f20*/  @!P0 PRMT R20, R39, 0x5410, RZ ;  /* 0x0000541027148816 */ /* 0x000fe200000000ff */
[----:B------:R-:W-:Y:S01]  /*14f30*/  @!P6 HADD2 R51, -R0.H0_H0, -RZ.H0_H0 ;  /* 0xa00000ff0033e230 */ /* 0x000fe20000000900 */
[----:B-1----:R-:W-:Y:S01]  /*14f40*/  IMAD.WIDE.U32 R12, R10, -0x2daee0ad, RZ ;  /* 0xd2511f530a0c7825 */ /* 0x002fe200078e00ff */
[----:B------:R-:W-:-:S04]  /*14f50*/  ISETP.GE.U32.AND P0, PT, R73, R7, PT ;  /* 0x000000074900720c */ /* 0x000fc80003f06070 */
[----:B------:R-:W-:Y:S01]  /*14f60*/  LOP3.LUT R2, R13, UR8, R2, 0x96, !PT ;  /* 0x000000080d027c12 */ /* 0x000fe2000f8e9602 */
[----:B------:R-:W-:Y:S01]  /*14f70*/  IMAD.SHL.U32 R26, R26, 0x8, RZ ;  /* 0x000000081a1a7824 */ /* 0x000fe200078e00ff */
[----:B------:R-:W-:-:S03]  /*14f80*/  MOV R69, R27 ;  /* 0x0000001b00457202 */ /* 0x000fc60000000f00 */
[----:B------:R-:W-:Y:S01]  /*14f90*/  IMAD.WIDE.U32 R6, R2, -0x326172a9, RZ ;  /* 0xcd9e8d5702067825 */ /* 0x000fe200078e00ff */
[----:B------:R-:W-:Y:S02]  /*14fa0*/  PRMT R5, R0, 0x5410, R30 ;  /* 0x0000541000057816 */ /* 0x000fe4000000001e */
[----:B------:R-:W-:Y:S01]  /*14fb0*/  @!P6 PRMT R0, R51, 0x5410, RZ ;  /* 0x000054103300e816 */ /* 0x000fe200000000ff */
[----:B------:R-:W-:Y:S01]  /*14fc0*/  IMAD.WIDE R26, R26, 0x2, R28 ;  /* 0x000000021a1a7825 */ /* 0x000fe200078e021c */
[----:B------:R-:W-:Y:S01]  /*14fd0*/  LOP3.LUT R2, R7, UR7, R14, 0x96, !PT ;  /* 0x0000000707027c12 */ /* 0x000fe2000f8e960e */
[----:B------:R-:W-:Y:S04]  /*14fe0*/  STG.E.U16 [R28.64+-0x100], R16 ;  /* 0xffff00101c007986 */ /* 0x000fe8000c101518 */
[----:B------:R1:W-:Y:S01]  /*14ff0*/  STG.E.U16 [R26.64+-0x100], R0 ;  /* 0xffff00001a007986 */ /* 0x0003e2000c101518 */
[----:B------:R-:W-:-:S02]  /*15000*/  @!P3 PRMT R19, R36, 0x5410, RZ ;  /* 0x000054102413b816 */ /* 0x000fc400000000ff */
[C---:B------:R-:W-:Y:S02]  /*15010*/  ISETP.GE.U32.AND P3, PT, R73.reuse, R8, PT ;  /* 0x000000084900720c */ /* 0x040fe40003f66070 */
[----:B------:R-:W-:Y:S02]  /*15020*/  PRMT R8, R73, 0x7054, R73 ;  /* 0x0000705449087816 */ /* 0x000fe40000000049 */
[C---:B------:R-:W-:Y:S02]  /*15030*/  PRMT R176, R4.reuse, 0x7610, R176 ;  /* 0x0000761004b07816 */ /* 0x040fe400000000b0 */
[----:B------:R-:W-:Y:S02]  /*15040*/  PRMT R135, R4, 0x7632, R135 ;  /* 0x0000763204877816 */ /* 0x000fe40000000087 */
[----:B-1----:R-:W-:-:S04]  /*15050*/  LOP3.LUT R0, R2, 0xffff, RZ, 0xc0, !PT ;  /* 0x0000ffff02007812 */ /* 0x002fc800078ec0ff */
[----:B------:R-:W-:Y:S02]  /*15060*/  SHF.R.U32.HI R3, RZ, 0x8, R0 ;  /* 0x00000008ff037819 */ /* 0x000fe40000011600 */
[----:B------:R-:W-:-:S04]  /*15070*/  LOP3.LUT R0, R2, 0xff, RZ, 0xc0, !PT ;  /* 0x000000ff02007812 */ /* 0x000fc800078ec0ff */
[----:B------:R-:W-:-:S05]  /*15080*/  PRMT R0, R0, 0x5410, R3 ;  /* 0x0000541000007816 */ /* 0x000fca0000000003 */
[----:B------:R-:W-:-:S05]  /*15090*/  HSET2.LE.AND R0, R0, R8, PT ;  /* 0x0000000800007233 */ /* 0x000fca0003803000 */
[----:B------:R-:W-:Y:S02]  /*150a0*/  LOP3.LUT R4, R0, R174, RZ, 0xc0, !PT ;  /* 0x000000ae00047212 */ /* 0x000fe400078ec0ff */
[--C-:B------:R-:W-:Y:S02]  /*150b0*/  SHF.R.U32.HI R0, RZ, 0x10, R2.reuse ;  /* 0x00000010ff007819 */ /* 0x100fe40000011602 */
[----:B------:R-:W-:Y:S02]  /*150c0*/  SHF.R.U32.HI R2, RZ, 0x18, R2 ;  /* 0x00000018ff027819 */ /* 0x000fe40000011602 */
[----:B------:R-:W-:-:S04]  /*150d0*/  LOP3.LUT R0, R0, 0xff, RZ, 0xc0, !PT ;  /* 0x000000ff00007812 */ /* 0x000fc800078ec0ff */
        /* <DEDUP_REMOVED lines=10> */
[----:B------:R-:W-:-:S03]  /*15180*/  PRMT R2, R2, 0x5410, R3 ;  /* 0x0000541002027816 */ /* 0x000fc60000000003 */
[--C-:B------:R-:W-:Y:S02]  /*15190*/  HSET2.LE.AND R0, R0, R8.reuse, PT ;  /* 0x0000000800007233 */ /* 0x100fe40003803000 */
[----:B------:R-:W-:Y:S02]  /*151a0*/  HSET2.LE.AND R2, R2, R8, PT ;  /* 0x0000000802027233 */ /* 0x000fe40003803000 */
[----:B------:R-:W1:Y:S01]  /*151b0*/  LDSM.16.MT88.4 R8, [R180+0x18000] ;  /* 0x01800000b408783b */ /* 0x000e620000004200 */
[----:B------:R-:W-:Y:S02]  /*151c0*/  LOP3.LUT R6, R0, R72, RZ, 0xc0, !PT ;  /* 0x0000004800067212 */ /* 0x000fe400078ec0ff */
[----:B------:R-:W-:Y:S01]  /*151d0*/  LOP3.LUT R7, R2, R175, RZ, 0xc0, !PT ;  /* 0x000000af02077212 */ /* 0x000fe200078ec0ff */
[----:B------:R-:W-:-:S06]  /*151e0*/  @!P3 HADD2 R50, -R176.H0_H0, -RZ.H0_H0 ;  /* 0xa00000ffb032b230 */ /* 0x000fcc0000000900 */
[C---:B-1----:R-:W-:Y:S08]  /*151f0*/  HMMA.16816.F32 R96, R4.reuse, R8, R164 ;  /* 0x000000080460723c */ /* 0x042ff000000018a4 */
[----:B------:R-:W-:Y:S01]  /*15200*/  HMMA.16816.F32 R72, R4, R10, R160 ;  /* 0x0000000a0448723c */ /* 0x000fe200000018a0 */
[----:B------:R-:W1:Y:S01]  /*15210*/  LDSM.16.MT88.4 R8, [R181+0x18000] ;  /* 0x01800000b508783b */ /* 0x000e620000004200 */
[----:B------:R-:W-:-:S02]  /*15220*/  @!P2 HADD2 R49, -R135.H0_H0, -RZ.H0_H0 ;  /* 0xa00000ff8731a230 */ /* 0x000fc40000000900 */
[----:B------:R-:W-:Y:S01]  /*15230*/  @!P5 HADD2 R48, -R30.H0_H0, -RZ.H0_H0 ;  /* 0xa00000ff1e30d230 */ /* 0x000fe20000000900 */
[----:B------:R-:W-:Y:S01]  /*15240*/  IMAD.MOV.U32 R60, RZ, RZ, R189 ;  /* 0x000000ffff3c7224 */ /* 0x000fe200078e00bd */
[----:B------:R-:W-:Y:S01]  /*15250*/  PRMT R189, R176, 0x5410, R135 ;  /* 0x00005410b0bd7816 */ /* 0x000fe20000000087 */
[----:B------:R-:W-:Y:S01]  /*15260*/  IMAD.MOV.U32 R14, RZ, RZ, R117 ;  /* 0x000000ffff0e7224 */ /* 0x000fe200078e0075 */
[----:B------:R-:W-:Y:S01]  /*15270*/  @!P3 PRMT R176, R50, 0x5410, RZ ;  /* 0x0000541032b0b816 */ /* 0x000fe200000000ff */
[----:B------:R-:W-:Y:S01]  /*15280*/  IMAD.MOV.U32 R174, RZ, RZ, R116 ;  /* 0x000000ffffae7224 */ /* 0x000fe200078e0074 */
[----:B------:R-:W-:Y:S02]  /*15290*/  @!P2 PRMT R135, R49, 0x5410, RZ ;  /* 0x000054103187a816 */ /* 0x000fe400000000ff */
[----:B------:R-:W-:Y:S02]  /*152a0*/  @!P5 PRMT R30, R48, 0x5410, RZ ;  /* 0x00005410301ed816 */ /* 0x000fe400000000ff */
[----:B------:R-:W-:Y:S01]  /*152b0*/  MOV R16, R118 ;  /* 0x0000007600107202 */ /* 0x000fe20000000f00 */
        /* <DEDUP_REMOVED lines=8> */
[----:B------:R-:W-:Y:S02]  /*15340*/  IMAD.MOV.U32 R23, RZ, RZ, R95 ;  /* 0x000000ffff177224 */ /* 0x000fe400078e005f */
[----:B------:R-:W-:Y:S02]  /*15350*/  IMAD.MOV.U32 R20, RZ, RZ, R92 ;  /* 0x000000ffff147224 */ /* 0x000fe400078e005c */
[C---:B-1----:R-:W-:Y:S08]  /*15360*/  HMMA.16816.F32 R92, R4.reuse, R8, R148 ;  /* 0x00000008045c723c */ /* 0x042ff00000001894 */
[C---:B------:R-:W-:Y:S01]  /*15370*/  HMMA.16816.F32 R68, R4.reuse, R10, R144 ;  /* 0x0000000a0444723c */ /* 0x040fe20000001890 */
[----:B------:R-:W1:Y:S01]  /*15380*/  LDSM.16.MT88.4 R8, [R182+0x18000] ;  /* 0x01800000b608783b */ /* 0x000e620000004200 */
[----:B------:R-:W-:Y:S01]  /*15390*/  @!P0 HADD2 R46, -R31.H0_H0, -RZ.H0_H0 ;  /* 0xa00000ff1f2e8230 */ /* 0x000fe20000000900 */
[----:B------:R-:W-:Y:S01]  /*153a0*/  PRMT R17, R134, 0x5410, R31 ;  /* 0x0000541086117816 */ /* 0x000fe2000000001f */
[----:B------:R-:W-:Y:S01]  /*153b0*/  IMAD.MOV.U32 R0, RZ, RZ, R115 ;  /* 0x000000ffff007224 */ /* 0x000fe200078e0073 */
[----:B------:R-:W-:Y:S01]  /*153c0*/  MOV R175, R114 ;  /* 0x0000007200af7202 */ /* 0x000fe20000000f00 */
[----:B------:R-:W-:Y:S01]  /*153d0*/  IMAD.MOV.U32 R2, RZ, RZ, R113 ;  /* 0x000000ffff027224 */ /* 0x000fe200078e0071 */
[----:B------:R-:W-:Y:S01]  /*153e0*/  @!P0 PRMT R31, R46, 0x5410, RZ ;  /* 0x000054102e1f8816 */ /* 0x000fe200000000ff */
[----:B------:R-:W-:Y:S01]  /*153f0*/  IMAD.MOV.U32 R167, RZ, RZ, R112 ;  /* 0x000000ffffa77224 */ /* 0x000fe200078e0070 */
[C---:B-1----:R-:W-:Y:S08]  /*15400*/  HMMA.16816.F32 R44, R4.reuse, R8, R140 ;  /* 0x00000008042c723c */ /* 0x042ff0000000188c */
[----:B------:R-:W-:Y:S01]  /*15410*/  HMMA.16816.F32 R112, R4, R10, R136 ;  /* 0x0000000a0470723c */ /* 0x000fe20000001888 */
[----:B------:R-:W1:Y:S01]  /*15420*/  LDSM.16.MT88.4 R8, [R180+0x1a000] ;  /* 0x01a00000b408783b */ /* 0x000e620000004200 */
[----:B------:R-:W-:-:S02]  /*15430*/  @!P4 HADD2 R52, -R177.H0_H0, -RZ.H0_H0 ;  /* 0xa00000ffb134c230 */ /* 0x000fc40000000900 */
[----:B------:R-:W-:Y:S01]  /*15440*/  @!P1 HADD2 R53, -R134.H0_H0, -RZ.H0_H0 ;  /* 0xa00000ff86359230 */ /* 0x000fe20000000900 */
[----:B------:R-:W-:Y:S02]  /*15450*/  IMAD.MOV.U32 R122, RZ, RZ, R65 ;  /* 0x000000ffff7a7224 */ /* 0x000fe400078e0041 */
[----:B------:R-:W-:Y:S01]  /*15460*/  @!P4 PRMT R177, R52, 0x5410, RZ ;  /* 0x0000541034b1c816 */ /* 0x000fe200000000ff */
[----:B------:R-:W-:Y:S01]  /*15470*/  IMAD.MOV.U32 R123, RZ, RZ, R64 ;  /* 0x000000ffff7b7224 */ /* 0x000fe200078e0040 */
[----:B------:R-:W-:Y:S01]  /*15480*/  @!P1 PRMT R134, R53, 0x5410, RZ ;  /* 0x0000541035869816 */ /* 0x000fe200000000ff */
[----:B------:R-:W-:Y:S01]  /*15490*/  IMAD.MOV.U32 R53, RZ, RZ, R89 ;  /* 0x000000ffff357224 */ /* 0x000fe200078e0059 */
[----:B------:R-:W-:Y:S01]  /*154a0*/  MOV R52, R88 ;  /* 0x0000005800347202 */ /* 0x000fe20000000f00 */
[----:B------:R-:W-:Y:S02]  /*154b0*/  IMAD.MOV.U32 R54, RZ, RZ, R90 ;  /* 0x000000ffff367224 */ /* 0x000fe400078e005a */
[----:B------:R-:W-:-:S02]  /*154c0*/  IMAD.MOV.U32 R55, RZ, RZ, R91 ;  /* 0x000000ffff377224 */ /* 0x000fc400078e005b */
[C---:B-1----:R-:W-:Y:S08]  /*154d0*/  HMMA.16816.F32 R88, R4.reuse, R8, R32 ;  /* 0x000000080458723c */ /* 0x042ff00000001820 */
[----:B------:R-:W-:Y:S01]  /*154e0*/  HMMA.16816.F32 R64, R4, R10, R168 ;  /* 0x0000000a0440723c */ /* 0x000fe200000018a8 */
[----:B------:R-:W1:Y:S01]  /*154f0*/  LDSM.16.MT88.4 R8, [R181+0x1a000] ;  /* 0x01a00000b508783b */ /* 0x000e620000004200 */
[----:B------:R-:W-:Y:S01]  /*15500*/  IMAD.MOV.U32 R164, RZ, RZ, R109 ;  /* 0x000000ffffa47224 */ /* 0x000fe200078e006d */
[----:B------:R-:W-:Y:S01]  /*15510*/  MOV R166, R111 ;  /* 0x0000006f00a67202 */ /* 0x000fe20000000f00 */
[----:B------:R-:W-:-:S02]  /*15520*/  IMAD.MOV.U32 R165, RZ, RZ, R110 ;  /* 0x000000ffffa57224 */ /* 0x000fc400078e006e */
[----:B------:R-:W-:Y:S02]  /*15530*/  IMAD.MOV.U32 R163, RZ, RZ, R108 ;  /* 0x000000ffffa37224 */ /* 0x000fe400078e006c */
[C---:B-1----:R-:W-:Y:S08]  /*15540*/  HMMA.16816.F32 R40, R4.reuse, R8, R208 ;  /* 0x000000080428723c */ /* 0x042ff000000018d0 */
[C---:B------:R-:W-:Y:S01]  /*15550*/  HMMA.16816.F32 R108, R4.reuse, R10, R220 ;  /* 0x0000000a046c723c */ /* 0x040fe200000018dc */
[----:B------:R-:W1:Y:S01]  /*15560*/  LDSM.16.MT88.4 R8, [R183+0x1a000] ;  /* 0x01a00000b708783b */ /* 0x000e620000004200 */
        /* <DEDUP_REMOVED lines=10> */
[C---:B-1----:R-:W-:Y:S08]  /*15610*/  HMMA.16816.F32 R84, R4.reuse, R8, R224 ;  /* 0x000000080454723c */ /* 0x042ff000000018e0 */
[----:B------:R-:W-:Y:S01]  /*15620*/  HMMA.16816.F32 R60, R4, R10, R56 ;  /* 0x0000000a043c723c */ /* 0x000fe20000001838 */
[----:B------:R-:W1:Y:S01]  /*15630*/  LDSM.16.MT88.4 R8, [R182+0x1a000] ;  /* 0x01a00000b608783b */ /* 0x000e620000004200 */
[----:B------:R-:W-:-:S02]  /*15640*/  IMAD.MOV.U32 R164, RZ, RZ, R2 ;  /* 0x000000ffffa47224 */ /* 0x000fc400078e0002 */
[----:B------:R-:W-:Y:S01]  /*15650*/  IMAD.MOV.U32 R174, RZ, RZ, R185 ;  /* 0x000000ffffae7224 */ /* 0x000fe200078e00b9 */
[----:B------:R-:W-:Y:S01]  /*15660*/  MOV R155, R159 ;  /* 0x0000009f009b7202 */ /* 0x000fe20000000f00 */
[----:B------:R-:W-:Y:S01]  /*15670*/  IMAD.MOV.U32 R161, RZ, RZ, R165 ;  /* 0x000000ffffa17224 */ /* 0x000fe200078e00a5 */
[----:B------:R-:W2:Y:S01]  /*15680*/  LDL.LU R216, [R1+0x1a8] ;  /* 0x0001a80001d87983 */ /* 0x000ea20000300800 */
[----:B------:R-:W-:Y:S01]  /*15690*/  IMAD.MOV.U32 R2, RZ, RZ, R14 ;  /* 0x000000ffff027224 */ /* 0x000fe200078e000e */
[----:B------:R-:W-:Y:S01]  /*156a0*/  MOV R159, R163 ;  /* 0x000000a3009f7202 */ /* 0x000fe20000000f00 */
[----:B------:R-:W-:Y:S01]  /*156b0*/  IMAD.MOV.U32 R165, RZ, RZ, R175 ;  /* 0x000000ffffa57224 */ /* 0x000fe200078e00af */
[----:B------:R-:W3:Y:S01]  /*156c0*/  LDL.LU R185, [R1+0x1a4] ;  /* 0x0001a40001b97983 */ /* 0x000ee20000300800 */
[----:B------:R-:W-:Y:S01]  /*156d0*/  IMAD.MOV.U32 R14, RZ, RZ, R193 ;  /* 0x000000ffff0e7224 */ /* 0x000fe200078e00c1 */
[----:B------:R-:W-:Y:S01]  /*156e0*/  MOV R163, R167 ;  /* 0x000000a700a37202 */ /* 0x000fe20000000f00 */
[----:B------:R-:W-:-:S02]  /*156f0*/  IMAD.MOV.U32 R175, RZ, RZ, R16 ;  /* 0x000000ffffaf7224 */ /* 0x000fc400078e0010 */
[----:B------:R-:W-:Y:S02]  /*15700*/  IMAD.MOV.U32 R156, RZ, RZ, R160 ;  /* 0x000000ffff9c7224 */ /* 0x000fe400078e00a0 */
[----:B------:R-:W-:Y:S01]  /*15710*/  IMAD.MOV.U32 R158, RZ, RZ, R162 ;  /* 0x000000ffff9e7224 */ /* 0x000fe200078e00a2 */
[----:B------:R-:W-:Y:S01]  /*15720*/  MOV R167, R174 ;  /* 0x000000ae00a77202 */ /* 0x000fe20000000f00 */
[----:B------:R-:W-:Y:S01]  /*15730*/  IMAD.MOV.U32 R16, RZ, RZ, R217 ;  /* 0x000000ffff107224 */ /* 0x000fe200078e00d9 */
[----:B------:R-:W4:Y:S01]  /*15740*/  LDL.LU R193, [R1+0x1a0] ;  /* 0x0001a00001c17983 */ /* 0x000f220000300800 */
[----:B------:R-:W-:Y:S02]  /*15750*/  IMAD.MOV.U32 R160, RZ, RZ, R164 ;  /* 0x000000ffffa07224 */ /* 0x000fe400078e00a4 */
        /* <DEDUP_REMOVED lines=11> */
[----:B------:R-:W2:Y:S01]  /*15810*/  LDL.LU R207, [R1+0x198] ;  /* 0x0001980001cf7983 */ /* 0x000ea20000300800 */
[----:B------:R-:W-:-:S02]  /*15820*/  IMAD.MOV.U32 R14, RZ, RZ, R206 ;  /* 0x000000ffff0e7224 */ /* 0x000fc400078e00ce */
[----:B------:R-:W-:Y:S01]  /*15830*/  IMAD.MOV.U32 R151, RZ, RZ, R155 ;  /* 0x000000ffff977224 */ /* 0x000fe200078e009b */
[----:B------:R-:W2:Y:S01]  /*15840*/  LDL.LU R194, [R1+0x194] ;  /* 0x0001940001c27983 */ /* 0x000ea20000300800 */
[----:B------:R-:W-:Y:S01]  /*15850*/  IMAD.MOV.U32 R154, RZ, RZ, R158 ;  /* 0x000000ffff9a7224 */ /* 0x000fe200078e009e */
[----:B------:R-:W-:Y:S01]  /*15860*/  MOV R156, R160 ;  /* 0x000000a0009c7202 */ /* 0x000fe20000000f00 */
[----:B------:R-:W-:Y:S01]  /*15870*/  IMAD.MOV.U32 R175, RZ, RZ, R16 ;  /* 0x000000ffffaf7224 */ /* 0x000fe200078e0010 */
[----:B------:R-:W-:Y:S01]  /*15880*/  MOV R130, R106 ;  /* 0x0000006a00827202 */ /* 0x000fe20000000f00 */
[----:B------:R-:W-:Y:S01]  /*15890*/  IMAD.MOV.U32 R155, RZ, RZ, R159 ;  /* 0x000000ffff9b7224 */ /* 0x000fe200078e009f */
[----:B------:R-:W2:Y:S01]  /*158a0*/  LDL.LU R206, [R1+0x190] ;  /* 0x0001900001ce7983 */ /* 0x000ea20000300800 */
[----:B------:R-:W-:Y:S01]  /*158b0*/  IMAD.MOV.U32 R158, RZ, RZ, R162 ;  /* 0x000000ffff9e7224 */ /* 0x000fe200078e00a2 */
[----:B------:R-:W-:Y:S01]  /*158c0*/  MOV R160, R164 ;  /* 0x000000a400a07202 */ /* 0x000fe20000000f00 */
[----:B------:R-:W-:-:S02]  /*158d0*/  IMAD.MOV.U32 R16, RZ, RZ, R201 ;  /* 0x000000ffff107224 */ /* 0x000fc400078e00c9 */
[----:B------:R-:W-:Y:S01]  /*158e0*/  IMAD.MOV.U32 R153, RZ, RZ, R157 ;  /* 0x000000ffff997224 */ /* 0x000fe200078e009d */
[----:B-1----:R-:W-:Y:S01]  /*158f0*/  HMMA.16816.F32 R36, R4, R8, R228 ;  /* 0x000000080424723c */ /* 0x002fe200000018e4 */
[----:B------:R-:W-:Y:S01]  /*15900*/  IMAD.MOV.U32 R159, RZ, RZ, R163 ;  /* 0x000000ffff9f7224 */ /* 0x000fe200078e00a3 */
[----:B------:R-:W2:Y:S01]  /*15910*/  LDL.LU R201, [R1+0x18c] ;  /* 0x00018c0001c97983 */ /* 0x000ea20000300800 */
[----:B------:R-:W-:Y:S01]  /*15920*/  IMAD.MOV.U32 R162, RZ, RZ, R166 ;  /* 0x000000ffffa27224 */ /* 0x000fe200078e00a6 */
[----:B------:R-:W-:Y:S01]  /*15930*/  MOV R164, R2 ;  /* 0x0000000200a47202 */ /* 0x000fe20000000f00 */
[----:B------:R-:W-:Y:S02]  /*15940*/  IMAD.MOV.U32 R129, RZ, RZ, R105 ;  /* 0x000000ffff817224 */ /* 0x000fe400078e0069 */
[----:B------:R-:W-:Y:S02]  /*15950*/  IMAD.MOV.U32 R131, RZ, RZ, R107 ;  /* 0x000000ffff837224 */ /* 0x000fe400078e006b */
[----:B------:R-:W-:-:S02]  /*15960*/  IMAD.MOV.U32 R128, RZ, RZ, R104 ;  /* 0x000000ffff807224 */ /* 0x000fc400078e0068 */
[----:B------:R-:W-:Y:S01]  /*15970*/  IMAD.MOV.U32 R157, RZ, RZ, R161 ;  /* 0x000000ffff9d7224 */ /* 0x000fe200078e00a1 */
[----:B------:R-:W-:Y:S01]  /*15980*/  HMMA.16816.F32 R104, R4, R10, R232 ;  /* 0x0000000a0468723c */ /* 0x000fe200000018e8 */
[----:B------:R-:W-:Y:S01]  /*15990*/  IMAD.MOV.U32 R163, RZ, RZ, R167 ;  /* 0x000000ffffa37224 */ /* 0x000fe200078e00a7 */
[----:B------:R-:W1:Y:S01]  /*159a0*/  LDSM.16.MT88.4 R8, [R180+0x1c000] ;  /* 0x01c00000b408783b */ /* 0x000e620000004200 */
[----:B------:R-:W-:Y:S01]  /*159b0*/  IMAD.MOV.U32 R166, RZ, RZ, R0 ;  /* 0x000000ffffa67224 */ /* 0x000fe200078e0000 */
[----:B------:R-:W-:Y:S01]  /*159c0*/  MOV R2, R14 ;  /* 0x0000000e00027202 */ /* 0x000fe20000000f00 */
        /* <DEDUP_REMOVED lines=9> */
[----:B------:R-:W-:-:S03]  /*15a60*/  IMAD.MOV.U32 R16, RZ, RZ, R215 ;  /* 0x000000ffff107224 */ /* 0x000fc600078e00d7 */
[----:B------:R-:W2:Y:S04]  /*15a70*/  LDL.LU R204, [R1+0x180] ;  /* 0x0001800001cc7983 */ /* 0x000ea80000300800 */
[----:B------:R-:W2:Y:S01]  /*15a80*/  LDL.LU R215, [R1+0x17c] ;  /* 0x00017c0001d77983 */ /* 0x000ea20000300800 */
[----:B------:R-:W-:Y:S02]  /*15a90*/  IMAD.MOV.U32 R146, RZ, RZ, R151 ;  /* 0x000000ffff927224 */ /* 0x000fe400078e0097 */
[----:B------:R-:W-:Y:S02]  /*15aa0*/  IMAD.MOV.U32 R150, RZ, RZ, R155 ;  /* 0x000000ffff967224 */ /* 0x000fe400078e009b */
[----:B------:R-:W-:Y:S01]  /*15ab0*/  IMAD.MOV.U32 R149, RZ, RZ, R154 ;  /* 0x000000ffff957224 */ /* 0x000fe200078e009a */
        /* <DEDUP_REMOVED lines=14> */
[----:B------:R1:W5:Y:S01]  /*15ba0*/  LDL.LU R132, [R1+0x178] ;  /* 0x0001780001847983 */ /* 0x0003620000300800 */
[----:B------:R-:W-:-:S02]  /*15bb0*/  IMAD.MOV.U32 R174, RZ, RZ, R202 ;  /* 0x000000ffffae7224 */ /* 0x000fc400078e00ca */
[----:B------:R-:W-:Y:S02]  /*15bc0*/  IMAD.MOV.U32 R175, RZ, RZ, R203 ;  /* 0x000000ffffaf7224 */ /* 0x000fe400078e00cb */
[----:B------:R-:W3:Y:S01]  /*15bd0*/  LDL.LU.64 R202, [R1+0x170] ;  /* 0x0001700001ca7983 */ /* 0x000ee20000300a00 */
[----:B------:R-:W-:Y:S01]  /*15be0*/  IMAD.MOV.U32 R125, RZ, RZ, R101 ;  /* 0x000000ffff7d7224 */ /* 0x000fe200078e0065 */
[----:B------:R-:W-:Y:S01]  /*15bf0*/  MOV R126, R102 ;  /* 0x00000066007e7202 */ /* 0x000fe20000000f00 */
        /* <DEDUP_REMOVED lines=17> */
[C---:B-1----:R-:W-:Y:S08]  /*15d10*/  HMMA.16816.F32 R124, R4.reuse, R8, R124 ;  /* 0x00000008047c723c */ /* 0x042ff0000000187c */
[----:B------:R-:W-:Y:S01]  /*15d20*/  HMMA.16816.F32 R128, R4, R10, R128 ;  /* 0x0000000a0480723c */ /* 0x000fe20000001880 */
        /* <DEDUP_REMOVED lines=34> */
[C---:B-1----:R-:W-:Y:S08]  /*15f50*/  HMMA.16816.F32 R144, R4.reuse, R8, R144 ;  /* 0x000000080490723c */ /* 0x042ff00000001890 */
[----:B------:R-:W-:Y:S01]  /*15f60*/  HMMA.16816.F32 R152, R4, R10, R152 ;  /* 0x0000000a0498723c */ /* 0x000fe20000001898 */
[----:B------:R-:W1:Y:S01]  /*15f70*/  LDSM.16.MT88.4 R8, [R182+0x1e000] ;  /* 0x01e00000b608783b */ /* 0x000e620000004200 */
[----:B------:R-:W-:Y:S01]  /*15f80*/  IMAD.MOV.U32 R162, RZ, RZ, R0 ;  /* 0x000000ffffa27224 */ /* 0x000fe200078e0000 */
[----:B------:R-:W-:Y:S01]  /*15f90*/  MOV R166, R14 ;  /* 0x0000000e00a67202 */ /* 0x000fe20000000f00 */
[----:B------:R-:W-:Y:S01]  /*15fa0*/  IMAD.MOV.U32 R160, RZ, RZ, R167 ;  /* 0x000000ffffa07224 */ /* 0x000fe200078e00a7 */
[----:B------:R-:W1:Y:S01]  /*15fb0*/  LDC.U8 R231, c[0x0][0x2d8] ;  /* 0x0000b600ffe77b82 */ /* 0x000e620000000000 */
[----:B------:R-:W-:Y:S01]  /*15fc0*/  IMAD.MOV.U32 R165, RZ, RZ, R175 ;  /* 0x000000ffffa57224 */ /* 0x000fe200078e00af */
[----:B--2---:R-:W-:Y:S01]  /*15fd0*/  MOV R175, R217 ;  /* 0x000000d900af7202 */ /* 0x004fe20000000f00 */
[----:B------:R-:W-:Y:S01]  /*15fe0*/  IMAD.MOV.U32 R0, RZ, RZ, R207 ;  /* 0x000000ffff007224 */ /* 0x000fe200078e00cf */
[----:B------:R2:W5:Y:S01]  /*15ff0*/  LDL.LU R133, [R1+0x168] ;  /* 0x0001680001857983 */ /* 0x0005620000300800 */
        /* <DEDUP_REMOVED lines=14> */
[----:B------:R-:W-:Y:S02]  /*160e0*/  IMAD.MOV.U32 R162, RZ, RZ, R167 ;  /* 0x000000ffffa27224 */ /* 0x000fe400078e00a7 */
[----:B------:R-:W-:-:S02]  /*160f0*/  IMAD.MOV.U32 R167, RZ, RZ, R174 ;  /* 0x000000ffffa77224 */ /* 0x000fc400078e00ae */
[----:B------:R-:W-:Y:S02]  /*16100*/  IMAD.MOV.U32 R211, RZ, RZ, R171 ;  /* 0x000000ffffd37224 */ /* 0x000fe400078e00ab */
[----:B------:R-:W-:Y:S02]  /*16110*/  IMAD.MOV.U32 R169, RZ, RZ, R2 ;  /* 0x000000ffffa97224 */ /* 0x000fe400078e0002 */
[----:B------:R-:W-:Y:S02]  /*16120*/  IMAD.MOV.U32 R171, RZ, RZ, R0 ;  /* 0x000000ffffab7224 */ /* 0x000fe400078e0000 */
[----:B------:R-:W-:Y:S02]  /*16130*/  IMAD.MOV.U32 R2, RZ, RZ, R15 ;  /* 0x000000ffff027224 */ /* 0x000fe400078e000f */
[----:B------:R-:W-:Y:S01]  /*16140*/  IMAD.MOV.U32 R0, RZ, RZ, R195 ;  /* 0x000000ffff007224 */ /* 0x000fe200078e00c3 */
[----:B------:R-:W-:Y:S01]  /*16150*/  MOV R168, R167 ;  /* 0x000000a700a87202 */ /* 0x000fe20000000f00 */
        /* <DEDUP_REMOVED lines=11> */
[----:B------:R-:W-:Y:S02]  /*16210*/  IMAD.MOV.U32 R169, RZ, RZ, R2 ;  /* 0x000000ffffa97224 */ /* 0x000fe400078e0002 */
[----:B------:R-:W-:Y:S02]  /*16220*/  IMAD.MOV.U32 R157, RZ, RZ, R163 ;  /* 0x000000ffff9d7224 */ /* 0x000fe400078e00a3 */
[----:B------:R-:W-:-:S02]  /*16230*/  IMAD.MOV.U32 R0, RZ, RZ, R188 ;  /* 0x000000ffff007224 */ /* 0x000fc400078e00bc */
[----:B------:R-:W-:Y:S01]  /*16240*/  IMAD.WIDE.U32 R2, R172, -0x2daee0ad, RZ ;  /* 0xd2511f53ac027825 */ /* 0x000fe200078e00ff */
[----:B------:R-:W-:-:S03]  /*16250*/  MOV R226, R168 ;  /* 0x000000a800e27202 */ /* 0x000fc60000000f00 */
[----:B------:R-:W-:Y:S01]  /*16260*/  IMAD.MOV.U32 R168, RZ, RZ, R0 ;  /* 0x000000ffffa87224 */ /* 0x000fe200078e0000 */
[----:B------:R-:W-:Y:S01]  /*16270*/  LOP3.LUT R0, R3, UR6, R12, 0x96, !PT ;  /* 0x0000000603007c12 */ /* 0x000fe2000f8e960c */
[----:B-1----:R-:W-:Y:S01]  /*16280*/  HMMA.16816.F32 R156, R4, R8, R156 ;  /* 0x00000008049c723c */ /* 0x002fe2000000189c */
[----:B------:R-:W-:-:S07]  /*16290*/  LOP3.LUT R3, R2, 0xffff, RZ, 0xc0, !PT ;  /* 0x0000ffff02037812 */ /* 0x000fce00078ec0ff */
[----:B------:R-:W-:Y:S01]  /*162a0*/  HMMA.16816.F32 R148, R4, R10, R148 ;  /* 0x0000000a0494723c */ /* 0x000fe20000001894 */
[----:B------:R-:W1:Y:S06]  /*162b0*/  LDSM.16.MT88.4 R8, [R180+0x18800] ;  /* 0x01880000b408783b */ /* 0x000e6c0000004200 */
[----:B------:R-:W-:Y:S02]  /*162c0*/  SHF.R.U32.HI R4, RZ, 0x8, R3 ;  /* 0x00000008ff047819 */ /* 0x000fe40000011603 */
[----:B------:R-:W-:Y:S02]  /*162d0*/  LOP3.LUT R3, R2, 0xff, RZ, 0xc0, !PT ;  /* 0x000000ff02037812 */ /* 0x000fe400078ec0ff */
[----:B------:R-:W-:-:S02]  /*162e0*/  SHF.R.U32.HI R6, RZ, 0x10, R2 ;  /* 0x00000010ff067819 */ /* 0x000fc40000011602 */
[----:B------:R-:W-:Y:S02]  /*162f0*/  SHF.R.U32.HI R7, RZ, 0x18, R2 ;  /* 0x00000018ff077819 */ /* 0x000fe40000011602 */
[C---:B------:R-:W-:Y:S02]  /*16300*/  LOP3.LUT R2, R0.reuse, 0xffff, RZ, 0xc0, !PT ;  /* 0x0000ffff00027812 */ /* 0x040fe400078ec0ff */
[----:B------:R-:W-:Y:S02]  /*16310*/  PRMT R12, R3, 0x5410, R4 ;  /* 0x00005410030c7816 */ /* 0x000fe40000000004 */
[----:B------:R-:W-:Y:S01]  /*16320*/  SHF.R.U32.HI R3, RZ, 0x8, R2 ;  /* 0x00000008ff037819 */ /* 0x000fe20000011602 */
[----:B------:R-:W-:Y:S01]  /*16330*/  IMAD.MOV.U32 R16, RZ, RZ, R214 ;  /* 0x000000ffff107224 */ /* 0x000fe200078e00d6 */
[----:B------:R-:W-:Y:S01]  /*16340*/  LOP3.LUT R2, R0, 0xff, RZ, 0xc0, !PT ;  /* 0x000000ff00027812 */ /* 0x000fe200078ec0ff */
[----:B------:R-:W-:Y:S01]  /*16350*/  IMAD.MOV.U32 R174, RZ, RZ, R19 ;  /* 0x000000ffffae7224 */ /* 0x000fe200078e0013 */
[----:B------:R-:W-:Y:S01]  /*16360*/  PRMT R228, R231, 0x7054, R231 ;  /* 0x00007054e7e47816 */ /* 0x000fe200000000e7 */
[----:B------:R-:W-:Y:S01]  /*16370*/  IMAD.MOV.U32 R163, RZ, RZ, R16 ;  /* 0x000000ffffa37224 */ /* 0x000fe200078e0010 */
[----:B------:R-:W-:Y:S01]  /*16380*/  PRMT R3, R2, 0x5410, R3 ;  /* 0x0000541002037816 */ /* 0x000fe20000000003 */
[----:B------:R-:W-:Y:S01]  /*16390*/  IMAD.MOV.U32 R210, RZ, RZ, R160 ;  /* 0x000000ffffd27224 */ /* 0x000fe200078e00a0 */
[----:B------:R-:W-:Y:S01]  /*163a0*/  SHF.R.U32.HI R2, RZ, 0x10, R0 ;  /* 0x00000010ff027819 */ /* 0x000fe20000011600 */
[----:B------:R-:W-:Y:S01]  /*163b0*/  IMAD.MOV.U32 R14, RZ, RZ, R200 ;  /* 0x000000ffff0e7224 */ /* 0x000fe200078e00c8 */
[----:B------:R-:W-:Y:S01]  /*163c0*/  MOV R16, R204 ;  /* 0x000000cc00107202 */ /* 0x000fe20000000f00 */
[----:B------:R-:W-:Y:S01]  /*163d0*/  IMAD.MOV.U32 R222, RZ, RZ, R171 ;  /* 0x000000ffffde7224 */ /* 0x000fe200078e00ab */
[----:B------:R-:W-:Y:S01]  /*163e0*/  SHF.R.U32.HI R5, RZ, 0x18, R0 ;  /* 0x00000018ff057819 */ /* 0x000fe20000011600 */
[----:B------:R-:W-:Y:S01]  /*163f0*/  IMAD.MOV.U32 R229, RZ, RZ, R225 ;  /* 0x000000ffffe57224 */ /* 0x000fe200078e00e1 */
[----:B------:R-:W-:Y:S01]  /*16400*/  LOP3.LUT R2, R2, 0xff, RZ, 0xc0, !PT ;  /* 0x000000ff02027812 */ /* 0x000fe200078ec0ff */
[----:B------:R-:W-:Y:S01]  /*16410*/  IMAD.MOV.U32 R175, RZ, RZ, R16 ;  /* 0x000000ffffaf7224 */ /* 0x000fe200078e0010 */
[----:B------:R-:W-:Y:S01]  /*16420*/  LOP3.LUT R4, R6, 0xff, RZ, 0xc0, !PT ;  /* 0x000000ff06047812 */ /* 0x000fe200078ec0ff */
[--C-:B------:R-:W-:Y:S01]  /*16430*/  HSET2.LE.AND R0, R3, R228.reuse, PT ;  /* 0x000000e403007233 */ /* 0x100fe20003803000 */
[----:B------:R-:W-:Y:S01]  /*16440*/  MOV R160, R174 ;  /* 0x000000ae00a07202 */ /* 0x000fe20000000f00 */
[----:B------:R-:W-:Y:S01]  /*16450*/  IMAD.MOV.U32 R230, RZ, RZ, R226 ;  /* 0x000000ffffe67224 */ /* 0x000fe200078e00e2 */
[----:B------:R-:W-:Y:S01]  /*16460*/  PRMT R2, R2, 0x5410, R5 ;  /* 0x0000541002027816 */ /* 0x000fe20000000005 */
[----:B------:R-:W-:Y:S01]  /*16470*/  IMAD.MOV.U32 R170, RZ, RZ, R175 ;  /* 0x000000ffffaa7224 */ /* 0x000fe200078e00af */
[----:B------:R-:W-:Y:S01]  /*16480*/  PRMT R3, R4, 0x5410, R7 ;  /* 0x0000541004037816 */ /* 0x000fe20000000007 */
[----:B---3--:R-:W-:Y:S01]  /*16490*/  IMAD.MOV.U32 R18, RZ, RZ, R202 ;  /* 0x000000ffff127224 */ /* 0x008fe200078e00ca */
[----:B------:R-:W-:Y:S01]  /*164a0*/  MOV R221, R160 ;  /* 0x000000a000dd7202 */ /* 0x000fe20000000f00 */
[----:B------:R2:W5:Y:S01]  /*164b0*/  LDL.LU R214, [R1+0x164] ;  /* 0x0001640001d67983 */ /* 0x0005620000300800 */
[----:B------:R-:W-:Y:S01]  /*164c0*/  LOP3.LUT R4, R0, R224, RZ, 0xc0, !PT ;  /* 0x000000e000047212 */ /* 0x000fe200078ec0ff */
[--C-:B------:R-:W-:Y:S01]  /*164d0*/  HSET2.LE.AND R0, R2, R228.reuse, PT ;  /* 0x000000e402007233 */ /* 0x100fe20003803000 */
[----:B------:R-:W-:Y:S01]  /*164e0*/  IMAD.MOV.U32 R223, RZ, RZ, R170 ;  /* 0x000000ffffdf7224 */ /* 0x000fe200078e00aa */
[--C-:B------:R-:W-:Y:S01]  /*164f0*/  HSET2.LE.AND R2, R12, R228.reuse, PT ;  /* 0x000000e40c027233 */ /* 0x100fe20003803000 */
[----:B------:R-:W-:Y:S01]  /*16500*/  IMAD.MOV.U32 R231, RZ, RZ, R227 ;  /* 0x000000ffffe77224 */ /* 0x000fe200078e00e3 */
[----:B------:R-:W-:Y:S01]  /*16510*/  HSET2.LE.AND R3, R3, R228, PT ;  /* 0x000000e403037233 */ /* 0x000fe20003803000 */
        /* <DEDUP_REMOVED lines=9> */
[----:B------:R-:W-:Y:S01]  /*165b0*/  LOP3.LUT R5, R0, R229, RZ, 0xc0, !PT ;  /* 0x000000e500057212 */ /* 0x000fe200078ec0ff */
        /* <DEDUP_REMOVED lines=8> */
[----:B------:R-:W-:Y:S01]  /*16640*/  IMAD.MOV.U32 R210, RZ, RZ, R163 ;  /* 0x000000ffffd27224 */ /* 0x000fe200078e00a3 */
[----:B------:R2:W5:Y:S01]  /*16650*/  LDL.LU R215, [R1+0x160] ;  /* 0x0001600001d77983 */ /* 0x0005620000300800 */
[----:B------:R-:W-:-:S02]  /*16660*/  IMAD.MOV.U32 R161, RZ, RZ, R166 ;  /* 0x000000ffffa17224 */ /* 0x000fc400078e00a6 */
[----:B------:R-:W-:Y:S01]  /*16670*/  IMAD.MOV.U32 R163, RZ, RZ, R165 ;  /* 0x000000ffffa37224 */ /* 0x000fe200078e00a5 */
[----:B------:R-:W-:Y:S01]  /*16680*/  MOV R165, R18 ;  /* 0x0000001200a57202 */ /* 0x000fe20000000f00 */
[----:B------:R-:W-:Y:S01]  /*16690*/  IMAD.MOV.U32 R211, RZ, RZ, R167 ;  /* 0x000000ffffd37224 */ /* 0x000fe200078e00a7 */
[----:B-1----:R-:W-:Y:S01]  /*166a0*/  HMMA.16816.F32 R248, R4, R10, R72 ;  /* 0x0000000a04f8723c */ /* 0x002fe20000001848 */
[----:B------:R-:W-:Y:S02]  /*166b0*/  IMAD.MOV.U32 R164, RZ, RZ, R16 ;  /* 0x000000ffffa47224 */ /* 0x000fe400078e0010 */
[----:B------:R-:W-:Y:S02]  /*166c0*/  IMAD.MOV.U32 R174, RZ, RZ, R197 ;  /* 0x000000ffffae7224 */ /* 0x000fe400078e00c5 */
        /* <DEDUP_REMOVED lines=10> */
[----:B------:R-:W-:Y:S01]  /*16770*/  LDSM.16.MT88.4 R16, [R181+0x18800] ;  /* 0x01880000b510783b */ /* 0x000fe20000004200 */
[----:B------:R-:W-:-:S02]  /*16780*/  IMAD.MOV.U32 R241, RZ, RZ, R166 ;  /* 0x000000fffff17224 */ /* 0x000fc400078e00a6 */
[----:B------:R-:W-:Y:S02]  /*16790*/  IMAD.MOV.U32 R242, RZ, RZ, R167 ;  /* 0x000000fffff27224 */ /* 0x000fe400078e00a7 */
[----:B------:R-:W-:Y:S01]  /*167a0*/  IMAD.MOV.U32 R14, RZ, RZ, R198 ;  /* 0x000000ffff0e7224 */ /* 0x000fe200078e00c6 */
[C---:B------:R-:W-:Y:S01]  /*167b0*/  HMMA.16816.F32 R164, R4.reuse, R8, R96 ;  /* 0x0000000804a4723c */ /* 0x040fe20000001860 */
[----:B------:R-:W1:Y:S01]  /*167c0*/  LDSM.16.MT88.4 R8, [R183+0x18800] ;  /* 0x01880000b708783b */ /* 0x000e620000004200 */
[----:B------:R-:W-:Y:S02]  /*167d0*/  IMAD.MOV.U32 R245, RZ, RZ, R210 ;  /* 0x000000fffff57224 */ /* 0x000fe400078e00d2 */
[----:B------:R-:W-:Y:S01]  /*167e0*/  IMAD.MOV.U32 R246, RZ, RZ, R211 ;  /* 0x000000fffff67224 */ /* 0x000fe200078e00d3 */
[----:B------:R-:W-:Y:S01]  /*167f0*/  MOV R211, R174 ;  /* 0x000000ae00d37202 */ /* 0x000fe20000000f00 */
[----:B------:R-:W-:Y:S02]  /*16800*/  IMAD.MOV.U32 R243, RZ, RZ, R175 ;  /* 0x000000fffff37224 */ /* 0x000fe400078e00af */
[----:B------:R-:W-:Y:S01]  /*16810*/  IMAD.MOV.U32 R0, RZ, RZ, R208 ;  /* 0x000000ffff007224 */ /* 0x000fe200078e00d0 */
[----:B------:R-:W-:Y:S01]  /*16820*/  MOV R230, R225 ;  /* 0x000000e100e67202 */ /* 0x000fe20000000f00 */
[----:B------:R-:W-:Y:S01]  /*16830*/  IMAD.MOV.U32 R210, RZ, RZ, R173 ;  /* 0x000000ffffd27224 */ /* 0x000fe200078e00ad */
[----:B------:R2:W5:Y:S01]  /*16840*/  LDL.LU R216, [R1+0x15c] ;  /* 0x00015c0001d87983 */ /* 0x0005620000300800 */
[----:B-1----:R-:W-:Y:S01]  /*16850*/  HMMA.16816.F32 R220, R4, R8, R92 ;  /* 0x0000000804dc723c */ /* 0x002fe2000000185c */
[----:B------:R-:W-:-:S02]  /*16860*/  IMAD.MOV.U32 R208, RZ, RZ, R14 ;  /* 0x000000ffffd07224 */ /* 0x000fc400078e000e */
[----:B------:R-:W-:-:S05]  /*16870*/  IMAD.MOV.U32 R209, RZ, RZ, R15 ;  /* 0x000000ffffd17224 */ /* 0x000fca00078e000f */
[C---:B------:R-:W-:Y:S01]  /*16880*/  HMMA.16816.F32 R236, R4.reuse, R16, R48 ;  /* 0x0000001004ec723c */ /* 0x040fe20000001830 */
[----:B------:R-:W-:Y:S01]  /*16890*/  LDSM.16.MT88.4 R12, [R182+0x18800] ;  /* 0x01880000b60c783b */ /* 0x000fe20000004200 */
[----:B------:R-:W-:Y:S02]  /*168a0*/  IMAD.MOV.U32 R231, RZ, RZ, R224 ;  /* 0x000000ffffe77224 */ /* 0x000fe400078e00e0 */
[----:B------:R-:W-:Y:S02]  /*168b0*/  IMAD.MOV.U32 R229, RZ, RZ, R226 ;  /* 0x000000ffffe57224 */ /* 0x000fe400078e00e2 */
[----:B------:R-:W-:Y:S02]  /*168c0*/  IMAD.MOV.U32 R228, RZ, RZ, R227 ;  /* 0x000000ffffe47224 */ /* 0x000fe400078e00e3 */
        /* <DEDUP_REMOVED lines=12> */
[----:B------:R2:W5:Y:S01]  /*16990*/  LDL.LU R217, [R1+0x158] ;  /* 0x0001580001d97983 */ /* 0x0005620000300800 */
[C---:B-1----:R-:W-:Y:S08]  /*169a0*/  HMMA.16816.F32 R88, R4.reuse, R8, R88 ;  /* 0x000000080458723c */ /* 0x042ff00000001858 */
[C---:B------:R-:W-:Y:S01]  /*169b0*/  HMMA.16816.F32 R224, R4.reuse, R18, R116 ;  /* 0x0000001204e0723c */ /* 0x040fe20000001874 */
[----:B------:R-:W-:Y:S07]  /*169c0*/  LDSM.16.MT88.4 R16, [R181+0x1a800] ;  /* 0x01a80000b510783b */ /* 0x000fee0000004200 */
[C---:B------:R-:W-:Y:S08]  /*169d0*/  HMMA.16816.F32 R96, R4.reuse, R12, R44 ;  /* 0x0000000c0460723c */ /* 0x040ff0000000182c */
[C---:B------:R-:W-:Y:S01]  /*169e0*/  HMMA.16816.F32 R92, R4.reuse, R14, R112 ;  /* 0x0000000e045c723c */ /* 0x040fe20000001870 */
[----:B------:R-:W-:Y:S07]  /*169f0*/  LDSM.16.MT88.4 R12, [R182+0x1a800] ;  /* 0x01a80000b60c783b */ /* 0x000fee0000004200 */
[C---:B------:R-:W-:Y:S01]  /*16a00*/  HMMA.16816.F32 R244, R4.reuse, R10, R64 ;  /* 0x0000000a04f4723c */ /* 0x040fe20000001840 */
[----:B------:R-:W1:Y:S01]  /*16a10*/  LDSM.16.MT88.4 R8, [R183+0x1a800] ;  /* 0x01a80000b708783b */ /* 0x000e620000004200 */
        /* <DEDUP_REMOVED lines=10> */
[----:B------:R-:W-:Y:S02]  /*16ac0*/  IMAD.MOV.U32 R240, RZ, RZ, R229 ;  /* 0x000000fffff07224 */ /* 0x000fe400078e00e5 */
[----:B------:R-:W-:Y:S02]  /*16ad0*/  IMAD.MOV.U32 R0, RZ, RZ, R232 ;  /* 0x000000ffff007224 */ /* 0x000fe400078e00e8 */
[C---:B------:R-:W-:Y:S01]  /*16ae0*/  HMMA.16816.F32 R108, R4.reuse, R18, R108 ;  /* 0x00000012046c723c */ /* 0x040fe2000000186c */
[----:B------:R-:W-:Y:S02]  /*16af0*/  IMAD.MOV.U32 R91, RZ, RZ, R234 ;  /* 0x000000ffff5b7224 */ /* 0x000fe400078e00ea */
[----:B------:R-:W-:Y:S02]  /*16b00*/  IMAD.MOV.U32 R171, RZ, RZ, R191 ;  /* 0x000000ffffab7224 */ /* 0x000fe400078e00bf */
[----:B------:R-:W-:Y:S02]  /*16b10*/  IMAD.MOV.U32 R170, RZ, RZ, R190 ;  /* 0x000000ffffaa7224 */ /* 0x000fe400078e00be */
[----:B------:R-:W-:Y:S01]  /*16b20*/  IMAD.MOV.U32 R73, RZ, RZ, R228 ;  /* 0x000000ffff497224 */ /* 0x000fe200078e00e4 */
[----:B------:R-:W-:Y:S01]  /*16b30*/  HMMA.16816.F32 R232, R4, R16, R40 ;  /* 0x0000001004e8723c */ /* 0x000fe20000001828 */
[----:B------:R-:W-:Y:S01]  /*16b40*/  IMAD.MOV.U32 R241, RZ, RZ, R230 ;  /* 0x000000fffff17224 */ /* 0x000fe200078e00e6 */
[----:B------:R-:W3:Y:S01]  /*16b50*/  LDSM.16.MT88.4 R16, [R181+0x1c800] ;  /* 0x01c80000b510783b */ /* 0x000ee20000004200 */
[----:B------:R-:W-:-:S02]  /*16b60*/  IMAD.MOV.U32 R243, RZ, RZ, R168 ;  /* 0x000000fffff37224 */ /* 0x000fc400078e00a8 */
[----:B------:R-:W-:Y:S01]  /*16b70*/  IMAD.MOV.U32 R230, RZ, RZ, R160 ;  /* 0x000000ffffe67224 */ /* 0x000fe200078e00a0 */
[----:B------:R-:W-:Y:S01]  /*16b80*/  MOV R47, R88 ;  /* 0x00000058002f7202 */ /* 0x000fe20000000f00 */
[----:B------:R-:W-:Y:S01]  /*16b90*/  IMAD.MOV.U32 R63, RZ, RZ, R161 ;  /* 0x000000ffff3f7224 */ /* 0x000fe200078e00a1 */
[----:B------:R2:W5:Y:S01]  /*16ba0*/  LDL.LU R206, [R1+0x150] ;  /* 0x0001500001ce7983 */ /* 0x0005620000300800 */
[----:B------:R-:W-:Y:S01]  /*16bb0*/  HMMA.16816.F32 R160, R4, R14, R104 ;  /* 0x0000000e04a0723c */ /* 0x000fe20000001868 */
[----:B------:R-:W-:Y:S01]  /*16bc0*/  IMAD.MOV.U32 R67, RZ, RZ, R242 ;  /* 0x000000ffff437224 */ /* 0x000fe200078e00f2 */
[----:B------:R-:W-:Y:S01]  /*16bd0*/  MOV R229, R171 ;  /* 0x000000ab00e57202 */ /* 0x000fe20000000f00 */
[----:B------:R-:W-:Y:S01]  /*16be0*/  IMAD.MOV.U32 R228, RZ, RZ, R170 ;  /* 0x000000ffffe47224 */ /* 0x000fe200078e00aa */
[----:B------:R2:W5:Y:S03]  /*16bf0*/  LDL.LU R205, [R1+0x14c] ;  /* 0x00014c0001cd7983 */ /* 0x0005660000300800 */
[----:B------:R-:W-:Y:S01]  /*16c00*/  MOV R106, R240 ;  /* 0x000000f0006a7202 */ /* 0x000fe20000000f00 */
[----:B------:R-:W-:Y:S01]  /*16c10*/  IMAD.MOV.U32 R105, RZ, RZ, R241 ;  /* 0x000000ffff697224 */ /* 0x000fe200078e00f1 */
[----:B------:R2:W5:Y:S01]  /*16c20*/  LDL.LU R204, [R1+0x148] ;  /* 0x0001480001cc7983 */ /* 0x0005620000300800 */
[----:B------:R-:W-:-:S02]  /*16c30*/  IMAD.MOV.U32 R107, RZ, RZ, R243 ;  /* 0x000000ffff6b7224 */ /* 0x000fc400078e00f3 */
[----:B------:R-:W-:Y:S01]  /*16c40*/  IMAD.MOV.U32 R231, RZ, RZ, R169 ;  /* 0x000000ffffe77224 */ /* 0x000fe200078e00a9 */
[----:B------:R2:W5:Y:S01]  /*16c50*/  LDL.LU R203, [R1+0x144] ;  /* 0x0001440001cb7983 */ /* 0x0005620000300800 */
[C---:B-1----:R-:W-:Y:S01]  /*16c60*/  HMMA.16816.F32 R40, R4.reuse, R8, R80 ;  /* 0x000000080428723c */ /* 0x042fe20000001850 */
[----:B------:R-:W-:Y:S02]  /*16c70*/  IMAD.MOV.U32 R46, RZ, RZ, R89 ;  /* 0x000000ffff2e7224 */ /* 0x000fe400078e0059 */
[----:B------:R2:W5:Y:S01]  /*16c80*/  LDL.LU R202, [R1+0x140] ;  /* 0x0001400001ca7983 */ /* 0x0005620000300800 */
[----:B------:R-:W-:Y:S02]  /*16c90*/  IMAD.MOV.U32 R45, RZ, RZ, R90 ;  /* 0x000000ffff2d7224 */ /* 0x000fe400078e005a */
[----:B------:R-:W-:Y:S01]  /*16ca0*/  IMAD.MOV.U32 R65, RZ, RZ, R91 ;  /* 0x000000ffff417224 */ /* 0x000fe200078e005b */
[----:B------:R2:W5:Y:S01]  /*16cb0*/  LDL.LU R201, [R1+0x13c] ;  /* 0x00013c0001c97983 */ /* 0x0005620000300800 */
[----:B------:R-:W-:Y:S03]  /*16cc0*/  HMMA.16816.F32 R240, R4, R10, R56 ;  /* 0x0000000a04f0723c */ /* 0x000fe60000001838 */
[----:B------:R-:W1:Y:S01]  /*16cd0*/  LDSM.16.MT88.4 R8, [R183+0x1c800] ;  /* 0x01c80000b708783b */ /* 0x000e620000004200 */
[----:B------:R-:W-:-:S02]  /*16ce0*/  IMAD.MOV.U32 R66, RZ, RZ, R72 ;  /* 0x000000ffff427224 */ /* 0x000fc400078e0048 */
[----:B------:R-:W-:Y:S01]  /*16cf0*/  IMAD.MOV.U32 R64, RZ, RZ, R73 ;  /* 0x000000ffff407224 */ /* 0x000fe200078e0049 */
[----:B------:R2:W5:Y:S01]  /*16d00*/  LDL.LU R200, [R1+0x138] ;  /* 0x0001380001c87983 */ /* 0x0005620000300800 */
[----:B------:R-:W-:Y:S01]  /*16d10*/  MOV R56, R228 ;  /* 0x000000e400387202 */ /* 0x000fe20000000f00 */
[----:B------:R-:W-:Y:S02]  /*16d20*/  IMAD.MOV.U32 R57, RZ, RZ, R229 ;  /* 0x000000ffff397224 */ /* 0x000fe400078e00e5 */
[----:B------:R-:W-:Y:S01]  /*16d30*/  IMAD.MOV.U32 R58, RZ, RZ, R230 ;  /* 0x000000ffff3a7224 */ /* 0x000fe200078e00e6 */
[----:B------:R-:W-:Y:S01]  /*16d40*/  HMMA.16816.F32 R168, R4, R12, R36 ;  /* 0x0000000c04a8723c */ /* 0x000fe20000001824 */
[----:B------:R-:W-:Y:S01]  /*16d50*/  IMAD.MOV.U32 R59, RZ, RZ, R231 ;  /* 0x000000ffff3b7224 */ /* 0x000fe200078e00e7 */
[----:B------:R-:W4:Y:S02]  /*16d60*/  LDSM.16.MT88.4 R12, [R182+0x1c800] ;  /* 0x01c80000b60c783b */ /* 0x000f240000004200 */
[----:B------:R-:W-:Y:S01]  /*16d70*/  IMAD.MOV.U32 R104, RZ, RZ, R41 ;  /* 0x000000ffff687224 */ /* 0x000fe200078e0029 */
[----:B------:R-:W-:Y:S01]  /*16d80*/  MOV R60, R40 ;  /* 0x00000028003c7202 */ /* 0x000fe20000000f00 */
[----:B------:R-:W-:-:S02]  /*16d90*/  IMAD.MOV.U32 R62, RZ, RZ, R42 ;  /* 0x000000ffff3e7224 */ /* 0x000fc400078e002a */
[----:B---3--:R-:W-:Y:S01]  /*16da0*/  HMMA.16816.F32 R228, R4, R16, R32 ;  /* 0x0000001004e4723c */ /* 0x008fe20000001820 */
[----:B------:R-:W-:Y:S01]  /*16db0*/  IMAD.MOV.U32 R61, RZ, RZ, R43 ;  /* 0x000000ffff3d7224 */ /* 0x000fe200078e002b */
[----:B------:R2:W5:Y:S04]  /*16dc0*/  LDL.LU.64 R198, [R1+0x130] ;  /* 0x0001300001c67983 */ /* 0x0005680000300a00 */
[----:B------:R2:W5:Y:S01]  /*16dd0*/  LDL.LU R197, [R1+0x128] ;  /* 0x0001280001c57983 */ /* 0x0005620000300800 */
[----:B------:R-:W-:Y:S01]  /*16de0*/  MOV R32, R208 ;  /* 0x000000d000207202 */ /* 0x000fe20000000f00 */
[----:B------:R-:W-:Y:S02]  /*16df0*/  IMAD.MOV.U32 R33, RZ, RZ, R209 ;  /* 0x000000ffff217224 */ /* 0x000fe400078e00d1 */
[----:B------:R-:W-:Y:S01]  /*16e00*/  IMAD.MOV.U32 R34, RZ, RZ, R210 ;  /* 0x000000ffff227224 */ /* 0x000fe200078e00d2 */
[----:B------:R2:W5:Y:S01]  /*16e10*/  LDL.LU R196, [R1+0x124] ;  /* 0x0001240001c47983 */ /* 0x0005620000300800 */
[----:B------:R-:W-:-:S02]  /*16e20*/  IMAD.MOV.U32 R35, RZ, RZ, R211 ;  /* 0x000000ffff237224 */ /* 0x000fc400078e00d3 */
[C---:B------:R-:W-:Y:S01]  /*16e30*/  HMMA.16816.F32 R208, R4.reuse, R18, R100 ;  /* 0x0000001204d0723c */ /* 0x040fe20000001864 */
[----:B------:R-:W3:Y:S04]  /*16e40*/  LDSM.16.MT88.4 R16, [R181+0x1e800] ;  /* 0x01e80000b510783b */ /* 0x000ee80000004200 */
[----:B------:R2:W5:Y:S02]  /*16e50*/  LDL.LU R195, [R1+0x120] ;  /* 0x0001200001c37983 */ /* 0x0005640000300800 */
[----:B------:R-:W-:Y:S01]  /*16e60*/  MOV R102, R74 ;  /* 0x0000004a00667202 */ /* 0x000fe20000000f00 */
[----:B------:R-:W-:Y:S01]  /*16e70*/  IMAD.MOV.U32 R103, RZ, RZ, R75 ;  /* 0x000000ffff677224 */ /* 0x000fe200078e004b */
[C---:B-1----:R-:W-:Y:S08]  /*16e80*/  HMMA.16816.F32 R88, R4.reuse, R8, R76 ;  /* 0x000000080458723c */ /* 0x042ff0000000184c */
[C---:B----4-:R-:W-:Y:S08]  /*16e90*/  HMMA.16816.F32 R40, R4.reuse, R12, R20 ;  /* 0x0000000c0428723c */ /* 0x050ff00000001814 */
[----:B------:R-:W-:Y:S01]  /*16ea0*/  HMMA.16816.F32 R36, R4, R14, R120 ;  /* 0x0000000e0424723c */ /* 0x000fe20000001878 */
[----:B------:R-:W-:Y:S01]  /*16eb0*/  LDSM.16.MT88.4 R12, [R183+0x1e800] ;  /* 0x01e80000b70c783b */ /* 0x000fe20000004200 */
[----:B------:R-:W-:Y:S01]  /*16ec0*/  MOV R100, R71 ;  /* 0x0000004700647202 */ /* 0x000fe20000000f00 */
[----:B------:R-:W-:-:S02]  /*16ed0*/  IMAD.MOV.U32 R101, RZ, RZ, R48 ;  /* 0x000000ffff657224 */ /* 0x000fc400078e0030 */
[----:B------:R2:W5:Y:S03]  /*16ee0*/  LDL.LU R194, [R1+0x11c] ;  /* 0x00011c0001c27983 */ /* 0x0005660000300800 */
[----:B------:R-:W-:Y:S01]  /*16ef0*/  HMMA.16816.F32 R72, R4, R10, R52 ;  /* 0x0000000a0448723c */ /* 0x000fe20000001834 */
[----:B------:R-:W1:Y:S01]  /*16f00*/  LDSM.16.MT88.4 R8, [R180+0x1e800] ;  /* 0x01e80000b408783b */ /* 0x000e620000004200 */
[----:B------:R-:W-:Y:S02]  /*16f10*/  IMAD.MOV.U32 R120, RZ, RZ, R58 ;  /* 0x000000ffff787224 */ /* 0x000fe400078e003a */
[----:B------:R-:W-:-:S04]  /*16f20*/  IMAD.MOV.U32 R121, RZ, RZ, R68 ;  /* 0x000000ffff797224 */ /* 0x000fc800078e0044 */
[C---:B---3--:R-:W-:Y:S01]  /*16f30*/  HMMA.16816.F32 R76, R4.reuse, R16, R136 ;  /* 0x00000010044c723c */ /* 0x048fe20000001888 */
[----:B------:R-:W-:Y:S01]  /*16f40*/  IMAD.MOV.U32 R123, RZ, RZ, R70 ;  /* 0x000000ffff7b7224 */ /* 0x000fe200078e0046 */
[----:B------:R-:W-:Y:S01]  /*16f50*/  MOV R22, R104 ;  /* 0x0000006800167202 */ /* 0x000fe20000000f00 */
[----:B------:R-:W-:Y:S01]  /*16f60*/  IMAD.MOV.U32 R23, RZ, RZ, R62 ;  /* 0x000000ffff177224 */ /* 0x000fe200078e003e */
[----:B------:R-:W-:Y:S01]  /*16f70*/  MOV R20, R63 ;  /* 0x0000003f00147202 */ /* 0x000fe20000000f00 */
[----:B------:R-:W-:Y:S01]  /*16f80*/  IMAD.MOV.U32 R21, RZ, RZ, R60 ;  /* 0x000000ffff157224 */ /* 0x000fe200078e003c */
[----:B------:R2:W5:Y:S02]  /*16f90*/  LDL.LU R193, [R1+0x118] ;  /* 0x0001180001c17983 */ /* 0x0005640000300800 */
[C---:B-1----:R-:W-:Y:S08]  /*16fa0*/  HMMA.16816.F32 R84, R4.reuse, R8, R124 ;  /* 0x000000080454723c */ /* 0x042ff0000000187c */
[----:B------:R-:W-:Y:S01]  /*16fb0*/  HMMA.16816.F32 R80, R4, R10, R128 ;  /* 0x0000000a0450723c */ /* 0x000fe20000001880 */
[----:B------:R-:W1:Y:S01]  /*16fc0*/  LDSM.16.MT88.4 R8, [R182+0x1e800] ;  /* 0x01e80000b608783b */ /* 0x000e620000004200 */
[----:B------:R-:W-:-:S02]  /*16fd0*/  IMAD.MOV.U32 R124, RZ, RZ, R34 ;  /* 0x000000ffff7c7224 */ /* 0x000fc400078e0022 */
[----:B------:R-:W-:Y:S01]  /*16fe0*/  IMAD.MOV.U32 R125, RZ, RZ, R35 ;  /* 0x000000ffff7d7224 */ /* 0x000fe200078e0023 */
[----:B------:R2:W5:Y:S02]  /*16ff0*/  LDL.LU R192, [R1+0x114] ;  /* 0x0001140001c07983 */ /* 0x0005640000300800 */
[----:B------:R-:W-:Y:S01]  /*17000*/  MOV R130, R32 ;  /* 0x0000002000827202 */ /* 0x000fe20000000f00 */
[----:B------:R-:W-:Y:S02]  /*17010*/  IMAD.MOV.U32 R138, RZ, RZ, R102 ;  /* 0x000000ffff8a7224 */ /* 0x000fe400078e0066 */
        /* <DEDUP_REMOVED lines=8> */
[----:B------:R-:W-:Y:S01]  /*170a0*/  LOP3.LUT R2, R25, UR5, R130, 0x96, !PT ;  /* 0x0000000519027c12 */ /* 0x000fe2000f8e9682 */
[----:B------:R-:W-:Y:S01]  /*170b0*/  IMAD.MOV.U32 R131, RZ, RZ, R124 ;  /* 0x000000ffff837224 */ /* 0x000fe200078e007c */
[----:B------:R-:W-:Y:S01]  /*170c0*/  MOV R130, R125 ;  /* 0x0000007d00827202 */ /* 0x000fe20000000f00 */
[----:B------:R-:W-:Y:S01]  /*170d0*/  IMAD.MOV.U32 R103, RZ, RZ, R50 ;  /* 0x000000ffff677224 */ /* 0x000fe200078e0032 */
[----:B------:R-:W-:Y:S01]  /*170e0*/  HMMA.16816.F32 R52, R4, R14, R152 ;  /* 0x0000000e0434723c */ /* 0x000fe20000001898 */
[----:B------:R-:W-:Y:S01]  /*170f0*/  IMAD.MOV.U32 R124, RZ, RZ, R120 ;  /* 0x000000ffff7c7224 */ /* 0x000fe200078e0078 */
[----:B------:R2:W5:Y:S01]  /*17100*/  LDL.LU R191, [R1+0x110] ;  /* 0x0001100001bf7983 */ /* 0x0005620000300800 */
        /* <DEDUP_REMOVED lines=11> */
[----:B-1----:R-:W-:Y:S01]  /*171c0*/  HMMA.16816.F32 R48, R4, R8, R156 ;  /* 0x000000080430723c */ /* 0x002fe2000000189c */
[----:B------:R-:W-:Y:S01]  /*171d0*/  IMAD.MOV.U32 R100, RZ, RZ, R103 ;  /* 0x000000ffff647224 */ /* 0x000fe200078e0067 */
[----:B------:R2:W5:Y:S01]  /*171e0*/  LDL.LU R190, [R1+0x10c] ;  /* 0x00010c0001be7983 */ /* 0x0005620000300800 */
[----:B------:R-:W-:Y:S01]  /*171f0*/  IMAD.MOV.U32 R35, RZ, RZ, R0 ;  /* 0x000000ffff237224 */ /* 0x000fe200078e0000 */
[----:B------:R-:W-:Y:S01]  /*17200*/  LOP3.LUT R0, R139, UR4, R24, 0x96, !PT ;  /* 0x000000048b007c12 */ /* 0x000fe2000f8e9618 */
[----:B------:R-:W-:-:S03]  /*17210*/  IMAD.MOV.U32 R103, RZ, RZ, R104 ;  /* 0x000000ffff677224 */ /* 0x000fc600078e0068 */
[----:B------:R-:W-:Y:S01]  /*17220*/  HMMA.16816.F32 R68, R4, R18, R140 ;  /* 0x000000120444723c */ /* 0x000fe2000000188c */
[----:B------:R-:W-:Y:S01]  /*17230*/  IMAD.MOV.U32 R104, RZ, RZ, R105 ;  /* 0x000000ffff687224 */ /* 0x000fe200078e0069 */
[----:B------:R-:W-:Y:S01]  /*17240*/  LDSM.16.MT88.4 R16, [R181+0x19000] ;  /* 0x01900000b510783b */ /* 0x000fe20000004200 */
[----:B------:R-:W-:Y:S01]  /*17250*/  IMAD.MOV.U32 R105, RZ, RZ, R106 ;  /* 0x000000ffff697224 */ /* 0x000fe200078e006a */
[----:B------:R-:W-:Y:S01]  /*17260*/  MOV R106, R64 ;  /* 0x00000040006a7202 */ /* 0x000fe20000000f00 */
[----:B------:R-:W-:-:S03]  /*17270*/  IMAD.MOV.U32 R64, RZ, RZ, R3 ;  /* 0x000000ffff407224 */ /* 0x000fc600078e0003 */
[C---:B------:R-:W-:Y:S01]  /*17280*/  HMMA.16816.F32 R60, R4.reuse, R12, R144 ;  /* 0x0000000c043c723c */ /* 0x040fe20000001890 */
[----:B------:R-:W-:Y:S01]  /*17290*/  IMAD.WIDE.U32 R2, R2, -0x2daee0ad, RZ ;  /* 0xd2511f5302027825 */ /* 0x000fe200078e00ff */
[----:B------:R-:W-:Y:S06]  /*172a0*/  LDSM.16.MT88.4 R12, [R183+0x19000] ;  /* 0x01900000b70c783b */ /* 0x000fec0000004200 */
[----:B------:R-:W-:Y:S01]  /*172b0*/  HMMA.16816.F32 R56, R4, R10, R148 ;  /* 0x0000000a0438723c */ /* 0x000fe20000001894 */
[----:B------:R-:W-:Y:S01]  /*172c0*/  LOP3.LUT R3, R3, UR14, R129, 0x96, !PT ;  /* 0x0000000e03037c12 */ /* 0x000fe2000f8e9681 */
[----:B------:R-:W-:Y:S01]  /*172d0*/  IMAD.MOV.U32 R137, RZ, RZ, R128 ;  /* 0x000000ffff897224 */ /* 0x000fe200078e0080 */
[----:B------:R-:W-:Y:S01]  /*172e0*/  MOV R146, R22 ;  /* 0x0000001600927202 */ /* 0x000fe20000000f00 */
[----:B------:R-:W-:Y:S01]  /*172f0*/  IMAD.MOV.U32 R126, RZ, RZ, R122 ;  /* 0x000000ffff7e7224 */ /* 0x000fe200078e007a */
[----:B------:R-:W-:Y:S02]  /*17300*/  LDSM.16.MT88.4 R8, [R182+0x19000] ;  /* 0x01900000b608783b */ /* 0x000fe40000004200 */
[----:B------:R-:W-:-:S04]  /*17310*/  IMAD.WIDE.U32 R4, R0, -0x2daee0ad, RZ ;  /* 0xd2511f5300047825 */ /* 0x000fc800078e00ff */
[----:B------:R-:W-:Y:S01]  /*17320*/  IMAD.MOV.U32 R136, RZ, RZ, R32 ;  /* 0x000000ffff887224 */ /* 0x000fe200078e0020 */
[----:B------:R-:W-:Y:S01]  /*17330*/  LOP3.LUT R0, R5, UR12, R2, 0x96, !PT ;  /* 0x0000000c05007c12 */ /* 0x000fe2000f8e9602 */
[----:B------:R-:W-:Y:S02]  /*17340*/  IMAD.MOV.U32 R129, RZ, RZ, R131 ;  /* 0x000000ffff817224 */ /* 0x000fe400078e0083 */
[----:B------:R-:W-:Y:S01]  /*17350*/  IMAD.MOV.U32 R155, RZ, RZ, R127 ;  /* 0x000000ffff9b7224 */ /* 0x000fe200078e007f */
[----:B------:R-:W-:Y:S01]  /*17360*/  MOV R153, R123 ;  /* 0x0000007b00997202 */ /* 0x000fe20000000f00 */
[----:B------:R-:W-:Y:S01]  /*17370*/  IMAD.WIDE.U32 R2, R3, -0x326172a9, RZ ;  /* 0xcd9e8d5703027825 */ /* 0x000fe200078e00ff */
[----:B------:R2:W5:Y:S03]  /*17380*/  LDL.LU R189, [R1+0x108] ;  /* 0x0001080001bd7983 */ /* 0x0005660000300800 */
[----:B------:R-:W-:Y:S01]  /*17390*/  IMAD.WIDE.U32 R130, R0, -0x326172a9, RZ ;  /* 0xcd9e8d5700827825 */ /* 0x000fe200078e00ff */
[----:B------:R-:W-:Y:S01]  /*173a0*/  LOP3.LUT R3, R3, UR13, R138, 0x96, !PT ;  /* 0x0000000d03037c12 */ /* 0x000fe2000f8e968a */
[----:B------:R2:W5:Y:S03]  /*173b0*/  LDL.LU R188, [R1+0x104] ;  /* 0x0001040001bc7983 */ /* 0x0005660000300800 */
[----:B------:R-:W-:Y:S01]  /*173c0*/  LOP3.LUT R0, R131, UR11, R2, 0x96, !PT ;  /* 0x0000000b83007c12 */ /* 0x000fe2000f8e9602 */
[----:B------:R-:W-:Y:S01]  /*173d0*/  IMAD.MOV.U32 R139, RZ, RZ, R129 ;  /* 0x000000ffff8b7224 */ /* 0x000fe200078e0081 */
[----:B------:R-:W1:Y:S01]  /*173e0*/  LDC.U8 R138, c[0x0][0x2d8] ;  /* 0x0000b600ff8a7b82 */ /* 0x000e620000000000 */
[----:B------:R-:W-:-:S04]  /*173f0*/  IMAD.WIDE.U32 R2, R3, -0x2daee0ad, RZ ;  /* 0xd2511f5303027825 */ /* 0x000fc800078e00ff */
[----:B------:R-:W-:Y:S02]  /*17400*/  IMAD.MOV.U32 R144, RZ, RZ, R20 ;  /* 0x000000ffff907224 */ /* 0x000fe400078e0014 */
[----:B------:R-:W-:Y:S02]  /*17410*/  IMAD.MOV.U32 R145, RZ, RZ, R21 ;  /* 0x000000ffff917224 */ /* 0x000fe400078e0015 */
[----:B------:R-:W-:Y:S01]  /*17420*/  IMAD.MOV.U32 R147, RZ, RZ, R23 ;  /* 0x000000ffff937224 */ /* 0x000fe200078e0017 */
[----:B------:R-:W-:Y:S01]  /*17430*/  MOV R122, R101 ;  /* 0x00000065007a7202 */ /* 0x000fe20000000f00 */
[----:B------:R-:W-:Y:S01]  /*17440*/  IMAD.WIDE.U32 R128, R0, -0x2daee0ad, RZ ;  /* 0xd2511f5300807825 */ /* 0x000fe200078e00ff */
[----:B------:R-:W-:Y:S01]  /*17450*/  LOP3.LUT R0, R3, UR10, R4, 0x96, !PT ;  /* 0x0000000a03007c12 */ /* 0x000fe2000f8e9604 */
[----:B------:R-:W3:Y:S03]  /*17460*/  LDSM.16.MT88.4 R20, [R180+0x19000] ;  /* 0x01900000b414783b */ /* 0x000ee60000004200 */
[----:B------:R-:W-:Y:S01]  /*17470*/  LOP3.LUT R2, R129, UR8, R2, 0x96, !PT ;  /* 0x0000000881027c12 */ /* 0x000fe2000f8e9602 */
[----:B------:R-:W-:Y:S01]  /*17480*/  IMAD.WIDE.U32 R24, R0, -0x326172a9, RZ ;  /* 0xcd9e8d5700187825 */ /* 0x000fe200078e00ff */
[----:B------:R-:W-:Y:S01]  /*17490*/  MOV R154, R126 ;  /* 0x0000007e009a7202 */ /* 0x000fe20000000f00 */
[----:B------:R2:W5:Y:S02]  /*174a0*/  LDL.LU R187, [R1+0x100] ;  /* 0x0001000001bb7983 */ /* 0x0005640000300800 */
[----:B------:R-:W-:-:S05]  /*174b0*/  IMAD.WIDE.U32 R2, R2, -0x326172a9, RZ ;  /* 0xcd9e8d5702027825 */ /* 0x000fca00078e00ff */
[----:B------:R-:W-:Y:S02]  /*174c0*/  LOP3.LUT R0, R3, UR7, R24, 0x96, !PT ;  /* 0x0000000703007c12 */ /* 0x000fe4000f8e9618 */
[C---:B------:R-:W-:Y:S02]  /*174d0*/  LOP3.LUT R4, R2.reuse, 0xffff, RZ, 0xc0, !PT ;  /* 0x0000ffff02047812 */ /* 0x040fe400078ec0ff */
[----:B------:R-:W-:Y:S02]  /*174e0*/  LOP3.LUT R5, R2, 0xff, RZ, 0xc0, !PT ;  /* 0x000000ff02057812 */ /* 0x000fe400078ec0ff */
[--C-:B------:R-:W-:Y:S02]  /*174f0*/  SHF.R.U32.HI R6, RZ, 0x10, R2.reuse ;  /* 0x00000010ff067819 */ /* 0x100fe40000011602 */
[----:B------:R-:W-:Y:S02]  /*17500*/  SHF.R.U32.HI R7, RZ, 0x18, R2 ;  /* 0x00000018ff077819 */ /* 0x000fe40000011602 */
[----:B------:R-:W-:-:S04]  /*17510*/  LOP3.LUT R2, R0, 0xffff, RZ, 0xc0, !PT ;  /* 0x0000ffff00027812 */ /* 0x000fc800078ec0ff */
[----:B------:R-:W-:Y:S02]  /*17520*/  SHF.R.U32.HI R3, RZ, 0x8, R2 ;  /* 0x00000008ff037819 */ /* 0x000fe40000011602 */
[----:B------:R-:W-:Y:S02]  /*17530*/  LOP3.LUT R2, R0, 0xff, RZ, 0xc0, !PT ;  /* 0x000000ff00027812 */ /* 0x000fe400078ec0ff */
[----:B------:R-:W-:Y:S02]  /*17540*/  SHF.R.U32.HI R4, RZ, 0x8, R4 ;  /* 0x00000008ff047819 */ /* 0x000fe40000011604 */
[----:B------:R-:W-:Y:S02]  /*17550*/  PRMT R3, R2, 0x5410, R3 ;  /* 0x0000541002037816 */ /* 0x000fe40000000003 */
[----:B------:R-:W-:Y:S02]  /*17560*/  SHF.R.U32.HI R2, RZ, 0x10, R0 ;  /* 0x00000010ff027819 */ /* 0x000fe40000011600 */
[----:B-1----:R-:W-:-:S02]  /*17570*/  PRMT R138, R138, 0x7054, R138 ;  /* 0x000070548a8a7816 */ /* 0x002fc4000000008a */
[----:B------:R-:W-:Y:S02]  /*17580*/  PRMT R5, R5, 0x5410, R4 ;  /* 0x0000541005057816 */ /* 0x000fe40000000004 */
[----:B------:R-:W-:Y:S02]  /*17590*/  SHF.R.U32.HI R4, RZ, 0x18, R0 ;  /* 0x00000018ff047819 */ /* 0x000fe40000011600 */
[----:B------:R-:W-:Y:S02]  /*175a0*/  LOP3.LUT R2, R2, 0xff, RZ, 0xc0, !PT ;  /* 0x000000ff02027812 */ /* 0x000fe400078ec0ff */
[----:B------:R-:W-:Y:S01]  /*175b0*/  LOP3.LUT R6, R6, 0xff, RZ, 0xc0, !PT ;  /* 0x000000ff06067812 */ /* 0x000fe200078ec0ff */
[----:B------:R-:W-:Y:S01]  /*175c0*/  HSET2.LE.AND R0, R3, R138, PT ;  /* 0x0000008a03007233 */ /* 0x000fe20003803000 */
[----:B------:R-:W-:Y:S02]  /*175d0*/  PRMT R2, R2, 0x5410, R4 ;  /* 0x0000541002027816 */ /* 0x000fe40000000004 */
[----:B------:R-:W-:-:S02]  /*175e0*/  PRMT R3, R6, 0x5410, R7 ;  /* 0x0000541006037816 */ /* 0x000fc40000000007 */
[----:B------:R-:W-:Y:S01]  /*175f0*/  LOP3.LUT R4, R0, R137, RZ, 0xc0, !PT ;  /* 0x0000008900047212 */ /* 0x000fe200078ec0ff */
[--C-:B------:R-:W-:Y:S02]  /*17600*/  HSET2.LE.AND R0, R2, R138.reuse, PT ;  /* 0x0000008a02007233 */ /* 0x100fe40003803000 */
[--C-:B------:R-:W-:Y:S02]  /*17610*/  HSET2.LE.AND R2, R5, R138.reuse, PT ;  /* 0x0000008a05027233 */ /* 0x100fe40003803000 */
[----:B------:R-:W-:Y:S01]  /*17620*/  HSET2.LE.AND R3, R3, R138, PT ;  /* 0x0000008a03037233 */ /* 0x000fe20003803000 */
[----:B------:R-:W-:Y:S01]  /*17630*/  IMAD.MOV.U32 R101, RZ, RZ, R34 ;  /* 0x000000ffff657224 */ /* 0x000fe200078e0022 */
[----:B------:R-:W-:Y:S01]  /*17640*/  LOP3.LUT R5, R0, R139, RZ, 0xc0, !PT ;  /* 0x0000008b00057212 */ /* 0x000fe200078ec0ff */
[----:B------:R-:W-:Y:S01]  /*17650*/  IMAD.MOV.U32 R34, RZ, RZ, R185 ;  /* 0x000000ffff227224 */ /* 0x000fe200078e00b9 */
[----:B------:R-:W-:Y:S02]  /*17660*/  LOP3.LUT R6, R2, R124, RZ, 0xc0, !PT ;  /* 0x0000007c02067212 */ /* 0x000fe400078ec0ff */
[----:B------:R-:W-:Y:S01]  /*17670*/  LOP3.LUT R7, R3, R125, RZ, 0xc0, !PT ;  /* 0x0000007d03077212 */ /* 0x000fe200078ec0ff */
[----:B------:R-:W-:Y:S01]  /*17680*/  IMAD.MOV.U32 R139, RZ, RZ, R33 ;  /* 0x000000ffff8b7224 */ /* 0x000fe200078e0021 */
[----:B------:R-:W-:Y:S01]  /*17690*/  MOV R138, R34 ;  /* 0x00000022008a7202 */ /* 0x000fe20000000f00 */
[----:B------:R-:W-:Y:S01]  /*176a0*/  IMAD.MOV.U32 R137, RZ, RZ, R35 ;  /* 0x000000ffff897224 */ /* 0x000fe200078e0023 */
[----:B------:R-:W-:Y:S01]  /*176b0*/  MOV R126, R66 ;  /* 0x00000042007e7202 */ /* 0x000fe20000000f00 */
[----:B------:R-:W-:Y:S01]  /*176c0*/  IMAD.MOV.U32 R124, RZ, RZ, R64 ;  /* 0x000000ffff7c7224 */ /* 0x000fe200078e0040 */
[----:B------:R2:W5:Y:S01]  /*176d0*/  LDL.LU R185, [R1+0xfc] ;  /* 0x0000fc0001b97983 */ /* 0x0005620000300800 */
[----:B---3--:R-:W-:Y:S01]  /*176e0*/  HMMA.16816.F32 R164, R4, R20, R164 ;  /* 0x0000001404a4723c */ /* 0x008fe200000018a4 */
[----:B------:R-:W-:-:S02]  /*176f0*/  IMAD.MOV.U32 R125, RZ, RZ, R65 ;  /* 0x000000ffff7d7224 */ /* 0x000fc400078e0041 */
[----:B------:R-:W-:-:S05]  /*17700*/  IMAD.MOV.U32 R127, RZ, RZ, R67 ;  /* 0x000000ffff7f7224 */ /* 0x000fca00078e0043 */
[C---:B------:R-:W-:Y:S01]  /*17710*/  HMMA.16816.F32 R32, R4.reuse, R22, R248 ;  /* 0x000000160420723c */ /* 0x040fe200000018f8 */
[----:B------:R-:W1:Y:S06]  /*17720*/  LDSM.16.MT88.4 R20, [R180+0x1b000] ;  /* 0x01b00000b414783b */ /* 0x000e6c0000004200 */
[----:B------:R-:W-:Y:S01]  /*17730*/  IMAD.MOV.U32 R248, RZ, RZ, R47 ;  /* 0x000000fffff87224 */ /* 0x000fe200078e002f */
[----:B------:R-:W-:Y:S01]  /*17740*/  MOV R250, R45 ;  /* 0x0000002d00fa7202 */ /* 0x000fe20000000f00 */
[----:B------:R-:W-:Y:S01]  /*17750*/  IMAD.MOV.U32 R249, RZ, RZ, R46 ;  /* 0x000000fffff97224 */ /* 0x000fe200078e002e */
[----:B------:R-:W-:Y:S01]  /*17760*/  HMMA.16816.F32 R156, R4, R16, R236 ;  /* 0x00000010049c723c */ /* 0x000fe200000018ec */
[----:B------:R-:W-:-:S07]  /*17770*/  IMAD.MOV.U32 R251, RZ, RZ, R44 ;  /* 0x000000fffffb7224 */ /* 0x000fce00078e002c */
[C---:B------:R-:W-:Y:S01]  /*17780*/  HMMA.16816.F32 R44, R4.reuse, R18, R224 ;  /* 0x00000012042c723c */ /* 0x040fe200000018e0 */
[----:B------:R-:W3:Y:S07]  /*17790*/  LDSM.16.MT88.4 R16, [R181+0x1b000] ;  /* 0x01b00000b510783b */ /* 0x000eee0000004200 */
[C---:B------:R-:W-:Y:S08]  /*177a0*/  HMMA.16816.F32 R148, R4.reuse, R12, R220 ;  /* 0x0000000c0494723c */ /* 0x040ff000000018dc */
[C---:B------:R-:W-:Y:S01]  /*177b0*/  HMMA.16816.F32 R64, R4.reuse, R14, R172 ;  /* 0x0000000e0440723c */ /* 0x040fe200000018ac */
[----:B------:R-:W4:Y:S07]  /*177c0*/  LDSM.16.MT88.4 R12, [R183+0x1b000] ;  /* 0x01b00000b70c783b */ /* 0x000f2e0000004200 */
[C---:B------:R-:W-:Y:S08]  /*177d0*/  HMMA.16816.F32 R140, R4.reuse, R8, R96 ;  /* 0x00000008048c723c */ /* 0x040ff00000001860 */
[----:B------:R-:W-:Y:S01]  /*177e0*/  HMMA.16816.F32 R92, R4, R10, R92 ;  /* 0x0000000a045c723c */ /* 0x000fe2000000185c */
[----:B------:R-:W2:Y:S01]  /*177f0*/  LDSM.16.MT88.4 R8, [R182+0x1b000] ;  /* 0x01b00000b608783b */ /* 0x000ea20000004200 */
[----:B------:R-:W-:Y:S01]  /*17800*/  IMAD.MOV.U32 R152, RZ, RZ, R100 ;  /* 0x000000ffff987224 */ /* 0x000fe200078e0064 */
[----:B------:R-:W-:Y:S01]  /*17810*/  MOV R237, R102 ;  /* 0x0000006600ed7202 */ /* 0x000fe20000000f00 */
[----:B------:R-:W-:-:S02]  /*17820*/  IMAD.MOV.U32 R0, RZ, RZ, R101 ;  /* 0x000000ffff007224 */ /* 0x000fc400078e0065 */
[----:B------:R-:W-:Y:S02]  /*17830*/  IMAD.MOV.U32 R238, RZ, RZ, R103 ;  /* 0x000000ffffee7224 */ /* 0x000fe400078e0067 */
[----:B-1----:R-:W-:Y:S01]  /*17840*/  HMMA.16816.F32 R96, R4, R20, R248 ;  /* 0x000000140460723c */ /* 0x002fe200000018f8 */
[----:B------:R-:W-:Y:S02]  /*17850*/  IMAD.MOV.U32 R239, RZ, RZ, R104 ;  /* 0x000000ffffef7224 */ /* 0x000fe400078e0068 */
[----:B------:R-:W-:-:S04]  /*17860*/  IMAD.MOV.U32 R2, RZ, RZ, R106 ;  /* 0x000000ffff027224 */ /* 0x000fc800078e006a */
[----:B------:R-:W-:Y:S01]  /*17870*/  MOV R248, R105 ;  /* 0x0000006900f87202 */ /* 0x000fe20000000f00 */
[----:B------:R-:W-:Y:S01]  /*17880*/  IMAD.MOV.U32 R249, RZ, RZ, R107 ;  /* 0x000000fffff97224 */ /* 0x000fe200078e006b */
[----:B------:R-:W-:Y:S01]  /*17890*/  HMMA.16816.F32 R100, R4, R22, R244 ;  /* 0x000000160464723c */ /* 0x000fe200000018f4 */
[----:B------:R-:W1:Y:S01]  /*178a0*/  LDSM.16.MT88.4 R20, [R180+0x1d000] ;  /* 0x01d00000b414783b */ /* 0x000e620000004200 */
[----:B------:R-:W-:Y:S01]  /*178b0*/  IMAD.MOV.U32 R251, RZ, RZ, R154 ;  /* 0x000000fffffb7224 */ /* 0x000fe200078e009a */
[----:B------:R-:W-:-:S05]  /*178c0*/  MOV R250, R144 ;  /* 0x0000009000fa7202 */ /* 0x000fca0000000f00 */
[----:B---3--:R-:W-:Y:S01]  /*178d0*/  HMMA.16816.F32 R104, R4, R16, R232 ;  /* 0x000000100468723c */ /* 0x008fe200000018e8 */
[----:B------:R-:W-:Y:S01]  /*178e0*/  IMAD.MOV.U32 R3, RZ, RZ, R155 ;  /* 0x000000ffff037224 */ /* 0x000fe200078e009b */
[----:B------:R-:W-:Y:S01]  /*178f0*/  MOV R227, R136 ;  /* 0x0000008800e37202 */ /* 0x000fe20000000f00 */
[----:B------:R-:W-:-:S05]  /*17900*/  IMAD.MOV.U32 R224, RZ, RZ, R145 ;  /* 0x000000ffffe07224 */ /* 0x000fca00078e0091 */
[----:B------:R-:W-:Y:S01]  /*17910*/  HMMA.16816.F32 R108, R4, R18, R108 ;  /* 0x00000012046c723c */ /* 0x000fe2000000186c */
[----:B------:R-:W3:Y:S01]  /*17920*/  LDSM.16.MT88.4 R16, [R181+0x1d000] ;  /* 0x01d00000b510783b */ /* 0x000ee20000004200 */
[----:B------:R-:W-:Y:S01]  /*17930*/  IMAD.MOV.U32 R225, RZ, RZ, R146 ;  /* 0x000000ffffe17224 */ /* 0x000fe200078e0092 */
[----:B------:R-:W-:Y:S01]  /*17940*/  MOV R145, R127 ;  /* 0x0000007f00917202 */ /* 0x000fe20000000f00 */
[----:B------:R-:W-:-:S04]  /*17950*/  IMAD.MOV.U32 R226, RZ, RZ, R147 ;  /* 0x000000ffffe27224 */ /* 0x000fc800078e0093 */
[----:B----4-:R-:W-:Y:S01]  /*17960*/  HMMA.16816.F32 R112, R4, R12, R112 ;  /* 0x0000000c0470723c */ /* 0x010fe20000001870 */
[----:B------:R-:W-:Y:S02]  /*17970*/  IMAD.MOV.U32 R136, RZ, RZ, R124 ;  /* 0x000000ffff887224 */ /* 0x000fe400078e007c */
[----:B------:R-:W-:-:S05]  /*17980*/  IMAD.MOV.U32 R147, RZ, RZ, R125 ;  /* 0x000000ffff937224 */ /* 0x000fca00078e007d */
[C---:B------:R-:W-:Y:S01]  /*17990*/  HMMA.16816.F32 R116, R4.reuse, R14, R116 ;  /* 0x0000000e0474723c */ /* 0x040fe20000001874 */
[----:B------:R-:W4:Y:S01]  /*179a0*/  LDSM.16.MT88.4 R12, [R183+0x1d000] ;  /* 0x01d00000b70c783b */ /* 0x000f220000004200 */
[----:B------:R-:W-:Y:S02]  /*179b0*/  IMAD.MOV.U32 R146, RZ, RZ, R126 ;  /* 0x000000ffff927224 */ /* 0x000fe400078e007e */
[----:B------:R-:W-:Y:S02]  /*179c0*/  IMAD.MOV.U32 R144, RZ, RZ, R120 ;  /* 0x000000ffff907224 */ /* 0x000fe400078e0078 */
[----:B------:R-:W-:Y:S02]  /*179d0*/  IMAD.MOV.U32 R155, RZ, RZ, R121 ;  /* 0x000000ffff9b7224 */ /* 0x000fe400078e0079 */
[----:B------:R-:W-:Y:S01]  /*179e0*/  IMAD.MOV.U32 R154, RZ, RZ, R122 ;  /* 0x000000ffff9a7224 */ /* 0x000fe200078e007a */
[C---:B--2---:R-:W-:Y:S08]  /*179f0*/  HMMA.16816.F32 R124, R4.reuse, R10, R160 ;  /* 0x0000000a047c723c */ /* 0x044ff000000018a0 */
[C---:B------:R-:W-:Y:S01]  /*17a00*/  HMMA.16816.F32 R120, R4.reuse, R8, R168 ;  /* 0x000000080478723c */ /* 0x040fe200000018a8 */
[----:B------:R-:W2:Y:S07]  /*17a10*/  LDSM.16.MT88.4 R8, [R182+0x1d000] ;  /* 0x01d00000b608783b */ /* 0x000eae0000004200 */
[C---:B-1----:R-:W-:Y:S08]  /*17a20*/  HMMA.16816.F32 R168, R4.reuse, R20, R224 ;  /* 0x0000001404a8723c */ /* 0x042ff000000018e0 */
[C---:B---3--:R-:W-:Y:S08]  /*17a30*/  HMMA.16816.F32 R228, R4.reuse, R16, R228 ;  /* 0x0000001004e4723c */ /* 0x048ff000000018e4 */
[C---:B------:R-:W-:Y:S08]  /*17a40*/  HMMA.16816.F32 R224, R4.reuse, R18, R208 ;  /* 0x0000001204e0723c */ /* 0x040ff000000018d0 */
[C---:B----4-:R-:W-:Y:S08]  /*17a50*/  HMMA.16816.F32 R16, R4.reuse, R12, R88 ;  /* 0x0000000c0410723c */ /* 0x050ff00000001858 */
[C---:B------:R-:W-:Y:S08]  /*17a60*/  HMMA.16816.F32 R172, R4.reuse, R22, R240 ;  /* 0x0000001604ac723c */ /* 0x040ff000000018f0 */
[C---:B--2---:R-:W-:Y:S01]  /*17a70*/  HMMA.16816.F32 R244, R4.reuse, R8, R40 ;  /* 0x0000000804f4723c */ /* 0x044fe20000001828 */
[----:B------:R-:W-:Y:S01]  /*17a80*/  MOV R223, R248 ;  /* 0x000000f800df7202 */ /* 0x000fe20000000f00 */
[----:B------:R-:W-:Y:S01]  /*17a90*/  IMAD.MOV.U32 R162, RZ, RZ, R249 ;  /* 0x000000ffffa27224 */ /* 0x000fe200078e00f9 */
[----:B------:R-:W-:Y:S05]  /*17aa0*/  LDSM.16.MT88.4 R20, [R182+0x1f000] ;  /* 0x01f00000b614783b */ /* 0x000fea0000004200 */
[----:B------:R-:W-:Y:S01]  /*17ab0*/  HMMA.16816.F32 R240, R4, R10, R36 ;  /* 0x0000000a04f0723c */ /* 0x000fe20000001824 */
[----:B------:R-:W1:Y:S01]  /*17ac0*/  LDSM.16.MT88.4 R8, [R181+0x1f000] ;  /* 0x01f00000b508783b */ /* 0x000e620000004200 */
[----:B------:R-:W-:-:S02]  /*17ad0*/  IMAD.MOV.U32 R163, RZ, RZ, R250 ;  /* 0x000000ffffa37224 */ /* 0x000fc400078e00fa */
[----:B------:R-:W-:-:S04]  /*17ae0*/  IMAD.MOV.U32 R211, RZ, RZ, R251 ;  /* 0x000000ffffd37224 */ /* 0x000fc800078e00fb */
[----:B------:R-:W-:Y:S01]  /*17af0*/  HMMA.16816.F32 R248, R4, R14, R72 ;  /* 0x0000000e04f8723c */ /* 0x000fe20000001848 */
[----:B------:R-:W2:Y:S01]  /*17b00*/  LDSM.16.MT88.4 R12, [R180+0x1f000] ;  /* 0x01f00000b40c783b */ /* 0x000ea20000004200 */
[----:B------:R-:W-:Y:S01]  /*17b10*/  IMAD.MOV.U32 R91, RZ, RZ, R17 ;  /* 0x000000ffff5b7224 */ /* 0x000fe200078e0011 */
[----:B------:R-:W-:Y:S01]  /*17b20*/  MOV R90, R18 ;  /* 0x00000012005a7202 */ /* 0x000fe20000000f00 */
[----:B------:R-:W-:Y:S02]  /*17b30*/  IMAD.MOV.U32 R89, RZ, RZ, R19 ;  /* 0x000000ffff597224 */ /* 0x000fe400078e0013 */
[----:B------:R-:W-:Y:S02]  /*17b40*/  IMAD.MOV.U32 R88, RZ, RZ, R16 ;  /* 0x000000ffff587224 */ /* 0x000fe400078e0010 */
[----:B------:R-:W3:Y:S01]  /*17b50*/  LDSM.16.MT88.4 R16, [R183+0x1f000] ;  /* 0x01f00000b710783b */ /* 0x000ee20000004200 */
[----:B------:R-:W-:Y:S01]  /*17b60*/  MOV R220, R237 ;  /* 0x000000ed00dc7202 */ /* 0x000fe20000000f00 */
[----:B------:R-:W-:-:S02]  /*17b70*/  IMAD.MOV.U32 R221, RZ, RZ, R238 ;  /* 0x000000ffffdd7224 */ /* 0x000fc400078e00ee */
[----:B------:R-:W-:Y:S01]  /*17b80*/  IMAD.MOV.U32 R222, RZ, RZ, R239 ;  /* 0x000000ffffde7224 */ /* 0x000fe200078e00ef */
[----:B------:R-:W-:Y:S01]  /*17b90*/  MOV R209, R225 ;  /* 0x000000e100d17202 */ /* 0x000fe20000000f00 */
[----:B------:R-:W-:Y:S01]  /*17ba0*/  IMAD.MOV.U32 R208, RZ, RZ, R226 ;  /* 0x000000ffffd07224 */ /* 0x000fe200078e00e2 */
[----:B------:R-:W-:Y:S01]  /*17bb0*/  MOV R160, R224 ;  /* 0x000000e000a07202 */ /* 0x000fe20000000f00 */
[----:B------:R-:W-:Y:S02]  /*17bc0*/  IMAD.MOV.U32 R161, RZ, RZ, R227 ;  /* 0x000000ffffa17224 */ /* 0x000fe400078e00e3 */
[----:B------:R-:W-:Y:S01]  /*17bd0*/  IMAD.MOV.U32 R40, RZ, RZ, R2 ;  /* 0x000000ffff287224 */ /* 0x000fe200078e0002 */
[----:B------:R-:W-:Y:S02]  /*17be0*/  LOP3.LUT R2, R25, UR9, R130, 0x96, !PT ;  /* 0x0000000919027c12 */ /* 0x000fe4000f8e9682 */
[----:B------:R-:W-:Y:S01]  /*17bf0*/  MOV R41, R3 ;  /* 0x0000000300297202 */ /* 0x000fe20000000f00 */
[----:B-1----:R-:W-:Y:S07]  /*17c00*/  HMMA.16816.F32 R224, R4, R8, R76 ;  /* 0x0000000804e0723c */ /* 0x002fee000000184c */
[----:B------:R-:W-:Y:S01]  /*17c10*/  MOV R79, R220 ;  /* 0x000000dc004f7202 */ /* 0x000fe20000000f00 */
[----:B------:R-:W-:Y:S01]  /*17c20*/  IMAD.MOV.U32 R78, RZ, RZ, R221 ;  /* 0x000000ffff4e7224 */ /* 0x000fe200078e00dd */
[----:B------:R-:W-:Y:S01]  /*17c30*/  MOV R76, R223 ;  /* 0x000000df004c7202 */ /* 0x000fe20000000f00 */
[----:B------:R-:W-:-:S02]  /*17c40*/  IMAD.MOV.U32 R77, RZ, RZ, R222 ;  /* 0x000000ffff4d7224 */ /* 0x000fc400078e00de */
[----:B------:R-:W-:Y:S01]  /*17c50*/  HMMA.16816.F32 R220, R4, R10, R68 ;  /* 0x0000000a04dc723c */ /* 0x000fe20000001844 */
[----:B------:R-:W1:Y:S01]  /*17c60*/  LDC.U8 R69, c[0x0][0x2d8] ;  /* 0x0000b600ff457b82 */ /* 0x000e620000000000 */
[----:B------:R-:W-:Y:S01]  /*17c70*/  IMAD.WIDE.U32 R2, R2, -0x2daee0ad, RZ ;  /* 0xd2511f5302027825 */ /* 0x000fe200078e00ff */
[----:B------:R-:W-:-:S05]  /*17c80*/  MOV R74, R90 ;  /* 0x0000005a004a7202 */ /* 0x000fca0000000f00 */
[----:B--2---:R-:W-:Y:S01]  /*17c90*/  HMMA.16816.F32 R236, R4, R12, R84 ;  /* 0x0000000c04ec723c */ /* 0x004fe20000001854 */
[----:B------:R-:W-:Y:S01]  /*17ca0*/  IMAD.MOV.U32 R75, RZ, RZ, R89 ;  /* 0x000000ffff4b7224 */ /* 0x000fe200078e0059 */
[----:B------:R-:W-:Y:S01]  /*17cb0*/  MOV R89, R209 ;  /* 0x000000d100597202 */ /* 0x000fe20000000f00 */
[----:B------:R-:W-:Y:S01]  /*17cc0*/  IMAD.MOV.U32 R71, RZ, RZ, R211 ;  /* 0x000000ffff477224 */ /* 0x000fe200078e00d3 */
[----:B------:R-:W-:-:S03]  /*17cd0*/  LOP3.LUT R8, R2, 0xffff, RZ, 0xc0, !PT ;  /* 0x0000ffff02087812 */ /* 0x000fc600078ec0ff */
[----:B------:R-:W-:Y:S01]  /*17ce0*/  IMAD.MOV.U32 R87, RZ, RZ, R0 ;  /* 0x000000ffff577224 */ /* 0x000fe200078e0000 */
[----:B------:R-:W-:Y:S01]  /*17cf0*/  LOP3.LUT R0, R3, UR6, R128, 0x96, !PT ;  /* 0x0000000603007c12 */ /* 0x000fe2000f8e9680 */
[C---:B------:R-:W-:Y:S01]  /*17d00*/  HMMA.16816.F32 R232, R4.reuse, R14, R80 ;  /* 0x0000000e04e8723c */ /* 0x040fe20000001850 */
[----:B------:R-:W-:Y:S01]  /*17d10*/  IMAD.MOV.U32 R90, RZ, RZ, R208 ;  /* 0x000000ffff5a7224 */ /* 0x000fe200078e00d0 */
[----:B------:R-:W-:Y:S02]  /*17d20*/  LOP3.LUT R3, R2, 0xff, RZ, 0xc0, !PT ;  /* 0x000000ff02037812 */ /* 0x000fe400078ec0ff */
[--C-:B------:R-:W-:Y:S02]  /*17d30*/  SHF.R.U32.HI R9, RZ, 0x10, R2.reuse ;  /* 0x00000010ff097819 */ /* 0x100fe40000011602 */
[----:B------:R-:W-:Y:S02]  /*17d40*/  SHF.R.U32.HI R10, RZ, 0x18, R2 ;  /* 0x00000018ff0a7819 */ /* 0x000fe40000011602 */
[----:B---3--:R-:W-:Y:S01]  /*17d50*/  HMMA.16816.F32 R208, R4, R16, R60 ;  /* 0x0000001004d0723c */ /* 0x008fe2000000183c */
[----:B------:R-:W-:-:S07]  /*17d60*/  LOP3.LUT R2, R0, 0xffff, RZ, 0xc0, !PT ;  /* 0x0000ffff00027812 */ /* 0x000fce00078ec0ff */
[C---:B------:R-:W-:Y:S01]  /*17d70*/  HMMA.16816.F32 R12, R4.reuse, R20, R48 ;  /* 0x00000014040c723c */ /* 0x040fe20000001830 */
[----:B-1----:R-:W-:Y:S01]  /*17d80*/  PRMT R69, R69, 0x7054, R69 ;  /* 0x0000705445457816 */ /* 0x002fe20000000045 */
[----:B------:R-:W-:Y:S01]  /*17d90*/  IMAD.MOV.U32 R37, RZ, RZ, R144 ;  /* 0x000000ffff257224 */ /* 0x000fe200078e0090 */
[----:B------:R-:W-:Y:S01]  /*17da0*/  MOV R84, R146 ;  /* 0x0000009200547202 */ /* 0x000fe20000000f00 */
[----:B------:R-:W-:Y:S01]  /*17db0*/  IMAD.MOV.U32 R36, RZ, RZ, R145 ;  /* 0x000000ffff247224 */ /* 0x000fe200078e0091 */
[----:B------:R-:W-:Y:S01]  /*17dc0*/  SHF.R.U32.HI R8, RZ, 0x8, R8 ;  /* 0x00000008ff087819 */ /* 0x000fe20000011608 */
[----:B------:R-:W-:Y:S02]  /*17dd0*/  IMAD.MOV.U32 R83, RZ, RZ, R147 ;  /* 0x000000ffff537224 */ /* 0x000fe400078e0093 */
[----:B------:R-:W-:Y:S01]  /*17de0*/  IMAD.MOV.U32 R70, RZ, RZ, R139 ;  /* 0x000000ffff467224 */ /* 0x000fe200078e008b */
[C---:B------:R-:W-:Y:S01]  /*17df0*/  HMMA.16816.F32 R16, R4.reuse, R18, R52 ;  /* 0x000000120410723c */ /* 0x040fe20000001834 */
[----:B------:R-:W1:Y:S07]  /*17e00*/  LDSM.16.MT88.4 R144, [R183+0x19800] ;  /* 0x01980000b790783b */ /* 0x000e6e0000004200 */
[----:B------:R-:W-:Y:S01]  /*17e10*/  HMMA.16816.F32 R20, R4, R22, R56 ;  /* 0x000000160414723c */ /* 0x000fe20000001838 */
[----:B------:R-:W-:Y:S01]  /*17e20*/  PRMT R8, R3, 0x5410, R8 ;  /* 0x0000541003087816 */ /* 0x000fe20000000008 */
[----:B------:R-:W-:Y:S01]  /*17e30*/  IMAD.MOV.U32 R73, RZ, RZ, R91 ;  /* 0x000000ffff497224 */ /* 0x000fe200078e005b */
[----:B------:R-:W-:Y:S01]  /*17e40*/  MOV R86, R152 ;  /* 0x0000009800567202 */ /* 0x000fe20000000f00 */
[----:B------:R-:W-:Y:S01]  /*17e50*/  IMAD.MOV.U32 R72, RZ, RZ, R88 ;  /* 0x000000ffff487224 */ /* 0x000fe200078e0058 */
[----:B------:R-:W-:Y:S01]  /*17e60*/  MOV R38, R155 ;  /* 0x0000009b00267202 */ /* 0x000fe20000000f00 */
[----:B------:R-:W-:Y:S01]  /*17e70*/  IMAD.MOV.U32 R43, RZ, RZ, R162 ;  /* 0x000000ffff2b7224 */ /* 0x000fe200078e00a2 */
[--C-:B------:R-:W-:Y:S01]  /*17e80*/  SHF.R.U32.HI R4, RZ, 0x10, R0.reuse ;  /* 0x00000010ff047819 */ /* 0x100fe20000011600 */
[----:B------:R-:W-:Y:S01]  /*17e90*/  IMAD.MOV.U32 R42, RZ, RZ, R163 ;  /* 0x000000ffff2a7224 */ /* 0x000fe200078e00a3 */
[----:B------:R-:W-:Y:S01]  /*17ea0*/  LOP3.LUT R6, R0, 0xff, RZ, 0xc0, !PT ;  /* 0x000000ff00067812 */ /* 0x000fe200078ec0ff */
[----:B------:R-:W-:Y:S01]  /*17eb0*/  IMAD.MOV.U32 R85, RZ, RZ, R153 ;  /* 0x000000ffff557224 */ /* 0x000fe200078e0099 */
[----:B------:R-:W-:Y:S01]  /*17ec0*/  SHF.R.U32.HI R5, RZ, 0x18, R0 ;  /* 0x00000018ff057819 */ /* 0x000fe20000011600 */
[----:B------:R-:W-:Y:S01]  /*17ed0*/  IMAD.MOV.U32 R39, RZ, RZ, R154 ;  /* 0x000000ffff277224 */ /* 0x000fe200078e009a */
[----:B------:R-:W-:Y:S01]  /*17ee0*/  SHF.R.U32.HI R0, RZ, 0x8, R2 ;  /* 0x00000008ff007819 */ /* 0x000fe20000011602 */
[----:B------:R-:W-:Y:S01]  /*17ef0*/  IMAD.MOV.U32 R82, RZ, RZ, R136 ;  /* 0x000000ffff527224 */ /* 0x000fe200078e0088 */
[----:B------:R-:W-:Y:S01]  /*17f00*/  LOP3.LUT R2, R4, 0xff, RZ, 0xc0, !PT ;  /* 0x000000ff04027812 */ /* 0x000fe200078ec0ff */
[----:B------:R-:W-:Y:S01]  /*17f10*/  IMAD.MOV.U32 R80, RZ, RZ, R138 ;  /* 0x000000ffff507224 */ /* 0x000fe200078e008a */
[----:B------:R-:W-:Y:S01]  /*17f20*/  PRMT R0, R6, 0x5410, R0 ;  /* 0x0000541006007816 */ /* 0x000fe20000000000 */
[----:B------:R-:W-:Y:S01]  /*17f30*/  LDSM.16.MT88.4 R48, [R181+0x1b800] ;  /* 0x01b80000b530783b */ /* 0x000fe20000004200 */
[----:B------:R-:W-:-:S03]  /*17f40*/  PRMT R2, R2, 0x5410, R5 ;  /* 0x0000541002027816 */ /* 0x000fc60000000005 */
[--C-:B------:R-:W-:Y:S01]  /*17f50*/  HSET2.LE.AND R0, R0, R69.reuse, PT ;  /* 0x0000004500007233 */ /* 0x100fe20003803000 */
[----:B------:R-:W-:Y:S01]  /*17f60*/  LOP3.LUT R3, R9, 0xff, RZ, 0xc0, !PT ;  /* 0x000000ff09037812 */ /* 0x000fe200078ec0ff */
[--C-:B------:R-:W-:Y:S01]  /*17f70*/  HSET2.LE.AND R2, R2, R69.reuse, PT ;  /* 0x0000004502027233 */ /* 0x100fe20003803000 */
[----:B------:R-:W-:Y:S01]  /*17f80*/  IMAD.MOV.U32 R91, RZ, RZ, R161 ;  /* 0x000000ffff5b7224 */ /* 0x000fe200078e00a1 */
[----:B------:R-:W-:Y:S01]  /*17f90*/  MOV R88, R160 ;  /* 0x000000a000587202 */ /* 0x000fe20000000f00 */
[----:B------:R-:W2:Y:S01]  /*17fa0*/  LDSM.16.MT88.4 R152, [R181+0x19800] ;  /* 0x01980000b598783b */ /* 0x000ea20000004200 */
[----:B------:R-:W-:Y:S02]  /*17fb0*/  LOP3.LUT R128, R0, R184, RZ, 0xc0, !PT ;  /* 0x000000b800807212 */ /* 0x000fe400078ec0ff */
[----:B------:R-:W-:Y:S01]  /*17fc0*/  LOP3.LUT R129, R2, R179, RZ, 0xc0, !PT ;  /* 0x000000b302817212 */ /* 0x000fe200078ec0ff */
[----:B------:R3:W5:Y:S04]  /*17fd0*/  LDL.LU R184, [R1+0xf8] ;  /* 0x0000f80001b87983 */ /* 0x0007680000300800 */
[----:B------:R3:W5:Y:S01]  /*17fe0*/  LDL.LU R179, [R1+0xf4] ;  /* 0x0000f40001b37983 */ /* 0x0007620000300800 */
[----:B------:R-:W-:Y:S01]  /*17ff0*/  PRMT R4, R3, 0x5410, R10 ;  /* 0x0000541003047816 */ /* 0x000fe2000000000a */
[--C-:B------:R-:W-:Y:S01]  /*18000*/  HSET2.LE.AND R3, R8, R69.reuse, PT ;  /* 0x0000004508037233 */ /* 0x100fe20003803000 */
[----:B------:R-:W-:Y:S01]  /*18010*/  MOV R81, R137 ;  /* 0x0000008900517202 */ /* 0x000fe20000000f00 */
[----:B------:R-:W4:Y:S02]  /*18020*/  LDSM.16.MT88.4 R160, [R180+0x19800] ;  /* 0x01980000b4a0783b */ /* 0x000f240000004200 */
[----:B------:R-:W-:Y:S01]  /*18030*/  HSET2.LE.AND R4, R4, R69, PT ;  /* 0x0000004504047233 */ /* 0x000fe20003803000 */
[----:B------:R-:W-:Y:S01]  /*18040*/  LOP3.LUT R130, R3, R70, RZ, 0xc0, !PT ;  /* 0x0000004603827212 */ /* 0x000fe200078ec0ff */
[----:B------:R-:W3:Y:S03]  /*18050*/  LDSM.16.MT88.4 R136, [R182+0x19800] ;  /* 0x01980000b688783b */ /* 0x000ee60000004200 */
[----:B------:R-:W-:Y:S01]  /*18060*/  LOP3.LUT R131, R4, R71, RZ, 0xc0, !PT ;  /* 0x0000004704837212 */ /* 0x000fe200078ec0ff */
[----:B------:R-:W-:Y:S01]  /*18070*/  IMAD.MOV.U32 R2, RZ, RZ, R78 ;  /* 0x000000ffff027224 */ /* 0x000fe200078e004e */
[----:B------:R-:W-:Y:S01]  /*18080*/  MOV R3, R79 ;  /* 0x0000004f00037202 */ /* 0x000fe20000000f00 */
[----:B------:R-:W-:Y:S01]  /*18090*/  IMAD.MOV.U32 R79, RZ, RZ, R41 ;  /* 0x000000ffff4f7224 */ /* 0x000fe200078e0029 */
[----:B------:R-:W-:Y:S01]  /*180a0*/  MOV R78, R40 ;  /* 0x00000028004e7202 */ /* 0x000fe20000000f00 */
[----:B------:R-:W-:Y:S01]  /*180b0*/  IMAD.MOV.U32 R24, RZ, RZ, R42 ;  /* 0x000000ffff187224 */ /* 0x000fe200078e002a */
[----:B------:R-:W-:Y:S01]  /*180c0*/  MOV R11, R43 ;  /* 0x0000002b000b7202 */ /* 0x000fe20000000f00 */
[C---:B-1----:R-:W-:Y:S01]  /*180d0*/  HMMA.16816.F32 R148, R128.reuse, R144, R148 ;  /* 0x000000908094723c */ /* 0x042fe20000001894 */
[----:B------:R-:W1:Y:S04]  /*180e0*/  LDSM.16.MT88.4 R40, [R180+0x1b800] ;  /* 0x01b80000b428783b */ /* 0x000e680000004200 */
[----:B------:R-:W1:Y:S03]  /*180f0*/  LDSM.16.MT88.4 R56, [R183+0x1b800] ;  /* 0x01b80000b738783b */ /* 0x000e660000004200 */
[----:B------:R-:W-:Y:S01]  /*18100*/  HMMA.16816.F32 R144, R128, R146, R64 ;  /* 0x000000928090723c */ /* 0x000fe20000001840 */
[----:B------:R-:W1:Y:S01]  /*18110*/  LDSM.16.MT88.4 R64, [R182+0x1b800] ;  /* 0x01b80000b640783b */ /* 0x000e620000004200 */
[----:B------:R-:W-:Y:S01]  /*18120*/  IMAD.MOV.U32 R0, RZ, RZ, R77 ;  /* 0x000000ffff007224 */ /* 0x000fe200078e004d */
[----:B------:R-:W-:Y:S01]  /*18130*/  MOV R25, R85 ;  /* 0x0000005500197202 */ /* 0x000fe20000000f00 */
[----:B------:R-:W-:Y:S01]  /*18140*/  IMAD.MOV.U32 R10, RZ, RZ, R84 ;  /* 0x000000ffff0a7224 */ /* 0x000fe200078e0054 */
[----:B------:R-:W-:Y:S01]  /*18150*/  LDSM.16.MT88.4 R4, [R182+0x1f800] ;  /* 0x01f80000b604783b */ /* 0x000fe20000004200 */
[----:B------:R-:W-:Y:S01]  /*18160*/  IMAD.MOV.U32 R9, RZ, RZ, R86 ;  /* 0x000000ffff097224 */ /* 0x000fe200078e0056 */
[----:B------:R-:W-:Y:S01]  /*18170*/  MOV R86, R74 ;  /* 0x0000004a00567202 */ /* 0x000fe20000000f00 */
[----:B------:R-:W-:-:S02]  /*18180*/  IMAD.MOV.U32 R77, RZ, RZ, R87 ;  /* 0x000000ffff4d7224 */ /* 0x000fc400078e0057 */
[----:B------:R-:W-:Y:S02]  /*18190*/  IMAD.MOV.U32 R84, RZ, RZ, R72 ;  /* 0x000000ffff547224 */ /* 0x000fe400078e0048 */
[----:B------:R-:W-:Y:S02]  /*181a0*/  IMAD.MOV.U32 R85, RZ, RZ, R73 ;  /* 0x000000ffff557224 */ /* 0x000fe400078e0049 */
[----:B------:R-:W-:Y:S02]  /*181b0*/  IMAD.MOV.U32 R87, RZ, RZ, R75 ;  /* 0x000000ffff577224 */ /* 0x000fe400078e004b */
[----:B------:R-:W1:Y:S01]  /*181c0*/  LDSM.16.MT88.4 R72, [R180+0x1d800] ;  /* 0x01d80000b448783b */ /* 0x000e620000004200 */
[C---:B--2---:R-:W-:Y:S08]  /*181d0*/  HMMA.16816.F32 R156, R128.reuse, R152, R156 ;  /* 0x00000098809c723c */ /* 0x044ff0000000189c */
[C---:B----4-:R-:W-:Y:S08]  /*181e0*/  HMMA.16816.F32 R164, R128.reuse, R160, R164 ;  /* 0x000000a080a4723c */ /* 0x050ff000000018a4 */
[C---:B------:R-:W-:Y:S07]  /*181f0*/  HMMA.16816.F32 R160, R128.reuse, R162, R32 ;  /* 0x000000a280a0723c */ /* 0x040fee0000001820 */
[----:B------:R-:W-:Y:S01]  /*18200*/  IMAD.MOV.U32 R35, RZ, RZ, R80 ;  /* 0x000000ffff237224 */ /* 0x000fe200078e0050 */
[----:B------:R-:W-:Y:S01]  /*18210*/  HMMA.16816.F32 R152, R128, R154, R44 ;  /* 0x0000009a8098723c */ /* 0x000fe2000000182c */
[----:B------:R-:W-:Y:S01]  /*18220*/  IMAD.MOV.U32 R34, RZ, RZ, R81 ;  /* 0x000000ffff227224 */ /* 0x000fe200078e0051 */
[----:B------:R-:W-:Y:S01]  /*18230*/  MOV R33, R82 ;  /* 0x0000005200217202 */ /* 0x000fe20000000f00 */
[----:B------:R-:W-:-:S02]  /*18240*/  IMAD.MOV.U32 R32, RZ, RZ, R83 ;  /* 0x000000ffff207224 */ /* 0x000fc400078e0053 */
[----:B------:R-:W2:Y:S03]  /*18250*/  LDSM.16.MT88.4 R80, [R181+0x1d800] ;  /* 0x01d80000b550783b */ /* 0x000ea60000004200 */
[C---:B---3--:R-:W-:Y:S08]  /*18260*/  HMMA.16816.F32 R140, R128.reuse, R136, R140 ;  /* 0x00000088808c723c */ /* 0x048ff0000000188c */
[C---:B------:R-:W-:Y:S07]  /*18270*/  HMMA.16816.F32 R136, R128.reuse, R138, R92 ;  /* 0x0000008a8088723c */ /* 0x040fee000000185c */
[----:B------:R-:W-:Y:S01]  /*18280*/  IMAD.MOV.U32 R92, RZ, RZ, R36 ;  /* 0x000000ffff5c7224 */ /* 0x000fe200078e0024 */
[----:B------:R-:W-:Y:S01]  /*18290*/  HMMA.16816.F32 R44, R128, R48, R104 ;  /* 0x00000030802c723c */ /* 0x000fe20000001868 */
[----:B------:R-:W-:Y:S01]  /*182a0*/  MOV R93, R37 ;  /* 0x00000025005d7202 */ /* 0x000fe20000000f00 */
[----:B------:R-:W-:Y:S01]  /*182b0*/  IMAD.MOV.U32 R94, RZ, RZ, R38 ;  /* 0x000000ffff5e7224 */ /* 0x000fe200078e0026 */
[----:B------:R-:W-:Y:S01]  /*182c0*/  LDSM.16.MT88.4 R104, [R180+0x1f800] ;  /* 0x01f80000b468783b */ /* 0x000fe20000004200 */
[----:B------:R-:W-:-:S04]  /*182d0*/  IMAD.MOV.U32 R95, RZ, RZ, R39 ;  /* 0x000000ffff5f7224 */ /* 0x000fc800078e0027 */
[C---:B------:R-:W-:Y:S07]  /*182e0*/  HMMA.16816.F32 R48, R128.reuse, R50, R108 ;  /* 0x000000328030723c */ /* 0x040fee000000186c */
[----:B------:R-:W-:Y:S01]  /*182f0*/  MOV R108, R88 ;  /* 0x00000058006c7202 */ /* 0x000fe20000000f00 */
[C---:B-1----:R-:W-:Y:S01]  /*18300*/  HMMA.16816.F32 R36, R128.reuse, R40, R96 ;  /* 0x000000288024723c */ /* 0x042fe20000001860 */
[----:B------:R-:W-:Y:S01]  /*18310*/  IMAD.MOV.U32 R109, RZ, RZ, R89 ;  /* 0x000000ffff6d7224 */ /* 0x000fe200078e0059 */
[----:B------:R-:W-:Y:S01]  /*18320*/  MOV R111, R91 ;  /* 0x0000005b006f7202 */ /* 0x000fe20000000f00 */
[----:B------:R-:W-:Y:S01]  /*18330*/  IMAD.MOV.U32 R110, RZ, RZ, R90 ;  /* 0x000000ffff6e7224 */ /* 0x000fe200078e005a */
[----:B------:R-:W-:Y:S04]  /*18340*/  LDSM.16.MT88.4 R96, [R182+0x1d800] ;  /* 0x01d80000b660783b */ /* 0x000fe80000004200 */
[C---:B------:R-:W-:Y:S01]  /*18350*/  HMMA.16816.F32 R52, R128.reuse, R56, R112 ;  /* 0x000000388034723c */ /* 0x040fe20000001870 */
[----:B------:R-:W1:Y:S04]  /*18360*/  LDSM.16.MT88.4 R88, [R183+0x1d800] ;  /* 0x01d80000b758783b */ /* 0x000e680000004200 */
[----:B------:R-:W3:Y:S03]  /*18370*/  LDSM.16.MT88.4 R112, [R181+0x1f800] ;  /* 0x01f80000b570783b */ /* 0x000ee60000004200 */
[C---:B------:R-:W-:Y:S01]  /*18380*/  HMMA.16816.F32 R60, R128.reuse, R64, R120 ;  /* 0x00000040803c723c */ /* 0x040fe20000001878 */
[----:B------:R-:W4:Y:S07]  /*18390*/  LDSM.16.MT88.4 R120, [R183+0x1f800] ;  /* 0x01f80000b778783b */ /* 0x000f2e0000004200 */
[----:B------:R-:W-:Y:S07]  /*183a0*/  HMMA.16816.F32 R40, R128, R42, R100 ;  /* 0x0000002a8028723c */ /* 0x000fee0000001864 */
[----:B------:R-:W-:Y:S01]  /*183b0*/  MOV R101, R77 ;  /* 0x0000004d00657202 */ /* 0x000fe20000000f00 */
[----:B------:R-:W-:-:S02]  /*183c0*/  IMAD.MOV.U32 R102, RZ, RZ, R78 ;  /* 0x000000ffff667224 */ /* 0x000fc400078e004e */
[----:B------:R-:W-:Y:S01]  /*183d0*/  IMAD.MOV.U32 R103, RZ, RZ, R79 ;  /* 0x000000ffff677224 */ /* 0x000fe200078e004f */
[C---:B------:R-:W-:Y:S01]  /*183e0*/  HMMA.16816.F32 R68, R128.reuse, R72, R168 ;  /* 0x000000488044723c */ /* 0x040fe200000018a8 */
[----:B------:R-:W-:Y:S07]  /*183f0*/  STG.E.U16 [R26.64+-0xfe], R30 ;  /* 0xffff021e1a007986 */ /* 0x000fee000c101518 */
[----:B------:R-:W-:Y:S01]  /*18400*/  HMMA.16816.F32 R72, R128, R74, R172 ;  /* 0x0000004a8048723c */ /* 0x000fe200000018ac */
[----:B------:R-:W-:Y:S01]  /*18410*/  IMAD.MOV.U32 R168, RZ, RZ, R92 ;  /* 0x000000ffffa87224 */ /* 0x000fe200078e005c */
[----:B------:R-:W-:Y:S01]  /*18420*/  MOV R170, R94 ;  /* 0x0000005e00aa7202 */ /* 0x000fe20000000f00 */
[----:B------:R-:W-:-:S04]  /*18430*/  IMAD.MOV.U32 R169, RZ, RZ, R93 ;  /* 0x000000ffffa97224 */ /* 0x000fc800078e005d */
[----:B------:R-:W-:Y:S01]  /*18440*/  IMAD.MOV.U32 R173, RZ, RZ, R101 ;  /* 0x000000ffffad7224 */ /* 0x000fe200078e0065 */
[----:B------:R-:W-:Y:S01]  /*18450*/  MOV R175, R103 ;  /* 0x0000006700af7202 */ /* 0x000fe20000000f00 */
[----:B------:R-:W-:Y:S02]  /*18460*/  IMAD.MOV.U32 R174, RZ, RZ, R102 ;  /* 0x000000ffffae7224 */ /* 0x000fe400078e0066 */
[----:B------:R-:W-:Y:S01]  /*18470*/  IMAD.MOV.U32 R171, RZ, RZ, R95 ;  /* 0x000000ffffab7224 */ /* 0x000fe200078e005f */
[----:B------:R-:W-:Y:S01]  /*18480*/  STG.E.U16 [R28.64+-0xf0], R173 ;  /* 0xffff10ad1c007986 */ /* 0x000fe2000c101518 */
[----:B------:R-:W-:-:S03]  /*18490*/  MOV R8, R76 ;  /* 0x0000004c00087202 */ /* 0x000fc60000000f00 */
        /* <DEDUP_REMOVED lines=15> */
[C---:B--2---:R-:W-:Y:S03]  /*18590*/  HMMA.16816.F32 R76, R128.reuse, R80, R228 ;  /* 0x00000050804c723c */ /* 0x044fe600000018e4 */
[----:B------:R-:W-:Y:S04]  /*185a0*/  STG.E.U16 [R28.64+-0xb0], R252 ;  /* 0xffff50fc1c007986 */ /* 0x000fe8000c101518 */
[----:B------:R-:W-:Y:S01]  /*185b0*/  STG.E.U16 [R28.64+-0xae], R219 ;  /* 0xffff52db1c007986 */ /* 0x000fe2000c101518 */
[C---:B------:R-:W-:Y:S03]  /*185c0*/  HMMA.16816.F32 R56, R128.reuse, R58, R116 ;  /* 0x0000003a8038723c */ /* 0x040fe60000001874 */
[----:B------:R-:W-:Y:S04]  /*185d0*/  STG.E.U16 [R26.64+-0xb0], R213 ;  /* 0xffff50d51a007986 */ /* 0x000fe8000c101518 */
[----:B------:R-:W-:Y:S01]  /*185e0*/  STG.E.U16 [R26.64+-0xae], R218 ;  /* 0xffff52da1a007986 */ /* 0x000fe2000c101518 */
[C---:B------:R-:W-:Y:S03]  /*185f0*/  HMMA.16816.F32 R80, R128.reuse, R82, R108 ;  /* 0x000000528050723c */ /* 0x040fe6000000186c */
[----:B------:R2:W-:Y:S04]  /*18600*/  STG.E.U16 [R28.64+-0xa0], R212 ;  /* 0xffff60d41c007986 */ /* 0x0005e8000c101518 */
[----:B------:R2:W-:Y:S01]  /*18610*/  STG.E.U16 [R28.64+-0x9e], R186 ;  /* 0xffff62ba1c007986 */ /* 0x0005e2000c101518 */
[C---:B------:R-:W-:Y:S03]  /*18620*/  HMMA.16816.F32 R64, R128.reuse, R66, R124 ;  /* 0x000000428040723c */ /* 0x040fe6000000187c */
[----:B------:R2:W-:Y:S04]  /*18630*/  STG.E.U16 [R26.64+-0xa0], R178 ;  /* 0xffff60b21a007986 */ /* 0x0005e8000c101518 */
[----:B------:R2:W-:Y:S01]  /*18640*/  STG.E.U16 [R26.64+-0x9e], R177 ;  /* 0xffff62b11a007986 */ /* 0x0005e2000c101518 */
[C---:B-1----:R-:W-:Y:S03]  /*18650*/  HMMA.16816.F32 R84, R128.reuse, R88, R84 ;  /* 0x000000588054723c */ /* 0x042fe60000001854 */
[----:B------:R1:W-:Y:S04]  /*18660*/  STG.E.U16 [R28.64+-0x90], R176 ;  /* 0xffff70b01c007986 */ /* 0x0003e8000c101518 */
[----:B------:R1:W-:Y:S01]  /*18670*/  STG.E.U16 [R28.64+-0x8e], R135 ;  /* 0xffff72871c007986 */ /* 0x0003e2000c101518 */
[C---:B------:R-:W-:Y:S03]  /*18680*/  HMMA.16816.F32 R92, R128.reuse, R96, R244 ;  /* 0x00000060805c723c */ /* 0x040fe600000018f4 */
[----:B------:R1:W-:Y:S04]  /*18690*/  STG.E.U16 [R26.64+-0x90], R134 ;  /* 0xffff70861a007986 */ /* 0x0003e8000c101518 */
[----:B------:R1:W-:Y:S01]  /*186a0*/  STG.E.U16 [R26.64+-0x8e], R31 ;  /* 0xffff721f1a007986 */ /* 0x0003e2000c101518 */
        /* <DEDUP_REMOVED lines=11> */
[----:B--2---:R-:W-:-:S02]  /*18760*/  FADD.FTZ R212, R24, R9 ;  /* 0x0000000918d47221 */ /* 0x004fc40000010000 */
[----:B------:R-:W-:Y:S01]  /*18770*/  FADD.FTZ R213, R11, R25 ;  /* 0x000000190bd57221 */ /* 0x000fe20000010000 */
[----:B------:R-:W-:-:S03]  /*18780*/  IADD3.X R211, R29, -0x1, RZ, P0, !PT ;  /* 0xffffffff1dd37810 */ /* 0x000fc600007fe4ff */
.L_x_1819:
[----:B-1----:R-:W-:-:S06]  /*18790*/  UISETP.GT.AND UP0, UPT, UR29, UR15, UPT ;  /* 0x0000000f1d00728c */ /* 0x002fcc000bf04270 */
[----:B------:R-:W-:-:S13]  /*187a0*/  PLOP3.LUT P0, PT, PT, PT, UP0, 0x80, 0x0 ;  /* 0x000000000000781c */ /* 0x000fda0003f0f008 */
[----:B------:R-:W-:Y:S05]  /*187b0*/  @!P0 BRA `(.L_x_1826) ;  /* 0x00005f4000008947 */ /* 0x000fea0003800000 */
[----:B------:R-:W2:Y:S01]  /*187c0*/  LDL.64 R18, [R1+0x98] ;  /* 0x0000980001127983 */ /* 0x000ea20000100a00 */
[----:B------:R-:W-:Y:S01]  /*187d0*/  USHF.R.S32.HI UR35, URZ, 0x1f, UR23 ;  /* 0x0000001f3f237899 */ /* 0x000fe20008011417 */
[----:B------:R-:W-:Y:S01]  /*187e0*/  IMAD.U32 R4, RZ, RZ, UR23 ;  /* 0x00000017ff047e24 */ /* 0x000fe2000f8e00ff */
[----:B------:R-:W-:Y:S01]  /*187f0*/  ULDC.64 UR6, c[0x0][0x1b0] ;  /* 0x00006c0000067ab9 */ /* 0x000fe20000000a00 */
[----:B------:R-:W1:Y:S01]  /*18800*/  S2R R7, SR_TID.X ;  /* 0x0000000000077919 */ /* 0x000e620000002100 */
[----:B------:R-:W-:Y:S01]  /*18810*/  UMOV UR31, 0x6 ;  /* 0x00000006001f7882 */ /* 0x000fe20000000000 */
[----:B------:R-:W-:Y:S01]  /*18820*/  IMAD.U32 R0, RZ, RZ, UR23 ;  /* 0x00000017ff007e24 */ /* 0x000fe2000f8e00ff */
[----:B------:R-:W-:Y:S02]  /*18830*/  ULDC.64 UR4, c[0x0][0x1a0] ;  /* 0x0000680000047ab9 */ /* 0x000fe40000000a00 */
[----:B------:R-:W-:Y:S02]  /*18840*/  UIMAD UR6, UR35, UR6, URZ ;  /* 0x00000006230672a4 */ /* 0x000fe4000f8e023f */
[----:B------:R-:W-:-:S02]  /*18850*/  USHF.L.U64.HI UR31, UR4, UR31, UR5 ;  /* 0x0000001f041f7299 */ /* 0x000fc40008010205 */
[----:B------:R-:W-:Y:S02]  /*18860*/  USHF.L.U32 UR34, UR4, 0x6, URZ ;  /* 0x0000000604227899 */ /* 0x000fe4000800063f */
[----:B------:R-:W-:Y:S02]  /*18870*/  UIMAD UR7, UR23, UR7, UR6 ;  /* 0x00000007170772a4 */ /* 0x000fe4000f8e0206 */
[----:B------:R-:W-:Y:S02]  /*18880*/  ULDC.64 UR4, c[0x0][0x1b8] ;  /* 0x00006e0000047ab9 */ /* 0x000fe40000000a00 */
[----:B------:R-:W-:Y:S02]  /*18890*/  UIMAD UR4, UR35, UR4, URZ ;  /* 0x00000004230472a4 */ /* 0x000fe4000f8e023f */
[----:B------:R-:W-:Y:S02]  /*188a0*/  UIADD3 UR6, UR29, -0x2, URZ ;  /* 0xfffffffe1d067890 */ /* 0x000fe4000fffe03f */
[----:B------:R-:W-:-:S03]  /*188b0*/  UIMAD UR5, UR23, UR5, UR4 ;  /* 0x00000005170572a4 */ /* 0x000fc6000f8e0204 */
[----:B------:R-:W-:Y:S01]  /*188c0*/  ULDC UR4, c[0x0][0x228] ;  /* 0x00008a0000047ab9 */ /* 0x000fe20000000800 */
[----:B-1----:R-:W-:Y:S01]  /*188d0*/  SHF.R.S32.HI R6, RZ, 0x1f, R7 ;  /* 0x0000001fff067819 */ /* 0x002fe20000011407 */
[----:B------:R-:W-:Y:S01]  /*188e0*/  USHF.L.U32 UR4, UR4, 0x3, URZ ;  /* 0x0000000304047899 */ /* 0x000fe2000800063f */
[--C-:B--2---:R-:W-:Y:S01]  /*188f0*/  SHF.R.S32.HI R3, RZ, 0x1f, R18.reuse ;  /* 0x0000001fff037819 */ /* 0x104fe20000011412 */
[----:B------:R-:W-:-:S04]  /*18900*/  IMAD.MOV.U32 R2, RZ, RZ, R18 ;  /* 0x000000ffff027224 */ /* 0x000fc800078e0012 */
[----:B------:R-:W-:-:S04]  /*18910*/  IMAD.WIDE.U32 R4, R4, c[0x0][0x1b0], R2 ;  /* 0x00006c0004047a25 */ /* 0x000fc800078e0002 */
[----:B------:R-:W-:Y:S01]  /*18920*/  IMAD.WIDE.U32 R2, R0, c[0x0][0x1b8], R2 ;  /* 0x00006e0000027a25 */ /* 0x000fe200078e0002 */
[----:B------:R-:W-:Y:S02]  /*18930*/  LEA.HI R0, R6, R7, RZ, 0x3 ;  /* 0x0000000706007211 */ /* 0x000fe400078f18ff */
[----:B------:R-:W-:Y:S01]  /*18940*/  IADD3 R4, P1, R4, UR28, RZ ;  /* 0x0000001c04047c10 */ /* 0x000fe2000ff3e0ff */
[----:B------:R-:W-:Y:S01]  /*18950*/  IMAD.U32 R6, RZ, RZ, UR7 ;  /* 0x00000007ff067e24 */ /* 0x000fe2000f8e00ff */
[----:B------:R-:W-:Y:S01]  /*18960*/  IADD3 R2, P0, R2, UR30, RZ ;  /* 0x0000001e02027c10 */ /* 0x000fe2000ff1e0ff */
[----:B------:R-:W-:Y:S01]  /*18970*/  IMAD.U32 R7, RZ, RZ, UR5 ;  /* 0x00000005ff077e24 */ /* 0x000fe2000f8e00ff */
[----:B------:R-:W-:Y:S01]  /*18980*/  SHF.R.S32.HI R0, RZ, 0x3, R0 ;  /* 0x00000003ff007819 */ /* 0x000fe20000011400 */
[----:B------:R-:W-:Y:S01]  /*18990*/  UIADD3 UR7, UR29, -0x1, URZ ;  /* 0xffffffff1d077890 */ /* 0x000fe2000fffe03f */
[----:B------:R-:W-:Y:S01]  /*189a0*/  IADD3.X R5, R6, UR26, R5, P1, !PT ;  /* 0x0000001a06057c10 */ /* 0x000fe20008ffe405 */
[----:B------:R-:W-:Y:S01]  /*189b0*/  USHF.R.S32.HI UR26, URZ, 0x1f, UR4 ;  /* 0x0000001f3f1a7899 */ /* 0x000fe20008011404 */
[C---:B------:R-:W-:Y:S01]  /*189c0*/  LEA R6, P1, R4.reuse, c[0x0][0x168], 0x1 ;  /* 0x00005a0004067a11 */ /* 0x040fe200078208ff */
[----:B------:R-:W-:Y:S01]  /*189d0*/  UMOV UR28, URZ ;  /* 0x0000003f001c7c82 */ /* 0x000fe20008000000 */
[----:B------:R-:W-:Y:S01]  /*189e0*/  IADD3.X R3, R7, UR27, R3, P0, !PT ;  /* 0x0000001b07037c10 */ /* 0x000fe200087fe403 */
[----:B------:R-:W-:Y:S01]  /*189f0*/  USHF.L.U32 UR27, UR4, 0x1, URZ ;  /* 0x00000001041b7899 */ /* 0x000fe2000800063f */
[----:B------:R-:W-:Y:S01]  /*18a00*/  LEA.HI.X R5, R4, c[0x0][0x16c], R5, 0x1, P1 ;  /* 0x00005b0004057a11 */ /* 0x000fe200008f0c05 */
[----:B------:R-:W-:Y:S01]  /*18a10*/  STL [R1+0x8c], R6 ;  /* 0x00008c0601007387 */ /* 0x000fe20000100800 */
[----:B------:R-:W-:Y:S01]  /*18a20*/  LEA R4, P0, R2, c[0x0][0x170], 0x1 ;  /* 0x00005c0002047a11 */ /* 0x000fe200078008ff */
[----:B------:R-:W-:Y:S01]  /*18a30*/  USHF.L.U64.HI UR26, UR4, 0x1, UR26 ;  /* 0x00000001041a7899 */ /* 0x000fe2000801021a */
[----:B------:R-:W-:Y:S01]  /*18a40*/  IADD3 R238, P1, R0, 0x20, RZ ;  /* 0x0000002000ee7810 */ /* 0x000fe20007f3e0ff */
[----:B------:R-:W-:Y:S01]  /*18a50*/  STL [R1+0x88], R5 ;  /* 0x0000880501007387 */ /* 0x000fe20000100800 */
[----:B------:R-:W-:-:S03]  /*18a60*/  SHF.R.S32.HI R0, RZ, 0x1f, R0 ;  /* 0x0000001fff007819 */ /* 0x000fc60000011400 */
[----:B------:R1:W-:Y:S01]  /*18a70*/  STL [R1+0x84], R4 ;  /* 0x0000840401007387 */ /* 0x0003e20000100800 */
[----:B------:R-:W-:Y:S01]  /*18a80*/  ISETP.GE.AND P5, PT, R18, c[0x0][0x220], PT ;  /* 0x0000880012007a0c */ /* 0x000fe20003fa6270 */
[----:B------:R-:W-:Y:S01]  /*18a90*/  IMAD.X R239, RZ, RZ, R0, P1 ;  /* 0x000000ffffef7224 */ /* 0x000fe200008e0600 */
[----:B-1----:R-:W-:Y:S01]  /*18aa0*/  LEA.HI.X R4, R2, c[0x0][0x174], R3, 0x1, P0 ;  /* 0x00005d0002047a11 */ /* 0x002fe200000f0c03 */
[----:B-----5:R-:W-:Y:S02]  /*18ab0*/  IMAD.MOV.U32 R3, RZ, RZ, R132 ;  /* 0x000000ffff037224 */ /* 0x020fe400078e0084 */
[----:B------:R-:W-:Y:S02]  /*18ac0*/  IMAD.MOV.U32 R2, RZ, RZ, R133 ;  /* 0x000000ffff027224 */ /* 0x000fe400078e0085 */
[----:B------:R1:W-:Y:S04]  /*18ad0*/  STL [R1+0x80], R4 ;  /* 0x0000800401007387 */ /* 0x0003e80000100800 */
[----:B------:R-:W2:Y:S04]  /*18ae0*/  LDL.LU R14, [R1+0xf0] ;  /* 0x0000f000010e7983 */ /* 0x000ea80000300800 */
[----:B------:R-:W3:Y:S04]  /*18af0*/  LDL.LU R12, [R1+0xe0] ;  /* 0x0000e000010c7983 */ /* 0x000ee80000300800 */
[----:B------:R-:W4:Y:S04]  /*18b00*/  LDL.LU.64 R10, [R1+0xd8] ;  /* 0x0000d800010a7983 */ /* 0x000f280000300a00 */
[----:B------:R-:W2:Y:S04]  /*18b10*/  LDL.LU.64 R8, [R1+0xe8] ;  /* 0x0000e80001087983 */ /* 0x000ea80000300a00 */
[----:B------:R-:W1:Y:S04]  /*18b20*/  LDL.LU R17, [R1+0xd4] ;  /* 0x0000d40001117983 */ /* 0x000e680000300800 */
[----:B------:R-:W2:Y:S04]  /*18b30*/  LDL R13, [R1+0xcc] ;  /* 0x0000cc00010d7983 */ /* 0x000ea80000100800 */
[----:B------:R-:W4:Y:S04]  /*18b40*/  LDL R16, [R1+0xc8] ;  /* 0x0000c80001107983 */ /* 0x000f280000100800 */
[----:B------:R-:W4:Y:S01]  /*18b50*/  LDL R15, [R1+0xd0] ;  /* 0x0000d000010f7983 */ /* 0x000f220000100800 */
[----:B---3--:R-:W-:-:S04]  /*18b60*/  IMAD.WIDE.U32 R246, R12, -0x2daee0ad, RZ ;  /* 0xd2511f530cf67825 */ /* 0x008fc800078e00ff */
[----:B-1----:R-:W-:Y:S01]  /*18b70*/  IMAD.WIDE.U32 R4, R17, -0x326172a9, RZ ;  /* 0xcd9e8d5711047825 */ /* 0x002fe200078e00ff */
[----:B--2---:R-:W-:-:S04]  /*18b80*/  ISETP.GE.AND P4, PT, R13, c[0x0][0x220], PT ;  /* 0x000088000d007a0c */ /* 0x004fc80003f86270 */
[----:B------:R1:W-:Y:S01]  /*18b90*/  STL.64 [R1+0x78], R4 ;  /* 0x0000780401007387 */ /* 0x0003e20000100a00 */
[----:B------:R-:W-:Y:S01]  /*18ba0*/  LOP3.LUT R244, R5, R14, RZ, 0x3c, !PT ;  /* 0x0000000e05f47212 */ /* 0x000fe200078e3cff */
[----:B------:R-:W2:Y:S01]  /*18bb0*/  LDC.U8 R13, c[0x0][0x2d8] ;  /* 0x0000b600ff0d7b82 */ /* 0x000ea20000000000 */
[----:B----4-:R-:W-:-:S03]  /*18bc0*/  ISETP.GE.AND P3, PT, R16, c[0x0][0x220], PT ;  /* 0x0000880010007a0c */ /* 0x010fc60003f66270 */
[----:B------:R-:W-:Y:S01]  /*18bd0*/  IMAD.WIDE.U32 R244, R244, -0x2daee0ad, RZ ;  /* 0xd2511f53f4f47825 */ /* 0x000fe200078e00ff */
[----:B------:R-:W-:Y:S02]  /*18be0*/  ISETP.GE.AND P2, PT, R15, c[0x0][0x220], PT ;  /* 0x000088000f007a0c */ /* 0x000fe40003f46270 */
[----:B--2---:R-:W-:Y:S01]  /*18bf0*/  PRMT R0, R13, 0x7054, R13 ;  /* 0x000070540d007816 */ /* 0x004fe2000000000d */
[----:B-1----:R-:W-:Y:S02]  /*18c00*/  IMAD.MOV.U32 R4, RZ, RZ, R8 ;  /* 0x000000ffff047224 */ /* 0x002fe400078e0008 */
[----:B------:R-:W-:-:S05]  /*18c10*/  IMAD.MOV.U32 R5, RZ, RZ, R11 ;  /* 0x000000ffff057224 */ /* 0x000fca00078e000b */
[----:B------:R1:W-:Y:S01]  /*18c20*/  STL.64 [R1+0x90], R4 ;  /* 0x0000900401007387 */ /* 0x0003e20000100a00 */
[----:B------:R-:W-:Y:S05]  /*18c30*/  BRA `(.L_x_1827) ;  /* 0x000003e000007947 */ /* 0x000fea0003800000 */
.L_x_1829:
        /* <DEDUP_REMOVED lines=62> */
.L_x_1827:
[----:B------:R-:W2:Y:S01]  /*19020*/  LDL.64 R176, [R1+0x70] ;  /* 0x0000700001b07983 */ /* 0x000ea20000100a00 */
        /* <DEDUP_REMOVED lines=8> */
[----:B------:R-:W5:Y:S01]  /*190b0*/  LDL R16, [R1+0x80] ;  /* 0x0000800001107983 */ /* 0x000f620000100800 */
[----:B------:R-:W-:Y:S02]  /*190c0*/  UIMAD UR4, UR31, UR23, URZ ;  /* 0x000000171f0472a4 */ /* 0x000fe4000f8e023f */
[----:B------:R-:W-:Y:S01]  /*190d0*/  UISETP.GT.AND UP0, UPT, UR23, UR15, UPT ;  /* 0x0000000f1700728c */ /* 0x000fe2000bf04270 */
[----:B------:R-:W-:Y:S01]  /*190e0*/  BAR.SYNC.DEFER_BLOCKING 0x0 ;  /* 0x0000000000007b1d */ /* 0x000fe20000010000 */
[----:B------:R-:W-:Y:S05]  /*190f0*/  UIMAD UR4, UR5, UR34, UR4 ;  /* 0x00000022050472a4 */ /* 0x000fea000f8e0204 */
[----:B------:R-:W-:Y:S04]  /*19100*/  @P5 STS.128 [R207+0x18000], RZ ;  /* 0x018000ffcf005388 */ /* 0x000fe80000000c00 */
[----:B------:R-:W5:Y:S04]  /*19110*/  LDL R175, [R1+0x8c] ;  /* 0x00008c0001af7983 */ /* 0x000f680000100800 */
[----:B------:R-:W5:Y:S01]  /*19120*/  LDL R174, [R1+0x88] ;  /* 0x0000880001ae7983 */ /* 0x000f620000100800 */
[C---:B--2---:R-:W-:Y:S04]  /*19130*/  LEA R6, P0, R0.reuse, R176, 0x6 ;  /* 0x000000b000067211 */ /* 0x044fe800078030ff */
[----:B------:R-:W-:Y:S01]  /*19140*/  LEA.HI.X.SX32 R7, R0, R177, 0x6, P0 ;  /* 0x000000b100077211 */ /* 0x000fe200000f36ff */
[----:B------:R-:W-:Y:S04]  /*19150*/  IMAD.WIDE.U32 R14, R6, c[0x0][0x1a0], RZ ;  /* 0x00006800060e7a25 */ /* 0x000fe800078e00ff */
[----:B---3--:R-:W-:Y:S01]  /*19160*/  IMAD.WIDE.U32 R8, R8, UR23, R4 ;  /* 0x0000001708087c25 */ /* 0x008fe2000f8e0004 */
[C---:B------:R-:W-:Y:S03]  /*19170*/  LEA R4, P1, R0.reuse, R238, 0x6 ;  /* 0x000000ee00047211 */ /* 0x040fe600078230ff */
[----:B------:R-:W-:Y:S01]  /*19180*/  IMAD R7, R7, c[0x0][0x1a0], RZ ;  /* 0x0000680007077a24 */ /* 0x000fe200078e02ff */
[----:B------:R-:W-:Y:S01]  /*19190*/  LEA.HI.X.SX32 R5, R0, R239, 0x6, P1 ;  /* 0x000000ef00057211 */ /* 0x000fe200008f36ff */
[----:B------:R-:W-:Y:S01]  /*191a0*/  IMAD.WIDE.U32 R12, R4, c[0x0][0x1a0], RZ ;  /* 0x00006800040c7a25 */ /* 0x000fe200078e00ff */
[----:B------:R-:W-:Y:S02]  /*191b0*/  @!P5 LEA R10, P0, R8, c[0x0][0x170], 0x1 ;  /* 0x00005c00080ada11 */ /* 0x000fe400078008ff */
[----:B------:R-:W-:Y:S01]  /*191c0*/  IADD3 R0, R9, UR4, RZ ;  /* 0x0000000409007c10 */ /* 0x000fe2000fffe0ff */
[----:B------:R-:W-:Y:S01]  /*191d0*/  IMAD R7, R6, c[0x0][0x1a4], R7 ;  /* 0x0000690006077a24 */ /* 0x000fe200078e0207 */
[C---:B------:R-:W-:Y:S01]  /*191e0*/  @!P5 IADD3 R9, P1, R8.reuse, UR19, RZ ;  /* 0x000000130809dc10 */ /* 0x040fe2000ff3e0ff */
[----:B------:R-:W-:Y:S01]  /*191f0*/  IMAD R5, R5, c[0x0][0x1a0], RZ ;  /* 0x0000680005057a24 */ /* 0x000fe200078e02ff */
[----:B------:R-:W-:Y:S01]  /*19200*/  @!P5 LEA.HI.X R11, R8, c[0x0][0x174], R0, 0x1, P0 ;  /* 0x00005d00080bda11 */ /* 0x000fe200000f0c00 */
[----:B------:R-:W-:Y:S01]  /*19210*/  IMAD.IADD R15, R15, 0x1, R7 ;  /* 0x000000010f0f7824 */ /* 0x000fe200078e0207 */
[----:B------:R-:W-:Y:S01]  /*19220*/  @!P5 LEA R6, P0, R9, c[0x0][0x170], 0x1 ;  /* 0x00005c000906da11 */ /* 0x000fe200078008ff */
[----:B------:R-:W-:Y:S01]  /*19230*/  IMAD R5, R4, c[0x0][0x1a4], R5 ;  /* 0x0000690004057a24 */ /* 0x000fe200078e0205 */
[-C--:B----4-:R-:W-:Y:S01]  /*19240*/  LEA R4, P6, R14, R17.reuse, 0x1 ;  /* 0x000000110e047211 */ /* 0x090fe200078c08ff */
[----:B------:R-:W-:Y:S01]  /*19250*/  @!PT LDS RZ, [RZ] ;  /* 0x00000000fffff984 */ /* 0x000fe20000000800 */
[----:B------:R-:W-:Y:S01]  /*19260*/  @!PT LDS RZ, [RZ] ;  /* 0x00000000fffff984 */ /* 0x000fe20000000800 */
[----:B------:R-:W-:Y:S01]  /*19270*/  @!PT LDS RZ, [RZ] ;  /* 0x00000000fffff984 */ /* 0x000fe20000000800 */
[----:B------:R1:W-:Y:S01]  /*19280*/  @!P5 LDGSTS.E.BYPASS.LTC128B.128 [R207+0x18000], [R10.64] ;  /* 0x180000000acfdfae */ /* 0x0003e2000b901d58 */
[----:B------:R-:W-:Y:S01]  /*19290*/  @!P5 IADD3.X R0, R0, UR18, RZ, P1, !PT ;  /* 0x000000120000dc10 */ /* 0x000fe20008ffe4ff */
[----:B------:R-:W-:Y:S01]  /*192a0*/  IMAD.IADD R8, R13, 0x1, R5 ;  /* 0x000000010d087824 */ /* 0x000fe200078e0205 */
[-C--:B-----5:R-:W-:Y:S01]  /*192b0*/  LEA.HI.X R5, R14, R16.reuse, R15, 0x1, P6 ;  /* 0x000000100e057211 */ /* 0x0a0fe200030f0c0f */
[----:B------:R-:W-:Y:S01]  /*192c0*/  @P4 STS.128 [R207+0x1a000], RZ ;  /* 0x01a000ffcf004388 */ /* 0x000fe20000000c00 */
[----:B------:R-:W-:Y:S01]  /*192d0*/  @!P5 LEA.HI.X R7, R9, c[0x0][0x174], R0, 0x1, P0 ;  /* 0x00005d000907da11 */ /* 0x000fe200000f0c00 */
[----:B------:R-:W-:Y:S01]  /*192e0*/  UIADD3 UR4, UR6, -UR28, URZ ;  /* 0x8000001c06047290 */ /* 0x000fe2000fffe03f */
[C---:B------:R-:W-:Y:S01]  /*192f0*/  LEA R28, P1, R12.reuse, R17, 0x1 ;  /* 0x000000110c1c7211 */ /* 0x040fe200078208ff */
[----:B------:R-:W-:Y:S01]  /*19300*/  @!PT LDS RZ, [RZ] ;  /* 0x00000000fffff984 */ /* 0x000fe20000000800 */
[----:B------:R-:W-:Y:S01]  /*19310*/  @!PT LDS RZ, [RZ] ;  /* 0x00000000fffff984 */ /* 0x000fe20000000800 */
[----:B------:R-:W-:Y:S01]  /*19320*/  @!PT LDS RZ, [RZ] ;  /* 0x00000000fffff984 */ /* 0x000fe20000000800 */
[----:B------:R2:W-:Y:S03]  /*19330*/  @!P4 LDGSTS.E.BYPASS.LTC128B.128 [R207+0x1a000], [R4.64+0x80] ;  /* 0x1a00008004cfcfae */ /* 0x0005e6000b901d58 */
[----:B------:R-:W-:Y:S01]  /*19340*/  LEA.HI.X R29, R12, R16, R8, 0x1, P1 ;  /* 0x000000100c1d7211 */ /* 0x000fe200008f0c08 */
[----:B------:R-:W-:Y:S01]  /*19350*/  @P3 STS.128 [R207+0x1c000], RZ ;  /* 0x01c000ffcf003388 */ /* 0x000fe20000000c00 */
[----:B------:R-:W-:Y:S03]  /*19360*/  IMAD.U32 R0, RZ, RZ, UR4 ;  /* 0x00000004ff007e24 */ /* 0x000fe6000f8e00ff */
[----:B------:R-:W-:Y:S01]  /*19370*/  @!PT LDS RZ, [RZ] ;  /* 0x00000000fffff984 */ /* 0x000fe20000000800 */
[----:B------:R-:W-:Y:S01]  /*19380*/  @!PT LDS RZ, [RZ] ;  /* 0x00000000fffff984 */ /* 0x000fe20000000800 */
[----:B------:R-:W-:Y:S01]  /*19390*/  @!PT LDS RZ, [RZ] ;  /* 0x00000000fffff984 */ /* 0x000fe20000000800 */
[----:B------:R2:W-:Y:S02]  /*193a0*/  @!P3 LDGSTS.E.BYPASS.LTC128B.128 [R207+0x1c000], [R4.64+0x100] ;  /* 0x1c00010004cfbfae */ /* 0x0005e4000b901d58 */
[C---:B------:R-:W-:Y:S02]  /*193b0*/  LEA R172, P1, R0.reuse, R176, 0x6 ;  /* 0x000000b000ac7211 */ /* 0x040fe400078230ff */
[----:B------:R-:W-:Y:S02]  /*193c0*/  @P2 STS.128 [R207+0x1e000], RZ ;  /* 0x01e000ffcf002388 */ /* 0x000fe40000000c00 */
[C---:B------:R-:W-:Y:S02]  /*193d0*/  LEA.HI.X.SX32 R173, R0.reuse, R177, 0x6, P1 ;  /* 0x000000b100ad7211 */ /* 0x040fe400008f36ff */
        /* <DEDUP_REMOVED lines=27> */
[----:B------:R-:W4:Y:S04]  /*19590*/  LDSM.16.M88.4 R24, [R179+0x11000] ;  /* 0x01100000b318783b */ /* 0x000f280000000200 */
[----:B------:R-:W0:Y:S04]  /*195a0*/  LDGDEPBAR ;  /* 0x00000000000079af */ /* 0x000e280000000000 */
[----:B------:R-:W3:Y:S04]  /*195b0*/  LDSM.16.M88.4 R132, [R179+0x11800] ;  /* 0x01180000b384783b */ /* 0x000ee80000000200 */
[----:B------:R-:W-:Y:S01]  /*195c0*/  LDSM.16.M88.4 R168, [R188] ;  /* 0x00000000bca8783b */ /* 0x000fe20000000200 */
[C---:B--2---:R-:W-:Y:S08]  /*195d0*/  HMMA.16816.F32 R4, R32.reuse, R8, RZ ;  /* 0x000000082004723c */ /* 0x044ff000000018ff */
[C---:B------:R-:W-:Y:S08]  /*195e0*/  HMMA.16816.F32 R8, R32.reuse, R10, RZ ;  /* 0x0000000a2008723c */ /* 0x040ff000000018ff */
[C---:B-1----:R-:W-:Y:S08]  /*195f0*/  HMMA.16816.F32 R12, R32.reuse, R16, RZ ;  /* 0x00000010200c723c */ /* 0x042ff000000018ff */
[C---:B------:R-:W-:Y:S08]  /*19600*/  HMMA.16816.F32 R16, R32.reuse, R18, RZ ;  /* 0x000000122010723c */ /* 0x040ff000000018ff */
[C---:B----4-:R-:W-:Y:S08]  /*19610*/  HMMA.16816.F32 R20, R32.reuse, R24, RZ ;  /* 0x000000182014723c */ /* 0x050ff000000018ff */
[C---:B------:R-:W-:Y:S08]  /*19620*/  HMMA.16816.F32 R24, R32.reuse, R26, RZ ;  /* 0x0000001a2018723c */ /* 0x040ff000000018ff */
[C---:B---3--:R-:W-:Y:S08]  /*19630*/  HMMA.16816.F32 R28, R32.reuse, R132, RZ ;  /* 0x00000084201c723c */ /* 0x048ff000000018ff */
        /* <DEDUP_REMOVED lines=196> */
[C---:B------:R-:W-:Y:S01]  /*1a280*/  LEA R168, P0, R0.reuse, R238, 0x6 ;  /* 0x000000ee00a87211 */ /* 0x040fe200078030ff */
[----:B------:R-:W-:Y:S04]  /*1a290*/  HMMA.16816.F32 R32, R132, R170, R32 ;  /* 0x000000aa8420723c */ /* 0x000fe80000001820 */
[----:B------:R-:W-:Y:S01]  /*1a2a0*/  LEA.HI.X.SX32 R169, R0, R239, 0x6, P0 ;  /* 0x000000ef00a97211 */ /* 0x000fe200000f36ff */
[----:B------:R-:W-:Y:S01]  /*1a2b0*/  IMAD R0, R173, c[0x0][0x198], RZ ;  /* 0x00006600ad007a24 */ /* 0x000fe200078e02ff */
[----:B------:R-:W-:Y:S01]  /*1a2c0*/  PLOP3.LUT P0, PT, PT, PT, UP0, 0x80, 0x0 ;  /* 0x000000000000781c */ /* 0x000fe20003f0f008 */
[----:B------:R-:W-:Y:S05]  /*1a2d0*/  IMAD.WIDE.U32 R170, R168, c[0x0][0x198], RZ ;  /* 0x00006600a8aa7a25 */ /* 0x000fea00078e00ff */
[----:B------:R-:W-:Y:S02]  /*1a2e0*/  IMAD R132, R169, c[0x0][0x198], RZ ;  /* 0x00006600a9847a24 */ /* 0x000fe400078e02ff */
[C---:B------:R-:W-:Y:S02]  /*1a2f0*/  IMAD R0, R172.reuse, c[0x0][0x19c], R0 ;  /* 0x00006700ac007a24 */ /* 0x040fe400078e0200 */
[----:B------:R-:W-:Y:S04]  /*1a300*/  IMAD.WIDE.U32 R172, R172, c[0x0][0x198], RZ ;  /* 0x00006600acac7a25 */ /* 0x000fe800078e00ff */
[----:B------:R-:W-:Y:S01]  /*1a310*/  IMAD R168, R168, c[0x0][0x19c], R132 ;  /* 0x00006700a8a87a24 */ /* 0x000fe200078e0284 */
[-C--:B------:R-:W-:Y:S01]  /*1a320*/  LEA R134, P6, R172, R175.reuse, 0x1 ;  /* 0x000000afac867211 */ /* 0x080fe200078c08ff */
[----:B------:R-:W-:Y:S01]  /*1a330*/  IMAD.IADD R0, R173, 0x1, R0 ;  /* 0x00000001ad007824 */ /* 0x000fe200078e0200 */
[----:B------:R-:W-:Y:S01]  /*1a340*/  LEA R132, P1, R170, R175, 0x1 ;  /* 0x000000afaa847211 */ /* 0x000fe200078208ff */
[----:B------:R-:W-:Y:S03]  /*1a350*/  IMAD.IADD R168, R171, 0x1, R168 ;  /* 0x00000001aba87824 */ /* 0x000fe600078e02a8 */
[-C--:B------:R-:W-:Y:S02]  /*1a360*/  LEA.HI.X R135, R172, R174.reuse, R0, 0x1, P6 ;  /* 0x000000aeac877211 */ /* 0x080fe400030f0c00 */
[----:B------:R-:W-:Y:S01]  /*1a370*/  LEA.HI.X R133, R170, R174, R168, 0x1, P1 ;  /* 0x000000aeaa857211 */ /* 0x000fe200008f0ca8 */
[----:B------:R-:W-:-:S05]  /*1a380*/  @P0 BRA `(.L_x_1829) ;  /* 0xffffe8b000000947 */ /* 0x000fca000383ffff */
.L_x_1828:
[----:B------:R-:W2:Y:S01]  /*1a390*/  LDL.64 R208, [R1+0x78] ;  /* 0x0000780001d07983 */ /* 0x000ea20000100a00 */
[----:B------:R-:W-:Y:S01]  /*1a3a0*/  IMAD.U32 R0, RZ, RZ, UR23 ;  /* 0x00000017ff007e24 */ /* 0x000fe2000f8e00ff */
[----:B------:R-:W-:Y:S01]  /*1a3b0*/  USHF.L.U32 UR35, UR23, 0x1, URZ ;  /* 0x0000000117237899 */ /* 0x000fe2000800063f */
[----:B------:R-:W-:Y:S01]  /*1a3c0*/  P2R R231, PR, RZ, 0x4 ;  /* 0x00000004ffe77803 */ /* 0x000fe20000000000 */
[----:B------:R-:W-:Y:S02]  /*1a3d0*/  UIADD3 UR4, UR33, -0x4498517b, URZ ;  /* 0xbb67ae8521047890 */ /* 0x000fe4000fffe03f */
[----:B-1----:R-:W1:Y:S01]  /*1a3e0*/  S2R R132, SR_TID.X ;  /* 0x0000000000847919 */ /* 0x002e620000002100 */
[----:B------:R-:W-:Y:S02]  /*1a3f0*/  ULOP3.LUT UR29, UR35, UR33, URZ, 0x3c, !UPT ;  /* 0x00000021231d7292 */ /* 0x000fe4000f8e3c3f */
        /* <DEDUP_REMOVED lines=12> */
[C---:B------:R-:W-:Y:S02]  /*1a4c0*/  IADD3 R133, R0.reuse, 0x8, RZ ;  /* 0x0000000800857810 */ /* 0x040fe40007ffe0ff */
[C---:B------:R-:W-:Y:S02]  /*1a4d0*/  ISETP.GE.OR P0, PT, R0.reuse, R217, !P0 ;  /* 0x000000d90000720c */ /* 0x040fe40004706670 */
[----:B------:R-:W-:Y:S02]  /*1a4e0*/  ISETP.GE.OR P6, PT, R0, R216, !P6 ;  /* 0x000000d80000720c */ /* 0x000fe400077c6670 */
[-C--:B------:R-:W-:Y:S02]  /*1a4f0*/  ISETP.GE.AND P1, PT, R132, R215.reuse, PT ;  /* 0x000000d78400720c */ /* 0x080fe40003f26270 */
[----:B------:R-:W-:Y:S02]  /*1a500*/  FSEL R134, R4, -INF , !P0 ;  /* 0xff80000004867808 */ /* 0x000fe40004000000 */
[----:B------:R-:W-:Y:S02]  /*1a510*/  ISETP.GE.AND P0, PT, R132, R214, PT ;  /* 0x000000d68400720c */ /* 0x000fe40003f06270 */
[----:B------:R-:W-:Y:S02]  /*1a520*/  FSEL R135, R6, -INF , !P6 ;  /* 0xff80000006877808 */ /* 0x000fe40007000000 */
[C---:B------:R-:W-:Y:S02]  /*1a530*/  ISETP.GE.AND P6, PT, R133.reuse, R215, PT ;  /* 0x000000d78500720c */ /* 0x040fe40003fc6270 */
[CC--:B------:R-:W-:Y:S02]  /*1a540*/  ISETP.GE.OR P1, PT, R132.reuse, R217.reuse, !P1 ;  /* 0x000000d98400720c */ /* 0x0c0fe40004f26670 */
[----:B------:R-:W-:Y:S02]  /*1a550*/  ISETP.GE.OR P0, PT, R132, R216, !P0 ;  /* 0x000000d88400720c */ /* 0x000fe40004706670 */
[----:B------:R-:W-:Y:S02]  /*1a560*/  ISETP.GE.OR P6, PT, R133, R217, !P6 ;  /* 0x000000d98500720c */ /* 0x000fe400077c6670 */
[----:B------:R-:W-:Y:S02]  /*1a570*/  IADD3 R4, R0, 0x9, RZ ;  /* 0x0000000900047810 */ /* 0x000fe40007ffe0ff */
[----:B------:R-:W-:Y:S02]  /*1a580*/  FSEL R168, R5, -INF , !P1 ;  /* 0xff80000005a87808 */ /* 0x000fe40004800000 */
[----:B------:R-:W-:Y:S02]  /*1a590*/  FSEL R169, R7, -INF , !P0 ;  /* 0xff80000007a97808 */ /* 0x000fe40004000000 */
[----:B------:R-:W-:Y:S02]  /*1a5a0*/  FSEL R8, R8, -INF , !P6 ;  /* 0xff80000008087808 */ /* 0x000fe40007000000 */
[CC--:B------:R-:W-:Y:S02]  /*1a5b0*/  ISETP.GE.AND P0, PT, R133.reuse, R214.reuse, PT ;  /* 0x000000d68500720c */ /* 0x0c0fe40003f06270 */
[C---:B------:R-:W-:Y:S02]  /*1a5c0*/  ISETP.GE.AND P1, PT, R4.reuse, R215, PT ;  /* 0x000000d70400720c */ /* 0x040fe40003f26270 */
[----:B------:R-:W-:Y:S02]  /*1a5d0*/  ISETP.GE.AND P6, PT, R4, R214, PT ;  /* 0x000000d60400720c */ /* 0x000fe40003fc6270 */
[----:B------:R-:W-:Y:S02]  /*1a5e0*/  IADD3 R6, R0, 0x10, RZ ;  /* 0x0000001000067810 */ /* 0x000fe40007ffe0ff */
[-C--:B------:R-:W-:Y:S02]  /*1a5f0*/  ISETP.GE.OR P0, PT, R133, R216.reuse, !P0 ;  /* 0x000000d88500720c */ /* 0x080fe40004706670 */
[C---:B------:R-:W-:Y:S02]  /*1a600*/  ISETP.GE.OR P1, PT, R4.reuse, R217, !P1 ;  /* 0x000000d90400720c */ /* 0x040fe40004f26670 */
[----:B------:R-:W-:Y:S02]  /*1a610*/  ISETP.GE.OR P6, PT, R4, R216, !P6 ;  /* 0x000000d80400720c */ /* 0x000fe400077c6670 */
[----:B------:R-:W-:Y:S02]  /*1a620*/  IADD3 R4, R0, 0x11, RZ ;  /* 0x0000001100047810 */ /* 0x000fe40007ffe0ff */
[----:B------:R-:W-:Y:S02]  /*1a630*/  FSEL R9, R9, -INF , !P1 ;  /* 0xff80000009097808 */ /* 0x000fe40004800000 */
[-C--:B------:R-:W-:Y:S02]  /*1a640*/  ISETP.GE.AND P1, PT, R6, R215.reuse, PT ;  /* 0x000000d70600720c */ /* 0x080fe40003f26270 */
[----:B------:R-:W-:Y:S02]  /*1a650*/  FSEL R10, R10, -INF , !P0 ;  /* 0xff8000000a0a7808 */ /* 0x000fe40004000000 */
[----:B------:R-:W-:Y:S02]  /*1a660*/  ISETP.GE.AND P0, PT, R4, R215, PT ;  /* 0x000000d70400720c */ /* 0x000fe40003f06270 */
[-C--:B------:R-:W-:Y:S02]  /*1a670*/  ISETP.GE.OR P1, PT, R6, R217.reuse, !P1 ;  /* 0x000000d90600720c */ /* 0x080fe40004f26670 */
[----:B------:R-:W-:Y:S02]  /*1a680*/  ISETP.GE.OR P0, PT, R4, R217, !P0 ;  /* 0x000000d90400720c */ /* 0x000fe40004706670 */
[----:B------:R-:W-:Y:S02]  /*1a690*/  IADD3 R5, R0, 0x18, RZ ;  /* 0x0000001800057810 */ /* 0x000fe40007ffe0ff */
[----:B------:R-:W-:Y:S02]  /*1a6a0*/  FSEL R12, R12, -INF , !P1 ;  /* 0xff8000000c0c7808 */ /* 0x000fe40004800000 */
[----:B------:R-:W-:Y:S02]  /*1a6b0*/  FSEL R13, R13, -INF , !P0 ;  /* 0xff8000000d0d7808 */ /* 0x000fe40004000000 */
[----:B------:R-:W-:Y:S02]  /*1a6c0*/  FSEL R11, R11, -INF , !P6 ;  /* 0xff8000000b0b7808 */ /* 0x000fe40007000000 */
[-C--:B------:R-:W-:Y:S02]  /*1a6d0*/  ISETP.GE.AND P6, PT, R6, R214.reuse, PT ;  /* 0x000000d60600720c */ /* 0x080fe40003fc6270 */
[----:B------:R-:W-:Y:S02]  /*1a6e0*/  ISETP.GE.AND P1, PT, R4, R214, PT ;  /* 0x000000d60400720c */ /* 0x000fe40003f26270 */
[C---:B------:R-:W-:Y:S02]  /*1a6f0*/  ISETP.GE.AND P0, PT, R5.reuse, R215, PT ;  /* 0x000000d70500720c */ /* 0x040fe40003f06270 */
[-C--:B------:R-:W-:Y:S02]  /*1a700*/  ISETP.GE.OR P6, PT, R6, R216.reuse, !P6 ;  /* 0x000000d80600720c */ /* 0x080fe400077c6670 */
[----:B------:R-:W-:Y:S02]  /*1a710*/  ISETP.GE.OR P1, PT, R4, R216, !P1 ;  /* 0x000000d80400720c */ /* 0x000fe40004f26670 */
[----:B------:R-:W-:Y:S02]  /*1a720*/  IADD3 R4, R0, 0x19, RZ ;  /* 0x0000001900047810 */ /* 0x000fe40007ffe0ff */
[----:B------:R-:W-:Y:S02]  /*1a730*/  ISETP.GE.OR P0, PT, R5, R217, !P0 ;  /* 0x000000d90500720c */ /* 0x000fe40004706670 */
[----:B------:R-:W-:Y:S02]  /*1a740*/  FSEL R14, R14, -INF , !P6 ;  /* 0xff8000000e0e7808 */ /* 0x000fe40007000000 */
[----:B------:R-:W-:Y:S02]  /*1a750*/  FSEL R15, R15, -INF , !P1 ;  /* 0xff8000000f0f7808 */ /* 0x000fe40004800000 */
[----:B------:R-:W-:Y:S02]  /*1a760*/  FSEL R16, R16, -INF , !P0 ;  /* 0xff80000010107808 */ /* 0x000fe40004000000 */
[C---:B------:R-:W-:Y:S02]  /*1a770*/  ISETP.GE.AND P6, PT, R4.reuse, R215, PT ;  /* 0x000000d70400720c */ /* 0x040fe40003fc6270 */
[CC--:B------:R-:W-:Y:S02]  /*1a780*/  ISETP.GE.AND P1, PT, R5.reuse, R214.reuse, PT ;  /* 0x000000d60500720c */ /* 0x0c0fe40003f26270 */
[C---:B------:R-:W-:Y:S02]  /*1a790*/  ISETP.GE.AND P0, PT, R4.reuse, R214, PT ;  /* 0x000000d60400720c */ /* 0x040fe40003f06270 */
[C---:B------:R-:W-:Y:S02]  /*1a7a0*/  ISETP.GE.OR P6, PT, R4.reuse, R217, !P6 ;  /* 0x000000d90400720c */ /* 0x040fe400077c6670 */
[-C--:B------:R-:W-:Y:S02]  /*1a7b0*/  ISETP.GE.OR P1, PT, R5, R216.reuse, !P1 ;  /* 0x000000d80500720c */ /* 0x080fe40004f26670 */
[----:B------:R-:W-:Y:S02]  /*1a7c0*/  ISETP.GE.OR P0, PT, R4, R216, !P0 ;  /* 0x000000d80400720c */ /* 0x000fe40004706670 */
[C---:B------:R-:W-:Y:S02]  /*1a7d0*/  IADD3 R4, R0.reuse, 0x20, RZ ;  /* 0x0000002000047810 */ /* 0x040fe40007ffe0ff */
[----:B------:R-:W-:Y:S02]  /*1a7e0*/  IADD3 R5, R0, 0x21, RZ ;  /* 0x0000002100057810 */ /* 0x000fe40007ffe0ff */
[----:B------:R-:W-:Y:S02]  /*1a7f0*/  FSEL R17, R17, -INF , !P6 ;  /* 0xff80000011117808 */ /* 0x000fe40007000000 */
[----:B------:R-:W-:Y:S02]  /*1a800*/  FSEL R18, R18, -INF , !P1 ;  /* 0xff80000012127808 */ /* 0x000fe40004800000 */
[----:B------:R-:W-:Y:S02]  /*1a810*/  FSEL R19, R19, -INF , !P0 ;  /* 0xff80000013137808 */ /* 0x000fe40004000000 */
[CC--:B------:R-:W-:Y:S02]  /*1a820*/  ISETP.GE.AND P6, PT, R4.reuse, R215.reuse, PT ;  /* 0x000000d70400720c */ /* 0x0c0fe40003fc6270 */
        /* <DEDUP_REMOVED lines=8> */
[CC--:B------:R-:W-:Y:S02]  /*1a8b0*/  ISETP.GE.AND P6, PT, R5.reuse, R214.reuse, PT ;  /* 0x000000d60500720c */ /* 0x0c0fe40003fc6270 */
[----:B------:R-:W-:Y:S02]  /*1a8c0*/  ISETP.GE.AND P1, PT, R4, R215, PT ;  /* 0x000000d70400720c */ /* 0x000fe40003f26270 */
[----:B------:R-:W-:Y:S02]  /*1a8d0*/  FSEL R22, R22, -INF , !P0 ;  /* 0xff80000016167808 */ /* 0x000fe40004000000 */
[----:B------:R-:W-:Y:S02]  /*1a8e0*/  ISETP.GE.AND P0, PT, R4, R214, PT ;  /* 0x000000d60400720c */ /* 0x000fe40003f06270 */
[-C--:B------:R-:W-:Y:S02]  /*1a8f0*/  ISETP.GE.OR P6, PT, R5, R216.reuse, !P6 ;  /* 0x000000d80500720c */ /* 0x080fe400077c6670 */
[----:B------:R-:W-:Y:S02]  /*1a900*/  IADD3 R5, R0, 0x29, RZ ;  /* 0x0000002900057810 */ /* 0x000fe40007ffe0ff */
[C---:B------:R-:W-:Y:S02]  /*1a910*/  ISETP.GE.OR P1, PT, R4.reuse, R217, !P1 ;  /* 0x000000d90400720c */ /* 0x040fe40004f26670 */
[----:B------:R-:W-:Y:S02]  /*1a920*/  ISETP.GE.OR P0, PT, R4, R216, !P0 ;  /* 0x000000d80400720c */ /* 0x000fe40004706670 */
[----:B------:R-:W-:Y:S02]  /*1a930*/  FMNMX.FTZ R4, R134, R2, !PT ;  /* 0x0000000286047209 */ /* 0x000fe40007810000 */
[----:B------:R-:W-:Y:S02]  /*1a940*/  FSEL R23, R23, -INF , !P6 ;  /* 0xff80000017177808 */ /* 0x000fe40007000000 */
[----:B------:R-:W-:Y:S02]  /*1a950*/  FSEL R24, R24, -INF , !P1 ;  /* 0xff80000018187808 */ /* 0x000fe40004800000 */
[C---:B------:R-:W-:Y:S02]  /*1a960*/  ISETP.GE.AND P6, PT, R5.reuse, R215, PT ;  /* 0x000000d70500720c */ /* 0x040fe40003fc6270 */
[C---:B------:R-:W-:Y:S02]  /*1a970*/  ISETP.GE.AND P1, PT, R5.reuse, R214, PT ;  /* 0x000000d60500720c */ /* 0x040fe40003f26270 */
[----:B------:R-:W-:Y:S02]  /*1a980*/  FMNMX.FTZ R7, R168, R4, !PT ;  /* 0x00000004a8077209 */ /* 0x000fe40007810000 */
[C---:B------:R-:W-:Y:S02]  /*1a990*/  ISETP.GE.OR P1, PT, R5.reuse, R216, !P1 ;  /* 0x000000d80500720c */ /* 0x040fe40004f26670 */
[----:B------:R-:W-:Y:S02]  /*1a9a0*/  ISETP.GE.OR P6, PT, R5, R217, !P6 ;  /* 0x000000d90500720c */ /* 0x000fe400077c6670 */
[----:B------:R-:W-:Y:S02]  /*1a9b0*/  FMNMX.FTZ R5, R135, R3, !PT ;  /* 0x0000000387057209 */ /* 0x000fe40007810000 */
[----:B------:R-:W-:Y:S02]  /*1a9c0*/  FMNMX.FTZ R7, R8, R7, !PT ;  /* 0x0000000708077209 */ /* 0x000fe40007810000 */
[----:B------:R-:W-:Y:S02]  /*1a9d0*/  FMNMX.FTZ R6, R169, R5, !PT ;  /* 0x00000005a9067209 */ /* 0x000fe40007810000 */
[----:B------:R-:W-:Y:S02]  /*1a9e0*/  FMNMX.FTZ R7, R9, R7, !PT ;  /* 0x0000000709077209 */ /* 0x000fe40007810000 */
[----:B------:R-:W-:Y:S02]  /*1a9f0*/  FMNMX.FTZ R6, R10, R6, !PT ;  /* 0x000000060a067209 */ /* 0x000fe40007810000 */
[----:B------:R-:W-:Y:S02]  /*1aa00*/  FMNMX.FTZ R7, R12, R7, !PT ;  /* 0x000000070c077209 */ /* 0x000fe40007810000 */
[----:B------:R-:W-:Y:S02]  /*1aa10*/  FMNMX.FTZ R6, R11, R6, !PT ;  /* 0x000000060b067209 */ /* 0x000fe40007810000 */
[----:B------:R-:W-:Y:S02]  /*1aa20*/  IADD3 R4, R0, 0x30, RZ ;  /* 0x0000003000047810 */ /* 0x000fe40007ffe0ff */
[----:B------:R-:W-:Y:S02]  /*1aa30*/  FMNMX.FTZ R7, R13, R7, !PT ;  /* 0x000000070d077209 */ /* 0x000fe40007810000 */
[----:B------:R-:W-:Y:S02]  /*1aa40*/  FSEL R25, R25, -INF , !P6 ;  /* 0xff80000019197808 */ /* 0x000fe40007000000 */
[----:B------:R-:W-:Y:S02]  /*1aa50*/  FMNMX.FTZ R6, R14, R6, !PT ;  /* 0x000000060e067209 */ /* 0x000fe40007810000 */
[----:B------:R-:W-:Y:S02]  /*1aa60*/  ISETP.GE.AND P6, PT, R4, R215, PT ;  /* 0x000000d70400720c */ /* 0x000fe40003fc6270 */
[----:B------:R-:W-:Y:S02]  /*1aa70*/  FMNMX.FTZ R7, R16, R7, !PT ;  /* 0x0000000710077209 */ /* 0x000fe40007810000 */
[----:B------:R-:W-:Y:S02]  /*1aa80*/  IADD3 R5, R0, 0x31, RZ ;  /* 0x0000003100057810 */ /* 0x000fe40007ffe0ff */
[----:B------:R-:W-:Y:S02]  /*1aa90*/  FMNMX.FTZ R6, R15, R6, !PT ;  /* 0x000000060f067209 */ /* 0x000fe40007810000 */
[----:B------:R-:W-:Y:S02]  /*1aaa0*/  ISETP.GE.OR P6, PT, R4, R217, !P6 ;  /* 0x000000d90400720c */ /* 0x000fe400077c6670 */
[----:B------:R-:W-:Y:S02]  /*1aab0*/  FMNMX.FTZ R7, R17, R7, !PT ;  /* 0x0000000711077209 */ /* 0x000fe40007810000 */
[----:B------:R-:W-:Y:S02]  /*1aac0*/  FSEL R27, R27, -INF , !P1 ;  /* 0xff8000001b1b7808 */ /* 0x000fe40004800000 */
[----:B------:R-:W-:Y:S02]  /*1aad0*/  FSEL R26, R26, -INF , !P0 ;  /* 0xff8000001a1a7808 */ /* 0x000fe40004000000 */
[----:B------:R-:W-:Y:S02]  /*1aae0*/  FSEL R28, R28, -INF , !P6 ;  /* 0xff8000001c1c7808 */ /* 0x000fe40007000000 */
[C---:B------:R-:W-:Y:S02]  /*1aaf0*/  ISETP.GE.AND P6, PT, R5.reuse, R214, PT ;  /* 0x000000d60500720c */ /* 0x040fe40003fc6270 */
[----:B------:R-:W-:Y:S02]  /*1ab00*/  FMNMX.FTZ R6, R18, R6, !PT ;  /* 0x0000000612067209 */ /* 0x000fe40007810000 */
[----:B------:R-:W-:Y:S02]  /*1ab10*/  ISETP.GE.AND P0, PT, R4, R214, PT ;  /* 0x000000d60400720c */ /* 0x000fe40003f06270 */
[C---:B------:R-:W-:Y:S02]  /*1ab20*/  ISETP.GE.AND P1, PT, R5.reuse, R215, PT ;  /* 0x000000d70500720c */ /* 0x040fe40003f26270 */
[----:B------:R-:W-:Y:S02]  /*1ab30*/  FMNMX.FTZ R7, R20, R7, !PT ;  /* 0x0000000714077209 */ /* 0x000fe40007810000 */
[CC--:B------:R-:W-:Y:S02]  /*1ab40*/  ISETP.GE.OR P6, PT, R5.reuse, R216.reuse, !P6 ;  /* 0x000000d80500720c */ /* 0x0c0fe400077c6670 */
[----:B------:R-:W-:Y:S02]  /*1ab50*/  ISETP.GE.OR P0, PT, R4, R216, !P0 ;  /* 0x000000d80400720c */ /* 0x000fe40004706670 */
[----:B------:R-:W-:Y:S02]  /*1ab60*/  IADD3 R4, R0, 0x38, RZ ;  /* 0x0000003800047810 */ /* 0x000fe40007ffe0ff */
[----:B------:R-:W-:Y:S02]  /*1ab70*/  ISETP.GE.OR P1, PT, R5, R217, !P1 ;  /* 0x000000d90500720c */ /* 0x000fe40004f26670 */
[----:B------:R-:W-:Y:S02]  /*1ab80*/  FMNMX.FTZ R5, R19, R6, !PT ;  /* 0x0000000613057209 */ /* 0x000fe40007810000 */
[----:B------:R-:W-:Y:S02]  /*1ab90*/  FMNMX.FTZ R7, R21, R7, !PT ;  /* 0x0000000715077209 */ /* 0x000fe40007810000 */
[----:B------:R-:W-:Y:S02]  /*1aba0*/  FMNMX.FTZ R5, R22, R5, !PT ;  /* 0x0000000516057209 */ /* 0x000fe40007810000 */
[----:B------:R-:W-:Y:S02]  /*1abb0*/  FSEL R29, R29, -INF , !P1 ;  /* 0xff8000001d1d7808 */ /* 0x000fe40004800000 */
[----:B------:R-:W-:Y:S02]  /*1abc0*/  ISETP.GE.AND P1, PT, R4, R215, PT ;  /* 0x000000d70400720c */ /* 0x000fe40003f26270 */
[----:B------:R-:W-:Y:S02]  /*1abd0*/  FMNMX.FTZ R6, R24, R7, !PT ;  /* 0x0000000718067209 */ /* 0x000fe40007810000 */
[----:B------:R-:W-:Y:S02]  /*1abe0*/  ISETP.GE.OR P1, PT, R4, R217, !P1 ;  /* 0x000000d90400720c */ /* 0x000fe40004f26670 */
[----:B------:R-:W-:Y:S02]  /*1abf0*/  FMNMX.FTZ R5, R23, R5, !PT ;  /* 0x0000000517057209 */ /* 0x000fe40007810000 */
[----:B------:R-:W-:Y:S02]  /*1ac00*/  IADD3 R0, R0, 0x39, RZ ;  /* 0x0000003900007810 */ /* 0x000fe40007ffe0ff */
[----:B------:R-:W-:Y:S02]  /*1ac10*/  FMNMX.FTZ R6, R25, R6, !PT ;  /* 0x0000000619067209 */ /* 0x000fe40007810000 */
[----:B------:R-:W-:Y:S02]  /*1ac20*/  FSEL R32, R32, -INF , !P1 ;  /* 0xff80000020207808 */ /* 0x000fe40004800000 */
[----:B------:R-:W-:Y:S02]  /*1ac30*/  FSEL R30, R30, -INF , !P0 ;  /* 0xff8000001e1e7808 */ /* 0x000fe40004000000 */
[----:B------:R-:W-:Y:S02]  /*1ac40*/  ISETP.GE.AND P0, PT, R4, R214, PT ;  /* 0x000000d60400720c */ /* 0x000fe40003f06270 */
[----:B------:R-:W-:Y:S02]  /*1ac50*/  FMNMX.FTZ R5, R26, R5, !PT ;  /* 0x000000051a057209 */ /* 0x000fe40007810000 */
[----:B------:R-:W-:Y:S02]  /*1ac60*/  ISETP.GE.AND P1, PT, R0, R215, PT ;  /* 0x000000d70000720c */ /* 0x000fe40003f26270 */
[----:B------:R-:W-:Y:S02]  /*1ac70*/  FMNMX.FTZ R6, R28, R6, !PT ;  /* 0x000000061c067209 */ /* 0x000fe40007810000 */
[----:B------:R-:W-:Y:S02]  /*1ac80*/  ISETP.GE.OR P0, PT, R4, R216, !P0 ;  /* 0x000000d80400720c */ /* 0x000fe40004706670 */
[----:B------:R-:W-:Y:S02]  /*1ac90*/  FMNMX.FTZ R4, R27, R5, !PT ;  /* 0x000000051b047209 */ /* 0x000fe40007810000 */
[----:B------:R-:W-:Y:S02]  /*1aca0*/  ISETP.GE.OR P1, PT, R0, R217, !P1 ;  /* 0x000000d90000720c */ /* 0x000fe40004f26670 */
[----:B------:R-:W-:Y:S02]  /*1acb0*/  FMNMX.FTZ R6, R29, R6, !PT ;  /* 0x000000061d067209 */ /* 0x000fe40007810000 */
[----:B------:R-:W-:Y:S02]  /*1acc0*/  FSEL R31, R31, -INF , !P6 ;  /* 0xff8000001f1f7808 */ /* 0x000fe40007000000 */
[----:B------:R-:W-:Y:S02]  /*1acd0*/  FSEL R33, R33, -INF , !P1 ;  /* 0xff80000021217808 */ /* 0x000fe40004800000 */
[----:B------:R-:W-:Y:S02]  /*1ace0*/  FMNMX.FTZ R4, R30, R4, !PT ;  /* 0x000000041e047209 */ /* 0x000fe40007810000 */
[----:B------:R-:W-:Y:S02]  /*1acf0*/  ISETP.GE.AND P1, PT, R0, R214, PT ;  /* 0x000000d60000720c */ /* 0x000fe40003f26270 */
[----:B------:R-:W-:Y:S02]  /*1ad00*/  FMNMX.FTZ R133, R32, R6, !PT ;  /* 0x0000000620857209 */ /* 0x000fe40007810000 */
[----:B------:R-:W-:Y:S02]  /*1ad10*/  ISETP.GE.OR P1, PT, R0, R216, !P1 ;  /* 0x000000d80000720c */ /* 0x000fe40004f26670 */
[----:B------:R-:W-:Y:S02]  /*1ad20*/  FSEL R34, R34, -INF , !P0 ;  /* 0xff80000022227808 */ /* 0x000fe40004000000 */
[----:B------:R-:W-:Y:S02]  /*1ad30*/  FMNMX.FTZ R0, R31, R4, !PT ;  /* 0x000000041f007209 */ /* 0x000fe40007810000 */
[----:B------:R-:W-:Y:S02]  /*1ad40*/  FMNMX.FTZ R133, R33, R133, !PT ;  /* 0x0000008521857209 */ /* 0x000fe40007810000 */
[----:B------:R-:W-:Y:S02]  /*1ad50*/  FSEL R35, R35, -INF , !P1 ;  /* 0xff80000023237808 */ /* 0x000fe40004800000 */
[----:B------:R-:W-:Y:S01]  /*1ad60*/  FMNMX.FTZ R0, R34, R0, !PT ;  /* 0x0000000022007209 */ /* 0x000fe20007810000 */
[----:B------:R-:W1:Y:S03]  /*1ad70*/  SHFL.BFLY PT, R4, R133, 0x2, 0x1f ;  /* 0x0c401f0085047f89 */ /* 0x000e6600000e0000 */
[----:B------:R-:W-:Y:S05]  /*1ad80*/  FMNMX.FTZ R0, R35, R0, !PT ;  /* 0x0000000023007209 */ /* 0x000fea0007810000 */
[----:B------:R-:W3:Y:S01]  /*1ad90*/  SHFL.BFLY PT, R132, R0, 0x2, 0x1f ;  /* 0x0c401f0000847f89 */ /* 0x000ee200000e0000 */
[----:B-1----:R-:W-:Y:S07]  /*1ada0*/  FMNMX.FTZ R133, R133, R4, !PT ;  /* 0x0000000485857209 */ /* 0x002fee0007810000 */
[----:B------:R-:W1:Y:S01]  /*1adb0*/  SHFL.BFLY PT, R5, R133, 0x1, 0x1f ;  /* 0x0c201f0085057f89 */ /* 0x000e6200000e0000 */
[----:B---3--:R-:W-:Y:S07]  /*1adc0*/  FMNMX.FTZ R132, R0, R132, !PT ;  /* 0x0000008400847209 */ /* 0x008fee0007810000 */
[----:B------:R-:W3:Y:S01]  /*1add0*/  SHFL.BFLY PT, R4, R132, 0x1, 0x1f ;  /* 0x0c201f0084047f89 */ /* 0x000ee200000e0000 */
[----:B-1----:R-:W-:Y:S02]  /*1ade0*/  FMNMX.FTZ R133, R133, R5, !PT ;  /* 0x0000000585857209 */ /* 0x002fe40007810000 */
[----:B------:R-:W-:Y:S01]  /*1adf0*/  LOP3.LUT R5, R247, UR29, RZ, 0x3c, !PT ;  /* 0x0000001df7057c12 */ /* 0x000fe2000f8e3cff */
[----:B------:R-:W-:Y:S01]  /*1ae00*/  UIADD3 UR29, UR33, 0x646e171e, URZ ;  /* 0x646e171e211d7890 */ /* 0x000fe2000fffe03f */
[C---:B------:R-:W-:Y:S01]  /*1ae10*/  FSETP.NEU.FTZ.AND P1, PT, R133.reuse, -INF , PT ;  /* 0xff8000008500780b */ /* 0x040fe20003f3d000 */
[----:B------:R-:W-:Y:S02]  /*1ae20*/  FMUL.FTZ R6, R133, c[0x0][0x23c] ;  /* 0x00008f0085067a20 */ /* 0x000fe40000410000 */
[----:B------:R-:W-:Y:S01]  /*1ae30*/  IMAD.WIDE.U32 R170, R5, -0x326172a9, RZ ;  /* 0xcd9e8d5705aa7825 */ /* 0x000fe200078e00ff */
[----:B---3--:R-:W-:Y:S02]  /*1ae40*/  FMNMX.FTZ R132, R132, R4, !PT ;  /* 0x0000000484847209 */ /* 0x008fe40007810000 */
[----:B------:R-:W-:Y:S02]  /*1ae50*/  FSEL R0, R133, RZ, P1 ;  /* 0x000000ff85007208 */ /* 0x000fe40000800000 */
[----:B------:R-:W-:Y:S02]  /*1ae60*/  FSETP.NEU.FTZ.AND P0, PT, R132, -INF , PT ;  /* 0xff8000008400780b */ /* 0x000fe40003f1d000 */
[----:B------:R-:W-:Y:S01]  /*1ae70*/  FSEL R5, R6, RZ, P1 ;  /* 0x000000ff06057208 */ /* 0x000fe20000800000 */
[----:B------:R-:W-:Y:S01]  /*1ae80*/  FADD.FTZ R2, -R0, R2 ;  /* 0x0000000200027221 */ /* 0x000fe20000010100 */
[----:B------:R-:W-:Y:S02]  /*1ae90*/  FSEL R0, R132, RZ, P0 ;  /* 0x000000ff84007208 */ /* 0x000fe40000000000 */
[----:B------:R-:W-:Y:S01]  /*1aea0*/  LOP3.LUT R4, R245, UR4, R246, 0x96, !PT ;  /* 0x00000004f5047c12 */ /* 0x000fe2000f8e96f6 */
[----:B------:R-:W-:Y:S01]  /*1aeb0*/  FFMA.FTZ R222, R17, c[0x0][0x23c], -R5 ;  /* 0x00008f0011de7a23 */ /* 0x000fe20000010805 */
[----:B--2---:R-:W-:Y:S01]  /*1aec0*/  LOP3.LUT R6, R171, UR5, R208, 0x96, !PT ;  /* 0x00000005ab067c12 */ /* 0x004fe2000f8e96d0 */
[----:B------:R-:W-:Y:S01]  /*1aed0*/  FADD.FTZ R3, -R0, R3 ;  /* 0x0000000300037221 */ /* 0x000fe20000010100 */
[----:B------:R-:W-:Y:S01]  /*1aee0*/  UIADD3 UR4, UR32, -0x4ab325aa, URZ ;  /* 0xb54cda5620047890 */ /* 0x000fe2000fffe03f */
[----:B------:R-:W-:Y:S02]  /*1aef0*/  FMUL.FTZ R0, R2, c[0x0][0x23c] ;  /* 0x00008f0002007a20 */ /* 0x000fe40000410000 */
[--C-:B------:R-:W-:Y:S02]  /*1af00*/  FFMA.FTZ R218, R13, c[0x0][0x23c], -R5.reuse ;  /* 0x00008f000dda7a23 */ /* 0x100fe40000010805 */
[----:B------:R-:W-:Y:S02]  /*1af10*/  FFMA.FTZ R176, R9, c[0x0][0x23c], -R5 ;  /* 0x00008f0009b07a23 */ /* 0x000fe40000010805 */
[----:B------:R-:W1:Y:S01]  /*1af20*/  MUFU.EX2 R0, R0 ;  /* 0x0000000000007308 */ /* 0x000e620000000800 */
[----:B------:R-:W-:Y:S02]  /*1af30*/  IMAD.MOV.U32 R9, RZ, RZ, R209 ;  /* 0x000000ffff097224 */ /* 0x000fe400078e00d1 */
[--C-:B------:R-:W-:Y:S02]  /*1af40*/  FFMA.FTZ R209, R12, c[0x0][0x23c], -R5.reuse ;  /* 0x00008f000cd17a23 */ /* 0x100fe40000010805 */
[--C-:B------:R-:W-:Y:S02]  /*1af50*/  FFMA.FTZ R175, R8, c[0x0][0x23c], -R5.reuse ;  /* 0x00008f0008af7a23 */ /* 0x100fe40000010805 */
[--C-:B------:R-:W-:Y:S02]  /*1af60*/  FFMA.FTZ R225, R20, c[0x0][0x23c], -R5.reuse ;  /* 0x00008f0014e17a23 */ /* 0x100fe40000010805 */
        /* <DEDUP_REMOVED lines=9> */
[C---:B-1----:R-:W-:Y:S02]  /*1b000*/  FMUL.FTZ R17, R0.reuse, R153 ;  /* 0x0000009900117220 */ /* 0x042fe40000410000 */
[----:B------:R1:W2:Y:S01]  /*1b010*/  LDL.S16 R153, [R1+0x68] ;  /* 0x0000680001997983 */ /* 0x0002a20000100600 */
[C---:B------:R-:W-:Y:S02]  /*1b020*/  FMUL.FTZ R13, R0.reuse, R157 ;  /* 0x0000009d000d7220 */ /* 0x040fe40000410000 */
[----:B------:R-:W-:Y:S01]  /*1b030*/  FMUL.FTZ R12, R0, R156 ;  /* 0x0000009c000c7220 */ /* 0x000fe20000410000 */
[----:B------:R1:W3:Y:S01]  /*1b040*/  LDL.S16 R157, [R1+0x64] ;  /* 0x00006400019d7983 */ /* 0x0002e20000100600 */
[--C-:B------:R-:W-:Y:S02]  /*1b050*/  FFMA.FTZ R240, R32, c[0x0][0x23c], -R5.reuse ;  /* 0x00008f0020f07a23 */ /* 0x100fe40000010805 */
[----:B------:R-:W-:Y:S01]  /*1b060*/  FFMA.FTZ R242, R33, c[0x0][0x23c], -R5 ;  /* 0x00008f0021f27a23 */ /* 0x000fe20000010805 */
[----:B------:R1:W4:Y:S01]  /*1b070*/  LDL.S16 R156, [R1+0x60] ;  /* 0x00006000019c7983 */ /* 0x0003220000100600 */
[C---:B------:R-:W-:Y:S02]  /*1b080*/  FMUL.FTZ R5, R0.reuse, R165 ;  /* 0x000000a500057220 */ /* 0x040fe40000410000 */
[----:B------:R-:W-:Y:S02]  /*1b090*/  IMAD.MOV.U32 R165, RZ, RZ, R9 ;  /* 0x000000ffffa57224 */ /* 0x000fe400078e0009 */
[----:B------:R-:W-:Y:S02]  /*1b0a0*/  FMUL.FTZ R9, R0, R161 ;  /* 0x000000a100097220 */ /* 0x000fe40000410000 */
[----:B------:R1:W2:Y:S01]  /*1b0b0*/  LDL.S16 R161, [R1+0x54] ;  /* 0x0000540001a17983 */ /* 0x0002a20000100600 */
[----:B------:R-:W-:Y:S04]  /*1b0c0*/  IMAD.WIDE.U32 R232, R4, -0x326172a9, RZ ;  /* 0xcd9e8d5704e87825 */ /* 0x000fe800078e00ff */
[----:B------:R-:W-:Y:S01]  /*1b0d0*/  FMUL.FTZ R4, R132, c[0x0][0x23c] ;  /* 0x00008f0084047a20 */ /* 0x000fe20000410000 */
[----:B------:R-:W-:Y:S01]  /*1b0e0*/  LOP3.LUT R170, R233, UR30, R170, 0x96, !PT ;  /* 0x0000001ee9aa7c12 */ /* 0x000fe2000f8e96aa */
[----:B------:R-:W-:Y:S02]  /*1b0f0*/  FMUL.FTZ R2, R3, c[0x0][0x23c] ;  /* 0x00008f0003027a20 */ /* 0x000fe40000410000 */
[----:B------:R-:W-:Y:S01]  /*1b100*/  IMAD.WIDE.U32 R6, R6, -0x2daee0ad, RZ ;  /* 0xd2511f5306067825 */ /* 0x000fe200078e00ff */
[----:B------:R-:W-:Y:S03]  /*1b110*/  FSEL R4, R4, RZ, P0 ;  /* 0x000000ff04047208 */ /* 0x000fe60000000000 */
[----:B------:R-:W1:Y:S01]  /*1b120*/  MUFU.EX2 R2, R2 ;  /* 0x0000000200027308 */ /* 0x000e620000000800 */
[----:B------:R-:W-:Y:S02]  /*1b130*/  IMAD.MOV.U32 R8, RZ, RZ, R208 ;  /* 0x000000ffff087224 */ /* 0x000fe400078e00d0 */
[--C-:B------:R-:W-:Y:S02]  /*1b140*/  FFMA.FTZ R135, R135, c[0x0][0x23c], -R4.reuse ;  /* 0x00008f0087877a23 */ /* 0x100fe40000010804 */
[--C-:B------:R-:W-:Y:S02]  /*1b150*/  FFMA.FTZ R174, R169, c[0x0][0x23c], -R4.reuse ;  /* 0x00008f00a9ae7a23 */ /* 0x100fe40000010804 */
[--C-:B------:R-:W-:Y:S02]  /*1b160*/  FFMA.FTZ R223, R22, c[0x0][0x23c], -R4.reuse ;  /* 0x00008f0016df7a23 */ /* 0x100fe40000010804 */
[--C-:B------:R-:W-:Y:S01]  /*1b170*/  FFMA.FTZ R224, R23, c[0x0][0x23c], -R4.reuse ;  /* 0x00008f0017e07a23 */ /* 0x100fe20000010804 */
[----:B------:R1:W1:Y:S01]  /*1b180*/  MUFU.EX2 R171, R135 ;  /* 0x0000008700ab7308 */ /* 0x0002620000000800 */
        /* <DEDUP_REMOVED lines=11> */
[----:B------:R-:W-:Y:S01]  /*1b240*/  FFMA.FTZ R243, R35, c[0x0][0x23c], -R4 ;  /* 0x00008f0023f37a23 */ /* 0x000fe20000010804 */
[----:B------:R-:W-:Y:S01]  /*1b250*/  LOP3.LUT R4, R7, UR14, R244, 0x96, !PT ;  /* 0x0000000e07047c12 */ /* 0x000fe2000f8e96f4 */
[----:B------:R-:W-:Y:S02]  /*1b260*/  FMUL.FTZ R32, R0, R136 ;  /* 0x0000008800207220 */ /* 0x000fe40000410000 */
[----:B------:R1:W1:Y:S02]  /*1b270*/  MUFU.EX2 R136, R173 ;  /* 0x000000ad00887308 */ /* 0x0002640000000800 */
[----:B-1----:R-:W-:Y:S04]  /*1b280*/  IMAD.WIDE.U32 R134, R170, -0x2daee0ad, RZ ;  /* 0xd2511f53aa867825 */ /* 0x002fe800078e00ff */
[----:B------:R-:W-:Y:S01]  /*1b290*/  IMAD.WIDE.U32 R168, R4, -0x326172a9, RZ ;  /* 0xcd9e8d5704a87825 */ /* 0x000fe200078e00ff */
[----:B------:R-:W-:Y:S03]  /*1b2a0*/  LOP3.LUT R135, R135, UR12, R6, 0x96, !PT ;  /* 0x0000000c87877c12 */ /* 0x000fe6000f8e9606 */
[C---:B------:R-:W-:Y:S01]  /*1b2b0*/  FMUL.FTZ R22, R2.reuse, R150 ;  /* 0x0000009602167220 */ /* 0x040fe20000410000 */
[----:B------:R-:W-:Y:S01]  /*1b2c0*/  LOP3.LUT R3, R169, UR13, R232, 0x96, !PT ;  /* 0x0000000da9037c12 */ /* 0x000fe2000f8e96e8 */
[----:B------:R-:W-:Y:S02]  /*1b2d0*/  FMUL.FTZ R27, R2, R147 ;  /* 0x00000093021b7220 */ /* 0x000fe40000410000 */
[----:B------:R-:W-:Y:S02]  /*1b2e0*/  FMUL.FTZ R28, R0, R140 ;  /* 0x0000008c001c7220 */ /* 0x000fe40000410000 */
[C---:B------:R-:W-:Y:S02]  /*1b2f0*/  FFMA.FTZ R140, R2.reuse, R213, R171 ;  /* 0x000000d5028c7223 */ /* 0x040fe400000100ab */
[C---:B------:R-:W-:Y:S02]  /*1b300*/  FMUL.FTZ R6, R2.reuse, R166 ;  /* 0x000000a602067220 */ /* 0x040fe40000410000 */
[C---:B------:R-:W-:Y:S02]  /*1b310*/  FMUL.FTZ R7, R2.reuse, R167 ;  /* 0x000000a702077220 */ /* 0x040fe40000410000 */
[C---:B------:R-:W-:Y:S02]  /*1b320*/  FMUL.FTZ R10, R2.reuse, R162 ;  /* 0x000000a2020a7220 */ /* 0x040fe40000410000 */
[C---:B------:R-:W-:Y:S01]  /*1b330*/  FMUL.FTZ R11, R2.reuse, R163 ;  /* 0x000000a3020b7220 */ /* 0x040fe20000410000 */
[----:B------:R-:W1:Y:S01]  /*1b340*/  LDC.U8 R173, c[0x0][0x2d8] ;  /* 0x0000b600ffad7b82 */ /* 0x000e620000000000 */
        /* <DEDUP_REMOVED lines=58> */
[----:B------:R-:W-:Y:S04]  /*1b6f0*/  IMAD.WIDE.U32 R2, R3, -0x2daee0ad, RZ ;  /* 0xd2511f5303027825 */ /* 0x000fe800078e00ff */
[C---:B------:R-:W-:Y:S01]  /*1b700*/  FMUL.FTZ R33, R0.reuse, R137 ;  /* 0x0000008900217220 */ /* 0x040fe20000410000 */
[----:B------:R-:W-:Y:S01]  /*1b710*/  LOP3.LUT R154, R3, UR10, R134, 0x96, !PT ;  /* 0x0000000a039a7c12 */ /* 0x000fe2000f8e9686 */
[----:B------:R-:W-:Y:S01]  /*1b720*/  IMAD.WIDE.U32 R134, R135, -0x326172a9, RZ ;  /* 0xcd9e8d5787867825 */ /* 0x000fe200078e00ff */
[----:B------:R-:W1:Y:S03]  /*1b730*/  MUFU.EX2 R137, R174 ;  /* 0x000000ae00897308 */ /* 0x000e660000000800 */
[C---:B------:R-:W-:Y:S02]  /*1b740*/  FMUL.FTZ R20, R0.reuse, R148 ;  /* 0x0000009400147220 */ /* 0x040fe40000410000 */
[----:B------:R-:W-:Y:S01]  /*1b750*/  FFMA.FTZ R170, R0, R212, R172 ;  /* 0x000000d400aa7223 */ /* 0x000fe200000100ac */
[----:B------:R-:W-:Y:S01]  /*1b760*/  IADD3 R212, P0, R210, UR27, RZ ;  /* 0x0000001bd2d47c10 */ /* 0x000fe2000ff1e0ff */
[C---:B------:R-:W-:Y:S02]  /*1b770*/  FMUL.FTZ R4, R0.reuse, R164 ;  /* 0x000000a400047220 */ /* 0x040fe40000410000 */
[----:B------:R-:W-:Y:S01]  /*1b780*/  IMAD.MOV.U32 R164, RZ, RZ, R8 ;  /* 0x000000ffffa47224 */ /* 0x000fe200078e0008 */
[----:B------:R-:W1:Y:S01]  /*1b790*/  MUFU.EX2 R3, R175 ;  /* 0x000000af00037308 */ /* 0x000e620000000800 */
[C---:B------:R-:W-:Y:S01]  /*1b7a0*/  FMUL.FTZ R8, R0.reuse, R160 ;  /* 0x000000a000087220 */ /* 0x040fe20000410000 */
[----:B------:R-:W-:Y:S01]  /*1b7b0*/  IADD3.X R213, R211, UR26, RZ, P0, !PT ;  /* 0x0000001ad3d57c10 */ /* 0x000fe200087fe4ff */
        /* <DEDUP_REMOVED lines=53> */
[----:B------:R-:W-:Y:S01]  /*1bb10*/  LOP3.LUT R0, R135, UR11, R168, 0x96, !PT ;  /* 0x0000000b87007c12 */ /* 0x000fe2000f8e96a8 */
[----:B------:R-:W-:Y:S01]  /*1bb20*/  IMAD.WIDE.U32 R154, R154, -0x326172a9, RZ ;  /* 0xcd9e8d579a9a7825 */ /* 0x000fe200078e00ff */
[----:B------:R-:W2:Y:S03]  /*1bb30*/  MUFU.EX2 R135, R176 ;  /* 0x000000b000877308 */ /* 0x000ea60000000800 */
[----:B------:R-:W-:Y:S01]  /*1bb40*/  IMAD.WIDE.U32 R162, R0, -0x2daee0ad, RZ ;  /* 0xd2511f5300a27825 */ /* 0x000fe200078e00ff */
[C---:B------:R-:W-:Y:S02]  /*1bb50*/  F2FP.PACK_AB R0, R136.reuse, R172 ;  /* 0x000000ac8800723e */ /* 0x040fe400000000ff */
[----:B------:R-:W-:Y:S01]  /*1bb60*/  LOP3.LUT R146, R155, UR9, R134, 0x96, !PT ;  /* 0x000000099b927c12 */ /* 0x000fe2000f8e9686 */
[----:B------:R-:W-:Y:S01]  /*1bb70*/  FADD.FTZ R138, R136, R170 ;  /* 0x000000aa888a7221 */ /* 0x000fe20000010000 */
[----:B------:R-:W-:Y:S01]  /*1bb80*/  LOP3.LUT R142, R163, UR8, R2, 0x96, !PT ;  /* 0x00000008a38e7c12 */ /* 0x000fe2000f8e9602 */
[C---:B-1----:R-:W-:Y:S01]  /*1bb90*/  FADD.FTZ R139, R137.reuse, R140 ;  /* 0x0000008c898b7221 */ /* 0x042fe20000010000 */
[----:B------:R-:W-:Y:S01]  /*1bba0*/  F2FP.PACK_AB R2, R137, R171 ;  /* 0x000000ab8902723e */ /* 0x000fe200000000ff */
[----:B------:R-:W-:Y:S01]  /*1bbb0*/  FADD.FTZ R137, R3, R138 ;  /* 0x0000008a03897221 */ /* 0x000fe20000010000 */
[----:B------:R-:W-:Y:S01]  /*1bbc0*/  PRMT R172, R173, 0x7054, R173 ;  /* 0x00007054adac7816 */ /* 0x000fe200000000ad */
[----:B------:R-:W-:Y:S01]  /*1bbd0*/  IMAD.WIDE.U32 R142, R142, -0x326172a9, RZ ;  /* 0xcd9e8d578e8e7825 */ /* 0x000fe200078e00ff */
[----:B------:R-:W-:Y:S03]  /*1bbe0*/  MUFU.EX2 R176, R235 ;  /* 0x000000eb00b07308 */ /* 0x000fe60000000800 */
[----:B------:R-:W-:Y:S01]  /*1bbf0*/  IMAD.MOV.U32 R166, RZ, RZ, R164 ;  /* 0x000000ffffa67224 */ /* 0x000fe200078e00a4 */
[----:B------:R-:W-:Y:S01]  /*1bc00*/  LOP3.LUT R136, R143, UR4, R154, 0x96, !PT ;  /* 0x000000048f887c12 */ /* 0x000fe2000f8e969a */
[----:B------:R-:W-:Y:S03]  /*1bc10*/  IMAD.MOV.U32 R167, RZ, RZ, R165 ;  /* 0x000000ffffa77224 */ /* 0x000fe600078e00a5 */
[C---:B------:R-:W-:Y:S02]  /*1bc20*/  LOP3.LUT R134, R136.reuse, 0xff, RZ, 0xc0, !PT ;  /* 0x000000ff88867812 */ /* 0x040fe400078ec0ff */
[C---:B--2---:R-:W-:Y:S01]  /*1bc30*/  F2FP.PACK_AB R3, R135.reuse, R3 ;  /* 0x000000038703723e */ /* 0x044fe200000000ff */
[----:B------:R-:W-:Y:S01]  /*1bc40*/  FADD.FTZ R144, R135, R137 ;  /* 0x0000008987907221 */ /* 0x000fe20000010000 */
[----:B------:R-:W-:Y:S02]  /*1bc50*/  ISETP.GE.U32.AND P2, PT, R173, R134, PT ;  /* 0x00000086ad00720c */ /* 0x000fe40003f46070 */
[----:B------:R-:W-:Y:S02]  /*1bc60*/  SHF.R.U32.HI R135, RZ, 0x10, R136 ;  /* 0x00000010ff877819 */ /* 0x000fe40000011688 */
[----:B------:R-:W-:Y:S02]  /*1bc70*/  LOP3.LUT R134, R136, 0xffff, RZ, 0xc0, !PT ;  /* 0x0000ffff88867812 */ /* 0x000fe400078ec0ff */
[----:B------:R-:W-:Y:S02]  /*1bc80*/  LOP3.LUT R135, R135, 0xff, RZ, 0xc0, !PT ;  /* 0x000000ff87877812 */ /* 0x000fe400078ec0ff */
[----:B------:R-:W-:Y:S02]  /*1bc90*/  SHF.R.U32.HI R134, RZ, 0x8, R134 ;  /* 0x00000008ff867819 */ /* 0x000fe40000011686 */
[C---:B------:R-:W-:Y:S02]  /*1bca0*/  ISETP.GE.U32.AND P1, PT, R173.reuse, R135, PT ;  /* 0x00000087ad00720c */ /* 0x040fe40003f26070 */
[----:B------:R-:W-:Y:S01]  /*1bcb0*/  LOP3.LUT R134, R134, 0xffff, RZ, 0xc0, !PT ;  /* 0x0000ffff86867812 */ /* 0x000fe200078ec0ff */
[----:B------:R-:W1:Y:S01]  /*1bcc0*/  MUFU.EX2 R135, R178 ;  /* 0x000000b200877308 */ /* 0x000e620000000800 */
[----:B------:R-:W-:Y:S01]  /*1bcd0*/  @!P2 HADD2 R153, -R0.H0_H0, -RZ.H0_H0 ;  /* 0xa00000ff0099a230 */ /* 0x000fe20000000900 */
[----:B------:R-:W-:Y:S02]  /*1bce0*/  SHF.R.U32.HI R136, RZ, 0x18, R136 ;  /* 0x00000018ff887819 */ /* 0x000fe40000011688 */
[C---:B------:R-:W-:Y:S02]  /*1bcf0*/  ISETP.GE.U32.AND P6, PT, R173.reuse, R134, PT ;  /* 0x00000086ad00720c */ /* 0x040fe40003fc6070 */
[----:B------:R-:W-:Y:S01]  /*1bd00*/  @!P2 STL.S16 [R1+0x68], R153 ;  /* 0x000068990100a387 */ /* 0x000fe20000100600 */
[----:B------:R-:W-:Y:S03]  /*1bd10*/  ISETP.GE.U32.AND P0, PT, R173, R136, PT ;  /* 0x00000088ad00720c */ /* 0x000fe60003f06070 */
[----:B------:R-:W2:Y:S01]  /*1bd20*/  MUFU.EX2 R134, R177 ;  /* 0x000000b100867308 */ /* 0x000ea20000000800 */
[----:B------:R2:W5:Y:S01]  /*1bd30*/  LDL.S16 R148, [R1+0x24] ;  /* 0x0000240001947983 */ /* 0x0005620000100600 */
[----:B----4-:R-:W-:Y:S05]  /*1bd40*/  @!P1 HADD2 R156, -R2.H0_H0, -RZ.H0_H0 ;  /* 0xa00000ff029c9230 */ /* 0x010fea0000000900 */
[----:B------:R-:W-:Y:S03]  /*1bd50*/  PRMT R136, R156, 0x7610, R136 ;  /* 0x000076109c887816 */ /* 0x000fe60000000088 */
[----:B------:R-:W-:Y:S01]  /*1bd60*/  MUFU.EX2 R178, R234 ;  /* 0x000000ea00b27308 */ /* 0x000fe20000000800 */
[----:B-1----:R-:W-:Y:S09]  /*1bd70*/  FADD.FTZ R137, R135, R139 ;  /* 0x0000008b87897221 */ /* 0x002ff20000010000 */
[----:B------:R-:W1:Y:S01]  /*1bd80*/  MUFU.EX2 R139, R209 ;  /* 0x000000d1008b7308 */ /* 0x000e620000000800 */
[C---:B--2---:R-:W-:Y:S01]  /*1bd90*/  F2FP.PACK_AB R135, R134.reuse, R135 ;  /* 0x000000878687723e */ /* 0x044fe200000000ff */
[--C-:B------:R-:W-:Y:S01]  /*1bda0*/  FADD.FTZ R141, R134, R137.reuse ;  /* 0x00000089868d7221 */ /* 0x100fe20000010000 */
[C---:B------:R-:W-:Y:S02]  /*1bdb0*/  PRMT R134, R0.reuse, 0x7632, R134 ;  /* 0x0000763200867816 */ /* 0x040fe40000000086 */
[----:B------:R-:W-:Y:S02]  /*1bdc0*/  PRMT R137, R153, 0x7610, R137 ;  /* 0x0000761099897816 */ /* 0x000fe40000000089 */
[----:B------:R-:W-:Y:S01]  /*1bdd0*/  PRMT R138, R0, 0x5410, R134 ;  /* 0x00005410008a7816 */ /* 0x000fe20000000086 */
[----:B---3--:R-:W-:Y:S01]  /*1bde0*/  @!P6 HADD2 R157, -R134.H0_H0, -RZ.H0_H0 ;  /* 0xa00000ff869de230 */ /* 0x008fe20000000900 */
[----:B------:R-:W-:Y:S02]  /*1bdf0*/  @!P2 PRMT R0, R137, 0x5410, RZ ;  /* 0x000054108900a816 */ /* 0x000fe400000000ff */
[----:B------:R-:W2:Y:S02]  /*1be00*/  MUFU.EX2 R137, R186 ;  /* 0x000000ba00897308 */ /* 0x000ea40000000800 */
[----:B------:R-:W-:Y:S01]  /*1be10*/  @!P6 STL.S16 [R1+0x64], R157 ;  /* 0x0000649d0100e387 */ /* 0x000fe20000100600 */
[----:B------:R-:W-:Y:S03]  /*1be20*/  PRMT R140, R157, 0x7610, R140 ;  /* 0x000076109d8c7816 */ /* 0x000fe6000000008c */
[----:B------:R-:W-:Y:S01]  /*1be30*/  @!P1 STL.S16 [R1+0x60], R156 ;  /* 0x0000609c01009387 */ /* 0x000fe20000100600 */
[----:B------:R-:W-:Y:S03]  /*1be40*/  @!P6 PRMT R134, R140, 0x5410, RZ ;  /* 0x000054108c86e816 */ /* 0x000fe600000000ff */
[----:B------:R3:W4:Y:S01]  /*1be50*/  LDL.S16 R150, [R1+0x50] ;  /* 0x0000500001967983 */ /* 0x0007220000100600 */
[----:B-1----:R-:W-:Y:S03]  /*1be60*/  FADD.FTZ R144, R139, R144 ;  /* 0x000000908b907221 */ /* 0x002fe60000010000 */
[----:B------:R1:W-:Y:S04]  /*1be70*/  STG.E.U16 [R210.64], R0 ;  /* 0x00000000d2007986 */ /* 0x0003e8000c101518 */
[----:B------:R3:W3:Y:S04]  /*1be80*/  LDL.S16 R147, [R1+0x4c] ;  /* 0x00004c0001937983 */ /* 0x0006e80000100600 */
[----:B------:R1:W-:Y:S01]  /*1be90*/  STG.E.U16 [R210.64+0x2], R134 ;  /* 0x00000286d2007986 */ /* 0x0003e2000c101518 */
[----:B--2---:R-:W-:Y:S01]  /*1bea0*/  FADD.FTZ R141, R137, R141 ;  /* 0x0000008d898d7221 */ /* 0x004fe20000010000 */
[C---:B-1----:R-:W-:Y:S04]  /*1beb0*/  PRMT R0, R2.reuse, 0x7632, R0 ;  /* 0x0000763202007816 */ /* 0x042fe80000000000 */
[----:B------:R-:W-:Y:S01]  /*1bec0*/  PRMT R140, R2, 0x5410, R0 ;  /* 0x00005410028c7816 */ /* 0x000fe20000000000 */
[----:B------:R-:W-:Y:S01]  /*1bed0*/  @!P0 HADD2 R161, -R0.H0_H0, -RZ.H0_H0 ;  /* 0xa00000ff00a18230 */ /* 0x000fe20000000900 */
[----:B------:R-:W-:Y:S01]  /*1bee0*/  @!P1 PRMT R2, R136, 0x5410, RZ ;  /* 0x0000541088029816 */ /* 0x000fe200000000ff */
[----:B------:R-:W1:Y:S03]  /*1bef0*/  MUFU.EX2 R134, R208 ;  /* 0x000000d000867308 */ /* 0x000e660000000800 */
[----:B------:R-:W-:Y:S01]  /*1bf00*/  @!P0 STL.S16 [R1+0x54], R161 ;  /* 0x000054a101008387 */ /* 0x000fe20000100600 */
[----:B------:R-:W-:Y:S03]  /*1bf10*/  PRMT R149, R161, 0x7610, R149 ;  /* 0x00007610a1957816 */ /* 0x000fe60000000095 */
[----:B------:R2:W2:Y:S01]  /*1bf20*/  LDL.S16 R153, [R1+0x48] ;  /* 0x0000480001997983 */ /* 0x0004a20000100600 */
[----:B------:R-:W-:Y:S03]  /*1bf30*/  @!P0 PRMT R0, R149, 0x5410, RZ ;  /* 0x0000541095008816 */ /* 0x000fe600000000ff */
[----:B------:R1:W-:Y:S01]  /*1bf40*/  STG.E.U16 [R212.64], R2 ;  /* 0x00000002d4007986 */ /* 0x0003e2000c101518 */
[----:B------:R-:W1:Y:S03]  /*1bf50*/  MUFU.EX2 R136, R218 ;  /* 0x000000da00887308 */ /* 0x000e660000000800 */
[----:B------:R1:W-:Y:S07]  /*1bf60*/  STG.E.U16 [R212.64+0x2], R0 ;  /* 0x00000200d4007986 */ /* 0x0003ee000c101518 */
[----:B------:R-:W-:Y:S01]  /*1bf70*/  MUFU.EX2 R218, R243 ;  /* 0x000000f300da7308 */ /* 0x000fe20000000800 */
[----:B-1----:R-:W-:Y:S01]  /*1bf80*/  FADD.FTZ R149, R134, R141 ;  /* 0x0000008d86957221 */ /* 0x002fe20000010000 */
[C---:B------:R-:W-:Y:S04]  /*1bf90*/  LOP3.LUT R2, R142.reuse, 0xff, RZ, 0xc0, !PT ;  /* 0x000000ff8e027812 */ /* 0x040fe800078ec0ff */
[----:B------:R-:W-:Y:S02]  /*1bfa0*/  ISETP.GE.U32.AND P6, PT, R173, R2, PT ;  /* 0x00000002ad00720c */ /* 0x000fe40003fc6070 */
[----:B------:R-:W-:Y:S02]  /*1bfb0*/  LOP3.LUT R2, R142, 0xffff, RZ, 0xc0, !PT ;  /* 0x0000ffff8e027812 */ /* 0x000fe400078ec0ff */
[----:B------:R-:W-:Y:S02]  /*1bfc0*/  PRMT R0, R3, 0x7632, R0 ;  /* 0x0000763203007816 */ /* 0x000fe40000000000 */
[----:B------:R-:W-:Y:S04]  /*1bfd0*/  SHF.R.U32.HI R2, RZ, 0x8, R2 ;  /* 0x00000008ff027819 */ /* 0x000fe80000011602 */
[----:B------:R-:W-:Y:S04]  /*1bfe0*/  LOP3.LUT R2, R2, 0xffff, RZ, 0xc0, !PT ;  /* 0x0000ffff02027812 */ /* 0x000fe800078ec0ff */
[C---:B------:R-:W-:Y:S02]  /*1bff0*/  ISETP.GE.U32.AND P1, PT, R173.reuse, R2, PT ;  /* 0x00000002ad00720c */ /* 0x040fe40003f26070 */
[----:B------:R-:W-:Y:S04]  /*1c000*/  SHF.R.U32.HI R2, RZ, 0x10, R142 ;  /* 0x00000010ff027819 */ /* 0x000fe8000001168e */
[----:B------:R-:W-:Y:S04]  /*1c010*/  LOP3.LUT R2, R2, 0xff, RZ, 0xc0, !PT ;  /* 0x000000ff02027812 */ /* 0x000fe800078ec0ff */
[----:B------:R-:W-:Y:S02]  /*1c020*/  ISETP.GE.U32.AND P0, PT, R173, R2, PT ;  /* 0x00000002ad00720c */ /* 0x000fe40003f06070 */
[----:B------:R-:W-:Y:S02]  /*1c030*/  F2FP.PACK_AB R2, R136, R139 ;  /* 0x0000008b8802723e */ /* 0x000fe400000000ff */
[----:B------:R-:W-:Y:S01]  /*1c040*/  PRMT R139, R3, 0x5410, R0 ;  /* 0x00005410038b7816 */ /* 0x000fe20000000000 */
[----:B-----5:R-:W-:Y:S05]  /*1c050*/  @!P6 HADD2 R148, -R3.H0_H0, -RZ.H0_H0 ;  /* 0xa00000ff0394e230 */ /* 0x020fea0000000900 */
[----:B------:R1:W-:Y:S01]  /*1c060*/  @!P6 STL.S16 [R1+0x24], R148 ;  /* 0x000024940100e387 */ /* 0x0003e20000100600 */
[----:B------:R-:W-:Y:S04]  /*1c070*/  PRMT R151, R148, 0x7610, R151 ;  /* 0x0000761094977816 */ /* 0x000fe80000000097 */
[----:B------:R-:W-:Y:S05]  /*1c080*/  @!P6 PRMT R3, R151, 0x5410, RZ ;  /* 0x000054109703e816 */ /* 0x000fea00000000ff */
[----:B------:R-:W-:Y:S01]  /*1c090*/  STG.E.U16 [R210.64+0x10], R3 ;  /* 0x00001003d2007986 */ /* 0x000fe2000c101518 */
[----:B-1----:R-:W-:Y:S01]  /*1c0a0*/  FADD.FTZ R148, R136, R144 ;  /* 0x0000009088947221 */ /* 0x002fe20000010000 */
[----:B------:R-:W-:Y:S02]  /*1c0b0*/  F2FP.PACK_AB R136, R134, R137 ;  /* 0x000000898688723e */ /* 0x000fe400000000ff */
[----:B------:R-:W-:Y:S04]  /*1c0c0*/  SHF.R.U32.HI R134, RZ, 0x18, R142 ;  /* 0x00000018ff867819 */ /* 0x000fe8000001168e */
[----:B------:R-:W-:Y:S02]  /*1c0d0*/  ISETP.GE.U32.AND P6, PT, R173, R134, PT ;  /* 0x00000086ad00720c */ /* 0x000fe40003fc6070 */
[C---:B------:R-:W-:Y:S01]  /*1c0e0*/  PRMT R134, R135.reuse, 0x7632, R134 ;  /* 0x0000763287867816 */ /* 0x040fe20000000086 */
[----:B----4-:R-:W-:Y:S03]  /*1c0f0*/  @!P1 HADD2 R150, -R0.H0_H0, -RZ.H0_H0 ;  /* 0xa00000ff00969230 */ /* 0x010fe60000000900 */
[----:B------:R-:W-:Y:S02]  /*1c100*/  PRMT R144, R135, 0x5410, R134 ;  /* 0x0000541087907816 */ /* 0x000fe40000000086 */
[----:B------:R1:W-:Y:S01]  /*1c110*/  @!P1 STL.S16 [R1+0x50], R150 ;  /* 0x0000509601009387 */ /* 0x0003e20000100600 */
[----:B------:R-:W-:Y:S01]  /*1c120*/  PRMT R141, R150, 0x7610, R141 ;  /* 0x00007610968d7816 */ /* 0x000fe2000000008d */
[----:B---3--:R-:W-:Y:S03]  /*1c130*/  @!P0 HADD2 R147, -R135.H0_H0, -RZ.H0_H0 ;  /* 0xa00000ff87938230 */ /* 0x008fe60000000900 */
[----:B------:R-:W-:Y:S02]  /*1c140*/  @!P1 PRMT R0, R141, 0x5410, RZ ;  /* 0x000054108d009816 */ /* 0x000fe400000000ff */
[----:B------:R-:W-:Y:S01]  /*1c150*/  MUFU.EX2 R141, R219 ;  /* 0x000000db008d7308 */ /* 0x000fe20000000800 */
[----:B------:R3:W-:Y:S01]  /*1c160*/  @!P0 STL.S16 [R1+0x4c], R147 ;  /* 0x00004c9301008387 */ /* 0x0007e20000100600 */
[----:B------:R-:W-:Y:S03]  /*1c170*/  PRMT R137, R147, 0x7610, R137 ;  /* 0x0000761093897816 */ /* 0x000fe60000000089 */
[----:B------:R4:W5:Y:S01]  /*1c180*/  LDL.S16 R155, [R1+0x20] ;  /* 0x00002000019b7983 */ /* 0x0009620000100600 */
[----:B------:R-:W-:Y:S03]  /*1c190*/  @!P0 PRMT R135, R137, 0x5410, RZ ;  /* 0x0000541089878816 */ /* 0x000fe600000000ff */
[----:B------:R4:W4:Y:S01]  /*1c1a0*/  LDL.S16 R151, [R1+0x44] ;  /* 0x0000440001977983 */ /* 0x0009220000100600 */
[----:B------:R-:W-:Y:S03]  /*1c1b0*/  MUFU.EX2 R219, R242 ;  /* 0x000000f200db7308 */ /* 0x000fe60000000800 */
[----:B------:R2:W-:Y:S04]  /*1c1c0*/  STG.E.U16 [R210.64+0x12], R0 ;  /* 0x00001200d2007986 */ /* 0x0005e8000c101518 */
[----:B------:R2:W-:Y:S04]  /*1c1d0*/  STG.E.U16 [R212.64+0x10], R135 ;  /* 0x00001087d4007986 */ /* 0x0005e8000c101518 */
[----:B-1----:R1:W4:Y:S01]  /*1c1e0*/  LDL.S16 R150, [R1+0x1c] ;  /* 0x00001c0001967983 */ /* 0x0023220000100600 */
[----:B---3--:R-:W-:Y:S05]  /*1c1f0*/  IMAD.WIDE.U32 R146, R146, -0x2daee0ad, RZ ;  /* 0xd2511f5392927825 */ /* 0x008fea00078e00ff */
[----:B------:R-:W-:Y:S01]  /*1c200*/  LOP3.LUT R3, R147, UR29, R162, 0x96, !PT ;  /* 0x0000001d93037c12 */ /* 0x000fe2000f8e96a2 */
[----:B--2---:R-:W-:Y:S03]  /*1c210*/  @!P6 HADD2 R153, -R134.H0_H0, -RZ.H0_H0 ;  /* 0xa00000ff8699e230 */ /* 0x004fe60000000900 */
[----:B------:R-:W-:Y:S02]  /*1c220*/  LOP3.LUT R137, R3, 0xffff, RZ, 0xc0, !PT ;  /* 0x0000ffff03897812 */ /* 0x000fe400078ec0ff */
[----:B------:R2:W-:Y:S01]  /*1c230*/  @!P6 STL.S16 [R1+0x48], R153 ;  /* 0x000048990100e387 */ /* 0x0005e20000100600 */
[----:B------:R-:W-:Y:S01]  /*1c240*/  PRMT R145, R153, 0x7610, R145 ;  /* 0x0000761099917816 */ /* 0x000fe20000000091 */
[----:B------:R-:W3:Y:S01]  /*1c250*/  MUFU.EX2 R0, R221 ;  /* 0x000000dd00007308 */ /* 0x000ee20000000800 */
[----:B------:R-:W-:Y:S01]  /*1c260*/  SHF.R.U32.HI R137, RZ, 0x8, R137 ;  /* 0x00000008ff897819 */ /* 0x000fe20000011689 */
[----:B------:R1:W4:Y:S01]  /*1c270*/  LDL.S16 R157, [R1+0x40] ;  /* 0x00004000019d7983 */ /* 0x0003220000100600 */
[----:B------:R-:W-:Y:S02]  /*1c280*/  @!P6 PRMT R134, R145, 0x5410, RZ ;  /* 0x000054109186e816 */ /* 0x000fe400000000ff */
[----:B------:R-:W-:Y:S02]  /*1c290*/  LOP3.LUT R135, R3, 0xff, RZ, 0xc0, !PT ;  /* 0x000000ff03877812 */ /* 0x000fe400078ec0ff */
[----:B------:R-:W-:Y:S01]  /*1c2a0*/  LOP3.LUT R137, R137, 0xffff, RZ, 0xc0, !PT ;  /* 0x0000ffff89897812 */ /* 0x000fe200078ec0ff */
[----:B------:R1:W-:Y:S01]  /*1c2b0*/  STG.E.U16 [R212.64+0x12], R134 ;  /* 0x00001286d4007986 */ /* 0x0003e2000c101518 */
[----:B------:R-:W-:Y:S02]  /*1c2c0*/  ISETP.GE.U32.AND P1, PT, R173, R135, PT ;  /* 0x00000087ad00720c */ /* 0x000fe40003f26070 */
[----:B------:R1:W1:Y:S01]  /*1c2d0*/  MUFU.EX2 R135, R222 ;  /* 0x000000de00877308 */ /* 0x0002620000000800 */
[----:B--2---:R2:W2:Y:S01]  /*1c2e0*/  LDL.S16 R153, [R1+0x3c] ;  /* 0x00003c0001997983 */ /* 0x0044a20000100600 */
[----:B-1----:R-:W1:Y:S01]  /*1c2f0*/  LDC.U8 R222, c[0x0][0x2d8] ;  /* 0x0000b600ffde7b82 */ /* 0x002e620000000000 */
[----:B------:R-:W-:Y:S02]  /*1c300*/  PRMT R134, R2, 0x7632, R134 ;  /* 0x0000763202867816 */ /* 0x000fe40000000086 */
[C---:B-1----:R-:W-:Y:S02]  /*1c310*/  ISETP.GE.U32.AND P0, PT, R222.reuse, R137, PT ;  /* 0x00000089de00720c */ /* 0x042fe40003f06070 */
[--C-:B------:R-:W-:Y:S02]  /*1c320*/  SHF.R.U32.HI R137, RZ, 0x10, R3.reuse ;  /* 0x00000010ff897819 */ /* 0x100fe40000011603 */
[----:B------:R-:W-:Y:S02]  /*1c330*/  SHF.R.U32.HI R3, RZ, 0x18, R3 ;  /* 0x00000018ff037819 */ /* 0x000fe40000011603 */
[----:B------:R-:W-:Y:S02]  /*1c340*/  LOP3.LUT R145, R137, 0xff, RZ, 0xc0, !PT ;  /* 0x000000ff89917812 */ /* 0x000fe400078ec0ff */
[----:B------:R-:W1:Y:S02]  /*1c350*/  MUFU.EX2 R137, R220 ;  /* 0x000000dc00897308 */ /* 0x000e640000000800 */
[----:B------:R-:W-:Y:S01]  /*1c360*/  ISETP.GE.U32.AND P6, PT, R222, R145, PT ;  /* 0x00000091de00720c */ /* 0x000fe20003fc6070 */
[----:B---3--:R-:W-:Y:S01]  /*1c370*/  FADD.FTZ R145, R0, R148 ;  /* 0x0000009400917221 */ /* 0x008fe20000010000 */
[C---:B------:R-:W-:Y:S03]  /*1c380*/  F2FP.PACK_AB R0, R135.reuse, R0 ;  /* 0x000000008700723e */ /* 0x040fe600000000ff */
[----:B------:R-:W-:Y:S01]  /*1c390*/  FADD.FTZ R156, R135, R145 ;  /* 0x00000091879c7221 */ /* 0x000fe20000010000 */
[----:B------:R-:W-:Y:S01]  /*1c3a0*/  LOP3.LUT R135, R146, 0xff, RZ, 0xc0, !PT ;  /* 0x000000ff92877812 */ /* 0x000fe200078ec0ff */
[----:B-----5:R-:W-:Y:S06]  /*1c3b0*/  @!P1 HADD2 R155, -R2.H0_H0, -RZ.H0_H0 ;  /* 0xa00000ff029b9230 */ /* 0x020fec0000000900 */
[----:B----4-:R-:W-:Y:S01]  /*1c3c0*/  @!P6 HADD2 R151, -R136.H0_H0, -RZ.H0_H0 ;  /* 0xa00000ff8897e230 */ /* 0x010fe20000000900 */
[----:B------:R-:W-:Y:S01]  /*1c3d0*/  @!P1 STL.S16 [R1+0x20], R155 ;  /* 0x0000209b01009387 */ /* 0x000fe20000100600 */
[----:B------:R-:W-:Y:S03]  /*1c3e0*/  PRMT R152, R155, 0x7610, R152 ;  /* 0x000076109b987816 */ /* 0x000fe60000000098 */
[----:B------:R-:W-:Y:S01]  /*1c3f0*/  PRMT R158, R151, 0x7610, R158 ;  /* 0x00007610979e7816 */ /* 0x000fe2000000009e */
[----:B------:R-:W-:Y:S05]  /*1c400*/  @!P0 HADD2 R150, -R134.H0_H0, -RZ.H0_H0 ;  /* 0xa00000ff86968230 */ /* 0x000fea0000000900 */
[----:B------:R3:W-:Y:S01]  /*1c410*/  @!P0 STL.S16 [R1+0x1c], R150 ;  /* 0x00001c9601008387 */ /* 0x0007e20000100600 */
[----:B------:R-:W-:Y:S03]  /*1c420*/  PRMT R148, R150, 0x7610, R148 ;  /* 0x0000761096947816 */ /* 0x000fe60000000094 */
[----:B------:R4:W-:Y:S01]  /*1c430*/  @!P6 STL.S16 [R1+0x44], R151 ;  /* 0x000044970100e387 */ /* 0x0009e20000100600 */
[----:B---3--:R-:W-:Y:S02]  /*1c440*/  PRMT R150, R2, 0x5410, R134 ;  /* 0x0000541002967816 */ /* 0x008fe40000000086 */
[----:B------:R-:W-:Y:S02]  /*1c450*/  @!P1 PRMT R2, R152, 0x5410, RZ ;  /* 0x0000541098029816 */ /* 0x000fe400000000ff */
[----:B------:R-:W-:Y:S01]  /*1c460*/  ISETP.GE.U32.AND P1, PT, R222, R3, PT ;  /* 0x00000003de00720c */ /* 0x000fe20003f26070 */
[----:B------:R-:W-:Y:S01]  /*1c470*/  MUFU.EX2 R152, R225 ;  /* 0x000000e100987308 */ /* 0x000fe20000000800 */
[----:B------:R-:W-:Y:S01]  /*1c480*/  @!P0 PRMT R134, R148, 0x5410, RZ ;  /* 0x0000541094868816 */ /* 0x000fe200000000ff */
[----:B------:R3:W-:Y:S01]  /*1c490*/  STG.E.U16 [R210.64+0x20], R2 ;  /* 0x00002002d2007986 */ /* 0x0007e2000c101518 */
[----:B------:R-:W-:Y:S01]  /*1c4a0*/  ISETP.GE.U32.AND P0, PT, R222, R135, PT ;  /* 0x00000087de00720c */ /* 0x000fe20003f06070 */
[----:B------:R-:W-:Y:S01]  /*1c4b0*/  FADD.FTZ R148, R141, R149 ;  /* 0x000000958d947221 */ /* 0x000fe20000010000 */
[----:B------:R-:W-:Y:S01]  /*1c4c0*/  PRMT R135, R136, 0x7632, R135 ;  /* 0x0000763288877816 */ /* 0x000fe20000000087 */
[----:B------:R5:W-:Y:S01]  /*1c4d0*/  STG.E.U16 [R210.64+0x22], R134 ;  /* 0x00002286d2007986 */ /* 0x000be2000c101518 */
[----:B------:R-:W-:Y:S01]  /*1c4e0*/  LOP3.LUT R3, R146, 0xffff, RZ, 0xc0, !PT ;  /* 0x0000ffff92037812 */ /* 0x000fe200078ec0ff */
[C-C-:B-1----:R-:W-:Y:S01]  /*1c4f0*/  FADD.FTZ R155, R137.reuse, R148.reuse ;  /* 0x00000094899b7221 */ /* 0x142fe20000010000 */
[----:B------:R-:W-:Y:S01]  /*1c500*/  PRMT R149, R136, 0x5410, R135 ;  /* 0x0000541088957816 */ /* 0x000fe20000000087 */
[----:B----4-:R-:W1:Y:S01]  /*1c510*/  MUFU.EX2 R151, R226 ;  /* 0x000000e200977308 */ /* 0x010e620000000800 */
[----:B------:R-:W-:Y:S01]  /*1c520*/  SHF.R.U32.HI R145, RZ, 0x8, R3 ;  /* 0x00000008ff917819 */ /* 0x000fe20000011603 */
[----:B------:R-:W-:Y:S01]  /*1c530*/  @!P1 HADD2 R157, -R135.H0_H0, -RZ.H0_H0 ;  /* 0xa00000ff879d9230 */ /* 0x000fe20000000900 */
[----:B------:R-:W-:Y:S02]  /*1c540*/  @!P6 PRMT R136, R158, 0x5410, RZ ;  /* 0x000054109e88e816 */ /* 0x000fe400000000ff */
[----:B------:R-:W-:Y:S01]  /*1c550*/  F2FP.PACK_AB R3, R137, R141 ;  /* 0x0000008d8903723e */ /* 0x000fe200000000ff */
[----:B--2---:R-:W-:Y:S01]  /*1c560*/  @!P0 HADD2 R153, -R0.H0_H0, -RZ.H0_H0 ;  /* 0xa00000ff00998230 */ /* 0x004fe20000000900 */
[----:B------:R-:W-:Y:S01]  /*1c570*/  @!P1 STL.S16 [R1+0x40], R157 ;  /* 0x0000409d01009387 */ /* 0x000fe20000100600 */
[----:B------:R-:W-:Y:S02]  /*1c580*/  PRMT R148, R157, 0x7610, R148 ;  /* 0x000076109d947816 */ /* 0x000fe40000000094 */
[----:B------:R-:W-:Y:S01]  /*1c590*/  PRMT R137, R0, 0x7632, R137 ;  /* 0x0000763200897816 */ /* 0x000fe20000000089 */
[----:B------:R-:W-:Y:S01]  /*1c5a0*/  @!P0 STL.S16 [R1+0x3c], R153 ;  /* 0x00003c9901008387 */ /* 0x000fe20000100600 */
[----:B------:R-:W-:Y:S02]  /*1c5b0*/  @!P1 PRMT R135, R148, 0x5410, RZ ;  /* 0x0000541094879816 */ /* 0x000fe400000000ff */
[----:B------:R-:W-:Y:S01]  /*1c5c0*/  PRMT R141, R153, 0x7610, R141 ;  /* 0x00007610998d7816 */ /* 0x000fe2000000008d */
[----:B------:R2:W4:Y:S01]  /*1c5d0*/  LDL.S16 R164, [R1+0x5c] ;  /* 0x00005c0001a47983 */ /* 0x0005220000100600 */
[----:B------:R-:W-:Y:S02]  /*1c5e0*/  PRMT R148, R0, 0x5410, R137 ;  /* 0x0000541000947816 */ /* 0x000fe40000000089 */
[----:B------:R-:W-:Y:S01]  /*1c5f0*/  @!P0 PRMT R0, R141, 0x5410, RZ ;  /* 0x000054108d008816 */ /* 0x000fe200000000ff */
[----:B------:R2:W2:Y:S01]  /*1c600*/  LDL.S16 R168, [R1+0x38] ;  /* 0x0000380001a87983 */ /* 0x0004a20000100600 */
[----:B---3--:R-:W-:Y:S01]  /*1c610*/  LOP3.LUT R2, R145, 0xffff, RZ, 0xc0, !PT ;  /* 0x0000ffff91027812 */ /* 0x008fe200078ec0ff */
[----:B------:R-:W-:Y:S02]  /*1c620*/  MUFU.EX2 R141, R224 ;  /* 0x000000e0008d7308 */ /* 0x000fe40000000800 */
[----:B------:R3:W3:Y:S01]  /*1c630*/  LDL.S16 R161, [R1+0x34] ;  /* 0x0000340001a17983 */ /* 0x0006e20000100600 */
[----:B------:R-:W-:Y:S02]  /*1c640*/  ISETP.GE.U32.AND P6, PT, R222, R2, PT ;  /* 0x00000002de00720c */ /* 0x000fe40003fc6070 */
[--C-:B------:R-:W-:Y:S01]  /*1c650*/  SHF.R.U32.HI R2, RZ, 0x10, R146.reuse ;  /* 0x00000010ff027819 */ /* 0x100fe20000011692 */
[----:B------:R5:W-:Y:S03]  /*1c660*/  STG.E.U16 [R212.64+0x20], R136 ;  /* 0x00002088d4007986 */ /* 0x000be6000c101518 */
[----:B------:R-:W-:Y:S01]  /*1c670*/  LOP3.LUT R2, R2, 0xff, RZ, 0xc0, !PT ;  /* 0x000000ff02027812 */ /* 0x000fe200078ec0ff */
[----:B------:R5:W-:Y:S01]  /*1c680*/  STG.E.U16 [R212.64+0x22], R135 ;  /* 0x00002287d4007986 */ /* 0x000be2000c101518 */
[----:B------:R-:W5:Y:S02]  /*1c690*/  MUFU.EX2 R145, R223 ;  /* 0x000000df00917308 */ /* 0x000f640000000800 */
[C---:B------:R-:W-:Y:S01]  /*1c6a0*/  ISETP.GE.U32.AND P1, PT, R222.reuse, R2, PT ;  /* 0x00000002de00720c */ /* 0x040fe20003f26070 */
[----:B------:R5:W-:Y:S01]  /*1c6b0*/  STG.E.U16 [R210.64+0x30], R0 ;  /* 0x00003000d2007986 */ /* 0x000be2000c101518 */
[----:B------:R-:W-:Y:S03]  /*1c6c0*/  SHF.R.U32.HI R2, RZ, 0x18, R146 ;  /* 0x00000018ff027819 */ /* 0x000fe60000011692 */
[----:B------:R2:W3:Y:S01]  /*1c6d0*/  LDL.S16 R169, [R1+0x30] ;  /* 0x0000300001a97983 */ /* 0x0004e20000100600 */
[----:B------:R-:W-:Y:S02]  /*1c6e0*/  ISETP.GE.U32.AND P0, PT, R222, R2, PT ;  /* 0x00000002de00720c */ /* 0x000fe40003f06070 */
[----:B------:R-:W-:Y:S05]  /*1c6f0*/  LOP3.LUT R2, R247, UR35, RZ, 0x3c, !PT ;  /* 0x00000023f7027c12 */ /* 0x000fea000f8e3cff */
[----:B------:R-:W-:Y:S01]  /*1c700*/  IMAD.WIDE.U32 R158, R2, -0x326172a9, RZ ;  /* 0xcd9e8d57029e7825 */ /* 0x000fe200078e00ff */
[----:B-1----:R-:W-:Y:S04]  /*1c710*/  F2FP.PACK_AB R2, R151, R152 ;  /* 0x000000989702723e */ /* 0x002fe800000000ff */
[----:B-----5:R-:W-:Y:S01]  /*1c720*/  LOP3.LUT R134, R159, UR5, R166, 0x96, !PT ;  /* 0x000000059f867c12 */ /* 0x020fe2000f8e96a6 */
[----:B------:R-:W-:Y:S01]  /*1c730*/  FADD.FTZ R136, R152, R156 ;  /* 0x0000009c98887221 */ /* 0x000fe20000010000 */
[----:B------:R-:W-:Y:S03]  /*1c740*/  LOP3.LUT R153, R233, UR30, R158, 0x96, !PT ;  /* 0x0000001ee9997c12 */ /* 0x000fe6000f8e969e */
[----:B------:R-:W-:Y:S01]  /*1c750*/  IMAD.WIDE.U32 R134, R134, -0x2daee0ad, RZ ;  /* 0xd2511f5386867825 */ /* 0x000fe200078e00ff */
[----:B------:R-:W-:Y:S03]  /*1c760*/  PRMT R0, R3, 0x7632, R0 ;  /* 0x0000763203007816 */ /* 0x000fe60000000000 */
[----:B------:R-:W-:Y:S01]  /*1c770*/  IMAD.WIDE.U32 R152, R153, -0x2daee0ad, RZ ;  /* 0xd2511f5399987825 */ /* 0x000fe200078e00ff */
[----:B------:R-:W-:Y:S03]  /*1c780*/  LOP3.LUT R156, R135, UR14, R244, 0x96, !PT ;  /* 0x0000000e879c7c12 */ /* 0x000fe6000f8e96f4 */
[----:B------:R-:W-:Y:S01]  /*1c790*/  FADD.FTZ R135, R145, R155 ;  /* 0x0000009b91877221 */ /* 0x000fe20000010000 */
[----:B------:R-:W-:Y:S01]  /*1c7a0*/  F2FP.PACK_AB R155, R141, R145 ;  /* 0x000000918d9b723e */ /* 0x000fe200000000ff */
[----:B------:R-:W-:Y:S01]  /*1c7b0*/  IMAD.WIDE.U32 R156, R156, -0x326172a9, RZ ;  /* 0xcd9e8d579c9c7825 */ /* 0x000fe200078e00ff */
[----:B------:R-:W-:Y:S03]  /*1c7c0*/  LOP3.LUT R153, R153, UR12, R134, 0x96, !PT ;  /* 0x0000000c99997c12 */ /* 0x000fe6000f8e9686 */
[----:B------:R-:W-:Y:S01]  /*1c7d0*/  FADD.FTZ R145, R141, R135 ;  /* 0x000000878d917221 */ /* 0x000fe20000010000 */
[----:B------:R-:W-:Y:S01]  /*1c7e0*/  LOP3.LUT R135, R157, UR13, R232, 0x96, !PT ;  /* 0x0000000d9d877c12 */ /* 0x000fe2000f8e96e8 */
[----:B------:R-:W-:Y:S01]  /*1c7f0*/  FADD.FTZ R151, R151, R136 ;  /* 0x0000008897977221 */ /* 0x000fe20000010000 */
[----:B------:R-:W-:Y:S03]  /*1c800*/  MUFU.EX2 R141, R230 ;  /* 0x000000e6008d7308 */ /* 0x000fe60000000800 */
[----:B------:R-:W-:Y:S05]  /*1c810*/  IMAD.WIDE.U32 R134, R135, -0x2daee0ad, RZ ;  /* 0xd2511f5387867825 */ /* 0x000fea00078e00ff */
[----:B------:R-:W-:Y:S01]  /*1c820*/  LOP3.LUT R136, R135, UR10, R152, 0x96, !PT ;  /* 0x0000000a87887c12 */ /* 0x000fe2000f8e9698 */
[----:B------:R-:W-:Y:S01]  /*1c830*/  IMAD.WIDE.U32 R152, R153, -0x326172a9, RZ ;  /* 0xcd9e8d5799987825 */ /* 0x000fe200078e00ff */
[----:B------:R-:W-:Y:S04]  /*1c840*/  MUFU.EX2 R135, R229 ;  /* 0x000000e500877308 */ /* 0x000fe80000000800 */
[----:B------:R-:W-:Y:S05]  /*1c850*/  LOP3.LUT R156, R153, UR11, R156, 0x96, !PT ;  /* 0x0000000b999c7c12 */ /* 0x000fea000f8e969c */
[----:B------:R-:W-:Y:S05]  /*1c860*/  IMAD.WIDE.U32 R166, R156, -0x2daee0ad, RZ ;  /* 0xd2511f539ca67825 */ /* 0x000fea00078e00ff */
[----:B------:R-:W-:Y:S05]  /*1c870*/  LOP3.LUT R158, R167, UR8, R134, 0x96, !PT ;  /* 0x00000008a79e7c12 */ /* 0x000fea000f8e9686 */
[----:B------:R-:W-:Y:S01]  /*1c880*/  IMAD.WIDE.U32 R158, R158, -0x326172a9, RZ ;  /* 0xcd9e8d579e9e7825 */ /* 0x000fe200078e00ff */
[----:B----4-:R-:W-:Y:S02]  /*1c890*/  @!P6 HADD2 R164, -R137.H0_H0, -RZ.H0_H0 ;  /* 0xa00000ff89a4e230 */ /* 0x010fe40000000900 */
[----:B--2---:R-:W-:Y:S03]  /*1c8a0*/  @!P1 HADD2 R168, -R3.H0_H0, -RZ.H0_H0 ;  /* 0xa00000ff03a89230 */ /* 0x004fe60000000900 */
[----:B------:R1:W-:Y:S01]  /*1c8b0*/  @!P6 STL.S16 [R1+0x5c], R164 ;  /* 0x00005ca40100e387 */ /* 0x0003e20000100600 */
[----:B------:R-:W-:Y:S01]  /*1c8c0*/  PRMT R156, R164, 0x7610, R156 ;  /* 0x00007610a49c7816 */ /* 0x000fe2000000009c */
[----:B---3--:R-:W-:Y:S02]  /*1c8d0*/  @!P0 HADD2 R161, -R0.H0_H0, -RZ.H0_H0 ;  /* 0xa00000ff00a18230 */ /* 0x008fe40000000900 */
[----:B------:R2:W-:Y:S01]  /*1c8e0*/  @!P1 STL.S16 [R1+0x38], R168 ;  /* 0x000038a801009387 */ /* 0x0005e20000100600 */
[----:B------:R-:W-:Y:S03]  /*1c8f0*/  @!P6 PRMT R137, R156, 0x5410, RZ ;  /* 0x000054109c89e816 */ /* 0x000fe600000000ff */
[----:B------:R-:W-:Y:S01]  /*1c900*/  @!P0 STL.S16 [R1+0x34], R161 ;  /* 0x000034a101008387 */ /* 0x000fe20000100600 */
[----:B------:R-:W-:Y:S03]  /*1c910*/  PRMT R134, R161, 0x7610, R134 ;  /* 0x00007610a1867816 */ /* 0x000fe60000000086 */
[----:B------:R3:W4:Y:S04]  /*1c920*/  LDL.S16 R157, [R1+0x2c] ;  /* 0x00002c00019d7983 */ /* 0x0007280000100600 */
[----:B------:R3:W5:Y:S04]  /*1c930*/  LDL.S16 R156, [R1+0x58] ;  /* 0x00005800019c7983 */ /* 0x0007680000100600 */
[----:B------:R3:W3:Y:S04]  /*1c940*/  LDL.S16 R153, [R1+0x18] ;  /* 0x0000180001997983 */ /* 0x0006e80000100600 */
[----:B------:R-:W-:Y:S01]  /*1c950*/  STG.E.U16 [R210.64+0x32], R137 ;  /* 0x00003289d2007986 */ /* 0x000fe2000c101518 */
[----:B-1----:R-:W-:Y:S01]  /*1c960*/  IMAD.WIDE.U32 R164, R136, -0x326172a9, RZ ;  /* 0xcd9e8d5788a47825 */ /* 0x002fe200078e00ff */
[----:B------:R-:W-:Y:S02]  /*1c970*/  PRMT R136, R168, 0x7610, R136 ;  /* 0x00007610a8887816 */ /* 0x000fe40000000088 */
[----:B--2---:R1:W2:Y:S02]  /*1c980*/  LDL.S16 R168, [R1+0x28] ;  /* 0x0000280001a87983 */ /* 0x0042a40000100600 */
[----:B------:R-:W-:Y:S02]  /*1c990*/  LOP3.LUT R208, R165, UR9, R152, 0x96, !PT ;  /* 0x00000009a5d07c12 */ /* 0x000fe4000f8e9698 */
[----:B------:R-:W-:Y:S02]  /*1c9a0*/  PRMT R152, R3, 0x5410, R0 ;  /* 0x0000541003987816 */ /* 0x000fe40000000000 */
[----:B------:R-:W-:Y:S01]  /*1c9b0*/  @!P1 PRMT R3, R136, 0x5410, RZ ;  /* 0x0000541088039816 */ /* 0x000fe200000000ff */
[----:B------:R-:W-:Y:S01]  /*1c9c0*/  IMAD.WIDE.U32 R208, R208, -0x2daee0ad, RZ ;  /* 0xd2511f53d0d07825 */ /* 0x000fe200078e00ff */
[----:B------:R-:W-:Y:S01]  /*1c9d0*/  @!P0 PRMT R0, R134, 0x5410, RZ ;  /* 0x0000541086008816 */ /* 0x000fe200000000ff */
[----:B------:R-:W1:Y:S02]  /*1c9e0*/  MUFU.EX2 R136, R227 ;  /* 0x000000e300887308 */ /* 0x000e640000000800 */
[----:B------:R1:W-:Y:S04]  /*1c9f0*/  STG.E.U16 [R212.64+0x30], R3 ;  /* 0x00003003d4007986 */ /* 0x0003e8000c101518 */
[----:B------:R1:W-:Y:S04]  /*1ca00*/  STG.E.U16 [R212.64+0x32], R0 ;  /* 0x00003200d4007986 */ /* 0x0003e8000c101518 */
[----:B------:R-:W1:Y:S02]  /*1ca10*/  MUFU.EX2 R134, R228 ;  /* 0x000000e400867308 */ /* 0x000e640000000800 */
[----:B-1----:R-:W-:Y:S04]  /*1ca20*/  LOP3.LUT R3, R159, UR4, R164, 0x96, !PT ;  /* 0x000000049f037c12 */ /* 0x002fe8000f8e96a4 */
[C---:B------:R-:W-:Y:S02]  /*1ca30*/  LOP3.LUT R0, R3.reuse, 0xff, RZ, 0xc0, !PT ;  /* 0x000000ff03007812 */ /* 0x040fe400078ec0ff */
[----:B------:R-:W-:Y:S02]  /*1ca40*/  SHF.R.U32.HI R137, RZ, 0x10, R3 ;  /* 0x00000010ff897819 */ /* 0x000fe40000011603 */
[C---:B------:R-:W-:Y:S02]  /*1ca50*/  ISETP.GE.U32.AND P0, PT, R222.reuse, R0, PT ;  /* 0x00000000de00720c */ /* 0x040fe40003f06070 */
[----:B------:R-:W-:Y:S02]  /*1ca60*/  LOP3.LUT R0, R3, 0xffff, RZ, 0xc0, !PT ;  /* 0x0000ffff03007812 */ /* 0x000fe400078ec0ff */
[----:B------:R-:W-:Y:S02]  /*1ca70*/  LOP3.LUT R137, R137, 0xff, RZ, 0xc0, !PT ;  /* 0x000000ff89897812 */ /* 0x000fe400078ec0ff */
[----:B------:R-:W-:Y:S02]  /*1ca80*/  SHF.R.U32.HI R0, RZ, 0x8, R0 ;  /* 0x00000008ff007819 */ /* 0x000fe40000011600 */
[----:B------:R-:W-:Y:S01]  /*1ca90*/  ISETP.GE.U32.AND P1, PT, R222, R137, PT ;  /* 0x00000089de00720c */ /* 0x000fe20003f26070 */
[----:B------:R-:W-:Y:S01]  /*1caa0*/  FADD.FTZ R137, R136, R145 ;  /* 0x0000009188897221 */ /* 0x000fe20000010000 */
[----:B------:R-:W-:Y:S02]  /*1cab0*/  LOP3.LUT R0, R0, 0xffff, RZ, 0xc0, !PT ;  /* 0x0000ffff00007812 */ /* 0x000fe400078ec0ff */
[----:B------:R-:W-:Y:S01]  /*1cac0*/  SHF.R.U32.HI R3, RZ, 0x18, R3 ;  /* 0x00000018ff037819 */ /* 0x000fe20000011603 */
[----:B------:R-:W-:Y:S01]  /*1cad0*/  @!P0 HADD2 R169, -R2.H0_H0, -RZ.H0_H0 ;  /* 0xa00000ff02a98230 */ /* 0x000fe20000000900 */
[----:B------:R-:W-:Y:S01]  /*1cae0*/  ISETP.GE.U32.AND P6, PT, R222, R0, PT ;  /* 0x00000000de00720c */ /* 0x000fe20003fc6070 */
[----:B------:R-:W-:Y:S01]  /*1caf0*/  FADD.FTZ R0, R135, R151 ;  /* 0x0000009787007221 */ /* 0x000fe20000010000 */
[C---:B------:R-:W-:Y:S01]  /*1cb00*/  F2FP.PACK_AB R135, R141.reuse, R135 ;  /* 0x000000878d87723e */ /* 0x040fe200000000ff */
[----:B------:R-:W-:Y:S01]  /*1cb10*/  FADD.FTZ R165, R134, R137 ;  /* 0x0000008986a57221 */ /* 0x000fe20000010000 */
[----:B------:R-:W-:Y:S01]  /*1cb20*/  @!P0 STL.S16 [R1+0x30], R169 ;  /* 0x000030a901008387 */ /* 0x000fe20000100600 */
[--C-:B------:R-:W-:Y:S01]  /*1cb30*/  FADD.FTZ R161, R141, R0.reuse ;  /* 0x000000008da17221 */ /* 0x100fe20000010000 */
[----:B------:R-:W-:Y:S02]  /*1cb40*/  PRMT R0, R2, 0x7632, R0 ;  /* 0x0000763202007816 */ /* 0x000fe40000000000 */
[----:B------:R-:W-:Y:S02]  /*1cb50*/  PRMT R145, R169, 0x7610, R145 ;  /* 0x00007610a9917816 */ /* 0x000fe40000000091 */
[----:B------:R-:W-:Y:S02]  /*1cb60*/  F2FP.PACK_AB R163, R134, R136 ;  /* 0x0000008886a3723e */ /* 0x000fe400000000ff */
[----:B------:R-:W-:Y:S02]  /*1cb70*/  LOP3.LUT R134, R158, 0xff, RZ, 0xc0, !PT ;  /* 0x000000ff9e867812 */ /* 0x000fe400078ec0ff */
[----:B------:R-:W-:Y:S02]  /*1cb80*/  PRMT R160, R135, 0x7632, R160 ;  /* 0x0000763287a07816 */ /* 0x000fe400000000a0 */
[----:B------:R-:W-:Y:S02]  /*1cb90*/  ISETP.GE.U32.AND P2, PT, R222, R134, PT ;  /* 0x00000086de00720c */ /* 0x000fe40003f46070 */
[----:B------:R-:W-:Y:S02]  /*1cba0*/  LOP3.LUT R134, R158, 0xffff, RZ, 0xc0, !PT ;  /* 0x0000ffff9e867812 */ /* 0x000fe400078ec0ff */
[----:B------:R-:W-:Y:S02]  /*1cbb0*/  PRMT R186, R163, 0x7632, R186 ;  /* 0x00007632a3ba7816 */ /* 0x000fe400000000ba */
[--C-:B------:R-:W-:Y:S02]  /*1cbc0*/  SHF.R.U32.HI R136, RZ, 0x8, R134.reuse ;  /* 0x00000008ff887819 */ /* 0x100fe40000011686 */
[----:B------:R-:W-:Y:S02]  /*1cbd0*/  PRMT R134, R155, 0x7632, R134 ;  /* 0x000076329b867816 */ /* 0x000fe40000000086 */
[----:B------:R-:W-:Y:S01]  /*1cbe0*/  LOP3.LUT R136, R136, 0xffff, RZ, 0xc0, !PT ;  /* 0x0000ffff88887812 */ /* 0x000fe200078ec0ff */
[----:B----4-:R-:W-:Y:S05]  /*1cbf0*/  @!P6 HADD2 R157, -R0.H0_H0, -RZ.H0_H0 ;  /* 0xa00000ff009de230 */ /* 0x010fea0000000900 */
[----:B------:R1:W-:Y:S01]  /*1cc00*/  @!P6 STL.S16 [R1+0x2c], R157 ;  /* 0x00002c9d0100e387 */ /* 0x0003e20000100600 */
[----:B------:R-:W-:Y:S01]  /*1cc10*/  PRMT R141, R157, 0x7610, R141 ;  /* 0x000076109d8d7816 */ /* 0x000fe2000000008d */
[----:B---3--:R-:W-:Y:S01]  /*1cc20*/  @!P2 HADD2 R153, -R135.H0_H0, -RZ.H0_H0 ;  /* 0xa00000ff8799a230 */ /* 0x008fe20000000900 */
[----:B-1----:R-:W-:Y:S02]  /*1cc30*/  PRMT R157, R2, 0x5410, R0 ;  /* 0x00005410029d7816 */ /* 0x002fe40000000000 */
[----:B------:R-:W-:Y:S02]  /*1cc40*/  @!P0 PRMT R2, R145, 0x5410, RZ ;  /* 0x0000541091028816 */ /* 0x000fe400000000ff */
[C---:B------:R-:W-:Y:S02]  /*1cc50*/  ISETP.GE.U32.AND P0, PT, R222.reuse, R3, PT ;  /* 0x00000003de00720c */ /* 0x040fe40003f06070 */
[----:B------:R-:W-:Y:S01]  /*1cc60*/  PRMT R3, R155, 0x7610, R3 ;  /* 0x000076109b037816 */ /* 0x000fe20000000003 */
[----:B------:R1:W-:Y:S01]  /*1cc70*/  STG.E.U16 [R210.64+0x40], R2 ;  /* 0x00004002d2007986 */ /* 0x0003e2000c101518 */
[----:B------:R-:W-:Y:S02]  /*1cc80*/  @!P6 PRMT R0, R141, 0x5410, RZ ;  /* 0x000054108d00e816 */ /* 0x000fe400000000ff */
[----:B------:R-:W-:Y:S01]  /*1cc90*/  ISETP.GE.U32.AND P6, PT, R222, R136, PT ;  /* 0x00000088de00720c */ /* 0x000fe20003fc6070 */
[----:B-----5:R-:W-:Y:S01]  /*1cca0*/  @!P1 HADD2 R156, -R3.H0_H0, -RZ.H0_H0 ;  /* 0xa00000ff039c9230 */ /* 0x020fe20000000900 */
[----:B------:R-:W-:Y:S01]  /*1ccb0*/  PRMT R136, R153, 0x7610, R136 ;  /* 0x0000761099887816 */ /* 0x000fe20000000088 */
[----:B------:R3:W-:Y:S01]  /*1ccc0*/  STG.E.U16 [R210.64+0x42], R0 ;  /* 0x00004200d2007986 */ /* 0x0007e2000c101518 */
[----:B------:R-:W-:Y:S02]  /*1ccd0*/  SHF.R.U32.HI R155, RZ, 0x18, R146 ;  /* 0x00000018ff9b7819 */ /* 0x000fe40000011692 */
[----:B------:R-:W-:Y:S01]  /*1cce0*/  PRMT R137, R156, 0x7610, R137 ;  /* 0x000076109c897816 */ /* 0x000fe20000000089 */
[----:B------:R4:W-:Y:S01]  /*1ccf0*/  @!P1 STL.S16 [R1+0x58], R156 ;  /* 0x0000589c01009387 */ /* 0x0009e20000100600 */
[----:B--2---:R-:W-:Y:S05]  /*1cd00*/  @!P0 HADD2 R168, -R134.H0_H0, -RZ.H0_H0 ;  /* 0xa00000ff86a88230 */ /* 0x004fea0000000900 */
[----:B------:R2:W-:Y:S04]  /*1cd10*/  @!P0 STL.S16 [R1+0x28], R168 ;  /* 0x000028a801008387 */ /* 0x0005e80000100600 */
[----:B------:R-:W-:Y:S04]  /*1cd20*/  @!P2 STL.S16 [R1+0x18], R153 ;  /* 0x000018990100a387 */ /* 0x000fe80000100600 */
[----:B------:R2:W5:Y:S01]  /*1cd30*/  LDL.S16 R169, [R1+0x8] ;  /* 0x0000080001a97983 */ /* 0x0005620000100600 */
[----:B-1----:R-:W-:Y:S02]  /*1cd40*/  PRMT R2, R168, 0x7610, R2 ;  /* 0x00007610a8027816 */ /* 0x002fe40000000002 */
[----:B---3--:R-:W-:Y:S02]  /*1cd50*/  SHF.R.U32.HI R0, RZ, 0x10, R158 ;  /* 0x00000010ff007819 */ /* 0x008fe4000001169e */
[----:B----4-:R-:W-:Y:S02]  /*1cd60*/  PRMT R156, R3, 0x5410, R134 ;  /* 0x00005410039c7816 */ /* 0x010fe40000000086 */
[----:B------:R-:W-:Y:S02]  /*1cd70*/  @!P1 PRMT R3, R137, 0x5410, RZ ;  /* 0x0000541089039816 */ /* 0x000fe400000000ff */
[----:B------:R-:W-:Y:S02]  /*1cd80*/  LOP3.LUT R0, R0, 0xff, RZ, 0xc0, !PT ;  /* 0x000000ff00007812 */ /* 0x000fe400078ec0ff */
[----:B------:R-:W-:Y:S01]  /*1cd90*/  @!P0 PRMT R134, R2, 0x5410, RZ ;  /* 0x0000541002868816 */ /* 0x000fe200000000ff */
[----:B------:R1:W-:Y:S01]  /*1cda0*/  STG.E.U16 [R212.64+0x40], R3 ;  /* 0x00004003d4007986 */ /* 0x0003e2000c101518 */
[C---:B------:R-:W-:Y:S02]  /*1cdb0*/  ISETP.GE.U32.AND P1, PT, R222.reuse, R0, PT ;  /* 0x00000000de00720c */ /* 0x040fe40003f26070 */
[----:B------:R-:W-:Y:S01]  /*1cdc0*/  SHF.R.U32.HI R0, RZ, 0x18, R158 ;  /* 0x00000018ff007819 */ /* 0x000fe2000001169e */
[----:B--2---:R2:W3:Y:S01]  /*1cdd0*/  LDL.S16 R168, [R1+0x14] ;  /* 0x0000140001a87983 */ /* 0x0044e20000100600 */
[----:B------:R-:W-:Y:S02]  /*1cde0*/  PRMT R2, R135, 0x5410, R160 ;  /* 0x0000541087027816 */ /* 0x000fe400000000a0 */
[----:B------:R-:W-:Y:S01]  /*1cdf0*/  ISETP.GE.U32.AND P0, PT, R222, R0, PT ;  /* 0x00000000de00720c */ /* 0x000fe20003f06070 */
[----:B------:R-:W-:Y:S01]  /*1ce00*/  STG.E.U16 [R212.64+0x42], R134 ;  /* 0x00004286d4007986 */ /* 0x000fe2000c101518 */
[----:B------:R-:W-:Y:S02]  /*1ce10*/  LOP3.LUT R0, R143, UR4, R154, 0x96, !PT ;  /* 0x000000048f007c12 */ /* 0x000fe4000f8e969a */
[----:B------:R-:W-:Y:S02]  /*1ce20*/  @!P2 PRMT R135, R136, 0x5410, RZ ;  /* 0x000054108887a816 */ /* 0x000fe400000000ff */
[C---:B------:R-:W-:Y:S02]  /*1ce30*/  LOP3.LUT R136, R0.reuse, 0xff, RZ, 0xc0, !PT ;  /* 0x000000ff00887812 */ /* 0x040fe400078ec0ff */
[----:B------:R-:W-:Y:S01]  /*1ce40*/  SHF.R.U32.HI R154, RZ, 0x10, R146 ;  /* 0x00000010ff9a7819 */ /* 0x000fe20000011692 */
[----:B------:R-:W-:Y:S01]  /*1ce50*/  STG.E.U16 [R210.64+0x50], R135 ;  /* 0x00005087d2007986 */ /* 0x000fe2000c101518 */
[----:B------:R-:W-:Y:S03]  /*1ce60*/  ISETP.NE.AND P2, PT, R231, RZ, PT ;  /* 0x000000ffe700720c */ /* 0x000fe60003f45270 */
[----:B------:R-:W-:Y:S01]  /*1ce70*/  @!P0 HADD2 R252, -R186.H0_H0, -RZ.H0_H0 ;  /* 0xa00000ffbafc8230 */ /* 0x000fe20000000900 */
[----:B-1----:R-:W-:Y:S04]  /*1ce80*/  LOP3.LUT R3, R0, 0xffff, RZ, 0xc0, !PT ;  /* 0x0000ffff00037812 */ /* 0x002fe800078ec0ff */
[----:B------:R-:W-:Y:S04]  /*1ce90*/  SHF.R.U32.HI R3, RZ, 0x8, R3 ;  /* 0x00000008ff037819 */ /* 0x000fe80000011603 */
[----:B------:R-:W-:Y:S02]  /*1cea0*/  PRMT R137, R136, 0x5410, R3 ;  /* 0x0000541088897816 */ /* 0x000fe40000000003 */
[--C-:B------:R-:W-:Y:S02]  /*1ceb0*/  SHF.R.U32.HI R136, RZ, 0x10, R0.reuse ;  /* 0x00000010ff887819 */ /* 0x100fe40000011600 */
[----:B------:R-:W-:Y:S02]  /*1cec0*/  SHF.R.U32.HI R3, RZ, 0x18, R0 ;  /* 0x00000018ff037819 */ /* 0x000fe40000011600 */
[----:B------:R-:W-:Y:S01]  /*1ced0*/  LOP3.LUT R0, R136, 0xff, RZ, 0xc0, !PT ;  /* 0x000000ff88007812 */ /* 0x000fe200078ec0ff */
[--C-:B------:R-:W-:Y:S03]  /*1cee0*/  HSET2.LE.AND R136, R137, R172.reuse, PT ;  /* 0x000000ac89887233 */ /* 0x100fe60003803000 */
        /* <DEDUP_REMOVED lines=13> */
[----:B------:R-:W1:Y:S01]  /*1cfc0*/  LDSM.16.MT88.4 R140, [R180+0x18000] ;  /* 0x01800000b48c783b */ /* 0x000e620000004200 */
[----:B------:R-:W-:Y:S02]  /*1cfd0*/  LOP3.LUT R138, R138, R139, RZ, 0xc0, !PT ;  /* 0x0000008b8a8a7212 */ /* 0x000fe400078ec0ff */
[--C-:B------:R-:W-:Y:S01]  /*1cfe0*/  HSET2.LE.AND R139, R0, R172.reuse, PT ;  /* 0x000000ac008b7233 */ /* 0x100fe20003803000 */
[C---:B------:R-:W-:Y:S02]  /*1cff0*/  LOP3.LUT R3, R146.reuse, 0xffff, RZ, 0xc0, !PT ;  /* 0x0000ffff92037812 */ /* 0x040fe400078ec0ff */
[----:B------:R-:W-:Y:S02]  /*1d000*/  LOP3.LUT R0, R147, UR29, R162, 0x96, !PT ;  /* 0x0000001d93007c12 */ /* 0x000fe4000f8e96a2 */
[----:B------:R-:W-:Y:S02]  /*1d010*/  LOP3.LUT R139, R139, R144, RZ, 0xc0, !PT ;  /* 0x000000908b8b7212 */ /* 0x000fe400078ec0ff */
[----:B------:R-:W-:Y:S02]  /*1d020*/  LOP3.LUT R144, R146, 0xff, RZ, 0xc0, !PT ;  /* 0x000000ff92907812 */ /* 0x000fe400078ec0ff */
[----:B------:R-:W-:Y:S04]  /*1d030*/  SHF.R.U32.HI R3, RZ, 0x8, R3 ;  /* 0x00000008ff037819 */ /* 0x000fe80000011603 */
[----:B------:R-:W-:Y:S02]  /*1d040*/  PRMT R153, R144, 0x5410, R3 ;  /* 0x0000541090997816 */ /* 0x000fe40000000003 */
[----:B------:R-:W-:Y:S02]  /*1d050*/  LOP3.LUT R144, R0, 0xffff, RZ, 0xc0, !PT ;  /* 0x0000ffff00907812 */ /* 0x000fe400078ec0ff */
[----:B------:R-:W-:Y:S04]  /*1d060*/  SHF.R.U32.HI R3, RZ, 0x10, R0 ;  /* 0x00000010ff037819 */ /* 0x000fe80000011600 */
[----:B------:R-:W-:Y:S01]  /*1d070*/  LOP3.LUT R3, R3, 0xff, RZ, 0xc0, !PT ;  /* 0x000000ff03037812 */ /* 0x000fe200078ec0ff */
        /* <DEDUP_REMOVED lines=11> */
[----:B------:R-:W1:Y:S03]  /*1d130*/  LDSM.16.MT88.4 R140, [R180+0x1a000] ;  /* 0x01a00000b48c783b */ /* 0x000e660000004200 */
[----:B-----5:R-:W-:Y:S05]  /*1d140*/  @!P6 HADD2 R169, -R160.H0_H0, -RZ.H0_H0 ;  /* 0xa00000ffa0a9e230 */ /* 0x020fea0000000900 */
[----:B------:R-:W-:Y:S03]  /*1d150*/  @!P6 STL.S16 [R1+0x8], R169 ;  /* 0x000008a90100e387 */ /* 0x000fe60000100600 */
[----:B------:R-:W-:Y:S04]  /*1d160*/  PRMT R134, R169, 0x7610, R134 ;  /* 0x00007610a9867816 */ /* 0x000fe80000000086 */
[----:B------:R-:W-:Y:S05]  /*1d170*/  @!P6 PRMT R160, R134, 0x5410, RZ ;  /* 0x0000541086a0e816 */ /* 0x000fea00000000ff */
        /* <DEDUP_REMOVED lines=36> */
[----:B------:R-:W-:Y:S01]  /*1d3c0*/  HMMA.16816.F32 R128, R136, R142, R128 ;  /* 0x0000008e8880723c */ /* 0x000fe20000001880 */
[----:B------:R-:W-:Y:S02]  /*1d3d0*/  SHF.R.U32.HI R141, RZ, 0x8, R144 ;  /* 0x00000008ff8d7819 */ /* 0x000fe40000011690 */
[----:B------:R-:W-:Y:S01]  /*1d3e0*/  LDSM.16.MT88.4 R144, [R181+0x18800] ;  /* 0x01880000b590783b */ /* 0x000fe20000004200 */
[----:B------:R-:W-:Y:S02]  /*1d3f0*/  SHF.R.U32.HI R0, RZ, 0x18, R0 ;  /* 0x00000018ff007819 */ /* 0x000fe40000011600 */
[----:B------:R-:W-:Y:S01]  /*1d400*/  PRMT R151, R140, 0x5410, R141 ;  /* 0x000054108c977816 */ /* 0x000fe2000000008d */
[--C-:B------:R-:W-:Y:S01]  /*1d410*/  HSET2.LE.AND R138, R153, R172.reuse, PT ;  /* 0x000000ac998a7233 */ /* 0x100fe20003803000 */
[----:B------:R-:W-:Y:S02]  /*1d420*/  PRMT R137, R3, 0x5410, R0 ;  /* 0x0000541003897816 */ /* 0x000fe40000000000 */
[----:B------:R-:W1:Y:S01]  /*1d430*/  MUFU.EX2 R3, R236 ;  /* 0x000000ec00037308 */ /* 0x000e620000000800 */
[----:B------:R-:W4:Y:S01]  /*1d440*/  LDSM.16.MT88.4 R140, [R180+0x18800] ;  /* 0x01880000b48c783b */ /* 0x000f220000004200 */
[----:B------:R-:W-:Y:S01]  /*1d450*/  LOP3.LUT R0, R154, 0xff, RZ, 0xc0, !PT ;  /* 0x000000ff9a007812 */ /* 0x000fe200078ec0ff */
[--C-:B------:R-:W-:Y:S01]  /*1d460*/  HSET2.LE.AND R136, R151, R172.reuse, PT ;  /* 0x000000ac97887233 */ /* 0x100fe20003803000 */
[----:B------:R-:W-:Y:S01]  /*1d470*/  LOP3.LUT R138, R138, R148, RZ, 0xc0, !PT ;  /* 0x000000948a8a7212 */ /* 0x000fe200078ec0ff */
[--C-:B------:R-:W-:Y:S01]  /*1d480*/  HSET2.LE.AND R137, R137, R172.reuse, PT ;  /* 0x000000ac89897233 */ /* 0x100fe20003803000 */
[----:B------:R-:W-:Y:S02]  /*1d490*/  PRMT R0, R0, 0x5410, R155 ;  /* 0x0000541000007816 */ /* 0x000fe4000000009b */
[----:B------:R-:W-:Y:S02]  /*1d4a0*/  LOP3.LUT R136, R136, R150, RZ, 0xc0, !PT ;  /* 0x0000009688887212 */ /* 0x000fe400078ec0ff */
[----:B------:R-:W-:Y:S01]  /*1d4b0*/  LOP3.LUT R137, R137, R149, RZ, 0xc0, !PT ;  /* 0x0000009589897212 */ /* 0x000fe200078ec0ff */
[--C-:B------:R-:W-:Y:S01]  /*1d4c0*/  HSET2.LE.AND R139, R0, R172.reuse, PT ;  /* 0x000000ac008b7233 */ /* 0x100fe20003803000 */
[----:B------:R-:W5:Y:S01]  /*1d4d0*/  LDSM.16.MT88.4 R148, [R183+0x18800] ;  /* 0x01880000b794783b */ /* 0x000f620000004200 */
[----:B------:R-:W-:Y:S03]  /*1d4e0*/  LOP3.LUT R0, R159, UR4, R164, 0x96, !PT ;  /* 0x000000049f007c12 */ /* 0x000fe6000f8e96a4 */
[----:B------:R-:W-:Y:S04]  /*1d4f0*/  LOP3.LUT R139, R139, R152, RZ, 0xc0, !PT ;  /* 0x000000988b8b7212 */ /* 0x000fe800078ec0ff */
[----:B------:R-:W-:Y:S03]  /*1d500*/  LDSM.16.MT88.4 R152, [R180+0x19000] ;  /* 0x01900000b498783b */ /* 0x000fe60000004200 */
[C---:B----4-:R-:W-:Y:S08]  /*1d510*/  HMMA.16816.F32 R4, R136.reuse, R140, R4 ;  /* 0x0000008c8804723c */ /* 0x050ff00000001804 */
[C---:B------:R-:W-:Y:S01]  /*1d520*/  HMMA.16816.F32 R8, R136.reuse, R142, R8 ;  /* 0x0000008e8808723c */ /* 0x040fe20000001808 */
[----:B------:R-:W4:Y:S07]  /*1d530*/  LDSM.16.MT88.4 R140, [R182+0x18800] ;  /* 0x01880000b68c783b */ /* 0x000f2e0000004200 */
[C---:B------:R-:W-:Y:S08]  /*1d540*/  HMMA.16816.F32 R12, R136.reuse, R144, R12 ;  /* 0x00000090880c723c */ /* 0x040ff0000000180c */
[C---:B------:R-:W-:Y:S01]  /*1d550*/  HMMA.16816.F32 R16, R136.reuse, R146, R16 ;  /* 0x000000928810723c */ /* 0x040fe20000001810 */
[----:B------:R-:W1:Y:S07]  /*1d560*/  LDSM.16.MT88.4 R144, [R180+0x1a800] ;  /* 0x01a80000b490783b */ /* 0x000e6e0000004200 */
[C---:B-----5:R-:W-:Y:S08]  /*1d570*/  HMMA.16816.F32 R20, R136.reuse, R148, R20 ;  /* 0x000000948814723c */ /* 0x060ff00000001814 */
        /* <DEDUP_REMOVED lines=32> */
[C---:B-1----:R-:W-:Y:S07]  /*1d780*/  HMMA.16816.F32 R108, R136.reuse, R144, R108 ;  /* 0x00000090886c723c */ /* 0x042fee000000186c */
[----:B------:R-:W-:Y:S01]  /*1d790*/  SHF.R.U32.HI R145, RZ, 0x10, R158 ;  /* 0x00000010ff917819 */ /* 0x000fe2000001169e */
[C---:B------:R-:W-:Y:S01]  /*1d7a0*/  HMMA.16816.F32 R112, R136.reuse, R146, R112 ;  /* 0x000000928870723c */ /* 0x040fe20000001870 */
[----:B------:R-:W-:Y:S03]  /*1d7b0*/  LOP3.LUT R144, R0, 0xffff, RZ, 0xc0, !PT ;  /* 0x0000ffff00907812 */ /* 0x000fe600078ec0ff */
[----:B------:R-:W-:Y:S02]  /*1d7c0*/  LOP3.LUT R145, R145, 0xff, RZ, 0xc0, !PT ;  /* 0x000000ff91917812 */ /* 0x000fe400078ec0ff */
[----:B------:R-:W-:Y:S02]  /*1d7d0*/  SHF.R.U32.HI R144, RZ, 0x8, R144 ;  /* 0x00000008ff907819 */ /* 0x000fe40000011690 */
[C---:B-----5:R-:W-:Y:S01]  /*1d7e0*/  HMMA.16816.F32 R116, R136.reuse, R148, R116 ;  /* 0x000000948874723c */ /* 0x060fe20000001874 */
[C---:B------:R-:W-:Y:S03]  /*1d7f0*/  LOP3.LUT R146, R158.reuse, 0xffff, RZ, 0xc0, !PT ;  /* 0x0000ffff9e927812 */ /* 0x040fe600078ec0ff */
[----:B------:R-:W-:Y:S02]  /*1d800*/  LOP3.LUT R159, R158, 0xff, RZ, 0xc0, !PT ;  /* 0x000000ff9e9f7812 */ /* 0x000fe400078ec0ff */
[----:B------:R-:W-:Y:S02]  /*1d810*/  SHF.R.U32.HI R158, RZ, 0x18, R158 ;  /* 0x00000018ff9e7819 */ /* 0x000fe4000001169e */
[C---:B------:R-:W-:Y:S01]  /*1d820*/  HMMA.16816.F32 R120, R136.reuse, R150, R120 ;  /* 0x000000968878723c */ /* 0x040fe20000001878 */
[----:B------:R-:W-:Y:S01]  /*1d830*/  SHF.R.U32.HI R146, RZ, 0x8, R146 ;  /* 0x00000008ff927819 */ /* 0x000fe20000011692 */
[----:B------:R-:W1:Y:S02]  /*1d840*/  LDSM.16.MT88.4 R148, [R181+0x19000] ;  /* 0x01900000b594783b */ /* 0x000e640000004200 */
[----:B------:R-:W-:Y:S02]  /*1d850*/  LOP3.LUT R147, R0, 0xff, RZ, 0xc0, !PT ;  /* 0x000000ff00937812 */ /* 0x000fe400078ec0ff */
[----:B------:R-:W-:Y:S02]  /*1d860*/  PRMT R146, R159, 0x5410, R146 ;  /* 0x000054109f927816 */ /* 0x000fe40000000092 */
[----:B------:R-:W-:Y:S01]  /*1d870*/  PRMT R159, R145, 0x5410, R158 ;  /* 0x00005410919f7816 */ /* 0x000fe2000000009e */
[C---:B----4-:R-:W-:Y:S01]  /*1d880*/  HMMA.16816.F32 R124, R136.reuse, R140, R124 ;  /* 0x0000008c887c723c */ /* 0x050fe2000000187c */
[----:B------:R-:W4:Y:S02]  /*1d890*/  MUFU.EX2 R158, R237 ;  /* 0x000000ed009e7308 */ /* 0x000f240000000800 */
[----:B------:R-:W-:Y:S01]  /*1d8a0*/  SHF.R.U32.HI R145, RZ, 0x10, R0 ;  /* 0x00000010ff917819 */ /* 0x000fe20000011600 */
[--C-:B------:R-:W-:Y:S01]  /*1d8b0*/  HSET2.LE.AND R146, R146, R172.reuse, PT ;  /* 0x000000ac92927233 */ /* 0x100fe20003803000 */
[----:B------:R-:W-:Y:S02]  /*1d8c0*/  PRMT R147, R147, 0x5410, R144 ;  /* 0x0000541093937816 */ /* 0x000fe40000000090 */
[----:B------:R-:W-:Y:S01]  /*1d8d0*/  SHF.R.U32.HI R144, RZ, 0x18, R0 ;  /* 0x00000018ff907819 */ /* 0x000fe20000011600 */
[----:B------:R-:W-:Y:S01]  /*1d8e0*/  HMMA.16816.F32 R128, R136, R142, R128 ;  /* 0x0000008e8880723c */ /* 0x000fe20000001880 */
[----:B------:R-:W-:Y:S01]  /*1d8f0*/  LOP3.LUT R0, R145, 0xff, RZ, 0xc0, !PT ;  /* 0x000000ff91007812 */ /* 0x000fe200078ec0ff */
[----:B------:R-:W5:Y:S02]  /*1d900*/  LDSM.16.MT88.4 R136, [R183+0x19000] ;  /* 0x01900000b788783b */ /* 0x000f640000004200 */
[----:B------:R-:W-:Y:S01]  /*1d910*/  FADD.FTZ R145, R178, R161 ;  /* 0x000000a1b2917221 */ /* 0x000fe20000010000 */
[----:B------:R-:W-:Y:S01]  /*1d920*/  PRMT R0, R0, 0x5410, R144 ;  /* 0x0000541000007816 */ /* 0x000fe20000000090 */
[--C-:B------:R-:W-:Y:S01]  /*1d930*/  HSET2.LE.AND R144, R147, R172.reuse, PT ;  /* 0x000000ac93907233 */ /* 0x100fe20003803000 */
[----:B------:R-:W-:Y:S01]  /*1d940*/  LOP3.LUT R146, R146, R2, RZ, 0xc0, !PT ;  /* 0x0000000292927212 */ /* 0x000fe200078ec0ff */
[----:B------:R-:W-:Y:S01]  /*1d950*/  FADD.FTZ R221, R3, R145 ;  /* 0x0000009103dd7221 */ /* 0x000fe20000010000 */
[--C-:B------:R-:W-:Y:S01]  /*1d960*/  HSET2.LE.AND R147, R159, R172.reuse, PT ;  /* 0x000000ac9f937233 */ /* 0x100fe20003803000 */
[----:B------:R-:W2:Y:S02]  /*1d970*/  LDSM.16.MT88.4 R140, [R182+0x19000] ;  /* 0x01900000b68c783b */ /* 0x000ea40000004200 */
[--C-:B------:R-:W-:Y:S01]  /*1d980*/  HSET2.LE.AND R145, R0, R172.reuse, PT ;  /* 0x000000ac00917233 */ /* 0x100fe20003803000 */
[----:B------:R-:W-:Y:S02]  /*1d990*/  PRMT R0, R163, 0x7610, R0 ;  /* 0x00007610a3007816 */ /* 0x000fe40000000000 */
[----:B------:R-:W-:Y:S02]  /*1d9a0*/  LOP3.LUT R144, R144, R157, RZ, 0xc0, !PT ;  /* 0x0000009d90907212 */ /* 0x000fe400078ec0ff */
[----:B------:R-:W-:Y:S01]  /*1d9b0*/  PRMT R2, R0, 0x5410, R186 ;  /* 0x0000541000027816 */ /* 0x000fe200000000ba */
[----:B------:R-:W-:Y:S01]  /*1d9c0*/  LDSM.16.MT88.4 R160, [R180+0x19800] ;  /* 0x01980000b4a0783b */ /* 0x000fe20000004200 */
[----:B------:R-:W-:Y:S01]  /*1d9d0*/  LOP3.LUT R145, R145, R156, RZ, 0xc0, !PT ;  /* 0x0000009c91917212 */ /* 0x000fe200078ec0ff */
[----:B---3--:R-:W-:Y:S01]  /*1d9e0*/  @!P1 HADD2 R168, -R0.H0_H0, -RZ.H0_H0 ;  /* 0xa00000ff00a89230 */ /* 0x008fe20000000900 */
[----:B------:R-:W-:Y:S02]  /*1d9f0*/  LOP3.LUT R147, R147, R2, RZ, 0xc0, !PT ;  /* 0x0000000293937212 */ /* 0x000fe400078ec0ff */
[----:B------:R-:W-:Y:S02]  /*1da00*/  @!P0 PRMT R186, R252, 0x5410, RZ ;  /* 0x00005410fcba8816 */ /* 0x000fe400000000ff */
[----:B------:R-:W-:Y:S01]  /*1da10*/  F2FP.PACK_AB R178, R3, R178 ;  /* 0x000000b203b2723e */ /* 0x000fe200000000ff */
[----:B------:R-:W-:Y:S01]  /*1da20*/  @!P1 STL.S16 [R1+0x14], R168 ;  /* 0x000014a801009387 */ /* 0x000fe20000100600 */
[----:B------:R-:W-:Y:S01]  /*1da30*/  FADD.FTZ R3, R176, R165 ;  /* 0x000000a5b0037221 */ /* 0x000fe20000010000 */
[C---:B------:R-:W-:Y:S01]  /*1da40*/  HMMA.16816.F32 R4, R144.reuse, R152, R4 ;  /* 0x000000989004723c */ /* 0x040fe20000001804 */
[C---:B----4-:R-:W-:Y:S01]  /*1da50*/  F2FP.PACK_AB R176, R158.reuse, R176 ;  /* 0x000000b09eb0723e */ /* 0x050fe200000000ff */
[----:B------:R3:W4:Y:S01]  /*1da60*/  LDL.S16 R226, [R1+0x4] ;  /* 0x0000040001e27983 */ /* 0x0007220000100600 */
[----:B------:R-:W-:Y:S01]  /*1da70*/  FADD.FTZ R220, R158, R3 ;  /* 0x000000039edc7221 */ /* 0x000fe20000010000 */
[----:B------:R-:W-:Y:S02]  /*1da80*/  LOP3.LUT R3, R209, UR29, R166, 0x96, !PT ;  /* 0x0000001dd1037c12 */ /* 0x000fe4000f8e96a6 */
[----:B------:R-:W-:Y:S01]  /*1da90*/  LDSM.16.MT88.4 R156, [R181+0x1b000] ;  /* 0x01b00000b59c783b */ /* 0x000fe20000004200 */
[----:B------:R-:W-:Y:S01]  /*1daa0*/  PRMT R177, R178, 0x7632, R177 ;  /* 0x00007632b2b17816 */ /* 0x000fe200000000b1 */
[C---:B------:R-:W-:Y:S01]  /*1dab0*/  HMMA.16816.F32 R8, R144.reuse, R154, R8 ;  /* 0x0000009a9008723c */ /* 0x040fe20000001808 */
[C---:B------:R-:W-:Y:S03]  /*1dac0*/  LOP3.LUT R2, R3.reuse, 0xff, RZ, 0xc0, !PT ;  /* 0x000000ff03027812 */ /* 0x040fe600078ec0ff */
[----:B------:R-:W-:Y:S02]  /*1dad0*/  LOP3.LUT R134, R3, 0xffff, RZ, 0xc0, !PT ;  /* 0x0000ffff03867812 */ /* 0x000fe400078ec0ff */
[----:B------:R-:W3:Y:S01]  /*1dae0*/  LDSM.16.MT88.4 R152, [R180+0x1b000] ;  /* 0x01b00000b498783b */ /* 0x000ee20000004200 */
[----:B------:R-:W-:Y:S01]  /*1daf0*/  ISETP.GE.U32.AND P6, PT, R222, R2, PT ;  /* 0x00000002de00720c */ /* 0x000fe20003fc6070 */
[C---:B-1----:R-:W-:Y:S01]  /*1db00*/  HMMA.16816.F32 R12, R144.reuse, R148, R12 ;  /* 0x00000094900c723c */ /* 0x042fe2000000180c */
[----:B------:R-:W-:Y:S03]  /*1db10*/  SHF.R.U32.HI R134, RZ, 0x8, R134 ;  /* 0x00000008ff867819 */ /* 0x000fe60000011686 */
[----:B------:R-:W-:Y:S02]  /*1db20*/  LOP3.LUT R2, R208, 0xffff, RZ, 0xc0, !PT ;  /* 0x0000ffffd0027812 */ /* 0x000fe400078ec0ff */
[----:B------:R1:W4:Y:S01]  /*1db30*/  LDL.S16 R225, [R1+0x10] ;  /* 0x0000100001e17983 */ /* 0x0003220000100600 */
[----:B------:R-:W-:Y:S01]  /*1db40*/  LOP3.LUT R134, R134, 0xffff, RZ, 0xc0, !PT ;  /* 0x0000ffff86867812 */ /* 0x000fe200078ec0ff */
[C---:B------:R-:W-:Y:S01]  /*1db50*/  HMMA.16816.F32 R16, R144.reuse, R150, R16 ;  /* 0x000000969010723c */ /* 0x040fe20000001810 */
[----:B------:R-:W-:Y:S01]  /*1db60*/  SHF.R.U32.HI R135, RZ, 0x8, R2 ;  /* 0x00000008ff877819 */ /* 0x000fe20000011602 */
[----:B------:R-:W1:Y:S02]  /*1db70*/  LDSM.16.MT88.4 R148, [R183+0x1b000] ;  /* 0x01b00000b794783b */ /* 0x000e640000004200 */
[----:B------:R-:W-:Y:S01]  /*1db80*/  LOP3.LUT R2, R209, UR29, R166, 0x96, !PT ;  /* 0x0000001dd1027c12 */ /* 0x000fe2000f8e96a6 */
[----:B------:R-:W-:Y:S01]  /*1db90*/  @!P6 HADD2 R251, -R178.H0_H0, -RZ.H0_H0 ;  /* 0xa00000ffb2fbe230 */ /* 0x000fe20000000900 */
[----:B------:R-:W-:Y:S02]  /*1dba0*/  UMOV UR29, UR23 ;  /* 0x00000017001d7c82 */ /* 0x000fe40008000000 */
[C---:B-----5:R-:W-:Y:S02]  /*1dbb0*/  HMMA.16816.F32 R20, R144.reuse, R136, R20 ;  /* 0x000000889014723c */ /* 0x060fe40000001814 */
[----:B------:R1:W5:Y:S04]  /*1dbc0*/  LDL.S16 R224, [R1+0xc] ;  /* 0x00000c0001e07983 */ /* 0x0003680000100600 */
[----:B------:R1:W5:Y:S02]  /*1dbd0*/  LDL.S16 R223, [R1] ;  /* 0x0000000001df7983 */ /* 0x0003640000100600 */
[C---:B------:R-:W-:Y:S02]  /*1dbe0*/  HMMA.16816.F32 R24, R144.reuse, R138, R24 ;  /* 0x0000008a9018723c */ /* 0x040fe40000001818 */
[----:B------:R-:W1:Y:S06]  /*1dbf0*/  LDSM.16.MT88.4 R136, [R182+0x1b000] ;  /* 0x01b00000b688783b */ /* 0x000e6c0000004200 */
[C---:B--2---:R-:W-:Y:S02]  /*1dc00*/  HMMA.16816.F32 R28, R144.reuse, R140, R28 ;  /* 0x0000008c901c723c */ /* 0x044fe4000000181c */
[----:B------:R-:W-:Y:S06]  /*1dc10*/  STG.E.U16 [R212.64+0x52], R186 ;  /* 0x000052bad4007986 */ /* 0x000fec000c101518 */
        /* <DEDUP_REMOVED lines=20> */
[----:B------:R-:W-:Y:S03]  /*1dd60*/  LOP3.LUT R152, R208, 0xff, RZ, 0xc0, !PT ;  /* 0x000000ffd0987812 */ /* 0x000fe600078ec0ff */
[----:B------:R-:W-:Y:S02]  /*1dd70*/  @!P1 PRMT R0, R153, 0x5410, RZ ;  /* 0x0000541099009816 */ /* 0x000fe400000000ff */
[----:B------:R-:W-:Y:S02]  /*1dd80*/  ISETP.GE.U32.AND P1, PT, R222, R134, PT ;  /* 0x00000086de00720c */ /* 0x000fe40003f26070 */
[C---:B------:R-:W-:Y:S01]  /*1dd90*/  HMMA.16816.F32 R84, R144.reuse, R156, R84 ;  /* 0x0000009c9054723c */ /* 0x040fe20000001854 */
[----:B------:R-:W-:Y:S01]  /*1dda0*/  STG.E.U16 [R212.64+0x50], R0 ;  /* 0x00005000d4007986 */ /* 0x000fe2000c101518 */
[----:B------:R-:W3:Y:S02]  /*1ddb0*/  MUFU.EX2 R156, R240 ;  /* 0x000000f0009c7308 */ /* 0x000ee40000000800 */
[----:B------:R-:W-:Y:S02]  /*1ddc0*/  LOP3.LUT R154, R2, 0xff, RZ, 0xc0, !PT ;  /* 0x000000ff029a7812 */ /* 0x000fe400078ec0ff */
[----:B------:R-:W-:Y:S02]  /*1ddd0*/  SHF.R.U32.HI R155, RZ, 0x18, R3 ;  /* 0x00000018ff9b7819 */ /* 0x000fe40000011603 */
[C---:B------:R-:W-:Y:S01]  /*1dde0*/  HMMA.16816.F32 R88, R144.reuse, R158, R88 ;  /* 0x0000009e9058723c */ /* 0x040fe20000001858 */
[--C-:B------:R-:W-:Y:S02]  /*1ddf0*/  SHF.R.U32.HI R153, RZ, 0x18, R208.reuse ;  /* 0x00000018ff997819 */ /* 0x100fe400000116d0 */
[----:B------:R-:W-:Y:S01]  /*1de00*/  ISETP.GE.U32.AND P0, PT, R222, R155, PT ;  /* 0x0000009bde00720c */ /* 0x000fe20003f06070 */
[----:B------:R-:W2:Y:S01]  /*1de10*/  MUFU.EX2 R134, R241 ;  /* 0x000000f100867308 */ /* 0x000ea20000000800 */
[----:B------:R-:W-:Y:S02]  /*1de20*/  PRMT R170, R152, 0x5410, R135 ;  /* 0x0000541098aa7816 */ /* 0x000fe40000000087 */
[----:B------:R-:W-:Y:S01]  /*1de30*/  SHF.R.U32.HI R152, RZ, 0x10, R208 ;  /* 0x00000010ff987819 */ /* 0x000fe200000116d0 */
[C---:B-1----:R-:W-:Y:S01]  /*1de40*/  HMMA.16816.F32 R92, R144.reuse, R148, R92 ;  /* 0x00000094905c723c */ /* 0x042fe2000000185c */
[----:B------:R-:W-:Y:S03]  /*1de50*/  LOP3.LUT R135, R2, 0xffff, RZ, 0xc0, !PT ;  /* 0x0000ffff02877812 */ /* 0x000fe600078ec0ff */
[----:B------:R-:W-:Y:S01]  /*1de60*/  LOP3.LUT R152, R152, 0xff, RZ, 0xc0, !PT ;  /* 0x000000ff98987812 */ /* 0x000fe200078ec0ff */
[--C-:B------:R-:W-:Y:S01]  /*1de70*/  HSET2.LE.AND R170, R170, R172.reuse, PT ;  /* 0x000000acaaaa7233 */ /* 0x100fe20003803000 */
[----:B------:R-:W-:Y:S02]  /*1de80*/  SHF.R.U32.HI R135, RZ, 0x8, R135 ;  /* 0x00000008ff877819 */ /* 0x000fe40000011687 */
[C---:B------:R-:W-:Y:S01]  /*1de90*/  HMMA.16816.F32 R96, R144.reuse, R150, R96 ;  /* 0x000000969060723c */ /* 0x040fe20000001860 */
[----:B------:R-:W1:Y:S03]  /*1dea0*/  LDSM.16.MT88.4 R148, [R183+0x1f000] ;  /* 0x01f00000b794783b */ /* 0x000e660000004200 */
[----:B------:R-:W-:Y:S01]  /*1deb0*/  PRMT R168, R154, 0x5410, R135 ;  /* 0x000054109aa87816 */ /* 0x000fe20000000087 */
[----:B---3--:R-:W-:Y:S01]  /*1dec0*/  FADD.FTZ R221, R156, R221 ;  /* 0x000000dd9cdd7221 */ /* 0x008fe20000010000 */
[----:B------:R-:W-:Y:S02]  /*1ded0*/  PRMT R171, R152, 0x5410, R153 ;  /* 0x0000541098ab7816 */ /* 0x000fe40000000099 */
[C---:B------:R-:W-:Y:S01]  /*1dee0*/  HMMA.16816.F32 R100, R144.reuse, R136, R100 ;  /* 0x000000889064723c */ /* 0x040fe20000001864 */
[----:B------:R-:W-:Y:S03]  /*1def0*/  LDSM.16.MT88.4 R152, [R181+0x19800] ;  /* 0x01980000b598783b */ /* 0x000fe60000004200 */
[--C-:B------:R-:W-:Y:S01]  /*1df00*/  HSET2.LE.AND R168, R168, R172.reuse, PT ;  /* 0x000000aca8a87233 */ /* 0x100fe20003803000 */
[----:B------:R-:W-:Y:S01]  /*1df10*/  SHF.R.U32.HI R135, RZ, 0x18, R2 ;  /* 0x00000018ff877819 */ /* 0x000fe20000011602 */
[--C-:B------:R-:W-:Y:S01]  /*1df20*/  HSET2.LE.AND R171, R171, R172.reuse, PT ;  /* 0x000000acabab7233 */ /* 0x100fe20003803000 */
[----:B------:R-:W-:Y:S01]  /*1df30*/  SHF.R.U32.HI R3, RZ, 0x10, R3 ;  /* 0x00000010ff037819 */ /* 0x000fe20000011603 */
[C---:B------:R-:W-:Y:S01]  /*1df40*/  HMMA.16816.F32 R104, R144.reuse, R138, R104 ;  /* 0x0000008a9068723c */ /* 0x040fe20000001868 */
[----:B------:R-:W3:Y:S03]  /*1df50*/  LDSM.16.MT88.4 R136, [R182+0x1f000] ;  /* 0x01f00000b688783b */ /* 0x000ee60000004200 */
[----:B--2---:R-:W-:Y:S01]  /*1df60*/  FADD.FTZ R220, R134, R220 ;  /* 0x000000dc86dc7221 */ /* 0x004fe20000010000 */
[----:B------:R-:W-:Y:S03]  /*1df70*/  F2FP.PACK_AB R134, R218, R134 ;  /* 0x00000086da86723e */ /* 0x000fe600000000ff */
[C---:B------:R-:W-:Y:S07]  /*1df80*/  HMMA.16816.F32 R108, R144.reuse, R140, R108 ;  /* 0x0000008c906c723c */ /* 0x040fee000000186c */
[----:B------:R-:W-:Y:S01]  /*1df90*/  SHF.R.U32.HI R140, RZ, 0x10, R2 ;  /* 0x00000010ff8c7819 */ /* 0x000fe20000011602 */
[C---:B------:R-:W-:Y:S04]  /*1dfa0*/  HMMA.16816.F32 R112, R144.reuse, R142, R112 ;  /* 0x0000008e9070723c */ /* 0x040fe80000001870 */
[----:B------:R-:W-:Y:S02]  /*1dfb0*/  LOP3.LUT R2, R140, 0xff, RZ, 0xc0, !PT ;  /* 0x000000ff8c027812 */ /* 0x000fe400078ec0ff */
[----:B------:R-:W-:Y:S02]  /*1dfc0*/  PRMT R140, R178, 0x5410, R177 ;  /* 0x00005410b28c7816 */ /* 0x000fe400000000b1 */
[----:B------:R-:W-:Y:S01]  /*1dfd0*/  @!P6 PRMT R178, R251, 0x5410, RZ ;  /* 0x00005410fbb2e816 */ /* 0x000fe200000000ff */
[C---:B-1----:R-:W-:Y:S03]  /*1dfe0*/  HMMA.16816.F32 R116, R144.reuse, R148, R116 ;  /* 0x000000949074723c */ /* 0x042fe60000001874 */
[----:B------:R-:W-:Y:S01]  /*1dff0*/  LOP3.LUT R168, R168, R140, RZ, 0xc0, !PT ;  /* 0x0000008ca8a87212 */ /* 0x000fe200078ec0ff */
[----:B------:R-:W-:Y:S01]  /*1e000*/  STG.E.U16 [R210.64+0x60], R178 ;  /* 0x000060b2d2007986 */ /* 0x000fe2000c101518 */
[--C-:B------:R-:W-:Y:S02]  /*1e010*/  PRMT R169, R2, 0x5410, R135.reuse ;  /* 0x0000541002a97816 */ /* 0x100fe40000000087 */
[----:B------:R-:W-:Y:S01]  /*1e020*/  LOP3.LUT R2, R3, 0xff, RZ, 0xc0, !PT ;  /* 0x000000ff03027812 */ /* 0x000fe200078ec0ff */
[C---:B------:R-:W-:Y:S01]  /*1e030*/  HMMA.16816.F32 R120, R144.reuse, R150, R120 ;  /* 0x000000969078723c */ /* 0x040fe20000001878 */
[----:B------:R-:W1:Y:S02]  /*1e040*/  LDSM.16.MT88.4 R140, [R183+0x19800] ;  /* 0x01980000b78c783b */ /* 0x000e640000004200 */
[----:B------:R-:W-:Y:S01]  /*1e050*/  ISETP.GE.U32.AND P6, PT, R222, R2, PT ;  /* 0x00000002de00720c */ /* 0x000fe20003fc6070 */
[----:B------:R-:W-:Y:S01]  /*1e060*/  HSET2.LE.AND R169, R169, R172, PT ;  /* 0x000000aca9a97233 */ /* 0x000fe20003803000 */
[----:B------:R-:W-:Y:S02]  /*1e070*/  PRMT R135, R176, 0x7632, R135 ;  /* 0x00007632b0877816 */ /* 0x000fe40000000087 */
[----:B------:R-:W-:Y:S01]  /*1e080*/  F2FP.PACK_AB R2, R219, R156 ;  /* 0x0000009cdb02723e */ /* 0x000fe200000000ff */
[C---:B---3--:R-:W-:Y:S01]  /*1e090*/  HMMA.16816.F32 R124, R144.reuse, R136, R124 ;  /* 0x00000088907c723c */ /* 0x048fe2000000187c */
[----:B------:R-:W-:Y:S01]  /*1e0a0*/  PRMT R3, R134, 0x7632, R3 ;  /* 0x0000763286037816 */ /* 0x000fe20000000003 */
[----:B------:R-:W-:Y:S02]  /*1e0b0*/  LDSM.16.MT88.4 R172, [R180+0x1b800] ;  /* 0x01b80000b4ac783b */ /* 0x000fe40000004200 */
[----:B------:R-:W-:Y:S03]  /*1e0c0*/  PRMT R0, R2, 0x7632, R0 ;  /* 0x0000763202007816 */ /* 0x000fe60000000000 */
[----:B------:R-:W-:Y:S01]  /*1e0d0*/  PRMT R136, R176, 0x5410, R135 ;  /* 0x00005410b0887816 */ /* 0x000fe20000000087 */
[----:B------:R-:W-:Y:S04]  /*1e0e0*/  HMMA.16816.F32 R128, R144, R138, R128 ;  /* 0x0000008a9080723c */ /* 0x000fe80000001880 */
[----:B------:R-:W-:Y:S02]  /*1e0f0*/  LOP3.LUT R169, R169, R136, RZ, 0xc0, !PT ;  /* 0x00000088a9a97212 */ /* 0x000fe400078ec0ff */
[----:B------:R-:W-:Y:S06]  /*1e100*/  PRMT R136, R2, 0x5410, R0 ;  /* 0x0000541002887816 */ /* 0x000fec0000000000 */
[----:B------:R-:W-:Y:S02]  /*1e110*/  LOP3.LUT R170, R170, R136, RZ, 0xc0, !PT ;  /* 0x00000088aaaa7212 */ /* 0x000fe400078ec0ff */
[----:B------:R-:W-:Y:S04]  /*1e120*/  PRMT R136, R134, 0x5410, R3 ;  /* 0x0000541086887816 */ /* 0x000fe80000000003 */
[----:B------:R-:W-:Y:S02]  /*1e130*/  LOP3.LUT R171, R171, R136, RZ, 0xc0, !PT ;  /* 0x00000088abab7212 */ /* 0x000fe400078ec0ff */
[----:B------:R-:W2:Y:S05]  /*1e140*/  LDSM.16.MT88.4 R136, [R182+0x19800] ;  /* 0x01980000b688783b */ /* 0x000eaa0000004200 */
[C---:B------:R-:W-:Y:S03]  /*1e150*/  HMMA.16816.F32 R164, R168.reuse, R160, R4 ;  /* 0x000000a0a8a4723c */ /* 0x040fe60000001804 */
[----:B------:R-:W3:Y:S05]  /*1e160*/  LDSM.16.MT88.4 R4, [R181+0x1b800] ;  /* 0x01b80000b504783b */ /* 0x000eea0000004200 */
[C---:B------:R-:W-:Y:S03]  /*1e170*/  HMMA.16816.F32 R160, R168.reuse, R162, R8 ;  /* 0x000000a2a8a0723c */ /* 0x040fe60000001808 */
[----:B------:R-:W3:Y:S05]  /*1e180*/  LDSM.16.MT88.4 R8, [R183+0x1b800] ;  /* 0x01b80000b708783b */ /* 0x000eea0000004200 */
[C---:B------:R-:W-:Y:S03]  /*1e190*/  HMMA.16816.F32 R156, R168.reuse, R152, R12 ;  /* 0x00000098a89c723c */ /* 0x040fe6000000180c */
[----:B------:R-:W3:Y:S05]  /*1e1a0*/  LDSM.16.MT88.4 R12, [R182+0x1b800] ;  /* 0x01b80000b60c783b */ /* 0x000eea0000004200 */
[C---:B------:R-:W-:Y:S03]  /*1e1b0*/  HMMA.16816.F32 R152, R168.reuse, R154, R16 ;  /* 0x0000009aa898723c */ /* 0x040fe60000001810 */
[----:B------:R-:W3:Y:S01]  /*1e1c0*/  LDSM.16.MT88.4 R16, [R180+0x1d800] ;  /* 0x01d80000b410783b */ /* 0x000ee20000004200 */
[----:B----4-:R-:W-:Y:S04]  /*1e1d0*/  @!P1 HADD2 R226, -R177.H0_H0, -RZ.H0_H0 ;  /* 0xa00000ffb1e29230 */ /* 0x010fe80000000900 */
[C---:B-1----:R-:W-:Y:S03]  /*1e1e0*/  HMMA.16816.F32 R148, R168.reuse, R140, R20 ;  /* 0x0000008ca894723c */ /* 0x042fe60000001814 */
[----:B------:R-:W1:Y:S05]  /*1e1f0*/  LDSM.16.MT88.4 R20, [R181+0x1d800] ;  /* 0x01d80000b514783b */ /* 0x000e6a0000004200 */
[C---:B------:R-:W-:Y:S03]  /*1e200*/  HMMA.16816.F32 R144, R168.reuse, R142, R24 ;  /* 0x0000008ea890723c */ /* 0x040fe60000001818 */
[----:B------:R-:W4:Y:S05]  /*1e210*/  LDSM.16.MT88.4 R24, [R183+0x1d800] ;  /* 0x01d80000b718783b */ /* 0x000f2a0000004200 */
[C---:B--2---:R-:W-:Y:S01]  /*1e220*/  HMMA.16816.F32 R140, R168.reuse, R136, R28 ;  /* 0x00000088a88c723c */ /* 0x044fe2000000181c */
[----:B------:R-:W-:Y:S02]  /*1e230*/  @!P6 HADD2 R225, -R176.H0_H0, -RZ.H0_H0 ;  /* 0xa00000ffb0e1e230 */ /* 0x000fe40000000900 */
[----:B------:R-:W-:Y:S04]  /*1e240*/  @!P1 STL.S16 [R1+0x4], R226 ;  /* 0x000004e201009387 */ /* 0x000fe80000100600 */
[----:B------:R-:W-:Y:S01]  /*1e250*/  @!P6 STL.S16 [R1+0x10], R225 ;  /* 0x000010e10100e387 */ /* 0x000fe20000100600 */
[C---:B------:R-:W-:Y:S01]  /*1e260*/  HMMA.16816.F32 R136, R168.reuse, R138, R32 ;  /* 0x0000008aa888723c */ /* 0x040fe20000001820 */
[----:B-----5:R-:W-:Y:S07]  /*1e270*/  @!P0 HADD2 R224, -R135.H0_H0, -RZ.H0_H0 ;  /* 0xa00000ff87e08230 */ /* 0x020fee0000000900 */
[C---:B------:R-:W-:Y:S01]  /*1e280*/  HMMA.16816.F32 R36, R168.reuse, R172, R36 ;  /* 0x000000aca824723c */ /* 0x040fe20000001824 */
[----:B------:R-:W-:Y:S07]  /*1e290*/  @!P0 STL.S16 [R1+0xc], R224 ;  /* 0x00000ce001008387 */ /* 0x000fee0000100600 */
[C---:B------:R-:W-:Y:S08]  /*1e2a0*/  HMMA.16816.F32 R40, R168.reuse, R174, R40 ;  /* 0x000000aea828723c */ /* 0x040ff00000001828 */
[C---:B---3--:R-:W-:Y:S08]  /*1e2b0*/  HMMA.16816.F32 R44, R168.reuse, R4, R44 ;  /* 0x00000004a82c723c */ /* 0x048ff0000000182c */
        /* <DEDUP_REMOVED lines=8> */
[C---:B------:R-:W-:Y:S08]  /*1e340*/  HMMA.16816.F32 R68, R168.reuse, R16, R68 ;  /* 0x00000010a844723c */ /* 0x040ff00000001844 */
[C---:B------:R-:W-:Y:S01]  /*1e350*/  HMMA.16816.F32 R72, R168.reuse, R18, R72 ;  /* 0x00000012a848723c */ /* 0x040fe20000001848 */
[----:B------:R-:W3:Y:S07]  /*1e360*/  LDSM.16.MT88.4 R16, [R183+0x1f800] ;  /* 0x01f80000b710783b */ /* 0x000eee0000004200 */
[C---:B-1----:R-:W-:Y:S07]  /*1e370*/  HMMA.16816.F32 R76, R168.reuse, R20, R76 ;  /* 0x00000014a84c723c */ /* 0x042fee000000184c */
[----:B------:R-:W-:Y:S01]  /*1e380*/  PRMT R21, R226, 0x7610, R21 ;  /* 0x00007610e2157816 */ /* 0x000fe20000000015 */
[C---:B------:R-:W-:Y:S01]  /*1e390*/  HMMA.16816.F32 R80, R168.reuse, R22, R80 ;  /* 0x00000016a850723c */ /* 0x040fe20000001850 */
[----:B------:R-:W-:Y:S03]  /*1e3a0*/  LOP3.LUT R20, R208, 0xff, RZ, 0xc0, !PT ;  /* 0x000000ffd0147812 */ /* 0x000fe600078ec0ff */
[----:B------:R-:W-:Y:S02]  /*1e3b0*/  @!P1 PRMT R177, R21, 0x5410, RZ ;  /* 0x0000541015b19816 */ /* 0x000fe400000000ff */
[----:B------:R-:W-:Y:S02]  /*1e3c0*/  ISETP.GE.U32.AND P1, PT, R222, R20, PT ;  /* 0x00000014de00720c */ /* 0x000fe40003f26070 */
[C---:B----4-:R-:W-:Y:S01]  /*1e3d0*/  HMMA.16816.F32 R84, R168.reuse, R24, R84 ;  /* 0x00000018a854723c */ /* 0x050fe20000001854 */
[----:B------:R-:W1:Y:S06]  /*1e3e0*/  LDSM.16.MT88.4 R20, [R182+0x1f800] ;  /* 0x01f80000b614783b */ /* 0x000e6c0000004200 */
[----:B------:R-:W-:Y:S01]  /*1e3f0*/  PRMT R24, R225, 0x7610, R24 ;  /* 0x00007610e1187816 */ /* 0x000fe20000000018 */
[C---:B------:R-:W-:Y:S01]  /*1e400*/  HMMA.16816.F32 R88, R168.reuse, R26, R88 ;  /* 0x0000001aa858723c */ /* 0x040fe20000001858 */
[----:B------:R-:W-:Y:S03]  /*1e410*/  STG.E.U16 [R210.64+0x62], R177 ;  /* 0x000062b1d2007986 */ /* 0x000fe6000c101518 */
[----:B------:R-:W-:Y:S01]  /*1e420*/  @!P1 HADD2 R223, -R2.H0_H0, -RZ.H0_H0 ;  /* 0xa00000ff02df9230 */ /* 0x000fe20000000900 */
[----:B------:R-:W-:Y:S03]  /*1e430*/  @!P6 PRMT R176, R24, 0x5410, RZ ;  /* 0x0000541018b0e816 */ /* 0x000fe600000000ff */
[C---:B--2---:R-:W-:Y:S01]  /*1e440*/  HMMA.16816.F32 R92, R168.reuse, R4, R92 ;  /* 0x00000004a85c723c */ /* 0x044fe2000000185c */
[----:B------:R-:W-:Y:S04]  /*1e450*/  @!P1 STL.S16 [R1], R223 ;  /* 0x000000df01009387 */ /* 0x000fe80000100600 */
[----:B------:R-:W-:Y:S02]  /*1e460*/  STG.E.U16 [R212.64+0x60], R176 ;  /* 0x000060b0d4007986 */ /* 0x000fe4000c101518 */
[----:B------:R-:W-:Y:S01]  /*1e470*/  LOP3.LUT R4, R208, 0xffff, RZ, 0xc0, !PT ;  /* 0x0000ffffd0047812 */ /* 0x000fe200078ec0ff */
[C---:B------:R-:W-:Y:S01]  /*1e480*/  HMMA.16816.F32 R96, R168.reuse, R6, R96 ;  /* 0x00000006a860723c */ /* 0x040fe20000001860 */
[--C-:B------:R-:W-:Y:S03]  /*1e490*/  SHF.R.U32.HI R5, RZ, 0x10, R208.reuse ;  /* 0x00000010ff057819 */ /* 0x100fe600000116d0 */
[----:B------:R-:W-:Y:S02]  /*1e4a0*/  SHF.R.U32.HI R208, RZ, 0x18, R208 ;  /* 0x00000018ffd07819 */ /* 0x000fe400000116d0 */
[----:B------:R-:W-:Y:S02]  /*1e4b0*/  LOP3.LUT R5, R5, 0xff, RZ, 0xc0, !PT ;  /* 0x000000ff05057812 */ /* 0x000fe400078ec0ff */
[C---:B---3--:R-:W-:Y:S01]  /*1e4c0*/  HMMA.16816.F32 R100, R168.reuse, R8, R100 ;  /* 0x00000008a864723c */ /* 0x048fe20000001864 */
[----:B------:R-:W-:Y:S02]  /*1e4d0*/  PRMT R7, R224, 0x7610, R7 ;  /* 0x00007610e0077816 */ /* 0x000fe40000000007 */
[----:B------:R-:W-:Y:S02]  /*1e4e0*/  ISETP.GE.U32.AND P6, PT, R222, R5, PT ;  /* 0x00000005de00720c */ /* 0x000fe40003fc6070 */
[----:B------:R-:W-:Y:S02]  /*1e4f0*/  @!P0 PRMT R135, R7, 0x5410, RZ ;  /* 0x0000541007878816 */ /* 0x000fe400000000ff */
[----:B------:R-:W-:Y:S01]  /*1e500*/  PRMT R6, R223, 0x7610, R6 ;  /* 0x00007610df067816 */ /* 0x000fe20000000006 */
[C---:B------:R-:W-:Y:S01]  /*1e510*/  HMMA.16816.F32 R104, R168.reuse, R10, R104 ;  /* 0x0000000aa868723c */ /* 0x040fe20000001868 */
[----:B------:R-:W-:Y:S01]  /*1e520*/  SHF.R.U32.HI R4, RZ, 0x8, R4 ;  /* 0x00000008ff047819 */ /* 0x000fe20000011604 */
[----:B------:R-:W-:Y:S02]  /*1e530*/  STG.E.U16 [R212.64+0x62], R135 ;  /* 0x00006287d4007986 */ /* 0x000fe4000c101518 */
[----:B------:R-:W-:Y:S02]  /*1e540*/  @!P1 PRMT R2, R6, 0x5410, RZ ;  /* 0x0000541006029816 */ /* 0x000fe400000000ff */
[----:B------:R-:W-:Y:S02]  /*1e550*/  ISETP.GE.U32.AND P1, PT, R222, R208, PT ;  /* 0x000000d0de00720c */ /* 0x000fe40003f26070 */
[C---:B-----5:R-:W-:Y:S01]  /*1e560*/  HMMA.16816.F32 R108, R168.reuse, R12, R108 ;  /* 0x0000000ca86c723c */ /* 0x060fe2000000186c */
[----:B------:R-:W-:Y:S01]  /*1e570*/  LOP3.LUT R4, R4, 0xffff, RZ, 0xc0, !PT ;  /* 0x0000ffff04047812 */ /* 0x000fe200078ec0ff */
[----:B------:R2:W-:Y:S02]  /*1e580*/  STG.E.U16 [R210.64+0x70], R2 ;  /* 0x00007002d2007986 */ /* 0x0005e4000c101518 */
[----:B------:R-:W-:Y:S01]  /*1e590*/  @!P6 HADD2 R249, -R134.H0_H0, -RZ.H0_H0 ;  /* 0xa00000ff86f9e230 */ /* 0x000fe20000000900 */
[----:B------:R-:W-:Y:S03]  /*1e5a0*/  ISETP.GE.U32.AND P0, PT, R222, R4, PT ;  /* 0x00000004de00720c */ /* 0x000fe60003f06070 */
[C---:B------:R-:W-:Y:S01]  /*1e5b0*/  HMMA.16816.F32 R112, R168.reuse, R14, R112 ;  /* 0x0000000ea870723c */ /* 0x040fe20000001870 */
[----:B------:R-:W-:Y:S03]  /*1e5c0*/  @!P6 PRMT R134, R249, 0x5410, RZ ;  /* 0x00005410f986e816 */ /* 0x000fe600000000ff */
[----:B------:R-:W-:Y:S04]  /*1e5d0*/  @!P1 HADD2 R248, -R3.H0_H0, -RZ.H0_H0 ;  /* 0xa00000ff03f89230 */ /* 0x000fe80000000900 */
[C---:B------:R-:W-:Y:S01]  /*1e5e0*/  HMMA.16816.F32 R116, R168.reuse, R16, R116 ;  /* 0x00000010a874723c */ /* 0x040fe20000001874 */
[----:B------:R-:W-:Y:S03]  /*1e5f0*/  @!P1 PRMT R3, R248, 0x5410, RZ ;  /* 0x00005410f8039816 */ /* 0x000fe600000000ff */
[----:B------:R-:W-:Y:S04]  /*1e600*/  @!P0 HADD2 R250, -R0.H0_H0, -RZ.H0_H0 ;  /* 0xa00000ff00fa8230 */ /* 0x000fe80000000900 */
[C---:B------:R-:W-:Y:S01]  /*1e610*/  HMMA.16816.F32 R120, R168.reuse, R18, R120 ;  /* 0x00000012a878723c */ /* 0x040fe20000001878 */
[----:B------:R-:W-:Y:S02]  /*1e620*/  @!P0 PRMT R0, R250, 0x5410, RZ ;  /* 0x00005410fa008816 */ /* 0x000fe400000000ff */
[----:B------:R-:W-:Y:S01]  /*1e630*/  PLOP3.LUT P0, PT, PT, PT, UP0, 0x80, 0x0 ;  /* 0x000000000000781c */ /* 0x000fe20003f0f008 */
[----:B--2---:R-:W-:Y:S02]  /*1e640*/  IMAD.MOV.U32 R2, RZ, RZ, R133 ;  /* 0x000000ffff027224 */ /* 0x004fe400078e0085 */
[----:B------:R2:W-:Y:S02]  /*1e650*/  STG.E.U16 [R210.64+0x72], R0 ;  /* 0x00007200d2007986 */ /* 0x0005e4000c101518 */
[C---:B-1----:R-:W-:Y:S02]  /*1e660*/  HMMA.16816.F32 R124, R168.reuse, R20, R124 ;  /* 0x00000014a87c723c */ /* 0x042fe4000000187c */
[----:B------:R-:W-:Y:S04]  /*1e670*/  STG.E.U16 [R212.64+0x70], R134 ;  /* 0x00007086d4007986 */ /* 0x000fe8000c101518 */
[----:B------:R1:W-:Y:S02]  /*1e680*/  STG.E.U16 [R212.64+0x72], R3 ;  /* 0x00007203d4007986 */ /* 0x0003e4000c101518 */
[----:B------:R-:W-:Y:S01]  /*1e690*/  HMMA.16816.F32 R128, R168, R22, R128 ;  /* 0x00000016a880723c */ /* 0x000fe20000001880 */
[----:B--2---:R-:W-:Y:S04]  /*1e6a0*/  IADD3 R210, P1, R210, -0x80, RZ ;  /* 0xffffff80d2d27810 */ /* 0x004fe80007f3e0ff */
[----:B------:R-:W-:Y:S01]  /*1e6b0*/  IADD3.X R211, R211, -0x1, RZ, P1, !PT ;  /* 0xffffffffd3d37810 */ /* 0x000fe20000ffe4ff */
[----:B-1----:R-:W-:Y:S02]  /*1e6c0*/  FADD.FTZ R212, R219, R221 ;  /* 0x000000dddbd47221 */ /* 0x002fe40000010000 */
[----:B------:R-:W-:Y:S04]  /*1e6d0*/  FADD.FTZ R213, R218, R220 ;  /* 0x000000dcdad57221 */ /* 0x000fe80000010000 */
[----:B------:R-:W-:Y:S01]  /*1e6e0*/  IMAD.MOV.U32 R3, RZ, RZ, R132 ;  /* 0x000000ffff037224 */ /* 0x000fe200078e0084 */
[----:B------:R-:W-:-:S05]  /*1e6f0*/  @P0 BRA `(.L_x_1827) ;  /* 0xffffa92000000947 */ /* 0x000fca000383ffff */
.L_x_1826:
        /* <DEDUP_REMOVED lines=11> */
[----:B------:R-:W-:Y:S02]  /*1e7b0*/  @UP3 UIMAD.WIDE.U32 UR12, UR20, UR4, URZ ;  /* 0x00000004140c32a5 */ /* 0x000fe4000f8e003f */
[----:B------:R-:W-:Y:S02]  /*1e7c0*/  UMOV UR18, URZ ;  /* 0x0000003f00127c82 */ /* 0x000fe40008000000 */
[----:B------:R-:W-:-:S02]  /*1e7d0*/  @UP3 UIMAD UR7, UR20, UR5, UR13 ;  /* 0x00000005140732a4 */ /* 0x000fc4000f8e020d */
[----:B------:R-:W-:Y:S02]  /*1e7e0*/  UMOV UR19, URZ ;  /* 0x0000003f00137c82 */ /* 0x000fe40008000000 */
[----:B------:R-:W-:Y:S02]  /*1e7f0*/  ULDC.64 UR4, c[0x0][0x1e0] ;  /* 0x0000780000047ab9 */ /* 0x000fe40000000a00 */
[----:B------:R-:W-:Y:S01]  /*1e800*/  @UP1 ULDC UR13, c[0x0][0x210] ;  /* 0x00008400000d1ab9 */ /* 0x000fe20000000800 */
[----:B-1----:R-:W-:Y:S01]  /*1e810*/  FADD.FTZ R212, R0, R212 ;  /* 0x000000d400d47221 */ /* 0x002fe20000010000 */
[----:B--2---:R-:W-:Y:S02]  /*1e820*/  @!UP3 USHF.R.S32.HI UR11, URZ, 0x1f, UR6 ;  /* 0x0000001f3f0bb899 */ /* 0x004fe40008011406 */
[----:B------:R-:W-:Y:S01]  /*1e830*/  @!UP3 UIMAD.WIDE.U32 UR16, UR6, UR4, URZ ;  /* 0x000000040610b2a5 */ /* 0x000fe2000f8e003f */
[----:B---3--:R-:W-:Y:S01]  /*1e840*/  FADD.FTZ R213, R2, R213 ;  /* 0x000000d502d57221 */ /* 0x008fe20000010000 */
[----:B------:R-:W1:Y:S01]  /*1e850*/  SHFL.BFLY PT, R3, R212, 0x1, 0x1f ;  /* 0x0c201f00d4037f89 */ /* 0x000e6200000e0000 */
[----:B------:R-:W-:Y:S01]  /*1e860*/  MOV R2, 0x3f800000 ;  /* 0x3f80000000027802 */ /* 0x000fe20000000f00 */
[----:B------:R-:W-:Y:S01]  /*1e870*/  @!UP3 UIMAD UR11, UR11, UR4, URZ ;  /* 0x000000040b0bb2a4 */ /* 0x000fe2000f8e023f */
[----:B----4-:R-:W-:Y:S01]  /*1e880*/  SHF.R.S32.HI R175, RZ, 0x1f, R174 ;  /* 0x0000001fffaf7819 */ /* 0x010fe200000114ae */
[----:B------:R-:W2:Y:S01]  /*1e890*/  SHFL.BFLY PT, R0, R213, 0x1, 0x1f ;  /* 0x0c201f00d5007f89 */ /* 0x000ea200000e0000 */
[----:B------:R-:W-:-:S02]  /*1e8a0*/  ULDC.U8 UR4, c[0x0][0x328] ;  /* 0x0000ca0000047ab9 */ /* 0x000fc40000000000 */
[CC--:B------:R-:W-:Y:S01]  /*1e8b0*/  LEA.HI R5, R175.reuse, R174.reuse, RZ, 0x2 ;  /* 0x000000aeaf057211 */ /* 0x0c0fe200078f10ff */
[----:B------:R-:W-:Y:S01]  /*1e8c0*/  UISETP.NE.AND UP2, UPT, UR4, URZ, UPT ;  /* 0x0000003f0400728c */ /* 0x000fe2000bf45270 */
[----:B------:R-:W-:Y:S01]  /*1e8d0*/  LEA.HI R173, R175, R174, RZ, 0x5 ;  /* 0x000000aeafad7211 */ /* 0x000fe200078f28ff */
[----:B------:R-:W-:Y:S01]  /*1e8e0*/  @!UP3 UIMAD UR11, UR6, UR5, UR11 ;  /* 0x00000005060bb2a4 */ /* 0x000fe2000f8e020b */
[----:B------:R-:W-:Y:S01]  /*1e8f0*/  SHF.R.S32.HI R4, RZ, 0x1f, R5 ;  /* 0x0000001fff047819 */ /* 0x000fe20000011405 */
[----:B------:R-:W-:Y:S01]  /*1e900*/  UISETP.NE.OR UP4, UPT, UR9, URZ, !UP2 ;  /* 0x0000003f0900728c */ /* 0x000fe2000d785670 */
[----:B------:R-:W-:Y:S01]  /*1e910*/  SHF.R.S32.HI R6, RZ, 0x5, R173 ;  /* 0x00000005ff067819 */ /* 0x000fe200000114ad */
[----:B------:R-:W3:Y:S01]  /*1e920*/  S2UR UR9, SR_CTAID.X ;  /* 0x00000000000979c3 */ /* 0x000ee20000002500 */
[----:B------:R-:W-:Y:S02]  /*1e930*/  ULDC UR5, c[0x0][0x234] ;  /* 0x00008d0000057ab9 */ /* 0x000fe40000000800 */
[----:B------:R-:W-:-:S02]  /*1e940*/  @UP1 UIMAD UR13, UR13, UR8, URZ ;  /* 0x000000080d0d12a4 */ /* 0x000fc4000f8e023f */
[----:B------:R-:W-:Y:S02]  /*1e950*/  UISETP.NE.OR UP0, UPT, UR20, -0x1, UP4 ;  /* 0xffffffff1400788c */ /* 0x000fe4000a705670 */
[----:B------:R-:W-:Y:S02]  /*1e960*/  @!UP1 USEL UR13, UR8, UR5, !UP2 ;  /* 0x00000005080d9287 */ /* 0x000fe4000d000000 */
[----:B------:R-:W-:Y:S01]  /*1e970*/  ULDC UR4, c[0x0][0x1c0] ;  /* 0x0000700000047ab9 */ /* 0x000fe20000000800 */
[----:B-1----:R-:W-:Y:S01]  /*1e980*/  FADD.FTZ R212, R212, R3 ;  /* 0x00000003d4d47221 */ /* 0x002fe20000010000 */
[----:B------:R-:W-:Y:S01]  /*1e990*/  MOV R3, 0x3f800000 ;  /* 0x3f80000000037802 */ /* 0x000fe20000000f00 */
[----:B------:R-:W-:Y:S01]  /*1e9a0*/  @UP1 UMOV UR5, 0x1 ;  /* 0x0000000100051882 */ /* 0x000fe20000000000 */
[----:B--2---:R-:W-:Y:S02]  /*1e9b0*/  FADD.FTZ R213, R213, R0 ;  /* 0x00000000d5d57221 */ /* 0x004fe40000010000 */
[----:B------:R-:W-:Y:S01]  /*1e9c0*/  FSETP.NE.FTZ.AND P4, PT, R212, RZ, PT ;  /* 0x000000ffd400720b */ /* 0x000fe20003f95000 */
[----:B------:R-:W-:Y:S01]  /*1e9d0*/  @!UP1 UIMAD UR5, UR13, UR4, URZ ;  /* 0x000000040d0592a4 */ /* 0x000fe2000f8e023f */
[----:B------:R-:W-:Y:S01]  /*1e9e0*/  SHF.R.S32.HI R0, RZ, 0x2, R5 ;  /* 0x00000002ff007819 */ /* 0x000fe20000011405 */
[----:B------:R-:W-:Y:S01]  /*1e9f0*/  @UP1 ULDC UR14, c[0x0][0x210] ;  /* 0x00008400000e1ab9 */ /* 0x000fe20000000800 */
[----:B------:R-:W-:Y:S01]  /*1ea00*/  FSETP.NE.FTZ.AND P3, PT, R213, RZ, PT ;  /* 0x000000ffd500720b */ /* 0x000fe20003f75000 */
[----:B------:R-:W-:Y:S01]  /*1ea10*/  UIMAD UR5, UR6, UR5, URZ ;  /* 0x00000005060572a4 */ /* 0x000fe2000f8e023f */
[----:B------:R-:W-:Y:S01]  /*1ea20*/  LEA.HI R4, R4, R0, RZ, 0x3 ;  /* 0x0000000004047211 */ /* 0x000fe200078f18ff */
[----:B------:R-:W-:Y:S01]  /*1ea30*/  @!UP1 UMOV UR14, 0x1 ;  /* 0x00000001000e9882 */ /* 0x000fe20000000000 */
[----:B------:R-:W-:Y:S01]  /*1ea40*/  LOP3.LUT R5, R5, 0x3ffffffc, RZ, 0xc0, !PT ;  /* 0x3ffffffc05057812 */ /* 0x000fe200078ec0ff */
[----:B------:R-:W-:Y:S01]  /*1ea50*/  @!UP0 UIMAD UR20, UR6, UR8, URZ ;  /* 0x00000008061482a4 */ /* 0x000fe2000f8e023f */
[----:B------:R-:W-:Y:S01]  /*1ea60*/  LOP3.LUT R4, R4, 0xfffffff8, RZ, 0xc0, !PT ;  /* 0xfffffff804047812 */ /* 0x000fe200078ec0ff */
[----:B---3--:R-:W-:Y:S01]  /*1ea70*/  UIMAD UR4, UR9, UR14, URZ ;  /* 0x0000000e090472a4 */ /* 0x008fe2000f8e023f */
[----:B------:R-:W-:Y:S01]  /*1ea80*/  IADD3 R5, -R5, R174, RZ ;  /* 0x000000ae05057210 */ /* 0x000fe20007ffe1ff */
[----:B------:R-:W1:Y:S01]  /*1ea90*/  @P4 MUFU.RCP R2, R212 ;  /* 0x000000d400024308 */ /* 0x000e620000001000 */
[----:B------:R-:W-:Y:S01]  /*1eaa0*/  IADD3 R18, R0, -R4, RZ ;  /* 0x8000000400127210 */ /* 0x000fe20007ffe0ff */
[----:B------:R-:W-:Y:S01]  /*1eab0*/  USEL UR5, UR5, URZ, UP4 ;  /* 0x0000003f05057287 */ /* 0x000fe2000a000000 */
[----:B------:R-:W-:Y:S01]  /*1eac0*/  LEA R172, R6, R5, 0x9 ;  /* 0x0000000506ac7211 */ /* 0x000fe200078e48ff */
[----:B------:R-:W-:Y:S01]  /*1ead0*/  USHF.L.U32 UR4, UR4, 0x7, URZ ;  /* 0x0000000704047899 */ /* 0x000fe2000800063f */
[----:B------:R-:W-:Y:S01]  /*1eae0*/  R2P PR, R18, 0x6 ;  /* 0x0000000612007804 */ /* 0x000fe20000000000 */
[----:B------:R-:W-:-:S02]  /*1eaf0*/  UIMAD UR13, UR10, UR13, UR5 ;  /* 0x0000000d0a0d72a4 */ /* 0x000fc4000f8e0205 */
[----:B------:R-:W2:Y:S01]  /*1eb00*/  @P3 MUFU.RCP R3, R213 ;  /* 0x000000d500033308 */ /* 0x000ea20000001000 */
[----:B------:R-:W-:Y:S02]  /*1eb10*/  @!UP4 UMOV UR18, UR20 ;  /* 0x000000140012cc82 */ /* 0x000fe40008000000 */
[----:B------:R-:W-:Y:S02]  /*1eb20*/  USHF.R.S32.HI UR5, URZ, 0x1f, UR4 ;  /* 0x0000001f3f057899 */ /* 0x000fe40008011404 */
[----:B------:R-:W-:Y:S02]  /*1eb30*/  @!UP4 USHF.R.S32.HI UR19, URZ, 0x1f, UR20 ;  /* 0x0000001f3f13c899 */ /* 0x000fe40008011414 */
[----:B------:R-:W-:Y:S01]  /*1eb40*/  USHF.R.S32.HI UR6, URZ, 0x1f, UR13 ;  /* 0x0000001f3f067899 */ /* 0x000fe2000801140d */
[----:B-1----:R-:W-:Y:S01]  /*1eb50*/  FMUL.FTZ R2, R2, c[0x0][0x2dc] ;  /* 0x0000b70002027a20 */ /* 0x002fe20000410000 */
[----:B------:R-:W-:Y:S02]  /*1eb60*/  UIADD3 UR4, UP1, UP0, UR4, UR18, UR13 ;  /* 0x0000001204047290 */ /* 0x000fe4000f83e00d */
[----:B------:R-:W-:Y:S01]  /*1eb70*/  @!UP3 UIADD3 UR7, UR17, UR11, URZ ;  /* 0x0000000b1107b290 */ /* 0x000fe2000fffe03f */
[C---:B------:R-:W-:Y:S01]  /*1eb80*/  FMUL.FTZ R171, R2.reuse, R164 ;  /* 0x000000a402ab7220 */ /* 0x040fe20000410000 */
[----:B------:R-:W-:Y:S01]  /*1eb90*/  UIADD3.X UR5, UR5, UR19, UR6, UP1, UP0 ;  /* 0x0000001305057290 */ /* 0x000fe20008fe0406 */
[----:B------:R-:W-:Y:S01]  /*1eba0*/  FMUL.FTZ R4, R2, R165 ;  /* 0x000000a502047220 */ /* 0x000fe20000410000 */
[----:B------:R-:W-:Y:S01]  /*1ebb0*/  @!UP3 UMOV UR12, UR16 ;  /* 0x00000010000cbc82 */ /* 0x000fe20008000000 */
[----:B--2---:R-:W-:-:S02]  /*1ebc0*/  FMUL.FTZ R0, R3, c[0x0][0x2dc] ;  /* 0x0000b70003007a20 */ /* 0x004fc40000410000 */
[----:B------:R-:W-:Y:S01]  /*1ebd0*/  FMUL.FTZ R170, R2, R160 ;  /* 0x000000a002aa7220 */ /* 0x000fe20000410000 */
[----:B------:R-:W-:Y:S01]  /*1ebe0*/  F2FP.PACK_AB R4, R4, R171 ;  /* 0x000000ab0404723e */ /* 0x000fe200000000ff */
        /* <DEDUP_REMOVED lines=27> */
[----:B------:R-:W-:Y:S01]  /*1eda0*/  FMUL.FTZ R148, R2, R56 ;  /* 0x0000003802947220 */ /* 0x000fe20000410000 */
[----:B------:R-:W-:Y:S01]  /*1edb0*/  F2FP.PACK_AB R56, R24, R152 ;  /* 0x000000981838723e */ /* 0x000fe200000000ff */
[----:B------:R-:W-:-:S02]  /*1edc0*/  FMUL.FTZ R52, R2, R57 ;  /* 0x0000003902347220 */ /* 0x000fc40000410000 */
[----:B------:R-:W-:Y:S01]  /*1edd0*/  FMUL.FTZ R144, R2, R60 ;  /* 0x0000003c02907220 */ /* 0x000fe20000410000 */
[----:B------:R-:W-:Y:S01]  /*1ede0*/  F2FP.PACK_AB R60, R134, R156 ;  /* 0x0000009c863c723e */ /* 0x000fe200000000ff */
[----:B------:R-:W-:Y:S01]  /*1edf0*/  FMUL.FTZ R20, R2, R61 ;  /* 0x0000003d02147220 */ /* 0x000fe20000410000 */
[----:B------:R-:W-:Y:S01]  /*1ee00*/  F2FP.PACK_AB R52, R52, R148 ;  /* 0x000000943434723e */ /* 0x000fe200000000ff */
[C---:B------:R-:W-:Y:S01]  /*1ee10*/  FMUL.FTZ R140, R2.reuse, R64 ;  /* 0x00000040028c7220 */ /* 0x040fe20000410000 */
[----:B------:R-:W-:Y:S01]  /*1ee20*/  F2FP.PACK_AB R64, R137, R160 ;  /* 0x000000a08940723e */ /* 0x000fe200000000ff */
[C---:B------:R-:W-:Y:S02]  /*1ee30*/  FMUL.FTZ R48, R2.reuse, R65 ;  /* 0x0000004102307220 */ /* 0x040fe40000410000 */
        /* <DEDUP_REMOVED lines=243> */
[----:B-----5:R-:W-:Y:S01]  /*1fd70*/  @P3 FFMA.FTZ R8, R132, c[0x0][0x238], R0 ;  /* 0x00008e0084083a23 */ /* 0x020fe20000010000 */
[----:B--2---:R-:W-:Y:S01]  /*1fd80*/  MOV R7, 0x7f800000 ;  /* 0x7f80000000077802 */ /* 0x004fe20000000f00 */
[----:B------:R-:W-:-:S03]  /*1fd90*/  @P4 FFMA.FTZ R7, R133, c[0x0][0x238], R2 ;  /* 0x00008e0085074a23 */ /* 0x000fc60000010002 */
        /* <DEDUP_REMOVED lines=47> */
.L_x_1831:
[----:B--234-:R-:W-:Y:S05]  /*20090*/  BSYNC B0 ;  /* 0x0000000000007941 */ /* 0x01cfea0003800000 */
.L_x_1830:
        /* <DEDUP_REMOVED lines=42> */
.L_x_1833:
[----:B---3--:R-:W-:Y:S05]  /*20340*/  BSYNC B0 ;  /* 0x0000000000007941 */ /* 0x008fea0003800000 */
.L_x_1832:
        /* <DEDUP_REMOVED lines=22> */
.L_x_1835:
[----:B------:R-:W-:Y:S05]  /*204b0*/  BSYNC B0 ;  /* 0x0000000000007941 */ /* 0x000fea0003800000 */
.L_x_1834:
        /* <DEDUP_REMOVED lines=22> */
.L_x_1837:
[----:B------:R-:W-:Y:S05]  /*20620*/  BSYNC B0 ;  /* 0x0000000000007941 */ /* 0x000fea0003800000 */
.L_x_1836:
        /* <DEDUP_REMOVED lines=23> */
.L_x_1838:
        /* <DEDUP_REMOVED lines=14> */
.L_x_2062:


//--------------------- .text._ZN5flash16flash_fwd_kernelI23Flash_fwd_kernel_traitsILi256ELi128ELi64ELi8ELb0ELb0EN7cutlass6half_tE19Flash_kernel_traitsILi256ELi128ELi64ELi8ES3_EELb0ELb0ELb1ELb0ELb0ELb0ELb1ELb0EEEvNS_16Flash_fwd_paramsE --------------------------
	.section	.text._ZN5flash16flash_fwd_kernelI23Flash_fwd_kernel_traitsILi256ELi128ELi64ELi8ELb0ELb0EN7cutlass6half_tE19Flash_kernel_traitsILi256ELi128ELi64ELi8ES3_EELb0ELb0ELb1ELb0ELb0ELb0ELb1ELb0EEEvNS_16Flash_fwd_paramsE,"ax",@progbits
	.sectioninfo	@"SHI_REGISTERS=255"
	.align	128
        .global         _ZN5flash16flash_fwd_kernelI23Flash_fwd_kernel_traitsILi256ELi128ELi64ELi8ELb0ELb0EN7cutlass6half_tE19Flash_kernel_traitsILi256ELi128ELi64ELi8ES3_EELb0ELb0ELb1ELb0ELb0ELb0ELb1ELb0EEEvNS_16Flash_fwd_paramsE
        .type           _ZN5flash16flash_fwd_kernelI23Flash_fwd_kernel_traitsILi256ELi128ELi64ELi8ELb0ELb0EN7cutlass6half_tE19Flash_kernel_traitsILi256ELi128ELi64ELi8ES3_EELb0ELb0ELb1ELb0ELb0ELb0ELb1ELb0EEEvNS_16Flash_fwd_paramsE,@function
        .size           _ZN5flash16flash_fwd_kernelI23Flash_fwd_kernel_traitsILi256ELi128ELi64ELi8ELb0ELb0EN7cutlass6half_tE19Flash_kernel_traitsILi256ELi128ELi64ELi8ES3_EELb0ELb0ELb1ELb0ELb0ELb0ELb1ELb0EEEvNS_16Flash_fwd_paramsE,(.L_x_2063 - _ZN5flash16flash_fwd_kernelI23Flash_fwd_kernel_traitsILi256ELi128ELi64ELi8ELb0ELb0EN7cutlass6half_tE19Flash_kernel_traitsILi256ELi128ELi64ELi8ES3_EELb0ELb0ELb1ELb0ELb0ELb0ELb1ELb0EEEvNS_16Flash_fwd_paramsE)
        .other          _ZN5flash16flash_fwd_kernelI23Flash_fwd_kernel_traitsILi256ELi128ELi64ELi8ELb0ELb0EN7cutlass6half_tE19Flash_kernel_traitsILi256ELi128ELi64ELi8ES3_EELb0ELb0ELb1ELb0ELb0ELb0ELb1ELb0EEEvNS_16Flash_fwd_paramsE,@"STO_CUDA_ENTRY STV_DEFAULT"
_ZN5flash16flash_fwd_kernelI23Flash_fwd_kernel_traitsILi256ELi128ELi64ELi8ELb0ELb0EN7cutlass6half_tE19Flash_kernel_traitsILi256ELi128ELi64ELi8ES3_EELb0ELb0ELb1ELb0ELb0ELb0ELb1ELb0EEEvNS_16Flash_fwd_paramsE:
.text._ZN5flash16flash_fwd_kernelI23Flash_fwd_kernel_traitsILi256ELi128ELi64ELi8ELb0ELb0EN7cutlass6half_tE19Flash_kernel_traitsILi256ELi128ELi64ELi8ES3_EELb0ELb0ELb1ELb0ELb0ELb0ELb1ELb0EEEvNS_16Flash_fwd_paramsE:
        /* <DEDUP_REMOVED lines=56> */
.L_x_1839:
[----:B------:R-:W-:Y:S02]  /*0380*/  ULDC UR6, c[0x0][0x218] ;  /* 0x0000860000067ab9 */ /* 0x000fe40000000800 */
.L_x_1840:
        /* <DEDUP_REMOVED lines=125> */
.L_x_1843:
[----:B------:R-:W-:Y:S05]  /*0b60*/  BSYNC B0 ;  /* 0x0000000000007941 */ /* 0x000fea0003800000 */
.L_x_1842:
        /* <DEDUP_REMOVED lines=22> */
.L_x_1845:
[----:B------:R-:W-:Y:S05]  /*0cd0*/  BSYNC B0 ;  /* 0x0000000000007941 */ /* 0x000fea0003800000 */
.L_x_1844:
        /* <DEDUP_REMOVED lines=22> */
.L_x_1847:
[----:B------:R-:W-:Y:S05]  /*0e40*/  BSYNC B0 ;  /* 0x0000000000007941 */ /* 0x000fea0003800000 */
.L_x_1846:
        /* <DEDUP_REMOVED lines=21> */
.L_x_1849:
[----:B------:R-:W-:Y:S05]  /*0fa0*/  BSYNC B0 ;  /* 0x0000000000007941 */ /* 0x000fea0003800000 */
.L_x_1848:
        /* <DEDUP_REMOVED lines=35> */
.L_x_1841:
        /* <DEDUP_REMOVED lines=33> */
.L_x_1850:
        /* <DEDUP_REMOVED lines=48> */
.L_x_1851:
        /* <DEDUP_REMOVED lines=132> */
.L_x_1853:
[----:B------:R-:W-:Y:S05]  /*1f30*/  BSYNC B0 ;  /* 0x0000000000007941 */ /* 0x000fea0003800000 */
.L_x_1852:
        /* <DEDUP_REMOVED lines=45> */
.L_x_1855:
[----:B------:R-:W-:Y:S05]  /*2210*/  BSYNC B0 ;  /* 0x0000000000007941 */ /* 0x000fea0003800000 */
.L_x_1854:
        /* <DEDUP_REMOVED lines=45> */
.L_x_1857:
[----:B------:R-:W-:Y:S05]  /*24f0*/  BSYNC B0 ;  /* 0x0000000000007941 */ /* 0x000fea0003800000 */
.L_x_1856:
        /* <DEDUP_REMOVED lines=48> */
.L_x_1859:
[----:B------:R-:W-:Y:S05]  /*2800*/  BSYNC B0 ;  /* 0x0000000000007941 */ /* 0x000fea0003800000 */
.L_x_1858:
        /* <DEDUP_REMOVED lines=48> */
.L_x_1861:
[----:B------:R-:W-:Y:S05]  /*2b10*/  BSYNC B0 ;  /* 0x0000000000007941 */ /* 0x000fea0003800000 */
.L_x_1860:
        /* <DEDUP_REMOVED lines=45> */
.L_x_1863:
[----:B------:R-:W-:Y:S05]  /*2df0*/  BSYNC B0 ;  /* 0x0000000000007941 */ /* 0x000fea0003800000 */
.L_x_1862:
        /* <DEDUP_REMOVED lines=57> */
.L_x_1865:
[----:B------:R-:W-:Y:S05]  /*3190*/  BSYNC B0 ;  /* 0x0000000000007941 */ /* 0x000fea0003800000 */
.L_x_1864:
        /* <DEDUP_REMOVED lines=45> */
.L_x_1867:
[----:B------:R-:W-:Y:S05]  /*3470*/  BSYNC B0 ;  /* 0x0000000000007941 */ /* 0x000fea0003800000 */
.L_x_1866:
        /* <DEDUP_REMOVED lines=14> */
[----:B------:R-:W-:Y:S01]  /*3560*/  IMAD.SHL.U32 R211, R5, 0x2, RZ ;  /* 0x0000000205d37824 */ /* 0x000fe200078e00ff */
[----:B------:R-:W-:Y:S01]  /*3570*/  LEA R5, R113, UR15, 0x4 ;  /* 0x0000000f71057c11 */ /* 0x000fe2000f8e20ff */
[----:B------:R-:W-:Y:S01]  /*3580*/  IMAD.SHL.U32 R204, R2, 0x2, RZ ;  /* 0x0000000202cc7824 */ /* 0x000fe200078e00ff */
[----:B------:R-:W-:Y:S01]  /*3590*/  UIADD3 UR15, UR16, 0x1, -UR17 ;  /* 0x00000001100f7890 */ /* 0x000fe2000fffe811 */
[--C-:B------:R-:W-:Y:S01]  /*35a0*/  IMAD R212, R3, 0x2, R211.reuse ;  /* 0x0000000203d47824 */ /* 0x100fe200078e02d3 */
[----:B-12-4-:R-:W-:Y:S01]  /*35b0*/  LDSM.16.M88.4 R8, [R211] ;  /* 0x00000000d308783b */ /* 0x016fe20000000200 */
[----:B------:R-:W-:Y:S01]  /*35c0*/  IMAD R214, R0, 0x2, R211 ;  /* 0x0000000200d67824 */ /* 0x000fe200078e02d3 */
[----:B------:R-:W-:Y:S01]  /*35d0*/  IADD3 R2, R204, 0x10000, RZ ;  /* 0x00010000cc027810 */ /* 0x000fe20007ffe0ff */
[----:B------:R-:W-:Y:S01]  /*35e0*/  IMAD R213, R0, 0x2, R212 ;  /* 0x0000000200d57824 */ /* 0x000fe200078e02d4 */
[----:B------:R-:W1:Y:S01]  /*35f0*/  LDSM.16.M88.4 R16, [R204+0x10000] ;  /* 0x01000000cc10783b */ /* 0x000e620000000200 */
[----:B------:R-:W-:Y:S01]  /*3600*/  IADD3 R215, R204, 0x10020, RZ ;  /* 0x00010020ccd77810 */ /* 0x000fe20007ffe0ff */
[----:B------:R-:W-:Y:S01]  /*3610*/  UIADD3 UR4, UR15, UR4, URZ ;  /* 0x000000040f047290 */ /* 0x000fe2000fffe03f */
[----:B------:R-:W-:Y:S01]  /*3620*/  @P1 IADD3 R215, R2, -0x20, RZ ;  /* 0xffffffe002d71810 */ /* 0x000fe20007ffe0ff */
[----:B------:R-:W2:Y:S01]  /*3630*/  LDSM.16.M88.4 R32, [R204+0x10800] ;  /* 0x01080000cc20783b */ /* 0x000ea20000000200 */
[----:B------:R-:W-:-:S02]  /*3640*/  IMAD.MOV.U32 R2, RZ, RZ, 0x40 ;  /* 0x00000040ff027424 */ /* 0x000fc400078e00ff */
[----:B------:R-:W-:Y:S01]  /*3650*/  IMAD.IADD R5, R114, 0x1, R5 ;  /* 0x0000000172057824 */ /* 0x000fe200078e0205 */
[----:B------:R-:W4:Y:S01]  /*3660*/  LDSM.16.M88.4 R28, [R204+0x11000] ;  /* 0x01100000cc1c783b */ /* 0x000f220000000200 */
[C---:B------:R-:W-:Y:S02]  /*3670*/  IADD3 R230, R215.reuse, 0x800, RZ ;  /* 0x00000800d7e67810 */ /* 0x040fe40007ffe0ff */
[----:B------:R-:W-:Y:S01]  /*3680*/  SEL R2, R2, 0xffffffc0, !P2 ;  /* 0xffffffc002027807 */ /* 0x000fe20005000000 */
[----:B------:R-:W5:Y:S01]  /*3690*/  LDSM.16.M88.4 R24, [R204+0x11800] ;  /* 0x01180000cc18783b */ /* 0x000f620000000200 */
[C---:B------:R-:W-:Y:S02]  /*36a0*/  IADD3 R229, R215.reuse, 0x1000, RZ ;  /* 0x00001000d7e57810 */ /* 0x040fe40007ffe0ff */
[C---:B------:R-:W-:Y:S01]  /*36b0*/  IADD3 R228, R215.reuse, 0x1800, RZ ;  /* 0x00001800d7e47810 */ /* 0x040fe20007ffe0ff */
[----:B------:R-:W-:Y:S01]  /*36c0*/  LDSM.16.M88.4 R12, [R212] ;  /* 0x00000000d40c783b */ /* 0x000fe20000000200 */
[----:B------:R-:W-:Y:S01]  /*36d0*/  IMAD.IADD R210, R204, 0x1, R2 ;  /* 0x00000001ccd27824 */ /* 0x000fe200078e0202 */
[C---:B------:R-:W-:Y:S01]  /*36e0*/  IADD3 R227, R215.reuse, 0x2000, RZ ;  /* 0x00002000d7e37810 */ /* 0x040fe20007ffe0ff */
[----:B------:R-:W-:Y:S01]  /*36f0*/  IMAD.IADD R209, R2, 0x1, R215 ;  /* 0x0000000102d17824 */ /* 0x000fe200078e02d7 */
[----:B------:R-:W3:Y:S01]  /*3700*/  LDSM.16.M88.4 R40, [R215] ;  /* 0x00000000d728783b */ /* 0x000ee20000000200 */
        /* <DEDUP_REMOVED lines=11> */
[----:B------:R-:W-:Y:S01]  /*37c0*/  LDSM.16.M88.4 R80, [R210+0x10800] ;  /* 0x01080000d250783b */ /* 0x000fe20000000200 */
[C---:B------:R-:W-:Y:S02]  /*37d0*/  IADD3 R218, R215.reuse, 0x6800, RZ ;  /* 0x00006800d7da7810 */ /* 0x040fe40007ffe0ff */
[C---:B------:R-:W-:Y:S01]  /*37e0*/  IADD3 R217, R215.reuse, 0x7000, RZ ;  /* 0x00007000d7d97810 */ /* 0x040fe20007ffe0ff */
[----:B-1----:R-:W-:Y:S01]  /*37f0*/  HMMA.16816.F32 R20, R8, R16, RZ ;  /* 0x000000100814723c */ /* 0x002fe200000018ff */
[----:B------:R-:W-:Y:S01]  /*3800*/  LDSM.16.M88.4 R84, [R210+0x10000] ;  /* 0x01000000d254783b */ /* 0x000fe20000000200 */
[----:B------:R-:W-:-:S03]  /*3810*/  IADD3 R216, R215, 0x7800, RZ ;  /* 0x00007800d7d87810 */ /* 0x000fc60007ffe0ff */
[----:B------:R-:W-:Y:S03]  /*3820*/  LDSM.16.M88.4 R92, [R210+0x11000] ;  /* 0x01100000d25c783b */ /* 0x000fe60000000200 */
[C---:B------:R-:W-:Y:S01]  /*3830*/  HMMA.16816.F32 R36, R8.reuse, R18, RZ ;  /* 0x000000120824723c */ /* 0x040fe200000018ff */
[----:B------:R-:W1:Y:S04]  /*3840*/  LDSM.16.M88.4 R16, [R214] ;  /* 0x00000000d610783b */ /* 0x000e680000000200 */
[----:B------:R-:W1:Y:S03]  /*3850*/  LDSM.16.M88.4 R96, [R210+0x11800] ;  /* 0x01180000d260783b */ /* 0x000e660000000200 */
[C---:B--2---:R-:W-:Y:S01]  /*3860*/  HMMA.16816.F32 R48, R8.reuse, R32, RZ ;  /* 0x000000200830723c */ /* 0x044fe200000018ff */
[----:B------:R-:W-:Y:S04]  /*3870*/  LDSM.16.M88.4 R100, [R209] ;  /* 0x00000000d164783b */ /* 0x000fe80000000200 */
[----:B------:R-:W-:Y:S03]  /*3880*/  LDSM.16.M88.4 R88, [R204+0x12000] ;  /* 0x01200000cc58783b */ /* 0x000fe60000000200 */
[C---:B------:R-:W-:Y:S08]  /*3890*/  HMMA.16816.F32 R52, R8.reuse, R34, RZ ;  /* 0x000000220834723c */ /* 0x040ff000000018ff */
[C---:B----4-:R-:W-:Y:S08]  /*38a0*/  HMMA.16816.F32 R56, R8.reuse, R28, RZ ;  /* 0x0000001c0838723c */ /* 0x050ff000000018ff */
[C---:B------:R-:W-:Y:S08]  /*38b0*/  HMMA.16816.F32 R60, R8.reuse, R30, RZ ;  /* 0x0000001e083c723c */ /* 0x040ff000000018ff */
[C---:B-----5:R-:W-:Y:S08]  /*38c0*/  HMMA.16816.F32 R44, R8.reuse, R26, RZ ;  /* 0x0000001a082c723c */ /* 0x060ff000000018ff */
[----:B------:R-:W-:Y:S01]  /*38d0*/  HMMA.16816.F32 R68, R8, R24, RZ ;  /* 0x000000180844723c */ /* 0x000fe200000018ff */
[----:B------:R-:W-:Y:S07]  /*38e0*/  LDSM.16.M88.4 R8, [R213] ;  /* 0x00000000d508783b */ /* 0x000fee0000000200 */
[C---:B---3--:R-:W-:Y:S08]  /*38f0*/  HMMA.16816.F32 R24, R12.reuse, R40, R20 ;  /* 0x000000280c18723c */ /* 0x048ff00000001814 */
[C---:B------:R-:W-:Y:S08]  /*3900*/  HMMA.16816.F32 R20, R12.reuse, R42, R36 ;  /* 0x0000002a0c14723c */ /* 0x040ff00000001824 */
[C---:B------:R-:W-:Y:S08]  /*3910*/  HMMA.16816.F32 R32, R12.reuse, R64, R48 ;  /* 0x000000400c20723c */ /* 0x040ff00000001830 */
[C---:B------:R-:W-:Y:S08]  /*3920*/  HMMA.16816.F32 R28, R12.reuse, R66, R52 ;  /* 0x000000420c1c723c */ /* 0x040ff00000001834 */
[C---:B------:R-:W-:Y:S08]  /*3930*/  HMMA.16816.F32 R40, R12.reuse, R72, R56 ;  /* 0x000000480c28723c */ /* 0x040ff00000001838 */
[C---:B------:R-:W-:Y:S01]  /*3940*/  HMMA.16816.F32 R60, R12.reuse, R74, R60 ;  /* 0x0000004a0c3c723c */ /* 0x040fe2000000183c */
[----:B------:R-:W-:Y:S07]  /*3950*/  LDSM.16.M88.4 R72, [R209+0x1000] ;  /* 0x00100000d148783b */ /* 0x000fee0000000200 */
[C---:B------:R-:W-:Y:S08]  /*3960*/  HMMA.16816.F32 R56, R12.reuse, R78, R44 ;  /* 0x0000004e0c38723c */ /* 0x040ff0000000182c */
[----:B------:R-:W-:Y:S01]  /*3970*/  HMMA.16816.F32 R64, R12, R76, R68 ;  /* 0x0000004c0c40723c */ /* 0x000fe20000001844 */
[----:B------:R-:W2:Y:S04]  /*3980*/  LDSM.16.M88.4 R68, [R209+0x800] ;  /* 0x00080000d144783b */ /* 0x000ea80000000200 */
[----:B------:R-:W3:Y:S03]  /*3990*/  LDSM.16.M88.4 R76, [R209+0x1800] ;  /* 0x00180000d14c783b */ /* 0x000ee60000000200 */
[C---:B-1----:R-:W-:Y:S01]  /*39a0*/  HMMA.16816.F32 R44, R16.reuse, R80, R32 ;  /* 0x00000050102c723c */ /* 0x042fe20000001820 */
[----:B------:R-:W1:Y:S07]  /*39b0*/  LDSM.16.M88.4 R12, [R211+0x4000] ;  /* 0x00400000d30c783b */ /* 0x000e6e0000000200 */
[C---:B------:R-:W-:Y:S01]  /*39c0*/  HMMA.16816.F32 R36, R16.reuse, R82, R28 ;  /* 0x000000521024723c */ /* 0x040fe2000000181c */
[----:B------:R-:W4:Y:S07]  /*39d0*/  LDSM.16.M88.4 R80, [R204+0x12800] ;  /* 0x01280000cc50783b */ /* 0x000f2e0000000200 */
[C---:B------:R-:W-:Y:S08]  /*39e0*/  HMMA.16816.F32 R48, R16.reuse, R86, R20 ;  /* 0x000000561030723c */ /* 0x040ff00000001814 */
[C---:B------:R-:W-:Y:S08]  /*39f0*/  HMMA.16816.F32 R28, R16.reuse, R94, R60 ;  /* 0x0000005e101c723c */ /* 0x040ff0000000183c */
[C---:B------:R-:W-:Y:S08]  /*3a00*/  HMMA.16816.F32 R20, R16.reuse, R98, R56 ;  /* 0x000000621014723c */ /* 0x040ff00000001838 */
[C---:B------:R-:W-:Y:S01]  /*3a10*/  HMMA.16816.F32 R52, R16.reuse, R84, R24 ;  /* 0x000000541034723c */ /* 0x040fe20000001818 */
[----:B------:R-:W5:Y:S07]  /*3a20*/  LDSM.16.M88.4 R84, [R204+0x13000] ;  /* 0x01300000cc54783b */ /* 0x000f6e0000000200 */
[C---:B------:R-:W-:Y:S01]  /*3a30*/  HMMA.16816.F32 R32, R16.reuse, R92, R40 ;  /* 0x0000005c1020723c */ /* 0x040fe20000001828 */
[----:B------:R-:W-:Y:S07]  /*3a40*/  LDSM.16.M88.4 R92, [R210+0x13000] ;  /* 0x01300000d25c783b */ /* 0x000fee0000000200 */
[----:B------:R-:W-:Y:S01]  /*3a50*/  HMMA.16816.F32 R24, R16, R96, R64 ;  /* 0x000000601018723c */ /* 0x000fe20000001840 */
[----:B------:R-:W-:Y:S04]  /*3a60*/  LDSM.16.M88.4 R64, [R215+0x2800] ;  /* 0x00280000d740783b */ /* 0x000fe80000000200 */
[----:B------:R-:W-:Y:S03]  /*3a70*/  LDSM.16.M88.4 R96, [R209+0x6000] ;  /* 0x00600000d160783b */ /* 0x000fe60000000200 */
[C---:B--2---:R-:W-:Y:S08]  /*3a80*/  HMMA.16816.F32 R56, R8.reuse, R68, R44 ;  /* 0x000000440838723c */ /* 0x044ff0000000182c */
[C---:B------:R-:W-:Y:S08]  /*3a90*/  HMMA.16816.F32 R40, R8.reuse, R102, R48 ;  /* 0x000000660828723c */ /* 0x040ff00000001830 */
[C---:B------:R-:W-:Y:S08]  /*3aa0*/  HMMA.16816.F32 R44, R8.reuse, R74, R28 ;  /* 0x0000004a082c723c */ /* 0x040ff0000000181c */
[C---:B---3--:R-:W-:Y:S01]  /*3ab0*/  HMMA.16816.F32 R28, R8.reuse, R78, R20 ;  /* 0x0000004e081c723c */ /* 0x048fe20000001814 */
[----:B------:R-:W2:Y:S07]  /*3ac0*/  LDSM.16.M88.4 R20, [R204+0x13800] ;  /* 0x01380000cc14783b */ /* 0x000eae0000000200 */
[C---:B------:R-:W-:Y:S01]  /*3ad0*/  HMMA.16816.F32 R16, R8.reuse, R100, R52 ;  /* 0x000000640810723c */ /* 0x040fe20000001834 */
[----:B------:R-:W-:Y:S07]  /*3ae0*/  LDSM.16.M88.4 R100, [R210+0x16800] ;  /* 0x01680000d264783b */ /* 0x000fee0000000200 */
[C---:B------:R-:W-:Y:S01]  /*3af0*/  HMMA.16816.F32 R52, R8.reuse, R70, R36 ;  /* 0x000000460834723c */ /* 0x040fe20000001824 */
[----:B------:R-:W-:Y:S07]  /*3b00*/  LDSM.16.M88.4 R68, [R210+0x13800] ;  /* 0x01380000d244783b */ /* 0x000fee0000000200 */
[C---:B------:R-:W-:Y:S01]  /*3b10*/  HMMA.16816.F32 R48, R8.reuse, R72, R32 ;  /* 0x000000480830723c */ /* 0x040fe20000001820 */
[----:B------:R-:W-:Y:S04]  /*3b20*/  LDSM.16.M88.4 R32, [R215+0x2000] ;  /* 0x00200000d720783b */ /* 0x000fe80000000200 */
[----:B------:R-:W-:Y:S03]  /*3b30*/  LDSM.16.M88.4 R72, [R215+0x3800] ;  /* 0x00380000d748783b */ /* 0x000fe60000000200 */
[----:B------:R-:W-:Y:S01]  /*3b40*/  HMMA.16816.F32 R60, R8, R76, R24 ;  /* 0x0000004c083c723c */ /* 0x000fe20000001818 */
[----:B------:R-:W3:Y:S04]  /*3b50*/  LDSM.16.M88.4 R8, [R212+0x4000] ;  /* 0x00400000d408783b */ /* 0x000ee80000000200 */
[----:B------:R-:W-:Y:S03]  /*3b60*/  LDSM.16.M88.4 R76, [R209+0x2800] ;  /* 0x00280000d14c783b */ /* 0x000fe60000000200 */
[C---:B-1----:R-:W-:Y:S08]  /*3b70*/  HMMA.16816.F32 R36, R12.reuse, R90, R40 ;  /* 0x0000005a0c24723c */ /* 0x042ff00000001828 */
[C---:B----4-:R-:W-:Y:S01]  /*3b80*/  HMMA.16816.F32 R40, R12.reuse, R80, R56 ;  /* 0x000000500c28723c */ /* 0x050fe20000001838 */
[----:B------:R-:W1:Y:S07]  /*3b90*/  LDSM.16.M88.4 R56, [R215+0x3000] ;  /* 0x00300000d738783b */ /* 0x000e6e0000000200 */
[C---:B------:R-:W-:Y:S01]  /*3ba0*/  HMMA.16816.F32 R24, R12.reuse, R88, R16 ;  /* 0x000000580c18723c */ /* 0x040fe20000001810 */
[----:B------:R-:W-:Y:S04]  /*3bb0*/  LDSM.16.M88.4 R16, [R214+0x4000] ;  /* 0x00400000d610783b */ /* 0x000fe80000000200 */
[----:B------:R-:W4:Y:S03]  /*3bc0*/  LDSM.16.M88.4 R88, [R210+0x12000] ;  /* 0x01200000d258783b */ /* 0x000f260000000200 */
[C---:B------:R-:W-:Y:S01]  /*3bd0*/  HMMA.16816.F32 R52, R12.reuse, R82, R52 ;  /* 0x000000520c34723c */ /* 0x040fe20000001834 */
[----:B------:R-:W-:Y:S07]  /*3be0*/  LDSM.16.M88.4 R80, [R209+0x3000] ;  /* 0x00300000d150783b */ /* 0x000fee0000000200 */
[C---:B-----5:R-:W-:Y:S08]  /*3bf0*/  HMMA.16816.F32 R48, R12.reuse, R84, R48 ;  /* 0x000000540c30723c */ /* 0x060ff00000001830 */
[C---:B------:R-:W-:Y:S01]  /*3c00*/  HMMA.16816.F32 R44, R12.reuse, R86, R44 ;  /* 0x000000560c2c723c */ /* 0x040fe2000000182c */
[----:B------:R-:W5:Y:S07]  /*3c10*/  LDSM.16.M88.4 R84, [R210+0x12800] ;  /* 0x01280000d254783b */ /* 0x000f6e0000000200 */
[C---:B--2---:R-:W-:Y:S08]  /*3c20*/  HMMA.16816.F32 R60, R12.reuse, R20, R60 ;  /* 0x000000140c3c723c */ /* 0x044ff0000000183c */
[----:B------:R-:W-:Y:S08]  /*3c30*/  HMMA.16816.F32 R12, R12, R22, R28 ;  /* 0x000000160c0c723c */ /* 0x000ff0000000181c */
[C---:B---3--:R-:W-:Y:S08]  /*3c40*/  HMMA.16816.F32 R24, R8.reuse, R32, R24 ;  /* 0x000000200818723c */ /* 0x048ff00000001818 */
[C---:B------:R-:W-:Y:S08]  /*3c50*/  HMMA.16816.F32 R20, R8.reuse, R34, R36 ;  /* 0x000000220814723c */ /* 0x040ff00000001824 */
[C---:B------:R-:W-:Y:S08]  /*3c60*/  HMMA.16816.F32 R28, R8.reuse, R64, R40 ;  /* 0x00000040081c723c */ /* 0x040ff00000001828 */
[C---:B------:R-:W-:Y:S08]  /*3c70*/  HMMA.16816.F32 R40, R8.reuse, R66, R52 ;  /* 0x000000420828723c */ /* 0x040ff00000001834 */
[C---:B-1----:R-:W-:Y:S08]  /*3c80*/  HMMA.16816.F32 R52, R8.reuse, R56, R48 ;  /* 0x000000380834723c */ /* 0x042ff00000001830 */
[C---:B------:R-:W-:Y:S01]  /*3c90*/  HMMA.16816.F32 R56, R8.reuse, R58, R44 ;  /* 0x0000003a0838723c */ /* 0x040fe2000000182c */
[----:B------:R-:W-:Y:S07]  /*3ca0*/  LDSM.16.M88.4 R44, [R209+0x2000] ;  /* 0x00200000d12c783b */ /* 0x000fee0000000200 */
[C---:B------:R-:W-:Y:S01]  /*3cb0*/  HMMA.16816.F32 R48, R8.reuse, R74, R12 ;  /* 0x0000004a0830723c */ /* 0x040fe2000000180c */
[----:B------:R-:W1:Y:S07]  /*3cc0*/  LDSM.16.M88.4 R12, [R213+0x4000] ;  /* 0x00400000d50c783b */ /* 0x000e6e0000000200 */
[----:B------:R-:W-:Y:S01]  /*3cd0*/  HMMA.16816.F32 R60, R8, R72, R60 ;  /* 0x00000048083c723c */ /* 0x000fe2000000183c */
[----:B------:R-:W-:Y:S07]  /*3ce0*/  LDSM.16.M88.4 R8, [R211+0x8000] ;  /* 0x00800000d308783b */ /* 0x000fee0000000200 */
[C---:B----4-:R-:W-:Y:S08]  /*3cf0*/  HMMA.16816.F32 R36, R16.reuse, R88, R24 ;  /* 0x000000581024723c */ /* 0x050ff00000001818 */
[C---:B------:R-:W-:Y:S01]  /*3d00*/  HMMA.16816.F32 R32, R16.reuse, R90, R20 ;  /* 0x0000005a1020723c */ /* 0x040fe20000001814 */
[----:B------:R-:W-:Y:S07]  /*3d10*/  LDSM.16.M88.4 R88, [R204+0x14000] ;  /* 0x01400000cc58783b */ /* 0x000fee0000000200 */
[C---:B-----5:R-:W-:Y:S08]  /*3d20*/  HMMA.16816.F32 R28, R16.reuse, R84, R28 ;  /* 0x00000054101c723c */ /* 0x060ff0000000181c */
[C---:B------:R-:W-:Y:S01]  /*3d30*/  HMMA.16816.F32 R24, R16.reuse, R86, R40 ;  /* 0x000000561018723c */ /* 0x040fe20000001828 */
[----:B------:R-:W2:Y:S04]  /*3d40*/  LDSM.16.M88.4 R84, [R209+0x3800] ;  /* 0x00380000d154783b */ /* 0x000ea80000000200 */
[----:B------:R-:W-:Y:S03]  /*3d50*/  LDSM.16.M88.4 R40, [R204+0x15000] ;  /* 0x01500000cc28783b */ /* 0x000fe60000000200 */
[C---:B------:R-:W-:Y:S08]  /*3d60*/  HMMA.16816.F32 R20, R16.reuse, R92, R52 ;  /* 0x0000005c1014723c */ /* 0x040ff00000001834 */
[C---:B------:R-:W-:Y:S08]  /*3d70*/  HMMA.16816.F32 R72, R16.reuse, R68, R60 ;  /* 0x000000441048723c */ /* 0x040ff0000000183c */
[C---:B------:R-:W-:Y:S08]  /*3d80*/  HMMA.16816.F32 R56, R16.reuse, R94, R56 ;  /* 0x0000005e1038723c */ /* 0x040ff00000001838 */
[----:B------:R-:W-:Y:S01]  /*3d90*/  HMMA.16816.F32 R68, R16, R70, R48 ;  /* 0x000000461044723c */ /* 0x000fe20000001830 */
[----:B------:R-:W-:Y:S07]  /*3da0*/  LDSM.16.M88.4 R16, [R212+0x8000] ;  /* 0x00800000d410783b */ /* 0x000fee0000000200 */
[C---:B-1----:R-:W-:Y:S01]  /*3db0*/  HMMA.16816.F32 R64, R12.reuse, R44, R36 ;  /* 0x0000002c0c40723c */ /* 0x042fe20000001824 */
[----:B------:R-:W-:Y:S07]  /*3dc0*/  LDSM.16.M88.4 R36, [R204+0x15800] ;  /* 0x01580000cc24783b */ /* 0x000fee0000000200 */
        /* <DEDUP_REMOVED lines=8> */
[C---:B--2---:R-:W-:Y:S08]  /*3e50*/  HMMA.16816.F32 R24, R12.reuse, R84, R72 ;  /* 0x000000540c18723c */ /* 0x044ff00000001848 */
[----:B------:R-:W-:Y:S01]  /*3e60*/  HMMA.16816.F32 R20, R12, R86, R68 ;  /* 0x000000560c14723c */ /* 0x000fe20000001844 */
[----:B------:R-:W2:Y:S07]  /*3e70*/  LDSM.16.M88.4 R84, [R215+0x5000] ;  /* 0x00500000d754783b */ /* 0x000eae0000000200 */
        /* <DEDUP_REMOVED lines=11> */
[----:B------:R-:W-:Y:S01]  /*3f30*/  HMMA.16816.F32 R44, R8, R38, R20 ;  /* 0x00000026082c723c */ /* 0x000fe20000001814 */
[----:B------:R-:W5:Y:S04]  /*3f40*/  LDSM.16.M88.4 R8, [R214+0x8000] ;  /* 0x00800000d608783b */ /* 0x000f680000000200 */
[----:B------:R-:W1:Y:S03]  /*3f50*/  LDSM.16.M88.4 R36, [R210+0x14800] ;  /* 0x01480000d224783b */ /* 0x000e660000000200 */
[C---:B---3--:R-:W-:Y:S08]  /*3f60*/  HMMA.16816.F32 R32, R16.reuse, R76, R12 ;  /* 0x0000004c1020723c */ /* 0x048ff0000000180c */
[C---:B------:R-:W-:Y:S01]  /*3f70*/  HMMA.16816.F32 R28, R16.reuse, R78, R72 ;  /* 0x0000004e101c723c */ /* 0x040fe20000001848 */
[----:B------:R-:W-:Y:S04]  /*3f80*/  LDSM.16.M88.4 R76, [R210+0x15800] ;  /* 0x01580000d24c783b */ /* 0x000fe80000000200 */
[----:B------:R-:W-:Y:S03]  /*3f90*/  LDSM.16.M88.4 R72, [R210+0x15000] ;  /* 0x01500000d248783b */ /* 0x000fe60000000200 */
[C---:B----4-:R-:W-:Y:S08]  /*3fa0*/  HMMA.16816.F32 R20, R16.reuse, R80, R68 ;  /* 0x000000501014723c */ /* 0x050ff00000001844 */
[C---:B------:R-:W-:Y:S01]  /*3fb0*/  HMMA.16816.F32 R12, R16.reuse, R82, R64 ;  /* 0x00000052100c723c */ /* 0x040fe20000001840 */
[----:B------:R-:W3:Y:S07]  /*3fc0*/  LDSM.16.M88.4 R80, [R209+0x4000] ;  /* 0x00400000d150783b */ /* 0x000eee0000000200 */
[C---:B--2---:R-:W-:Y:S08]  /*3fd0*/  HMMA.16816.F32 R56, R16.reuse, R84, R56 ;  /* 0x000000541038723c */ /* 0x044ff00000001838 */
[C---:B------:R-:W-:Y:S08]  /*3fe0*/  HMMA.16816.F32 R60, R16.reuse, R86, R60 ;  /* 0x00000056103c723c */ /* 0x040ff0000000183c */
[C---:B-1----:R-:W-:Y:S08]  /*3ff0*/  HMMA.16816.F32 R68, R16.reuse, R48, R52 ;  /* 0x000000301044723c */ /* 0x042ff00000001834 */
[----:B------:R-:W-:Y:S08]  /*4000*/  HMMA.16816.F32 R64, R16, R50, R44 ;  /* 0x000000321040723c */ /* 0x000ff0000000182c */
[C---:B-----5:R-:W-:Y:S01]  /*4010*/  HMMA.16816.F32 R16, R8.reuse, R40, R32 ;  /* 0x000000280810723c */ /* 0x060fe20000001820 */
[----:B------:R-:W-:Y:S07]  /*4020*/  LDSM.16.M88.4 R32, [R209+0x4800] ;  /* 0x00480000d120783b */ /* 0x000fee0000000200 */
[C---:B------:R-:W-:Y:S01]  /*4030*/  HMMA.16816.F32 R52, R8.reuse, R42, R28 ;  /* 0x0000002a0834723c */ /* 0x040fe2000000181c */
[----:B------:R-:W-:Y:S07]  /*4040*/  LDSM.16.M88.4 R40, [R204+0x16000] ;  /* 0x01600000cc28783b */ /* 0x000fee0000000200 */
[C---:B------:R-:W-:Y:S01]  /*4050*/  HMMA.16816.F32 R48, R8.reuse, R36, R20 ;  /* 0x000000240830723c */ /* 0x040fe20000001814 */
[----:B------:R-:W1:Y:S07]  /*4060*/  LDSM.16.M88.4 R20, [R211+0xc000] ;  /* 0x00c00000d314783b */ /* 0x000e6e0000000200 */
[----:B------:R-:W-:Y:S08]  /*4070*/  HMMA.16816.F32 R28, R8, R38, R12 ;  /* 0x00000026081c723c */ /* 0x000ff0000000180c */
[----:B---3--:R-:W-:Y:S01]  /*4080*/  HMMA.16816.F32 R12, R24, R80, R16 ;  /* 0x00000050180c723c */ /* 0x008fe20000001810 */
[----:B------:R-:W-:Y:S07]  /*4090*/  LDSM.16.M88.4 R16, [R212+0xc000] ;  /* 0x00c00000d410783b */ /* 0x000fee0000000200 */
[----:B------:R-:W-:Y:S01]  /*40a0*/  HMMA.16816.F32 R108, R8, R76, R68 ;  /* 0x0000004c086c723c */ /* 0x000fe20000001844 */
[----:B------:R-:W2:Y:S07]  /*40b0*/  LDSM.16.M88.4 R68, [R215+0x6000] ;  /* 0x00600000d744783b */ /* 0x000eae0000000200 */
[----:B------:R-:W-:Y:S01]  /*40c0*/  HMMA.16816.F32 R36, R24, R82, R52 ;  /* 0x000000521824723c */ /* 0x000fe20000001834 */
[----:B------:R-:W-:Y:S07]  /*40d0*/  LDSM.16.M88.4 R80, [R204+0x17800] ;  /* 0x01780000cc50783b */ /* 0x000fee0000000200 */
[C---:B------:R-:W-:Y:S01]  /*40e0*/  HMMA.16816.F32 R44, R8.reuse, R72, R56 ;  /* 0x00000048082c723c */ /* 0x040fe20000001838 */
[----:B------:R-:W-:Y:S07]  /*40f0*/  LDSM.16.M88.4 R56, [R204+0x17000] ;  /* 0x01700000cc38783b */ /* 0x000fee0000000200 */
[C---:B------:R-:W-:Y:S01]  /*4100*/  HMMA.16816.F32 R92, R8.reuse, R74, R60 ;  /* 0x0000004a085c723c */ /* 0x040fe2000000183c */
[----:B------:R-:W3:Y:S04]  /*4110*/  LDSM.16.M88.4 R60, [R209+0x5000] ;  /* 0x00500000d13c783b */ /* 0x000ee80000000200 */
[----:B------:R-:W-:Y:S03]  /*4120*/  LDSM.16.M88.4 R72, [R204+0x16800] ;  /* 0x01680000cc48783b */ /* 0x000fe60000000200 */
[----:B------:R-:W-:Y:S01]  /*4130*/  HMMA.16816.F32 R104, R8, R78, R64 ;  /* 0x0000004e0868723c */ /* 0x000fe20000001840 */
[----:B------:R-:W-:Y:S07]  /*4140*/  LDSM.16.M88.4 R64, [R210+0x16000] ;  /* 0x01600000d240783b */ /* 0x000fee0000000200 */
[----:B-1----:R-:W-:Y:S01]  /*4150*/  HMMA.16816.F32 R8, R20, R40, R12 ;  /* 0x000000281408723c */ /* 0x002fe2000000180c */
[----:B------:R-:W1:Y:S07]  /*4160*/  LDSM.16.M88.4 R12, [R214+0xc000] ;  /* 0x00c00000d60c783b */ /* 0x000e6e0000000200 */
[C---:B------:R-:W-:Y:S08]  /*4170*/  HMMA.16816.F32 R48, R24.reuse, R32, R48 ;  /* 0x000000201830723c */ /* 0x040ff00000001830 */
[----:B------:R-:W-:Y:S08]  /*4180*/  HMMA.16816.F32 R84, R24, R34, R28 ;  /* 0x000000221854723c */ /* 0x000ff0000000181c */
[----:B------:R-:W-:Y:S01]  /*4190*/  HMMA.16816.F32 R32, R20, R42, R36 ;  /* 0x0000002a1420723c */ /* 0x000fe20000001824 */
[----:B------:R-:W4:Y:S07]  /*41a0*/  LDSM.16.M88.4 R40, [R209+0x5800] ;  /* 0x00580000d128783b */ /* 0x000f2e0000000200 */
[----:B--2---:R-:W-:Y:S01]  /*41b0*/  HMMA.16816.F32 R28, R16, R68, R8 ;  /* 0x00000044101c723c */ /* 0x004fe20000001808 */
[----:B------:R-:W2:Y:S07]  /*41c0*/  LDSM.16.M88.4 R8, [R213+0xc000] ;  /* 0x00c00000d508783b */ /* 0x000eae0000000200 */
[C---:B---3--:R-:W-:Y:S08]  /*41d0*/  HMMA.16816.F32 R76, R24.reuse, R60, R44 ;  /* 0x0000003c184c723c */ /* 0x048ff0000000182c */
[----:B------:R-:W-:Y:S01]  /*41e0*/  HMMA.16816.F32 R60, R24, R62, R92 ;  /* 0x0000003e183c723c */ /* 0x000fe2000000185c */
[----:B------:R-:W3:Y:S07]  /*41f0*/  LDSM.16.M88.4 R92, [R215+0x7000] ;  /* 0x00700000d75c783b */ /* 0x000eee0000000200 */
[----:B-1----:R-:W-:Y:S08]  /*4200*/  HMMA.16816.F32 R44, R12, R64, R28 ;  /* 0x000000400c2c723c */ /* 0x002ff0000000181c */
[----:B------:R-:W-:Y:S08]  /*4210*/  HMMA.16816.F32 R52, R20, R72, R48 ;  /* 0x000000481434723c */ /* 0x000ff00000001830 */
[C---:B----4-:R-:W-:Y:S08]  /*4220*/  HMMA.16816.F32 R36, R24.reuse, R40, R108 ;  /* 0x000000281824723c */ /* 0x050ff0000000186c */
[----:B------:R-:W-:Y:S08]  /*4230*/  HMMA.16816.F32 R28, R24, R42, R104 ;  /* 0x0000002a181c723c */ /* 0x000ff00000001868 */
[----:B------:R-:W-:Y:S01]  /*4240*/  HMMA.16816.F32 R48, R16, R70, R32 ;  /* 0x000000461030723c */ /* 0x000fe20000001820 */
[----:B------:R-:W-:Y:S07]  /*4250*/  LDSM.16.M88.4 R68, [R209+0x6800] ;  /* 0x00680000d144783b */ /* 0x000fee0000000200 */
[C---:B------:R-:W-:Y:S08]  /*4260*/  HMMA.16816.F32 R24, R20.reuse, R74, R84 ;  /* 0x0000004a1418723c */ /* 0x040ff00000001854 */
[C---:B------:R-:W-:Y:S08]  /*4270*/  HMMA.16816.F32 R32, R20.reuse, R56, R76 ;  /* 0x000000381420723c */ /* 0x040ff0000000184c */
[----:B------:R-:W-:Y:S08]  /*4280*/  HMMA.16816.F32 R60, R20, R58, R60 ;  /* 0x0000003a143c723c */ /* 0x000ff0000000183c */
[----:B--2---:R-:W-:Y:S08]  /*4290*/  HMMA.16816.F32 R56, R8, R96, R44 ;  /* 0x000000600838723c */ /* 0x004ff0000000182c */
[----:B------:R-:W-:Y:S08]  /*42a0*/  HMMA.16816.F32 R40, R16, R88, R52 ;  /* 0x000000581028723c */ /* 0x000ff00000001834 */
[C---:B------:R-:W-:Y:S01]  /*42b0*/  HMMA.16816.F32 R44, R20.reuse, R80, R36 ;  /* 0x00000050142c723c */ /* 0x040fe20000001824 */
[----:B------:R-:W-:Y:S07]  /*42c0*/  LDSM.16.M88.4 R36, [R210+0x17000] ;  /* 0x01700000d224783b */ /* 0x000fee0000000200 */
[----:B------:R-:W-:Y:S01]  /*42d0*/  HMMA.16816.F32 R52, R20, R82, R28 ;  /* 0x000000521434723c */ /* 0x000fe2000000181c */
[----:B------:R-:W-:-:S04]  /*42e0*/  FMUL.FTZ R2, R56, c[0x0][0x2ec] ;  /* 0x0000bb0038027a20 */ /* 0x000fc80000410000 */
[----:B------:R1:W2:Y:S03]  /*42f0*/  MUFU.TANH R75, R2 ;  /* 0x00000002004b7308 */ /* 0x0002a60000002400 */
[----:B------:R-:W-:Y:S01]  /*4300*/  HMMA.16816.F32 R48, R12, R66, R48 ;  /* 0x000000420c30723c */ /* 0x000fe20000001830 */
[----:B------:R-:W4:Y:S07]  /*4310*/  LDSM.16.M88.4 R64, [R215+0x7800] ;  /* 0x00780000d740783b */ /* 0x000f2e0000000200 */
[----:B------:R-:W-:Y:S01]  /*4320*/  HMMA.16816.F32 R20, R16, R90, R24 ;  /* 0x0000005a1014723c */ /* 0x000fe20000001818 */
[----:B-1----:R-:W-:-:S07]  /*4330*/  FMUL.FTZ R2, R57, c[0x0][0x2ec] ;  /* 0x0000bb0039027a20 */ /* 0x002fce0000410000 */
[----:B---3--:R-:W-:Y:S01]  /*4340*/  HMMA.16816.F32 R28, R16, R92, R32 ;  /* 0x0000005c101c723c */ /* 0x008fe20000001820 */
[----:B------:R1:W-:Y:S07]  /*4350*/  MUFU.TANH R74, R2 ;  /* 0x00000002004a7308 */ /* 0x0003ee0000002400 */
[C---:B------:R-:W-:Y:S08]  /*4360*/  HMMA.16816.F32 R24, R12.reuse, R100, R40 ;  /* 0x000000640c18723c */ /* 0x040ff00000001828 */
[----:B------:R-:W-:Y:S01]  /*4370*/  HMMA.16816.F32 R20, R12, R102, R20 ;  /* 0x000000660c14723c */ /* 0x000fe20000001814 */
[----:B-1----:R-:W-:-:S04]  /*4380*/  FMUL.FTZ R2, R58, c[0x0][0x2ec] ;  /* 0x0000bb003a027a20 */ /* 0x002fc80000410000 */
[----:B------:R1:W3:Y:S03]  /*4390*/  MUFU.TANH R72, R2 ;  /* 0x0000000200487308 */ /* 0x0002e60000002400 */
[C---:B------:R-:W-:Y:S08]  /*43a0*/  HMMA.16816.F32 R40, R16.reuse, R94, R60 ;  /* 0x0000005e1028723c */ /* 0x040ff0000000183c */
[----:B----4-:R-:W-:Y:S01]  /*43b0*/  HMMA.16816.F32 R44, R16, R64, R44 ;  /* 0x00000040102c723c */ /* 0x010fe2000000182c */
[----:B-1----:R-:W-:-:S02]  /*43c0*/  FMUL.FTZ R2, R59, c[0x0][0x2ec] ;  /* 0x0000bb003b027a20 */ /* 0x002fc40000410000 */
[----:B------:R-:W1:Y:S05]  /*43d0*/  LDSM.16.M88.4 R56, [R209+0x7000] ;  /* 0x00700000d138783b */ /* 0x000e6a0000000200 */
[----:B------:R-:W-:Y:S01]  /*43e0*/  HMMA.16816.F32 R52, R16, R66, R52 ;  /* 0x000000421034723c */ /* 0x000fe20000001834 */
[----:B------:R4:W5:Y:S07]  /*43f0*/  MUFU.TANH R73, R2 ;  /* 0x0000000200497308 */ /* 0x00096e0000002400 */
[----:B------:R-:W-:Y:S08]  /*4400*/  HMMA.16816.F32 R16, R12, R36, R28 ;  /* 0x000000240c10723c */ /* 0x000ff0000000181c */
[C---:B------:R-:W-:Y:S08]  /*4410*/  HMMA.16816.F32 R20, R8.reuse, R70, R20 ;  /* 0x000000460814723c */ /* 0x040ff00000001814 */
[C---:B------:R-:W-:Y:S01]  /*4420*/  HMMA.16816.F32 R32, R8.reuse, R98, R48 ;  /* 0x000000620820723c */ /* 0x040fe20000001830 */
[----:B------:R-:W2:Y:S07]  /*4430*/  LDSM.16.M88.4 R48, [R210+0x17800] ;  /* 0x01780000d230783b */ /* 0x000eae0000000200 */
[C---:B------:R-:W-:Y:S08]  /*4440*/  HMMA.16816.F32 R24, R8.reuse, R68, R24 ;  /* 0x000000440818723c */ /* 0x040ff00000001818 */
[----:B-1----:R-:W-:Y:S07]  /*4450*/  HMMA.16816.F32 R28, R8, R56, R16 ;  /* 0x00000038081c723c */ /* 0x002fee0000001810 */
[C---:B------:R-:W-:Y:S01]  /*4460*/  IADD3 R16, R5.reuse, UR5, RZ ;  /* 0x0000000505107c10 */ /* 0x040fe2000fffe0ff */
[----:B------:R-:W-:Y:S01]  /*4470*/  FMUL.FTZ R18, R20, c[0x0][0x2ec] ;  /* 0x0000bb0014127a20 */ /* 0x000fe20000410000 */
[----:B------:R-:W-:Y:S01]  /*4480*/  IADD3 R17, R5, UR4, RZ ;  /* 0x0000000405117c10 */ /* 0x000fe2000fffe0ff */
[----:B----4-:R-:W-:Y:S01]  /*4490*/  FMUL.FTZ R2, R33, c[0x0][0x2ec] ;  /* 0x0000bb0021027a20 */ /* 0x010fe20000410000 */
[----:B------:R-:W-:Y:S01]  /*44a0*/  IADD3 R5, R5, 0x8, RZ ;  /* 0x0000000805057810 */ /* 0x000fe20007ffe0ff */
[----:B------:R1:W-:Y:S01]  /*44b0*/  MUFU.TANH R57, R18 ;  /* 0x0000001200397308 */ /* 0x0003e20000002400 */
[----:B------:R-:W-:Y:S01]  /*44c0*/  IMNMX R233, RZ, R16, !PT ;  /* 0x00000010ffe97217 */ /* 0x000fe20007800200 */
[C---:B------:R-:W-:Y:S01]  /*44d0*/  HMMA.16816.F32 R40, R12.reuse, R38, R40 ;  /* 0x000000260c28723c */ /* 0x040fe20000001828 */
[----:B------:R-:W-:Y:S01]  /*44e0*/  IADD3 R16, R5, UR5, RZ ;  /* 0x0000000505107c10 */ /* 0x000fe2000fffe0ff */
[----:B------:R-:W-:Y:S01]  /*44f0*/  FMUL.FTZ R6, R26, c[0x0][0x2ec] ;  /* 0x0000bb001a067a20 */ /* 0x000fe20000410000 */
[----:B------:R-:W-:Y:S01]  /*4500*/  IMNMX R235, R17, UR16, PT ;  /* 0x0000001011eb7c17 */ /* 0x000fe2000b800200 */
[----:B------:R-:W-:Y:S01]  /*4510*/  FMUL.FTZ R32, R32, c[0x0][0x2ec] ;  /* 0x0000bb0020207a20 */ /* 0x000fe20000410000 */
[----:B------:R-:W-:Y:S01]  /*4520*/  IMNMX R232, RZ, R16, !PT ;  /* 0x00000010ffe87217 */ /* 0x000fe20007800200 */
[----:B------:R4:W-:Y:S01]  /*4530*/  MUFU.TANH R64, R2 ;  /* 0x0000000200407308 */ /* 0x0009e20000002400 */
[----:B------:R-:W-:Y:S01]  /*4540*/  IADD3 R5, R5, UR4, RZ ;  /* 0x0000000405057c10 */ /* 0x000fe2000fffe0ff */
[----:B--2---:R-:W-:Y:S03]  /*4550*/  HMMA.16816.F32 R44, R12, R48, R44 ;  /* 0x000000300c2c723c */ /* 0x004fe6000000182c */
[----:B------:R-:W-:Y:S01]  /*4560*/  IMNMX R234, R5, UR16, PT ;  /* 0x0000001005ea7c17 */ /* 0x000fe2000b800200 */
[----:B------:R-:W-:Y:S01]  /*4570*/  FMUL.FTZ R5, R21, c[0x0][0x2ec] ;  /* 0x0000bb0015057a20 */ /* 0x000fe20000410000 */
[----:B-1----:R-:W1:Y:S01]  /*4580*/  LDSM.16.M88.4 R16, [R209+0x7800] ;  /* 0x00780000d110783b */ /* 0x002e620000000200 */
[----:B------:R2:W-:Y:S01]  /*4590*/  MUFU.TANH R61, R6 ;  /* 0x00000006003d7308 */ /* 0x0005e20000002400 */
[----:B------:R-:W-:-:S04]  /*45a0*/  DEPBAR.LE SB0, 0x0 ;  /* 0x000080000000791a */ /* 0x000fc80000000000 */
[----:B----4-:R-:W-:-:S03]  /*45b0*/  FMUL.FTZ R2, R34, c[0x0][0x2ec] ;  /* 0x0000bb0022027a20 */ /* 0x010fc60000410000 */
[----:B------:R4:W-:Y:S08]  /*45c0*/  MUFU.TANH R56, R5 ;  /* 0x0000000500387308 */ /* 0x0009f00000002400 */
[----:B------:R3:W1:Y:S01]  /*45d0*/  MUFU.TANH R36, R2 ;  /* 0x0000000200247308 */ /* 0x0006620000002400 */
[----:B--2---:R-:W-:-:S07]  /*45e0*/  FMUL.FTZ R6, R27, c[0x0][0x2ec] ;  /* 0x0000bb001b067a20 */ /* 0x004fce0000410000 */
[----:B------:R-:W-:Y:S01]  /*45f0*/  MUFU.TANH R60, R6 ;  /* 0x00000006003c7308 */ /* 0x000fe20000002400 */
[----:B----4-:R-:W-:Y:S02]  /*4600*/  FMUL.FTZ R5, R22, c[0x0][0x2ec] ;  /* 0x0000bb0016057a20 */ /* 0x010fe40000410000 */
[----:B---3--:R-:W-:-:S05]  /*4610*/  FMUL.FTZ R2, R35, c[0x0][0x2ec] ;  /* 0x0000bb0023027a20 */ /* 0x008fca0000410000 */
[----:B------:R-:W2:Y:S08]  /*4620*/  MUFU.TANH R65, R32 ;  /* 0x0000002000417308 */ /* 0x000eb00000002400 */
[----:B------:R3:W-:Y:S08]  /*4630*/  MUFU.TANH R63, R2 ;  /* 0x00000002003f7308 */ /* 0x0007f00000002400 */
[----:B------:R-:W-:Y:S01]  /*4640*/  MUFU.TANH R39, R5 ;  /* 0x0000000500277308 */ /* 0x000fe20000002400 */
[----:B---3--:R-:W-:-:S07]  /*4650*/  FMUL.FTZ R2, R24, c[0x0][0x2ec] ;  /* 0x0000bb0018027a20 */ /* 0x008fce0000410000 */
[----:B------:R3:W4:Y:S02]  /*4660*/  MUFU.TANH R112, R2 ;  /* 0x0000000200707308 */ /* 0x0007240000002400 */
[----:B---3--:R-:W-:Y:S02]  /*4670*/  FMUL.FTZ R2, R25, c[0x0][0x2ec] ;  /* 0x0000bb0019027a20 */ /* 0x008fe40000410000 */
[----:B------:R-:W-:Y:S04]  /*4680*/  HMMA.16816.F32 R24, R12, R50, R52 ;  /* 0x000000320c18723c */ /* 0x000fe80000001834 */
[----:B------:R3:W1:Y:S04]  /*4690*/  MUFU.TANH R62, R2 ;  /* 0x00000002003e7308 */ /* 0x0006680000002400 */
[----:B------:R-:W-:Y:S01]  /*46a0*/  HMMA.16816.F32 R12, R8, R58, R40 ;  /* 0x0000003a080c723c */ /* 0x000fe20000001828 */
[----:B---3--:R-:W-:-:S04]  /*46b0*/  IMAD.U32 R2, RZ, RZ, UR25 ;  /* 0x00000019ff027e24 */ /* 0x008fc8000f8e00ff */
[----:B------:R-:W-:-:S05]  /*46c0*/  IMAD R2, R2, 0x40, R115 ;  /* 0x0000004002027824 */ /* 0x000fca00078e0273 */
[C---:B------:R-:W-:Y:S02]  /*46d0*/  IADD3 R7, R2.reuse, 0x1, RZ ;  /* 0x0000000102077810 */ /* 0x040fe40007ffe0ff */
[----:B------:R-:W-:Y:S02]  /*46e0*/  IADD3 R6, R2, 0x8, RZ ;  /* 0x0000000802067810 */ /* 0x000fe40007ffe0ff */
[----:B------:R-:W-:-:S10]  /*46f0*/  ISETP.GE.AND P2, PT, R7, R235, PT ;  /* 0x000000eb0700720c */ /* 0x000fd40003f46270 */
[----:B------:R-:W-:Y:S01]  /*4700*/  FMUL.FTZ R12, R12, c[0x0][0x2ec] ;  /* 0x0000bb000c0c7a20 */ /* 0x000fe20000410000 */
[CC--:B------:R-:W-:Y:S01]  /*4710*/  ISETP.GE.AND P5, PT, R6.reuse, R235.reuse, PT ;  /* 0x000000eb0600720c */ /* 0x0c0fe20003fa6270 */
[----:B------:R-:W-:Y:S01]  /*4720*/  FMUL.FTZ R13, R13, c[0x0][0x2ec] ;  /* 0x0000bb000d0d7a20 */ /* 0x000fe20000410000 */
[-C--:B------:R-:W-:Y:S01]  /*4730*/  ISETP.GE.AND P0, PT, R6, R234.reuse, PT ;  /* 0x000000ea0600720c */ /* 0x080fe20003f06270 */
[----:B------:R-:W-:Y:S01]  /*4740*/  FMUL.FTZ R14, R14, c[0x0][0x2ec] ;  /* 0x0000bb000e0e7a20 */ /* 0x000fe20000410000 */
[C---:B------:R-:W-:Y:S01]  /*4750*/  ISETP.GE.AND P1, PT, R2.reuse, R235, PT ;  /* 0x000000eb0200720c */ /* 0x040fe20003f26270 */
[----:B------:R-:W-:Y:S01]  /*4760*/  FMUL.FTZ R15, R15, c[0x0][0x2ec] ;  /* 0x0000bb000f0f7a20 */ /* 0x000fe20000410000 */
[-C--:B------:R-:W-:Y:S01]  /*4770*/  ISETP.GE.AND P3, PT, R2, R234.reuse, PT ;  /* 0x000000ea0200720c */ /* 0x080fe20003f66270 */
[----:B------:R-:W-:Y:S01]  /*4780*/  MUFU.TANH R12, R12 ;  /* 0x0000000c000c7308 */ /* 0x000fe20000002400 */
[C---:B------:R-:W-:Y:S02]  /*4790*/  ISETP.GE.AND P4, PT, R7.reuse, R234, PT ;  /* 0x000000ea0700720c */ /* 0x040fe40003f86270 */
[----:B------:R-:W-:-:S02]  /*47a0*/  ISETP.LT.OR P2, PT, R7, R233, P2 ;  /* 0x000000e90700720c */ /* 0x000fc40001741670 */
[CC--:B------:R-:W-:Y:S02]  /*47b0*/  ISETP.LT.OR P5, PT, R6.reuse, R233.reuse, P5 ;  /* 0x000000e90600720c */ /* 0x0c0fe40002fa1670 */
[-C--:B------:R-:W-:Y:S01]  /*47c0*/  ISETP.LT.OR P0, PT, R6, R232.reuse, P0 ;  /* 0x000000e80600720c */ /* 0x080fe20000701670 */
[----:B------:R-:W-:Y:S01]  /*47d0*/  MUFU.TANH R13, R13 ;  /* 0x0000000d000d7308 */ /* 0x000fe20000002400 */
[C---:B------:R-:W-:Y:S02]  /*47e0*/  ISETP.LT.OR P1, PT, R2.reuse, R233, P1 ;  /* 0x000000e90200720c */ /* 0x040fe40000f21670 */
[CC--:B------:R-:W-:Y:S02]  /*47f0*/  ISETP.LT.OR P3, PT, R2.reuse, R232.reuse, P3 ;  /* 0x000000e80200720c */ /* 0x0c0fe40001f61670 */
[----:B------:R-:W-:Y:S01]  /*4800*/  ISETP.LT.OR P4, PT, R7, R232, P4 ;  /* 0x000000e80700720c */ /* 0x000fe20002781670 */
[----:B------:R-:W-:Y:S01]  /*4810*/  FMUL.FTZ R7, R23, c[0x0][0x2ec] ;  /* 0x0000bb0017077a20 */ /* 0x000fe20000410000 */
[C---:B------:R-:W-:Y:S01]  /*4820*/  IADD3 R6, R2.reuse, 0x9, RZ ;  /* 0x0000000902067810 */ /* 0x040fe20007ffe0ff */
[----:B-1----:R-:W-:Y:S01]  /*4830*/  HMMA.16816.F32 R20, R8, R16, R44 ;  /* 0x000000100814723c */ /* 0x002fe2000000182c */
[----:B------:R-:W-:Y:S01]  /*4840*/  IADD3 R5, R2, 0x10, RZ ;  /* 0x0000001002057810 */ /* 0x000fe20007ffe0ff */
[----:B------:R1:W-:Y:S01]  /*4850*/  MUFU.TANH R49, R7 ;  /* 0x0000000700317308 */ /* 0x0003e20000002400 */
[----:B------:R-:W-:-:S02]  /*4860*/  FSEL R32, R75, -INF , !P1 ;  /* 0xff8000004b207808 */ /* 0x000fc40004800000 */
[----:B------:R-:W-:Y:S02]  /*4870*/  FSEL R35, R72, -INF , !P3 ;  /* 0xff80000048237808 */ /* 0x000fe40005800000 */
[----:B------:R-:W-:Y:S01]  /*4880*/  FSEL R33, R74, -INF , !P2 ;  /* 0xff8000004a217808 */ /* 0x000fe20005000000 */
[----:B------:R-:W-:Y:S01]  /*4890*/  HMMA.16816.F32 R8, R8, R18, R24 ;  /* 0x000000120808723c */ /* 0x000fe20000001818 */
[CC--:B------:R-:W-:Y:S01]  /*48a0*/  ISETP.GE.AND P6, PT, R6.reuse, R235.reuse, PT ;  /* 0x000000eb0600720c */ /* 0x0c0fe20003fc6270 */
[----:B------:R-:W-:Y:S01]  /*48b0*/  MUFU.TANH R14, R14 ;  /* 0x0000000e000e7308 */ /* 0x000fe20000002400 */
[C---:B------:R-:W-:Y:S02]  /*48c0*/  ISETP.GE.AND P1, PT, R5.reuse, R235, PT ;  /* 0x000000eb0500720c */ /* 0x040fe40003f26270 */
[-C--:B------:R-:W-:Y:S02]  /*48d0*/  ISETP.GE.AND P3, PT, R6, R234.reuse, PT ;  /* 0x000000ea0600720c */ /* 0x080fe40003f66270 */
[----:B------:R-:W-:-:S02]  /*48e0*/  ISETP.GE.AND P2, PT, R5, R234, PT ;  /* 0x000000ea0500720c */ /* 0x000fc40003f46270 */
[-C--:B------:R-:W-:Y:S01]  /*48f0*/  ISETP.LT.OR P6, PT, R6, R233.reuse, P6 ;  /* 0x000000e90600720c */ /* 0x080fe200037c1670 */
[----:B-1----:R-:W-:Y:S01]  /*4900*/  FMUL.FTZ R7, R28, c[0x0][0x2ec] ;  /* 0x0000bb001c077a20 */ /* 0x002fe20000410000 */
[-C--:B------:R-:W-:Y:S01]  /*4910*/  ISETP.LT.OR P3, PT, R6, R232.reuse, P3 ;  /* 0x000000e80600720c */ /* 0x080fe20001f61670 */
[----:B------:R-:W-:Y:S01]  /*4920*/  MUFU.TANH R15, R15 ;  /* 0x0000000f000f7308 */ /* 0x000fe20000002400 */
[C---:B------:R-:W-:Y:S02]  /*4930*/  ISETP.LT.OR P1, PT, R5.reuse, R233, P1 ;  /* 0x000000e90500720c */ /* 0x040fe40000f21670 */
[----:B------:R-:W-:Y:S01]  /*4940*/  ISETP.LT.OR P2, PT, R5, R232, P2 ;  /* 0x000000e80500720c */ /* 0x000fe20001741670 */
[----:B------:R-:W-:Y:S01]  /*4950*/  FMUL.FTZ R22, R22, c[0x0][0x2ec] ;  /* 0x0000bb0016167a20 */ /* 0x000fe20000410000 */
[C---:B------:R-:W-:Y:S01]  /*4960*/  IADD3 R6, R2.reuse, 0x11, RZ ;  /* 0x0000001102067810 */ /* 0x040fe20007ffe0ff */
[----:B------:R-:W-:Y:S01]  /*4970*/  FMUL.FTZ R21, R21, c[0x0][0x2ec] ;  /* 0x0000bb0015157a20 */ /* 0x000fe20000410000 */
[----:B------:R-:W-:Y:S01]  /*4980*/  IADD3 R5, R2, 0x18, RZ ;  /* 0x0000001802057810 */ /* 0x000fe20007ffe0ff */
[----:B------:R1:W-:Y:S01]  /*4990*/  MUFU.TANH R48, R7 ;  /* 0x0000000700307308 */ /* 0x0003e20000002400 */
[----:B-----5:R-:W-:Y:S01]  /*49a0*/  FSEL R34, R73, -INF , !P4 ;  /* 0xff80000049227808 */ /* 0x020fe20006000000 */
[----:B------:R-:W-:Y:S01]  /*49b0*/  FMUL.FTZ R23, R23, c[0x0][0x2ec] ;  /* 0x0000bb0017177a20 */ /* 0x000fe20000410000 */
[----:B------:R-:W-:Y:S01]  /*49c0*/  FSEL R36, R36, -INF , !P0 ;  /* 0xff80000024247808 */ /* 0x000fe20004000000 */
[----:B------:R-:W-:Y:S01]  /*49d0*/  FMUL.FTZ R8, R8, c[0x0][0x2ec] ;  /* 0x0000bb0008087a20 */ /* 0x000fe20000410000 */
[----:B------:R-:W-:Y:S01]  /*49e0*/  FSEL R28, R64, -INF , !P6 ;  /* 0xff800000401c7808 */ /* 0x000fe20007000000 */
[----:B------:R-:W-:Y:S01]  /*49f0*/  FMUL.FTZ R9, R9, c[0x0][0x2ec] ;  /* 0x0000bb0009097a20 */ /* 0x000fe20000410000 */
[C---:B------:R-:W-:Y:S01]  /*4a00*/  ISETP.GE.AND P4, PT, R6.reuse, R235, PT ;  /* 0x000000eb0600720c */ /* 0x040fe20003f86270 */
[----:B------:R-:W-:Y:S01]  /*4a10*/  MUFU.TANH R22, R22 ;  /* 0x0000001600167308 */ /* 0x000fe20000002400 */
[-C--:B------:R-:W-:Y:S01]  /*4a20*/  ISETP.GE.AND P0, PT, R6, R234.reuse, PT ;  /* 0x000000ea0600720c */ /* 0x080fe20003f06270 */
[----:B------:R-:W-:Y:S01]  /*4a30*/  FMUL.FTZ R10, R10, c[0x0][0x2ec] ;  /* 0x0000bb000a0a7a20 */ /* 0x000fe20000410000 */
[----:B------:R-:W-:Y:S01]  /*4a40*/  ISETP.GE.AND P6, PT, R5, R234, PT ;  /* 0x000000ea0500720c */ /* 0x000fe20003fc6270 */
[----:B------:R-:W-:Y:S01]  /*4a50*/  FMUL.FTZ R11, R11, c[0x0][0x2ec] ;  /* 0x0000bb000b0b7a20 */ /* 0x000fe20000410000 */
[----:B------:R-:W-:-:S02]  /*4a60*/  ISETP.LT.OR P4, PT, R6, R233, P4 ;  /* 0x000000e90600720c */ /* 0x000fc40002781670 */
[-C--:B------:R-:W-:Y:S01]  /*4a70*/  ISETP.LT.OR P0, PT, R6, R232.reuse, P0 ;  /* 0x000000e80600720c */ /* 0x080fe20000701670 */
[----:B-1----:R-:W-:Y:S01]  /*4a80*/  FMUL.FTZ R7, R29, c[0x0][0x2ec] ;  /* 0x0000bb001d077a20 */ /* 0x002fe20000410000 */
[----:B--2---:R-:W-:Y:S01]  /*4a90*/  FSEL R29, R65, -INF , !P5 ;  /* 0xff800000411d7808 */ /* 0x004fe20006800000 */
[----:B------:R-:W-:Y:S01]  /*4aa0*/  MUFU.TANH R21, R21 ;  /* 0x0000001500157308 */ /* 0x000fe20000002400 */
[C---:B------:R-:W-:Y:S02]  /*4ab0*/  ISETP.GE.AND P5, PT, R5.reuse, R235, PT ;  /* 0x000000eb0500720c */ /* 0x040fe40003fa6270 */
[C---:B------:R-:W-:Y:S02]  /*4ac0*/  ISETP.LT.OR P6, PT, R5.reuse, R232, P6 ;  /* 0x000000e80500720c */ /* 0x040fe400037c1670 */
[----:B------:R-:W-:Y:S02]  /*4ad0*/  ISETP.LT.OR P5, PT, R5, R233, P5 ;  /* 0x000000e90500720c */ /* 0x000fe40002fa1670 */
[C---:B------:R-:W-:Y:S01]  /*4ae0*/  IADD3 R6, R2.reuse, 0x19, RZ ;  /* 0x0000001902067810 */ /* 0x040fe20007ffe0ff */
[----:B------:R1:W2:Y:S01]  /*4af0*/  MUFU.TANH R38, R7 ;  /* 0x0000000700267308 */ /* 0x0002a20000002400 */
[----:B------:R-:W-:-:S02]  /*4b00*/  IADD3 R5, R2, 0x20, RZ ;  /* 0x0000002002057810 */ /* 0x000fc40007ffe0ff */
[----:B----4-:R-:W-:Y:S02]  /*4b10*/  FSEL R112, R112, -INF , !P1 ;  /* 0xff80000070707808 */ /* 0x010fe40004800000 */
[----:B------:R-:W-:Y:S02]  /*4b20*/  FSEL R115, R61, -INF , !P2 ;  /* 0xff8000003d737808 */ /* 0x000fe40005000000 */
[----:B------:R-:W-:Y:S01]  /*4b30*/  FSEL R107, R62, -INF , !P4 ;  /* 0xff8000003e6b7808 */ /* 0x000fe20006000000 */
[----:B------:R-:W-:Y:S01]  /*4b40*/  MUFU.TANH R23, R23 ;  /* 0x0000001700177308 */ /* 0x000fe20000002400 */
[C---:B------:R-:W-:Y:S02]  /*4b50*/  ISETP.GE.AND P1, PT, R5.reuse, R235, PT ;  /* 0x000000eb0500720c */ /* 0x040fe40003f26270 */
[-C--:B------:R-:W-:Y:S02]  /*4b60*/  ISETP.GE.AND P2, PT, R6, R234.reuse, PT ;  /* 0x000000ea0600720c */ /* 0x080fe40003f46270 */
[----:B------:R-:W-:-:S02]  /*4b70*/  ISETP.GE.AND P4, PT, R5, R234, PT ;  /* 0x000000ea0500720c */ /* 0x000fc40003f86270 */
[-C--:B------:R-:W-:Y:S01]  /*4b80*/  ISETP.LT.OR P2, PT, R6, R232.reuse, P2 ;  /* 0x000000e80600720c */ /* 0x080fe20001741670 */
[----:B-1----:R-:W-:Y:S01]  /*4b90*/  FMUL.FTZ R7, R30, c[0x0][0x2ec] ;  /* 0x0000bb001e077a20 */ /* 0x002fe20000410000 */
[----:B------:R-:W-:Y:S01]  /*4ba0*/  FSEL R30, R63, -INF , !P3 ;  /* 0xff8000003f1e7808 */ /* 0x000fe20005800000 */
[----:B------:R-:W-:Y:S01]  /*4bb0*/  MUFU.TANH R8, R8 ;  /* 0x0000000800087308 */ /* 0x000fe20000002400 */
[C---:B------:R-:W-:Y:S02]  /*4bc0*/  ISETP.GE.AND P3, PT, R6.reuse, R235, PT ;  /* 0x000000eb0600720c */ /* 0x040fe40003f66270 */
[CC--:B------:R-:W-:Y:S02]  /*4bd0*/  ISETP.LT.OR P1, PT, R5.reuse, R233.reuse, P1 ;  /* 0x000000e90500720c */ /* 0x0c0fe40000f21670 */
[----:B------:R-:W-:Y:S02]  /*4be0*/  ISETP.LT.OR P3, PT, R6, R233, P3 ;  /* 0x000000e90600720c */ /* 0x000fe40001f61670 */
[----:B------:R-:W-:Y:S01]  /*4bf0*/  ISETP.LT.OR P4, PT, R5, R232, P4 ;  /* 0x000000e80500720c */ /* 0x000fe20002781670 */
[----:B------:R1:W3:Y:S01]  /*4c00*/  MUFU.TANH R37, R7 ;  /* 0x0000000700257308 */ /* 0x0002e20000002400 */
[----:B------:R-:W-:-:S02]  /*4c10*/  IADD3 R6, R2, 0x21, RZ ;  /* 0x0000002102067810 */ /* 0x000fc40007ffe0ff */
[----:B------:R-:W-:Y:S02]  /*4c20*/  IADD3 R5, R2, 0x28, RZ ;  /* 0x0000002802057810 */ /* 0x000fe40007ffe0ff */
[----:B------:R-:W-:Y:S02]  /*4c30*/  FSEL R114, R60, -INF , !P0 ;  /* 0xff8000003c727808 */ /* 0x000fe40004000000 */
[----:B------:R-:W-:Y:S01]  /*4c40*/  FSEL R106, R57, -INF , !P5 ;  /* 0xff800000396a7808 */ /* 0x000fe20006800000 */
[----:B------:R-:W-:Y:S01]  /*4c50*/  MUFU.TANH R9, R9 ;  /* 0x0000000900097308 */ /* 0x000fe20000002400 */
[----:B------:R-:W-:Y:S02]  /*4c60*/  FSEL R105, R56, -INF , !P3 ;  /* 0xff80000038697808 */ /* 0x000fe40005800000 */
[-C--:B------:R-:W-:Y:S02]  /*4c70*/  ISETP.GE.AND P0, PT, R6, R235.reuse, PT ;  /* 0x000000eb0600720c */ /* 0x080fe40003f06270 */
[----:B------:R-:W-:-:S02]  /*4c80*/  ISETP.GE.AND P5, PT, R5, R235, PT ;  /* 0x000000eb0500720c */ /* 0x000fc40003fa6270 */
[----:B------:R-:W-:Y:S01]  /*4c90*/  ISETP.GE.AND P3, PT, R5, R234, PT ;  /* 0x000000ea0500720c */ /* 0x000fe20003f66270 */
[----:B-1----:R-:W-:Y:S01]  /*4ca0*/  FMUL.FTZ R7, R31, c[0x0][0x2ec] ;  /* 0x0000bb001f077a20 */ /* 0x002fe20000410000 */
[-C--:B------:R-:W-:Y:S01]  /*4cb0*/  ISETP.LT.OR P0, PT, R6, R233.reuse, P0 ;  /* 0x000000e90600720c */ /* 0x080fe20000701670 */
[----:B------:R-:W-:Y:S01]  /*4cc0*/  MUFU.TANH R10, R10 ;  /* 0x0000000a000a7308 */ /* 0x000fe20000002400 */
[C---:B------:R-:W-:Y:S02]  /*4cd0*/  ISETP.LT.OR P5, PT, R5.reuse, R233, P5 ;  /* 0x000000e90500720c */ /* 0x040fe40002fa1670 */
[----:B------:R-:W-:Y:S02]  /*4ce0*/  ISETP.LT.OR P3, PT, R5, R232, P3 ;  /* 0x000000e80500720c */ /* 0x000fe40001f61670 */
[----:B------:R-:W-:Y:S02]  /*4cf0*/  FSEL R113, R39, -INF , !P6 ;  /* 0xff80000027717808 */ /* 0x000fe40007000000 */
[----:B------:R-:W-:Y:S01]  /*4d00*/  IADD3 R5, R2, 0x30, RZ ;  /* 0x0000003002057810 */ /* 0x000fe20007ffe0ff */
[----:B------:R1:W4:Y:S01]  /*4d10*/  MUFU.TANH R16, R7 ;  /* 0x0000000700107308 */ /* 0x0003220000002400 */
[----:B------:R-:W-:-:S02]  /*4d20*/  ISETP.GE.AND P6, PT, R6, R234, PT ;  /* 0x000000ea0600720c */ /* 0x000fc40003fc6270 */
[----:B--2---:R-:W-:Y:S02]  /*4d30*/  FSEL R135, R38, -INF , !P0 ;  /* 0xff80000026877808 */ /* 0x004fe40004000000 */
[C---:B------:R-:W-:Y:S02]  /*4d40*/  ISETP.GE.AND P0, PT, R5.reuse, R234, PT ;  /* 0x000000ea0500720c */ /* 0x040fe40003f06270 */
[-C--:B------:R-:W-:Y:S01]  /*4d50*/  ISETP.LT.OR P6, PT, R6, R232.reuse, P6 ;  /* 0x000000e80600720c */ /* 0x080fe200037c1670 */
[----:B------:R-:W-:Y:S01]  /*4d60*/  MUFU.TANH R11, R11 ;  /* 0x0000000b000b7308 */ /* 0x000fe20000002400 */
[----:B------:R-:W-:Y:S02]  /*4d70*/  IADD3 R6, R2, 0x29, RZ ;  /* 0x0000002902067810 */ /* 0x000fe40007ffe0ff */
[----:B------:R-:W-:Y:S02]  /*4d80*/  ISETP.LT.OR P0, PT, R5, R232, P0 ;  /* 0x000000e80500720c */ /* 0x000fe40000701670 */
[----:B------:R-:W-:-:S02]  /*4d90*/  FSEL R104, R49, -INF , !P2 ;  /* 0xff80000031687808 */ /* 0x000fc40005000000 */
[----:B------:R-:W-:Y:S01]  /*4da0*/  FSEL R134, R48, -INF , !P1 ;  /* 0xff80000030867808 */ /* 0x000fe20004800000 */
[----:B-1----:R-:W-:Y:S01]  /*4db0*/  FMUL.FTZ R7, R20, c[0x0][0x2ec] ;  /* 0x0000bb0014077a20 */ /* 0x002fe20000410000 */
[----:B---3--:R-:W-:Y:S02]  /*4dc0*/  FSEL R187, R37, -INF , !P4 ;  /* 0xff80000025bb7808 */ /* 0x008fe40006000000 */
[CC--:B------:R-:W-:Y:S02]  /*4dd0*/  ISETP.GE.AND P2, PT, R6.reuse, R235.reuse, PT ;  /* 0x000000eb0600720c */ /* 0x0c0fe40003f46270 */
[----:B------:R-:W-:Y:S01]  /*4de0*/  ISETP.GE.AND P1, PT, R5, R235, PT ;  /* 0x000000eb0500720c */ /* 0x000fe20003f26270 */
[----:B------:R-:W1:Y:S01]  /*4df0*/  MUFU.TANH R7, R7 ;  /* 0x0000000700077308 */ /* 0x000e620000002400 */
[----:B------:R-:W-:Y:S01]  /*4e00*/  BAR.SYNC.DEFER_BLOCKING 0x0 ;  /* 0x0000000000007b1d */ /* 0x000fe20000010000 */
[----:B------:R-:W-:Y:S02]  /*4e10*/  ISETP.GE.AND P4, PT, R6, R234, PT ;  /* 0x000000ea0600720c */ /* 0x000fe40003f86270 */
[----:B------:R-:W-:-:S02]  /*4e20*/  FSEL R191, R22, -INF , !P0 ;  /* 0xff80000016bf7808 */ /* 0x000fc40004000000 */
[----:B------:R-:W-:Y:S02]  /*4e30*/  PLOP3.LUT P0, PT, PT, PT, UP0, 0x80, 0x0 ;  /* 0x000000000000781c */ /* 0x000fe40003f0f008 */
[CC--:B------:R-:W-:Y:S02]  /*4e40*/  ISETP.LT.OR P2, PT, R6.reuse, R233.reuse, P2 ;  /* 0x000000e90600720c */ /* 0x0c0fe40001741670 */
[----:B------:R-:W-:Y:S02]  /*4e50*/  ISETP.LT.OR P4, PT, R6, R232, P4 ;  /* 0x000000e80600720c */ /* 0x000fe40002781670 */
[----:B------:R-:W-:Y:S02]  /*4e60*/  ISETP.LT.OR P1, PT, R5, R233, P1 ;  /* 0x000000e90500720c */ /* 0x000fe40000f21670 */
[C---:B------:R-:W-:Y:S02]  /*4e70*/  IADD3 R6, R2.reuse, 0x31, RZ ;  /* 0x0000003102067810 */ /* 0x040fe40007ffe0ff */
[----:B------:R-:W-:-:S02]  /*4e80*/  IADD3 R5, R2, 0x38, RZ ;  /* 0x0000003802057810 */ /* 0x000fc40007ffe0ff */
[----:B------:R-:W-:Y:S02]  /*4e90*/  IADD3 R2, R2, 0x39, RZ ;  /* 0x0000003902027810 */ /* 0x000fe40007ffe0ff */
[----:B----4-:R-:W-:Y:S02]  /*4ea0*/  FSEL R236, R16, -INF , !P6 ;  /* 0xff80000010ec7808 */ /* 0x010fe40007000000 */
[----:B------:R-:W-:Y:S02]  /*4eb0*/  FSEL R184, R12, -INF , !P5 ;  /* 0xff8000000cb87808 */ /* 0x000fe40006800000 */
[----:B------:R-:W-:Y:S02]  /*4ec0*/  FSEL R186, R14, -INF , !P3 ;  /* 0xff8000000eba7808 */ /* 0x000fe40005800000 */
[----:B------:R-:W-:Y:S02]  /*4ed0*/  FSEL R185, R13, -INF , !P2 ;  /* 0xff8000000db97808 */ /* 0x000fe40005000000 */
[----:B------:R-:W-:-:S02]  /*4ee0*/  FSEL R237, R15, -INF , !P4 ;  /* 0xff8000000fed7808 */ /* 0x000fc40006000000 */
[----:B-1----:R-:W-:Y:S02]  /*4ef0*/  FSEL R159, R7, -INF , !P1 ;  /* 0xff800000079f7808 */ /* 0x002fe40004800000 */
[CC--:B------:R-:W-:Y:S02]  /*4f00*/  ISETP.GE.AND P6, PT, R6.reuse, R235.reuse, PT ;  /* 0x000000eb0600720c */ /* 0x0c0fe40003fc6270 */
[CC--:B------:R-:W-:Y:S02]  /*4f10*/  ISETP.GE.AND P5, PT, R5.reuse, R235.reuse, PT ;  /* 0x000000eb0500720c */ /* 0x0c0fe40003fa6270 */
[-C--:B------:R-:W-:Y:S02]  /*4f20*/  ISETP.GE.AND P3, PT, R6, R234.reuse, PT ;  /* 0x000000ea0600720c */ /* 0x080fe40003f66270 */
[----:B------:R-:W-:Y:S02]  /*4f30*/  ISETP.GE.AND P2, PT, R5, R234, PT ;  /* 0x000000ea0500720c */ /* 0x000fe40003f46270 */
[----:B------:R-:W-:-:S02]  /*4f40*/  ISETP.GE.AND P4, PT, R2, R235, PT ;  /* 0x000000eb0200720c */ /* 0x000fc40003f86270 */
[----:B------:R-:W-:Y:S02]  /*4f50*/  ISETP.GE.AND P1, PT, R2, R234, PT ;  /* 0x000000ea0200720c */ /* 0x000fe40003f26270 */
[CC--:B------:R-:W-:Y:S02]  /*4f60*/  ISETP.LT.OR P6, PT, R6.reuse, R233.reuse, P6 ;  /* 0x000000e90600720c */ /* 0x0c0fe400037c1670 */
[-C--:B------:R-:W-:Y:S02]  /*4f70*/  ISETP.LT.OR P3, PT, R6, R232.reuse, P3 ;  /* 0x000000e80600720c */ /* 0x080fe40001f61670 */
[CC--:B------:R-:W-:Y:S02]  /*4f80*/  ISETP.LT.OR P5, PT, R5.reuse, R233.reuse, P5 ;  /* 0x000000e90500720c */ /* 0x0c0fe40002fa1670 */
        /* <DEDUP_REMOVED lines=80> */
.L_x_1870:
[----:B------:R-:W-:Y:S05]  /*5490*/  BSYNC B0 ;  /* 0x0000000000007941 */ /* 0x000fea0003800000 */
.L_x_1869:
[----:B------:R-:W0:Y:S02]  /*54a0*/  LDGDEPBAR ;  /* 0x00000000000079af */ /* 0x000e240000000000 */
.L_x_1868:
[----:B------:R-:W-:Y:S01]  /*54b0*/  FMNMX.FTZ R2, R32, R33, !PT ;  /* 0x0000002120027209 */ /* 0x000fe20007810000 */
[----:B-1----:R-:W-:Y:S01]  /*54c0*/  IMAD.MOV.U32 R9, RZ, RZ, R66 ;  /* 0x000000ffff097224 */ /* 0x002fe200078e0042 */
[----:B------:R-:W-:Y:S02]  /*54d0*/  MOV R10, R67 ;  /* 0x00000043000a7202 */ /* 0x000fe40000000f00 */
        /* <DEDUP_REMOVED lines=62> */
[----:B------:R-:W-:-:S04]  /*58c0*/  FFMA.FTZ R3, R34, c[0x0][0x23c], -R2 ;  /* 0x00008f0022037a23 */ /* 0x000fc80000010802 */
[----:B------:R1:W-:Y:S01]  /*58d0*/  MUFU.EX2 R166, R3 ;  /* 0x0000000300a67308 */ /* 0x0003e20000000800 */
[----:B--2---:R-:W-:-:S07]  /*58e0*/  FFMA.FTZ R5, R28, c[0x0][0x23c], -R8 ;  /* 0x00008f001c057a23 */ /* 0x004fce0000010808 */
[----:B------:R2:W3:Y:S01]  /*58f0*/  MUFU.EX2 R183, R5 ;  /* 0x0000000500b77308 */ /* 0x0004e20000000800 */
[--C-:B-1----:R-:W-:Y:S02]  /*5900*/  FFMA.FTZ R3, R36, c[0x0][0x23c], -R2.reuse ;  /* 0x00008f0024037a23 */ /* 0x102fe40000010802 */
[----:B------:R-:W-:Y:S05]  /*5910*/  LDSM.16.MT88.4 R36, [R206+0x1a000] ;  /* 0x01a00000ce24783b */ /* 0x000fea0000004200 */
[----:B------:R1:W-:Y:S01]  /*5920*/  MUFU.EX2 R189, R3 ;  /* 0x0000000300bd7308 */ /* 0x0003e20000000800 */
[--C-:B--2---:R-:W-:Y:S01]  /*5930*/  FFMA.FTZ R5, R35, c[0x0][0x23c], -R2.reuse ;  /* 0x00008f0023057a23 */ /* 0x104fe20000010802 */
[----:B---3--:R-:W-:Y:S01]  /*5940*/  F2FP.PACK_AB R6, R183, R180 ;  /* 0x000000b4b706723e */ /* 0x008fe200000000ff */
[----:B------:R-:W-:Y:S05]  /*5950*/  LDSM.16.MT88.4 R32, [R208+0x1a000] ;  /* 0x01a00000d020783b */ /* 0x000fea0000004200 */
[----:B------:R-:W2:Y:S01]  /*5960*/  MUFU.EX2 R165, R5 ;  /* 0x0000000500a57308 */ /* 0x000ea20000000800 */
[----:B-1----:R-:W-:-:S02]  /*5970*/  FFMA.FTZ R3, R30, c[0x0][0x23c], -R2 ;  /* 0x00008f001e037a23 */ /* 0x002fc40000010802 */
[----:B------:R-:W1:Y:S05]  /*5980*/  LDSM.16.MT88.4 R28, [R207+0x18000] ;  /* 0x01800000cf1c783b */ /* 0x000e6a0000004200 */
[----:B------:R-:W3:Y:S01]  /*5990*/  MUFU.EX2 R182, R3 ;  /* 0x0000000300b67308 */ /* 0x000ee20000000800 */
[----:B--2---:R-:W-:-:S07]  /*59a0*/  F2FP.PACK_AB R5, R166, R165 ;  /* 0x000000a5a605723e */ /* 0x004fce00000000ff */
[----:B------:R2:W-:Y:S01]  /*59b0*/  MUFU.EX2 R3, R0 ;  /* 0x0000000000037308 */ /* 0x0005e20000000800 */
[----:B---3--:R-:W-:-:S07]  /*59c0*/  F2FP.PACK_AB R7, R182, R189 ;  /* 0x000000bdb607723e */ /* 0x008fce00000000ff */
[----:B------:R-:W-:Y:S01]  /*59d0*/  HMMA.16816.F32 R64, R4, R16, RZ ;  /* 0x000000100440723c */ /* 0x000fe200000018ff */
[----:B--2---:R-:W-:-:S04]  /*59e0*/  FFMA.FTZ R0, R106, c[0x0][0x23c], -R8 ;  /* 0x00008f006a007a23 */ /* 0x004fc80000010808 */
[----:B------:R2:W-:Y:S03]  /*59f0*/  MUFU.EX2 R157, R0 ;  /* 0x00000000009d7308 */ /* 0x0005e60000000800 */
[C---:B------:R-:W-:Y:S01]  /*5a00*/  HMMA.16816.F32 R88, R4.reuse, R18, RZ ;  /* 0x000000120458723c */ /* 0x040fe200000018ff */
[----:B------:R-:W3:Y:S07]  /*5a10*/  LDSM.16.MT88.4 R16, [R206+0x1c000] ;  /* 0x01c00000ce10783b */ /* 0x000eee0000004200 */
[----:B------:R-:W-:Y:S01]  /*5a20*/  HMMA.16816.F32 R68, R4, R20, RZ ;  /* 0x000000140444723c */ /* 0x000fe200000018ff */
[----:B--2---:R-:W-:-:S07]  /*5a30*/  FFMA.FTZ R0, R105, c[0x0][0x23c], -R8 ;  /* 0x00008f0069007a23 */ /* 0x004fce0000010808 */
[C---:B------:R-:W-:Y:S01]  /*5a40*/  HMMA.16816.F32 R92, R4.reuse, R22, RZ ;  /* 0x00000016045c723c */ /* 0x040fe200000018ff */
[----:B------:R-:W2:Y:S01]  /*5a50*/  LDSM.16.MT88.4 R20, [R205+0x1c000] ;  /* 0x01c00000cd14783b */ /* 0x000ea20000004200 */
[----:B------:R4:W-:Y:S06]  /*5a60*/  MUFU.EX2 R158, R0 ;  /* 0x00000000009e7308 */ /* 0x0009ec0000000800 */
[C---:B------:R-:W-:Y:S08]  /*5a70*/  HMMA.16816.F32 R100, R4.reuse, R12, RZ ;  /* 0x0000000c0464723c */ /* 0x040ff000000018ff */
[----:B------:R-:W-:Y:S01]  /*5a80*/  HMMA.16816.F32 R108, R4, R14, RZ ;  /* 0x0000000e046c723c */ /* 0x000fe200000018ff */
[----:B------:R-:W5:Y:S01]  /*5a90*/  LDSM.16.MT88.4 R12, [R208+0x1c000] ;  /* 0x01c00000d00c783b */ /* 0x000f620000004200 */
[----:B----4-:R-:W-:-:S06]  /*5aa0*/  FFMA.FTZ R0, R115, c[0x0][0x23c], -R2 ;  /* 0x00008f0073007a23 */ /* 0x010fcc0000010802 */
[C---:B-1----:R-:W-:Y:S08]  /*5ab0*/  HMMA.16816.F32 R96, R4.reuse, R28, RZ ;  /* 0x0000001c0460723c */ /* 0x042ff000000018ff */
[C---:B------:R-:W-:Y:S01]  /*5ac0*/  HMMA.16816.F32 R84, R4.reuse, R30, RZ ;  /* 0x0000001e0454723c */ /* 0x040fe200000018ff */
[----:B------:R-:W1:Y:S07]  /*5ad0*/  LDSM.16.MT88.4 R28, [R205+0x1e000] ;  /* 0x01e00000cd1c783b */ /* 0x000e6e0000004200 */
[C---:B------:R-:W-:Y:S08]  /*5ae0*/  HMMA.16816.F32 R60, R4.reuse, R40, RZ ;  /* 0x00000028043c723c */ /* 0x040ff000000018ff */
[C---:B------:R-:W-:Y:S01]  /*5af0*/  HMMA.16816.F32 R80, R4.reuse, R42, RZ ;  /* 0x0000002a0450723c */ /* 0x040fe200000018ff */
[----:B------:R-:W4:Y:S07]  /*5b00*/  LDSM.16.MT88.4 R40, [R207+0x1c000] ;  /* 0x01c00000cf28783b */ /* 0x000f2e0000004200 */
[C---:B---3--:R-:W-:Y:S08]  /*5b10*/  HMMA.16816.F32 R124, R4.reuse, R16, RZ ;  /* 0x00000010047c723c */ /* 0x048ff000000018ff */
[C---:B------:R-:W-:Y:S01]  /*5b20*/  HMMA.16816.F32 R128, R4.reuse, R18, RZ ;  /* 0x000000120480723c */ /* 0x040fe200000018ff */
[----:B------:R-:W3:Y:S07]  /*5b30*/  LDSM.16.MT88.4 R16, [R208+0x1e000] ;  /* 0x01e00000d010783b */ /* 0x000eee0000004200 */
[C---:B--2---:R-:W-:Y:S08]  /*5b40*/  HMMA.16816.F32 R116, R4.reuse, R20, RZ ;  /* 0x000000140474723c */ /* 0x044ff000000018ff */
[C---:B------:R-:W-:Y:S01]  /*5b50*/  HMMA.16816.F32 R120, R4.reuse, R22, RZ ;  /* 0x000000160478723c */ /* 0x040fe200000018ff */
[----:B------:R-:W2:Y:S07]  /*5b60*/  LDSM.16.MT88.4 R20, [R206+0x1e000] ;  /* 0x01e00000ce14783b */ /* 0x000eae0000004200 */
[C---:B-----5:R-:W-:Y:S08]  /*5b70*/  HMMA.16816.F32 R136, R4.reuse, R12, RZ ;  /* 0x0000000c0488723c */ /* 0x060ff000000018ff */
[C---:B------:R-:W-:Y:S01]  /*5b80*/  HMMA.16816.F32 R144, R4.reuse, R14, RZ ;  /* 0x0000000e0490723c */ /* 0x040fe200000018ff */
[----:B------:R-:W5:Y:S07]  /*5b90*/  LDSM.16.MT88.4 R12, [R207+0x1e000] ;  /* 0x01e00000cf0c783b */ /* 0x000f6e0000004200 */
[C---:B-1----:R-:W-:Y:S08]  /*5ba0*/  HMMA.16816.F32 R140, R4.reuse, R28, RZ ;  /* 0x0000001c048c723c */ /* 0x042ff000000018ff */
[C---:B------:R-:W-:Y:S01]  /*5bb0*/  HMMA.16816.F32 R160, R4.reuse, R30, RZ ;  /* 0x0000001e04a0723c */ /* 0x040fe200000018ff */
[----:B------:R-:W1:Y:S07]  /*5bc0*/  LDSM.16.MT88.4 R28, [R205+0x18800] ;  /* 0x01880000cd1c783b */ /* 0x000e6e0000004200 */
[C---:B----4-:R-:W-:Y:S01]  /*5bd0*/  HMMA.16816.F32 R148, R4.reuse, R42, RZ ;  /* 0x0000002a0494723c */ /* 0x050fe200000018ff */
[----:B------:R4:W-:Y:S06]  /*5be0*/  MUFU.EX2 R42, R0 ;  /* 0x00000000002a7308 */ /* 0x0009ec0000000800 */
[----:B------:R-:W-:Y:S01]  /*5bf0*/  IMAD.MOV.U32 R43, RZ, RZ, R190 ;  /* 0x000000ffff2b7224 */ /* 0x000fe200078e00be */
[C---:B------:R-:W-:Y:S08]  /*5c00*/  HMMA.16816.F32 R48, R4.reuse, R24, RZ ;  /* 0x000000180430723c */ /* 0x040ff000000018ff */
[C---:B------:R-:W-:Y:S01]  /*5c10*/  HMMA.16816.F32 R72, R4.reuse, R26, RZ ;  /* 0x0000001a0448723c */ /* 0x040fe200000018ff */
[--C-:B----4-:R-:W-:Y:S01]  /*5c20*/  FFMA.FTZ R0, R114, c[0x0][0x23c], -R2.reuse ;  /* 0x00008f0072007a23 */ /* 0x110fe20000010802 */
[----:B------:R-:W-:Y:S03]  /*5c30*/  LDSM.16.MT88.4 R24, [R206+0x18800] ;  /* 0x01880000ce18783b */ /* 0x000fe60000004200 */
[----:B------:R4:W1:Y:S03]  /*5c40*/  MUFU.EX2 R193, R0 ;  /* 0x0000000000c17308 */ /* 0x0008660000000800 */
[C---:B---3--:R-:W-:Y:S08]  /*5c50*/  HMMA.16816.F32 R176, R4.reuse, R16, RZ ;  /* 0x0000001004b0723c */ /* 0x048ff000000018ff */
[----:B------:R-:W-:Y:S01]  /*5c60*/  HMMA.16816.F32 R196, R4, R18, RZ ;  /* 0x0000001204c4723c */ /* 0x000fe200000018ff */
[----:B----4-:R-:W-:-:S07]  /*5c70*/  FFMA.FTZ R0, R113, c[0x0][0x23c], -R2 ;  /* 0x00008f0071007a23 */ /* 0x010fce0000010802 */
[C---:B------:R-:W-:Y:S01]  /*5c80*/  HMMA.16816.F32 R56, R4.reuse, R36, RZ ;  /* 0x000000240438723c */ /* 0x040fe200000018ff */
[----:B------:R3:W-:Y:S07]  /*5c90*/  MUFU.EX2 R11, R0 ;  /* 0x00000000000b7308 */ /* 0x0007ee0000000800 */
[C---:B------:R-:W-:Y:S01]  /*5ca0*/  HMMA.16816.F32 R44, R4.reuse, R38, RZ ;  /* 0x00000026042c723c */ /* 0x040fe200000018ff */
[----:B------:R-:W4:Y:S07]  /*5cb0*/  LDSM.16.MT88.4 R36, [R208+0x18800] ;  /* 0x01880000d024783b */ /* 0x000f2e0000004200 */
[----:B------:R-:W-:Y:S01]  /*5cc0*/  HMMA.16816.F32 R52, R4, R32, RZ ;  /* 0x000000200434723c */ /* 0x000fe200000018ff */
[----:B---3--:R-:W-:-:S04]  /*5cd0*/  FFMA.FTZ R0, R104, c[0x0][0x23c], -R2 ;  /* 0x00008f0068007a23 */ /* 0x008fc80000010802 */
[----:B------:R1:W3:Y:S03]  /*5ce0*/  MUFU.EX2 R167, R0 ;  /* 0x0000000000a77308 */ /* 0x0002e60000000800 */
[C---:B------:R-:W-:Y:S01]  /*5cf0*/  HMMA.16816.F32 R76, R4.reuse, R34, RZ ;  /* 0x00000022044c723c */ /* 0x040fe200000018ff */
[----:B------:R-:W-:Y:S07]  /*5d00*/  LDSM.16.MT88.4 R32, [R207+0x1a800] ;  /* 0x01a80000cf20783b */ /* 0x000fee0000004200 */
[----:B------:R-:W-:Y:S01]  /*5d10*/  HMMA.16816.F32 R152, R4, R40, RZ ;  /* 0x000000280498723c */ /* 0x000fe200000018ff */
[----:B-1----:R-:W-:-:S06]  /*5d20*/  MOV R0, R193 ;  /* 0x000000c100007202 */ /* 0x002fcc0000000f00 */
[----:B------:R-:W-:Y:S01]  /*5d30*/  IMAD.MOV.U32 R41, RZ, RZ, R192 ;  /* 0x000000ffff297224 */ /* 0x000fe200078e00c0 */
[----:B--2---:R-:W-:Y:S01]  /*5d40*/  HMMA.16816.F32 R168, R4, R20, RZ ;  /* 0x0000001404a8723c */ /* 0x004fe200000018ff */
[----:B------:R-:W-:-:S07]  /*5d50*/  MOV R40, R191 ;  /* 0x000000bf00287202 */ /* 0x000fce0000000f00 */
[C---:B------:R-:W-:Y:S01]  /*5d60*/  HMMA.16816.F32 R172, R4.reuse, R22, RZ ;  /* 0x0000001604ac723c */ /* 0x040fe200000018ff */
[----:B------:R-:W1:Y:S07]  /*5d70*/  LDSM.16.MT88.4 R20, [R207+0x18800] ;  /* 0x01880000cf14783b */ /* 0x000e6e0000004200 */
[C---:B-----5:R-:W-:Y:S08]  /*5d80*/  HMMA.16816.F32 R248, R4.reuse, R12, RZ ;  /* 0x0000000c04f8723c */ /* 0x060ff000000018ff */
[----:B------:R-:W-:Y:S07]  /*5d90*/  HMMA.16816.F32 R16, R4, R14, RZ ;  /* 0x0000000e0410723c */ /* 0x000fee00000018ff */
[----:B------:R-:W-:-:S02]  /*5da0*/  F2FP.PACK_AB R4, R3, R188 ;  /* 0x000000bc0304723e */ /* 0x000fc400000000ff */
[----:B------:R-:W-:Y:S02]  /*5db0*/  F2FP.PACK_AB R5, R0, R42 ;  /* 0x0000002a0005723e */ /* 0x000fe400000000ff */
[----:B------:R-:W-:Y:S02]  /*5dc0*/  F2FP.PACK_AB R6, R158, R157 ;  /* 0x0000009d9e06723e */ /* 0x000fe400000000ff */
[----:B---3--:R-:W-:-:S07]  /*5dd0*/  F2FP.PACK_AB R7, R167, R11 ;  /* 0x0000000ba707723e */ /* 0x008fce00000000ff */
[C---:B------:R-:W-:Y:S04]  /*5de0*/  HMMA.16816.F32 R12, R4.reuse, R28, R68 ;  /* 0x0000001c040c723c */ /* 0x040fe80000001844 */
[----:B------:R-:W-:Y:S01]  /*5df0*/  MOV R107, R16 ;  /* 0x00000010006b7202 */ /* 0x000fe20000000f00 */
[----:B------:R-:W-:Y:S01]  /*5e00*/  IMAD.MOV.U32 R106, RZ, RZ, R17 ;  /* 0x000000ffff6a7224 */ /* 0x000fe200078e0011 */
[----:B------:R-:W-:Y:S01]  /*5e10*/  MOV R105, R18 ;  /* 0x0000001200697202 */ /* 0x000fe20000000f00 */
[----:B------:R-:W-:Y:S01]  /*5e20*/  IMAD.MOV.U32 R104, RZ, RZ, R19 ;  /* 0x000000ffff687224 */ /* 0x000fe200078e0013 */
[----:B------:R-:W-:Y:S01]  /*5e30*/  HMMA.16816.F32 R92, R4, R30, R92 ;  /* 0x0000001e045c723c */ /* 0x000fe2000000185c */
[----:B------:R-:W2:Y:S01]  /*5e40*/  LDSM.16.MT88.4 R16, [R205+0x1a800] ;  /* 0x01a80000cd10783b */ /* 0x000ea20000004200 */
[----:B------:R-:W-:Y:S01]  /*5e50*/  MOV R70, R105 ;  /* 0x0000006900467202 */ /* 0x000fe20000000f00 */
[----:B------:R-:W-:-:S05]  /*5e60*/  IMAD.MOV.U32 R71, RZ, RZ, R104 ;  /* 0x000000ffff477224 */ /* 0x000fca00078e0068 */
[C---:B----4-:R-:W-:Y:S07]  /*5e70*/  HMMA.16816.F32 R244, R4.reuse, R36, R100 ;  /* 0x0000002404f4723c */ /* 0x050fee0000001864 */
        /* <DEDUP_REMOVED lines=8> */
[----:B------:R-:W-:-:S04]  /*5f00*/  IMAD.MOV.U32 R36, RZ, RZ, R188 ;  /* 0x000000ffff247224 */ /* 0x000fc800078e00bc */
[----:B------:R-:W-:Y:S01]  /*5f10*/  MOV R39, R183 ;  /* 0x000000b700277202 */ /* 0x000fe20000000f00 */
[----:B------:R-:W-:Y:S01]  /*5f20*/  HMMA.16816.F32 R12, R4, R24, R64 ;  /* 0x00000018040c723c */ /* 0x000fe20000001840 */
[----:B------:R-:W-:-:S06]  /*5f30*/  MOV R38, R165 ;  /* 0x000000a500267202 */ /* 0x000fcc0000000f00 */
[----:B------:R-:W-:Y:S01]  /*5f40*/  MOV R67, R69 ;  /* 0x0000004500437202 */ /* 0x000fe20000000f00 */
[----:B------:R-:W-:Y:S01]  /*5f50*/  HMMA.16816.F32 R24, R4, R26, R88 ;  /* 0x0000001a0418723c */ /* 0x000fe20000001858 */
[----:B------:R-:W-:Y:S01]  /*5f60*/  IMAD.MOV.U32 R66, RZ, RZ, R68 ;  /* 0x000000ffff427224 */ /* 0x000fe200078e0044 */
[----:B------:R-:W-:Y:S01]  /*5f70*/  MOV R68, R107 ;  /* 0x0000006b00447202 */ /* 0x000fe20000000f00 */
[----:B------:R-:W-:-:S05]  /*5f80*/  IMAD.MOV.U32 R69, RZ, RZ, R106 ;  /* 0x000000ffff457224 */ /* 0x000fca00078e006a */
[C---:B-1----:R-:W-:Y:S07]  /*5f90*/  HMMA.16816.F32 R200, R4.reuse, R20, R96 ;  /* 0x0000001404c8723c */ /* 0x042fee0000001860 */
[----:B------:R-:W-:Y:S01]  /*5fa0*/  IMAD.MOV.U32 R97, RZ, RZ, R182 ;  /* 0x000000ffff617224 */ /* 0x000fe200078e00b6 */
[----:B------:R-:W-:Y:S01]  /*5fb0*/  MOV R31, R13 ;  /* 0x0000000d001f7202 */ /* 0x000fe20000000f00 */
[----:B------:R-:W-:Y:S01]  /*5fc0*/  IMAD.MOV.U32 R30, RZ, RZ, R12 ;  /* 0x000000ffff1e7224 */ /* 0x000fe200078e000c */
[----:B------:R-:W-:Y:S01]  /*5fd0*/  MOV R65, R14 ;  /* 0x0000000e00417202 */ /* 0x000fe20000000f00 */
[----:B------:R-:W-:Y:S01]  /*5fe0*/  IMAD.MOV.U32 R64, RZ, RZ, R15 ;  /* 0x000000ffff407224 */ /* 0x000fe200078e000f */
[----:B------:R-:W-:Y:S01]  /*5ff0*/  MOV R96, R181 ;  /* 0x000000b500607202 */ /* 0x000fe20000000f00 */
        /* <DEDUP_REMOVED lines=8> */
[----:B------:R-:W3:Y:S01]  /*6080*/  LDSM.16.MT88.4 R24, [R208+0x1a800] ;  /* 0x01a80000d018783b */ /* 0x000ee20000004200 */
[----:B------:R-:W-:Y:S01]  /*6090*/  MOV R102, R29 ;  /* 0x0000001d00667202 */ /* 0x000fe20000000f00 */
[----:B------:R-:W-:Y:S01]  /*60a0*/  IMAD.MOV.U32 R98, RZ, RZ, R180 ;  /* 0x000000ffff627224 */ /* 0x000fe200078e00b4 */
[----:B--2---:R-:W-:Y:S01]  /*60b0*/  HMMA.16816.F32 R112, R4, R16, R60 ;  /* 0x000000100470723c */ /* 0x004fe2000000183c */
[----:B------:R-:W2:Y:S01]  /*60c0*/  LDSM.16.MT88.4 R28, [R205+0x1c800] ;  /* 0x01c80000cd1c783b */ /* 0x000ea20000004200 */
[----:B------:R-:W-:-:S06]  /*60d0*/  IMAD.MOV.U32 R99, RZ, RZ, R164 ;  /* 0x000000ffff637224 */ /* 0x000fcc00078e00a4 */
[C---:B------:R-:W-:Y:S01]  /*60e0*/  HMMA.16816.F32 R180, R4.reuse, R18, R80 ;  /* 0x0000001204b4723c */ /* 0x040fe20000001850 */
[----:B------:R-:W4:Y:S06]  /*60f0*/  LDSM.16.MT88.4 R16, [R206+0x1c800] ;  /* 0x01c80000ce10783b */ /* 0x000f2c0000004200 */
        /* <DEDUP_REMOVED lines=8> */
[----:B------:R-:W-:Y:S01]  /*6180*/  MOV R84, R159 ;  /* 0x0000009f00547202 */ /* 0x000fe20000000f00 */
[----:B------:R-:W-:Y:S01]  /*6190*/  IMAD.MOV.U32 R87, RZ, RZ, R156 ;  /* 0x000000ffff577224 */ /* 0x000fe200078e009c */
[----:B------:R-:W-:Y:S01]  /*61a0*/  MOV R86, R157 ;  /* 0x0000009d00567202 */ /* 0x000fe20000000f00 */
[----:B------:R-:W-:Y:S01]  /*61b0*/  HMMA.16816.F32 R104, R4, R32, R48 ;  /* 0x000000200468723c */ /* 0x000fe20000001830 */
[----:B------:R-:W-:Y:S01]  /*61c0*/  IMAD.MOV.U32 R96, RZ, RZ, R40 ;  /* 0x000000ffff607224 */ /* 0x000fe200078e0028 */
[----:B------:R-:W-:-:S05]  /*61d0*/  MOV R97, R41 ;  /* 0x0000002900617202 */ /* 0x000fca0000000f00 */
[----:B------:R-:W-:Y:S01]  /*61e0*/  MOV R32, R66 ;  /* 0x0000004200207202 */ /* 0x000fe20000000f00 */
[----:B-1----:R-:W-:Y:S01]  /*61f0*/  HMMA.16816.F32 R192, R4, R12, R56 ;  /* 0x0000000c04c0723c */ /* 0x002fe20000001838 */
[----:B------:R-:W-:-:S07]  /*6200*/  IMAD.MOV.U32 R33, RZ, RZ, R67 ;  /* 0x000000ffff217224 */ /* 0x000fce00078e0043 */
[C---:B------:R-:W-:Y:S01]  /*6210*/  HMMA.16816.F32 R164, R4.reuse, R14, R44 ;  /* 0x0000000e04a4723c */ /* 0x040fe2000000182c */
[----:B------:R-:W1:Y:S07]  /*6220*/  LDSM.16.MT88.4 R12, [R208+0x1c800] ;  /* 0x01c80000d00c783b */ /* 0x000e6e0000004200 */
[C---:B---3--:R-:W-:Y:S08]  /*6230*/  HMMA.16816.F32 R156, R4.reuse, R24, R52 ;  /* 0x00000018049c723c */ /* 0x048ff00000001834 */
[C---:B------:R-:W-:Y:S01]  /*6240*/  HMMA.16816.F32 R108, R4.reuse, R26, R76 ;  /* 0x0000001a046c723c */ /* 0x040fe2000000184c */
[----:B------:R-:W3:Y:S07]  /*6250*/  LDSM.16.MT88.4 R24, [R205+0x1e800] ;  /* 0x01e80000cd18783b */ /* 0x000eee0000004200 */
[C---:B------:R-:W-:Y:S07]  /*6260*/  HMMA.16816.F32 R76, R4.reuse, R34, R72 ;  /* 0x00000022044c723c */ /* 0x040fee0000001848 */
[----:B------:R-:W-:Y:S01]  /*6270*/  IMAD.MOV.U32 R35, RZ, RZ, R238 ;  /* 0x000000ffff237224 */ /* 0x000fe200078e00ee */
[----:B--2---:R-:W-:Y:S01]  /*6280*/  HMMA.16816.F32 R72, R4, R28, R116 ;  /* 0x0000001c0448723c */ /* 0x004fe20000001874 */
[----:B------:R-:W-:-:S06]  /*6290*/  MOV R34, R239 ;  /* 0x000000ef00227202 */ /* 0x000fcc0000000f00 */
[----:B------:R-:W-:Y:S01]  /*62a0*/  MOV R119, R84 ;  /* 0x0000005400777202 */ /* 0x000fe20000000f00 */
        /* <DEDUP_REMOVED lines=18> */
[C---:B-1----:R-:W-:Y:S01]  /*63d0*/  HMMA.16816.F32 R48, R4.reuse, R12, R136 ;  /* 0x0000000c0430723c */ /* 0x042fe20000001888 */
[----:B------:R-:W-:Y:S01]  /*63e0*/  IMAD.MOV.U32 R100, RZ, RZ, R88 ;  /* 0x000000ffff647224 */ /* 0x000fe200078e0058 */
[----:B------:R-:W-:Y:S01]  /*63f0*/  MOV R88, R70 ;  /* 0x0000004600587202 */ /* 0x000fe20000000f00 */
[----:B------:R1:W-:Y:S01]  /*6400*/  MUFU.EX2 R123, R0 ;  /* 0x00000000007b7308 */ /* 0x0003e20000000800 */
[----:B------:R-:W-:Y:S01]  /*6410*/  IMAD.MOV.U32 R86, RZ, RZ, R42 ;  /* 0x000000ffff567224 */ /* 0x000fe200078e002a */
[----:B------:R-:W-:Y:S01]  /*6420*/  MOV R130, R83 ;  /* 0x0000005300827202 */ /* 0x000fe20000000f00 */
[----:B------:R-:W-:Y:S01]  /*6430*/  IMAD.MOV.U32 R129, RZ, RZ, R38 ;  /* 0x000000ffff817224 */ /* 0x000fe200078e0026 */
[----:B------:R-:W-:Y:S01]  /*6440*/  MOV R38, R88 ;  /* 0x0000005800267202 */ /* 0x000fe20000000f00 */
[----:B------:R-:W-:Y:S01]  /*6450*/  HMMA.16816.F32 R68, R4, R14, R144 ;  /* 0x0000000e0444723c */ /* 0x000fe20000001890 */
[----:B------:R-:W4:Y:S01]  /*6460*/  LDSM.16.MT88.4 R12, [R207+0x1e800] ;  /* 0x01e80000cf0c783b */ /* 0x000f220000004200 */
[----:B------:R-:W-:-:S05]  /*6470*/  IMAD.MOV.U32 R121, RZ, RZ, R96 ;  /* 0x000000ffff797224 */ /* 0x000fca00078e0060 */
[----:B------:R-:W-:Y:S01]  /*6480*/  MOV R144, R90 ;  /* 0x0000005a00907202 */ /* 0x000fe20000000f00 */
[C---:B------:R-:W-:Y:S01]  /*6490*/  HMMA.16816.F32 R40, R4.reuse, R16, R124 ;  /* 0x000000100428723c */ /* 0x040fe2000000187c */
[----:B------:R-:W5:Y:S01]  /*64a0*/  LDSM.16.MT88.4 R16, [R208+0x1e800] ;  /* 0x01e80000d010783b */ /* 0x000f620000004200 */
[----:B------:R-:W-:Y:S01]  /*64b0*/  IMAD.MOV.U32 R145, RZ, RZ, R91 ;  /* 0x000000ffff917224 */ /* 0x000fe200078e005b */
[----:B------:R-:W-:Y:S01]  /*64c0*/  MOV R146, R65 ;  /* 0x0000004100927202 */ /* 0x000fe20000000f00 */
[----:B-1----:R-:W-:Y:S02]  /*64d0*/  FFMA.FTZ R0, R135, c[0x0][0x23c], -R8 ;  /* 0x00008f0087007a23 */ /* 0x002fe40000010808 */
[----:B------:R-:W-:Y:S01]  /*64e0*/  IMAD.MOV.U32 R147, RZ, RZ, R64 ;  /* 0x000000ffff937224 */ /* 0x000fe200078e0040 */
[----:B------:R-:W-:Y:S01]  /*64f0*/  MOV R125, R85 ;  /* 0x00000055007d7202 */ /* 0x000fe20000000f00 */
[----:B------:R1:W1:Y:S01]  /*6500*/  MUFU.EX2 R238, R0 ;  /* 0x0000000000ee7308 */ /* 0x0002620000000800 */
[----:B------:R-:W-:Y:S01]  /*6510*/  IMAD.MOV.U32 R124, RZ, RZ, R84 ;  /* 0x000000ffff7c7224 */ /* 0x000fe200078e0054 */
[----:B------:R-:W-:Y:S01]  /*6520*/  HMMA.16816.F32 R60, R4, R20, R152 ;  /* 0x00000014043c723c */ /* 0x000fe20000001898 */
[----:B------:R-:W-:-:S02]  /*6530*/  IMAD.MOV.U32 R126, RZ, RZ, R86 ;  /* 0x000000ffff7e7224 */ /* 0x000fc400078e0056 */
[----:B------:R-:W-:-:S04]  /*6540*/  IMAD.MOV.U32 R127, RZ, RZ, R98 ;  /* 0x000000ffff7f7224 */ /* 0x000fc800078e0062 */
[----:B------:R-:W-:Y:S01]  /*6550*/  MOV R153, R99 ;  /* 0x0000006300997202 */ /* 0x000fe20000000f00 */
[C---:B---3--:R-:W-:Y:S01]  /*6560*/  HMMA.16816.F32 R84, R4.reuse, R24, R140 ;  /* 0x000000180454723c */ /* 0x048fe2000000188c */
[----:B------:R-:W-:Y:S01]  /*6570*/  IMAD.MOV.U32 R152, RZ, RZ, R101 ;  /* 0x000000ffff987224 */ /* 0x000fe200078e0065 */
[----:B------:R-:W-:Y:S01]  /*6580*/  MOV R155, R81 ;  /* 0x00000051009b7202 */ /* 0x000fe20000000f00 */
[----:B------:R-:W-:Y:S02]  /*6590*/  IMAD.MOV.U32 R154, RZ, RZ, R82 ;  /* 0x000000ffff9a7224 */ /* 0x000fe400078e0052 */
[----:B------:R-:W-:Y:S02]  /*65a0*/  IMAD.MOV.U32 R134, RZ, RZ, R153 ;  /* 0x000000ffff867224 */ /* 0x000fe400078e0099 */
[----:B-1----:R-:W-:Y:S01]  /*65b0*/  FFMA.FTZ R0, R184, c[0x0][0x23c], -R8 ;  /* 0x00008f00b8007a23 */ /* 0x002fe20000010808 */
[C---:B--2---:R-:W-:Y:S01]  /*65c0*/  HMMA.16816.F32 R96, R4.reuse, R30, R172 ;  /* 0x0000001e0460723c */ /* 0x044fe200000018ac */
        /* <DEDUP_REMOVED lines=8> */
[----:B------:R-:W2:Y:S01]  /*6650*/  LDSM.16.MT88.4 R28, [R205+0x19000] ;  /* 0x01900000cd1c783b */ /* 0x000ea20000004200 */
[----:B------:R-:W-:Y:S01]  /*6660*/  IMAD.MOV.U32 R37, RZ, RZ, R103 ;  /* 0x000000ffff257224 */ /* 0x000fe200078e0067 */
[----:B------:R-:W-:-:S04]  /*6670*/  MOV R175, R119 ;  /* 0x0000007700af7202 */ /* 0x000fc80000000f00 */
[----:B------:R-:W-:Y:S01]  /*6680*/  IMAD.MOV.U32 R169, RZ, RZ, R155 ;  /* 0x000000ffffa97224 */ /* 0x000fe200078e009b */
[----:B------:R-:W-:Y:S01]  /*6690*/  HMMA.16816.F32 R100, R4, R26, R160 ;  /* 0x0000001a0464723c */ /* 0x000fe200000018a0 */
[----:B------:R-:W3:Y:S01]  /*66a0*/  LDSM.16.MT88.4 R24, [R206+0x19000] ;  /* 0x01900000ce18783b */ /* 0x000ee20000004200 */
[----:B-1----:R-:W-:Y:S01]  /*66b0*/  FFMA.FTZ R0, R185, c[0x0][0x23c], -R8 ;  /* 0x00008f00b9007a23 */ /* 0x002fe20000010808 */
[----:B------:R-:W-:-:S03]  /*66c0*/  MOV R185, R152 ;  /* 0x0000009800b97202 */ /* 0x000fc60000000f00 */
[----:B------:R1:W1:Y:S02]  /*66d0*/  MUFU.EX2 R170, R0 ;  /* 0x0000000000aa7308 */ /* 0x0002640000000800 */
[C---:B------:R-:W-:Y:S01]  /*66e0*/  HMMA.16816.F32 R148, R4.reuse, R22, R148 ;  /* 0x000000160494723c */ /* 0x040fe20000001894 */
[----:B------:R-:W2:Y:S07]  /*66f0*/  LDSM.16.MT88.4 R20, [R208+0x19000] ;  /* 0x01900000d014783b */ /* 0x000eae0000004200 */
[----:B----4-:R-:W-:Y:S01]  /*6700*/  HMMA.16816.F32 R44, R4, R12, R248 ;  /* 0x0000000c042c723c */ /* 0x010fe200000018f8 */
[----:B-1----:R-:W-:-:S07]  /*6710*/  FFMA.FTZ R0, R187, c[0x0][0x23c], -R2 ;  /* 0x00008f00bb007a23 */ /* 0x002fce0000010802 */
[C---:B------:R-:W-:Y:S01]  /*6720*/  HMMA.16816.F32 R36, R4.reuse, R14, R36 ;  /* 0x0000000e0424723c */ /* 0x040fe20000001824 */
[----:B------:R-:W1:Y:S01]  /*6730*/  LDSM.16.MT88.4 R12, [R205+0x1b000] ;  /* 0x01b00000cd0c783b */ /* 0x000e620000004200 */
[----:B------:R4:W-:Y:S06]  /*6740*/  MUFU.EX2 R239, R0 ;  /* 0x0000000000ef7308 */ /* 0x0009ec0000000800 */
[C---:B-----5:R-:W-:Y:S08]  /*6750*/  HMMA.16816.F32 R80, R4.reuse, R16, R176 ;  /* 0x000000100450723c */ /* 0x060ff000000018b0 */
[----:B------:R-:W-:Y:S01]  /*6760*/  HMMA.16816.F32 R64, R4, R18, R196 ;  /* 0x000000120440723c */ /* 0x000fe200000018c4 */
[----:B------:R-:W5:Y:S01]  /*6770*/  LDSM.16.MT88.4 R16, [R207+0x19000] ;  /* 0x01900000cf10783b */ /* 0x000f620000004200 */
[----:B----4-:R-:W-:-:S04]  /*6780*/  FFMA.FTZ R0, R236, c[0x0][0x23c], -R2 ;  /* 0x00008f00ec007a23 */ /* 0x010fc80000010802 */
[----:B------:R4:W2:Y:S01]  /*6790*/  MUFU.EX2 R184, R0 ;  /* 0x0000000000b87308 */ /* 0x0008a20000000800 */
[----:B------:R-:W-:Y:S02]  /*67a0*/  F2FP.PACK_AB R4, R238, R123 ;  /* 0x0000007bee04723e */ /* 0x000fe400000000ff */
[----:B------:R-:W-:Y:S01]  /*67b0*/  F2FP.PACK_AB R6, R170, R135 ;  /* 0x00000087aa06723e */ /* 0x000fe200000000ff */
[----:B----4-:R-:W-:Y:S01]  /*67c0*/  FFMA.FTZ R0, R186, c[0x0][0x23c], -R2 ;  /* 0x00008f00ba007a23 */ /* 0x010fe20000010802 */
[----:B--2---:R-:W-:-:S03]  /*67d0*/  F2FP.PACK_AB R5, R184, R239 ;  /* 0x000000efb805723e */ /* 0x004fc600000000ff */
[----:B------:R2:W-:Y:S02]  /*67e0*/  MUFU.EX2 R168, R0 ;  /* 0x0000000000a87308 */ /* 0x0005e40000000800 */
[----:B--2---:R-:W-:-:S06]  /*67f0*/  FFMA.FTZ R0, R237, c[0x0][0x23c], -R2 ;  /* 0x00008f00ed007a23 */ /* 0x004fcc0000010802 */
[----:B------:R-:W2:Y:S02]  /*6800*/  MUFU.EX2 R171, R0 ;  /* 0x0000000000ab7308 */ /* 0x000ea40000000800 */
[----:B--2---:R-:W-:Y:S01]  /*6810*/  F2FP.PACK_AB R7, R171, R168 ;  /* 0x000000a8ab07723e */ /* 0x004fe200000000ff */
[----:B------:R-:W-:-:S06]  /*6820*/  FFMA.FTZ R0, R175, c[0x0][0x23c], -R8 ;  /* 0x00008f00af007a23 */ /* 0x000fcc0000010808 */
[C---:B------:R-:W-:Y:S01]  /*6830*/  HMMA.16816.F32 R136, R4.reuse, R28, R32 ;  /* 0x0000001c0488723c */ /* 0x040fe20000001820 */
[----:B------:R-:W2:Y:S07]  /*6840*/  LDSM.16.MT88.4 R32, [R206+0x1b000] ;  /* 0x01b00000ce20783b */ /* 0x000eae0000004200 */
[C---:B------:R-:W-:Y:S01]  /*6850*/  HMMA.16816.F32 R92, R4.reuse, R30, R92 ;  /* 0x0000001e045c723c */ /* 0x040fe2000000185c */
[----:B------:R-:W4:Y:S07]  /*6860*/  LDSM.16.MT88.4 R28, [R208+0x1b000] ;  /* 0x01b00000d01c783b */ /* 0x000f2e0000004200 */
[C---:B---3--:R-:W-:Y:S08]  /*6870*/  HMMA.16816.F32 R144, R4.reuse, R24, R144 ;  /* 0x000000180490723c */ /* 0x048ff00000001890 */
[C---:B------:R-:W-:Y:S01]  /*6880*/  HMMA.16816.F32 R248, R4.reuse, R26, R140 ;  /* 0x0000001a04f8723c */ /* 0x040fe2000000188c */
[----:B------:R-:W3:Y:S06]  /*6890*/  LDSM.16.MT88.4 R24, [R207+0x1b000] ;  /* 0x01b00000cf18783b */ /* 0x000eec0000004200 */
[----:B------:R-:W-:Y:S01]  /*68a0*/  MOV R140, R154 ;  /* 0x0000009a008c7202 */ /* 0x000fe20000000f00 */
[----:B------:R-:W-:Y:S01]  /*68b0*/  HMMA.16816.F32 R160, R4, R22, R240 ;  /* 0x0000001604a0723c */ /* 0x000fe200000018f0 */
[----:B------:R-:W-:Y:S01]  /*68c0*/  MOV R142, R128 ;  /* 0x00000080008e7202 */ /* 0x000fe20000000f00 */
[----:B------:R-:W-:Y:S01]  /*68d0*/  IMAD.MOV.U32 R141, RZ, RZ, R116 ;  /* 0x000000ffff8d7224 */ /* 0x000fe200078e0074 */
[----:B------:R-:W-:Y:S01]  /*68e0*/  MOV R128, R117 ;  /* 0x0000007500807202 */ /* 0x000fe20000000f00 */
[----:B------:R-:W-:-:S04]  /*68f0*/  IMAD.MOV.U32 R143, RZ, RZ, R118 ;  /* 0x000000ffff8f7224 */ /* 0x000fc800078e0076 */
[C---:B------:R-:W-:Y:S01]  /*6900*/  HMMA.16816.F32 R152, R4.reuse, R20, R244 ;  /* 0x000000140498723c */ /* 0x040fe200000018f4 */
[----:B------:R-:W3:Y:S07]  /*6910*/  LDSM.16.MT88.4 R20, [R205+0x1d000] ;  /* 0x01d00000cd14783b */ /* 0x000eee0000004200 */
[C---:B-1----:R-:W-:Y:S08]  /*6920*/  HMMA.16816.F32 R112, R4.reuse, R12, R112 ;  /* 0x0000000c0470723c */ /* 0x042ff00000001870 */
[C---:B------:R-:W-:Y:S01]  /*6930*/  HMMA.16816.F32 R116, R4.reuse, R14, R180 ;  /* 0x0000000e0474723c */ /* 0x040fe200000018b4 */
[----:B------:R-:W1:Y:S07]  /*6940*/  LDSM.16.MT88.4 R12, [R206+0x1d000] ;  /* 0x01d00000ce0c783b */ /* 0x000e6e0000004200 */
[C---:B-----5:R-:W-:Y:S08]  /*6950*/  HMMA.16816.F32 R200, R4.reuse, R16, R200 ;  /* 0x0000001004c8723c */ /* 0x060ff000000018c8 */
[C---:B------:R-:W-:Y:S01]  /*6960*/  HMMA.16816.F32 R188, R4.reuse, R18, R188 ;  /* 0x0000001204bc723c */ /* 0x040fe200000018bc */
[----:B------:R-:W5:Y:S07]  /*6970*/  LDSM.16.MT88.4 R16, [R208+0x1d000] ;  /* 0x01d00000d010783b */ /* 0x000f6e0000004200 */
[C---:B--2---:R-:W-:Y:S07]  /*6980*/  HMMA.16816.F32 R180, R4.reuse, R32, R192 ;  /* 0x0000002004b4723c */ /* 0x044fee00000018c0 */
[----:B------:R-:W-:Y:S01]  /*6990*/  IMAD.MOV.U32 R33, RZ, RZ, R185 ;  /* 0x000000ffff217224 */ /* 0x000fe200078e00b9 */
[----:B------:R-:W-:Y:S01]  /*69a0*/  MOV R32, R184 ;  /* 0x000000b800207202 */ /* 0x000fe20000000f00 */
[C---:B----4-:R-:W-:Y:S07]  /*69b0*/  HMMA.16816.F32 R176, R4.reuse, R28, R156 ;  /* 0x0000001c04b0723c */ /* 0x050fee000000189c */
[----:B------:R-:W-:Y:S01]  /*69c0*/  MOV R158, R169 ;  /* 0x000000a9009e7202 */ /* 0x000fe20000000f00 */
[----:B------:R-:W-:Y:S01]  /*69d0*/  HMMA.16816.F32 R184, R4, R34, R164 ;  /* 0x0000002204b8723c */ /* 0x000fe200000018a4 */
        /* <DEDUP_REMOVED lines=8> */
[----:B---3--:R-:W-:Y:S01]  /*6a60*/  HMMA.16816.F32 R104, R4, R24, R104 ;  /* 0x000000180468723c */ /* 0x008fe20000001868 */
[----:B------:R-:W-:Y:S01]  /*6a70*/  IMAD.MOV.U32 R166, RZ, RZ, R239 ;  /* 0x000000ffffa67224 */ /* 0x000fe200078e00ef */
[----:B------:R-:W-:Y:S01]  /*6a80*/  MOV R167, R238 ;  /* 0x000000ee00a77202 */ /* 0x000fe20000000f00 */
[----:B------:R-:W-:-:S05]  /*6a90*/  IMAD.MOV.U32 R157, RZ, RZ, R33 ;  /* 0x000000ffff9d7224 */ /* 0x000fca00078e0021 */
        /* <DEDUP_REMOVED lines=26> */
[C---:B-1----:R-:W-:Y:S01]  /*6c40*/  HMMA.16816.F32 R76, R4.reuse, R12, R40 ;  /* 0x0000000c044c723c */ /* 0x042fe20000001828 */
[----:B------:R1:W-:Y:S01]  /*6c50*/  MUFU.EX2 R40, R0 ;  /* 0x0000000000287308 */ /* 0x0003e20000000800 */
[----:B------:R-:W-:Y:S01]  /*6c60*/  MOV R156, R164 ;  /* 0x000000a4009c7202 */ /* 0x000fe20000000f00 */
[----:B------:R-:W-:Y:S01]  /*6c70*/  IMAD.MOV.U32 R159, RZ, RZ, R167 ;  /* 0x000000ffff9f7224 */ /* 0x000fe200078e00a7 */
[----:B------:R-:W-:Y:S01]  /*6c80*/  MOV R158, R166 ;  /* 0x000000a6009e7202 */ /* 0x000fe20000000f00 */
[----:B------:R-:W-:Y:S01]  /*6c90*/  IMAD.MOV.U32 R167, RZ, RZ, R171 ;  /* 0x000000ffffa77224 */ /* 0x000fe200078e00ab */
[----:B------:R-:W-:Y:S01]  /*6ca0*/  MOV R143, R11 ;  /* 0x0000000b008f7202 */ /* 0x000fe20000000f00 */
[----:B------:R-:W-:Y:S01]  /*6cb0*/  LDSM.16.MT88.4 R56, [R208+0x1b800] ;  /* 0x01b80000d038783b */ /* 0x000fe20000004200 */
[----:B-----5:R-:W-:Y:S01]  /*6cc0*/  HMMA.16816.F32 R172, R4, R18, R68 ;  /* 0x0000001204ac723c */ /* 0x020fe20000001844 */
[----:B------:R-:W-:-:S02]  /*6cd0*/  MOV R164, R168 ;  /* 0x000000a800a47202 */ /* 0x000fc40000000f00 */
[----:B------:R-:W-:Y:S01]  /*6ce0*/  MOV R166, R170 ;  /* 0x000000aa00a67202 */ /* 0x000fe20000000f00 */
[----:B------:R-:W-:Y:S01]  /*6cf0*/  IMAD.MOV.U32 R171, RZ, RZ, R143 ;  /* 0x000000ffffab7224 */ /* 0x000fe200078e008f */
[----:B------:R-:W-:Y:S02]  /*6d00*/  MOV R168, R140 ;  /* 0x0000008c00a87202 */ /* 0x000fe40000000f00 */
[----:B------:R-:W-:Y:S01]  /*6d10*/  MOV R70, R110 ;  /* 0x0000006e00467202 */ /* 0x000fe20000000f00 */
[----:B--2---:R-:W-:Y:S01]  /*6d20*/  HMMA.16816.F32 R124, R4, R28, R60 ;  /* 0x0000001c047c723c */ /* 0x004fe2000000183c */
[----:B-1----:R-:W-:Y:S01]  /*6d30*/  FFMA.FTZ R0, R252, c[0x0][0x23c], -R8 ;  /* 0x00008f00fc007a23 */ /* 0x002fe20000010808 */
[----:B------:R-:W-:-:S03]  /*6d40*/  MOV R170, R142 ;  /* 0x0000008e00aa7202 */ /* 0x000fc60000000f00 */
[----:B------:R1:W2:Y:S02]  /*6d50*/  MUFU.EX2 R12, R0 ;  /* 0x00000000000c7308 */ /* 0x0002a40000000800 */
[----:B------:R-:W-:Y:S01]  /*6d60*/  MOV R61, R129 ;  /* 0x00000081003d7202 */ /* 0x000fe20000000f00 */
[----:B------:R-:W-:Y:S01]  /*6d70*/  HMMA.16816.F32 R192, R4, R16, R48 ;  /* 0x0000001004c0723c */ /* 0x000fe20000001830 */
[----:B------:R-:W-:Y:S01]  /*6d80*/  LDSM.16.MT88.4 R48, [R206+0x1b800] ;  /* 0x01b80000ce30783b */ /* 0x000fe20000004200 */
[----:B------:R-:W-:-:S06]  /*6d90*/  IMAD.MOV.U32 R62, RZ, RZ, R168 ;  /* 0x000000ffff3e7224 */ /* 0x000fcc00078e00a8 */
[----:B------:R-:W-:Y:S01]  /*6da0*/  HMMA.16816.F32 R196, R4, R14, R52 ;  /* 0x0000000e04c4723c */ /* 0x000fe20000001834 */
[----:B-1----:R-:W-:Y:S01]  /*6db0*/  FFMA.FTZ R0, R34, c[0x0][0x23c], -R8 ;  /* 0x00008f0022007a23 */ /* 0x002fe20000010808 */
[----:B--2---:R-:W-:-:S05]  /*6dc0*/  MOV R63, R12 ;  /* 0x0000000c003f7202 */ /* 0x004fca0000000f00 */
[----:B------:R-:W-:Y:S01]  /*6dd0*/  IMAD.MOV.U32 R52, RZ, RZ, R159 ;  /* 0x000000ffff347224 */ /* 0x000fe200078e009f */
[----:B------:R-:W-:Y:S01]  /*6de0*/  HMMA.16816.F32 R32, R4, R30, R148 ;  /* 0x0000001e0420723c */ /* 0x000fe20000001894 */
[----:B------:R1:W-:Y:S01]  /*6df0*/  MUFU.EX2 R68, R0 ;  /* 0x0000000000447308 */ /* 0x0003e20000000800 */
[----:B------:R-:W-:Y:S01]  /*6e00*/  MOV R55, R156 ;  /* 0x0000009c00377202 */ /* 0x000fe20000000f00 */
[----:B------:R-:W2:Y:S01]  /*6e10*/  LDSM.16.MT88.4 R12, [R208+0x1f000] ;  /* 0x01f00000d00c783b */ /* 0x000ea20000004200 */
[----:B------:R-:W-:-:S03]  /*6e20*/  MOV R53, R158 ;  /* 0x0000009e00357202 */ /* 0x000fc60000000f00 */
[----:B------:R-:W-:Y:S01]  /*6e30*/  LDSM.16.MT88.4 R148, [R206+0x19800] ;  /* 0x01980000ce94783b */ /* 0x000fe20000004200 */
[C---:B---3--:R-:W-:Y:S07]  /*6e40*/  HMMA.16816.F32 R28, R4.reuse, R24, R84 ;  /* 0x00000018041c723c */ /* 0x048fee0000001854 */
[----:B------:R-:W-:Y:S01]  /*6e50*/  IMAD.MOV.U32 R86, RZ, RZ, R3 ;  /* 0x000000ffff567224 */ /* 0x000fe200078e0003 */
[----:B------:R-:W-:Y:S01]  /*6e60*/  HMMA.16816.F32 R24, R4, R26, R100 ;  /* 0x0000001a0418723c */ /* 0x000fe20000001864 */
[----:B-1----:R-:W-:Y:S01]  /*6e70*/  FFMA.FTZ R0, R10, c[0x0][0x23c], -R8 ;  /* 0x00008f000a007a23 */ /* 0x002fe20000010808 */
[----:B------:R-:W-:Y:S01]  /*6e80*/  MOV R85, R131 ;  /* 0x0000008300557202 */ /* 0x000fe20000000f00 */
[----:B------:R-:W1:Y:S01]  /*6e90*/  LDSM.16.MT88.4 R8, [R207+0x1f000] ;  /* 0x01f00000cf08783b */ /* 0x000e620000004200 */
[----:B------:R-:W-:Y:S01]  /*6ea0*/  IMAD.MOV.U32 R84, RZ, RZ, R128 ;  /* 0x000000ffff547224 */ /* 0x000fe200078e0080 */
[----:B------:R3:W4:Y:S01]  /*6eb0*/  MUFU.EX2 R60, R0 ;  /* 0x00000000003c7308 */ /* 0x0007220000000800 */
[----:B------:R-:W-:Y:S01]  /*6ec0*/  IMAD.MOV.U32 R87, RZ, RZ, R130 ;  /* 0x000000ffff577224 */ /* 0x000fe200078e0082 */
[----:B------:R-:W-:Y:S01]  /*6ed0*/  MOV R103, R171 ;  /* 0x000000ab00677202 */ /* 0x000fe20000000f00 */
[----:B------:R-:W-:-:S02]  /*6ee0*/  IMAD.MOV.U32 R100, RZ, RZ, R111 ;  /* 0x000000ffff647224 */ /* 0x000fc400078e006f */
[----:B------:R-:W-:Y:S02]  /*6ef0*/  IMAD.MOV.U32 R102, RZ, RZ, R170 ;  /* 0x000000ffff667224 */ /* 0x000fe400078e00aa */
[----:B---3--:R-:W-:Y:S01]  /*6f00*/  FFMA.FTZ R0, R75, c[0x0][0x23c], -R2 ;  /* 0x00008f004b007a23 */ /* 0x008fe20000010802 */
[----:B----4-:R-:W-:Y:S01]  /*6f10*/  F2FP.PACK_AB R130, R60, R68 ;  /* 0x000000443c82723e */ /* 0x010fe200000000ff */
[----:B------:R-:W-:Y:S02]  /*6f20*/  IMAD.MOV.U32 R75, RZ, RZ, R109 ;  /* 0x000000ffff4b7224 */ /* 0x000fe400078e006d */
[----:B------:R3:W-:Y:S01]  /*6f30*/  MUFU.EX2 R252, R0 ;  /* 0x0000000000fc7308 */ /* 0x0007e20000000800 */
[----:B------:R-:W-:Y:S01]  /*6f40*/  IMAD.MOV.U32 R109, RZ, RZ, R157 ;  /* 0x000000ffff6d7224 */ /* 0x000fe200078e009d */
[----:B--2---:R-:W-:Y:S01]  /*6f50*/  HMMA.16816.F32 R16, R4, R12, R80 ;  /* 0x0000000c0410723c */ /* 0x004fe20000001850 */
[----:B------:R-:W-:Y:S01]  /*6f60*/  IMAD.MOV.U32 R157, RZ, RZ, R165 ;  /* 0x000000ffff9d7224 */ /* 0x000fe200078e00a5 */
[----:B------:R-:W-:Y:S01]  /*6f70*/  LDSM.16.MT88.4 R80, [R206+0x1d800] ;  /* 0x01d80000ce50783b */ /* 0x000fe20000004200 */
[----:B------:R-:W-:-:S02]  /*6f80*/  IMAD.MOV.U32 R71, RZ, RZ, R109 ;  /* 0x000000ffff477224 */ /* 0x000fc400078e006d */
[----:B------:R-:W-:Y:S02]  /*6f90*/  IMAD.MOV.U32 R165, RZ, RZ, R169 ;  /* 0x000000ffffa57224 */ /* 0x000fe400078e00a9 */
[----:B------:R-:W-:Y:S01]  /*6fa0*/  IMAD.MOV.U32 R54, RZ, RZ, R157 ;  /* 0x000000ffff367224 */ /* 0x000fe200078e009d */
[----:B------:R-:W-:Y:S01]  /*6fb0*/  HMMA.16816.F32 R12, R4, R14, R64 ;  /* 0x0000000e040c723c */ /* 0x000fe20000001840 */
[----:B------:R-:W-:Y:S01]  /*6fc0*/  LDSM.16.MT88.4 R156, [R208+0x19800] ;  /* 0x01980000d09c783b */ /* 0x000fe20000004200 */
[----:B------:R-:W-:Y:S02]  /*6fd0*/  IMAD.MOV.U32 R69, RZ, RZ, R165 ;  /* 0x000000ffff457224 */ /* 0x000fe400078e00a5 */
[----:B------:R-:W-:Y:S01]  /*6fe0*/  IMAD.MOV.U32 R169, RZ, RZ, R141 ;  /* 0x000000ffffa97224 */ /* 0x000fe200078e008d */
[----:B------:R-:W-:Y:S01]  /*6ff0*/  LDSM.16.MT88.4 R64, [R207+0x1b800] ;  /* 0x01b80000cf40783b */ /* 0x000fe20000004200 */
[----:B---3--:R-:W-:-:S03]  /*7000*/  FFMA.FTZ R0, R135, c[0x0][0x23c], -R2 ;  /* 0x00008f0087007a23 */ /* 0x008fc60000010802 */
[----:B------:R-:W-:Y:S01]  /*7010*/  MOV R101, R169 ;  /* 0x000000a900657202 */ /* 0x000fe20000000f00 */
[----:B------:R2:W3:Y:S01]  /*7020*/  MUFU.EX2 R135, R0 ;  /* 0x0000000000877308 */ /* 0x0004e20000000800 */
[C---:B-1----:R-:W-:Y:S01]  /*7030*/  HMMA.16816.F32 R168, R4.reuse, R8, R44 ;  /* 0x0000000804a8723c */ /* 0x042fe2000000182c */
[----:B------:R-:W-:Y:S07]  /*7040*/  LDSM.16.MT88.4 R140, [R205+0x19800] ;  /* 0x01980000cd8c783b */ /* 0x000fee0000004200 */
[C---:B------:R-:W-:Y:S01]  /*7050*/  HMMA.16816.F32 R8, R4.reuse, R10, R36 ;  /* 0x0000000a0408723c */ /* 0x040fe20000001824 */
[--C-:B--2---:R-:W-:Y:S01]  /*7060*/  FFMA.FTZ R0, R134, c[0x0][0x23c], -R2.reuse ;  /* 0x00008f0086007a23 */ /* 0x104fe20000010802 */
[----:B---3--:R-:W-:Y:S01]  /*7070*/  F2FP.PACK_AB R129, R135, R252 ;  /* 0x000000fc8781723e */ /* 0x008fe200000000ff */
[----:B------:R-:W-:Y:S01]  /*7080*/  FFMA.FTZ R2, R72, c[0x0][0x23c], -R2 ;  /* 0x00008f0048027a23 */ /* 0x000fe20000010802 */
[----:B------:R-:W-:Y:S01]  /*7090*/  MOV R72, R108 ;  /* 0x0000006c00487202 */ /* 0x000fe20000000f00 */
[----:B------:R1:W-:Y:S03]  /*70a0*/  MUFU.EX2 R134, R0 ;  /* 0x0000000000867308 */ /* 0x0003e60000000800 */
[C---:B------:R-:W-:Y:S07]  /*70b0*/  HMMA.16816.F32 R108, R4.reuse, R20, R88 ;  /* 0x00000014046c723c */ /* 0x040fee0000001858 */
[----:B------:R-:W-:Y:S01]  /*70c0*/  MOV R89, R40 ;  /* 0x0000002800597202 */ /* 0x000fe20000000f00 */
[----:B------:R-:W-:Y:S01]  /*70d0*/  IMAD.MOV.U32 R91, RZ, RZ, R166 ;  /* 0x000000ffff5b7224 */ /* 0x000fe200078e00a6 */
[----:B------:R-:W2:Y:S01]  /*70e0*/  LDSM.16.MT88.4 R40, [R205+0x1b800] ;  /* 0x01b80000cd28783b */ /* 0x000ea20000004200 */
[----:B------:R-:W-:Y:S01]  /*70f0*/  MOV R90, R167 ;  /* 0x000000a7005a7202 */ /* 0x000fe20000000f00 */
[----:B------:R-:W3:Y:S01]  /*7100*/  MUFU.EX2 R3, R2 ;  /* 0x0000000200037308 */ /* 0x000ee20000000800 */
[----:B------:R-:W-:Y:S01]  /*7110*/  F2FP.PACK_AB R128, R63, R89 ;  /* 0x000000593f80723e */ /* 0x000fe200000000ff */
[----:B------:R-:W-:Y:S01]  /*7120*/  HMMA.16816.F32 R20, R4, R22, R96 ;  /* 0x000000160414723c */ /* 0x000fe20000001860 */
[----:B------:R-:W-:Y:S01]  /*7130*/  LDSM.16.MT88.4 R96, [R207+0x1d800] ;  /* 0x01d80000cf60783b */ /* 0x000fe20000004200 */
[----:B-1----:R-:W-:-:S03]  /*7140*/  MOV R0, R164 ;  /* 0x000000a400007202 */ /* 0x002fc60000000f00 */
[----:B------:R-:W1:Y:S04]  /*7150*/  LDSM.16.MT88.4 R164, [R207+0x19800] ;  /* 0x01980000cfa4783b */ /* 0x000e680000004200 */
[----:B------:R-:W-:Y:S01]  /*7160*/  LDSM.16.MT88.4 R4, [R207+0x1f800] ;  /* 0x01f80000cf04783b */ /* 0x000fe20000004200 */
[----:B---3--:R-:W-:Y:S02]  /*7170*/  F2FP.PACK_AB R131, R3, R134 ;  /* 0x000000860383723e */ /* 0x008fe400000000ff */
[----:B------:R-:W-:-:S05]  /*7180*/  MOV R2, R62 ;  /* 0x0000003e00027202 */ /* 0x000fca0000000f00 */
[C---:B------:R-:W-:Y:S07]  /*7190*/  HMMA.16816.F32 R44, R128.reuse, R48, R180 ;  /* 0x00000030802c723c */ /* 0x040fee00000018b4 */
[----:B------:R-:W-:Y:S01]  /*71a0*/  MOV R180, R84 ;  /* 0x0000005400b47202 */ /* 0x000fe20000000f00 */
[----:B------:R-:W-:Y:S01]  /*71b0*/  HMMA.16816.F32 R48, R128, R50, R184 ;  /* 0x000000328030723c */ /* 0x000fe200000018b8 */
[----:B------:R-:W-:Y:S01]  /*71c0*/  MOV R181, R103 ;  /* 0x0000006700b57202 */ /* 0x000fe20000000f00 */
[----:B------:R-:W-:Y:S01]  /*71d0*/  IMAD.MOV.U32 R182, RZ, RZ, R102 ;  /* 0x000000ffffb67224 */ /* 0x000fe200078e0066 */
[----:B------:R-:W-:-:S04]  /*71e0*/  MOV R183, R101 ;  /* 0x0000006500b77202 */ /* 0x000fc80000000f00 */
[----:B------:R-:W-:Y:S01]  /*71f0*/  IMAD.MOV.U32 R185, RZ, RZ, R52 ;  /* 0x000000ffffb97224 */ /* 0x000fe200078e0034 */
[C---:B--2---:R-:W-:Y:S01]  /*7200*/  HMMA.16816.F32 R36, R128.reuse, R40, R112 ;  /* 0x000000288024723c */ /* 0x044fe20000001870 */
[----:B------:R-:W-:Y:S01]  /*7210*/  MOV R184, R69 ;  /* 0x0000004500b87202 */ /* 0x000fe20000000f00 */
[----:B------:R-:W-:Y:S01]  /*7220*/  IMAD.MOV.U32 R187, RZ, RZ, R85 ;  /* 0x000000ffffbb7224 */ /* 0x000fe200078e0055 */
[----:B------:R-:W-:Y:S01]  /*7230*/  MOV R186, R86 ;  /* 0x0000005600ba7202 */ /* 0x000fe20000000f00 */
[----:B------:R-:W-:Y:S04]  /*7240*/  LDSM.16.MT88.4 R112, [R206+0x1f800] ;  /* 0x01f80000ce70783b */ /* 0x000fe80000004200 */
[C---:B------:R-:W-:Y:S07]  /*7250*/  HMMA.16816.F32 R40, R128.reuse, R42, R116 ;  /* 0x0000002a8028723c */ /* 0x040fee0000001874 */
[----:B------:R-:W-:Y:S01]  /*7260*/  MOV R118, R53 ;  /* 0x0000003500767202 */ /* 0x000fe20000000f00 */
[----:B------:R-:W-:Y:S01]  /*7270*/  HMMA.16816.F32 R152, R128, R156, R152 ;  /* 0x0000009c8098723c */ /* 0x000fe20000001898 */
[----:B------:R-:W-:Y:S01]  /*7280*/  MOV R116, R54 ;  /* 0x0000003600747202 */ /* 0x000fe20000000f00 */
[----:B------:R-:W-:Y:S01]  /*7290*/  IMAD.MOV.U32 R117, RZ, RZ, R55 ;  /* 0x000000ffff757224 */ /* 0x000fe200078e0037 */
[----:B------:R-:W-:-:S05]  /*72a0*/  MOV R119, R87 ;  /* 0x0000005700777202 */ /* 0x000fca0000000f00 */
[C---:B------:R-:W-:Y:S08]  /*72b0*/  HMMA.16816.F32 R156, R128.reuse, R158, R160 ;  /* 0x0000009e809c723c */ /* 0x040ff000000018a0 */
[C---:B------:R-:W-:Y:S07]  /*72c0*/  HMMA.16816.F32 R52, R128.reuse, R56, R176 ;  /* 0x000000388034723c */ /* 0x040fee00000018b0 */
[----:B------:R-:W-:Y:S01]  /*72d0*/  MOV R178, R70 ;  /* 0x0000004600b27202 */ /* 0x000fe20000000f00 */
[----:B-1----:R-:W-:Y:S01]  /*72e0*/  HMMA.16816.F32 R160, R128, R164, R200 ;  /* 0x000000a480a0723c */ /* 0x002fe200000018c8 */
[----:B------:R-:W-:-:S03]  /*72f0*/  MOV R179, R71 ;  /* 0x0000004700b37202 */ /* 0x000fc60000000f00 */
[----:B------:R-:W-:-:S03]  /*7300*/  FADD.FTZ R2, R2, R178 ;  /* 0x000000b202027221 */ /* 0x000fc60000010000 */
[----:B------:R-:W-:Y:S01]  /*7310*/  MOV R201, R0 ;  /* 0x0000000000c97202 */ /* 0x000fe20000000f00 */
[----:B------:R-:W-:Y:S01]  /*7320*/  IMAD.MOV.U32 R0, RZ, RZ, R61 ;  /* 0x000000ffff007224 */ /* 0x000fe200078e003d */
[C---:B------:R-:W-:Y:S01]  /*7330*/  HMMA.16816.F32 R164, R128.reuse, R166, R188 ;  /* 0x000000a680a4723c */ /* 0x040fe200000018bc */
[----:B------:R-:W-:Y:S01]  /*7340*/  FADD.FTZ R2, R184, R2 ;  /* 0x00000002b8027221 */ /* 0x000fe20000010000 */
[----:B------:R-:W-:Y:S01]  /*7350*/  MOV R202, R91 ;  /* 0x0000005b00ca7202 */ /* 0x000fe20000000f00 */
[----:B------:R-:W-:Y:S02]  /*7360*/  FADD.FTZ R0, R0, R179 ;  /* 0x000000b300007221 */ /* 0x000fe40000010000 */
[----:B------:R-:W-:Y:S02]  /*7370*/  FADD.FTZ R2, R116, R2 ;  /* 0x0000000274027221 */ /* 0x000fe40000010000 */
[----:B------:R-:W-:Y:S01]  /*7380*/  FADD.FTZ R0, R185, R0 ;  /* 0x00000000b9007221 */ /* 0x000fe20000010000 */
[----:B------:R-:W-:Y:S01]  /*7390*/  MOV R191, R72 ;  /* 0x0000004800bf7202 */ /* 0x000fe20000000f00 */
[----:B------:R-:W-:Y:S01]  /*73a0*/  FADD.FTZ R2, R118, R2 ;  /* 0x0000000276027221 */ /* 0x000fe20000010000 */
[----:B------:R-:W-:Y:S01]  /*73b0*/  MOV R190, R73 ;  /* 0x0000004900be7202 */ /* 0x000fe20000000f00 */
[----:B------:R-:W-:Y:S01]  /*73c0*/  FADD.FTZ R0, R117, R0 ;  /* 0x0000000075007221 */ /* 0x000fe20000010000 */
[----:B------:R-:W-:Y:S01]  /*73d0*/  MOV R188, R75 ;  /* 0x0000004b00bc7202 */ /* 0x000fe20000000f00 */
[----:B------:R-:W-:Y:S01]  /*73e0*/  IMAD.MOV.U32 R189, RZ, RZ, R74 ;  /* 0x000000ffffbd7224 */ /* 0x000fe200078e004a */
[----:B------:R-:W-:Y:S01]  /*73f0*/  HMMA.16816.F32 R144, R128, R148, R144 ;  /* 0x000000948090723c */ /* 0x000fe20000001890 */
[----:B------:R-:W-:Y:S01]  /*7400*/  FADD.FTZ R0, R119, R0 ;  /* 0x0000000077007221 */ /* 0x000fe20000010000 */
[----:B------:R-:W1:Y:S01]  /*7410*/  LDSM.16.MT88.4 R72, [R205+0x1d800] ;  /* 0x01d80000cd48783b */ /* 0x000e620000004200 */
        /* <DEDUP_REMOVED lines=8> */
[----:B------:R-:W-:Y:S01]  /*74a0*/  MOV R249, R63 ;  /* 0x0000003f00f97202 */ /* 0x000fe20000000f00 */
[----:B------:R-:W-:Y:S01]  /*74b0*/  FADD.FTZ R0, R189, R0 ;  /* 0x00000000bd007221 */ /* 0x000fe20000010000 */
[----:B------:R-:W-:Y:S01]  /*74c0*/  MOV R251, R60 ;  /* 0x0000003c00fb7202 */ /* 0x000fe20000000f00 */
        /* <DEDUP_REMOVED lines=14> */
[----:B------:R-:W-:Y:S02]  /*75b0*/  FADD.FTZ R2, R248, R2 ;  /* 0x00000002f8027221 */ /* 0x000fe40000010000 */
[----:B------:R-:W-:Y:S01]  /*75c0*/  FADD.FTZ R0, R252, R0 ;  /* 0x00000000fc007221 */ /* 0x000fe20000010000 */
[----:B------:R-:W-:Y:S01]  /*75d0*/  HMMA.16816.F32 R136, R128, R140, R136 ;  /* 0x0000008c8088723c */ /* 0x000fe20000001888 */
[----:B------:R-:W-:-:S02]  /*75e0*/  IMAD.MOV.U32 R250, RZ, RZ, R68 ;  /* 0x000000fffffa7224 */ /* 0x000fc400078e0044 */
[----:B------:R-:W-:Y:S02]  /*75f0*/  FADD.FTZ R2, R249, R2 ;  /* 0x00000002f9027221 */ /* 0x000fe40000010000 */
[----:B------:R-:W-:Y:S02]  /*7600*/  FADD.FTZ R0, R135, R0 ;  /* 0x0000000087007221 */ /* 0x000fe40000010000 */
[----:B------:R-:W-:Y:S01]  /*7610*/  FADD.FTZ R2, R250, R2 ;  /* 0x00000002fa027221 */ /* 0x000fe20000010000 */
[----:B-1----:R-:W-:Y:S01]  /*7620*/  HMMA.16816.F32 R68, R128, R72, R244 ;  /* 0x000000488044723c */ /* 0x002fe200000018f4 */
[----:B------:R-:W-:-:S06]  /*7630*/  FADD.FTZ R0, R134, R0 ;  /* 0x0000000086007221 */ /* 0x000fcc0000010000 */
[----:B------:R-:W-:Y:S01]  /*7640*/  FADD.FTZ R245, R251, R2 ;  /* 0x00000002fbf57221 */ /* 0x000fe20000010000 */
[----:B------:R-:W-:Y:S01]  /*7650*/  HMMA.16816.F32 R140, R128, R142, R92 ;  /* 0x0000008e808c723c */ /* 0x000fe2000000185c */
[----:B------:R-:W-:-:S03]  /*7660*/  FADD.FTZ R246, R3, R0 ;  /* 0x0000000003f67221 */ /* 0x000fc60000010000 */
[----:B------:R1:W-:Y:S04]  /*7670*/  STL [R1+0x14], R245 ;  /* 0x000014f501007387 */ /* 0x0003e80000100800 */
[----:B------:R1:W-:Y:S01]  /*7680*/  STL [R1+0x18], R246 ;  /* 0x000018f601007387 */ /* 0x0003e20000100800 */
[C---:B------:R-:W-:Y:S08]  /*7690*/  HMMA.16816.F32 R76, R128.reuse, R80, R76 ;  /* 0x00000050804c723c */ /* 0x040ff0000000184c */
[C---:B--2---:R-:W-:Y:S08]  /*76a0*/  HMMA.16816.F32 R84, R128.reuse, R88, R192 ;  /* 0x000000588054723c */ /* 0x044ff000000018c0 */
        /* <DEDUP_REMOVED lines=102> */
[----:B------:R-:W-:Y:S04]  /*7d10*/  LDSM.16.M88.4 R196, [R229] ;  /* 0x00000000e5c4783b */ /* 0x000fe80000000200 */
[----:B------:R-:W-:Y:S04]  /*7d20*/  LDSM.16.M88.4 R200, [R210+0x10800] ;  /* 0x01080000d2c8783b */ /* 0x000fe80000000200 */
[----:B------:R-:W-:Y:S04]  /*7d30*/  LDSM.16.M88.4 R236, [R209+0x1800] ;  /* 0x00180000d1ec783b */ /* 0x000fe80000000200 */
[----:B------:R-:W-:Y:S04]  /*7d40*/  LDSM.16.M88.4 R240, [R210+0x13000] ;  /* 0x01300000d2f0783b */ /* 0x000fe80000000200 */
[----:B------:R-:W4:Y:S01]  /*7d50*/  S2R R251, SR_TID.X ;  /* 0x0000000000fb7919 */ /* 0x000f220000002100 */
[----:B------:R-:W-:-:S03]  /*7d60*/  IMAD.U32 R0, RZ, RZ, UR25 ;  /* 0x00000019ff007e24 */ /* 0x000fc6000f8e00ff */
[----:B------:R-:W0:Y:S01]  /*7d70*/  LDGDEPBAR ;  /* 0x00000000000079af */ /* 0x000e220000000000 */
[C---:B-1----:R-:W-:Y:S08]  /*7d80*/  HMMA.16816.F32 R16, R4.reuse, R12, RZ ;  /* 0x0000000c0410723c */ /* 0x042ff000000018ff */
[C---:B------:R-:W-:Y:S08]  /*7d90*/  HMMA.16816.F32 R12, R4.reuse, R14, RZ ;  /* 0x0000000e040c723c */ /* 0x040ff000000018ff */
[C---:B------:R-:W-:Y:S08]  /*7da0*/  HMMA.16816.F32 R188, R4.reuse, R24, RZ ;  /* 0x0000001804bc723c */ /* 0x040ff000000018ff */
[C---:B------:R-:W-:Y:S01]  /*7db0*/  HMMA.16816.F32 R176, R4.reuse, R26, RZ ;  /* 0x0000001a04b0723c */ /* 0x040fe200000018ff */
[----:B------:R-:W1:Y:S07]  /*7dc0*/  LDSM.16.M88.4 R24, [R228] ;  /* 0x00000000e418783b */ /* 0x000e6e0000000200 */
[C---:B------:R-:W-:Y:S08]  /*7dd0*/  HMMA.16816.F32 R180, R4.reuse, R28, RZ ;  /* 0x0000001c04b4723c */ /* 0x040ff000000018ff */
[C---:B------:R-:W-:Y:S08]  /*7de0*/  HMMA.16816.F32 R184, R4.reuse, R30, RZ ;  /* 0x0000001e04b8723c */ /* 0x040ff000000018ff */
[C---:B------:R-:W-:Y:S08]  /*7df0*/  HMMA.16816.F32 R172, R4.reuse, R20, RZ ;  /* 0x0000001404ac723c */ /* 0x040ff000000018ff */
[----:B------:R-:W-:Y:S01]  /*7e00*/  HMMA.16816.F32 R168, R4, R22, RZ ;  /* 0x0000001604a8723c */ /* 0x000fe200000018ff */
[----:B------:R-:W-:Y:S04]  /*7e10*/  LDSM.16.M88.4 R4, [R214] ;  /* 0x00000000d604783b */ /* 0x000fe80000000200 */
[----:B------:R-:W4:Y:S03]  /*7e20*/  LDSM.16.M88.4 R20, [R210+0x10000] ;  /* 0x01000000d214783b */ /* 0x000f260000000200 */
[C---:B--2---:R-:W-:Y:S08]  /*7e30*/  HMMA.16816.F32 R28, R8.reuse, R32, R16 ;  /* 0x00000020081c723c */ /* 0x044ff00000001810 */
[C---:B------:R-:W-:Y:S08]  /*7e40*/  HMMA.16816.F32 R16, R8.reuse, R34, R12 ;  /* 0x000000220810723c */ /* 0x040ff0000000180c */
[C---:B---3--:R-:W-:Y:S01]  /*7e50*/  HMMA.16816.F32 R12, R8.reuse, R192, R180 ;  /* 0x000000c0080c723c */ /* 0x048fe200000018b4 */
[----:B------:R-:W2:Y:S07]  /*7e60*/  LDSM.16.M88.4 R180, [R210+0x11000] ;  /* 0x01100000d2b4783b */ /* 0x000eae0000000200 */
[C---:B------:R-:W-:Y:S08]  /*7e70*/  HMMA.16816.F32 R32, R8.reuse, R194, R184 ;  /* 0x000000c20820723c */ /* 0x040ff000000018b8 */
[----:B-1----:R-:W-:Y:S08]  /*7e80*/  HMMA.16816.F32 R192, R8, R24, R172 ;  /* 0x0000001808c0723c */ /* 0x002ff000000018ac */
[C---:B----4-:R-:W-:Y:S08]  /*7e90*/  HMMA.16816.F32 R172, R4.reuse, R20, R28 ;  /* 0x0000001404ac723c */ /* 0x050ff0000000181c */
[----:B------:R-:W-:Y:S01]  /*7ea0*/  HMMA.16816.F32 R28, R4, R22, R16 ;  /* 0x00000016041c723c */ /* 0x000fe20000001810 */
[----:B------:R-:W1:Y:S07]  /*7eb0*/  LDSM.16.M88.4 R16, [R210+0x11800] ;  /* 0x01180000d210783b */ /* 0x000e6e0000000200 */
[C---:B------:R-:W-:Y:S08]  /*7ec0*/  HMMA.16816.F32 R188, R8.reuse, R196, R188 ;  /* 0x000000c408bc723c */ /* 0x040ff000000018bc */
[C---:B------:R-:W-:Y:S08]  /*7ed0*/  HMMA.16816.F32 R184, R8.reuse, R198, R176 ;  /* 0x000000c608b8723c */ /* 0x040ff000000018b0 */
[----:B------:R-:W-:Y:S01]  /*7ee0*/  HMMA.16816.F32 R176, R8, R26, R168 ;  /* 0x0000001a08b0723c */ /* 0x000fe200000018a8 */
[----:B------:R-:W-:Y:S07]  /*7ef0*/  LDSM.16.M88.4 R8, [R213] ;  /* 0x00000000d508783b */ /* 0x000fee0000000200 */
[C---:B------:R-:W-:Y:S01]  /*7f00*/  HMMA.16816.F32 R24, R4.reuse, R200, R12 ;  /* 0x000000c80418723c */ /* 0x040fe2000000180c */
[----:B------:R-:W3:Y:S07]  /*7f10*/  LDSM.16.M88.4 R12, [R209] ;  /* 0x00000000d10c783b */ /* 0x000eee0000000200 */
[C---:B--2---:R-:W-:Y:S01]  /*7f20*/  HMMA.16816.F32 R168, R4.reuse, R180, R188 ;  /* 0x000000b404a8723c */ /* 0x044fe200000018bc */
[----:B------:R-:W-:Y:S07]  /*7f30*/  LDSM.16.M88.4 R188, [R204+0x12000] ;  /* 0x01200000ccbc783b */ /* 0x000fee0000000200 */
[C---:B------:R-:W-:Y:S01]  /*7f40*/  HMMA.16816.F32 R184, R4.reuse, R182, R184 ;  /* 0x000000b604b8723c */ /* 0x040fe200000018b8 */
[----:B------:R-:W2:Y:S07]  /*7f50*/  LDSM.16.M88.4 R180, [R209+0x1000] ;  /* 0x00100000d1b4783b */ /* 0x000eae0000000200 */
[C---:B------:R-:W-:Y:S01]  /*7f60*/  HMMA.16816.F32 R20, R4.reuse, R202, R32 ;  /* 0x000000ca0414723c */ /* 0x040fe20000001820 */
[----:B------:R-:W4:Y:S07]  /*7f70*/  LDSM.16.M88.4 R32, [R209+0x800] ;  /* 0x00080000d120783b */ /* 0x000f2e0000000200 */
[C---:B-1----:R-:W-:Y:S08]  /*7f80*/  HMMA.16816.F32 R192, R4.reuse, R16, R192 ;  /* 0x0000001004c0723c */ /* 0x042ff000000018c0 */
[----:B------:R-:W-:Y:S01]  /*7f90*/  HMMA.16816.F32 R16, R4, R18, R176 ;  /* 0x000000120410723c */ /* 0x000fe200000018b0 */
[----:B------:R-:W1:Y:S04]  /*7fa0*/  LDSM.16.M88.4 R4, [R211+0x4000] ;  /* 0x00400000d304783b */ /* 0x000e680000000200 */
[----:B------:R-:W1:Y:S03]  /*7fb0*/  LDSM.16.M88.4 R176, [R204+0x12800] ;  /* 0x01280000ccb0783b */ /* 0x000e660000000200 */
[C---:B---3--:R-:W-:Y:S08]  /*7fc0*/  HMMA.16816.F32 R200, R8.reuse, R12, R172 ;  /* 0x0000000c08c8723c */ /* 0x048ff000000018ac */
[C---:B------:R-:W-:Y:S08]  /*7fd0*/  HMMA.16816.F32 R196, R8.reuse, R14, R28 ;  /* 0x0000000e08c4723c */ /* 0x040ff0000000181c */
[C---:B------:R-:W-:Y:S01]  /*7fe0*/  HMMA.16816.F32 R12, R8.reuse, R238, R16 ;  /* 0x000000ee080c723c */ /* 0x040fe20000001810 */
[----:B------:R-:W3:Y:S07]  /*7ff0*/  LDSM.16.M88.4 R16, [R204+0x13800] ;  /* 0x01380000cc10783b */ /* 0x000eee0000000200 */
[C---:B--2---:R-:W-:Y:S01]  /*8000*/  HMMA.16816.F32 R28, R8.reuse, R180, R168 ;  /* 0x000000b4081c723c */ /* 0x044fe200000018a8 */
[----:B------:R-:W2:Y:S07]  /*8010*/  LDSM.16.M88.4 R168, [R204+0x13000] ;  /* 0x01300000cca8783b */ /* 0x000eae0000000200 */
[C---:B----4-:R-:W-:Y:S08]  /*8020*/  HMMA.16816.F32 R172, R8.reuse, R32, R24 ;  /* 0x0000002008ac723c */ /* 0x050ff00000001818 */
[C---:B------:R-:W-:Y:S08]  /*8030*/  HMMA.16816.F32 R32, R8.reuse, R34, R20 ;  /* 0x000000220820723c */ /* 0x040ff00000001814 */
[C---:B------:R-:W-:Y:S01]  /*8040*/  HMMA.16816.F32 R20, R8.reuse, R236, R192 ;  /* 0x000000ec0814723c */ /* 0x040fe200000018c0 */
[----:B------:R-:W-:Y:S07]  /*8050*/  LDSM.16.M88.4 R236, [R227] ;  /* 0x00000000e3ec783b */ /* 0x000fee0000000200 */
[----:B------:R-:W-:Y:S01]  /*8060*/  HMMA.16816.F32 R24, R8, R182, R184 ;  /* 0x000000b60818723c */ /* 0x000fe200000018b8 */
[----:B------:R-:W4:Y:S07]  /*8070*/  LDSM.16.M88.4 R8, [R212+0x4000] ;  /* 0x00400000d408783b */ /* 0x000f2e0000000200 */
[C---:B-1----:R-:W-:Y:S08]  /*8080*/  HMMA.16816.F32 R180, R4.reuse, R188, R200 ;  /* 0x000000bc04b4723c */ /* 0x042ff000000018c8 */
[C---:B------:R-:W-:Y:S01]  /*8090*/  HMMA.16816.F32 R196, R4.reuse, R190, R196 ;  /* 0x000000be04c4723c */ /* 0x040fe200000018c4 */
[----:B------:R-:W1:Y:S07]  /*80a0*/  LDSM.16.M88.4 R188, [R226] ;  /* 0x00000000e2bc783b */ /* 0x000e6e0000000200 */
[C---:B------:R-:W-:Y:S08]  /*80b0*/  HMMA.16816.F32 R192, R4.reuse, R176, R172 ;  /* 0x000000b004c0723c */ /* 0x040ff000000018ac */
[C---:B------:R-:W-:Y:S08]  /*80c0*/  HMMA.16816.F32 R32, R4.reuse, R178, R32 ;  /* 0x000000b20420723c */ /* 0x040ff00000001820 */
[C---:B---3--:R-:W-:Y:S01]  /*80d0*/  HMMA.16816.F32 R172, R4.reuse, R16, R20 ;  /* 0x0000001004ac723c */ /* 0x048fe20000001814 */
[----:B------:R-:W3:Y:S07]  /*80e0*/  LDSM.16.M88.4 R20, [R224] ;  /* 0x00000000e014783b */ /* 0x000eee0000000200 */
[C---:B--2---:R-:W-:Y:S01]  /*80f0*/  HMMA.16816.F32 R184, R4.reuse, R168, R28 ;  /* 0x000000a804b8723c */ /* 0x044fe2000000181c */
[----:B------:R-:W-:Y:S07]  /*8100*/  LDSM.16.M88.4 R28, [R210+0x12000] ;  /* 0x01200000d21c783b */ /* 0x000fee0000000200 */
[C---:B------:R-:W-:Y:S01]  /*8110*/  HMMA.16816.F32 R176, R4.reuse, R170, R24 ;  /* 0x000000aa04b0723c */ /* 0x040fe20000001818 */
[----:B------:R-:W2:Y:S04]  /*8120*/  LDSM.16.M88.4 R24, [R225] ;  /* 0x00000000e118783b */ /* 0x000ea80000000200 */
[----:B------:R-:W-:Y:S03]  /*8130*/  LDSM.16.M88.4 R168, [R210+0x12800] ;  /* 0x01280000d2a8783b */ /* 0x000fe60000000200 */
[----:B------:R-:W-:Y:S01]  /*8140*/  HMMA.16816.F32 R16, R4, R18, R12 ;  /* 0x000000120410723c */ /* 0x000fe2000000180c */
[----:B------:R-:W2:Y:S07]  /*8150*/  LDSM.16.M88.4 R4, [R214+0x4000] ;  /* 0x00400000d604783b */ /* 0x000eae0000000200 */
[C---:B----4-:R-:W-:Y:S01]  /*8160*/  HMMA.16816.F32 R12, R8.reuse, R236, R180 ;  /* 0x000000ec080c723c */ /* 0x050fe200000018b4 */
[----:B------:R-:W-:Y:S07]  /*8170*/  LDSM.16.M88.4 R180, [R209+0x2000] ;  /* 0x00200000d1b4783b */ /* 0x000fee0000000200 */
[C---:B------:R-:W-:Y:S08]  /*8180*/  HMMA.16816.F32 R200, R8.reuse, R238, R196 ;  /* 0x000000ee08c8723c */ /* 0x040ff000000018c4 */
[C---:B-1----:R-:W-:Y:S08]  /*8190*/  HMMA.16816.F32 R192, R8.reuse, R188, R192 ;  /* 0x000000bc08c0723c */ /* 0x042ff000000018c0 */
[C---:B------:R-:W-:Y:S08]  /*81a0*/  HMMA.16816.F32 R32, R8.reuse, R190, R32 ;  /* 0x000000be0820723c */ /* 0x040ff00000001820 */
[C---:B---3--:R-:W-:Y:S08]  /*81b0*/  HMMA.16816.F32 R236, R8.reuse, R20, R172 ;  /* 0x0000001408ec723c */ /* 0x048ff000000018ac */
[----:B--2---:R-:W-:Y:S08]  /*81c0*/  HMMA.16816.F32 R188, R8, R26, R176 ;  /* 0x0000001a08bc723c */ /* 0x004ff000000018b0 */
[----:B------:R-:W-:Y:S01]  /*81d0*/  HMMA.16816.F32 R172, R4, R28, R12 ;  /* 0x0000001c04ac723c */ /* 0x000fe2000000180c */
[----:B------:R-:W1:Y:S07]  /*81e0*/  LDSM.16.M88.4 R12, [R210+0x13800] ;  /* 0x01380000d20c783b */ /* 0x000e6e0000000200 */
[C---:B------:R-:W-:Y:S08]  /*81f0*/  HMMA.16816.F32 R184, R8.reuse, R24, R184 ;  /* 0x0000001808b8723c */ /* 0x040ff000000018b8 */
[----:B------:R-:W-:Y:S01]  /*8200*/  HMMA.16816.F32 R176, R8, R22, R16 ;  /* 0x0000001608b0723c */ /* 0x000fe20000001810 */
[----:B------:R-:W2:Y:S07]  /*8210*/  LDSM.16.M88.4 R8, [R213+0x4000] ;  /* 0x00400000d508783b */ /* 0x000eae0000000200 */
[C---:B------:R-:W-:Y:S08]  /*8220*/  HMMA.16816.F32 R200, R4.reuse, R30, R200 ;  /* 0x0000001e04c8723c */ /* 0x040ff000000018c8 */
[C---:B------:R-:W-:Y:S01]  /*8230*/  HMMA.16816.F32 R196, R4.reuse, R168, R192 ;  /* 0x000000a804c4723c */ /* 0x040fe200000018c0 */
[----:B------:R-:W-:Y:S07]  /*8240*/  LDSM.16.M88.4 R192, [R204+0x14000] ;  /* 0x01400000ccc0783b */ /* 0x000fee0000000200 */
[C---:B------:R-:W-:Y:S01]  /*8250*/  HMMA.16816.F32 R28, R4.reuse, R170, R32 ;  /* 0x000000aa041c723c */ /* 0x040fe20000001820 */
[----:B------:R-:W3:Y:S04]  /*8260*/  LDSM.16.M88.4 R168, [R209+0x2800] ;  /* 0x00280000d1a8783b */ /* 0x000ee80000000200 */
[----:B------:R-:W4:Y:S03]  /*8270*/  LDSM.16.M88.4 R32, [R209+0x3000] ;  /* 0x00300000d120783b */ /* 0x000f260000000200 */
        /* <DEDUP_REMOVED lines=8> */
[C---:B---3--:R-:W-:Y:S08]  /*8300*/  HMMA.16816.F32 R236, R8.reuse, R168, R196 ;  /* 0x000000a808ec723c */ /* 0x048ff000000018c4 */
[C---:B------:R-:W-:Y:S01]  /*8310*/  HMMA.16816.F32 R200, R8.reuse, R170, R28 ;  /* 0x000000aa08c8723c */ /* 0x040fe2000000181c */
[----:B------:R-:W2:Y:S04]  /*8320*/  LDSM.16.M88.4 R168, [R204+0x14800] ;  /* 0x01480000cca8783b */ /* 0x000ea80000000200 */
[----:B------:R-:W3:Y:S03]  /*8330*/  LDSM.16.M88.4 R28, [R204+0x15800] ;  /* 0x01580000cc1c783b */ /* 0x000ee60000000200 */
[C---:B------:R-:W-:Y:S08]  /*8340*/  HMMA.16816.F32 R184, R8.reuse, R180, R172 ;  /* 0x000000b408b8723c */ /* 0x040ff000000018ac */
[C---:B----4-:R-:W-:Y:S08]  /*8350*/  HMMA.16816.F32 R196, R8.reuse, R32, R24 ;  /* 0x0000002008c4723c */ /* 0x050ff00000001818 */
[C---:B------:R-:W-:Y:S01]  /*8360*/  HMMA.16816.F32 R180, R8.reuse, R34, R20 ;  /* 0x0000002208b4723c */ /* 0x040fe20000001814 */
[----:B------:R-:W-:Y:S07]  /*8370*/  LDSM.16.M88.4 R20, [R223] ;  /* 0x00000000df14783b */ /* 0x000fee0000000200 */
[C---:B------:R-:W-:Y:S08]  /*8380*/  HMMA.16816.F32 R172, R8.reuse, R240, R16 ;  /* 0x000000f008ac723c */ /* 0x040ff00000001810 */
[----:B------:R-:W-:Y:S01]  /*8390*/  HMMA.16816.F32 R24, R8, R242, R12 ;  /* 0x000000f20818723c */ /* 0x000fe2000000180c */
[----:B------:R-:W4:Y:S04]  /*83a0*/  LDSM.16.M88.4 R8, [R212+0x8000] ;  /* 0x00800000d408783b */ /* 0x000f280000000200 */
[----:B------:R-:W3:Y:S03]  /*83b0*/  LDSM.16.M88.4 R240, [R222] ;  /* 0x00000000def0783b */ /* 0x000ee60000000200 */
[C---:B-1----:R-:W-:Y:S01]  /*83c0*/  HMMA.16816.F32 R16, R4.reuse, R192, R184 ;  /* 0x000000c00410723c */ /* 0x042fe200000018b8 */
[----:B------:R-:W1:Y:S07]  /*83d0*/  LDSM.16.M88.4 R184, [R221] ;  /* 0x00000000ddb8783b */ /* 0x000e6e0000000200 */
[C---:B------:R-:W-:Y:S08]  /*83e0*/  HMMA.16816.F32 R12, R4.reuse, R194, R188 ;  /* 0x000000c2040c723c */ /* 0x040ff000000018bc */
[C---:B--2---:R-:W-:Y:S01]  /*83f0*/  HMMA.16816.F32 R32, R4.reuse, R168, R236 ;  /* 0x000000a80420723c */ /* 0x044fe200000018ec */
[----:B------:R-:W-:Y:S07]  /*8400*/  LDSM.16.M88.4 R236, [R210+0x15800] ;  /* 0x01580000d2ec783b */ /* 0x000fee0000000200 */
[C---:B------:R-:W-:Y:S08]  /*8410*/  HMMA.16816.F32 R196, R4.reuse, R176, R196 ;  /* 0x000000b004c4723c */ /* 0x040ff000000018c4 */
[C---:B------:R-:W-:Y:S01]  /*8420*/  HMMA.16816.F32 R192, R4.reuse, R178, R180 ;  /* 0x000000b204c0723c */ /* 0x040fe200000018b4 */
[----:B------:R-:W2:Y:S07]  /*8430*/  LDSM.16.M88.4 R180, [R220] ;  /* 0x00000000dcb4783b */ /* 0x000eae0000000200 */
[C---:B---3--:R-:W-:Y:S08]  /*8440*/  HMMA.16816.F32 R176, R4.reuse, R28, R172 ;  /* 0x0000001c04b0723c */ /* 0x048ff000000018ac */
[C---:B------:R-:W-:Y:S08]  /*8450*/  HMMA.16816.F32 R188, R4.reuse, R170, R200 ;  /* 0x000000aa04bc723c */ /* 0x040ff000000018c8 */
[----:B------:R-:W-:Y:S01]  /*8460*/  HMMA.16816.F32 R172, R4, R30, R24 ;  /* 0x0000001e04ac723c */ /* 0x000fe20000001818 */
[----:B------:R-:W-:Y:S04]  /*8470*/  LDSM.16.M88.4 R4, [R214+0x8000] ;  /* 0x00800000d604783b */ /* 0x000fe80000000200 */
[----:B------:R-:W-:Y:S03]  /*8480*/  LDSM.16.M88.4 R28, [R210+0x14800] ;  /* 0x01480000d21c783b */ /* 0x000fe60000000200 */
[C---:B----4-:R-:W-:Y:S08]  /*8490*/  HMMA.16816.F32 R168, R8.reuse, R20, R16 ;  /* 0x0000001408a8723c */ /* 0x050ff00000001810 */
[C---:B------:R-:W-:Y:S08]  /*84a0*/  HMMA.16816.F32 R24, R8.reuse, R22, R12 ;  /* 0x000000160818723c */ /* 0x040ff0000000180c */
[C---:B------:R-:W-:Y:S01]  /*84b0*/  HMMA.16816.F32 R20, R8.reuse, R240, R32 ;  /* 0x000000f00814723c */ /* 0x040fe20000001820 */
[----:B------:R-:W3:Y:S07]  /*84c0*/  LDSM.16.M88.4 R32, [R210+0x14000] ;  /* 0x01400000d220783b */ /* 0x000eee0000000200 */
[C---:B------:R-:W-:Y:S01]  /*84d0*/  HMMA.16816.F32 R16, R8.reuse, R242, R188 ;  /* 0x000000f20810723c */ /* 0x040fe200000018bc */
[----:B------:R-:W4:Y:S07]  /*84e0*/  LDSM.16.M88.4 R240, [R210+0x15000] ;  /* 0x01500000d2f0783b */ /* 0x000f2e0000000200 */
[C---:B-1----:R-:W-:Y:S08]  /*84f0*/  HMMA.16816.F32 R12, R8.reuse, R184, R196 ;  /* 0x000000b8080c723c */ /* 0x042ff000000018c4 */
[C---:B------:R-:W-:Y:S08]  /*8500*/  HMMA.16816.F32 R192, R8.reuse, R186, R192 ;  /* 0x000000ba08c0723c */ /* 0x040ff000000018c0 */
[C---:B--2---:R-:W-:Y:S08]  /*8510*/  HMMA.16816.F32 R200, R8.reuse, R180, R176 ;  /* 0x000000b408c8723c */ /* 0x044ff000000018b0 */
[----:B------:R-:W-:Y:S01]  /*8520*/  HMMA.16816.F32 R188, R8, R182, R172 ;  /* 0x000000b608bc723c */ /* 0x000fe200000018ac */
[----:B------:R-:W-:Y:S07]  /*8530*/  LDSM.16.M88.4 R8, [R213+0x8000] ;  /* 0x00800000d508783b */ /* 0x000fee0000000200 */
[C---:B---3--:R-:W-:Y:S01]  /*8540*/  HMMA.16816.F32 R196, R4.reuse, R32, R168 ;  /* 0x0000002004c4723c */ /* 0x048fe200000018a8 */
[----:B------:R-:W1:Y:S07]  /*8550*/  LDSM.16.M88.4 R168, [R209+0x4000] ;  /* 0x00400000d1a8783b */ /* 0x000e6e0000000200 */
[C---:B------:R-:W-:Y:S01]  /*8560*/  HMMA.16816.F32 R184, R4.reuse, R34, R24 ;  /* 0x0000002204b8723c */ /* 0x040fe20000001818 */
[----:B------:R-:W2:Y:S04]  /*8570*/  LDSM.16.M88.4 R32, [R209+0x4800] ;  /* 0x00480000d120783b */ /* 0x000ea80000000200 */
[----:B------:R-:W-:Y:S03]  /*8580*/  LDSM.16.M88.4 R24, [R209+0x5800] ;  /* 0x00580000d118783b */ /* 0x000fe60000000200 */
[C---:B------:R-:W-:Y:S08]  /*8590*/  HMMA.16816.F32 R180, R4.reuse, R28, R20 ;  /* 0x0000001c04b4723c */ /* 0x040ff00000001814 */
[C---:B------:R-:W-:Y:S01]  /*85a0*/  HMMA.16816.F32 R176, R4.reuse, R30, R16 ;  /* 0x0000001e04b0723c */ /* 0x040fe20000001810 */
[----:B------:R-:W3:Y:S07]  /*85b0*/  LDSM.16.M88.4 R28, [R209+0x5000] ;  /* 0x00500000d11c783b */ /* 0x000eee0000000200 */
        /* <DEDUP_REMOVED lines=9> */
[C---:B--2---:R-:W-:Y:S01]  /*8650*/  HMMA.16816.F32 R200, R8.reuse, R34, R176 ;  /* 0x0000002208c8723c */ /* 0x044fe200000018b0 */
[----:B------:R-:W-:Y:S07]  /*8660*/  LDSM.16.M88.4 R176, [R219] ;  /* 0x00000000dbb0783b */ /* 0x000fee0000000200 */
[C---:B---3--:R-:W-:Y:S01]  /*8670*/  HMMA.16816.F32 R184, R8.reuse, R30, R12 ;  /* 0x0000001e08b8723c */ /* 0x048fe2000000180c */
[----:B------:R-:W2:Y:S07]  /*8680*/  LDSM.16.M88.4 R12, [R212+0xc000] ;  /* 0x00c00000d40c783b */ /* 0x000eae0000000200 */
[C---:B------:R-:W-:Y:S01]  /*8690*/  HMMA.16816.F32 R196, R8.reuse, R28, R20 ;  /* 0x0000001c08c4723c */ /* 0x040fe20000001814 */
[----:B------:R-:W3:Y:S07]  /*86a0*/  LDSM.16.M88.4 R28, [R204+0x17800] ;  /* 0x01780000cc1c783b */ /* 0x000eee0000000200 */
[C---:B------:R-:W-:Y:S01]  /*86b0*/  HMMA.16816.F32 R240, R8.reuse, R32, R180 ;  /* 0x0000002008f0723c */ /* 0x040fe200000018b4 */
[----:B------:R-:W2:Y:S04]  /*86c0*/  LDSM.16.M88.4 R32, [R204+0x17000] ;  /* 0x01700000cc20783b */ /* 0x000ea80000000200 */
[----:B------:R-:W-:Y:S03]  /*86d0*/  LDSM.16.M88.4 R180, [R210+0x16000] ;  /* 0x01600000d2b4783b */ /* 0x000fe60000000200 */
[C---:B------:R-:W-:Y:S08]  /*86e0*/  HMMA.16816.F32 R172, R8.reuse, R24, R172 ;  /* 0x0000001808ac723c */ /* 0x040ff000000018ac */
[----:B------:R-:W-:Y:S01]  /*86f0*/  HMMA.16816.F32 R24, R8, R26, R16 ;  /* 0x0000001a0818723c */ /* 0x000fe20000001810 */
[----:B------:R-:W3:Y:S07]  /*8700*/  LDSM.16.M88.4 R8, [R214+0xc000] ;  /* 0x00c00000d608783b */ /* 0x000eee0000000200 */
[C---:B----4-:R-:W-:Y:S08]  /*8710*/  HMMA.16816.F32 R20, R4.reuse, R236, R188 ;  /* 0x000000ec0414723c */ /* 0x050ff000000018bc */
[C---:B------:R-:W-:Y:S08]  /*8720*/  HMMA.16816.F32 R16, R4.reuse, R238, R192 ;  /* 0x000000ee0410723c */ /* 0x040ff000000018c0 */
[----:B-1----:R-:W-:Y:S08]  /*8730*/  HMMA.16816.F32 R188, R4, R168, R240 ;  /* 0x000000a804bc723c */ /* 0x002ff000000018f0 */
[C---:B--2---:R-:W-:Y:S08]  /*8740*/  HMMA.16816.F32 R20, R12.reuse, R176, R20 ;  /* 0x000000b00c14723c */ /* 0x044ff00000001814 */
[----:B------:R-:W-:Y:S08]  /*8750*/  HMMA.16816.F32 R16, R12, R178, R16 ;  /* 0x000000b20c10723c */ /* 0x000ff00000001810 */
[C---:B---3--:R-:W-:Y:S01]  /*8760*/  HMMA.16816.F32 R240, R4.reuse, R30, R24 ;  /* 0x0000001e04f0723c */ /* 0x048fe20000001818 */
[----:B------:R-:W1:Y:S07]  /*8770*/  LDSM.16.M88.4 R24, [R218] ;  /* 0x00000000da18783b */ /* 0x000e6e0000000200 */
[C---:B------:R-:W-:Y:S01]  /*8780*/  HMMA.16816.F32 R200, R4.reuse, R170, R200 ;  /* 0x000000aa04c8723c */ /* 0x040fe200000018c8 */
[----:B------:R-:W-:Y:S07]  /*8790*/  LDSM.16.M88.4 R168, [R217] ;  /* 0x00000000d9a8783b */ /* 0x000fee0000000200 */
[C---:B------:R-:W-:Y:S08]  /*87a0*/  HMMA.16816.F32 R192, R4.reuse, R32, R196 ;  /* 0x0000002004c0723c */ /* 0x040ff000000018c4 */
[C---:B------:R-:W-:Y:S01]  /*87b0*/  HMMA.16816.F32 R184, R4.reuse, R34, R184 ;  /* 0x0000002204b8723c */ /* 0x040fe200000018b8 */
[----:B------:R-:W-:Y:S07]  /*87c0*/  LDSM.16.M88.4 R32, [R209+0x6000] ;  /* 0x00600000d120783b */ /* 0x000fee0000000200 */
[----:B------:R-:W-:Y:S01]  /*87d0*/  HMMA.16816.F32 R236, R4, R28, R172 ;  /* 0x0000001c04ec723c */ /* 0x000fe200000018ac */
[----:B------:R-:W2:Y:S07]  /*87e0*/  LDSM.16.M88.4 R4, [R213+0xc000] ;  /* 0x00c00000d504783b */ /* 0x000eae0000000200 */
[C---:B------:R-:W-:Y:S08]  /*87f0*/  HMMA.16816.F32 R28, R8.reuse, R180, R20 ;  /* 0x000000b4081c723c */ /* 0x040ff00000001814 */
[----:B------:R-:W-:Y:S01]  /*8800*/  HMMA.16816.F32 R16, R8, R182, R16 ;  /* 0x000000b60810723c */ /* 0x000fe20000001810 */
[----:B------:R-:W3:Y:S07]  /*8810*/  LDSM.16.M88.4 R180, [R210+0x16800] ;  /* 0x01680000d2b4783b */ /* 0x000eee0000000200 */
[C---:B-1----:R-:W-:Y:S01]  /*8820*/  HMMA.16816.F32 R20, R12.reuse, R24, R188 ;  /* 0x000000180c14723c */ /* 0x042fe200000018bc */
[----:B------:R-:W-:Y:S07]  /*8830*/  LDSM.16.M88.4 R188, [R216] ;  /* 0x00000000d8bc783b */ /* 0x000fee0000000200 */
[----:B------:R-:W-:Y:S08]  /*8840*/  HMMA.16816.F32 R176, R12, R26, R200 ;  /* 0x0000001a0cb0723c */ /* 0x000ff000000018c8 */
[C---:B--2---:R-:W-:Y:S08]  /*8850*/  HMMA.16816.F32 R24, R4.reuse, R32, R28 ;  /* 0x000000200418723c */ /* 0x044ff0000000181c */
[----:B------:R-:W-:Y:S01]  /*8860*/  HMMA.16816.F32 R172, R4, R34, R16 ;  /* 0x0000002204ac723c */ /* 0x000fe20000001810 */
[----:B------:R-:W1:Y:S07]  /*8870*/  LDSM.16.M88.4 R32, [R210+0x17000] ;  /* 0x01700000d220783b */ /* 0x000e6e0000000200 */
[C---:B------:R-:W-:Y:S01]  /*8880*/  HMMA.16816.F32 R196, R12.reuse, R170, R184 ;  /* 0x000000aa0cc4723c */ /* 0x040fe200000018b8 */
[----:B------:R-:W2:Y:S07]  /*8890*/  LDSM.16.M88.4 R184, [R209+0x6800] ;  /* 0x00680000d1b8783b */ /* 0x000eae0000000200 */
[----:B------:R-:W-:Y:S01]  /*88a0*/  HMMA.16816.F32 R192, R12, R168, R192 ;  /* 0x000000a80cc0723c */ /* 0x000fe200000018c0 */
[----:B------:R-:W4:Y:S07]  /*88b0*/  LDSM.16.M88.4 R168, [R209+0x7000] ;  /* 0x00700000d1a8783b */ /* 0x000f2e0000000200 */
[C---:B---3--:R-:W-:Y:S08]  /*88c0*/  HMMA.16816.F32 R16, R8.reuse, R180, R20 ;  /* 0x000000b40810723c */ /* 0x048ff00000001814 */
[C---:B------:R-:W-:Y:S01]  /*88d0*/  HMMA.16816.F32 R20, R8.reuse, R182, R176 ;  /* 0x000000b60814723c */ /* 0x040fe200000018b0 */
[----:B------:R-:W3:Y:S07]  /*88e0*/  LDSM.16.M88.4 R180, [R210+0x17800] ;  /* 0x01780000d2b4783b */ /* 0x000eee0000000200 */
[----:B-1----:R-:W-:Y:S01]  /*88f0*/  HMMA.16816.F32 R28, R8, R32, R192 ;  /* 0x00000020081c723c */ /* 0x002fe200000018c0 */
[----:B------:R-:W-:-:S02]  /*8900*/  FMUL.FTZ R24, R24, c[0x0][0x2ec] ;  /* 0x0000bb0018187a20 */ /* 0x000fc40000410000 */
[----:B------:R-:W-:Y:S02]  /*8910*/  FMUL.FTZ R25, R25, c[0x0][0x2ec] ;  /* 0x0000bb0019197a20 */ /* 0x000fe40000410000 */
[----:B------:R-:W-:-:S03]  /*8920*/  FMUL.FTZ R26, R26, c[0x0][0x2ec] ;  /* 0x0000bb001a1a7a20 */ /* 0x000fc60000410000 */
[----:B--2---:R-:W-:Y:S01]  /*8930*/  HMMA.16816.F32 R16, R4, R184, R16 ;  /* 0x000000b80410723c */ /* 0x004fe20000001810 */
[----:B------:R-:W-:Y:S01]  /*8940*/  FMUL.FTZ R27, R27, c[0x0][0x2ec] ;  /* 0x0000bb001b1b7a20 */ /* 0x000fe20000410000 */
[----:B-----5:R-:W1:Y:S01]  /*8950*/  MUFU.TANH R3, R24 ;  /* 0x0000001800037308 */ /* 0x020e620000002400 */
[----:B------:R-:W-:-:S05]  /*8960*/  IMAD.SHL.U32 R251, R251, 0x2, RZ ;  /* 0x00000002fbfb7824 */ /* 0x000fca00078e00ff */
[----:B------:R-:W-:Y:S02]  /*8970*/  HMMA.16816.F32 R176, R12, R188, R236 ;  /* 0x000000bc0cb0723c */ /* 0x000fe400000018ec */
[----:B------:R-:W-:Y:S01]  /*8980*/  MUFU.TANH R244, R25 ;  /* 0x0000001900f47308 */ /* 0x000fe20000002400 */
[----:B------:R-:W-:-:S07]  /*8990*/  LOP3.LUT R251, R251, 0x6, RZ, 0xc0, !PT ;  /* 0x00000006fbfb7812 */ /* 0x000fce00078ec0ff */
[----:B------:R-:W-:Y:S08]  /*89a0*/  MUFU.TANH R202, R26 ;  /* 0x0000001a00ca7308 */ /* 0x000ff00000002400 */
[----:B------:R2:W5:Y:S01]  /*89b0*/  MUFU.TANH R203, R27 ;  /* 0x0000001b00cb7308 */ /* 0x0005620000002400 */
[----:B------:R-:W-:Y:S01]  /*89c0*/  IMAD R0, R0, 0x40, R251 ;  /* 0x0000004000007824 */ /* 0x000fe200078e02fb */
[C---:B--2---:R-:W-:Y:S08]  /*89d0*/  HMMA.16816.F32 R24, R4.reuse, R186, R20 ;  /* 0x000000ba0418723c */ /* 0x044ff00000001814 */
[----:B----4-:R-:W-:Y:S01]  /*89e0*/  HMMA.16816.F32 R20, R4, R168, R28 ;  /* 0x000000a80414723c */ /* 0x010fe2000000181c */
[----:B------:R-:W2:Y:S01]  /*89f0*/  LDSM.16.M88.4 R28, [R209+0x7800] ;  /* 0x00780000d11c783b */ /* 0x000ea20000000200 */
[C---:B------:R-:W-:Y:S01]  /*8a00*/  ISETP.GE.AND P1, PT, R0.reuse, R235, PT ;  /* 0x000000eb0000720c */ /* 0x040fe20003f26270 */
[----:B------:R-:W-:Y:S01]  /*8a10*/  FMUL.FTZ R17, R17, c[0x0][0x2ec] ;  /* 0x0000bb0011117a20 */ /* 0x000fe20000410000 */
[----:B------:R-:W-:Y:S01]  /*8a20*/  IADD3 R2, R0, 0x1, RZ ;  /* 0x0000000100027810 */ /* 0x000fe20007ffe0ff */
[----:B------:R-:W-:-:S03]  /*8a30*/  FMUL.FTZ R172, R172, c[0x0][0x2ec] ;  /* 0x0000bb00acac7a20 */ /* 0x000fc60000410000 */
[----:B------:R-:W-:Y:S01]  /*8a40*/  HMMA.16816.F32 R184, R12, R190, R240 ;  /* 0x000000be0cb8723c */ /* 0x000fe200000018f0 */
[----:B------:R-:W-:Y:S01]  /*8a50*/  FMUL.FTZ R173, R173, c[0x0][0x2ec] ;  /* 0x0000bb00adad7a20 */ /* 0x000fe20000410000 */
[----:B------:R-:W-:Y:S01]  /*8a60*/  UISETP.GT.AND UP0, UPT, UR25, UR10, UPT ;  /* 0x0000000a1900728c */ /* 0x000fe2000bf04270 */
[----:B------:R-:W-:Y:S01]  /*8a70*/  FMUL.FTZ R174, R174, c[0x0][0x2ec] ;  /* 0x0000bb00aeae7a20 */ /* 0x000fe20000410000 */
[----:B------:R-:W-:-:S04]  /*8a80*/  DEPBAR.LE SB0, 0x0 ;  /* 0x000080000000791a */ /* 0x000fc80000000000 */
[----:B------:R-:W-:Y:S01]  /*8a90*/  HMMA.16816.F32 R12, R8, R34, R196 ;  /* 0x00000022080c723c */ /* 0x000fe200000018c4 */
[----:B------:R-:W-:Y:S01]  /*8aa0*/  ISETP.LT.OR P1, PT, R0, R233, P1 ;  /* 0x000000e90000720c */ /* 0x000fe20000f21670 */
[----:B------:R-:W-:Y:S01]  /*8ab0*/  FMUL.FTZ R175, R175, c[0x0][0x2ec] ;  /* 0x0000bb00afaf7a20 */ /* 0x000fe20000410000 */
[----:B------:R1:W-:Y:S01]  /*8ac0*/  MUFU.TANH R194, R17 ;  /* 0x0000001100c27308 */ /* 0x0003e20000002400 */
[C---:B------:R-:W-:Y:S02]  /*8ad0*/  ISETP.GE.AND P0, PT, R2.reuse, R235, PT ;  /* 0x000000eb0200720c */ /* 0x040fe40003f06270 */
[----:B------:R-:W-:Y:S01]  /*8ae0*/  ISETP.GE.AND P6, PT, R2, R234, PT ;  /* 0x000000ea0200720c */ /* 0x000fe20003fc6270 */
[----:B------:R-:W-:Y:S01]  /*8af0*/  FMUL.FTZ R18, R18, c[0x0][0x2ec] ;  /* 0x0000bb0012127a20 */ /* 0x000fe20000410000 */
[----:B------:R-:W-:Y:S01]  /*8b00*/  ISETP.LT.OR P0, PT, R2, R233, P0 ;  /* 0x000000e90200720c */ /* 0x000fe20000701670 */
[----:B------:R-:W-:Y:S02]  /*8b10*/  FMUL.FTZ R20, R20, c[0x0][0x2ec] ;  /* 0x0000bb0014147a20 */ /* 0x000fe40000410000 */
[----:B------:R-:W-:Y:S01]  /*8b20*/  MUFU.TANH R200, R172 ;  /* 0x000000ac00c87308 */ /* 0x000fe20000002400 */
[----:B------:R-:W-:-:S02]  /*8b30*/  ISETP.LT.OR P6, PT, R2, R232, P6 ;  /* 0x000000e80200720c */ /* 0x000fc400037c1670 */
[----:B-1----:R-:W-:-:S05]  /*8b40*/  FSEL R17, R3, -INF , !P1 ;  /* 0xff80000003117808 */ /* 0x002fca0004800000 */
[----:B------:R-:W-:Y:S01]  /*8b50*/  MUFU.TANH R201, R173 ;  /* 0x000000ad00c97308 */ /* 0x000fe20000002400 */
[----:B------:R-:W-:Y:S01]  /*8b60*/  ISETP.GE.AND P1, PT, R0, R234, PT ;  /* 0x000000ea0000720c */ /* 0x000fe20003f26270 */
[----:B------:R-:W-:Y:S01]  /*8b70*/  FMUL.FTZ R16, R16, c[0x0][0x2ec] ;  /* 0x0000bb0010107a20 */ /* 0x000fe20000410000 */
[C---:B------:R-:W-:Y:S02]  /*8b80*/  IADD3 R3, R0.reuse, 0x8, RZ ;  /* 0x0000000800037810 */ /* 0x040fe40007ffe0ff */
[----:B------:R-:W-:-:S03]  /*8b90*/  ISETP.LT.OR P1, PT, R0, R232, P1 ;  /* 0x000000e80000720c */ /* 0x000fc60000f21670 */
[----:B------:R-:W1:Y:S01]  /*8ba0*/  MUFU.TANH R193, R174 ;  /* 0x000000ae00c17308 */ /* 0x000e620000002400 */
[----:B------:R-:W-:Y:S01]  /*8bb0*/  IADD3 R2, R0, 0x9, RZ ;  /* 0x0000000900027810 */ /* 0x000fe20007ffe0ff */
[----:B------:R-:W-:Y:S06]  /*8bc0*/  HMMA.16816.F32 R32, R4, R170, R12 ;  /* 0x000000aa0420723c */ /* 0x000fec000000180c */
[----:B------:R3:W4:Y:S01]  /*8bd0*/  MUFU.TANH R192, R175 ;  /* 0x000000af00c07308 */ /* 0x0007220000002400 */
[----:B------:R-:W-:Y:S01]  /*8be0*/  FMUL.FTZ R12, R21, c[0x0][0x2ec] ;  /* 0x0000bb00150c7a20 */ /* 0x000fe20000410000 */
[----:B-----5:R-:W-:Y:S01]  /*8bf0*/  FSEL R21, R203, -INF , !P6 ;  /* 0xff800000cb157808 */ /* 0x020fe20007000000 */
[----:B------:R-:W-:Y:S01]  /*8c00*/  FMUL.FTZ R24, R24, c[0x0][0x2ec] ;  /* 0x0000bb0018187a20 */ /* 0x000fe20000410000 */
[----:B------:R-:W-:Y:S01]  /*8c10*/  ISETP.GE.AND P6, PT, R2, R235, PT ;  /* 0x000000eb0200720c */ /* 0x000fe20003fc6270 */
[----:B------:R-:W-:-:S03]  /*8c20*/  FMUL.FTZ R25, R25, c[0x0][0x2ec] ;  /* 0x0000bb0019197a20 */ /* 0x000fc60000410000 */
[----:B------:R5:W-:Y:S01]  /*8c30*/  MUFU.TANH R189, R18 ;  /* 0x0000001200bd7308 */ /* 0x000be20000002400 */
[----:B------:R-:W-:Y:S01]  /*8c40*/  FMUL.FTZ R26, R26, c[0x0][0x2ec] ;  /* 0x0000bb001a1a7a20 */ /* 0x000fe20000410000 */
[----:B---3--:R-:W-:Y:S06]  /*8c50*/  HMMA.16816.F32 R172, R8, R180, R176 ;  /* 0x000000b408ac723c */ /* 0x008fec00000018b0 */
[----:B------:R3:W-:Y:S01]  /*8c60*/  MUFU.TANH R13, R20 ;  /* 0x00000014000d7308 */ /* 0x0007e20000002400 */
[----:B------:R-:W-:Y:S01]  /*8c70*/  FMUL.FTZ R27, R27, c[0x0][0x2ec] ;  /* 0x0000bb001b1b7a20 */ /* 0x000fe20000410000 */
[----:B------:R-:W-:Y:S01]  /*8c80*/  ISETP.LT.OR P6, PT, R2, R233, P6 ;  /* 0x000000e90200720c */ /* 0x000fe200037c1670 */
[----:B------:R-:W-:Y:S01]  /*8c90*/  FMUL.FTZ R19, R19, c[0x0][0x2ec] ;  /* 0x0000bb0013137a20 */ /* 0x000fe20000410000 */
[----:B-----5:R-:W-:-:S04]  /*8ca0*/  FSEL R18, R202, -INF , !P1 ;  /* 0xff800000ca127808 */ /* 0x020fc80004800000 */
[----:B------:R5:W1:Y:S01]  /*8cb0*/  MUFU.TANH R134, R16 ;  /* 0x0000001000867308 */ /* 0x000a620000002400 */
[C---:B------:R-:W-:Y:S02]  /*8cc0*/  ISETP.GE.AND P1, PT, R3.reuse, R235, PT ;  /* 0x000000eb0300720c */ /* 0x040fe40003f26270 */
[----:B---3--:R-:W-:Y:S02]  /*8cd0*/  FSEL R20, R244, -INF , !P0 ;  /* 0xff800000f4147808 */ /* 0x008fe40004000000 */
[----:B------:R-:W-:-:S03]  /*8ce0*/  ISETP.GE.AND P0, PT, R3, R234, PT ;  /* 0x000000ea0300720c */ /* 0x000fc60003f06270 */
[----:B------:R-:W-:Y:S01]  /*8cf0*/  MUFU.TANH R135, R24 ;  /* 0x0000001800877308 */ /* 0x000fe20000002400 */
[C---:B------:R-:W-:Y:S02]  /*8d00*/  ISETP.LT.OR P1, PT, R3.reuse, R233, P1 ;  /* 0x000000e90300720c */ /* 0x040fe40000f21670 */
[----:B------:R-:W-:Y:S02]  /*8d10*/  ISETP.LT.OR P0, PT, R3, R232, P0 ;  /* 0x000000e80300720c */ /* 0x000fe40000701670 */
[----:B------:R-:W-:-:S03]  /*8d20*/  IADD3 R3, R0, 0x10, RZ ;  /* 0x0000001000037810 */ /* 0x000fc60007ffe0ff */
[----:B------:R-:W-:Y:S01]  /*8d30*/  MUFU.TANH R188, R25 ;  /* 0x0000001900bc7308 */ /* 0x000fe20000002400 */
[----:B-1----:R-:W-:Y:S02]  /*8d40*/  FSEL R15, R193, -INF , !P0 ;  /* 0xff800000c10f7808 */ /* 0x002fe40004000000 */
[----:B-----5:R-:W-:-:S05]  /*8d50*/  FSEL R16, R201, -INF , !P6 ;  /* 0xff800000c9107808 */ /* 0x020fca0007000000 */
[----:B------:R-:W-:Y:S01]  /*8d60*/  MUFU.TANH R176, R26 ;  /* 0x0000001a00b07308 */ /* 0x000fe20000002400 */
[C---:B------:R-:W-:Y:S02]  /*8d70*/  ISETP.GE.AND P0, PT, R3.reuse, R235, PT ;  /* 0x000000eb0300720c */ /* 0x040fe40003f06270 */
[----:B------:R-:W-:-:S05]  /*8d80*/  ISETP.GE.AND P6, PT, R3, R234, PT ;  /* 0x000000ea0300720c */ /* 0x000fca0003fc6270 */
[----:B------:R1:W-:Y:S01]  /*8d90*/  MUFU.TANH R170, R27 ;  /* 0x0000001b00aa7308 */ /* 0x0003e20000002400 */
[----:B------:R-:W-:-:S07]  /*8da0*/  ISETP.LT.OR P0, PT, R3, R233, P0 ;  /* 0x000000e90300720c */ /* 0x000fce0000701670 */
[----:B------:R3:W5:Y:S01]  /*8db0*/  MUFU.TANH R190, R19 ;  /* 0x0000001300be7308 */ /* 0x0007620000002400 */
[----:B-1----:R-:W-:Y:S01]  /*8dc0*/  HMMA.16816.F32 R24, R8, R182, R184 ;  /* 0x000000b60818723c */ /* 0x002fe200000018b8 */
[----:B------:R-:W-:Y:S02]  /*8dd0*/  ISETP.LT.OR P6, PT, R3, R232, P6 ;  /* 0x000000e80300720c */ /* 0x000fe400037c1670 */
[----:B---3--:R-:W-:Y:S02]  /*8de0*/  FSEL R19, R200, -INF , !P1 ;  /* 0xff800000c8137808 */ /* 0x008fe40004800000 */
[----:B------:R-:W-:Y:S02]  /*8df0*/  ISETP.GE.AND P1, PT, R2, R234, PT ;  /* 0x000000ea0200720c */ /* 0x000fe40003f26270 */
[----:B------:R-:W-:Y:S02]  /*8e00*/  IADD3 R3, R0, 0x18, RZ ;  /* 0x0000001800037810 */ /* 0x000fe40007ffe0ff */
[----:B------:R-:W-:-:S02]  /*8e10*/  ISETP.LT.OR P1, PT, R2, R232, P1 ;  /* 0x000000e80200720c */ /* 0x000fc40000f21670 */
[----:B------:R-:W-:Y:S01]  /*8e20*/  IADD3 R2, R0, 0x11, RZ ;  /* 0x0000001100027810 */ /* 0x000fe20007ffe0ff */
[----:B--2---:R-:W-:Y:S01]  /*8e30*/  HMMA.16816.F32 R8, R4, R28, R172 ;  /* 0x0000001c0408723c */ /* 0x004fe200000018ac */
[----:B----4-:R-:W-:Y:S02]  /*8e40*/  FSEL R14, R192, -INF , !P1 ;  /* 0xff800000c00e7808 */ /* 0x010fe40004800000 */
[----:B------:R-:W-:Y:S02]  /*8e50*/  FSEL R134, R134, -INF , !P0 ;  /* 0xff80000086867808 */ /* 0x000fe40004000000 */
[----:B------:R-:W-:Y:S02]  /*8e60*/  FSEL R168, R189, -INF , !P6 ;  /* 0xff800000bda87808 */ /* 0x000fe40007000000 */
[C---:B------:R-:W-:Y:S02]  /*8e70*/  ISETP.GE.AND P1, PT, R2.reuse, R235, PT ;  /* 0x000000eb0200720c */ /* 0x040fe40003f26270 */
[----:B------:R-:W-:-:S02]  /*8e80*/  ISETP.GE.AND P0, PT, R2, R234, PT ;  /* 0x000000ea0200720c */ /* 0x000fc40003f06270 */
[C---:B------:R-:W-:Y:S01]  /*8e90*/  ISETP.GE.AND P6, PT, R3.reuse, R235, PT ;  /* 0x000000eb0300720c */ /* 0x040fe20003fc6270 */
[----:B------:R-:W-:Y:S01]  /*8ea0*/  FMUL.FTZ R22, R22, c[0x0][0x2ec] ;  /* 0x0000bb0016167a20 */ /* 0x000fe20000410000 */
[CC--:B------:R-:W-:Y:S02]  /*8eb0*/  ISETP.LT.OR P1, PT, R2.reuse, R233.reuse, P1 ;  /* 0x000000e90200720c */ /* 0x0c0fe40000f21670 */
[----:B------:R-:W-:Y:S02]  /*8ec0*/  ISETP.LT.OR P0, PT, R2, R232, P0 ;  /* 0x000000e80200720c */ /* 0x000fe40000701670 */
[----:B------:R-:W-:Y:S02]  /*8ed0*/  ISETP.LT.OR P6, PT, R3, R233, P6 ;  /* 0x000000e90300720c */ /* 0x000fe400037c1670 */
[----:B------:R-:W-:Y:S02]  /*8ee0*/  IADD3 R2, R0, 0x19, RZ ;  /* 0x0000001900027810 */ /* 0x000fe40007ffe0ff */
[----:B------:R-:W-:-:S02]  /*8ef0*/  FSEL R28, R194, -INF , !P1 ;  /* 0xff800000c21c7808 */ /* 0x000fc40004800000 */
[----:B-----5:R-:W-:Y:S02]  /*8f00*/  FSEL R169, R190, -INF , !P0 ;  /* 0xff800000bea97808 */ /* 0x020fe40004000000 */
[----:B------:R-:W-:Y:S01]  /*8f10*/  FSEL R135, R135, -INF , !P6 ;  /* 0xff80000087877808 */ /* 0x000fe20007000000 */
[----:B------:R-:W-:Y:S01]  /*8f20*/  MUFU.TANH R177, R12 ;  /* 0x0000000c00b17308 */ /* 0x000fe20000002400 */
[-C--:B------:R-:W-:Y:S02]  /*8f30*/  ISETP.GE.AND P1, PT, R3, R234.reuse, PT ;  /* 0x000000ea0300720c */ /* 0x080fe40003f26270 */
[C---:B------:R-:W-:Y:S02]  /*8f40*/  ISETP.GE.AND P0, PT, R2.reuse, R235, PT ;  /* 0x000000eb0200720c */ /* 0x040fe40003f06270 */
[----:B------:R-:W-:Y:S01]  /*8f50*/  ISETP.GE.AND P6, PT, R2, R234, PT ;  /* 0x000000ea0200720c */ /* 0x000fe20003fc6270 */
[----:B------:R-:W-:Y:S02]  /*8f60*/  HMMA.16816.F32 R4, R4, R30, R24 ;  /* 0x0000001e0404723c */ /* 0x000fe40000001818 */
[----:B------:R-:W1:Y:S01]  /*8f70*/  MUFU.TANH R22, R22 ;  /* 0x0000001600167308 */ /* 0x000e620000002400 */
[----:B------:R-:W-:Y:S01]  /*8f80*/  FMUL.FTZ R23, R23, c[0x0][0x2ec] ;  /* 0x0000bb0017177a20 */ /* 0x000fe20000410000 */
[-C--:B------:R-:W-:Y:S01]  /*8f90*/  ISETP.LT.OR P1, PT, R3, R232.reuse, P1 ;  /* 0x000000e80300720c */ /* 0x080fe20000f21670 */
[----:B------:R-:W-:Y:S01]  /*8fa0*/  FMUL.FTZ R32, R32, c[0x0][0x2ec] ;  /* 0x0000bb0020207a20 */ /* 0x000fe20000410000 */
[----:B------:R-:W-:Y:S01]  /*8fb0*/  ISETP.LT.OR P0, PT, R2, R233, P0 ;  /* 0x000000e90200720c */ /* 0x000fe20000701670 */
[----:B------:R-:W-:Y:S01]  /*8fc0*/  FMUL.FTZ R34, R34, c[0x0][0x2ec] ;  /* 0x0000bb0022227a20 */ /* 0x000fe20000410000 */
[----:B------:R-:W-:-:S02]  /*8fd0*/  ISETP.LT.OR P6, PT, R2, R232, P6 ;  /* 0x000000e80200720c */ /* 0x000fc400037c1670 */
[C---:B------:R-:W-:Y:S02]  /*8fe0*/  IADD3 R3, R0.reuse, 0x20, RZ ;  /* 0x0000002000037810 */ /* 0x040fe40007ffe0ff */
[----:B------:R-:W-:Y:S02]  /*8ff0*/  IADD3 R2, R0, 0x21, RZ ;  /* 0x0000002100027810 */ /* 0x000fe40007ffe0ff */
[----:B------:R-:W-:Y:S02]  /*9000*/  FSEL R171, R176, -INF , !P1 ;  /* 0xff800000b0ab7808 */ /* 0x000fe40004800000 */
[----:B------:R-:W-:Y:S02]  /*9010*/  FSEL R29, R188, -INF , !P0 ;  /* 0xff800000bc1d7808 */ /* 0x000fe40004000000 */
[----:B------:R-:W-:Y:S01]  /*9020*/  FSEL R170, R170, -INF , !P6 ;  /* 0xff800000aaaa7808 */ /* 0x000fe20007000000 */
[----:B------:R-:W2:Y:S01]  /*9030*/  MUFU.TANH R23, R23 ;  /* 0x0000001700177308 */ /* 0x000ea20000002400 */
[----:B------:R-:W-:-:S02]  /*9040*/  ISETP.GE.AND P1, PT, R3, R235, PT ;  /* 0x000000eb0300720c */ /* 0x000fc40003f26270 */
[----:B------:R-:W-:Y:S02]  /*9050*/  ISETP.GE.AND P0, PT, R3, R234, PT ;  /* 0x000000ea0300720c */ /* 0x000fe40003f06270 */
[----:B------:R-:W-:-:S03]  /*9060*/  ISETP.GE.AND P6, PT, R2, R235, PT ;  /* 0x000000eb0200720c */ /* 0x000fc60003fc6270 */
[----:B------:R-:W3:Y:S01]  /*9070*/  MUFU.TANH R32, R32 ;  /* 0x0000002000207308 */ /* 0x000ee20000002400 */
[----:B------:R-:W-:Y:S01]  /*9080*/  FMUL.FTZ R35, R35, c[0x0][0x2ec] ;  /* 0x0000bb0023237a20 */ /* 0x000fe20000410000 */
[C---:B------:R-:W-:Y:S02]  /*9090*/  ISETP.LT.OR P1, PT, R3.reuse, R233, P1 ;  /* 0x000000e90300720c */ /* 0x040fe40000f21670 */
[----:B------:R-:W-:-:S04]  /*90a0*/  ISETP.LT.OR P0, PT, R3, R232, P0 ;  /* 0x000000e80300720c */ /* 0x000fc80000701670 */
[----:B------:R-:W4:Y:S01]  /*90b0*/  MUFU.TANH R34, R34 ;  /* 0x0000002200227308 */ /* 0x000f220000002400 */
[----:B------:R-:W-:Y:S01]  /*90c0*/  ISETP.LT.OR P6, PT, R2, R233, P6 ;  /* 0x000000e90200720c */ /* 0x000fe200037c1670 */
[----:B------:R-:W-:Y:S01]  /*90d0*/  FMUL.FTZ R8, R8, c[0x0][0x2ec] ;  /* 0x0000bb0008087a20 */ /* 0x000fe20000410000 */
[----:B------:R-:W-:Y:S02]  /*90e0*/  IADD3 R3, R0, 0x28, RZ ;  /* 0x0000002800037810 */ /* 0x000fe40007ffe0ff */
[----:B------:R-:W-:Y:S02]  /*90f0*/  FSEL R251, R13, -INF , !P1 ;  /* 0xff8000000dfb7808 */ /* 0x000fe40004800000 */
[----:B-1----:R-:W-:Y:S02]  /*9100*/  FSEL R252, R22, -INF , !P0 ;  /* 0xff80000016fc7808 */ /* 0x002fe40004000000 */
[----:B------:R-:W-:Y:S01]  /*9110*/  FSEL R250, R177, -INF , !P6 ;  /* 0xff800000b1fa7808 */ /* 0x000fe20007000000 */
[----:B------:R-:W-:Y:S01]  /*9120*/  FMUL.FTZ R33, R33, c[0x0][0x2ec] ;  /* 0x0000bb0021217a20 */ /* 0x000fe20000410000 */
[----:B------:R-:W-:Y:S01]  /*9130*/  ISETP.GE.AND P1, PT, R2, R234, PT ;  /* 0x000000ea0200720c */ /* 0x000fe20003f26270 */
[----:B------:R-:W1:Y:S01]  /*9140*/  MUFU.TANH R35, R35 ;  /* 0x0000002300237308 */ /* 0x000e620000002400 */
[----:B------:R-:W-:-:S02]  /*9150*/  ISETP.GE.AND P0, PT, R3, R235, PT ;  /* 0x000000eb0300720c */ /* 0x000fc40003f06270 */
[----:B------:R-:W-:Y:S02]  /*9160*/  ISETP.GE.AND P6, PT, R3, R234, PT ;  /* 0x000000ea0300720c */ /* 0x000fe40003fc6270 */
[----:B------:R-:W-:-:S03]  /*9170*/  ISETP.LT.OR P1, PT, R2, R232, P1 ;  /* 0x000000e80200720c */ /* 0x000fc60000f21670 */
[----:B------:R-:W5:Y:S01]  /*9180*/  MUFU.TANH R13, R8 ;  /* 0x00000008000d7308 */ /* 0x000f620000002400 */
[C---:B------:R-:W-:Y:S02]  /*9190*/  ISETP.LT.OR P0, PT, R3.reuse, R233, P0 ;  /* 0x000000e90300720c */ /* 0x040fe40000701670 */
[----:B------:R-:W-:Y:S01]  /*91a0*/  ISETP.LT.OR P6, PT, R3, R232, P6 ;  /* 0x000000e80300720c */ /* 0x000fe200037c1670 */
[----:B------:R-:W-:Y:S01]  /*91b0*/  FMUL.FTZ R9, R9, c[0x0][0x2ec] ;  /* 0x0000bb0009097a20 */ /* 0x000fe20000410000 */
[C---:B------:R-:W-:Y:S02]  /*91c0*/  IADD3 R2, R0.reuse, 0x29, RZ ;  /* 0x0000002900027810 */ /* 0x040fe40007ffe0ff */
[----:B------:R-:W-:Y:S01]  /*91d0*/  IADD3 R3, R0, 0x30, RZ ;  /* 0x0000003000037810 */ /* 0x000fe20007ffe0ff */
[----:B------:R-:W1:Y:S01]  /*91e0*/  MUFU.TANH R33, R33 ;  /* 0x0000002100217308 */ /* 0x000e620000002400 */
[----:B--2---:R-:W-:Y:S01]  /*91f0*/  FSEL R27, R23, -INF , !P1 ;  /* 0xff800000171b7808 */ /* 0x004fe20004800000 */
[----:B------:R-:W-:Y:S01]  /*9200*/  FMUL.FTZ R4, R4, c[0x0][0x2ec] ;  /* 0x0000bb0004047a20 */ /* 0x000fe20000410000 */
[----:B---3--:R-:W-:-:S02]  /*9210*/  FSEL R248, R32, -INF , !P0 ;  /* 0xff80000020f87808 */ /* 0x008fc40004000000 */
[----:B----4-:R-:W-:Y:S01]  /*9220*/  FSEL R26, R34, -INF , !P6 ;  /* 0xff800000221a7808 */ /* 0x010fe20007000000 */
[----:B------:R-:W-:Y:S01]  /*9230*/  BAR.SYNC.DEFER_BLOCKING 0x0 ;  /* 0x0000000000007b1d */ /* 0x000fe20000010000 */
[CC--:B------:R-:W-:Y:S02]  /*9240*/  ISETP.GE.AND P1, PT, R2.reuse, R235.reuse, PT ;  /* 0x000000eb0200720c */ /* 0x0c0fe40003f26270 */
[----:B------:R-:W-:Y:S02]  /*9250*/  ISETP.GE.AND P0, PT, R2, R234, PT ;  /* 0x000000ea0200720c */ /* 0x000fe40003f06270 */
[----:B------:R-:W-:Y:S01]  /*9260*/  ISETP.GE.AND P6, PT, R3, R235, PT ;  /* 0x000000eb0300720c */ /* 0x000fe20003fc6270 */
[----:B------:R-:W2:Y:S01]  /*9270*/  MUFU.TANH R12, R9 ;  /* 0x00000009000c7308 */ /* 0x000ea20000002400 */
[----:B------:R-:W-:Y:S01]  /*9280*/  FMUL.FTZ R10, R10, c[0x0][0x2ec] ;  /* 0x0000bb000a0a7a20 */ /* 0x000fe20000410000 */
[C---:B------:R-:W-:Y:S02]  /*9290*/  ISETP.LT.OR P1, PT, R2.reuse, R233, P1 ;  /* 0x000000e90200720c */ /* 0x040fe40000f21670 */
[----:B------:R-:W-:-:S02]  /*92a0*/  ISETP.LT.OR P0, PT, R2, R232, P0 ;  /* 0x000000e80200720c */ /* 0x000fc40000701670 */
[----:B------:R-:W-:Y:S02]  /*92b0*/  ISETP.LT.OR P6, PT, R3, R233, P6 ;  /* 0x000000e90300720c */ /* 0x000fe400037c1670 */
[----:B------:R3:W-:Y:S01]  /*92c0*/  MUFU.TANH R8, R4 ;  /* 0x0000000400087308 */ /* 0x0007e20000002400 */
[----:B------:R-:W-:Y:S02]  /*92d0*/  IADD3 R2, R0, 0x31, RZ ;  /* 0x0000003100027810 */ /* 0x000fe40007ffe0ff */
[----:B-1----:R-:W-:Y:S02]  /*92e0*/  FSEL R24, R35, -INF , !P0 ;  /* 0xff80000023187808 */ /* 0x002fe40004000000 */
[----:B-----5:R-:W-:Y:S02]  /*92f0*/  FSEL R191, R13, -INF , !P6 ;  /* 0xff8000000dbf7808 */ /* 0x020fe40007000000 */
[C---:B------:R-:W-:Y:S01]  /*9300*/  ISETP.GE.AND P0, PT, R2.reuse, R235, PT ;  /* 0x000000eb0200720c */ /* 0x040fe20003f06270 */
[----:B------:R-:W1:Y:S01]  /*9310*/  MUFU.TANH R10, R10 ;  /* 0x0000000a000a7308 */ /* 0x000e620000002400 */
[----:B------:R-:W-:Y:S01]  /*9320*/  ISETP.GE.AND P6, PT, R2, R234, PT ;  /* 0x000000ea0200720c */ /* 0x000fe20003fc6270 */
[----:B---3--:R-:W-:-:S02]  /*9330*/  FMUL.FTZ R4, R6, c[0x0][0x2ec] ;  /* 0x0000bb0006047a20 */ /* 0x008fc40000410000 */
[----:B------:R-:W-:Y:S01]  /*9340*/  FMUL.FTZ R9, R11, c[0x0][0x2ec] ;  /* 0x0000bb000b097a20 */ /* 0x000fe20000410000 */
[----:B------:R-:W-:-:S03]  /*9350*/  ISETP.LT.OR P0, PT, R2, R233, P0 ;  /* 0x000000e90200720c */ /* 0x000fc60000701670 */
[----:B------:R-:W3:Y:S01]  /*9360*/  MUFU.TANH R4, R4 ;  /* 0x0000000400047308 */ /* 0x000ee20000002400 */
[----:B------:R-:W-:Y:S02]  /*9370*/  ISETP.LT.OR P6, PT, R2, R232, P6 ;  /* 0x000000e80200720c */ /* 0x000fe400037c1670 */
[----:B------:R-:W-:Y:S02]  /*9380*/  FSEL R249, R33, -INF , !P1 ;  /* 0xff80000021f97808 */ /* 0x000fe40004800000 */
[----:B------:R-:W-:Y:S02]  /*9390*/  IADD3 R2, R0, 0x38, RZ ;  /* 0x0000003800027810 */ /* 0x000fe40007ffe0ff */
[-C--:B------:R-:W-:Y:S01]  /*93a0*/  ISETP.GE.AND P1, PT, R3, R234.reuse, PT ;  /* 0x000000ea0300720c */ /* 0x080fe20003f26270 */
[----:B------:R-:W4:Y:S01]  /*93b0*/  MUFU.TANH R9, R9 ;  /* 0x0000000900097308 */ /* 0x000f220000002400 */
[----:B--2---:R-:W-:Y:S02]  /*93c0*/  FSEL R32, R12, -INF , !P0 ;  /* 0xff8000000c207808 */ /* 0x004fe40004000000 */
[C---:B------:R-:W-:Y:S01]  /*93d0*/  ISETP.GE.AND P0, PT, R2.reuse, R234, PT ;  /* 0x000000ea0200720c */ /* 0x040fe20003f06270 */
[----:B------:R-:W-:Y:S01]  /*93e0*/  FMUL.FTZ R5, R5, c[0x0][0x2ec] ;  /* 0x0000bb0005057a20 */ /* 0x000fe20000410000 */
[-C--:B------:R-:W-:Y:S01]  /*93f0*/  ISETP.LT.OR P1, PT, R3, R232.reuse, P1 ;  /* 0x000000e80300720c */ /* 0x080fe20000f21670 */
[----:B------:R-:W-:Y:S01]  /*9400*/  FMUL.FTZ R3, R7, c[0x0][0x2ec] ;  /* 0x0000bb0007037a20 */ /* 0x000fe20000410000 */
[----:B------:R-:W-:-:S02]  /*9410*/  ISETP.LT.OR P0, PT, R2, R232, P0 ;  /* 0x000000e80200720c */ /* 0x000fc40000701670 */
[----:B-1----:R-:W-:Y:S01]  /*9420*/  FSEL R179, R10, -INF , !P1 ;  /* 0xff8000000ab37808 */ /* 0x002fe20004800000 */
[----:B------:R-:W1:Y:S01]  /*9430*/  MUFU.TANH R5, R5 ;  /* 0x0000000500057308 */ /* 0x000e620000002400 */
[----:B------:R-:W-:Y:S02]  /*9440*/  ISETP.GE.AND P1, PT, R2, R235, PT ;  /* 0x000000eb0200720c */ /* 0x000fe40003f26270 */
[----:B---3--:R-:W-:Y:S02]  /*9450*/  FSEL R30, R4, -INF , !P0 ;  /* 0xff800000041e7808 */ /* 0x008fe40004000000 */
[----:B------:R-:W-:-:S03]  /*9460*/  PLOP3.LUT P0, PT, PT, PT, UP0, 0x80, 0x0 ;  /* 0x000000000000781c */ /* 0x000fc60003f0f008 */
[----:B------:R-:W2:Y:S01]  /*9470*/  MUFU.TANH R3, R3 ;  /* 0x0000000300037308 */ /* 0x000ea20000002400 */
[----:B------:R-:W-:Y:S02]  /*9480*/  ISETP.LT.OR P1, PT, R2, R233, P1 ;  /* 0x000000e90200720c */ /* 0x000fe40000f21670 */
[----:B------:R-:W-:Y:S02]  /*9490*/  IADD3 R0, R0, 0x39, RZ ;  /* 0x0000003900007810 */ /* 0x000fe40007ffe0ff */
[----:B----4-:R-:W-:Y:S02]  /*94a0*/  FSEL R196, R9, -INF , !P6 ;  /* 0xff80000009c47808 */ /* 0x010fe40007000000 */
[----:B------:R-:W-:Y:S02]  /*94b0*/  FSEL R25, R8, -INF , !P1 ;  /* 0xff80000008197808 */ /* 0x000fe40004800000 */
[C---:B------:R-:W-:Y:S02]  /*94c0*/  ISETP.GE.AND P6, PT, R0.reuse, R235, PT ;  /* 0x000000eb0000720c */ /* 0x040fe40003fc6270 */
[----:B------:R-:W-:-:S02]  /*94d0*/  ISETP.GE.AND P1, PT, R0, R234, PT ;  /* 0x000000ea0000720c */ /* 0x000fc40003f26270 */
[C---:B------:R-:W-:Y:S02]  /*94e0*/  ISETP.LT.OR P6, PT, R0.reuse, R233, P6 ;  /* 0x000000e90000720c */ /* 0x040fe400037c1670 */
[----:B------:R-:W-:Y:S02]  /*94f0*/  ISETP.LT.OR P1, PT, R0, R232, P1 ;  /* 0x000000e80000720c */ /* 0x000fe40000f21670 */
[----:B-1----:R-:W-:Y:S02]  /*9500*/  FSEL R31, R5, -INF , !P6 ;  /* 0xff800000051f7808 */ /* 0x002fe40007000000 */
[----:B--2---:R-:W-:Y:S01]  /*9510*/  FSEL R195, R3, -INF , !P1 ;  /* 0xff80000003c37808 */ /* 0x004fe20004800000 */
        /* <DEDUP_REMOVED lines=75> */
.L_x_1874:
[----:B------:R-:W-:Y:S05]  /*99d0*/  BSYNC B0 ;  /* 0x0000000000007941 */ /* 0x000fea0003800000 */
.L_x_1873:
[----:B------:R-:W0:Y:S02]  /*99e0*/  LDGDEPBAR ;  /* 0x00000000000079af */ /* 0x000e240000000000 */
.L_x_1872:
[----:B------:R-:W-:Y:S02]  /*99f0*/  FMNMX.FTZ R0, R133, R17, !PT ;  /* 0x0000001185007209 */ /* 0x000fe40007810000 */
[----:B-1----:R-:W-:Y:S02]  /*9a00*/  MOV R11, R196 ;  /* 0x000000c4000b7202 */ /* 0x002fe40000000f00 */
[----:B------:R-:W-:Y:S02]  /*9a10*/  FMNMX.FTZ R0, R20, R0, !PT ;  /* 0x0000000014007209 */ /* 0x000fe40007810000 */
[----:B------:R-:W-:Y:S02]  /*9a20*/  MOV R34, R246 ;  /* 0x000000f600227202 */ /* 0x000fe40000000f00 */
[----:B------:R-:W-:Y:S02]  /*9a30*/  FMNMX.FTZ R0, R19, R0, !PT ;  /* 0x0000000013007209 */ /* 0x000fe40007810000 */
[----:B------:R-:W-:-:S02]  /*9a40*/  MOV R173, R245 ;  /* 0x000000f500ad7202 */ /* 0x000fc40000000f00 */
        /* <DEDUP_REMOVED lines=48> */
[----:B------:R-:W-:Y:S01]  /*9d50*/  MUFU.EX2 R10, R17 ;  /* 0x00000011000a7308 */ /* 0x000fe20000000800 */
        /* <DEDUP_REMOVED lines=11> */
[----:B------:R-:W-:Y:S08]  /*9e10*/  MUFU.EX2 R175, R16 ;  /* 0x0000001000af7308 */ /* 0x000ff00000000800 */
[----:B------:R3:W4:Y:S08]  /*9e20*/  MUFU.EX2 R6, R18 ;  /* 0x0000001200067308 */ /* 0x0007300000000800 */
[----:B------:R-:W5:Y:S01]  /*9e30*/  MUFU.EX2 R9, R20 ;  /* 0x0000001400097308 */ /* 0x000f620000000800 */
[----:B---3--:R-:W3:Y:S07]  /*9e40*/  LDSM.16.MT88.4 R16, [R205+0x18000] ;  /* 0x01800000cd10783b */ /* 0x008eee0000004200 */
[----:B------:R1:W-:Y:S08]  /*9e50*/  MUFU.EX2 R33, R21 ;  /* 0x0000001500217308 */ /* 0x0003f00000000800 */
[----:B------:R2:W-:Y:S01]  /*9e60*/  MUFU.EX2 R172, R15 ;  /* 0x0000000f00ac7308 */ /* 0x0005e20000000800 */
[----:B-1----:R-:W1:Y:S07]  /*9e70*/  LDSM.16.MT88.4 R20, [R206+0x18000] ;  /* 0x01800000ce14783b */ /* 0x002e6e0000004200 */
[----:B------:R4:W3:Y:S01]  /*9e80*/  MUFU.EX2 R174, R3 ;  /* 0x0000000300ae7308 */ /* 0x0008e20000000800 */
[----:B--2---:R-:W2:Y:S07]  /*9e90*/  LDSM.16.MT88.4 R12, [R208+0x18000] ;  /* 0x01800000d00c783b */ /* 0x004eae0000004200 */
[----:B------:R-:W3:Y:S01]  /*9ea0*/  MUFU.EX2 R8, R5 ;  /* 0x0000000500087308 */ /* 0x000ee20000000800 */
[----:B----4-:R-:W-:Y:S01]  /*9eb0*/  FADD.FTZ R3, R132, -R4 ;  /* 0x8000000484037221 */ /* 0x010fe20000010000 */
[----:B------:R-:W-:-:S02]  /*9ec0*/  MOV R132, R6 ;  /* 0x0000000600847202 */ /* 0x000fc40000000f00 */
[----:B-----5:R-:W-:Y:S01]  /*9ed0*/  F2FP.PACK_AB R4, R9, R10 ;  /* 0x0000000a0904723e */ /* 0x020fe200000000ff */
[----:B------:R-:W-:Y:S01]  /*9ee0*/  FMUL.FTZ R3, R3, c[0x0][0x23c] ;  /* 0x00008f0003037a20 */ /* 0x000fe20000410000 */
[----:B------:R-:W-:Y:S02]  /*9ef0*/  F2FP.PACK_AB R6, R175, R35 ;  /* 0x00000023af06723e */ /* 0x000fe400000000ff */
[----:B---3--:R-:W-:Y:S01]  /*9f00*/  F2FP.PACK_AB R7, R174, R172 ;  /* 0x000000acae07723e */ /* 0x008fe200000000ff */
[----:B------:R-:W-:Y:S01]  /*9f10*/  FMUL.FTZ R136, R136, R8 ;  /* 0x0000000888887220 */ /* 0x000fe20000410000 */
        /* <DEDUP_REMOVED lines=52> */
[-C--:B------:R-:W-:Y:S01]  /*a260*/  FMUL.FTZ R45, R45, R8.reuse ;  /* 0x000000082d2d7220 */ /* 0x080fe20000410000 */
[C---:B------:R-:W-:Y:S01]  /*a270*/  HMMA.16816.F32 R200, R4.reuse, R18, R164 ;  /* 0x0000001204c8723c */ /* 0x040fe200000018a4 */
[-C--:B------:R-:W-:Y:S01]  /*a280*/  FMUL.FTZ R46, R46, R3.reuse ;  /* 0x000000032e2e7220 */ /* 0x080fe20000410000 */
[----:B------:R-:W3:Y:S01]  /*a290*/  LDSM.16.MT88.4 R16, [R208+0x1a000] ;  /* 0x01a00000d010783b */ /* 0x000ee20000004200 */
[-C--:B------:R-:W-:Y:S02]  /*a2a0*/  FMUL.FTZ R47, R47, R3.reuse ;  /* 0x000000032f2f7220 */ /* 0x080fe40000410000 */
        /* <DEDUP_REMOVED lines=9> */
[----:B------:R-:W-:Y:S01]  /*a340*/  FMUL.FTZ R54, R54, R3 ;  /* 0x0000000336367220 */ /* 0x000fe20000410000 */
[----:B------:R-:W-:Y:S01]  /*a350*/  MOV R39, R175 ;  /* 0x000000af00277202 */ /* 0x000fe20000000f00 */
[----:B------:R-:W-:Y:S01]  /*a360*/  FMUL.FTZ R55, R55, R3 ;  /* 0x0000000337377220 */ /* 0x000fe20000410000 */
[----:B------:R-:W-:Y:S01]  /*a370*/  MOV R38, R174 ;  /* 0x000000ae00267202 */ /* 0x000fe20000000f00 */
[-C--:B------:R-:W-:Y:S01]  /*a380*/  FMUL.FTZ R56, R56, R8.reuse ;  /* 0x0000000838387220 */ /* 0x080fe20000410000 */
        /* <DEDUP_REMOVED lines=11> */
[----:B------:R-:W-:Y:S01]  /*a440*/  FMUL.FTZ R61, R61, R8 ;  /* 0x000000083d3d7220 */ /* 0x000fe20000410000 */
[----:B------:R-:W-:Y:S01]  /*a450*/  MOV R42, R34 ;  /* 0x00000022002a7202 */ /* 0x000fe20000000f00 */
[----:B------:R-:W-:Y:S01]  /*a460*/  FMUL.FTZ R62, R62, R3 ;  /* 0x000000033e3e7220 */ /* 0x000fe20000410000 */
[----:B------:R-:W-:Y:S01]  /*a470*/  MOV R41, R33 ;  /* 0x0000002100297202 */ /* 0x000fe20000000f00 */
[----:B------:R-:W-:Y:S01]  /*a480*/  FMUL.FTZ R63, R63, R3 ;  /* 0x000000033f3f7220 */ /* 0x000fe20000410000 */
[----:B------:R-:W-:Y:S01]  /*a490*/  MOV R47, R179 ;  /* 0x000000b3002f7202 */ /* 0x000fe20000000f00 */
[----:B------:R-:W-:-:S02]  /*a4a0*/  FMUL.FTZ R64, R64, R8 ;  /* 0x0000000840407220 */ /* 0x000fc40000410000 */
[-C--:B------:R-:W-:Y:S01]  /*a4b0*/  FMUL.FTZ R65, R65, R8.reuse ;  /* 0x0000000841417220 */ /* 0x080fe20000410000 */
[C---:B---3--:R-:W-:Y:S01]  /*a4c0*/  HMMA.16816.F32 R176, R4.reuse, R16, R52 ;  /* 0x0000001004b0723c */ /* 0x048fe20000001834 */
[-C--:B------:R-:W-:Y:S02]  /*a4d0*/  FMUL.FTZ R66, R66, R3.reuse ;  /* 0x0000000342427220 */ /* 0x080fe40000410000 */
[-C--:B------:R-:W-:Y:S02]  /*a4e0*/  FMUL.FTZ R67, R67, R3.reuse ;  /* 0x0000000343437220 */ /* 0x080fe40000410000 */
[-C--:B------:R-:W-:Y:S02]  /*a4f0*/  FMUL.FTZ R68, R68, R8.reuse ;  /* 0x0000000844447220 */ /* 0x080fe40000410000 */
[----:B------:R-:W-:Y:S01]  /*a500*/  FMUL.FTZ R69, R69, R8 ;  /* 0x0000000845457220 */ /* 0x000fe20000410000 */
[C---:B------:R-:W-:Y:S01]  /*a510*/  HMMA.16816.F32 R172, R4.reuse, R18, R56 ;  /* 0x0000001204ac723c */ /* 0x040fe20000001838 */
[-C--:B------:R-:W-:Y:S01]  /*a520*/  FMUL.FTZ R70, R70, R3.reuse ;  /* 0x0000000346467220 */ /* 0x080fe20000410000 */
[----:B------:R-:W3:Y:S01]  /*a530*/  LDSM.16.MT88.4 R16, [R206+0x1c000] ;  /* 0x01c00000ce10783b */ /* 0x000ee20000004200 */
[----:B------:R-:W-:Y:S01]  /*a540*/  FMUL.FTZ R71, R71, R3 ;  /* 0x0000000347477220 */ /* 0x000fe20000410000 */
[----:B------:R-:W-:Y:S01]  /*a550*/  MOV R55, R132 ;  /* 0x0000008400377202 */ /* 0x000fe20000000f00 */
[-C--:B------:R-:W-:Y:S01]  /*a560*/  FMUL.FTZ R72, R72, R8.reuse ;  /* 0x0000000848487220 */ /* 0x080fe20000410000 */
[----:B------:R-:W-:Y:S01]  /*a570*/  MOV R54, R133 ;  /* 0x0000008500367202 */ /* 0x000fe20000000f00 */
[----:B------:R-:W-:Y:S01]  /*a580*/  FMUL.FTZ R73, R73, R8 ;  /* 0x0000000849497220 */ /* 0x000fe20000410000 */
[C---:B-1----:R-:W-:Y:S01]  /*a590*/  HMMA.16816.F32 R156, R4.reuse, R20, R60 ;  /* 0x00000014049c723c */ /* 0x042fe2000000183c */
[----:B------:R-:W-:Y:S01]  /*a5a0*/  FMUL.FTZ R74, R74, R3 ;  /* 0x000000034a4a7220 */ /* 0x000fe20000410000 */
[----:B------:R-:W-:Y:S01]  /*a5b0*/  MOV R56, R9 ;  /* 0x0000000900387202 */ /* 0x000fe20000000f00 */
[----:B------:R-:W-:Y:S01]  /*a5c0*/  FMUL.FTZ R75, R75, R3 ;  /* 0x000000034b4b7220 */ /* 0x000fe20000410000 */
[----:B------:R-:W-:Y:S01]  /*a5d0*/  MOV R58, R24 ;  /* 0x00000018003a7202 */ /* 0x000fe20000000f00 */
[-C--:B------:R-:W-:Y:S01]  /*a5e0*/  FMUL.FTZ R76, R76, R8.reuse ;  /* 0x000000084c4c7220 */ /* 0x080fe20000410000 */
[----:B------:R-:W-:Y:S01]  /*a5f0*/  MOV R57, R25 ;  /* 0x0000001900397202 */ /* 0x000fe20000000f00 */
[----:B------:R-:W-:Y:S01]  /*a600*/  FMUL.FTZ R77, R77, R8 ;  /* 0x000000084d4d7220 */ /* 0x000fe20000410000 */
[C---:B------:R-:W-:Y:S01]  /*a610*/  HMMA.16816.F32 R148, R4.reuse, R22, R64 ;  /* 0x000000160494723c */ /* 0x040fe20000001840 */
[----:B------:R-:W1:Y:S01]  /*a620*/  LDSM.16.MT88.4 R20, [R208+0x1c000] ;  /* 0x01c00000d014783b */ /* 0x000e620000004200 */
[-C--:B------:R-:W-:Y:S01]  /*a630*/  FMUL.FTZ R78, R78, R3.reuse ;  /* 0x000000034e4e7220 */ /* 0x080fe20000410000 */
[----:B------:R-:W-:Y:S01]  /*a640*/  MOV R132, R26 ;  /* 0x0000001a00847202 */ /* 0x000fe20000000f00 */
[----:B------:R-:W-:Y:S01]  /*a650*/  FMUL.FTZ R79, R79, R3 ;  /* 0x000000034f4f7220 */ /* 0x000fe20000410000 */
[----:B------:R-:W-:Y:S01]  /*a660*/  MOV R133, R27 ;  /* 0x0000001b00857202 */ /* 0x000fe20000000f00 */
[-C--:B------:R-:W-:Y:S01]  /*a670*/  FMUL.FTZ R84, R84, R8.reuse ;  /* 0x0000000854547220 */ /* 0x080fe20000410000 */
[----:B------:R-:W-:Y:S01]  /*a680*/  LDSM.16.MT88.4 R24, [R207+0x1e000] ;  /* 0x01e00000cf18783b */ /* 0x000fe20000004200 */
        /* <DEDUP_REMOVED lines=8> */
[C---:B------:R-:W-:Y:S01]  /*a710*/  HMMA.16816.F32 R184, R4.reuse, R14, R72 ;  /* 0x0000000e04b8723c */ /* 0x040fe20000001848 */
[----:B------:R-:W2:Y:S01]  /*a720*/  LDSM.16.MT88.4 R12, [R207+0x1c000] ;  /* 0x01c00000cf0c783b */ /* 0x000ea20000004200 */
        /* <DEDUP_REMOVED lines=31> */
[C---:B------:R-:W-:Y:S01]  /*a920*/  HMMA.16816.F32 R88, R4.reuse, R22, R88 ;  /* 0x000000160458723c */ /* 0x040fe20000001858 */
[----:B------:R-:W1:Y:S01]  /*a930*/  LDSM.16.MT88.4 R20, [R206+0x1e000] ;  /* 0x01e00000ce14783b */ /* 0x000e620000004200 */
[-C--:B------:R-:W-:Y:S01]  /*a940*/  FMUL.FTZ R108, R108, R8.reuse ;  /* 0x000000086c6c7220 */ /* 0x080fe20000410000 */
[----:B------:R3:W-:Y:S01]  /*a950*/  MUFU.EX2 R60, R9 ;  /* 0x00000009003c7308 */ /* 0x0007e20000000800 */
[----:B------:R-:W-:Y:S01]  /*a960*/  FMUL.FTZ R109, R109, R8 ;  /* 0x000000086d6d7220 */ /* 0x000fe20000410000 */
[----:B------:R-:W-:Y:S01]  /*a970*/  MOV R86, R47 ;  /* 0x0000002f00567202 */ /* 0x000fe20000000f00 */
[----:B------:R-:W-:Y:S01]  /*a980*/  FMUL.FTZ R110, R110, R3 ;  /* 0x000000036e6e7220 */ /* 0x000fe20000410000 */
[----:B------:R-:W-:Y:S01]  /*a990*/  MOV R74, R59 ;  /* 0x0000003b004a7202 */ /* 0x000fe20000000f00 */
[----:B--2---:R-:W-:Y:S01]  /*a9a0*/  HMMA.16816.F32 R92, R4, R12, R92 ;  /* 0x0000000c045c723c */ /* 0x004fe2000000185c */
[----:B------:R-:W-:Y:S01]  /*a9b0*/  FMUL.FTZ R111, R111, R3 ;  /* 0x000000036f6f7220 */ /* 0x000fe20000410000 */
[----:B------:R-:W-:Y:S01]  /*a9c0*/  MOV R85, R40 ;  /* 0x0000002800557202 */ /* 0x000fe20000000f00 */
[-C--:B------:R-:W-:Y:S01]  /*a9d0*/  FMUL.FTZ R112, R112, R8.reuse ;  /* 0x0000000870707220 */ /* 0x080fe20000410000 */
[----:B------:R-:W-:Y:S01]  /*a9e0*/  MOV R84, R41 ;  /* 0x0000002900547202 */ /* 0x000fe20000000f00 */
[----:B------:R-:W-:-:S02]  /*a9f0*/  FMUL.FTZ R113, R113, R8 ;  /* 0x0000000871717220 */ /* 0x000fc40000410000 */
[-C--:B------:R-:W-:Y:S01]  /*aa00*/  FMUL.FTZ R114, R114, R3.reuse ;  /* 0x0000000372727220 */ /* 0x080fe20000410000 */
[C---:B------:R-:W-:Y:S01]  /*aa10*/  HMMA.16816.F32 R96, R4.reuse, R14, R96 ;  /* 0x0000000e0460723c */ /* 0x040fe20000001860 */
[----:B------:R-:W2:Y:S01]  /*aa20*/  LDSM.16.MT88.4 R12, [R208+0x1e000] ;  /* 0x01e00000d00c783b */ /* 0x000ea20000004200 */
[-C--:B------:R-:W-:Y:S02]  /*aa30*/  FMUL.FTZ R115, R115, R3.reuse ;  /* 0x0000000373737220 */ /* 0x080fe40000410000 */
[----:B---3--:R-:W-:Y:S02]  /*aa40*/  FFMA.FTZ R9, R28, c[0x0][0x23c], -R2 ;  /* 0x00008f001c097a23 */ /* 0x008fe40000010802 */
[-C--:B------:R-:W-:Y:S02]  /*aa50*/  FMUL.FTZ R116, R116, R8.reuse ;  /* 0x0000000874747220 */ /* 0x080fe40000410000 */
[----:B------:R-:W-:Y:S01]  /*aa60*/  HMMA.16816.F32 R80, R4, R18, R80 ;  /* 0x000000120450723c */ /* 0x000fe20000001850 */
[----:B------:R-:W3:Y:S01]  /*aa70*/  LDSM.16.MT88.4 R16, [R205+0x1e000] ;  /* 0x01e00000cd10783b */ /* 0x000ee20000004200 */
[----:B------:R-:W-:Y:S01]  /*aa80*/  FMUL.FTZ R117, R117, R8 ;  /* 0x0000000875757220 */ /* 0x000fe20000410000 */
[----:B------:R4:W5:Y:S01]  /*aa90*/  MUFU.EX2 R87, R9 ;  /* 0x0000000900577308 */ /* 0x0009620000000800 */
[----:B------:R-:W-:-:S02]  /*aaa0*/  FMUL.FTZ R118, R118, R3 ;  /* 0x0000000376767220 */ /* 0x000fc40000410000 */
[-C--:B------:R-:W-:Y:S02]  /*aab0*/  FMUL.FTZ R119, R119, R3.reuse ;  /* 0x0000000377777220 */ /* 0x080fe40000410000 */
[-C--:B------:R-:W-:Y:S02]  /*aac0*/  FMUL.FTZ R120, R120, R8.reuse ;  /* 0x0000000878787220 */ /* 0x080fe40000410000 */
[-C--:B------:R-:W-:Y:S02]  /*aad0*/  FMUL.FTZ R121, R121, R8.reuse ;  /* 0x0000000879797220 */ /* 0x080fe40000410000 */
[-C--:B------:R-:W-:Y:S02]  /*aae0*/  FMUL.FTZ R122, R122, R3.reuse ;  /* 0x000000037a7a7220 */ /* 0x080fe40000410000 */
[----:B------:R-:W-:Y:S02]  /*aaf0*/  FMUL.FTZ R123, R123, R3 ;  /* 0x000000037b7b7220 */ /* 0x000fe40000410000 */
[----:B------:R-:W-:Y:S01]  /*ab00*/  FFMA.FTZ R10, R135, c[0x0][0x23c], -R2 ;  /* 0x00008f00870a7a23 */ /* 0x000fe20000010802 */
[----:B-1----:R-:W-:Y:S01]  /*ab10*/  HMMA.16816.F32 R108, R4, R20, R108 ;  /* 0x00000014046c723c */ /* 0x002fe2000000186c */
[----:B------:R-:W-:-:S02]  /*ab20*/  FMUL.FTZ R100, R100, R8 ;  /* 0x0000000864647220 */ /* 0x000fc40000410000 */
[----:B----4-:R-:W-:Y:S01]  /*ab30*/  FFMA.FTZ R9, R29, c[0x0][0x23c], -R2 ;  /* 0x00008f001d097a23 */ /* 0x010fe20000010802 */
[----:B------:R1:W-:Y:S01]  /*ab40*/  MUFU.EX2 R78, R10 ;  /* 0x0000000a004e7308 */ /* 0x0003e20000000800 */
[-C--:B------:R-:W-:Y:S01]  /*ab50*/  FMUL.FTZ R101, R101, R8.reuse ;  /* 0x0000000865657220 */ /* 0x080fe20000410000 */
[----:B------:R-:W-:Y:S01]  /*ab60*/  LDSM.16.MT88.4 R28, [R208+0x18800] ;  /* 0x01880000d01c783b */ /* 0x000fe20000004200 */
[-C--:B------:R-:W-:Y:S01]  /*ab70*/  FMUL.FTZ R102, R102, R3.reuse ;  /* 0x0000000366667220 */ /* 0x080fe20000410000 */
[----:B------:R-:W-:Y:S01]  /*ab80*/  HMMA.16816.F32 R112, R4, R22, R112 ;  /* 0x000000160470723c */ /* 0x000fe20000001870 */
[----:B------:R-:W-:Y:S01]  /*ab90*/  FMUL.FTZ R103, R103, R3 ;  /* 0x0000000367677220 */ /* 0x000fe20000410000 */
[----:B------:R-:W4:Y:S01]  /*aba0*/  LDSM.16.MT88.4 R20, [R205+0x18800] ;  /* 0x01880000cd14783b */ /* 0x000f220000004200 */
[-C--:B------:R-:W-:Y:S01]  /*abb0*/  FMUL.FTZ R104, R104, R8.reuse ;  /* 0x0000000868687220 */ /* 0x080fe20000410000 */
[----:B------:R3:W-:Y:S01]  /*abc0*/  MUFU.EX2 R73, R9 ;  /* 0x0000000900497308 */ /* 0x0007e20000000800 */
[----:B------:R-:W-:-:S02]  /*abd0*/  FMUL.FTZ R105, R105, R8 ;  /* 0x0000000869697220 */ /* 0x000fc40000410000 */
[-C--:B------:R-:W-:Y:S01]  /*abe0*/  FMUL.FTZ R106, R106, R3.reuse ;  /* 0x000000036a6a7220 */ /* 0x080fe20000410000 */
[C---:B--2---:R-:W-:Y:S01]  /*abf0*/  HMMA.16816.F32 R48, R4.reuse, R12, R116 ;  /* 0x0000000c0430723c */ /* 0x044fe20000001874 */
[----:B------:R-:W-:Y:S02]  /*ac00*/  FMUL.FTZ R107, R107, R3 ;  /* 0x000000036b6b7220 */ /* 0x000fe40000410000 */
[-C--:B------:R-:W-:Y:S02]  /*ac10*/  FMUL.FTZ R124, R124, R8.reuse ;  /* 0x000000087c7c7220 */ /* 0x080fe40000410000 */
[----:B-1----:R-:W-:Y:S01]  /*ac20*/  FFMA.FTZ R10, R168, c[0x0][0x23c], -R0 ;  /* 0x00008f00a80a7a23 */ /* 0x002fe20000010800 */
[----:B------:R-:W-:Y:S01]  /*ac30*/  MOV R168, R69 ;  /* 0x0000004500a87202 */ /* 0x000fe20000000f00 */
[----:B------:R-:W-:Y:S01]  /*ac40*/  FMUL.FTZ R125, R125, R8 ;  /* 0x000000087d7d7220 */ /* 0x000fe20000410000 */
[----:B------:R-:W-:Y:S01]  /*ac50*/  HMMA.16816.F32 R120, R4, R14, R120 ;  /* 0x0000000e0478723c */ /* 0x000fe20000001878 */
[----:B------:R-:W1:Y:S01]  /*ac60*/  LDSM.16.MT88.4 R12, [R207+0x18800] ;  /* 0x01880000cf0c783b */ /* 0x000e620000004200 */
[----:B------:R2:W-:Y:S01]  /*ac70*/  MUFU.EX2 R64, R10 ;  /* 0x0000000a00407308 */ /* 0x0005e20000000800 */
[----:B------:R-:W-:-:S02]  /*ac80*/  FMUL.FTZ R126, R126, R3 ;  /* 0x000000037e7e7220 */ /* 0x000fc40000410000 */
[----:B---3--:R-:W-:Y:S01]  /*ac90*/  FFMA.FTZ R9, R169, c[0x0][0x23c], -R0 ;  /* 0x00008f00a9097a23 */ /* 0x008fe20000010800 */
[----:B------:R-:W-:Y:S01]  /*aca0*/  MOV R169, R68 ;  /* 0x0000004400a97202 */ /* 0x000fe20000000f00 */
[-C--:B------:R-:W-:Y:S01]  /*acb0*/  FMUL.FTZ R127, R127, R3.reuse ;  /* 0x000000037f7f7220 */ /* 0x080fe20000410000 */
[C---:B------:R-:W-:Y:S01]  /*acc0*/  HMMA.16816.F32 R100, R4.reuse, R16, R100 ;  /* 0x000000100464723c */ /* 0x040fe20000001864 */
[-C--:B------:R-:W-:Y:S01]  /*acd0*/  FMUL.FTZ R128, R128, R8.reuse ;  /* 0x0000000880807220 */ /* 0x080fe20000410000 */
[----:B------:R3:W1:Y:S01]  /*ace0*/  MUFU.EX2 R77, R9 ;  /* 0x00000009004d7308 */ /* 0x0006620000000800 */
[----:B------:R-:W-:Y:S02]  /*acf0*/  FMUL.FTZ R129, R129, R8 ;  /* 0x0000000881817220 */ /* 0x000fe40000410000 */
[-C--:B------:R-:W-:Y:S02]  /*ad00*/  FMUL.FTZ R130, R130, R3.reuse ;  /* 0x0000000382827220 */ /* 0x080fe40000410000 */
[----:B------:R-:W-:Y:S01]  /*ad10*/  FMUL.FTZ R131, R131, R3 ;  /* 0x0000000383837220 */ /* 0x000fe20000410000 */
[----:B------:R-:W-:Y:S01]  /*ad20*/  HMMA.16816.F32 R104, R4, R18, R104 ;  /* 0x000000120468723c */ /* 0x000fe20000001868 */
[----:B------:R-:W4:Y:S01]  /*ad30*/  LDSM.16.MT88.4 R16, [R206+0x18800] ;  /* 0x01880000ce10783b */ /* 0x000f220000004200 */
[----:B--2---:R-:W-:-:S06]  /*ad40*/  MOV R10, R75 ;  /* 0x0000004b000a7202 */ /* 0x004fcc0000000f00 */
[----:B------:R-:W-:Y:S01]  /*ad50*/  HMMA.16816.F32 R124, R4, R24, R124 ;  /* 0x00000018047c723c */ /* 0x000fe2000000187c */
[----:B---3--:R-:W-:Y:S01]  /*ad60*/  FFMA.FTZ R9, R171, c[0x0][0x23c], -R0 ;  /* 0x00008f00ab097a23 */ /* 0x008fe20000010800 */
[----:B------:R-:W-:-:S03]  /*ad70*/  MOV R171, R74 ;  /* 0x0000004a00ab7202 */ /* 0x000fc60000000f00 */
[----:B------:R2:W-:Y:S03]  /*ad80*/  MUFU.EX2 R79, R9 ;  /* 0x00000009004f7308 */ /* 0x0005e60000000800 */
[----:B------:R-:W-:Y:S01]  /*ad90*/  HMMA.16816.F32 R128, R4, R26, R128 ;  /* 0x0000001a0480723c */ /* 0x000fe20000001880 */
[----:B------:R-:W3:Y:S06]  /*ada0*/  LDSM.16.MT88.4 R24, [R205+0x1a800] ;  /* 0x01a80000cd18783b */ /* 0x000eec0000004200 */
[----:B-----5:R-:W-:-:S02]  /*adb0*/  F2FP.PACK_AB R4, R87, R60 ;  /* 0x0000003c5704723e */ /* 0x020fc400000000ff */
[----:B-1----:R-:W-:Y:S02]  /*adc0*/  F2FP.PACK_AB R5, R77, R64 ;  /* 0x000000404d05723e */ /* 0x002fe400000000ff */
[----:B------:R-:W-:Y:S01]  /*add0*/  F2FP.PACK_AB R6, R73, R78 ;  /* 0x0000004e4906723e */ /* 0x000fe200000000ff */
[----:B--2---:R-:W-:-:S04]  /*ade0*/  FFMA.FTZ R9, R170, c[0x0][0x23c], -R0 ;  /* 0x00008f00aa097a23 */ /* 0x004fc80000010800 */
[----:B------:R-:W1:Y:S02]  /*adf0*/  MUFU.EX2 R170, R9 ;  /* 0x0000000900aa7308 */ /* 0x000e640000000800 */
[----:B-1----:R-:W-:Y:S01]  /*ae00*/  F2FP.PACK_AB R7, R170, R79 ;  /* 0x0000004faa07723e */ /* 0x002fe200000000ff */
[----:B------:R-:W-:-:S06]  /*ae10*/  FFMA.FTZ R9, R251, c[0x0][0x23c], -R2 ;  /* 0x00008f00fb097a23 */ /* 0x000fcc0000010802 */
[C---:B----4-:R-:W-:Y:S08]  /*ae20*/  HMMA.16816.F32 R136, R4.reuse, R20, R136 ;  /* 0x000000140488723c */ /* 0x050ff00000001888 */
[C---:B------:R-:W-:Y:S01]  /*ae30*/  HMMA.16816.F32 R36, R4.reuse, R22, R244 ;  /* 0x000000160424723c */ /* 0x040fe200000018f4 */
[----:B------:R-:W-:Y:S01]  /*ae40*/  LDSM.16.MT88.4 R20, [R206+0x1a800] ;  /* 0x01a80000ce14783b */ /* 0x000fe20000004200 */
[----:B------:R1:W-:Y:S05]  /*ae50*/  MUFU.EX2 R244, R9 ;  /* 0x0000000900f47308 */ /* 0x0003ea0000000800 */
[----:B------:R-:W-:Y:S01]  /*ae60*/  MOV R245, R79 ;  /* 0x0000004f00f57202 */ /* 0x000fe20000000f00 */
[----:B------:R-:W-:Y:S01]  /*ae70*/  HMMA.16816.F32 R160, R4, R12, R160 ;  /* 0x0000000c04a0723c */ /* 0x000fe200000018a0 */
[----:B------:R-:W-:-:S02]  /*ae80*/  MOV R246, R72 ;  /* 0x0000004800f67202 */ /* 0x000fc40000000f00 */
[----:B------:R-:W-:-:S05]  /*ae90*/  MOV R247, R73 ;  /* 0x0000004900f77202 */ /* 0x000fca0000000f00 */
[----:B------:R-:W-:Y:S01]  /*aea0*/  HMMA.16816.F32 R52, R4, R14, R200 ;  /* 0x0000000e0434723c */ /* 0x000fe200000018c8 */
[----:B------:R-:W2:Y:S01]  /*aeb0*/  LDSM.16.MT88.4 R12, [R207+0x1a800] ;  /* 0x01a80000cf0c783b */ /* 0x000ea20000004200 */
[----:B-1----:R-:W-:-:S05]  /*aec0*/  FFMA.FTZ R9, R250, c[0x0][0x23c], -R2 ;  /* 0x00008f00fa097a23 */ /* 0x002fca0000010802 */
[----:B------:R-:W-:Y:S01]  /*aed0*/  MOV R201, R70 ;  /* 0x0000004600c97202 */ /* 0x000fe20000000f00 */
[C---:B------:R-:W-:Y:S01]  /*aee0*/  HMMA.16816.F32 R44, R4.reuse, R30, R236 ;  /* 0x0000001e042c723c */ /* 0x040fe200000018ec */
[----:B------:R-:W-:Y:S02]  /*aef0*/  MOV R200, R85 ;  /* 0x0000005500c87202 */ /* 0x000fe40000000f00 */
[----:B------:R-:W-:Y:S02]  /*af00*/  MOV R203, R76 ;  /* 0x0000004c00cb7202 */ /* 0x000fe40000000f00 */
[----:B------:R-:W-:Y:S02]  /*af10*/  MOV R202, R78 ;  /* 0x0000004e00ca7202 */ /* 0x000fe40000000f00 */
[----:B------:R-:W-:Y:S01]  /*af20*/  MOV R237, R56 ;  /* 0x0000003800ed7202 */ /* 0x000fe20000000f00 */
[----:B------:R-:W-:Y:S01]  /*af30*/  HMMA.16816.F32 R144, R4, R16, R144 ;  /* 0x000000100490723c */ /* 0x000fe20000001890 */
[----:B------:R-:W-:-:S02]  /*af40*/  MOV R236, R86 ;  /* 0x0000005600ec7202 */ /* 0x000fc40000000f00 */
[----:B------:R-:W-:Y:S02]  /*af50*/  MOV R238, R132 ;  /* 0x0000008400ee7202 */ /* 0x000fe40000000f00 */
[----:B------:R-:W-:-:S03]  /*af60*/  MOV R239, R133 ;  /* 0x0000008500ef7202 */ /* 0x000fc60000000f00 */
[C---:B---3--:R-:W-:Y:S07]  /*af70*/  HMMA.16816.F32 R56, R4.reuse, R24, R196 ;  /* 0x000000180438723c */ /* 0x048fee00000018c4 */
[----:B------:R-:W-:Y:S01]  /*af80*/  MOV R199, R61 ;  /* 0x0000003d00c77202 */ /* 0x000fe20000000f00 */
[----:B------:R-:W-:Y:S01]  /*af90*/  HMMA.16816.F32 R40, R4, R18, R240 ;  /* 0x000000120428723c */ /* 0x000fe200000018f0 */
[----:B------:R-:W-:Y:S01]  /*afa0*/  MOV R198, R62 ;  /* 0x0000003e00c67202 */ /* 0x000fe20000000f00 */
[----:B------:R-:W-:Y:S01]  /*afb0*/  LDSM.16.MT88.4 R16, [R208+0x1a800] ;  /* 0x01a80000d010783b */ /* 0x000fe20000004200 */
[----:B------:R-:W-:Y:S01]  /*afc0*/  MOV R197, R60 ;  /* 0x0000003c00c57202 */ /* 0x000fe20000000f00 */
[----:B------:R1:W3:Y:S01]  /*afd0*/  MUFU.EX2 R243, R9 ;  /* 0x0000000900f37308 */ /* 0x0002e20000000800 */
[----:B------:R-:W-:-:S03]  /*afe0*/  MOV R196, R63 ;  /* 0x0000003f00c47202 */ /* 0x000fc60000000f00 */
[C---:B------:R-:W-:Y:S01]  /*aff0*/  HMMA.16816.F32 R60, R4.reuse, R26, R192 ;  /* 0x0000001a043c723c */ /* 0x040fe200000018c0 */
[----:B------:R-:W4:Y:S06]  /*b000*/  LDSM.16.MT88.4 R24, [R206+0x1c800] ;  /* 0x01c80000ce18783b */ /* 0x000f2c0000004200 */
[----:B------:R-:W-:Y:S01]  /*b010*/  MOV R195, R65 ;  /* 0x0000004100c37202 */ /* 0x000fe20000000f00 */
[----:B--2---:R-:W-:Y:S01]  /*b020*/  HMMA.16816.F32 R132, R4, R14, R148 ;  /* 0x0000000e0484723c */ /* 0x004fe20000001894 */
[----:B------:R-:W-:Y:S02]  /*b030*/  MOV R194, R66 ;  /* 0x0000004200c27202 */ /* 0x000fe40000000f00 */
[----:B------:R-:W-:Y:S01]  /*b040*/  MOV R193, R64 ;  /* 0x0000004000c17202 */ /* 0x000fe20000000f00 */
[----:B-1----:R-:W-:Y:S01]  /*b050*/  FFMA.FTZ R9, R248, c[0x0][0x23c], -R2 ;  /* 0x00008f00f8097a23 */ /* 0x002fe20000010802 */
[----:B------:R-:W-:-:S02]  /*b060*/  MOV R192, R67 ;  /* 0x0000004300c07202 */ /* 0x000fc40000000f00 */
[----:B------:R-:W-:Y:S01]  /*b070*/  MOV R248, R202 ;  /* 0x000000ca00f87202 */ /* 0x000fe20000000f00 */
[C---:B------:R-:W-:Y:S01]  /*b080*/  HMMA.16816.F32 R64, R4.reuse, R20, R188 ;  /* 0x000000140440723c */ /* 0x040fe200000018bc */
[----:B------:R1:W-:Y:S01]  /*b090*/  MUFU.EX2 R242, R9 ;  /* 0x0000000900f27308 */ /* 0x0003e20000000800 */
[----:B------:R-:W-:Y:S02]  /*b0a0*/  MOV R202, R246 ;  /* 0x000000f600ca7202 */ /* 0x000fe40000000f00 */
[----:B------:R-:W-:Y:S02]  /*b0b0*/  MOV R246, R247 ;  /* 0x000000f700f67202 */ /* 0x000fe40000000f00 */
[----:B------:R-:W-:Y:S02]  /*b0c0*/  MOV R247, R170 ;  /* 0x000000aa00f77202 */ /* 0x000fe40000000f00 */
[----:B------:R-:W-:Y:S01]  /*b0d0*/  MOV R188, R71 ;  /* 0x0000004700bc7202 */ /* 0x000fe20000000f00 */
[----:B------:R-:W-:Y:S01]  /*b0e0*/  HMMA.16816.F32 R152, R4, R28, R152 ;  /* 0x0000001c0498723c */ /* 0x000fe20000001898 */
[----:B------:R-:W-:Y:S01]  /*b0f0*/  MOV R189, R84 ;  /* 0x0000005400bd7202 */ /* 0x000fe20000000f00 */
[----:B------:R-:W-:Y:S01]  /*b100*/  LDSM.16.MT88.4 R28, [R205+0x1c800] ;  /* 0x01c80000cd1c783b */ /* 0x000fe20000004200 */
[----:B------:R-:W-:-:S02]  /*b110*/  MOV R190, R87 ;  /* 0x0000005700be7202 */ /* 0x000fc40000000f00 */
[----:B------:R-:W-:-:S03]  /*b120*/  MOV R191, R77 ;  /* 0x0000004d00bf7202 */ /* 0x000fc60000000f00 */
[----:B------:R-:W-:Y:S01]  /*b130*/  HMMA.16816.F32 R68, R4, R22, R180 ;  /* 0x000000160444723c */ /* 0x000fe200000018b4 */
[----:B------:R-:W2:Y:S01]  /*b140*/  LDSM.16.MT88.4 R20, [R208+0x1c800] ;  /* 0x01c80000d014783b */ /* 0x000ea20000004200 */
[----:B-1----:R-:W-:Y:S01]  /*b150*/  FFMA.FTZ R9, R249, c[0x0][0x23c], -R2 ;  /* 0x00008f00f9097a23 */ /* 0x002fe20000010802 */
[----:B------:R-:W-:-:S03]  /*b160*/  MOV R249, R191 ;  /* 0x000000bf00f97202 */ /* 0x000fc60000000f00 */
[----:B------:R1:W-:Y:S01]  /*b170*/  MUFU.EX2 R241, R9 ;  /* 0x0000000900f17308 */ /* 0x0003e20000000800 */
[----:B------:R-:W-:Y:S01]  /*b180*/  MOV R182, R197 ;  /* 0x000000c500b67202 */ /* 0x000fe20000000f00 */
[C---:B------:R-:W-:Y:S01]  /*b190*/  HMMA.16816.F32 R84, R4.reuse, R12, R156 ;  /* 0x0000000c0454723c */ /* 0x040fe2000000189c */
[----:B------:R-:W5:Y:S01]  /*b1a0*/  LDSM.16.MT88.4 R12, [R207+0x1c800] ;  /* 0x01c80000cf0c783b */ /* 0x000f620000004200 */
[----:B------:R-:W-:Y:S02]  /*b1b0*/  MOV R181, R198 ;  /* 0x000000c600b57202 */ /* 0x000fe40000000f00 */
[----:B------:R-:W-:Y:S02]  /*b1c0*/  MOV R180, R199 ;  /* 0x000000c700b47202 */ /* 0x000fe40000000f00 */
[----:B------:R-:W-:Y:S02]  /*b1d0*/  MOV R183, R193 ;  /* 0x000000c100b77202 */ /* 0x000fe40000000f00 */
[----:B----4-:R-:W-:Y:S01]  /*b1e0*/  HMMA.16816.F32 R156, R4, R24, R140 ;  /* 0x00000018049c723c */ /* 0x010fe2000000188c */
[----:B------:R-:W-:-:S02]  /*b1f0*/  MOV R251, R180 ;  /* 0x000000b400fb7202 */ /* 0x000fc40000000f00 */
[----:B------:R-:W-:Y:S01]  /*b200*/  MOV R250, R181 ;  /* 0x000000b500fa7202 */ /* 0x000fe20000000f00 */
[----:B-1----:R-:W-:Y:S01]  /*b210*/  FFMA.FTZ R9, R252, c[0x0][0x23c], -R0 ;  /* 0x00008f00fc097a23 */ /* 0x002fe20000010800 */
[----:B------:R-:W-:-:S03]  /*b220*/  MOV R252, R190 ;  /* 0x000000be00fc7202 */ /* 0x000fc60000000f00 */
[C---:B------:R-:W-:Y:S01]  /*b230*/  HMMA.16816.F32 R72, R4.reuse, R16, R176 ;  /* 0x000000100448723c */ /* 0x040fe200000018b0 */
[----:B------:R1:W-:Y:S06]  /*b240*/  MUFU.EX2 R240, R9 ;  /* 0x0000000900f07308 */ /* 0x0003ec0000000800 */
[----:B------:R-:W-:Y:S01]  /*b250*/  MOV R179, R237 ;  /* 0x000000ed00b37202 */ /* 0x000fe20000000f00 */
[----:B------:R-:W-:Y:S01]  /*b260*/  HMMA.16816.F32 R76, R4, R18, R172 ;  /* 0x00000012044c723c */ /* 0x000fe200000018ac */
[----:B------:R-:W4:Y:S01]  /*b270*/  LDSM.16.MT88.4 R16, [R205+0x1e800] ;  /* 0x01e80000cd10783b */ /* 0x000f220000004200 */
[----:B------:R-:W-:-:S02]  /*b280*/  MOV R178, R196 ;  /* 0x000000c400b27202 */ /* 0x000fc40000000f00 */
[----:B------:R-:W-:Y:S02]  /*b290*/  MOV R176, R194 ;  /* 0x000000c200b07202 */ /* 0x000fe40000000f00 */
[----:B------:R-:W-:Y:S02]  /*b2a0*/  MOV R177, R195 ;  /* 0x000000c300b17202 */ /* 0x000fe40000000f00 */
[----:B------:R-:W-:Y:S01]  /*b2b0*/  HMMA.16816.F32 R148, R4, R26, R80 ;  /* 0x0000001a0494723c */ /* 0x000fe20000001850 */
[----:B------:R-:W-:Y:S01]  /*b2c0*/  LDSM.16.MT88.4 R24, [R206+0x1e800] ;  /* 0x01e80000ce18783b */ /* 0x000fe20000004200 */
[----:B-1----:R-:W-:-:S04]  /*b2d0*/  FFMA.FTZ R9, R239, c[0x0][0x23c], -R0 ;  /* 0x00008f00ef097a23 */ /* 0x002fc80000010800 */
[----:B------:R1:W1:Y:S02]  /*b2e0*/  MUFU.EX2 R239, R9 ;  /* 0x0000000900ef7308 */ /* 0x0002640000000800 */
[C---:B--2---:R-:W-:Y:S08]  /*b2f0*/  HMMA.16816.F32 R116, R4.reuse, R22, R88 ;  /* 0x000000160474723c */ /* 0x044ff00000001858 */
[----:B-----5:R-:W-:Y:S01]  /*b300*/  HMMA.16816.F32 R88, R4, R12, R92 ;  /* 0x0000000c0458723c */ /* 0x020fe2000000185c */
[----:B-1----:R-:W-:-:S07]  /*b310*/  FFMA.FTZ R9, R238, c[0x0][0x23c], -R0 ;  /* 0x00008f00ee097a23 */ /* 0x002fce0000010800 */
[C---:B------:R-:W-:Y:S01]  /*b320*/  HMMA.16816.F32 R96, R4.reuse, R14, R96 ;  /* 0x0000000e0460723c */ /* 0x040fe20000001860 */
[----:B------:R-:W1:Y:S01]  /*b330*/  LDSM.16.MT88.4 R12, [R207+0x1e800] ;  /* 0x01e80000cf0c783b */ /* 0x000e620000004200 */
[----:B------:R2:W-:Y:S06]  /*b340*/  MUFU.EX2 R238, R9 ;  /* 0x0000000900ee7308 */ /* 0x0005ec0000000800 */
[C---:B------:R-:W-:Y:S01]  /*b350*/  HMMA.16816.F32 R140, R4.reuse, R20, R32 ;  /* 0x00000014048c723c */ /* 0x040fe20000001820 */
[----:B------:R-:W5:Y:S04]  /*b360*/  LDSM.16.MT88.4 R20, [R208+0x1e800] ;  /* 0x01e80000d014783b */ /* 0x000f680000004200 */
[----:B------:R-:W-:Y:S03]  /*b370*/  LDSM.16.MT88.4 R32, [R205+0x19000] ;  /* 0x01900000cd20783b */ /* 0x000fe60000004200 */
[----:B------:R-:W-:Y:S01]  /*b380*/  HMMA.16816.F32 R164, R4, R28, R164 ;  /* 0x0000001c04a4723c */ /* 0x000fe200000018a4 */
[----:B--2---:R-:W-:Y:S01]  /*b390*/  FFMA.FTZ R9, R188, c[0x0][0x23c], -R0 ;  /* 0x00008f00bc097a23 */ /* 0x004fe20000010800 */
[----:B------:R-:W-:-:S03]  /*b3a0*/  MOV R188, R192 ;  /* 0x000000c000bc7202 */ /* 0x000fc60000000f00 */
[----:B------:R2:W1:Y:S03]  /*b3b0*/  MUFU.EX2 R237, R9 ;  /* 0x0000000900ed7308 */ /* 0x0004660000000800 */
[C---:B------:R-:W-:Y:S01]  /*b3c0*/  HMMA.16816.F32 R184, R4.reuse, R30, R184 ;  /* 0x0000001e04b8723c */ /* 0x040fe200000018b8 */
[----:B------:R-:W-:Y:S07]  /*b3d0*/  LDSM.16.MT88.4 R28, [R205+0x1b000] ;  /* 0x01b00000cd1c783b */ /* 0x000fee0000004200 */
[----:B----4-:R-:W-:Y:S01]  /*b3e0*/  HMMA.16816.F32 R80, R4, R16, R100 ;  /* 0x000000100450723c */ /* 0x010fe20000001864 */
[----:B--2---:R-:W-:Y:S01]  /*b3f0*/  FFMA.FTZ R9, R200, c[0x0][0x23c], -R2 ;  /* 0x00008f00c8097a23 */ /* 0x004fe20000010802 */
[----:B------:R-:W-:-:S06]  /*b400*/  MOV R200, R236 ;  /* 0x000000ec00c87202 */ /* 0x000fcc0000000f00 */
[C---:B------:R-:W-:Y:S01]  /*b410*/  HMMA.16816.F32 R104, R4.reuse, R18, R104 ;  /* 0x000000120468723c */ /* 0x040fe20000001868 */
[----:B------:R-:W-:Y:S01]  /*b420*/  LDSM.16.MT88.4 R16, [R206+0x19000] ;  /* 0x01900000ce10783b */ /* 0x000fe20000004200 */
[----:B------:R2:W-:Y:S06]  /*b430*/  MUFU.EX2 R236, R9 ;  /* 0x0000000900ec7308 */ /* 0x0005ec0000000800 */
[C---:B-1----:R-:W-:Y:S08]  /*b440*/  HMMA.16816.F32 R124, R4.reuse, R12, R124 ;  /* 0x0000000c047c723c */ /* 0x042ff0000000187c */
[----:B------:R-:W-:Y:S01]  /*b450*/  HMMA.16816.F32 R128, R4, R14, R128 ;  /* 0x0000000e0480723c */ /* 0x000fe20000001880 */
[----:B------:R-:W1:Y:S01]  /*b460*/  LDSM.16.MT88.4 R12, [R207+0x19000] ;  /* 0x01900000cf0c783b */ /* 0x000e620000004200 */
[----:B--2---:R-:W-:-:S04]  /*b470*/  FFMA.FTZ R9, R203, c[0x0][0x23c], -R2 ;  /* 0x00008f00cb097a23 */ /* 0x004fc80000010802 */
[----:B------:R2:W4:Y:S02]  /*b480*/  MUFU.EX2 R203, R9 ;  /* 0x0000000900cb7308 */ /* 0x0005240000000800 */
[C---:B------:R-:W-:Y:S08]  /*b490*/  HMMA.16816.F32 R108, R4.reuse, R24, R108 ;  /* 0x00000018046c723c */ /* 0x040ff0000000186c */
[----:B------:R-:W-:Y:S01]  /*b4a0*/  HMMA.16816.F32 R112, R4, R26, R112 ;  /* 0x0000001a0470723c */ /* 0x000fe20000001870 */
[----:B------:R-:W4:Y:S01]  /*b4b0*/  LDSM.16.MT88.4 R24, [R208+0x19000] ;  /* 0x01900000d018783b */ /* 0x000f220000004200 */
[----:B--2---:R-:W-:-:S06]  /*b4c0*/  FFMA.FTZ R9, R202, c[0x0][0x23c], -R2 ;  /* 0x00008f00ca097a23 */ /* 0x004fcc0000010802 */
[C---:B-----5:R-:W-:Y:S01]  /*b4d0*/  HMMA.16816.F32 R48, R4.reuse, R20, R48 ;  /* 0x000000140430723c */ /* 0x060fe20000001830 */
[----:B------:R-:W-:Y:S07]  /*b4e0*/  MUFU.EX2 R202, R9 ;  /* 0x0000000900ca7308 */ /* 0x000fee0000000800 */
[----:B------:R-:W-:Y:S01]  /*b4f0*/  HMMA.16816.F32 R120, R4, R22, R120 ;  /* 0x000000160478723c */ /* 0x000fe20000001878 */
[----:B------:R-:W-:Y:S06]  /*b500*/  LDSM.16.MT88.4 R20, [R206+0x1b000] ;  /* 0x01b00000ce14783b */ /* 0x000fec0000004200 */
[----:B---3--:R-:W-:-:S02]  /*b510*/  F2FP.PACK_AB R4, R243, R244 ;  /* 0x000000f4f304723e */ /* 0x008fc400000000ff */
[----:B------:R-:W-:Y:S02]  /*b520*/  F2FP.PACK_AB R5, R239, R240 ;  /* 0x000000f0ef05723e */ /* 0x000fe400000000ff */
[----:B------:R-:W-:Y:S02]  /*b530*/  F2FP.PACK_AB R6, R241, R242 ;  /* 0x000000f2f106723e */ /* 0x000fe400000000ff */
[----:B------:R-:W-:-:S07]  /*b540*/  F2FP.PACK_AB R7, R237, R238 ;  /* 0x000000eeed07723e */ /* 0x000fce00000000ff */
[C---:B-1----:R-:W-:Y:S08]  /*b550*/  HMMA.16816.F32 R160, R4.reuse, R12, R160 ;  /* 0x0000000c04a0723c */ /* 0x042ff000000018a0 */
[C---:B------:R-:W-:Y:S01]  /*b560*/  HMMA.16816.F32 R196, R4.reuse, R14, R52 ;  /* 0x0000000e04c4723c */ /* 0x040fe20000001834 */
[----:B------:R-:W1:Y:S07]  /*b570*/  LDSM.16.MT88.4 R12, [R207+0x1b000] ;  /* 0x01b00000cf0c783b */ /* 0x000e6e0000004200 */
[C---:B------:R-:W-:Y:S08]  /*b580*/  HMMA.16816.F32 R144, R4.reuse, R16, R144 ;  /* 0x000000100490723c */ /* 0x040ff00000001890 */
[C---:B------:R-:W-:Y:S01]  /*b590*/  HMMA.16816.F32 R40, R4.reuse, R18, R40 ;  /* 0x000000120428723c */ /* 0x040fe20000001828 */
[----:B------:R-:W2:Y:S07]  /*b5a0*/  LDSM.16.MT88.4 R16, [R208+0x1b000] ;  /* 0x01b00000d010783b */ /* 0x000eae0000004200 */
[C---:B----4-:R-:W-:Y:S08]  /*b5b0*/  HMMA.16816.F32 R152, R4.reuse, R24, R152 ;  /* 0x000000180498723c */ /* 0x050ff00000001898 */
        /* <DEDUP_REMOVED lines=39> */
[----:B------:R3:W4:Y:S01]  /*b830*/  MUFU.EX2 R201, R2 ;  /* 0x0000000200c97308 */ /* 0x0007220000000800 */
[----:B------:R-:W-:Y:S02]  /*b840*/  MOV R97, R67 ;  /* 0x0000004300617202 */ /* 0x000fe40000000f00 */
[----:B------:R-:W-:Y:S02]  /*b850*/  MOV R88, R59 ;  /* 0x0000003b00587202 */ /* 0x000fe40000000f00 */
[----:B------:R-:W-:Y:S01]  /*b860*/  HMMA.16816.F32 R36, R4, R34, R36 ;  /* 0x000000220424723c */ /* 0x000fe20000001824 */
[----:B------:R-:W5:Y:S01]  /*b870*/  LDSM.16.MT88.4 R32, [R205+0x1d000] ;  /* 0x01d00000cd20783b */ /* 0x000f620000004200 */
[----:B------:R-:W-:-:S02]  /*b880*/  MOV R90, R75 ;  /* 0x0000004b005a7202 */ /* 0x000fc40000000f00 */
[----:B------:R-:W-:Y:S02]  /*b890*/  MOV R89, R58 ;  /* 0x0000003a00597202 */ /* 0x000fe40000000f00 */
[----:B------:R-:W-:Y:S02]  /*b8a0*/  MOV R96, R66 ;  /* 0x0000004200607202 */ /* 0x000fe40000000f00 */
[C---:B--2---:R-:W-:Y:S01]  /*b8b0*/  HMMA.16816.F32 R172, R4.reuse, R20, R140 ;  /* 0x0000001404ac723c */ /* 0x044fe2000000188c */
[----:B------:R-:W-:Y:S01]  /*b8c0*/  LDSM.16.MT88.4 R140, [R205+0x19800] ;  /* 0x01980000cd8c783b */ /* 0x000fe20000004200 */
[----:B------:R-:W-:Y:S01]  /*b8d0*/  MOV R91, R74 ;  /* 0x0000004a005b7202 */ /* 0x000fe20000000f00 */
[--C-:B---3--:R-:W-:Y:S01]  /*b8e0*/  FFMA.FTZ R2, R200, c[0x0][0x23c], -R0.reuse ;  /* 0x00008f00c8027a23 */ /* 0x108fe20000010800 */
[----:B------:R-:W-:Y:S02]  /*b8f0*/  MOV R98, R56 ;  /* 0x0000003800627202 */ /* 0x000fe40000000f00 */
[----:B------:R-:W-:Y:S01]  /*b900*/  MOV R99, R57 ;  /* 0x0000003900637202 */ /* 0x000fe20000000f00 */
[----:B------:R2:W-:Y:S01]  /*b910*/  MUFU.EX2 R200, R2 ;  /* 0x0000000200c87308 */ /* 0x0005e20000000800 */
[C---:B------:R-:W-:Y:S01]  /*b920*/  HMMA.16816.F32 R76, R4.reuse, R18, R76 ;  /* 0x00000012044c723c */ /* 0x040fe2000000184c */
[----:B------:R-:W3:Y:S04]  /*b930*/  LDSM.16.MT88.4 R16, [R205+0x1f000] ;  /* 0x01f00000cd10783b */ /* 0x000ee80000004200 */
[----:B------:R-:W-:Y:S03]  /*b940*/  LDSM.16.MT88.4 R56, [R208+0x1b800] ;  /* 0x01b80000d038783b */ /* 0x000fe60000004200 */
[----:B------:R-:W-:Y:S01]  /*b950*/  HMMA.16816.F32 R176, R4, R22, R116 ;  /* 0x0000001604b0723c */ /* 0x000fe20000001874 */
[----:B------:R-:W3:Y:S01]  /*b960*/  LDSM.16.MT88.4 R20, [R208+0x1f000] ;  /* 0x01f00000d014783b */ /* 0x000ee20000004200 */
[----:B--2---:R-:W-:-:S06]  /*b970*/  FFMA.FTZ R2, R11, c[0x0][0x23c], -R0 ;  /* 0x00008f000b027a23 */ /* 0x004fcc0000010800 */
[C---:B-1----:R-:W-:Y:S01]  /*b980*/  HMMA.16816.F32 R124, R4.reuse, R12, R124 ;  /* 0x0000000c047c723c */ /* 0x042fe2000000187c */
[----:B------:R1:W2:Y:S07]  /*b990*/  MUFU.EX2 R11, R2 ;  /* 0x00000002000b7308 */ /* 0x0002ae0000000800 */
[C---:B------:R-:W-:Y:S07]  /*b9a0*/  HMMA.16816.F32 R12, R4.reuse, R14, R128 ;  /* 0x0000000e040c723c */ /* 0x040fee0000001880 */
[----:B------:R-:W-:Y:S01]  /*b9b0*/  F2FP.PACK_AB R128, R203, R236 ;  /* 0x000000eccb80723e */ /* 0x000fe200000000ff */
[----:B-----5:R-:W-:Y:S01]  /*b9c0*/  HMMA.16816.F32 R100, R4, R32, R164 ;  /* 0x000000200464723c */ /* 0x020fe200000018a4 */
[----:B----4-:R-:W-:Y:S01]  /*b9d0*/  F2FP.PACK_AB R130, R201, R202 ;  /* 0x000000cac982723e */ /* 0x010fe200000000ff */
[----:B------:R-:W4:Y:S01]  /*b9e0*/  LDSM.16.MT88.4 R164, [R207+0x19800] ;  /* 0x01980000cfa4783b */ /* 0x000f220000004200 */
[--C-:B-1----:R-:W-:Y:S01]  /*b9f0*/  FFMA.FTZ R2, R10, c[0x0][0x23c], -R0.reuse ;  /* 0x00008f000a027a23 */ /* 0x102fe20000010800 */
[----:B--2---:R-:W-:Y:S01]  /*ba00*/  F2FP.PACK_AB R129, R11, R200 ;  /* 0x000000c80b81723e */ /* 0x004fe200000000ff */
[----:B------:R-:W-:-:S02]  /*ba10*/  FFMA.FTZ R0, R73, c[0x0][0x23c], -R0 ;  /* 0x00008f0049007a23 */ /* 0x000fc40000010800 */
[----:B------:R1:W-:Y:S01]  /*ba20*/  MUFU.EX2 R10, R2 ;  /* 0x00000002000a7308 */ /* 0x0003e20000000800 */
[C---:B------:R-:W-:Y:S01]  /*ba30*/  HMMA.16816.F32 R188, R4.reuse, R24, R156 ;  /* 0x0000001804bc723c */ /* 0x040fe2000000189c */
[----:B------:R-:W2:Y:S04]  /*ba40*/  LDSM.16.MT88.4 R24, [R206+0x1f000] ;  /* 0x01f00000ce18783b */ /* 0x000ea80000004200 */
[----:B------:R-:W-:Y:S02]  /*ba50*/  LDSM.16.MT88.4 R156, [R208+0x19800] ;  /* 0x01980000d09c783b */ /* 0x000fe40000004200 */
[----:B------:R-:W5:Y:S01]  /*ba60*/  MUFU.EX2 R9, R0 ;  /* 0x0000000000097308 */ /* 0x000f620000000800 */
[----:B------:R-:W-:Y:S01]  /*ba70*/  HMMA.16816.F32 R184, R4, R34, R184 ;  /* 0x0000002204b8723c */ /* 0x000fe200000018b8 */
[----:B------:R-:W-:Y:S01]  /*ba80*/  LDSM.16.MT88.4 R72, [R205+0x1d800] ;  /* 0x01d80000cd48783b */ /* 0x000fe20000004200 */
[----:B-1----:R-:W-:-:S06]  /*ba90*/  MOV R2, R96 ;  /* 0x0000006000027202 */ /* 0x002fcc0000000f00 */
[----:B---3--:R-:W-:Y:S01]  /*baa0*/  HMMA.16816.F32 R32, R4, R16, R80 ;  /* 0x000000100420723c */ /* 0x008fe20000001850 */
[----:B-----5:R-:W-:-:S07]  /*bab0*/  F2FP.PACK_AB R131, R9, R10 ;  /* 0x0000000a0983723e */ /* 0x020fce00000000ff */
[----:B------:R-:W-:Y:S01]  /*bac0*/  HMMA.16816.F32 R116, R4, R20, R48 ;  /* 0x000000140474723c */ /* 0x000fe20000001830 */
[----:B------:R-:W-:Y:S01]  /*bad0*/  MOV R0, R97 ;  /* 0x0000006100007202 */ /* 0x000fe20000000f00 */
[----:B------:R-:W-:Y:S01]  /*bae0*/  LDSM.16.MT88.4 R48, [R206+0x1b800] ;  /* 0x01b80000ce30783b */ /* 0x000fe20000004200 */
[----:B------:R-:W-:Y:S02]  /*baf0*/  MOV R83, R65 ;  /* 0x0000004100537202 */ /* 0x000fe40000000f00 */
[----:B------:R-:W-:Y:S02]  /*bb00*/  MOV R82, R64 ;  /* 0x0000004000527202 */ /* 0x000fe40000000f00 */
[----:B------:R-:W-:Y:S01]  /*bb10*/  LDSM.16.MT88.4 R64, [R207+0x1b800] ;  /* 0x01b80000cf40783b */ /* 0x000fe20000004200 */
[C---:B------:R-:W-:Y:S08]  /*bb20*/  HMMA.16816.F32 R144, R128.reuse, R148, R144 ;  /* 0x000000948090723c */ /* 0x040ff00000001890 */
[C---:B------:R-:W-:Y:S01]  /*bb30*/  HMMA.16816.F32 R148, R128.reuse, R150, R40 ;  /* 0x000000968094723c */ /* 0x040fe20000001828 */
[----:B------:R-:W1:Y:S07]  /*bb40*/  LDSM.16.MT88.4 R40, [R205+0x1b800] ;  /* 0x01b80000cd28783b */ /* 0x000e6e0000004200 */
[C---:B------:R-:W-:Y:S08]  /*bb50*/  HMMA.16816.F32 R136, R128.reuse, R140, R136 ;  /* 0x0000008c8088723c */ /* 0x040ff00000001888 */
[C---:B------:R-:W-:Y:S08]  /*bb60*/  HMMA.16816.F32 R140, R128.reuse, R142, R36 ;  /* 0x0000008e808c723c */ /* 0x040ff00000001824 */
[C---:B----4-:R-:W-:Y:S08]  /*bb70*/  HMMA.16816.F32 R160, R128.reuse, R164, R160 ;  /* 0x000000a480a0723c */ /* 0x050ff000000018a0 */
[----:B------:R-:W-:Y:S07]  /*bb80*/  HMMA.16816.F32 R164, R128, R166, R196 ;  /* 0x000000a680a4723c */ /* 0x000fee00000018c4 */
[----:B------:R-:W-:Y:S01]  /*bb90*/  MOV R197, R98 ;  /* 0x0000006200c57202 */ /* 0x000fe20000000f00 */
[----:B--2---:R-:W-:Y:S01]  /*bba0*/  HMMA.16816.F32 R108, R4, R24, R108 ;  /* 0x00000018046c723c */ /* 0x004fe2000000186c */
[----:B------:R-:W-:-:S02]  /*bbb0*/  MOV R196, R99 ;  /* 0x0000006300c47202 */ /* 0x000fc40000000f00 */
[----:B------:R-:W-:Y:S01]  /*bbc0*/  MOV R198, R83 ;  /* 0x0000005300c67202 */ /* 0x000fe20000000f00 */
[----:B------:R-:W-:Y:S01]  /*bbd0*/  LDSM.16.MT88.4 R96, [R207+0x1d800] ;  /* 0x01d80000cf60783b */ /* 0x000fe20000004200 */
[----:B------:R-:W-:-:S03]  /*bbe0*/  MOV R199, R82 ;  /* 0x0000005200c77202 */ /* 0x000fc60000000f00 */
[----:B-1----:R-:W-:Y:S01]  /*bbf0*/  HMMA.16816.F32 R36, R128, R40, R192 ;  /* 0x000000288024723c */ /* 0x002fe200000018c0 */
[----:B------:R-:W1:Y:S06]  /*bc00*/  LDSM.16.MT88.4 R80, [R206+0x1d800] ;  /* 0x01d80000ce50783b */ /* 0x000e6c0000004200 */
        /* <DEDUP_REMOVED lines=8> */
[----:B------:R-:W-:Y:S01]  /*bc90*/  FFMA.FTZ R3, R194, R3, R193 ;  /* 0x00000003c2037223 */ /* 0x000fe200000100c1 */
[C---:B------:R-:W-:Y:S01]  /*bca0*/  HMMA.16816.F32 R24, R4.reuse, R26, R112 ;  /* 0x0000001a0418723c */ /* 0x040fe20000001870 */
[----:B------:R-:W-:Y:S01]  /*bcb0*/  FADD.FTZ R2, R2, R0 ;  /* 0x0000000002027221 */ /* 0x000fe20000010000 */
[----:B------:R-:W3:Y:S01]  /*bcc0*/  LDSM.16.MT88.4 R112, [R206+0x1f800] ;  /* 0x01f80000ce70783b */ /* 0x000ee20000004200 */
[----:B------:R-:W-:Y:S02]  /*bcd0*/  FADD.FTZ R0, R195, R3 ;  /* 0x00000003c3007221 */ /* 0x000fe40000010000 */
[----:B------:R-:W-:Y:S02]  /*bce0*/  FADD.FTZ R2, R196, R2 ;  /* 0x00000002c4027221 */ /* 0x000fe40000010000 */
[----:B------:R-:W-:Y:S01]  /*bcf0*/  FADD.FTZ R0, R197, R0 ;  /* 0x00000000c5007221 */ /* 0x000fe20000010000 */
[----:B------:R-:W-:Y:S01]  /*bd00*/  HMMA.16816.F32 R20, R4, R22, R120 ;  /* 0x000000160414723c */ /* 0x000fe20000001878 */
[----:B------:R-:W-:Y:S01]  /*bd10*/  FADD.FTZ R2, R251, R2 ;  /* 0x00000002fb027221 */ /* 0x000fe20000010000 */
[----:B------:R-:W4:Y:S01]  /*bd20*/  LDSM.16.MT88.4 R120, [R208+0x1f800] ;  /* 0x01f80000d078783b */ /* 0x000f220000004200 */
[----:B------:R-:W-:-:S03]  /*bd30*/  FADD.FTZ R0, R250, R0 ;  /* 0x00000000fa007221 */ /* 0x000fc60000010000 */
[----:B------:R-:W5:Y:S02]  /*bd40*/  LDL R251, [R1+0x24] ;  /* 0x0000240001fb7983 */ /* 0x000f640000100800 */
[C---:B------:R-:W-:Y:S02]  /*bd50*/  HMMA.16816.F32 R152, R128.reuse, R156, R152 ;  /* 0x0000009c8098723c */ /* 0x040fe40000001898 */
[----:B------:R-:W5:Y:S01]  /*bd60*/  LDL R250, [R1+0x28] ;  /* 0x0000280001fa7983 */ /* 0x000f620000100800 */
[----:B------:R-:W-:Y:S02]  /*bd70*/  FADD.FTZ R2, R198, R2 ;  /* 0x00000002c6027221 */ /* 0x000fe40000010000 */
[----:B------:R-:W-:Y:S01]  /*bd80*/  FADD.FTZ R0, R199, R0 ;  /* 0x00000000c7007221 */ /* 0x000fe20000010000 */
[----:B------:R-:W1:Y:S01]  /*bd90*/  LDSM.16.MT88.4 R4, [R207+0x1f800] ;  /* 0x01f80000cf04783b */ /* 0x000e620000004200 */
        /* <DEDUP_REMOVED lines=26> */
[----:B------:R-:W-:Y:S01]  /*bf40*/  HMMA.16816.F32 R56, R128, R58, R76 ;  /* 0x0000003a8038723c */ /* 0x000fe2000000184c */
[----:B------:R-:W-:-:S03]  /*bf50*/  FADD.FTZ R249, R9, R0 ;  /* 0x0000000009f97221 */ /* 0x000fc60000010000 */
[----:B------:R2:W-:Y:S04]  /*bf60*/  STL [R1+0x14], R248 ;  /* 0x000014f801007387 */ /* 0x0005e80000100800 */
[----:B------:R2:W-:Y:S01]  /*bf70*/  STL [R1+0x18], R249 ;  /* 0x000018f901007387 */ /* 0x0005e20000100800 */
[C---:B------:R-:W-:Y:S08]  /*bf80*/  HMMA.16816.F32 R64, R128.reuse, R66, R92 ;  /* 0x000000428040723c */ /* 0x040ff0000000185c */
[C---:B------:R-:W-:Y:S08]  /*bf90*/  HMMA.16816.F32 R68, R128.reuse, R72, R100 ;  /* 0x000000488044723c */ /* 0x040ff00000001864 */
[C---:B-1----:R-:W-:Y:S08]  /*bfa0*/  HMMA.16816.F32 R76, R128.reuse, R80, R188 ;  /* 0x00000050804c723c */ /* 0x042ff000000018bc */
[C---:B--2---:R-:W-:Y:S08]  /*bfb0*/  HMMA.16816.F32 R84, R128.reuse, R88, R172 ;  /* 0x000000588054723c */ /* 0x044ff000000018ac */
[C---:B------:R-:W-:Y:S08]  /*bfc0*/  HMMA.16816.F32 R92, R128.reuse, R96, R168 ;  /* 0x00000060805c723c */ /* 0x040ff000000018a8 */
        /* <DEDUP_REMOVED lines=13> */
[----:B-----5:R-:W-:-:S02]  /*c0a0*/  MOV R132, R251 ;  /* 0x000000fb00847202 */ /* 0x020fc40000000f00 */
        /* <DEDUP_REMOVED lines=14> */
[----:B------:R-:W-:Y:S02]  /*c190*/  MOV R2, UR30 ;  /* 0x0000001e00027c02 */ /* 0x000fe40008000f00 */
[----:B------:R-:W-:-:S03]  /*c1a0*/  MOV R3, UR31 ;  /* 0x0000001f00037c02 */ /* 0x000fc60008000f00 */
[----:B------:R-:W-:Y:S01]  /*c1b0*/  MOV R3, UR5 ;  /* 0x0000000500037c02 */ /* 0x000fe20008000f00 */
        /* <DEDUP_REMOVED lines=62> */
[----:B------:R-:W-:Y:S04]  /*c5a0*/  LDSM.16.M88.4 R28, [R204+0x10800] ;  /* 0x01080000cc1c783b */ /* 0x000fe80000000200 */
[----:B------:R-:W-:Y:S04]  /*c5b0*/  LDSM.16.M88.4 R24, [R204+0x11000] ;  /* 0x01100000cc18783b */ /* 0x000fe80000000200 */
[----:B-1----:R-:W-:Y:S04]  /*c5c0*/  LDSM.16.M88.4 R20, [R204+0x11800] ;  /* 0x01180000cc14783b */ /* 0x002fe80000000200 */
[----:B----4-:R-:W-:Y:S04]  /*c5d0*/  LDSM.16.M88.4 R8, [R212] ;  /* 0x00000000d408783b */ /* 0x010fe80000000200 */
[----:B------:R-:W-:Y:S04]  /*c5e0*/  LDSM.16.M88.4 R132, [R215] ;  /* 0x00000000d784783b */ /* 0x000fe80000000200 */
[----:B-----5:R-:W2:Y:S04]  /*c5f0*/  LDSM.16.M88.4 R4, [R211] ;  /* 0x00000000d304783b */ /* 0x020ea80000000200 */
[----:B------:R-:W1:Y:S04]  /*c600*/  LDSM.16.M88.4 R184, [R230] ;  /* 0x00000000e6b8783b */ /* 0x000e680000000200 */
[----:B------:R-:W3:Y:S04]  /*c610*/  LDSM.16.M88.4 R200, [R228] ;  /* 0x00000000e4c8783b */ /* 0x000ee80000000200 */
[----:B------:R-:W4:Y:S04]  /*c620*/  LDSM.16.M88.4 R188, [R229] ;  /* 0x00000000e5bc783b */ /* 0x000f280000000200 */
        /* <DEDUP_REMOVED lines=12> */
[C---:B------:R-:W-:Y:S08]  /*c6f0*/  HMMA.16816.F32 R16, R8.reuse, R134, R12 ;  /* 0x000000860810723c */ /* 0x040ff0000000180c */
[C---:B-1----:R-:W-:Y:S01]  /*c700*/  HMMA.16816.F32 R12, R8.reuse, R184, R32 ;  /* 0x000000b8080c723c */ /* 0x042fe20000001820 */
[----:B------:R-:W1:Y:S07]  /*c710*/  LDSM.16.M88.4 R32, [R210+0x10800] ;  /* 0x01080000d220783b */ /* 0x000e6e0000000200 */
[C---:B------:R-:W-:Y:S01]  /*c720*/  HMMA.16816.F32 R192, R8.reuse, R186, R176 ;  /* 0x000000ba08c0723c */ /* 0x040fe200000018b0 */
[----:B------:R-:W5:Y:S07]  /*c730*/  LDSM.16.M88.4 R184, [R210+0x11000] ;  /* 0x01100000d2b8783b */ /* 0x000f6e0000000200 */
[C---:B---3--:R-:W-:Y:S08]  /*c740*/  HMMA.16816.F32 R176, R8.reuse, R200, R168 ;  /* 0x000000c808b0723c */ /* 0x048ff000000018a8 */
[C---:B----4-:R-:W-:Y:S08]  /*c750*/  HMMA.16816.F32 R196, R8.reuse, R188, R180 ;  /* 0x000000bc08c4723c */ /* 0x050ff000000018b4 */
[C---:B------:R-:W-:Y:S08]  /*c760*/  HMMA.16816.F32 R168, R8.reuse, R202, R28 ;  /* 0x000000ca08a8723c */ /* 0x040ff0000000181c */
[----:B------:R-:W-:Y:S01]  /*c770*/  HMMA.16816.F32 R180, R8, R190, R172 ;  /* 0x000000be08b4723c */ /* 0x000fe200000018ac */
[----:B------:R-:W3:Y:S04]  /*c780*/  LDSM.16.M88.4 R172, [R210+0x11800] ;  /* 0x01180000d2ac783b */ /* 0x000ee80000000200 */
[----:B------:R-:W-:Y:S03]  /*c790*/  LDSM.16.M88.4 R8, [R213] ;  /* 0x00000000d508783b */ /* 0x000fe60000000200 */
[C---:B--2---:R-:W-:Y:S01]  /*c7a0*/  HMMA.16816.F32 R132, R4.reuse, R20, R24 ;  /* 0x000000140484723c */ /* 0x044fe20000001818 */
[----:B------:R-:W-:Y:S07]  /*c7b0*/  LDSM.16.M88.4 R24, [R209] ;  /* 0x00000000d118783b */ /* 0x000fee0000000200 */
[C---:B------:R-:W-:Y:S01]  /*c7c0*/  HMMA.16816.F32 R28, R4.reuse, R22, R16 ;  /* 0x00000016041c723c */ /* 0x040fe20000001810 */
[----:B------:R-:W2:Y:S07]  /*c7d0*/  LDSM.16.M88.4 R20, [R209+0x800] ;  /* 0x00080000d114783b */ /* 0x000eae0000000200 */
[C---:B-1----:R-:W-:Y:S08]  /*c7e0*/  HMMA.16816.F32 R16, R4.reuse, R32, R12 ;  /* 0x000000200410723c */ /* 0x042ff0000000180c */
[C---:B------:R-:W-:Y:S01]  /*c7f0*/  HMMA.16816.F32 R12, R4.reuse, R34, R192 ;  /* 0x00000022040c723c */ /* 0x040fe200000018c0 */
[----:B------:R-:W1:Y:S07]  /*c800*/  LDSM.16.M88.4 R192, [R209+0x1000] ;  /* 0x00100000d1c0783b */ /* 0x000e6e0000000200 */
[C---:B-----5:R-:W-:Y:S01]  /*c810*/  HMMA.16816.F32 R188, R4.reuse, R184, R196 ;  /* 0x000000b804bc723c */ /* 0x060fe200000018c4 */
[----:B------:R-:W-:Y:S07]  /*c820*/  LDSM.16.M88.4 R196, [R227] ;  /* 0x00000000e3c4783b */ /* 0x000fee0000000200 */
[C---:B------:R-:W-:Y:S01]  /*c830*/  HMMA.16816.F32 R180, R4.reuse, R186, R180 ;  /* 0x000000ba04b4723c */ /* 0x040fe200000018b4 */
[----:B------:R-:W4:Y:S07]  /*c840*/  LDSM.16.M88.4 R184, [R209+0x1800] ;  /* 0x00180000d1b8783b */ /* 0x000f2e0000000200 */
[----:B---3--:R-:W-:Y:S08]  /*c850*/  HMMA.16816.F32 R176, R4, R172, R176 ;  /* 0x000000ac04b0723c */ /* 0x008ff000000018b0 */
[----:B--2---:R-:W-:Y:S08]  /*c860*/  HMMA.16816.F32 R32, R8, R20, R16 ;  /* 0x000000140820723c */ /* 0x004ff00000001810 */
[----:B------:R-:W-:Y:S01]  /*c870*/  HMMA.16816.F32 R172, R4, R174, R168 ;  /* 0x000000ae04ac723c */ /* 0x000fe200000018a8 */
[----:B------:R-:W-:Y:S07]  /*c880*/  LDSM.16.M88.4 R4, [R211+0x4000] ;  /* 0x00400000d304783b */ /* 0x000fee0000000200 */
[C---:B------:R-:W-:Y:S01]  /*c890*/  HMMA.16816.F32 R16, R8.reuse, R22, R12 ;  /* 0x000000160810723c */ /* 0x040fe2000000180c */
[----:B------:R-:W2:Y:S07]  /*c8a0*/  LDSM.16.M88.4 R20, [R204+0x12800] ;  /* 0x01280000cc14783b */ /* 0x000eae0000000200 */
[C---:B------:R-:W-:Y:S08]  /*c8b0*/  HMMA.16816.F32 R168, R8.reuse, R24, R132 ;  /* 0x0000001808a8723c */ /* 0x040ff00000001884 */
[C---:B------:R-:W-:Y:S01]  /*c8c0*/  HMMA.16816.F32 R132, R8.reuse, R26, R28 ;  /* 0x0000001a0884723c */ /* 0x040fe2000000181c */
[----:B------:R-:W3:Y:S04]  /*c8d0*/  LDSM.16.M88.4 R24, [R204+0x12000] ;  /* 0x01200000cc18783b */ /* 0x000ee80000000200 */
[----:B------:R-:W5:Y:S03]  /*c8e0*/  LDSM.16.M88.4 R28, [R204+0x13000] ;  /* 0x01300000cc1c783b */ /* 0x000f660000000200 */
[C---:B-1----:R-:W-:Y:S08]  /*c8f0*/  HMMA.16816.F32 R12, R8.reuse, R192, R188 ;  /* 0x000000c0080c723c */ /* 0x042ff000000018bc */
[C---:B------:R-:W-:Y:S08]  /*c900*/  HMMA.16816.F32 R180, R8.reuse, R194, R180 ;  /* 0x000000c208b4723c */ /* 0x040ff000000018b4 */
[C---:B----4-:R-:W-:Y:S08]  /*c910*/  HMMA.16816.F32 R192, R8.reuse, R184, R176 ;  /* 0x000000b808c0723c */ /* 0x050ff000000018b0 */
[----:B------:R-:W-:Y:S01]  /*c920*/  HMMA.16816.F32 R176, R8, R186, R172 ;  /* 0x000000ba08b0723c */ /* 0x000fe200000018ac */
[----:B------:R-:W1:Y:S04]  /*c930*/  LDSM.16.M88.4 R184, [R204+0x13800] ;  /* 0x01380000ccb8783b */ /* 0x000e680000000200 */
[----:B------:R-:W4:Y:S03]  /*c940*/  LDSM.16.M88.4 R8, [R212+0x4000] ;  /* 0x00400000d408783b */ /* 0x000f260000000200 */
[C---:B--2---:R-:W-:Y:S01]  /*c950*/  HMMA.16816.F32 R188, R4.reuse, R20, R32 ;  /* 0x0000001404bc723c */ /* 0x044fe20000001820 */
[----:B------:R-:W2:Y:S07]  /*c960*/  LDSM.16.M88.4 R32, [R226] ;  /* 0x00000000e220783b */ /* 0x000eae0000000200 */
[C---:B---3--:R-:W-:Y:S08]  /*c970*/  HMMA.16816.F32 R172, R4.reuse, R24, R168 ;  /* 0x0000001804ac723c */ /* 0x048ff000000018a8 */
[C---:B------:R-:W-:Y:S08]  /*c980*/  HMMA.16816.F32 R168, R4.reuse, R26, R132 ;  /* 0x0000001a04a8723c */ /* 0x040ff00000001884 */
[C---:B------:R-:W-:Y:S01]  /*c990*/  HMMA.16816.F32 R132, R4.reuse, R22, R16 ;  /* 0x000000160484723c */ /* 0x040fe20000001810 */
[----:B------:R-:W-:Y:S07]  /*c9a0*/  LDSM.16.M88.4 R16, [R224] ;  /* 0x00000000e010783b */ /* 0x000fee0000000200 */
[C---:B-----5:R-:W-:Y:S08]  /*c9b0*/  HMMA.16816.F32 R24, R4.reuse, R28, R12 ;  /* 0x0000001c0418723c */ /* 0x060ff0000000180c */
[C---:B------:R-:W-:Y:S01]  /*c9c0*/  HMMA.16816.F32 R20, R4.reuse, R30, R180 ;  /* 0x0000001e0414723c */ /* 0x040fe200000018b4 */
[----:B------:R-:W3:Y:S07]  /*c9d0*/  LDSM.16.M88.4 R28, [R225] ;  /* 0x00000000e11c783b */ /* 0x000eee0000000200 */
[C---:B-1----:R-:W-:Y:S08]  /*c9e0*/  HMMA.16816.F32 R192, R4.reuse, R184, R192 ;  /* 0x000000b804c0723c */ /* 0x042ff000000018c0 */
[----:B------:R-:W-:Y:S01]  /*c9f0*/  HMMA.16816.F32 R12, R4, R186, R176 ;  /* 0x000000ba040c723c */ /* 0x000fe200000018b0 */
[----:B------:R-:W-:Y:S04]  /*ca00*/  LDSM.16.M88.4 R4, [R214+0x4000] ;  /* 0x00400000d604783b */ /* 0x000fe80000000200 */
[----:B------:R-:W1:Y:S03]  /*ca10*/  LDSM.16.M88.4 R176, [R210+0x12000] ;  /* 0x01200000d2b0783b */ /* 0x000e660000000200 */
[C---:B----4-:R-:W-:Y:S01]  /*ca20*/  HMMA.16816.F32 R184, R8.reuse, R196, R172 ;  /* 0x000000c408b8723c */ /* 0x050fe200000018ac */
[----:B------:R-:W4:Y:S07]  /*ca30*/  LDSM.16.M88.4 R172, [R210+0x12800] ;  /* 0x01280000d2ac783b */ /* 0x000f2e0000000200 */
[C---:B------:R-:W-:Y:S08]  /*ca40*/  HMMA.16816.F32 R180, R8.reuse, R198, R168 ;  /* 0x000000c608b4723c */ /* 0x040ff000000018a8 */
[C---:B--2---:R-:W-:Y:S08]  /*ca50*/  HMMA.16816.F32 R196, R8.reuse, R32, R188 ;  /* 0x0000002008c4723c */ /* 0x044ff000000018bc */
[C---:B------:R-:W-:Y:S01]  /*ca60*/  HMMA.16816.F32 R188, R8.reuse, R34, R132 ;  /* 0x0000002208bc723c */ /* 0x040fe20000001884 */
[----:B------:R-:W2:Y:S04]  /*ca70*/  LDSM.16.M88.4 R32, [R210+0x13000] ;  /* 0x01300000d220783b */ /* 0x000ea80000000200 */
[----:B------:R-:W-:Y:S03]  /*ca80*/  LDSM.16.M88.4 R132, [R209+0x2000] ;  /* 0x00200000d184783b */ /* 0x000fe60000000200 */
[C---:B---3--:R-:W-:Y:S08]  /*ca90*/  HMMA.16816.F32 R168, R8.reuse, R28, R24 ;  /* 0x0000001c08a8723c */ /* 0x048ff00000001818 */
[C---:B------:R-:W-:Y:S08]  /*caa0*/  HMMA.16816.F32 R20, R8.reuse, R30, R20 ;  /* 0x0000001e0814723c */ /* 0x040ff00000001814 */
[C---:B------:R-:W-:Y:S08]  /*cab0*/  HMMA.16816.F32 R192, R8.reuse, R16, R192 ;  /* 0x0000001008c0723c */ /* 0x040ff000000018c0 */
[----:B------:R-:W-:Y:S01]  /*cac0*/  HMMA.16816.F32 R12, R8, R18, R12 ;  /* 0x00000012080c723c */ /* 0x000fe2000000180c */
[----:B------:R-:W3:Y:S04]  /*cad0*/  LDSM.16.M88.4 R16, [R210+0x13800] ;  /* 0x01380000d210783b */ /* 0x000ee80000000200 */
[----:B------:R-:W5:Y:S03]  /*cae0*/  LDSM.16.M88.4 R8, [R213+0x4000] ;  /* 0x00400000d508783b */ /* 0x000f660000000200 */
[C---:B-1----:R-:W-:Y:S08]  /*caf0*/  HMMA.16816.F32 R28, R4.reuse, R176, R184 ;  /* 0x000000b0041c723c */ /* 0x042ff000000018b8 */
[C---:B------:R-:W-:Y:S01]  /*cb00*/  HMMA.16816.F32 R24, R4.reuse, R178, R180 ;  /* 0x000000b20418723c */ /* 0x040fe200000018b4 */
[----:B------:R-:W1:Y:S07]  /*cb10*/  LDSM.16.M88.4 R176, [R209+0x2800] ;  /* 0x00280000d1b0783b */ /* 0x000e6e0000000200 */
[C---:B----4-:R-:W-:Y:S08]  /*cb20*/  HMMA.16816.F32 R196, R4.reuse, R172, R196 ;  /* 0x000000ac04c4723c */ /* 0x050ff000000018c4 */
[C---:B------:R-:W-:Y:S08]  /*cb30*/  HMMA.16816.F32 R184, R4.reuse, R174, R188 ;  /* 0x000000ae04b8723c */ /* 0x040ff000000018bc */
[C---:B--2---:R-:W-:Y:S01]  /*cb40*/  HMMA.16816.F32 R172, R4.reuse, R32, R168 ;  /* 0x0000002004ac723c */ /* 0x044fe200000018a8 */
[----:B------:R-:W2:Y:S07]  /*cb50*/  LDSM.16.M88.4 R168, [R209+0x3000] ;  /* 0x00300000d1a8783b */ /* 0x000eae0000000200 */
[C---:B------:R-:W-:Y:S01]  /*cb60*/  HMMA.16816.F32 R180, R4.reuse, R34, R20 ;  /* 0x0000002204b4723c */ /* 0x040fe20000001814 */
[----:B------:R-:W4:Y:S07]  /*cb70*/  LDSM.16.M88.4 R32, [R209+0x3800] ;  /* 0x00380000d120783b */ /* 0x000f2e0000000200 */
[C---:B---3--:R-:W-:Y:S08]  /*cb80*/  HMMA.16816.F32 R188, R4.reuse, R16, R192 ;  /* 0x0000001004bc723c */ /* 0x048ff000000018c0 */
[----:B------:R-:W-:Y:S01]  /*cb90*/  HMMA.16816.F32 R20, R4, R18, R12 ;  /* 0x000000120414723c */ /* 0x000fe2000000180c */
[----:B------:R-:W-:Y:S04]  /*cba0*/  LDSM.16.M88.4 R4, [R211+0x8000] ;  /* 0x00800000d304783b */ /* 0x000fe80000000200 */
[----:B------:R-:W3:Y:S03]  /*cbb0*/  LDSM.16.M88.4 R16, [R204+0x14000] ;  /* 0x01400000cc10783b */ /* 0x000ee60000000200 */
[C---:B-----5:R-:W-:Y:S08]  /*cbc0*/  HMMA.16816.F32 R28, R8.reuse, R132, R28 ;  /* 0x00000084081c723c */ /* 0x060ff0000000181c */
[C---:B------:R-:W-:Y:S01]  /*cbd0*/  HMMA.16816.F32 R12, R8.reuse, R134, R24 ;  /* 0x00000086080c723c */ /* 0x040fe20000001818 */
[----:B------:R-:W-:Y:S07]  /*cbe0*/  LDSM.16.M88.4 R24, [R204+0x15800] ;  /* 0x01580000cc18783b */ /* 0x000fee0000000200 */
[C---:B-1----:R-:W-:Y:S08]  /*cbf0*/  HMMA.16816.F32 R196, R8.reuse, R176, R196 ;  /* 0x000000b008c4723c */ /* 0x042ff000000018c4 */
[C---:B------:R-:W-:Y:S08]  /*cc00*/  HMMA.16816.F32 R184, R8.reuse, R178, R184 ;  /* 0x000000b208b8723c */ /* 0x040ff000000018b8 */
[C---:B--2---:R-:W-:Y:S01]  /*cc10*/  HMMA.16816.F32 R132, R8.reuse, R168, R172 ;  /* 0x000000a80884723c */ /* 0x044fe200000018ac */
[----:B------:R-:W1:Y:S07]  /*cc20*/  LDSM.16.M88.4 R172, [R204+0x14800] ;  /* 0x01480000ccac783b */ /* 0x000e6e0000000200 */
[C---:B------:R-:W-:Y:S01]  /*cc30*/  HMMA.16816.F32 R176, R8.reuse, R170, R180 ;  /* 0x000000aa08b0723c */ /* 0x040fe200000018b4 */
[----:B------:R-:W2:Y:S07]  /*cc40*/  LDSM.16.M88.4 R168, [R204+0x15000] ;  /* 0x01500000cca8783b */ /* 0x000eae0000000200 */
[C---:B----4-:R-:W-:Y:S08]  /*cc50*/  HMMA.16816.F32 R180, R8.reuse, R32, R188 ;  /* 0x0000002008b4723c */ /* 0x050ff000000018bc */
[----:B------:R-:W-:Y:S01]  /*cc60*/  HMMA.16816.F32 R20, R8, R34, R20 ;  /* 0x000000220814723c */ /* 0x000fe20000001814 */
[----:B------:R-:W-:Y:S07]  /*cc70*/  LDSM.16.M88.4 R8, [R212+0x8000] ;  /* 0x00800000d408783b */ /* 0x000fee0000000200 */
[C---:B---3--:R-:W-:Y:S08]  /*cc80*/  HMMA.16816.F32 R28, R4.reuse, R16, R28 ;  /* 0x00000010041c723c */ /* 0x048ff0000000181c */
[C---:B------:R-:W-:Y:S01]  /*cc90*/  HMMA.16816.F32 R12, R4.reuse, R18, R12 ;  /* 0x00000012040c723c */ /* 0x040fe2000000180c */
[----:B------:R-:W3:Y:S07]  /*cca0*/  LDSM.16.M88.4 R16, [R223] ;  /* 0x00000000df10783b */ /* 0x000eee0000000200 */
[C---:B-1----:R-:W-:Y:S08]  /*ccb0*/  HMMA.16816.F32 R196, R4.reuse, R172, R196 ;  /* 0x000000ac04c4723c */ /* 0x042ff000000018c4 */
[C---:B--2---:R-:W-:Y:S01]  /*ccc0*/  HMMA.16816.F32 R32, R4.reuse, R168, R132 ;  /* 0x000000a80420723c */ /* 0x044fe20000001884 */
[----:B------:R-:W1:Y:S07]  /*ccd0*/  LDSM.16.M88.4 R132, [R222] ;  /* 0x00000000de84783b */ /* 0x000e6e0000000200 */
[C---:B------:R-:W-:Y:S08]  /*cce0*/  HMMA.16816.F32 R184, R4.reuse, R174, R184 ;  /* 0x000000ae04b8723c */ /* 0x040ff000000018b8 */
        /* <DEDUP_REMOVED lines=19> */
[C---:B---3--:R-:W-:Y:S01]  /*ce20*/  HMMA.16816.F32 R180, R4.reuse, R16, R172 ;  /* 0x0000001004b4723c */ /* 0x048fe200000018ac */
[----:B------:R-:W-:Y:S07]  /*ce30*/  LDSM.16.M88.4 R172, [R209+0x5000] ;  /* 0x00500000d1ac783b */ /* 0x000fee0000000200 */
[C---:B------:R-:W-:Y:S01]  /*ce40*/  HMMA.16816.F32 R12, R4.reuse, R18, R12 ;  /* 0x00000012040c723c */ /* 0x040fe2000000180c */
[----:B------:R-:W3:Y:S07]  /*ce50*/  LDSM.16.M88.4 R16, [R209+0x4000] ;  /* 0x00400000d110783b */ /* 0x000eee0000000200 */
[C---:B-1----:R-:W-:Y:S01]  /*ce60*/  HMMA.16816.F32 R192, R4.reuse, R134, R184 ;  /* 0x0000008604c0723c */ /* 0x042fe200000018b8 */
[----:B------:R-:W1:Y:S07]  /*ce70*/  LDSM.16.M88.4 R184, [R209+0x4800] ;  /* 0x00480000d1b8783b */ /* 0x000e6e0000000200 */
[C---:B------:R-:W-:Y:S08]  /*ce80*/  HMMA.16816.F32 R196, R4.reuse, R132, R196 ;  /* 0x0000008404c4723c */ /* 0x040ff000000018c4 */
[C---:B--2---:R-:W-:Y:S01]  /*ce90*/  HMMA.16816.F32 R188, R4.reuse, R168, R32 ;  /* 0x000000a804bc723c */ /* 0x044fe20000001820 */
[----:B------:R-:W2:Y:S07]  /*cea0*/  LDSM.16.M88.4 R32, [R209+0x5800] ;  /* 0x00580000d120783b */ /* 0x000eae0000000200 */
[C---:B------:R-:W-:Y:S08]  /*ceb0*/  HMMA.16816.F32 R168, R4.reuse, R170, R28 ;  /* 0x000000aa04a8723c */ /* 0x040ff0000000181c */
[C---:B----4-:R-:W-:Y:S08]  /*cec0*/  HMMA.16816.F32 R176, R4.reuse, R24, R176 ;  /* 0x0000001804b0723c */ /* 0x050ff000000018b0 */
[----:B------:R-:W-:Y:S01]  /*ced0*/  HMMA.16816.F32 R132, R4, R26, R20 ;  /* 0x0000001a0484723c */ /* 0x000fe20000001814 */
[----:B------:R-:W-:Y:S04]  /*cee0*/  LDSM.16.M88.4 R4, [R211+0xc000] ;  /* 0x00c00000d304783b */ /* 0x000fe80000000200 */
[----:B------:R-:W4:Y:S03]  /*cef0*/  LDSM.16.M88.4 R20, [R204+0x16000] ;  /* 0x01600000cc14783b */ /* 0x000f260000000200 */
[C---:B---3--:R-:W-:Y:S08]  /*cf00*/  HMMA.16816.F32 R28, R8.reuse, R16, R180 ;  /* 0x00000010081c723c */ /* 0x048ff000000018b4 */
[C---:B------:R-:W-:Y:S01]  /*cf10*/  HMMA.16816.F32 R24, R8.reuse, R18, R12 ;  /* 0x000000120818723c */ /* 0x040fe2000000180c */
[----:B------:R-:W-:Y:S07]  /*cf20*/  LDSM.16.M88.4 R12, [R212+0xc000] ;  /* 0x00c00000d40c783b */ /* 0x000fee0000000200 */
[C---:B-1----:R-:W-:Y:S08]  /*cf30*/  HMMA.16816.F32 R180, R8.reuse, R184, R196 ;  /* 0x000000b808b4723c */ /* 0x042ff000000018c4 */
[C---:B------:R-:W-:Y:S08]  /*cf40*/  HMMA.16816.F32 R184, R8.reuse, R186, R192 ;  /* 0x000000ba08b8723c */ /* 0x040ff000000018c0 */
[C---:B------:R-:W-:Y:S08]  /*cf50*/  HMMA.16816.F32 R192, R8.reuse, R172, R188 ;  /* 0x000000ac08c0723c */ /* 0x040ff000000018bc */
[C---:B------:R-:W-:Y:S01]  /*cf60*/  HMMA.16816.F32 R196, R8.reuse, R174, R168 ;  /* 0x000000ae08c4723c */ /* 0x040fe200000018a8 */
[----:B------:R-:W-:Y:S04]  /*cf70*/  LDSM.16.M88.4 R172, [R219] ;  /* 0x00000000dbac783b */ /* 0x000fe80000000200 */
[----:B------:R-:W1:Y:S03]  /*cf80*/  LDSM.16.M88.4 R168, [R204+0x16800] ;  /* 0x01680000cca8783b */ /* 0x000e660000000200 */
[C---:B--2---:R-:W-:Y:S08]  /*cf90*/  HMMA.16816.F32 R188, R8.reuse, R32, R176 ;  /* 0x0000002008bc723c */ /* 0x044ff000000018b0 */
[----:B------:R-:W-:Y:S01]  /*cfa0*/  HMMA.16816.F32 R176, R8, R34, R132 ;  /* 0x0000002208b0723c */ /* 0x000fe20000001884 */
[----:B------:R-:W2:Y:S04]  /*cfb0*/  LDSM.16.M88.4 R32, [R204+0x17000] ;  /* 0x01700000cc20783b */ /* 0x000ea80000000200 */
[----:B------:R-:W-:Y:S03]  /*cfc0*/  LDSM.16.M88.4 R132, [R218] ;  /* 0x00000000da84783b */ /* 0x000fe60000000200 */
[C---:B----4-:R-:W-:Y:S01]  /*cfd0*/  HMMA.16816.F32 R16, R4.reuse, R20, R28 ;  /* 0x000000140410723c */ /* 0x050fe2000000181c */
[----:B------:R-:W3:Y:S07]  /*cfe0*/  LDSM.16.M88.4 R28, [R204+0x17800] ;  /* 0x01780000cc1c783b */ /* 0x000eee0000000200 */
[C---:B------:R-:W-:Y:S01]  /*cff0*/  HMMA.16816.F32 R8, R4.reuse, R22, R24 ;  /* 0x000000160408723c */ /* 0x040fe20000001818 */
[----:B------:R-:W-:Y:S07]  /*d000*/  LDSM.16.M88.4 R20, [R210+0x16000] ;  /* 0x01600000d214783b */ /* 0x000fee0000000200 */
[----:B-1----:R-:W-:Y:S08]  /*d010*/  HMMA.16816.F32 R180, R4, R168, R180 ;  /* 0x000000a804b4723c */ /* 0x002ff000000018b4 */
[C---:B------:R-:W-:Y:S08]  /*d020*/  HMMA.16816.F32 R24, R12.reuse, R172, R16 ;  /* 0x000000ac0c18723c */ /* 0x040ff00000001810 */
[----:B------:R-:W-:Y:S01]  /*d030*/  HMMA.16816.F32 R16, R12, R174, R8 ;  /* 0x000000ae0c10723c */ /* 0x000fe20000001808 */
[----:B------:R-:W1:Y:S07]  /*d040*/  LDSM.16.M88.4 R8, [R214+0xc000] ;  /* 0x00c00000d608783b */ /* 0x000e6e0000000200 */
[C---:B------:R-:W-:Y:S01]  /*d050*/  HMMA.16816.F32 R184, R4.reuse, R170, R184 ;  /* 0x000000aa04b8723c */ /* 0x040fe200000018b8 */
[----:B------:R-:W-:Y:S07]  /*d060*/  LDSM.16.M88.4 R168, [R217] ;  /* 0x00000000d9a8783b */ /* 0x000fee0000000200 */
[C---:B--2---:R-:W-:Y:S08]  /*d070*/  HMMA.16816.F32 R192, R4.reuse, R32, R192 ;  /* 0x0000002004c0723c */ /* 0x044ff000000018c0 */
[C---:B------:R-:W-:Y:S01]  /*d080*/  HMMA.16816.F32 R196, R4.reuse, R34, R196 ;  /* 0x0000002204c4723c */ /* 0x040fe200000018c4 */
[----:B------:R-:W-:Y:S07]  /*d090*/  LDSM.16.M88.4 R32, [R209+0x6000] ;  /* 0x00600000d120783b */ /* 0x000fee0000000200 */
[C---:B---3--:R-:W-:Y:S08]  /*d0a0*/  HMMA.16816.F32 R188, R4.reuse, R28, R188 ;  /* 0x0000001c04bc723c */ /* 0x048ff000000018bc */
[----:B------:R-:W-:Y:S01]  /*d0b0*/  HMMA.16816.F32 R200, R4, R30, R176 ;  /* 0x0000001e04c8723c */ /* 0x000fe200000018b0 */
[----:B------:R-:W2:Y:S04]  /*d0c0*/  LDSM.16.M88.4 R4, [R213+0xc000] ;  /* 0x00c00000d504783b */ /* 0x000ea80000000200 */
[----:B------:R-:W3:Y:S03]  /*d0d0*/  LDSM.16.M88.4 R28, [R210+0x16800] ;  /* 0x01680000d21c783b */ /* 0x000ee60000000200 */
[C---:B-1----:R-:W-:Y:S08]  /*d0e0*/  HMMA.16816.F32 R24, R8.reuse, R20, R24 ;  /* 0x000000140818723c */ /* 0x042ff00000001818 */
[----:B------:R-:W-:Y:S08]  /*d0f0*/  HMMA.16816.F32 R16, R8, R22, R16 ;  /* 0x000000160810723c */ /* 0x000ff00000001810 */
[C---:B------:R-:W-:Y:S01]  /*d100*/  HMMA.16816.F32 R20, R12.reuse, R132, R180 ;  /* 0x000000840c14723c */ /* 0x040fe200000018b4 */
[----:B------:R-:W-:Y:S07]  /*d110*/  LDSM.16.M88.4 R180, [R209+0x6800] ;  /* 0x00680000d1b4783b */ /* 0x000fee0000000200 */
[----:B------:R-:W-:Y:S08]  /*d120*/  HMMA.16816.F32 R172, R12, R134, R184 ;  /* 0x000000860cac723c */ /* 0x000ff000000018b8 */
[C---:B--2---:R-:W-:Y:S01]  /*d130*/  HMMA.16816.F32 R132, R4.reuse, R32, R24 ;  /* 0x000000200484723c */ /* 0x044fe20000001818 */
[----:B------:R-:W1:Y:S07]  /*d140*/  LDSM.16.M88.4 R24, [R210+0x17000] ;  /* 0x01700000d218783b */ /* 0x000e6e0000000200 */
[----:B------:R-:W-:Y:S08]  /*d150*/  HMMA.16816.F32 R184, R4, R34, R16 ;  /* 0x0000002204b8723c */ /* 0x000ff00000001810 */
[----:B---3--:R-:W-:Y:S08]  /*d160*/  HMMA.16816.F32 R16, R8, R28, R20 ;  /* 0x0000001c0810723c */ /* 0x008ff00000001814 */
[----:B------:R-:W-:Y:S01]  /*d170*/  HMMA.16816.F32 R20, R12, R168, R192 ;  /* 0x000000a80c14723c */ /* 0x000fe200000018c0 */
[----:B------:R-:W-:-:S02]  /*d180*/  FMUL.FTZ R132, R132, c[0x0][0x2ec] ;  /* 0x0000bb0084847a20 */ /* 0x000fc40000410000 */
[----:B------:R-:W-:Y:S02]  /*d190*/  FMUL.FTZ R133, R133, c[0x0][0x2ec] ;  /* 0x0000bb0085857a20 */ /* 0x000fe40000410000 */
[----:B------:R-:W-:Y:S01]  /*d1a0*/  FMUL.FTZ R134, R134, c[0x0][0x2ec] ;  /* 0x0000bb0086867a20 */ /* 0x000fe20000410000 */
[----:B------:R-:W2:Y:S01]  /*d1b0*/  MUFU.TANH R236, R132 ;  /* 0x0000008400ec7308 */ /* 0x000ea20000002400 */
[----:B------:R-:W-:Y:S01]  /*d1c0*/  FMUL.FTZ R135, R135, c[0x0][0x2ec] ;  /* 0x0000bb0087877a20 */ /* 0x000fe20000410000 */
[----:B------:R-:W-:Y:S01]  /*d1d0*/  HMMA.16816.F32 R28, R8, R30, R172 ;  /* 0x0000001e081c723c */ /* 0x000fe200000018ac */
[----:B------:R-:W3:Y:S01]  /*d1e0*/  LDSM.16.M88.4 R172, [R216] ;  /* 0x00000000d8ac783b */ /* 0x000ee20000000200 */
[----:B------:R-:W-:Y:S02]  /*d1f0*/  FMUL.FTZ R184, R184, c[0x0][0x2ec] ;  /* 0x0000bb00b8b87a20 */ /* 0x000fe40000410000 */
[----:B------:R-:W-:Y:S02]  /*d200*/  FMUL.FTZ R185, R185, c[0x0][0x2ec] ;  /* 0x0000bb00b9b97a20 */ /* 0x000fe40000410000 */
[----:B------:R-:W4:Y:S02]  /*d210*/  MUFU.TANH R195, R134 ;  /* 0x0000008600c37308 */ /* 0x000f240000002400 */
[----:B------:R-:W-:Y:S01]  /*d220*/  HMMA.16816.F32 R32, R12, R170, R196 ;  /* 0x000000aa0c20723c */ /* 0x000fe200000018c4 */
[----:B------:R-:W5:Y:S05]  /*d230*/  LDSM.16.M88.4 R168, [R209+0x7000] ;  /* 0x00700000d1a8783b */ /* 0x000f6a0000000200 */
[----:B------:R-:W1:Y:S08]  /*d240*/  MUFU.TANH R196, R133 ;  /* 0x0000008500c47308 */ /* 0x000e700000002400 */
[----:B------:R2:W2:Y:S08]  /*d250*/  MUFU.TANH R194, R135 ;  /* 0x0000008700c27308 */ /* 0x0004b00000002400 */
[----:B------:R3:W3:Y:S02]  /*d260*/  MUFU.TANH R193, R184 ;  /* 0x000000b800c17308 */ /* 0x0006e40000002400 */
[----:B-1----:R-:W-:Y:S06]  /*d270*/  HMMA.16816.F32 R176, R8, R26, R32 ;  /* 0x0000001a08b0723c */ /* 0x002fec0000001820 */
[----:B------:R1:W1:Y:S02]  /*d280*/  MUFU.TANH R192, R185 ;  /* 0x000000b900c07308 */ /* 0x0002640000002400 */
[----:B--2---:R-:W-:Y:S01]  /*d290*/  HMMA.16816.F32 R132, R4, R180, R16 ;  /* 0x000000b40484723c */ /* 0x004fe20000001810 */
[----:B---3--:R-:W-:-:S07]  /*d2a0*/  FMUL.FTZ R184, R186, c[0x0][0x2ec] ;  /* 0x0000bb00bab87a20 */ /* 0x008fce0000410000 */
[----:B------:R-:W-:Y:S01]  /*d2b0*/  HMMA.16816.F32 R16, R8, R24, R20 ;  /* 0x000000180810723c */ /* 0x000fe20000001814 */
[----:B------:R-:W2:Y:S01]  /*d2c0*/  MUFU.TANH R184, R184 ;  /* 0x000000b800b87308 */ /* 0x000ea20000002400 */
[----:B-1----:R-:W-:-:S06]  /*d2d0*/  FMUL.FTZ R185, R187, c[0x0][0x2ec] ;  /* 0x0000bb00bbb97a20 */ /* 0x002fcc0000410000 */
[----:B------:R-:W-:Y:S01]  /*d2e0*/  HMMA.16816.F32 R20, R4, R182, R28 ;  /* 0x000000b60414723c */ /* 0x000fe2000000181c */
[----:B------:R-:W1:Y:S01]  /*d2f0*/  LDSM.16.M88.4 R28, [R210+0x17800] ;  /* 0x01780000d21c783b */ /* 0x000e620000000200 */
[----:B------:R-:W3:Y:S06]  /*d300*/  MUFU.TANH R185, R185 ;  /* 0x000000b900b97308 */ /* 0x000eec0000002400 */
[----:B------:R-:W-:Y:S01]  /*d310*/  HMMA.16816.F32 R24, R12, R172, R188 ;  /* 0x000000ac0c18723c */ /* 0x000fe200000018bc */
[----:B------:R-:W-:Y:S02]  /*d320*/  FMUL.FTZ R132, R132, c[0x0][0x2ec] ;  /* 0x0000bb0084847a20 */ /* 0x000fe40000410000 */
[----:B------:R-:W-:-:S02]  /*d330*/  FMUL.FTZ R133, R133, c[0x0][0x2ec] ;  /* 0x0000bb0085857a20 */ /* 0x000fc40000410000 */
[----:B------:R-:W-:Y:S01]  /*d340*/  FMUL.FTZ R134, R134, c[0x0][0x2ec] ;  /* 0x0000bb0086867a20 */ /* 0x000fe20000410000 */
[----:B------:R-:W1:Y:S01]  /*d350*/  MUFU.TANH R183, R132 ;  /* 0x0000008400b77308 */ /* 0x000e620000002400 */
[----:B------:R-:W-:Y:S01]  /*d360*/  FMUL.FTZ R135, R135, c[0x0][0x2ec] ;  /* 0x0000bb0087877a20 */ /* 0x000fe20000410000 */
[----:B------:R-:W-:Y:S06]  /*d370*/  HMMA.16816.F32 R12, R12, R174, R200 ;  /* 0x000000ae0c0c723c */ /* 0x000fec00000018c8 */
[----:B------:R-:W1:Y:S02]  /*d380*/  MUFU.TANH R182, R133 ;  /* 0x0000008500b67308 */ /* 0x000e640000002400 */
[----:B-----5:R-:W-:Y:S01]  /*d390*/  HMMA.16816.F32 R32, R4, R168, R16 ;  /* 0x000000a80420723c */ /* 0x020fe20000001810 */
[----:B------:R-:W-:-:S02]  /*d3a0*/  FMUL.FTZ R20, R20, c[0x0][0x2ec] ;  /* 0x0000bb0014147a20 */ /* 0x000fc40000410000 */
[----:B------:R-:W-:Y:S02]  /*d3b0*/  FMUL.FTZ R21, R21, c[0x0][0x2ec] ;  /* 0x0000bb0015157a20 */ /* 0x000fe40000410000 */
[----:B------:R-:W-:Y:S01]  /*d3c0*/  FMUL.FTZ R22, R22, c[0x0][0x2ec] ;  /* 0x0000bb0016167a20 */ /* 0x000fe20000410000 */
[----:B------:R-:W2:Y:S01]  /*d3d0*/  MUFU.TANH R181, R134 ;  /* 0x0000008600b57308 */ /* 0x000ea20000002400 */
[----:B------:R-:W-:-:S07]  /*d3e0*/  FMUL.FTZ R23, R23, c[0x0][0x2ec] ;  /* 0x0000bb0017177a20 */ /* 0x000fce0000410000 */
[----:B------:R5:W2:Y:S01]  /*d3f0*/  MUFU.TANH R180, R135 ;  /* 0x0000008700b47308 */ /* 0x000aa20000002400 */
[C---:B-1----:R-:W-:Y:S07]  /*d400*/  HMMA.16816.F32 R16, R8.reuse, R28, R24 ;  /* 0x0000001c0810723c */ /* 0x042fee0000001818 */
[----:B------:R-:W1:Y:S02]  /*d410*/  MUFU.TANH R173, R20 ;  /* 0x0000001400ad7308 */ /* 0x000e640000002400 */
[----:B------:R-:W-:Y:S01]  /*d420*/  FMUL.FTZ R29, R32, c[0x0][0x2ec] ;  /* 0x0000bb00201d7a20 */ /* 0x000fe20000410000 */
[----:B------:R-:W-:Y:S01]  /*d430*/  HMMA.16816.F32 R8, R8, R30, R12 ;  /* 0x0000001e0808723c */ /* 0x000fe2000000180c */
[----:B------:R-:W-:-:S02]  /*d440*/  FMUL.FTZ R28, R33, c[0x0][0x2ec] ;  /* 0x0000bb00211c7a20 */ /* 0x000fc40000410000 */
[----:B------:R-:W-:Y:S01]  /*d450*/  FMUL.FTZ R27, R34, c[0x0][0x2ec] ;  /* 0x0000bb00221b7a20 */ /* 0x000fe20000410000 */
[----:B-----5:R-:W5:Y:S01]  /*d460*/  LDSM.16.M88.4 R132, [R209+0x7800] ;  /* 0x00780000d184783b */ /* 0x020f620000000200 */
[----:B------:R-:W1:Y:S01]  /*d470*/  MUFU.TANH R172, R21 ;  /* 0x0000001500ac7308 */ /* 0x000e620000002400 */
[----:B------:R-:W-:Y:S01]  /*d480*/  FMUL.FTZ R26, R35, c[0x0][0x2ec] ;  /* 0x0000bb00231a7a20 */ /* 0x000fe20000410000 */
[----:B------:R-:W-:-:S06]  /*d490*/  DEPBAR.LE SB0, 0x0 ;  /* 0x000080000000791a */ /* 0x000fcc0000000000 */
[----:B------:R-:W1:Y:S08]  /*d4a0*/  MUFU.TANH R169, R22 ;  /* 0x0000001600a97308 */ /* 0x000e700000002400 */
[----:B------:R1:W1:Y:S08]  /*d4b0*/  MUFU.TANH R168, R23 ;  /* 0x0000001700a87308 */ /* 0x0002700000002400 */
[----:B------:R-:W2:Y:S01]  /*d4c0*/  MUFU.TANH R29, R29 ;  /* 0x0000001d001d7308 */ /* 0x000ea20000002400 */
[C---:B-1----:R-:W-:Y:S07]  /*d4d0*/  HMMA.16816.F32 R20, R4.reuse, R170, R176 ;  /* 0x000000aa0414723c */ /* 0x042fee00000018b0 */
[----:B------:R-:W1:Y:S01]  /*d4e0*/  MUFU.TANH R28, R28 ;  /* 0x0000001c001c7308 */ /* 0x000e620000002400 */
[C---:B-----5:R-:W-:Y:S07]  /*d4f0*/  HMMA.16816.F32 R12, R4.reuse, R132, R16 ;  /* 0x00000084040c723c */ /* 0x060fee0000001810 */
[----:B------:R-:W1:Y:S01]  /*d500*/  MUFU.TANH R27, R27 ;  /* 0x0000001b001b7308 */ /* 0x000e620000002400 */
[----:B------:R-:W-:Y:S07]  /*d510*/  HMMA.16816.F32 R4, R4, R134, R8 ;  /* 0x000000860404723c */ /* 0x000fee0000001808 */
[----:B------:R-:W1:Y:S01]  /*d520*/  MUFU.TANH R26, R26 ;  /* 0x0000001a001a7308 */ /* 0x000e620000002400 */
[----:B------:R-:W-:-:S02]  /*d530*/  FMUL.FTZ R20, R20, c[0x0][0x2ec] ;  /* 0x0000bb0014147a20 */ /* 0x000fc40000410000 */
[----:B------:R-:W-:Y:S02]  /*d540*/  FMUL.FTZ R21, R21, c[0x0][0x2ec] ;  /* 0x0000bb0015157a20 */ /* 0x000fe40000410000 */
        /* <DEDUP_REMOVED lines=12> */
[----:B------:R-:W-:-:S07]  /*d610*/  FMUL.FTZ R7, R7, c[0x0][0x2ec] ;  /* 0x0000bb0007077a20 */ /* 0x000fce0000410000 */
[----:B------:R1:W1:Y:S08]  /*d620*/  MUFU.TANH R21, R15 ;  /* 0x0000000f00157308 */ /* 0x0002700000002400 */
        /* <DEDUP_REMOVED lines=10> */
[----:B--234-:R-:W2:Y:S04]  /*d6d0*/  LDL.64 R244, [R1+0x48] ;  /* 0x0000480001f47983 */ /* 0x01cea80000100a00 */
        /* <DEDUP_REMOVED lines=14> */
[----:B-1----:R-:W-:Y:S02]  /*d7c0*/  @!P5 LEA R4, P1, R0, c[0x0][0x168], 0x1 ;  /* 0x00005a000004da11 */ /* 0x002fe400078208ff */
        /* <DEDUP_REMOVED lines=29> */
[----:B-1----:R-:W-:-:S03]  /*d9a0*/  @!P3 LEA R4, P0, R2, c[0x0][0x168], 0x1 ;  /* 0x00005a000204ba11 */ /* 0x002fc600078008ff */
[----:B------:R4:W-:Y:S01]  /*d9b0*/  @P5 STS.128 [R231+0x11000], RZ ;  /* 0x011000ffe7005388 */ /* 0x0009e20000000c00 */
[C---:B------:R-:W-:Y:S02]  /*d9c0*/  @!P3 LEA.HI.X R5, R2.reuse, c[0x0][0x16c], R3, 0x1, P0 ;  /* 0x00005b000205ba11 */ /* 0x040fe400000f0c03 */
[----:B--2---:R-:W-:-:S04]  /*d9d0*/  @!P5 LEA R8, P6, R2, c[0x0][0x168], 0x1 ;  /* 0x00005a000208da11 */ /* 0x004fc800078c08ff */
[C---:B------:R-:W-:Y:S02]  /*d9e0*/  @!P5 LEA.HI.X R9, R2.reuse, c[0x0][0x16c], R3, 0x1, P6 ;  /* 0x00005b000209da11 */ /* 0x040fe400030f0c03 */
[----:B---3--:R-:W-:-:S03]  /*d9f0*/  @!P4 LEA R6, P1, R2, c[0x0][0x168], 0x1 ;  /* 0x00005a000206ca11 */ /* 0x008fc600078208ff */
        /* <DEDUP_REMOVED lines=23> */
.L_x_1877:
[----:B------:R-:W-:Y:S05]  /*db70*/  BSYNC B0 ;  /* 0x0000000000007941 */ /* 0x000fea0003800000 */
.L_x_1876:
[----:B------:R-:W0:Y:S02]  /*db80*/  LDGDEPBAR ;  /* 0x00000000000079af */ /* 0x000e240000000000 */
.L_x_1875:
[----:B--234-:R-:W2:Y:S01]  /*db90*/  S2R R2, SR_TID.X ;  /* 0x0000000000027919 */ /* 0x01cea20000002100 */
[----:B------:R-:W-:Y:S01]  /*dba0*/  IMAD.U32 R0, RZ, RZ, UR25 ;  /* 0x00000019ff007e24 */ /* 0x000fe2000f8e00ff */
        /* <DEDUP_REMOVED lines=28> */
[C---:B------:R-:W-:Y:S02]  /*dd70*/  ISETP.GE.AND P2, PT, R3.reuse, R234, PT ;  /* 0x000000ea0300720c */ /* 0x040fe40003f46270 */
        /* <DEDUP_REMOVED lines=13> */
[----:B------:R-:W-:Y:S02]  /*de50*/  FSEL R34, R181, -INF , !P2 ;  /* 0xff800000b5227808 */ /* 0x000fe40005000000 */
        /* <DEDUP_REMOVED lines=21> */
[----:B------:R-:W-:Y:S02]  /*dfb0*/  IADD3 R3, R0, 0x29, RZ ;  /* 0x0000002900037810 */ /* 0x000fe40007ffe0ff */
[----:B------:R-:W-:Y:S02]  /*dfc0*/  FMNMX.FTZ R4, R8, R4, !PT ;  /* 0x0000000408047209 */ /* 0x000fe40007810000 */
[----:B------:R-:W-:Y:S02]  /*dfd0*/  FSEL R134, R168, -INF , !P6 ;  /* 0xff800000a8867808 */ /* 0x000fe40007000000 */
[----:B------:R-:W-:Y:S02]  /*dfe0*/  FSEL R246, R29, -INF , !P2 ;  /* 0xff8000001df67808 */ /* 0x000fe40005000000 */
[----:B------:R-:W-:-:S02]  /*dff0*/  ISETP.GE.AND P6, PT, R3, R235, PT ;  /* 0x000000eb0300720c */ /* 0x000fc40003fc6270 */
[----:B------:R-:W-:Y:S02]  /*e000*/  ISETP.GE.AND P2, PT, R3, R234, PT ;  /* 0x000000ea0300720c */ /* 0x000fe40003f46270 */
[----:B------:R-:W-:Y:S02]  /*e010*/  FMNMX.FTZ R4, R11, R4, !PT ;  /* 0x000000040b047209 */ /* 0x000fe40007810000 */
[C---:B------:R-:W-:Y:S02]  /*e020*/  ISETP.LT.OR P6, PT, R3.reuse, R233, P6 ;  /* 0x000000e90300720c */ /* 0x040fe400037c1670 */
[----:B------:R-:W-:Y:S02]  /*e030*/  ISETP.LT.OR P2, PT, R3, R232, P2 ;  /* 0x000000e80300720c */ /* 0x000fe40001741670 */
[----:B------:R-:W-:Y:S02]  /*e040*/  FMNMX.FTZ R3, R30, R4, !PT ;  /* 0x000000041e037209 */ /* 0x000fe40007810000 */
[----:B------:R-:W-:-:S02]  /*e050*/  FMNMX.FTZ R4, R251, R6, !PT ;  /* 0x00000006fb047209 */ /* 0x000fc40007810000 */
[----:B------:R-:W-:Y:S02]  /*e060*/  FSEL R7, R185, -INF , !P3 ;  /* 0xff800000b9077808 */ /* 0x000fe40005800000 */
[----:B------:R-:W-:Y:S02]  /*e070*/  FMNMX.FTZ R4, R10, R4, !PT ;  /* 0x000000040a047209 */ /* 0x000fe40007810000 */
[C---:B------:R-:W-:Y:S02]  /*e080*/  ISETP.GE.AND P3, PT, R2.reuse, R235, PT ;  /* 0x000000eb0200720c */ /* 0x040fe40003f66270 */
[----:B------:R-:W-:Y:S02]  /*e090*/  FMNMX.FTZ R4, R9, R4, !PT ;  /* 0x0000000409047209 */ /* 0x000fe40007810000 */
[----:B------:R-:W-:Y:S02]  /*e0a0*/  ISETP.LT.OR P3, PT, R2, R233, P3 ;  /* 0x000000e90200720c */ /* 0x000fe40001f61670 */
[----:B------:R-:W-:-:S02]  /*e0b0*/  FMNMX.FTZ R13, R31, R3, !PT ;  /* 0x000000031f0d7209 */ /* 0x000fc40007810000 */
[----:B------:R-:W-:Y:S02]  /*e0c0*/  FMNMX.FTZ R4, R7, R4, !PT ;  /* 0x0000000407047209 */ /* 0x000fe40007810000 */
[----:B------:R-:W-:Y:S02]  /*e0d0*/  IADD3 R2, R0, 0x28, RZ ;  /* 0x0000002800027810 */ /* 0x000fe40007ffe0ff */
[----:B------:R-:W-:Y:S02]  /*e0e0*/  FSEL R33, R172, -INF , !P3 ;  /* 0xff800000ac217808 */ /* 0x000fe40005800000 */
[----:B------:R-:W-:Y:S02]  /*e0f0*/  FMNMX.FTZ R13, R32, R13, !PT ;  /* 0x0000000d200d7209 */ /* 0x000fe40007810000 */
[----:B------:R-:W-:Y:S02]  /*e100*/  FMNMX.FTZ R4, R34, R4, !PT ;  /* 0x0000000422047209 */ /* 0x000fe40007810000 */
[----:B------:R-:W-:Y:S01]  /*e110*/  FSEL R135, R169, -INF , !P0 ;  /* 0xff800000a9877808 */ /* 0x000fe20004000000 */
[----:B------:R-:W-:Y:S01]  /*e120*/  IMAD.MOV.U32 R169, RZ, RZ, R248 ;  /* 0x000000ffffa97224 */ /* 0x000fe200078e00f8 */
[----:B------:R-:W-:-:S02]  /*e130*/  ISETP.GE.AND P0, PT, R2, R235, PT ;  /* 0x000000eb0200720c */ /* 0x000fc40003f06270 */
[C---:B------:R-:W-:Y:S02]  /*e140*/  ISETP.GE.AND P3, PT, R2.reuse, R234, PT ;  /* 0x000000ea0200720c */ /* 0x040fe40003f66270 */
[----:B------:R-:W-:Y:S02]  /*e150*/  FMNMX.FTZ R133, R33, R13, !PT ;  /* 0x0000000d21857209 */ /* 0x000fe40007810000 */
[----:B------:R-:W-:Y:S02]  /*e160*/  FMNMX.FTZ R4, R35, R4, !PT ;  /* 0x0000000423047209 */ /* 0x000fe40007810000 */
[C---:B------:R-:W-:Y:S02]  /*e170*/  ISETP.LT.OR P0, PT, R2.reuse, R233, P0 ;  /* 0x000000e90200720c */ /* 0x040fe40000701670 */
[----:B------:R-:W-:Y:S02]  /*e180*/  ISETP.LT.OR P3, PT, R2, R232, P3 ;  /* 0x000000e80200720c */ /* 0x000fe40001f61670 */
[----:B------:R-:W-:-:S02]  /*e190*/  IADD3 R2, R0, 0x30, RZ ;  /* 0x0000003000027810 */ /* 0x000fc40007ffe0ff */
[----:B------:R-:W-:Y:S02]  /*e1a0*/  FSEL R247, R28, -INF , !P1 ;  /* 0xff8000001cf77808 */ /* 0x000fe40004800000 */
[----:B------:R-:W-:Y:S02]  /*e1b0*/  FMNMX.FTZ R133, R246, R133, !PT ;  /* 0x00000085f6857209 */ /* 0x000fe40007810000 */
[----:B------:R-:W-:Y:S02]  /*e1c0*/  FMNMX.FTZ R4, R135, R4, !PT ;  /* 0x0000000487047209 */ /* 0x000fe40007810000 */
[----:B------:R-:W-:Y:S02]  /*e1d0*/  FSEL R252, R27, -INF , !P5 ;  /* 0xff8000001bfc7808 */ /* 0x000fe40006800000 */
[C---:B------:R-:W-:Y:S02]  /*e1e0*/  ISETP.GE.AND P5, PT, R2.reuse, R235, PT ;  /* 0x000000eb0200720c */ /* 0x040fe40003fa6270 */
[----:B------:R-:W-:-:S02]  /*e1f0*/  ISETP.GE.AND P1, PT, R2, R234, PT ;  /* 0x000000ea0200720c */ /* 0x000fc40003f26270 */
[----:B------:R-:W-:Y:S02]  /*e200*/  IADD3 R3, R0, 0x31, RZ ;  /* 0x0000003100037810 */ /* 0x000fe40007ffe0ff */
[----:B------:R-:W-:Y:S02]  /*e210*/  FSEL R244, R24, -INF , !P0 ;  /* 0xff80000018f47808 */ /* 0x000fe40004000000 */
[----:B------:R-:W-:Y:S02]  /*e220*/  FMNMX.FTZ R133, R247, R133, !PT ;  /* 0x00000085f7857209 */ /* 0x000fe40007810000 */
[----:B------:R-:W-:Y:S02]  /*e230*/  FMNMX.FTZ R4, R134, R4, !PT ;  /* 0x0000000486047209 */ /* 0x000fe40007810000 */
[C---:B------:R-:W-:Y:S02]  /*e240*/  ISETP.LT.OR P5, PT, R2.reuse, R233, P5 ;  /* 0x000000e90200720c */ /* 0x040fe40002fa1670 */
[----:B------:R-:W-:-:S02]  /*e250*/  ISETP.LT.OR P1, PT, R2, R232, P1 ;  /* 0x000000e80200720c */ /* 0x000fc40000f21670 */
[----:B------:R-:W-:Y:S02]  /*e260*/  FSEL R28, R26, -INF , !P4 ;  /* 0xff8000001a1c7808 */ /* 0x000fe40006000000 */
[----:B------:R-:W-:Y:S02]  /*e270*/  IADD3 R2, R0, 0x38, RZ ;  /* 0x0000003800027810 */ /* 0x000fe40007ffe0ff */
[----:B------:R-:W-:Y:S02]  /*e280*/  ISETP.GE.AND P4, PT, R3, R235, PT ;  /* 0x000000eb0300720c */ /* 0x000fe40003f86270 */
[----:B------:R-:W-:Y:S02]  /*e290*/  FSEL R245, R25, -INF , !P6 ;  /* 0xff80000019f57808 */ /* 0x000fe40007000000 */
[----:B------:R-:W-:Y:S01]  /*e2a0*/  FMNMX.FTZ R133, R244, R133, !PT ;  /* 0x00000085f4857209 */ /* 0x000fe20007810000 */
[----:B------:R-:W-:Y:S01]  /*e2b0*/  LDSM.16.MT88.4 R24, [R208+0x18000] ;  /* 0x01800000d018783b */ /* 0x000fe20000004200 */
[----:B------:R-:W-:-:S02]  /*e2c0*/  FMNMX.FTZ R4, R252, R4, !PT ;  /* 0x00000004fc047209 */ /* 0x000fc40007810000 */
[----:B------:R-:W-:Y:S02]  /*e2d0*/  IADD3 R0, R0, 0x39, RZ ;  /* 0x0000003900007810 */ /* 0x000fe40007ffe0ff */
[----:B------:R-:W-:Y:S02]  /*e2e0*/  ISETP.GE.AND P6, PT, R2, R235, PT ;  /* 0x000000eb0200720c */ /* 0x000fe40003fc6270 */
[----:B------:R-:W-:Y:S02]  /*e2f0*/  FSEL R177, R16, -INF , !P5 ;  /* 0xff80000010b17808 */ /* 0x000fe40006800000 */
[----:B------:R-:W-:Y:S02]  /*e300*/  ISETP.LT.OR P4, PT, R3, R233, P4 ;  /* 0x000000e90300720c */ /* 0x000fe40002781670 */
[----:B------:R-:W-:Y:S02]  /*e310*/  FMNMX.FTZ R133, R245, R133, !PT ;  /* 0x00000085f5857209 */ /* 0x000fe40007810000 */
[----:B------:R-:W-:-:S02]  /*e320*/  FSEL R176, R22, -INF , !P3 ;  /* 0xff80000016b07808 */ /* 0x000fc40005800000 */
[----:B------:R-:W-:Y:S02]  /*e330*/  FMNMX.FTZ R4, R28, R4, !PT ;  /* 0x000000041c047209 */ /* 0x000fe40007810000 */
[-C--:B------:R-:W-:Y:S02]  /*e340*/  ISETP.GE.AND P3, PT, R2, R234.reuse, PT ;  /* 0x000000ea0200720c */ /* 0x080fe40003f66270 */
[----:B------:R-:W-:Y:S02]  /*e350*/  ISETP.GE.AND P0, PT, R3, R234, PT ;  /* 0x000000ea0300720c */ /* 0x000fe40003f06270 */
[----:B------:R-:W-:Y:S02]  /*e360*/  ISETP.GE.AND P5, PT, R0, R235, PT ;  /* 0x000000eb0000720c */ /* 0x000fe40003fa6270 */
[----:B------:R-:W-:Y:S02]  /*e370*/  ISETP.LT.OR P6, PT, R2, R233, P6 ;  /* 0x000000e90200720c */ /* 0x000fe400037c1670 */
[----:B------:R-:W-:-:S02]  /*e380*/  FSEL R173, R17, -INF , !P4 ;  /* 0xff80000011ad7808 */ /* 0x000fc40006000000 */
[----:B------:R-:W-:Y:S02]  /*e390*/  FMNMX.FTZ R133, R177, R133, !PT ;  /* 0x00000085b1857209 */ /* 0x000fe40007810000 */
[----:B------:R-:W-:Y:S02]  /*e3a0*/  FSEL R23, R23, -INF , !P2 ;  /* 0xff80000017177808 */ /* 0x000fe40005000000 */
[----:B------:R-:W-:Y:S02]  /*e3b0*/  FMNMX.FTZ R4, R176, R4, !PT ;  /* 0x00000004b0047209 */ /* 0x000fe40007810000 */
[----:B------:R-:W-:Y:S02]  /*e3c0*/  ISETP.LT.OR P3, PT, R2, R232, P3 ;  /* 0x000000e80200720c */ /* 0x000fe40001f61670 */
[----:B------:R-:W-:Y:S02]  /*e3d0*/  ISETP.LT.OR P5, PT, R0, R233, P5 ;  /* 0x000000e90000720c */ /* 0x000fe40002fa1670 */
[----:B------:R-:W-:-:S02]  /*e3e0*/  FSEL R188, R14, -INF , !P6 ;  /* 0xff8000000ebc7808 */ /* 0x000fc40007000000 */
[----:B------:R-:W-:Y:S02]  /*e3f0*/  FMNMX.FTZ R133, R173, R133, !PT ;  /* 0x00000085ad857209 */ /* 0x000fe40007810000 */
[----:B------:R-:W-:Y:S02]  /*e400*/  ISETP.LT.OR P0, PT, R3, R232, P0 ;  /* 0x000000e80300720c */ /* 0x000fe40000701670 */
[----:B------:R-:W-:Y:S02]  /*e410*/  FSEL R175, R20, -INF , !P1 ;  /* 0xff80000014af7808 */ /* 0x000fe40004800000 */
[----:B------:R-:W-:Y:S02]  /*e420*/  FMNMX.FTZ R2, R23, R4, !PT ;  /* 0x0000000417027209 */ /* 0x000fe40007810000 */
[----:B------:R-:W-:Y:S02]  /*e430*/  ISETP.GE.AND P1, PT, R0, R234, PT ;  /* 0x000000ea0000720c */ /* 0x000fe40003f26270 */
[----:B------:R-:W-:-:S02]  /*e440*/  FSEL R168, R15, -INF , !P5 ;  /* 0xff8000000fa87808 */ /* 0x000fc40006800000 */
[----:B------:R-:W-:Y:S02]  /*e450*/  FMNMX.FTZ R133, R188, R133, !PT ;  /* 0x00000085bc857209 */ /* 0x000fe40007810000 */
[----:B------:R-:W-:Y:S02]  /*e460*/  FSEL R21, R21, -INF , !P0 ;  /* 0xff80000015157808 */ /* 0x000fe40004000000 */
[----:B------:R-:W-:Y:S02]  /*e470*/  FMNMX.FTZ R2, R175, R2, !PT ;  /* 0x00000002af027209 */ /* 0x000fe40007810000 */
[----:B------:R-:W-:Y:S02]  /*e480*/  ISETP.LT.OR P1, PT, R0, R232, P1 ;  /* 0x000000e80000720c */ /* 0x000fe40000f21670 */
[----:B------:R-:W-:Y:S02]  /*e490*/  FMNMX.FTZ R133, R168, R133, !PT ;  /* 0x00000085a8857209 */ /* 0x000fe40007810000 */
[----:B------:R-:W-:-:S02]  /*e4a0*/  FSEL R171, R19, -INF , !P3 ;  /* 0xff80000013ab7808 */ /* 0x000fc40005800000 */
[----:B------:R-:W-:Y:S01]  /*e4b0*/  FMNMX.FTZ R0, R21, R2, !PT ;  /* 0x0000000215007209 */ /* 0x000fe20007810000 */
[----:B------:R-:W1:Y:S01]  /*e4c0*/  SHFL.BFLY PT, R3, R133, 0x2, 0x1f ;  /* 0x0c401f0085037f89 */ /* 0x000e6200000e0000 */
        /* <DEDUP_REMOVED lines=28> */
[----:B------:R4:W5:Y:S01]  /*e690*/  MUFU.EX2 R170, R11 ;  /* 0x0000000b00aa7308 */ /* 0x0009620000000800 */
[----:B--2---:R-:W-:-:S07]  /*e6a0*/  FADD.FTZ R5, R250, -R3 ;  /* 0x80000003fa057221 */ /* 0x004fce0000010000 */
[----:B------:R-:W2:Y:S01]  /*e6b0*/  MUFU.EX2 R178, R8 ;  /* 0x0000000800b27308 */ /* 0x000ea20000000800 */
[----:B------:R-:W-:Y:S02]  /*e6c0*/  FFMA.FTZ R3, R7, c[0x0][0x23c], -R0 ;  /* 0x00008f0007037a23 */ /* 0x000fe40000010800 */
[----:B------:R-:W-:-:S05]  /*e6d0*/  FMUL.FTZ R5, R5, c[0x0][0x23c] ;  /* 0x00008f0005057a20 */ /* 0x000fca0000410000 */
[----:B------:R2:W-:Y:S01]  /*e6e0*/  MUFU.EX2 R180, R3 ;  /* 0x0000000300b47308 */ /* 0x0005e20000000800 */
[----:B----4-:R-:W-:-:S07]  /*e6f0*/  IMAD.MOV.U32 R11, RZ, RZ, R21 ;  /* 0x000000ffff0b7224 */ /* 0x010fce00078e0015 */
[----:B------:R-:W-:Y:S01]  /*e700*/  MUFU.EX2 R172, R6 ;  /* 0x0000000600ac7308 */ /* 0x000fe20000000800 */
[----:B--2---:R-:W-:-:S07]  /*e710*/  FADD.FTZ R3, R251, -R4 ;  /* 0x80000004fb037221 */ /* 0x004fce0000010000 */
[----:B------:R5:W-:Y:S01]  /*e720*/  MUFU.EX2 R179, R10 ;  /* 0x0000000a00b37308 */ /* 0x000be20000000800 */
[----:B---3--:R-:W-:Y:S01]  /*e730*/  F2FP.PACK_AB R4, R186, R187 ;  /* 0x000000bbba04723e */ /* 0x008fe200000000ff */
[----:B------:R-:W-:-:S06]  /*e740*/  FMUL.FTZ R3, R3, c[0x0][0x23c] ;  /* 0x00008f0003037a20 */ /* 0x000fcc0000410000 */
[----:B------:R2:W3:Y:S08]  /*e750*/  MUFU.EX2 R29, R9 ;  /* 0x00000009001d7308 */ /* 0x0004f00000000800 */
[----:B------:R4:W1:Y:S01]  /*e760*/  MUFU.EX2 R8, R5 ;  /* 0x0000000500087308 */ /* 0x0008620000000800 */
[----:B-----5:R-:W-:Y:S01]  /*e770*/  IMAD.MOV.U32 R10, RZ, RZ, R170 ;  /* 0x000000ffff0a7224 */ /* 0x020fe200078e00aa */
[----:B------:R-:W-:-:S04]  /*e780*/  MOV R170, R249 ;  /* 0x000000f900aa7202 */ /* 0x000fc80000000f00 */
[----:B------:R-:W-:Y:S02]  /*e790*/  F2FP.PACK_AB R6, R10, R178 ;  /* 0x000000b20a06723e */ /* 0x000fe400000000ff */
[----:B------:R-:W5:Y:S01]  /*e7a0*/  MUFU.EX2 R3, R3 ;  /* 0x0000000300037308 */ /* 0x000f620000000800 */
[----:B--2---:R-:W-:Y:S02]  /*e7b0*/  MOV R9, R23 ;  /* 0x0000001700097202 */ /* 0x004fe40000000f00 */
[----:B------:R-:W2:Y:S01]  /*e7c0*/  LDSM.16.MT88.4 R20, [R206+0x18000] ;  /* 0x01800000ce14783b */ /* 0x000ea20000004200 */
[----:B---3--:R-:W-:Y:S02]  /*e7d0*/  F2FP.PACK_AB R7, R180, R29 ;  /* 0x0000001db407723e */ /* 0x008fe400000000ff */
[----:B----4-:R-:W-:Y:S01]  /*e7e0*/  F2FP.PACK_AB R5, R179, R172 ;  /* 0x000000acb305723e */ /* 0x010fe200000000ff */
[-C--:B-1----:R-:W-:Y:S02]  /*e7f0*/  FMUL.FTZ R140, R140, R8.reuse ;  /* 0x000000088c8c7220 */ /* 0x082fe40000410000 */
[----:B------:R-:W-:-:S02]  /*e800*/  FMUL.FTZ R141, R141, R8 ;  /* 0x000000088d8d7220 */ /* 0x000fc40000410000 */
[-C--:B------:R-:W-:Y:S02]  /*e810*/  FMUL.FTZ R144, R144, R8.reuse ;  /* 0x0000000890907220 */ /* 0x080fe40000410000 */
[----:B------:R-:W-:Y:S02]  /*e820*/  FMUL.FTZ R145, R145, R8 ;  /* 0x0000000891917220 */ /* 0x000fe40000410000 */
[-C--:B-----5:R-:W-:Y:S02]  /*e830*/  FMUL.FTZ R142, R142, R3.reuse ;  /* 0x000000038e8e7220 */ /* 0x0a0fe40000410000 */
[-C--:B------:R-:W-:Y:S02]  /*e840*/  FMUL.FTZ R143, R143, R3.reuse ;  /* 0x000000038f8f7220 */ /* 0x080fe40000410000 */
[-C--:B------:R-:W-:Y:S02]  /*e850*/  FMUL.FTZ R146, R146, R3.reuse ;  /* 0x0000000392927220 */ /* 0x080fe40000410000 */
[----:B------:R-:W-:-:S02]  /*e860*/  FMUL.FTZ R147, R147, R3 ;  /* 0x0000000393937220 */ /* 0x000fc40000410000 */
[-C--:B------:R-:W-:Y:S01]  /*e870*/  FMUL.FTZ R148, R148, R8.reuse ;  /* 0x0000000894947220 */ /* 0x080fe20000410000 */
[----:B------:R-:W-:Y:S01]  /*e880*/  HMMA.16816.F32 R16, R4, R14, R140 ;  /* 0x0000000e0410723c */ /* 0x000fe2000000188c */
        /* <DEDUP_REMOVED lines=8> */
[----:B--2---:R-:W-:Y:S01]  /*e910*/  HMMA.16816.F32 R144, R4, R20, R144 ;  /* 0x000000140490723c */ /* 0x004fe20000001890 */
[----:B------:R-:W-:Y:S02]  /*e920*/  FMUL.FTZ R161, R161, R8 ;  /* 0x00000008a1a17220 */ /* 0x000fe40000410000 */
[-C--:B------:R-:W-:Y:S02]  /*e930*/  FMUL.FTZ R162, R162, R3.reuse ;  /* 0x00000003a2a27220 */ /* 0x080fe40000410000 */
[----:B------:R-:W-:-:S03]  /*e940*/  FMUL.FTZ R163, R163, R3 ;  /* 0x00000003a3a37220 */ /* 0x000fc60000410000 */
[----:B------:R-:W-:Y:S01]  /*e950*/  MOV R143, R17 ;  /* 0x00000011008f7202 */ /* 0x000fe20000000f00 */
[----:B------:R-:W-:Y:S01]  /*e960*/  IMAD.MOV.U32 R142, RZ, RZ, R18 ;  /* 0x000000ffff8e7224 */ /* 0x000fe200078e0012 */
[----:B------:R-:W-:Y:S01]  /*e970*/  MOV R141, R19 ;  /* 0x00000013008d7202 */ /* 0x000fe20000000f00 */
[----:B------:R-:W-:Y:S01]  /*e980*/  IMAD.MOV.U32 R140, RZ, RZ, R16 ;  /* 0x000000ffff8c7224 */ /* 0x000fe200078e0010 */
[C---:B------:R-:W-:Y:S01]  /*e990*/  HMMA.16816.F32 R248, R4.reuse, R22, R148 ;  /* 0x0000001604f8723c */ /* 0x040fe20000001894 */
[----:B------:R-:W1:Y:S01]  /*e9a0*/  LDSM.16.MT88.4 R16, [R207+0x18000] ;  /* 0x01800000cf10783b */ /* 0x000e620000004200 */
[-C--:B------:R-:W-:Y:S02]  /*e9b0*/  FMUL.FTZ R164, R164, R8.reuse ;  /* 0x00000008a4a47220 */ /* 0x080fe40000410000 */
[----:B------:R-:W-:Y:S01]  /*e9c0*/  FMUL.FTZ R165, R165, R8 ;  /* 0x00000008a5a57220 */ /* 0x000fe20000410000 */
[----:B------:R-:W2:Y:S01]  /*e9d0*/  LDSM.16.MT88.4 R20, [R205+0x1a000] ;  /* 0x01a00000cd14783b */ /* 0x000ea20000004200 */
[-C--:B------:R-:W-:Y:S01]  /*e9e0*/  FMUL.FTZ R166, R166, R3.reuse ;  /* 0x00000003a6a67220 */ /* 0x080fe20000410000 */
[----:B------:R-:W-:Y:S01]  /*e9f0*/  MOV R151, R188 ;  /* 0x000000bc00977202 */ /* 0x000fe20000000f00 */
[----:B------:R-:W-:Y:S01]  /*ea00*/  HMMA.16816.F32 R136, R4, R12, R136 ;  /* 0x0000000c0488723c */ /* 0x000fe20000001888 */
[----:B------:R-:W3:Y:S01]  /*ea10*/  LDSM.16.MT88.4 R12, [R206+0x1a000] ;  /* 0x01a00000ce0c783b */ /* 0x000ee20000004200 */
        /* <DEDUP_REMOVED lines=40> */
[----:B---3--:R-:W-:Y:S01]  /*eca0*/  HMMA.16816.F32 R192, R4, R12, R44 ;  /* 0x0000000c04c0723c */ /* 0x008fe2000000182c */
[----:B------:R-:W-:-:S02]  /*ecb0*/  FMUL.FTZ R61, R61, R8 ;  /* 0x000000083d3d7220 */ /* 0x000fc40000410000 */
[-C--:B------:R-:W-:Y:S02]  /*ecc0*/  FMUL.FTZ R62, R62, R3.reuse ;  /* 0x000000033e3e7220 */ /* 0x080fe40000410000 */
[-C--:B------:R-:W-:Y:S02]  /*ecd0*/  FMUL.FTZ R63, R63, R3.reuse ;  /* 0x000000033f3f7220 */ /* 0x080fe40000410000 */
[-C--:B------:R-:W-:Y:S01]  /*ece0*/  FMUL.FTZ R64, R64, R8.reuse ;  /* 0x0000000840407220 */ /* 0x080fe20000410000 */
[C---:B------:R-:W-:Y:S01]  /*ecf0*/  HMMA.16816.F32 R188, R4.reuse, R14, R48 ;  /* 0x0000000e04bc723c */ /* 0x040fe20000001830 */
[----:B------:R-:W3:Y:S01]  /*ed00*/  LDSM.16.MT88.4 R12, [R205+0x1c000] ;  /* 0x01c00000cd0c783b */ /* 0x000ee20000004200 */
[-C--:B------:R-:W-:Y:S02]  /*ed10*/  FMUL.FTZ R65, R65, R8.reuse ;  /* 0x0000000841417220 */ /* 0x080fe40000410000 */
[-C--:B------:R-:W-:Y:S02]  /*ed20*/  FMUL.FTZ R66, R66, R3.reuse ;  /* 0x0000000342427220 */ /* 0x080fe40000410000 */
[----:B------:R-:W-:Y:S01]  /*ed30*/  FMUL.FTZ R67, R67, R3 ;  /* 0x0000000343437220 */ /* 0x000fe20000410000 */
[----:B------:R-:W-:Y:S01]  /*ed40*/  MOV R51, R9 ;  /* 0x0000000900337202 */ /* 0x000fe20000000f00 */
[-C--:B------:R-:W-:Y:S01]  /*ed50*/  FMUL.FTZ R52, R52, R8.reuse ;  /* 0x0000000834347220 */ /* 0x080fe20000410000 */
[----:B------:R-:W-:Y:S01]  /*ed60*/  HMMA.16816.F32 R152, R4, R24, R152 ;  /* 0x000000180498723c */ /* 0x000fe20000001898 */
[----:B------:R-:W-:-:S02]  /*ed70*/  FMUL.FTZ R53, R53, R8 ;  /* 0x0000000835357220 */ /* 0x000fc40000410000 */
[-C--:B------:R-:W-:Y:S02]  /*ed80*/  FMUL.FTZ R54, R54, R3.reuse ;  /* 0x0000000336367220 */ /* 0x080fe40000410000 */
[----:B------:R-:W-:Y:S02]  /*ed90*/  FMUL.FTZ R55, R55, R3 ;  /* 0x0000000337377220 */ /* 0x000fe40000410000 */
[-C--:B------:R-:W-:Y:S01]  /*eda0*/  FMUL.FTZ R68, R68, R8.reuse ;  /* 0x0000000844447220 */ /* 0x080fe20000410000 */
[----:B------:R-:W-:Y:S01]  /*edb0*/  HMMA.16816.F32 R240, R4, R26, R156 ;  /* 0x0000001a04f0723c */ /* 0x000fe2000000189c */
[----:B------:R-:W-:Y:S01]  /*edc0*/  FMUL.FTZ R69, R69, R8 ;  /* 0x0000000845457220 */ /* 0x000fe20000410000 */
[----:B------:R-:W-:Y:S01]  /*edd0*/  MOV R25, R179 ;  /* 0x000000b300197202 */ /* 0x000fe20000000f00 */
[-C--:B------:R-:W-:Y:S02]  /*ede0*/  FMUL.FTZ R70, R70, R3.reuse ;  /* 0x0000000346467220 */ /* 0x080fe40000410000 */
[----:B------:R-:W-:-:S02]  /*edf0*/  FMUL.FTZ R71, R71, R3 ;  /* 0x0000000347477220 */ /* 0x000fc40000410000 */
[-C--:B------:R-:W-:Y:S01]  /*ee00*/  FMUL.FTZ R72, R72, R8.reuse ;  /* 0x0000000848487220 */ /* 0x080fe20000410000 */
[----:B------:R-:W-:Y:S01]  /*ee10*/  MOV R159, R177 ;  /* 0x000000b1009f7202 */ /* 0x000fe20000000f00 */
[----:B------:R-:W-:Y:S02]  /*ee20*/  FMUL.FTZ R73, R73, R8 ;  /* 0x0000000849497220 */ /* 0x000fe40000410000 */
[-C--:B------:R-:W-:Y:S02]  /*ee30*/  FMUL.FTZ R74, R74, R3.reuse ;  /* 0x000000034a4a7220 */ /* 0x080fe40000410000 */
[----:B------:R-:W-:Y:S02]  /*ee40*/  FMUL.FTZ R75, R75, R3 ;  /* 0x000000034b4b7220 */ /* 0x000fe40000410000 */
[----:B------:R-:W-:Y:S02]  /*ee50*/  IMAD.MOV.U32 R150, RZ, RZ, R180 ;  /* 0x000000ffff967224 */ /* 0x000fe400078e00b4 */
        /* <DEDUP_REMOVED lines=8> */
[C---:B--2---:R-:W-:Y:S01]  /*eee0*/  HMMA.16816.F32 R176, R4.reuse, R20, R60 ;  /* 0x0000001404b0723c */ /* 0x044fe2000000183c */
[----:B------:R-:W-:Y:S01]  /*eef0*/  IMAD.MOV.U32 R38, RZ, RZ, R142 ;  /* 0x000000ffff267224 */ /* 0x000fe200078e008e */
[----:B------:R-:W-:Y:S01]  /*ef00*/  MOV R50, R148 ;  /* 0x0000009400327202 */ /* 0x000fe20000000f00 */
[----:B------:R-:W-:Y:S02]  /*ef10*/  IMAD.MOV.U32 R36, RZ, RZ, R140 ;  /* 0x000000ffff247224 */ /* 0x000fe400078e008c */
[----:B------:R-:W-:Y:S02]  /*ef20*/  FMUL.FTZ R84, R84, R8 ;  /* 0x0000000854547220 */ /* 0x000fe40000410000 */
[----:B------:R-:W-:Y:S01]  /*ef30*/  MOV R60, R174 ;  /* 0x000000ae003c7202 */ /* 0x000fe20000000f00 */
[----:B------:R-:W-:Y:S01]  /*ef40*/  HMMA.16816.F32 R184, R4, R16, R52 ;  /* 0x0000001004b8723c */ /* 0x000fe20000001834 */
[----:B------:R-:W-:Y:S01]  /*ef50*/  LDSM.16.MT88.4 R16, [R206+0x1c000] ;  /* 0x01c00000ce10783b */ /* 0x000fe20000004200 */
        /* <DEDUP_REMOVED lines=9> */
[----:B------:R-:W-:Y:S02]  /*eff0*/  IMAD.MOV.U32 R55, RZ, RZ, R170 ;  /* 0x000000ffff377224 */ /* 0x000fe400078e00aa */
[----:B------:R-:W-:Y:S01]  /*f000*/  FMUL.FTZ R88, R88, R8 ;  /* 0x0000000858587220 */ /* 0x000fe20000410000 */
[----:B------:R-:W-:Y:S01]  /*f010*/  MOV R65, R60 ;  /* 0x0000003c00417202 */ /* 0x000fe20000000f00 */
[----:B---3--:R-:W-:Y:S01]  /*f020*/  HMMA.16816.F32 R140, R4, R12, R68 ;  /* 0x0000000c048c723c */ /* 0x008fe20000001844 */
[----:B------:R-:W-:Y:S01]  /*f030*/  FMUL.FTZ R89, R89, R8 ;  /* 0x0000000859597220 */ /* 0x000fe20000410000 */
[----:B------:R-:W-:Y:S01]  /*f040*/  MOV R60, R62 ;  /* 0x0000003e003c7202 */ /* 0x000fe20000000f00 */
[----:B------:R-:W-:Y:S01]  /*f050*/  FMUL.FTZ R90, R90, R3 ;  /* 0x000000035a5a7220 */ /* 0x000fe20000410000 */
[----:B------:R-:W-:Y:S01]  /*f060*/  MOV R62, R29 ;  /* 0x0000001d003e7202 */ /* 0x000fe20000000f00 */
[----:B------:R-:W-:-:S02]  /*f070*/  FMUL.FTZ R91, R91, R3 ;  /* 0x000000035b5b7220 */ /* 0x000fc40000410000 */
        /* <DEDUP_REMOVED lines=9> */
[-C--:B------:R-:W-:Y:S02]  /*f110*/  FMUL.FTZ R96, R96, R8.reuse ;  /* 0x0000000860607220 */ /* 0x080fe40000410000 */
[----:B------:R-:W-:-:S02]  /*f120*/  FMUL.FTZ R97, R97, R8 ;  /* 0x0000000861617220 */ /* 0x000fc40000410000 */
[-C--:B------:R-:W-:Y:S02]  /*f130*/  FMUL.FTZ R98, R98, R3.reuse ;  /* 0x0000000362627220 */ /* 0x080fe40000410000 */
[-C--:B------:R-:W-:Y:S02]  /*f140*/  FMUL.FTZ R99, R99, R3.reuse ;  /* 0x0000000363637220 */ /* 0x080fe40000410000 */
[----:B------:R-:W-:Y:S02]  /*f150*/  IMAD.MOV.U32 R61, RZ, RZ, R159 ;  /* 0x000000ffff3d7224 */ /* 0x000fe400078e009f */
[----:B------:R-:W-:Y:S02]  /*f160*/  FFMA.FTZ R9, R30, c[0x0][0x23c], -R2 ;  /* 0x00008f001e097a23 */ /* 0x000fe40000010802 */
[-C--:B------:R-:W-:Y:S02]  /*f170*/  FMUL.FTZ R76, R76, R8.reuse ;  /* 0x000000084c4c7220 */ /* 0x080fe40000410000 */
[----:B------:R3:W4:Y:S01]  /*f180*/  MUFU.EX2 R64, R9 ;  /* 0x0000000900407308 */ /* 0x0007220000000800 */
[----:B------:R-:W-:Y:S01]  /*f190*/  FMUL.FTZ R77, R77, R8 ;  /* 0x000000084d4d7220 */ /* 0x000fe20000410000 */
[----:B-1----:R-:W-:Y:S01]  /*f1a0*/  HMMA.16816.F32 R156, R4, R20, R84 ;  /* 0x00000014049c723c */ /* 0x002fe20000001854 */
[----:B------:R-:W-:-:S02]  /*f1b0*/  FMUL.FTZ R78, R78, R3 ;  /* 0x000000034e4e7220 */ /* 0x000fc40000410000 */
[-C--:B------:R-:W-:Y:S02]  /*f1c0*/  FMUL.FTZ R79, R79, R3.reuse ;  /* 0x000000034f4f7220 */ /* 0x080fe40000410000 */
[-C--:B------:R-:W-:Y:S02]  /*f1d0*/  FMUL.FTZ R80, R80, R8.reuse ;  /* 0x0000000850507220 */ /* 0x080fe40000410000 */
[----:B------:R-:W-:Y:S01]  /*f1e0*/  FMUL.FTZ R81, R81, R8 ;  /* 0x0000000851517220 */ /* 0x000fe20000410000 */
[----:B------:R-:W-:Y:S01]  /*f1f0*/  HMMA.16816.F32 R88, R4, R22, R88 ;  /* 0x000000160458723c */ /* 0x000fe20000001858 */
[----:B------:R-:W1:Y:S01]  /*f200*/  LDSM.16.MT88.4 R20, [R206+0x1e000] ;  /* 0x01e00000ce14783b */ /* 0x000e620000004200 */
[-C--:B------:R-:W-:Y:S02]  /*f210*/  FMUL.FTZ R82, R82, R3.reuse ;  /* 0x0000000352527220 */ /* 0x080fe40000410000 */
[----:B------:R-:W-:Y:S02]  /*f220*/  FMUL.FTZ R83, R83, R3 ;  /* 0x0000000353537220 */ /* 0x000fe40000410000 */
[----:B---3--:R-:W-:-:S02]  /*f230*/  FFMA.FTZ R9, R31, c[0x0][0x23c], -R2 ;  /* 0x00008f001f097a23 */ /* 0x008fc40000010802 */
[C---:B--2---:R-:W-:Y:S01]  /*f240*/  HMMA.16816.F32 R92, R4.reuse, R12, R92 ;  /* 0x0000000c045c723c */ /* 0x044fe2000000185c */
[----:B------:R-:W-:Y:S01]  /*f250*/  IMAD.MOV.U32 R43, RZ, RZ, R149 ;  /* 0x000000ffff2b7224 */ /* 0x000fe200078e0095 */
[----:B------:R2:W3:Y:S01]  /*f260*/  MUFU.EX2 R72, R9 ;  /* 0x0000000900487308 */ /* 0x0004e20000000800 */
[----:B------:R-:W-:Y:S02]  /*f270*/  IMAD.MOV.U32 R67, RZ, RZ, R151 ;  /* 0x000000ffff437224 */ /* 0x000fe400078e0097 */
[----:B------:R-:W-:Y:S02]  /*f280*/  IMAD.MOV.U32 R49, RZ, RZ, R25 ;  /* 0x000000ffff317224 */ /* 0x000fe400078e0019 */
[-C--:B------:R-:W-:Y:S01]  /*f290*/  FMUL.FTZ R108, R108, R8.reuse ;  /* 0x000000086c6c7220 */ /* 0x080fe20000410000 */
[----:B------:R-:W-:Y:S01]  /*f2a0*/  HMMA.16816.F32 R96, R4, R14, R96 ;  /* 0x0000000e0460723c */ /* 0x000fe20000001860 */
[----:B------:R-:W5:Y:S01]  /*f2b0*/  LDSM.16.MT88.4 R12, [R208+0x1e000] ;  /* 0x01e00000d00c783b */ /* 0x000f620000004200 */
[----:B------:R-:W-:Y:S01]  /*f2c0*/  FMUL.FTZ R109, R109, R8 ;  /* 0x000000086d6d7220 */ /* 0x000fe20000410000 */
[----:B------:R-:W-:Y:S01]  /*f2d0*/  MOV R75, R49 ;  /* 0x00000031004b7202 */ /* 0x000fe20000000f00 */
[-C--:B------:R-:W-:Y:S01]  /*f2e0*/  FMUL.FTZ R110, R110, R3.reuse ;  /* 0x000000036e6e7220 */ /* 0x080fe20000410000 */
[----:B------:R-:W-:Y:S01]  /*f2f0*/  LDSM.16.MT88.4 R24, [R207+0x1e000] ;  /* 0x01e00000cf18783b */ /* 0x000fe20000004200 */
[----:B------:R-:W-:-:S02]  /*f300*/  FMUL.FTZ R111, R111, R3 ;  /* 0x000000036f6f7220 */ /* 0x000fc40000410000 */
[C---:B------:R-:W-:Y:S01]  /*f310*/  HMMA.16816.F32 R164, R4.reuse, R16, R76 ;  /* 0x0000001004a4723c */ /* 0x040fe2000000184c */
[-C--:B------:R-:W-:Y:S02]  /*f320*/  FMUL.FTZ R112, R112, R8.reuse ;  /* 0x0000000870707220 */ /* 0x080fe40000410000 */
[----:B--2---:R-:W-:Y:S02]  /*f330*/  FFMA.FTZ R9, R33, c[0x0][0x23c], -R2 ;  /* 0x00008f0021097a23 */ /* 0x004fe40000010802 */
[----:B------:R-:W-:Y:S02]  /*f340*/  FMUL.FTZ R113, R113, R8 ;  /* 0x0000000871717220 */ /* 0x000fe40000410000 */
[----:B------:R2:W-:Y:S01]  /*f350*/  MUFU.EX2 R70, R9 ;  /* 0x0000000900467308 */ /* 0x0005e20000000800 */
[----:B------:R-:W-:Y:S01]  /*f360*/  HMMA.16816.F32 R148, R4, R18, R80 ;  /* 0x000000120494723c */ /* 0x000fe20000001850 */
[----:B------:R-:W3:Y:S01]  /*f370*/  LDSM.16.MT88.4 R16, [R205+0x1e000] ;  /* 0x01e00000cd10783b */ /* 0x000ee20000004200 */
        /* <DEDUP_REMOVED lines=8> */
[----:B--2---:R-:W-:Y:S01]  /*f400*/  FFMA.FTZ R9, R35, c[0x0][0x23c], -R0 ;  /* 0x00008f0023097a23 */ /* 0x004fe20000010800 */
[C---:B------:R-:W-:Y:S01]  /*f410*/  HMMA.16816.F32 R112, R4.reuse, R22, R112 ;  /* 0x000000160470723c */ /* 0x040fe20000001870 */
[----:B------:R-:W-:Y:S01]  /*f420*/  FMUL.FTZ R121, R121, R8 ;  /* 0x0000000879797220 */ /* 0x000fe20000410000 */
[----:B------:R-:W1:Y:S01]  /*f430*/  LDSM.16.MT88.4 R20, [R205+0x18800] ;  /* 0x01880000cd14783b */ /* 0x000e620000004200 */
[----:B------:R2:W-:Y:S01]  /*f440*/  MUFU.EX2 R59, R9 ;  /* 0x00000009003b7308 */ /* 0x0005e20000000800 */
[-C--:B------:R-:W-:Y:S01]  /*f450*/  FMUL.FTZ R122, R122, R3.reuse ;  /* 0x000000037a7a7220 */ /* 0x080fe20000410000 */
[----:B------:R-:W-:Y:S01]  /*f460*/  MOV R35, R42 ;  /* 0x0000002a00237202 */ /* 0x000fe20000000f00 */
[----:B------:R-:W-:Y:S02]  /*f470*/  FMUL.FTZ R123, R123, R3 ;  /* 0x000000037b7b7220 */ /* 0x000fe40000410000 */
[----:B-----5:R-:W-:Y:S01]  /*f480*/  HMMA.16816.F32 R44, R4, R12, R116 ;  /* 0x0000000c042c723c */ /* 0x020fe20000001874 */
[----:B------:R-:W-:-:S02]  /*f490*/  IMAD.MOV.U32 R63, RZ, RZ, R10 ;  /* 0x000000ffff3f7224 */ /* 0x000fc400078e000a */
[----:B------:R-:W-:Y:S02]  /*f4a0*/  FFMA.FTZ R10, R32, c[0x0][0x23c], -R2 ;  /* 0x00008f00200a7a23 */ /* 0x000fe40000010802 */
[-C--:B------:R-:W-:Y:S02]  /*f4b0*/  FMUL.FTZ R100, R100, R8.reuse ;  /* 0x0000000864647220 */ /* 0x080fe40000410000 */
[----:B------:R5:W1:Y:S01]  /*f4c0*/  MUFU.EX2 R58, R10 ;  /* 0x0000000a003a7308 */ /* 0x000a620000000800 */
[----:B------:R-:W-:Y:S01]  /*f4d0*/  HMMA.16816.F32 R120, R4, R14, R120 ;  /* 0x0000000e0478723c */ /* 0x000fe20000001878 */
[----:B------:R-:W-:Y:S01]  /*f4e0*/  LDSM.16.MT88.4 R12, [R207+0x18800] ;  /* 0x01880000cf0c783b */ /* 0x000fe20000004200 */
[----:B------:R-:W-:Y:S02]  /*f4f0*/  FMUL.FTZ R101, R101, R8 ;  /* 0x0000000865657220 */ /* 0x000fe40000410000 */
[----:B--2---:R-:W-:Y:S02]  /*f500*/  FFMA.FTZ R9, R135, c[0x0][0x23c], -R0 ;  /* 0x00008f0087097a23 */ /* 0x004fe40000010800 */
[----:B------:R-:W-:-:S02]  /*f510*/  FMUL.FTZ R102, R102, R3 ;  /* 0x0000000366667220 */ /* 0x000fc40000410000 */
[----:B------:R2:W-:Y:S01]  /*f520*/  MUFU.EX2 R57, R9 ;  /* 0x0000000900397308 */ /* 0x0005e20000000800 */
[-C--:B------:R-:W-:Y:S02]  /*f530*/  FMUL.FTZ R103, R103, R3.reuse ;  /* 0x0000000367677220 */ /* 0x080fe40000410000 */
[-C--:B------:R-:W-:Y:S02]  /*f540*/  FMUL.FTZ R104, R104, R8.reuse ;  /* 0x0000000868687220 */ /* 0x080fe40000410000 */
[----:B------:R-:W-:Y:S02]  /*f550*/  FMUL.FTZ R105, R105, R8 ;  /* 0x0000000869697220 */ /* 0x000fe40000410000 */
[----:B-----5:R-:W-:Y:S01]  /*f560*/  FFMA.FTZ R10, R34, c[0x0][0x23c], -R0 ;  /* 0x00008f00220a7a23 */ /* 0x020fe20000010800 */
[----:B---3--:R-:W-:Y:S01]  /*f570*/  HMMA.16816.F32 R100, R4, R16, R100 ;  /* 0x000000100464723c */ /* 0x008fe20000001864 */
[-C--:B------:R-:W-:Y:S01]  /*f580*/  FMUL.FTZ R106, R106, R3.reuse ;  /* 0x000000036a6a7220 */ /* 0x080fe20000410000 */
[----:B------:R-:W-:Y:S01]  /*f590*/  MOV R34, R40 ;  /* 0x0000002800227202 */ /* 0x000fe20000000f00 */
[----:B------:R3:W5:Y:S01]  /*f5a0*/  MUFU.EX2 R66, R10 ;  /* 0x0000000a00427308 */ /* 0x0007620000000800 */
[----:B------:R-:W-:-:S02]  /*f5b0*/  FMUL.FTZ R107, R107, R3 ;  /* 0x000000036b6b7220 */ /* 0x000fc40000410000 */
[----:B------:R-:W-:Y:S02]  /*f5c0*/  FMUL.FTZ R124, R124, R8 ;  /* 0x000000087c7c7220 */ /* 0x000fe40000410000 */
[----:B--2---:R-:W-:Y:S01]  /*f5d0*/  FFMA.FTZ R9, R134, c[0x0][0x23c], -R0 ;  /* 0x00008f0086097a23 */ /* 0x004fe20000010800 */
[----:B----4-:R-:W-:Y:S01]  /*f5e0*/  MOV R134, R64 ;  /* 0x0000004000867202 */ /* 0x010fe20000000f00 */
[----:B------:R-:W-:Y:S01]  /*f5f0*/  IMAD.MOV.U32 R64, RZ, RZ, R67 ;  /* 0x000000ffff407224 */ /* 0x000fe200078e0043 */
[----:B------:R-:W-:Y:S01]  /*f600*/  HMMA.16816.F32 R104, R4, R18, R104 ;  /* 0x000000120468723c */ /* 0x000fe20000001868 */
[----:B------:R-:W-:Y:S01]  /*f610*/  IMAD.MOV.U32 R67, RZ, RZ, R61 ;  /* 0x000000ffff437224 */ /* 0x000fe200078e003d */
[----:B------:R-:W-:Y:S01]  /*f620*/  LDSM.16.MT88.4 R16, [R206+0x18800] ;  /* 0x01880000ce10783b */ /* 0x000fe20000004200 */
[----:B------:R-:W-:Y:S01]  /*f630*/  IMAD.MOV.U32 R61, RZ, RZ, R28 ;  /* 0x000000ffff3d7224 */ /* 0x000fe200078e001c */
[----:B------:R-:W2:Y:S01]  /*f640*/  MUFU.EX2 R9, R9 ;  /* 0x0000000900097308 */ /* 0x000ea20000000800 */
[----:B------:R-:W-:Y:S01]  /*f650*/  FMUL.FTZ R125, R125, R8 ;  /* 0x000000087d7d7220 */ /* 0x000fe20000410000 */
[----:B------:R-:W4:Y:S01]  /*f660*/  LDSM.16.MT88.4 R28, [R208+0x18800] ;  /* 0x01880000d01c783b */ /* 0x000f220000004200 */
[-C--:B------:R-:W-:Y:S01]  /*f670*/  FMUL.FTZ R126, R126, R3.reuse ;  /* 0x000000037e7e7220 */ /* 0x080fe20000410000 */
[----:B---3--:R-:W-:Y:S01]  /*f680*/  MOV R10, R54 ;  /* 0x00000036000a7202 */ /* 0x008fe20000000f00 */
[----:B------:R-:W-:-:S02]  /*f690*/  FMUL.FTZ R127, R127, R3 ;  /* 0x000000037f7f7220 */ /* 0x000fc40000410000 */
[-C--:B------:R-:W-:Y:S02]  /*f6a0*/  FMUL.FTZ R128, R128, R8.reuse ;  /* 0x0000000880807220 */ /* 0x080fe40000410000 */
[----:B------:R-:W-:Y:S02]  /*f6b0*/  FMUL.FTZ R129, R129, R8 ;  /* 0x0000000881817220 */ /* 0x000fe40000410000 */
[-C--:B------:R-:W-:Y:S01]  /*f6c0*/  FMUL.FTZ R130, R130, R3.reuse ;  /* 0x0000000382827220 */ /* 0x080fe20000410000 */
[----:B------:R-:W-:Y:S01]  /*f6d0*/  HMMA.16816.F32 R124, R4, R24, R124 ;  /* 0x00000018047c723c */ /* 0x000fe2000000187c */
[----:B------:R-:W-:Y:S02]  /*f6e0*/  FMUL.FTZ R131, R131, R3 ;  /* 0x0000000383837220 */ /* 0x000fe40000410000 */
[----:B------:R-:W-:Y:S02]  /*f6f0*/  IMAD.MOV.U32 R32, RZ, RZ, R64 ;  /* 0x000000ffff207224 */ /* 0x000fe400078e0040 */
[----:B------:R-:W-:-:S02]  /*f700*/  IMAD.MOV.U32 R74, RZ, RZ, R48 ;  /* 0x000000ffff4a7224 */ /* 0x000fc400078e0030 */
[----:B------:R-:W-:Y:S01]  /*f710*/  IMAD.MOV.U32 R64, RZ, RZ, R50 ;  /* 0x000000ffff407224 */ /* 0x000fe200078e0032 */
[----:B------:R-:W-:Y:S01]  /*f720*/  HMMA.16816.F32 R128, R4, R26, R128 ;  /* 0x0000001a0480723c */ /* 0x000fe20000001880 */
[----:B------:R-:W3:Y:S01]  /*f730*/  LDSM.16.MT88.4 R24, [R205+0x1a800] ;  /* 0x01a80000cd18783b */ /* 0x000ee20000004200 */
[----:B------:R-:W-:Y:S02]  /*f740*/  IMAD.MOV.U32 R33, RZ, RZ, R56 ;  /* 0x000000ffff217224 */ /* 0x000fe400078e0038 */
[----:B------:R-:W-:Y:S02]  /*f750*/  IMAD.MOV.U32 R71, RZ, RZ, R41 ;  /* 0x000000ffff477224 */ /* 0x000fe400078e0029 */
[----:B------:R-:W-:Y:S01]  /*f760*/  IMAD.MOV.U32 R56, RZ, RZ, R43 ;  /* 0x000000ffff387224 */ /* 0x000fe200078e002b */
[----:B------:R-:W-:Y:S02]  /*f770*/  F2FP.PACK_AB R4, R72, R134 ;  /* 0x000000864804723e */ /* 0x000fe400000000ff */
[----:B-1----:R-:W-:-:S02]  /*f780*/  F2FP.PACK_AB R6, R70, R58 ;  /* 0x0000003a4606723e */ /* 0x002fc400000000ff */
[----:B-----5:R-:W-:Y:S02]  /*f790*/  F2FP.PACK_AB R5, R59, R66 ;  /* 0x000000423b05723e */ /* 0x020fe400000000ff */
[----:B--2---:R-:W-:-:S07]  /*f7a0*/  F2FP.PACK_AB R7, R9, R57 ;  /* 0x000000390907723e */ /* 0x004fce00000000ff */
[C---:B------:R-:W-:Y:S08]  /*f7b0*/  HMMA.16816.F32 R136, R4.reuse, R20, R136 ;  /* 0x000000140488723c */ /* 0x040ff00000001888 */
[C---:B------:R-:W-:Y:S01]  /*f7c0*/  HMMA.16816.F32 R36, R4.reuse, R22, R36 ;  /* 0x000000160424723c */ /* 0x040fe20000001824 */
[----:B------:R-:W-:Y:S07]  /*f7d0*/  LDSM.16.MT88.4 R20, [R206+0x1a800] ;  /* 0x01a80000ce14783b */ /* 0x000fee0000004200 */
[C---:B----4-:R-:W-:Y:S07]  /*f7e0*/  HMMA.16816.F32 R48, R4.reuse, R30, R240 ;  /* 0x0000001e0430723c */ /* 0x050fee00000018f0 */
[----:B------:R-:W-:Y:S01]  /*f7f0*/  MOV R242, R52 ;  /* 0x0000003400f27202 */ /* 0x000fe20000000f00 */
[----:B------:R-:W-:Y:S01]  /*f800*/  IMAD.MOV.U32 R241, RZ, RZ, R53 ;  /* 0x000000fffff17224 */ /* 0x000fe200078e0035 */
[----:B------:R-:W-:Y:S01]  /*f810*/  HMMA.16816.F32 R160, R4, R12, R160 ;  /* 0x0000000c04a0723c */ /* 0x000fe200000018a0 */
[----:B------:R-:W-:-:S02]  /*f820*/  IMAD.MOV.U32 R240, RZ, RZ, R55 ;  /* 0x000000fffff07224 */ /* 0x000fc400078e0037 */
[----:B------:R-:W-:-:S05]  /*f830*/  IMAD.MOV.U32 R243, RZ, RZ, R63 ;  /* 0x000000fffff37224 */ /* 0x000fca00078e003f */
[C---:B------:R-:W-:Y:S01]  /*f840*/  HMMA.16816.F32 R52, R4.reuse, R14, R236 ;  /* 0x0000000e0434723c */ /* 0x040fe200000018ec */
[----:B------:R-:W1:Y:S06]  /*f850*/  LDSM.16.MT88.4 R12, [R207+0x1a800] ;  /* 0x01a80000cf0c783b */ /* 0x000e6c0000004200 */
[----:B------:R-:W-:Y:S01]  /*f860*/  MOV R239, R64 ;  /* 0x0000004000ef7202 */ /* 0x000fe20000000f00 */
[----:B------:R-:W-:Y:S01]  /*f870*/  HMMA.16816.F32 R40, R4, R18, R248 ;  /* 0x000000120428723c */ /* 0x000fe200000018f8 */
[----:B------:R-:W-:Y:S01]  /*f880*/  IMAD.MOV.U32 R236, RZ, RZ, R73 ;  /* 0x000000ffffec7224 */ /* 0x000fe200078e0049 */
[----:B------:R-:W-:Y:S01]  /*f890*/  MOV R237, R74 ;  /* 0x0000004a00ed7202 */ /* 0x000fe20000000f00 */
[----:B------:R-:W-:-:S04]  /*f8a0*/  IMAD.MOV.U32 R238, RZ, RZ, R75 ;  /* 0x000000ffffee7224 */ /* 0x000fc800078e004b */
[----:B------:R-:W-:Y:S01]  /*f8b0*/  MOV R249, R66 ;  /* 0x0000004200f97202 */ /* 0x000fe20000000f00 */
[----:B------:R-:W-:Y:S01]  /*f8c0*/  IMAD.MOV.U32 R248, RZ, RZ, R67 ;  /* 0x000000fffff87224 */ /* 0x000fe200078e0043 */
[----:B------:R-:W-:Y:S01]  /*f8d0*/  MOV R67, R60 ;  /* 0x0000003c00437202 */ /* 0x000fe20000000f00 */
[----:B------:R-:W-:Y:S01]  /*f8e0*/  IMAD.MOV.U32 R66, RZ, RZ, R61 ;  /* 0x000000ffff427224 */ /* 0x000fe200078e003d */
[----:B------:R-:W-:Y:S01]  /*f8f0*/  HMMA.16816.F32 R144, R4, R16, R144 ;  /* 0x000000100490723c */ /* 0x000fe20000001890 */
[----:B------:R-:W2:Y:S02]  /*f900*/  LDSM.16.MT88.4 R16, [R208+0x1a800] ;  /* 0x01a80000d010783b */ /* 0x000ea40000004200 */
[----:B------:R-:W-:-:S05]  /*f910*/  IMAD.MOV.U32 R135, RZ, RZ, R67 ;  /* 0x000000ffff877224 */ /* 0x000fca00078e0043 */
[C---:B---3--:R-:W-:Y:S07]  /*f920*/  HMMA.16816.F32 R60, R4.reuse, R24, R200 ;  /* 0x00000018043c723c */ /* 0x048fee00000018c8 */
[----:B------:R-:W-:Y:S01]  /*f930*/  MOV R203, R69 ;  /* 0x0000004500cb7202 */ /* 0x000fe20000000f00 */
[----:B------:R-:W-:Y:S01]  /*f940*/  IMAD.MOV.U32 R200, RZ, RZ, R71 ;  /* 0x000000ffffc87224 */ /* 0x000fe200078e0047 */
[----:B------:R-:W-:Y:S01]  /*f950*/  MOV R201, R70 ;  /* 0x0000004600c97202 */ /* 0x000fe20000000f00 */
[----:B------:R-:W-:Y:S01]  /*f960*/  IMAD.MOV.U32 R202, RZ, RZ, R9 ;  /* 0x000000ffffca7224 */ /* 0x000fe200078e0009 */
[----:B------:R-:W-:Y:S01]  /*f970*/  HMMA.16816.F32 R68, R4, R26, R196 ;  /* 0x0000001a0444723c */ /* 0x000fe200000018c4 */
[----:B------:R-:W3:Y:S01]  /*f980*/  LDSM.16.MT88.4 R24, [R206+0x1c800] ;  /* 0x01c80000ce18783b */ /* 0x000ee20000004200 */
[----:B------:R-:W-:-:S05]  /*f990*/  FFMA.FTZ R9, R246, c[0x0][0x23c], -R2 ;  /* 0x00008f00f6097a23 */ /* 0x000fca0000010802 */
[----:B------:R-:W-:Y:S01]  /*f9a0*/  MOV R199, R56 ;  /* 0x0000003800c77202 */ /* 0x000fe20000000f00 */
[----:B------:R-:W-:Y:S01]  /*f9b0*/  IMAD.MOV.U32 R198, RZ, RZ, R57 ;  /* 0x000000ffffc67224 */ /* 0x000fe200078e0039 */
[----:B------:R-:W-:Y:S01]  /*f9c0*/  MOV R197, R58 ;  /* 0x0000003a00c57202 */ /* 0x000fe20000000f00 */
[----:B------:R-:W-:Y:S01]  /*f9d0*/  IMAD.MOV.U32 R196, RZ, RZ, R59 ;  /* 0x000000ffffc47224 */ /* 0x000fe200078e003b */
[C---:B-1----:R-:W-:Y:S08]  /*f9e0*/  HMMA.16816.F32 R76, R4.reuse, R12, R176 ;  /* 0x0000000c044c723c */ /* 0x042ff000000018b0 */
[C---:B------:R-:W-:Y:S07]  /*f9f0*/  HMMA.16816.F32 R56, R4.reuse, R20, R192 ;  /* 0x000000140438723c */ /* 0x040fee00000018c0 */
[----:B------:R-:W-:Y:S01]  /*fa00*/  IMAD.MOV.U32 R194, RZ, RZ, R65 ;  /* 0x000000ffffc27224 */ /* 0x000fe200078e0041 */
[----:B------:R-:W-:Y:S01]  /*fa10*/  MOV R193, R66 ;  /* 0x0000004200c17202 */ /* 0x000fe20000000f00 */
[----:B------:R-:W-:Y:S01]  /*fa20*/  HMMA.16816.F32 R84, R4, R14, R172 ;  /* 0x0000000e0454723c */ /* 0x000fe200000018ac */
[----:B------:R-:W1:Y:S01]  /*fa30*/  LDSM.16.MT88.4 R12, [R207+0x1c800] ;  /* 0x01c80000cf0c783b */ /* 0x000e620000004200 */
[----:B------:R-:W-:-:S02]  /*fa40*/  MOV R195, R72 ;  /* 0x0000004800c37202 */ /* 0x000fc40000000f00 */
[----:B------:R-:W-:-:S04]  /*fa50*/  MOV R192, R252 ;  /* 0x000000fc00c07202 */ /* 0x000fc80000000f00 */
[C---:B------:R-:W-:Y:S01]  /*fa60*/  HMMA.16816.F32 R64, R4.reuse, R22, R188 ;  /* 0x000000160440723c */ /* 0x040fe200000018bc */
[----:B------:R-:W4:Y:S06]  /*fa70*/  LDSM.16.MT88.4 R20, [R208+0x1c800] ;  /* 0x01c80000d014783b */ /* 0x000f2c0000004200 */
        /* <DEDUP_REMOVED lines=11> */
[----:B------:R5:W-:Y:S01]  /*fb30*/  MUFU.EX2 R183, R9 ;  /* 0x0000000900b77308 */ /* 0x000be20000000800 */
[----:B------:R-:W-:Y:S01]  /*fb40*/  MOV R195, R200 ;  /* 0x000000c800c37202 */ /* 0x000fe20000000f00 */
[----:B------:R-:W-:Y:S01]  /*fb50*/  IMAD.MOV.U32 R196, RZ, RZ, R201 ;  /* 0x000000ffffc47224 */ /* 0x000fe200078e00c9 */
[----:B------:R-:W-:Y:S01]  /*fb60*/  MOV R201, R242 ;  /* 0x000000f200c97202 */ /* 0x000fe20000000f00 */
[----:B------:R-:W-:Y:S01]  /*fb70*/  IMAD.MOV.U32 R198, RZ, RZ, R203 ;  /* 0x000000ffffc67224 */ /* 0x000fe200078e00cb */
[----:B------:R-:W-:Y:S01]  /*fb80*/  MOV R203, R248 ;  /* 0x000000f800cb7202 */ /* 0x000fe20000000f00 */
[----:B------:R-:W-:Y:S01]  /*fb90*/  HMMA.16816.F32 R152, R4, R28, R152 ;  /* 0x0000001c0498723c */ /* 0x000fe20000001898 */
[----:B------:R-:W-:Y:S01]  /*fba0*/  LDSM.16.MT88.4 R28, [R205+0x1c800] ;  /* 0x01c80000cd1c783b */ /* 0x000fe20000004200 */
[----:B------:R-:W-:Y:S01]  /*fbb0*/  IMAD.MOV.U32 R200, RZ, RZ, R241 ;  /* 0x000000ffffc87224 */ /* 0x000fe200078e00f1 */
[----:B------:R-:W-:Y:S01]  /*fbc0*/  MOV R241, R134 ;  /* 0x0000008600f17202 */ /* 0x000fe20000000f00 */
[----:B------:R-:W-:Y:S01]  /*fbd0*/  IMAD.MOV.U32 R242, RZ, RZ, R35 ;  /* 0x000000fffff27224 */ /* 0x000fe200078e0023 */
[----:B------:R-:W-:Y:S01]  /*fbe0*/  MOV R134, R32 ;  /* 0x0000002000867202 */ /* 0x000fe20000000f00 */
[----:B------:R-:W-:-:S02]  /*fbf0*/  IMAD.MOV.U32 R248, RZ, RZ, R33 ;  /* 0x000000fffff87224 */ /* 0x000fc400078e0021 */
[----:B---3--:R-:W-:Y:S01]  /*fc00*/  HMMA.16816.F32 R164, R4, R24, R164 ;  /* 0x0000001804a4723c */ /* 0x008fe200000018a4 */
[----:B-----5:R-:W-:-:S04]  /*fc10*/  FFMA.FTZ R9, R247, c[0x0][0x23c], -R2 ;  /* 0x00008f00f7097a23 */ /* 0x020fc80000010802 */
[----:B------:R3:W5:Y:S03]  /*fc20*/  MUFU.EX2 R252, R9 ;  /* 0x0000000900fc7308 */ /* 0x0007660000000800 */
[C---:B-1----:R-:W-:Y:S08]  /*fc30*/  HMMA.16816.F32 R96, R4.reuse, R14, R96 ;  /* 0x0000000e0460723c */ /* 0x042ff00000001860 */
[----:B----4-:R-:W-:Y:S01]  /*fc40*/  HMMA.16816.F32 R116, R4, R22, R88 ;  /* 0x000000160474723c */ /* 0x010fe20000001858 */
[----:B---3--:R-:W-:-:S07]  /*fc50*/  FFMA.FTZ R9, R244, c[0x0][0x23c], -R2 ;  /* 0x00008f00f4097a23 */ /* 0x008fce0000010802 */
[C---:B------:R-:W-:Y:S01]  /*fc60*/  HMMA.16816.F32 R88, R4.reuse, R12, R92 ;  /* 0x0000000c0458723c */ /* 0x040fe2000000185c */
[----:B------:R-:W1:Y:S01]  /*fc70*/  LDSM.16.MT88.4 R12, [R207+0x1e800] ;  /* 0x01e80000cf0c783b */ /* 0x000e620000004200 */
[----:B------:R3:W-:Y:S05]  /*fc80*/  MUFU.EX2 R250, R9 ;  /* 0x0000000900fa7308 */ /* 0x0007ea0000000800 */
[----:B------:R-:W-:Y:S01]  /*fc90*/  MOV R95, R134 ;  /* 0x00000086005f7202 */ /* 0x000fe20000000f00 */
[C---:B------:R-:W-:Y:S01]  /*fca0*/  HMMA.16816.F32 R148, R4.reuse, R26, R148 ;  /* 0x0000001a0494723c */ /* 0x040fe20000001894 */
[----:B------:R-:W4:Y:S07]  /*fcb0*/  LDSM.16.MT88.4 R24, [R206+0x1e800] ;  /* 0x01e80000ce18783b */ /* 0x000f2e0000004200 */
[----:B------:R-:W-:Y:S01]  /*fcc0*/  HMMA.16816.F32 R156, R4, R20, R156 ;  /* 0x00000014049c723c */ /* 0x000fe2000000189c */
[----:B------:R-:W4:Y:S01]  /*fcd0*/  LDSM.16.MT88.4 R20, [R208+0x1e800] ;  /* 0x01e80000d014783b */ /* 0x000f220000004200 */
[----:B---3--:R-:W-:-:S04]  /*fce0*/  FFMA.FTZ R9, R245, c[0x0][0x23c], -R2 ;  /* 0x00008f00f5097a23 */ /* 0x008fc80000010802 */
[----:B------:R3:W1:Y:S02]  /*fcf0*/  MUFU.EX2 R251, R9 ;  /* 0x0000000900fb7308 */ /* 0x0006640000000800 */
[C---:B--2---:R-:W-:Y:S08]  /*fd00*/  HMMA.16816.F32 R100, R4.reuse, R16, R100 ;  /* 0x000000100464723c */ /* 0x044ff00000001864 */
[----:B------:R-:W-:Y:S01]  /*fd10*/  HMMA.16816.F32 R104, R4, R18, R104 ;  /* 0x000000120468723c */ /* 0x000fe20000001868 */
[----:B------:R-:W-:Y:S01]  /*fd20*/  LDSM.16.MT88.4 R16, [R206+0x19000] ;  /* 0x01900000ce10783b */ /* 0x000fe20000004200 */
[----:B---3--:R-:W-:-:S02]  /*fd30*/  FFMA.FTZ R9, R192, c[0x0][0x23c], -R0 ;  /* 0x00008f00c0097a23 */ /* 0x008fc40000010800 */
[----:B------:R-:W-:Y:S01]  /*fd40*/  IMAD.MOV.U32 R192, RZ, RZ, R197 ;  /* 0x000000ffffc07224 */ /* 0x000fe200078e00c5 */
[----:B------:R-:W-:Y:S01]  /*fd50*/  MOV R197, R202 ;  /* 0x000000ca00c57202 */ /* 0x000fe20000000f00 */
[----:B------:R2:W-:Y:S01]  /*fd60*/  MUFU.EX2 R249, R9 ;  /* 0x0000000900f97308 */ /* 0x0005e20000000800 */
[----:B------:R-:W-:Y:S01]  /*fd70*/  IMAD.MOV.U32 R202, RZ, RZ, R243 ;  /* 0x000000ffffca7224 */ /* 0x000fe200078e00f3 */
[C---:B-1----:R-:W-:Y:S01]  /*fd80*/  HMMA.16816.F32 R124, R4.reuse, R12, R124 ;  /* 0x0000000c047c723c */ /* 0x042fe2000000187c */
[----:B------:R-:W-:Y:S02]  /*fd90*/  MOV R243, R34 ;  /* 0x0000002200f37202 */ /* 0x000fe40000000f00 */
[----:B------:R-:W-:Y:S05]  /*fda0*/  LDSM.16.MT88.4 R32, [R205+0x19000] ;  /* 0x01900000cd20783b */ /* 0x000fea0000004200 */
[----:B------:R-:W-:Y:S01]  /*fdb0*/  HMMA.16816.F32 R128, R4, R14, R128 ;  /* 0x0000000e0480723c */ /* 0x000fe20000001880 */
[----:B------:R-:W1:Y:S01]  /*fdc0*/  LDSM.16.MT88.4 R12, [R207+0x19000] ;  /* 0x01900000cf0c783b */ /* 0x000e620000004200 */
[----:B--2---:R-:W-:-:S02]  /*fdd0*/  FFMA.FTZ R9, R188, c[0x0][0x23c], -R0 ;  /* 0x00008f00bc097a23 */ /* 0x004fc40000010800 */
        /* <DEDUP_REMOVED lines=20> */
[----:B------:R2:W3:Y:S01]  /*ff20*/  MUFU.EX2 R248, R9 ;  /* 0x0000000900f87308 */ /* 0x0004e20000000800 */
[----:B------:R-:W-:Y:S01]  /*ff30*/  IMAD.MOV.U32 R182, RZ, RZ, R197 ;  /* 0x000000ffffb67224 */ /* 0x000fe200078e00c5 */
[----:B------:R-:W-:Y:S01]  /*ff40*/  MOV R181, R198 ;  /* 0x000000c600b57202 */ /* 0x000fe20000000f00 */
[----:B------:R-:W-:Y:S01]  /*ff50*/  IMAD.MOV.U32 R186, RZ, RZ, R194 ;  /* 0x000000ffffba7224 */ /* 0x000fe200078e00c2 */
        /* <DEDUP_REMOVED lines=8> */
[----:B----4-:R-:W-:Y:S01]  /*ffe0*/  HMMA.16816.F32 R108, R4, R24, R108 ;  /* 0x00000018046c723c */ /* 0x010fe2000000186c */
[----:B------:R-:W-:-:S02]  /*fff0*/  MOV R178, R201 ;  /* 0x000000c900b27202 */ /* 0x000fc40000000f00 */
[----:B------:R-:W-:Y:S01]  /*10000*/  MOV R177, R202 ;  /* 0x000000ca00b17202 */ /* 0x000fe20000000f00 */
[----:B--2---:R-:W-:Y:S01]  /*10010*/  FFMA.FTZ R9, R135, c[0x0][0x23c], -R0 ;  /* 0x00008f0087097a23 */ /* 0x004fe20000010800 */
[----:B------:R-:W-:Y:S02]  /*10020*/  MOV R175, R240 ;  /* 0x000000f000af7202 */ /* 0x000fe40000000f00 */
[----:B------:R-:W-:Y:S01]  /*10030*/  MOV R174, R241 ;  /* 0x000000f100ae7202 */ /* 0x000fe20000000f00 */
[----:B------:R2:W-:Y:S01]  /*10040*/  MUFU.EX2 R135, R9 ;  /* 0x0000000900877308 */ /* 0x0005e20000000800 */
[----:B------:R-:W-:Y:S01]  /*10050*/  HMMA.16816.F32 R112, R4, R26, R112 ;  /* 0x0000001a0470723c */ /* 0x000fe20000001870 */
[----:B------:R-:W-:Y:S01]  /*10060*/  LDSM.16.MT88.4 R24, [R208+0x19000] ;  /* 0x01900000d018783b */ /* 0x000fe20000004200 */
[----:B------:R-:W-:-:S06]  /*10070*/  MOV R172, R243 ;  /* 0x000000f300ac7202 */ /* 0x000fcc0000000f00 */
[----:B------:R-:W-:Y:S01]  /*10080*/  HMMA.16816.F32 R44, R4, R20, R44 ;  /* 0x00000014042c723c */ /* 0x000fe2000000182c */
[----:B--2---:R-:W-:-:S07]  /*10090*/  FFMA.FTZ R9, R188, c[0x0][0x23c], -R0 ;  /* 0x00008f00bc097a23 */ /* 0x004fce0000010800 */
[----:B------:R-:W-:Y:S01]  /*100a0*/  HMMA.16816.F32 R120, R4, R22, R120 ;  /* 0x000000160478723c */ /* 0x000fe20000001878 */
[----:B------:R-:W-:Y:S01]  /*100b0*/  LDSM.16.MT88.4 R20, [R206+0x1b000] ;  /* 0x01b00000ce14783b */ /* 0x000fe20000004200 */
[----:B------:R-:W-:Y:S01]  /*100c0*/  MOV R188, R192 ;  /* 0x000000c000bc7202 */ /* 0x000fe20000000f00 */
[----:B------:R-:W2:Y:S04]  /*100d0*/  MUFU.EX2 R134, R9 ;  /* 0x0000000900867308 */ /* 0x000ea80000000800 */
[----:B-----5:R-:W-:Y:S02]  /*100e0*/  F2FP.PACK_AB R4, R252, R183 ;  /* 0x000000b7fc04723e */ /* 0x020fe400000000ff */
[----:B------:R-:W-:Y:S02]  /*100f0*/  F2FP.PACK_AB R6, R251, R250 ;  /* 0x000000fafb06723e */ /* 0x000fe400000000ff */
[----:B---3--:R-:W-:-:S02]  /*10100*/  F2FP.PACK_AB R5, R248, R249 ;  /* 0x000000f9f805723e */ /* 0x008fc400000000ff */
[----:B--2---:R-:W-:Y:S01]  /*10110*/  F2FP.PACK_AB R7, R134, R135 ;  /* 0x000000878607723e */ /* 0x004fe200000000ff */
[----:B------:R-:W-:-:S04]  /*10120*/  IMAD.MOV.U32 R9, RZ, RZ, R177 ;  /* 0x000000ffff097224 */ /* 0x000fc800078e00b1 */
[----:B------:R-:W-:Y:S02]  /*10130*/  FFMA.FTZ R9, R9, c[0x0][0x23c], -R2 ;  /* 0x00008f0009097a23 */ /* 0x000fe40000010802 */
        /* <DEDUP_REMOVED lines=205> */
.L_x_1871:
        /* <DEDUP_REMOVED lines=55> */
.L_x_1881:
        /* <DEDUP_REMOVED lines=62> */
.L_x_1879:
[----:B------:R-:W2:Y:S01]  /*11560*/  LDL.64 R238, [R1] ;  /* 0x0000000001ee7983 */ /* 0x000ea20000100a00 */
[----:B------:R-:W-:Y:S04]  /*11570*/  DEPBAR.LE SB0, 0x0 ;  /* 0x000080000000791a */ /* 0x000fe80000000000 */
[----:B------:R-:W-:Y:S01]  /*11580*/  UIADD3 UR4, UR9, -UR12, URZ ;  /* 0x8000000c09047290 */ /* 0x000fe2000fffe03f */
[----:B-1----:R-:W3:Y:S01]  /*11590*/  LDL.64 R4, [R1+0x20] ;  /* 0x0000200001047983 */ /* 0x002ee20000100a00 */
[----:B------:R-:W-:Y:S01]  /*115a0*/  UIADD3 UR8, UR25, -0x1, URZ ;  /* 0xffffffff19087890 */ /* 0x000fe2000fffe03f */
[----:B------:R-:W-:Y:S03]  /*115b0*/  MOV R2, UR22 ;  /* 0x0000001600027c02 */ /* 0x000fe60008000f00 */
[----:B------:R-:W-:Y:S01]  /*115c0*/  MOV R0, UR4 ;  /* 0x0000000400007c02 */ /* 0x000fe20008000f00 */
[----:B------:R-:W4:Y:S01]  /*115d0*/  LDL R16, [R1+0x8] ;  /* 0x0000080001107983 */ /* 0x000f220000100800 */
[----:B------:R-:W-:Y:S02]  /*115e0*/  USHF.R.S32.HI UR5, URZ, 0x1f, UR8 ;  /* 0x0000001f3f057899 */ /* 0x000fe40008011408 */
[----:B------:R-:W-:Y:S02]  /*115f0*/  UIMAD UR4, UR21, UR8, URZ ;  /* 0x00000008150472a4 */ /* 0x000fe4000f8e023f */
[----:B------:R-:W-:Y:S01]  /*11600*/  UISETP.GT.AND UP0, UPT, UR8, UR10, UPT ;  /* 0x0000000a0800728c */ /* 0x000fe2000bf04270 */
[----:B------:R-:W-:Y:S01]  /*11610*/  BAR.SYNC.DEFER_BLOCKING 0x0 ;  /* 0x0000000000007b1d */ /* 0x000fe20000010000 */
[----:B------:R-:W-:Y:S05]  /*11620*/  UIMAD UR4, UR5, UR22, UR4 ;  /* 0x00000016050472a4 */ /* 0x000fea000f8e0204 */
[----:B------:R-:W-:Y:S06]  /*11630*/  @P5 STS.128 [R231+0x18000], RZ ;  /* 0x018000ffe7005388 */ /* 0x000fec0000000c00 */
[----:B------:R-:W5:Y:S06]  /*11640*/  LDL R237, [R1+0x10] ;  /* 0x0000100001ed7983 */ /* 0x000f6c0000100800 */
        /* <DEDUP_REMOVED lines=9> */
[----:B------:R-:W-:Y:S02]  /*116e0*/  LEA.HI.X.SX32 R5, R0, R251, 0x6, P1 ;  /* 0x000000fb00057211 */ /* 0x000fe400008f36ff */
[----:B------:R-:W-:Y:S01]  /*116f0*/  IADD3 R0, R9, UR4, RZ ;  /* 0x0000000409007c10 */ /* 0x000fe2000fffe0ff */
[----:B------:R-:W-:Y:S01]  /*11700*/  IMAD R7, R6, c[0x0][0x1a4], R7 ;  /* 0x0000690006077a24 */ /* 0x000fe200078e0207 */
[----:B----4-:R-:W-:Y:S01]  /*11710*/  LEA R6, P6, R14, R16, 0x1 ;  /* 0x000000100e067211 */ /* 0x010fe200078c08ff */
[----:B------:R-:W-:Y:S01]  /*11720*/  IMAD R5, R5, c[0x0][0x1a0], RZ ;  /* 0x0000680005057a24 */ /* 0x000fe200078e02ff */
[----:B------:R-:W-:Y:S01]  /*11730*/  @!P5 LEA.HI.X R11, R8, c[0x0][0x174], R0, 0x1, P0 ;  /* 0x00005d00080bda11 */ /* 0x000fe200000f0c00 */
[----:B------:R-:W-:Y:S01]  /*11740*/  UIADD3 UR4, UR11, -UR12, URZ ;  /* 0x8000000c0b047290 */ /* 0x000fe2000fffe03f */
[----:B------:R-:W-:Y:S01]  /*11750*/  IADD3 R7, R15, R7, RZ ;  /* 0x000000070f077210 */ /* 0x000fe20007ffe0ff */
[----:B------:R-:W-:Y:S01]  /*11760*/  IMAD R5, R4, c[0x0][0x1a4], R5 ;  /* 0x0000690004057a24 */ /* 0x000fe200078e0205 */
[----:B------:R-:W-:Y:S01]  /*11770*/  @!P5 IADD3 R2, P1, R8, UR23, RZ ;  /* 0x000000170802dc10 */ /* 0x000fe2000ff3e0ff */
[----:B------:R-:W-:Y:S01]  /*11780*/  @!PT LDS RZ, [RZ] ;  /* 0x00000000fffff984 */ /* 0x000fe20000000800 */
[----:B------:R-:W-:Y:S01]  /*11790*/  @!PT LDS RZ, [RZ] ;  /* 0x00000000fffff984 */ /* 0x000fe20000000800 */
[----:B------:R-:W-:Y:S01]  /*117a0*/  @!PT LDS RZ, [RZ] ;  /* 0x00000000fffff984 */ /* 0x000fe20000000800 */
[----:B------:R1:W-:Y:S01]  /*117b0*/  @!P5 LDGSTS.E.BYPASS.LTC128B.128 [R231+0x18000], [R10.64] ;  /* 0x180000000ae7dfae */ /* 0x0003e2000b901d52 */
[----:B------:R-:W-:Y:S02]  /*117c0*/  LEA.HI.X R7, R14, R252, R7, 0x1, P6 ;  /* 0x000000fc0e077211 */ /* 0x000fe400030f0c07 */
[----:B------:R-:W-:Y:S02]  /*117d0*/  @!P5 LEA R8, P0, R2, c[0x0][0x170], 0x1 ;  /* 0x00005c000208da11 */ /* 0x000fe400078008ff */
[----:B------:R-:W-:Y:S01]  /*117e0*/  @!P5 IADD3.X R0, R0, UR24, RZ, P1, !PT ;  /* 0x000000180000dc10 */ /* 0x000fe20008ffe4ff */
        /* <DEDUP_REMOVED lines=8> */
[----:B------:R-:W-:Y:S02]  /*11870*/  MOV R0, UR4 ;  /* 0x0000000400007c02 */ /* 0x000fe40008000f00 */
[----:B------:R-:W-:Y:S03]  /*11880*/  LEA.HI.X R5, R12, R252, R5, 0x1, P1 ;  /* 0x000000fc0c057211 */ /* 0x000fe600008f0c05 */
        /* <DEDUP_REMOVED lines=31> */
[----:B-1----:R-:W2:Y:S06]  /*11a80*/  LDSM.16.M88.4 R8, [R204+0x10000] ;  /* 0x01000000cc08783b */ /* 0x002eac0000000200 */
[----:B------:R-:W1:Y:S06]  /*11a90*/  LDSM.16.M88.4 R16, [R204+0x10800] ;  /* 0x01080000cc10783b */ /* 0x000e6c0000000200 */
[----:B------:R-:W3:Y:S06]  /*11aa0*/  LDSM.16.M88.4 R24, [R204+0x11000] ;  /* 0x01100000cc18783b */ /* 0x000eec0000000200 */
[----:B------:R-:W0:Y:S06]  /*11ab0*/  LDGDEPBAR ;  /* 0x00000000000079af */ /* 0x000e2c0000000000 */
[----:B------:R-:W4:Y:S06]  /*11ac0*/  LDSM.16.M88.4 R168, [R204+0x11800] ;  /* 0x01180000cca8783b */ /* 0x000f2c0000000200 */
[----:B------:R-:W-:Y:S06]  /*11ad0*/  LDSM.16.M88.4 R172, [R212] ;  /* 0x00000000d4ac783b */ /* 0x000fec0000000200 */
[----:B------:R-:W4:Y:S01]  /*11ae0*/  LDSM.16.M88.4 R176, [R215] ;  /* 0x00000000d7b0783b */ /* 0x000f220000000200 */
        /* <DEDUP_REMOVED lines=9> */
[C---:B---3--:R-:W-:Y:S01]  /*11b80*/  HMMA.16816.F32 R20, R32.reuse, R24, RZ ;  /* 0x000000182014723c */ /* 0x048fe200000018ff */
[----:B------:R-:W-:Y:S07]  /*11b90*/  LDSM.16.M88.4 R200, [R209] ;  /* 0x00000000d1c8783b */ /* 0x000fee0000000200 */
[C---:B------:R-:W-:Y:S08]  /*11ba0*/  HMMA.16816.F32 R24, R32.reuse, R26, RZ ;  /* 0x0000001a2018723c */ /* 0x040ff000000018ff */
[C---:B----4-:R-:W-:Y:S08]  /*11bb0*/  HMMA.16816.F32 R28, R32.reuse, R168, RZ ;  /* 0x000000a8201c723c */ /* 0x050ff000000018ff */
        /* <DEDUP_REMOVED lines=78> */
[----:B------:R-:W1:Y:S06]  /*120a0*/  LDSM.16.M88.4 R168, [R211+0x8000] ;  /* 0x00800000d3a8783b */ /* 0x000e6c0000000200 */
[----:B------:R-:W3:Y:S01]  /*120b0*/  LDSM.16.M88.4 R184, [R204+0x14800] ;  /* 0x01480000ccb8783b */ /* 0x000ee20000000200 */
        /* <DEDUP_REMOVED lines=122> */
[----:B------:R-:W-:Y:S07]  /*12860*/  FMUL.FTZ R19, R19, c[0x0][0x2ec] ;  /* 0x0000bb0013137a20 */ /* 0x000fee0000410000 */
[----:B------:R-:W1:Y:S01]  /*12870*/  MUFU.TANH R179, R9 ;  /* 0x0000000900b37308 */ /* 0x000e620000002400 */
[----:B----4-:R-:W4:Y:S09]  /*12880*/  LDSM.16.M88.4 R4, [R209+0x7000] ;  /* 0x00700000d104783b */ /* 0x010f320000000200 */
[----:B------:R-:W1:Y:S10]  /*12890*/  MUFU.TANH R180, R10 ;  /* 0x0000000a00b47308 */ /* 0x000e740000002400 */
[----:B------:R1:W1:Y:S10]  /*128a0*/  MUFU.TANH R181, R11 ;  /* 0x0000000b00b57308 */ /* 0x0002740000002400 */
[----:B------:R-:W2:Y:S10]  /*128b0*/  MUFU.TANH R178, R15 ;  /* 0x0000000f00b27308 */ /* 0x000eb40000002400 */
[----:B------:R2:W2:Y:S01]  /*128c0*/  MUFU.TANH R168, R16 ;  /* 0x0000001000a87308 */ /* 0x0004a20000002400 */
        /* <DEDUP_REMOVED lines=9> */
[----:B------:R-:W-:Y:S03]  /*12960*/  PLOP3.LUT P0, PT, PT, PT, UP0, 0x80, 0x0 ;  /* 0x000000000000781c */ /* 0x000fe60003f0f008 */
[----:B--2---:R-:W-:Y:S01]  /*12970*/  FMUL.FTZ R16, R17, c[0x0][0x2ec] ;  /* 0x0000bb0011107a20 */ /* 0x004fe20000410000 */
[C---:B------:R-:W-:Y:S01]  /*12980*/  LEA R6, P1, R0.reuse, R238, 0x6 ;  /* 0x000000ee00067211 */ /* 0x040fe200078230ff */
[----:B------:R-:W-:Y:S03]  /*12990*/  IMAD R5, R5, c[0x0][0x198], RZ ;  /* 0x0000660005057a24 */ /* 0x000fe600078e02ff */
[----:B------:R-:W-:Y:S01]  /*129a0*/  LEA.HI.X.SX32 R7, R0, R239, 0x6, P1 ;  /* 0x000000ef00077211 */ /* 0x000fe200008f36ff */
[----:B------:R-:W2:Y:S01]  /*129b0*/  MUFU.TANH R176, R14 ;  /* 0x0000000e00b07308 */ /* 0x000ea20000002400 */
[----:B------:R-:W-:Y:S02]  /*129c0*/  IMAD R5, R4, c[0x0][0x19c], R5 ;  /* 0x0000670004057a24 */ /* 0x000fe400078e0205 */
[----:B------:R-:W-:Y:S02]  /*129d0*/  FMUL.FTZ R21, R21, c[0x0][0x2ec] ;  /* 0x0000bb0015157a20 */ /* 0x000fe40000410000 */
[----:B------:R-:W-:Y:S02]  /*129e0*/  FMUL.FTZ R22, R22, c[0x0][0x2ec] ;  /* 0x0000bb0016167a20 */ /* 0x000fe40000410000 */
[----:B------:R-:W-:Y:S02]  /*129f0*/  FMUL.FTZ R23, R23, c[0x0][0x2ec] ;  /* 0x0000bb0017177a20 */ /* 0x000fe40000410000 */
[----:B------:R-:W-:Y:S01]  /*12a00*/  FMUL.FTZ R15, R20, c[0x0][0x2ec] ;  /* 0x0000bb00140f7a20 */ /* 0x000fe20000410000 */
[----:B------:R2:W2:Y:S01]  /*12a10*/  MUFU.TANH R133, R21 ;  /* 0x0000001500857308 */ /* 0x0004a20000002400 */
[----:B------:R-:W-:Y:S02]  /*12a20*/  FMUL.FTZ R24, R24, c[0x0][0x2ec] ;  /* 0x0000bb0018187a20 */ /* 0x000fe40000410000 */
[----:B------:R-:W-:Y:S01]  /*12a30*/  FMUL.FTZ R26, R26, c[0x0][0x2ec] ;  /* 0x0000bb001a1a7a20 */ /* 0x000fe20000410000 */
[C---:B-1----:R-:W-:Y:S03]  /*12a40*/  HMMA.16816.F32 R28, R192.reuse, R8, R28 ;  /* 0x00000008c01c723c */ /* 0x042fe6000000181c */
[----:B------:R-:W-:Y:S02]  /*12a50*/  FMUL.FTZ R27, R27, c[0x0][0x2ec] ;  /* 0x0000bb001b1b7a20 */ /* 0x000fe40000410000 */
[----:B------:R-:W-:Y:S01]  /*12a60*/  IMAD R0, R7, c[0x0][0x198], RZ ;  /* 0x0000660007007a24 */ /* 0x000fe200078e02ff */
[----:B------:R1:W1:Y:S01]  /*12a70*/  MUFU.TANH R171, R22 ;  /* 0x0000001600ab7308 */ /* 0x0002620000002400 */
[----:B------:R-:W-:Y:S01]  /*12a80*/  IMAD.WIDE.U32 R8, R4, c[0x0][0x198], RZ ;  /* 0x0000660004087a25 */ /* 0x000fe200078e00ff */
[----:B------:R-:W-:Y:S04]  /*12a90*/  HMMA.16816.F32 R32, R192, R10, R32 ;  /* 0x0000000ac020723c */ /* 0x000fe80000001820 */
[----:B------:R-:W-:Y:S01]  /*12aa0*/  IMAD R0, R6, c[0x0][0x19c], R0 ;  /* 0x0000670006007a24 */ /* 0x000fe200078e0200 */
[----:B-----5:R-:W-:Y:S02]  /*12ab0*/  LEA R4, P1, R8, R237, 0x1 ;  /* 0x000000ed08047211 */ /* 0x020fe400078208ff */
[----:B------:R-:W-:Y:S01]  /*12ac0*/  IMAD.WIDE.U32 R10, R6, c[0x0][0x198], RZ ;  /* 0x00006600060a7a25 */ /* 0x000fe200078e00ff */
[----:B------:R5:W3:Y:S01]  /*12ad0*/  MUFU.TANH R177, R23 ;  /* 0x0000001700b17308 */ /* 0x000ae20000002400 */
[----:B------:R-:W-:Y:S03]  /*12ae0*/  IADD3 R5, R9, R5, RZ ;  /* 0x0000000509057210 */ /* 0x000fe60007ffe0ff */
[----:B------:R-:W-:Y:S02]  /*12af0*/  LEA R6, P6, R10, R237, 0x1 ;  /* 0x000000ed0a067211 */ /* 0x000fe400078c08ff */
[----:B------:R-:W-:Y:S02]  /*12b00*/  IADD3 R0, R11, R0, RZ ;  /* 0x000000000b007210 */ /* 0x000fe40007ffe0ff */
[----:B--2---:R-:W-:Y:S01]  /*12b10*/  FMUL.FTZ R21, R28, c[0x0][0x2ec] ;  /* 0x0000bb001c157a20 */ /* 0x004fe20000410000 */
[-C--:B------:R-:W-:Y:S01]  /*12b20*/  LEA.HI.X R5, R8, R236.reuse, R5, 0x1, P1 ;  /* 0x000000ec08057211 */ /* 0x080fe200008f0c05 */
[----:B------:R2:W2:Y:S01]  /*12b30*/  MUFU.TANH R132, R24 ;  /* 0x0000001800847308 */ /* 0x0004a20000002400 */
[----:B------:R-:W-:Y:S01]  /*12b40*/  FMUL.FTZ R28, R30, c[0x0][0x2ec] ;  /* 0x0000bb001e1c7a20 */ /* 0x000fe20000410000 */
[----:B------:R-:W-:Y:S01]  /*12b50*/  LEA.HI.X R7, R10, R236, R0, 0x1, P6 ;  /* 0x000000ec0a077211 */ /* 0x000fe200030f0c00 */
[----:B-1----:R-:W-:Y:S03]  /*12b60*/  FMUL.FTZ R22, R29, c[0x0][0x2ec] ;  /* 0x0000bb001d167a20 */ /* 0x002fe60000410000 */
[----:B------:R-:W-:Y:S04]  /*12b70*/  FMUL.FTZ R35, R35, c[0x0][0x2ec] ;  /* 0x0000bb0023237a20 */ /* 0x000fe80000410000 */
[----:B------:R1:W1:Y:S01]  /*12b80*/  MUFU.TANH R174, R26 ;  /* 0x0000001a00ae7308 */ /* 0x0002620000002400 */
[----:B-----5:R-:W-:Y:S09]  /*12b90*/  FMUL.FTZ R23, R32, c[0x0][0x2ec] ;  /* 0x0000bb0020177a20 */ /* 0x020ff20000410000 */
[----:B------:R5:W3:Y:S01]  /*12ba0*/  MUFU.TANH R175, R27 ;  /* 0x0000001b00af7308 */ /* 0x000ae20000002400 */
[----:B--2---:R-:W-:Y:S02]  /*12bb0*/  FMUL.FTZ R24, R25, c[0x0][0x2ec] ;  /* 0x0000bb0019187a20 */ /* 0x004fe40000410000 */
[----:B------:R-:W-:Y:S07]  /*12bc0*/  FMUL.FTZ R25, R33, c[0x0][0x2ec] ;  /* 0x0000bb0021197a20 */ /* 0x000fee0000410000 */
[----:B------:R-:W2:Y:S01]  /*12bd0*/  MUFU.TANH R16, R16 ;  /* 0x0000001000107308 */ /* 0x000ea20000002400 */
[----:B-1----:R-:W-:Y:S09]  /*12be0*/  FMUL.FTZ R26, R34, c[0x0][0x2ec] ;  /* 0x0000bb00221a7a20 */ /* 0x002ff20000410000 */
[----:B------:R1:W1:Y:S01]  /*12bf0*/  MUFU.TANH R169, R18 ;  /* 0x0000001200a97308 */ /* 0x0002620000002400 */
[----:B-----5:R-:W-:Y:S09]  /*12c00*/  FMUL.FTZ R27, R31, c[0x0][0x2ec] ;  /* 0x0000bb001f1b7a20 */ /* 0x020ff20000410000 */
        /* <DEDUP_REMOVED lines=10> */
[----:B------:R1:W1:Y:S02]  /*12cb0*/  MUFU.TANH R135, R35 ;  /* 0x0000002300877308 */ /* 0x0002640000002400 */
[----:B-1234-:R-:W-:-:S05]  /*12cc0*/  @P0 BRA `(.L_x_1881) ;  /* 0xffffe4b000000947 */ /* 0x01efca000383ffff */
.L_x_1880:
        /* <DEDUP_REMOVED lines=9> */
[C---:B-1----:R-:W-:Y:S02]  /*12d60*/  IADD3 R4, R0.reuse, 0x9, RZ ;  /* 0x0000000900047810 */ /* 0x042fe40007ffe0ff */
[C---:B------:R-:W-:Y:S02]  /*12d70*/  ISETP.GE.OR P0, PT, R0.reuse, R234, !P0 ;  /* 0x000000ea0000720c */ /* 0x040fe40004706670 */
[-C--:B------:R-:W-:Y:S02]  /*12d80*/  ISETP.GE.AND P1, PT, R0, R233.reuse, PT ;  /* 0x000000e90000720c */ /* 0x080fe40003f26270 */
[----:B------:R-:W-:Y:S02]  /*12d90*/  FSEL R14, R182, -INF , !P0 ;  /* 0xff800000b60e7808 */ /* 0x000fe40004000000 */
[----:B------:R-:W-:Y:S02]  /*12da0*/  ISETP.GE.AND P0, PT, R4, R233, PT ;  /* 0x000000e90400720c */ /* 0x000fe40003f06270 */
[----:B------:R-:W-:Y:S02]  /*12db0*/  IADD3 R12, R0, 0x11, RZ ;  /* 0x00000011000c7810 */ /* 0x000fe40007ffe0ff */
[-C--:B------:R-:W-:Y:S02]  /*12dc0*/  ISETP.GE.OR P0, PT, R4, R235.reuse, !P0 ;  /* 0x000000eb0400720c */ /* 0x080fe40004706670 */
[C---:B------:R-:W-:Y:S02]  /*12dd0*/  IADD3 R5, R0.reuse, 0x8, RZ ;  /* 0x0000000800057810 */ /* 0x040fe40007ffe0ff */
[----:B------:R-:W-:Y:S02]  /*12de0*/  ISETP.GE.OR P1, PT, R0, R235, !P1 ;  /* 0x000000eb0000720c */ /* 0x000fe40004f26670 */
[----:B------:R-:W-:Y:S02]  /*12df0*/  FSEL R19, R179, -INF , !P0 ;  /* 0xff800000b3137808 */ /* 0x000fe40004000000 */
[-C--:B------:R-:W-:Y:S02]  /*12e00*/  ISETP.GE.AND P0, PT, R12, R233.reuse, PT ;  /* 0x000000e90c00720c */ /* 0x080fe40003f06270 */
[----:B------:R-:W-:Y:S02]  /*12e10*/  FSEL R13, R184, -INF , !P1 ;  /* 0xff800000b80d7808 */ /* 0x000fe40004800000 */
[C---:B------:R-:W-:Y:S02]  /*12e20*/  ISETP.GE.AND P1, PT, R5.reuse, R233, PT ;  /* 0x000000e90500720c */ /* 0x040fe40003f26270 */
[-C--:B------:R-:W-:Y:S02]  /*12e30*/  ISETP.GE.OR P0, PT, R12, R235.reuse, !P0 ;  /* 0x000000eb0c00720c */ /* 0x080fe40004706670 */
[C---:B------:R-:W-:Y:S02]  /*12e40*/  IADD3 R10, R0.reuse, 0x19, RZ ;  /* 0x00000019000a7810 */ /* 0x040fe40007ffe0ff */
[----:B------:R-:W-:Y:S02]  /*12e50*/  ISETP.GE.OR P1, PT, R5, R235, !P1 ;  /* 0x000000eb0500720c */ /* 0x000fe40004f26670 */
[----:B------:R-:W-:Y:S02]  /*12e60*/  IADD3 R6, R0, 0x1, RZ ;  /* 0x0000000100067810 */ /* 0x000fe40007ffe0ff */
[----:B------:R-:W-:Y:S02]  /*12e70*/  FSEL R20, R183, -INF , !P1 ;  /* 0xff800000b7147808 */ /* 0x000fe40004800000 */
[----:B------:R-:W-:Y:S02]  /*12e80*/  FSEL R182, R172, -INF , !P0 ;  /* 0xff800000acb67808 */ /* 0x000fe40004000000 */
[-C--:B------:R-:W-:Y:S02]  /*12e90*/  ISETP.GE.AND P0, PT, R10, R233.reuse, PT ;  /* 0x000000e90a00720c */ /* 0x080fe40003f06270 */
[C---:B------:R-:W-:Y:S02]  /*12ea0*/  ISETP.GE.AND P6, PT, R6.reuse, R233, PT ;  /* 0x000000e90600720c */ /* 0x040fe40003fc6270 */
[----:B------:R-:W-:Y:S02]  /*12eb0*/  ISETP.GE.AND P1, PT, R6, R232, PT ;  /* 0x000000e80600720c */ /* 0x000fe40003f26270 */
[----:B------:R-:W-:Y:S02]  /*12ec0*/  IADD3 R9, R0, 0x20, RZ ;  /* 0x0000002000097810 */ /* 0x000fe40007ffe0ff */
[-C--:B------:R-:W-:Y:S02]  /*12ed0*/  ISETP.GE.OR P0, PT, R10, R235.reuse, !P0 ;  /* 0x000000eb0a00720c */ /* 0x080fe40004706670 */
[----:B------:R-:W-:Y:S02]  /*12ee0*/  IADD3 R2, R0, 0x10, RZ ;  /* 0x0000001000027810 */ /* 0x000fe40007ffe0ff */
[C---:B------:R-:W-:Y:S02]  /*12ef0*/  ISETP.GE.OR P1, PT, R6.reuse, R234, !P1 ;  /* 0x000000ea0600720c */ /* 0x040fe40004f26670 */
[----:B------:R-:W-:Y:S02]  /*12f00*/  ISETP.GE.OR P6, PT, R6, R235, !P6 ;  /* 0x000000eb0600720c */ /* 0x000fe400077c6670 */
[----:B------:R-:W-:Y:S02]  /*12f10*/  FSEL R18, R186, -INF , !P1 ;  /* 0xff800000ba127808 */ /* 0x000fe40004800000 */
[-C--:B------:R-:W-:Y:S02]  /*12f20*/  ISETP.GE.AND P1, PT, R9, R233.reuse, PT ;  /* 0x000000e90900720c */ /* 0x080fe40003f26270 */
[----:B------:R-:W-:Y:S02]  /*12f30*/  FSEL R17, R185, -INF , !P6 ;  /* 0xff800000b9117808 */ /* 0x000fe40007000000 */
[----:B------:R-:W-:Y:S02]  /*12f40*/  ISETP.GE.AND P6, PT, R2, R233, PT ;  /* 0x000000e90200720c */ /* 0x000fe40003fc6270 */
[----:B------:R-:W-:Y:S02]  /*12f50*/  FSEL R184, R16, -INF , !P0 ;  /* 0xff80000010b87808 */ /* 0x000fe40004000000 */
[----:B------:R-:W-:Y:S02]  /*12f60*/  ISETP.GE.AND P0, PT, R4, R232, PT ;  /* 0x000000e80400720c */ /* 0x000fe40003f06270 */
[----:B------:R-:W-:Y:S02]  /*12f70*/  IADD3 R11, R0, 0x18, RZ ;  /* 0x00000018000b7810 */ /* 0x000fe40007ffe0ff */
[-C--:B------:R-:W-:Y:S02]  /*12f80*/  ISETP.GE.OR P6, PT, R2, R235.reuse, !P6 ;  /* 0x000000eb0200720c */ /* 0x080fe400077c6670 */
[----:B------:R-:W-:Y:S02]  /*12f90*/  ISETP.GE.OR P1, PT, R9, R235, !P1 ;  /* 0x000000eb0900720c */ /* 0x000fe40004f26670 */
[----:B------:R-:W-:Y:S02]  /*12fa0*/  IADD3 R7, R0, 0x28, RZ ;  /* 0x0000002800077810 */ /* 0x000fe40007ffe0ff */
[----:B------:R-:W-:Y:S02]  /*12fb0*/  ISETP.GE.OR P0, PT, R4, R234, !P0 ;  /* 0x000000ea0400720c */ /* 0x000fe40004706670 */
[----:B------:R-:W-:Y:S02]  /*12fc0*/  FSEL R179, R170, -INF , !P6 ;  /* 0xff800000aab37808 */ /* 0x000fe40007000000 */
[-C--:B------:R-:W-:Y:S02]  /*12fd0*/  ISETP.GE.AND P6, PT, R11, R233.reuse, PT ;  /* 0x000000e90b00720c */ /* 0x080fe40003fc6270 */
[----:B------:R-:W-:Y:S02]  /*12fe0*/  FSEL R185, R15, -INF , !P1 ;  /* 0xff8000000fb97808 */ /* 0x000fe40004800000 */
[----:B------:R-:W-:Y:S02]  /*12ff0*/  FSEL R15, R181, -INF , !P0 ;  /* 0xff800000b50f7808 */ /* 0x000fe40004000000 */
[----:B------:R-:W-:Y:S02]  /*13000*/  ISETP.GE.AND P0, PT, R7, R233, PT ;  /* 0x000000e90700720c */ /* 0x000fe40003f06270 */
[-C--:B------:R-:W-:Y:S02]  /*13010*/  ISETP.GE.OR P6, PT, R11, R235.reuse, !P6 ;  /* 0x000000eb0b00720c */ /* 0x080fe400077c6670 */
[----:B------:R-:W-:Y:S02]  /*13020*/  ISETP.GE.OR P0, PT, R7, R235, !P0 ;  /* 0x000000eb0700720c */ /* 0x000fe40004706670 */
[C---:B------:R-:W-:Y:S02]  /*13030*/  IADD3 R8, R0.reuse, 0x21, RZ ;  /* 0x0000002100087810 */ /* 0x040fe40007ffe0ff */
[----:B------:R-:W-:Y:S02]  /*13040*/  IADD3 R6, R0, 0x29, RZ ;  /* 0x0000002900067810 */ /* 0x000fe40007ffe0ff */
[----:B------:R-:W-:Y:S02]  /*13050*/  FSEL R183, R168, -INF , !P6 ;  /* 0xff800000a8b77808 */ /* 0x000fe40007000000 */
[C---:B------:R-:W-:Y:S02]  /*13060*/  ISETP.GE.AND P6, PT, R5.reuse, R232, PT ;  /* 0x000000e80500720c */ /* 0x040fe40003fc6270 */
[-C--:B------:R-:W-:Y:S02]  /*13070*/  ISETP.GE.AND P1, PT, R8, R233.reuse, PT ;  /* 0x000000e90800720c */ /* 0x080fe40003f26270 */
[----:B------:R-:W-:Y:S02]  /*13080*/  FSEL R188, R132, -INF , !P0 ;  /* 0xff80000084bc7808 */ /* 0x000fe40004000000 */
[----:B------:R-:W-:Y:S02]  /*13090*/  ISETP.GE.AND P0, PT, R6, R233, PT ;  /* 0x000000e90600720c */ /* 0x000fe40003f06270 */
[-C--:B------:R-:W-:Y:S02]  /*130a0*/  ISETP.GE.OR P1, PT, R8, R235.reuse, !P1 ;  /* 0x000000eb0800720c */ /* 0x080fe40004f26670 */
[----:B------:R-:W-:Y:S02]  /*130b0*/  ISETP.GE.OR P6, PT, R5, R234, !P6 ;  /* 0x000000ea0500720c */ /* 0x000fe400077c6670 */
[----:B------:R-:W-:Y:S02]  /*130c0*/  IADD3 R5, R0, 0x30, RZ ;  /* 0x0000003000057810 */ /* 0x000fe40007ffe0ff */
[----:B------:R-:W-:Y:S02]  /*130d0*/  ISETP.GE.OR P0, PT, R6, R235, !P0 ;  /* 0x000000eb0600720c */ /* 0x000fe40004706670 */
[----:B------:R-:W-:Y:S02]  /*130e0*/  FSEL R187, R133, -INF , !P1 ;  /* 0xff80000085bb7808 */ /* 0x000fe40004800000 */
[-C--:B------:R-:W-:Y:S02]  /*130f0*/  ISETP.GE.AND P1, PT, R12, R232.reuse, PT ;  /* 0x000000e80c00720c */ /* 0x080fe40003f26270 */
[----:B------:R-:W-:Y:S02]  /*13100*/  FSEL R189, R24, -INF , !P0 ;  /* 0xff80000018bd7808 */ /* 0x000fe40004000000 */
[----:B------:R-:W-:Y:S02]  /*13110*/  ISETP.GE.AND P0, PT, R5, R233, PT ;  /* 0x000000e90500720c */ /* 0x000fe40003f06270 */
[----:B------:R-:W-:Y:S02]  /*13120*/  FSEL R16, R180, -INF , !P6 ;  /* 0xff800000b4107808 */ /* 0x000fe40007000000 */
[----:B------:R-:W-:Y:S02]  /*13130*/  ISETP.GE.AND P6, PT, R2, R232, PT ;  /* 0x000000e80200720c */ /* 0x000fe40003fc6270 */
[-C--:B------:R-:W-:Y:S02]  /*13140*/  ISETP.GE.OR P1, PT, R12, R234.reuse, !P1 ;  /* 0x000000ea0c00720c */ /* 0x080fe40004f26670 */
[----:B------:R-:W-:Y:S02]  /*13150*/  ISETP.GE.OR P6, PT, R2, R234, !P6 ;  /* 0x000000ea0200720c */ /* 0x000fe400077c6670 */
[----:B------:R-:W-:Y:S02]  /*13160*/  FMNMX.FTZ R2, R13, R3, !PT ;  /* 0x000000030d027209 */ /* 0x000fe40007810000 */
[----:B------:R-:W-:Y:S02]  /*13170*/  ISETP.GE.OR P0, PT, R5, R235, !P0 ;  /* 0x000000eb0500720c */ /* 0x000fe40004706670 */
[----:B------:R-:W-:Y:S02]  /*13180*/  FSEL R178, R178, -INF , !P1 ;  /* 0xff800000b2b27808 */ /* 0x000fe40004800000 */
[----:B------:R-:W-:Y:S02]  /*13190*/  FSEL R238, R21, -INF , !P0 ;  /* 0xff80000015ee7808 */ /* 0x000fe40004000000 */
[----:B------:R-:W-:Y:S02]  /*131a0*/  ISETP.GE.AND P1, PT, R10, R232, PT ;  /* 0x000000e80a00720c */ /* 0x000fe40003f26270 */
[----:B------:R-:W-:Y:S02]  /*131b0*/  FMNMX.FTZ R2, R17, R2, !PT ;  /* 0x0000000211027209 */ /* 0x000fe40007810000 */
[----:B------:R-:W-:Y:S02]  /*131c0*/  ISETP.GE.AND P0, PT, R8, R232, PT ;  /* 0x000000e80800720c */ /* 0x000fe40003f06270 */
[----:B------:R-:W-:Y:S02]  /*131d0*/  FMNMX.FTZ R2, R20, R2, !PT ;  /* 0x0000000214027209 */ /* 0x000fe40007810000 */
[-C--:B------:R-:W-:Y:S02]  /*131e0*/  ISETP.GE.OR P1, PT, R10, R234.reuse, !P1 ;  /* 0x000000ea0a00720c */ /* 0x080fe40004f26670 */
[----:B------:R-:W-:Y:S02]  /*131f0*/  IADD3 R4, R0, 0x31, RZ ;  /* 0x0000003100047810 */ /* 0x000fe40007ffe0ff */
[----:B------:R-:W-:Y:S02]  /*13200*/  ISETP.GE.OR P0, PT, R8, R234, !P0 ;  /* 0x000000ea0800720c */ /* 0x000fe40004706670 */
[----:B------:R-:W-:Y:S02]  /*13210*/  FMNMX.FTZ R8, R14, R134, !PT ;  /* 0x000000860e087209 */ /* 0x000fe40007810000 */
[----:B------:R-:W-:Y:S02]  /*13220*/  FSEL R176, R176, -INF , !P6 ;  /* 0xff800000b0b07808 */ /* 0x000fe40007000000 */
        /* <DEDUP_REMOVED lines=9> */
[----:B------:R-:W-:Y:S02]  /*132c0*/  FSEL R240, R22, -INF , !P1 ;  /* 0xff80000016f07808 */ /* 0x000fe40004800000 */
[----:B------:R-:W-:Y:S02]  /*132d0*/  ISETP.GE.AND P1, PT, R7, R232, PT ;  /* 0x000000e80700720c */ /* 0x000fe40003f26270 */
[----:B------:R-:W-:Y:S02]  /*132e0*/  FMNMX.FTZ R8, R15, R8, !PT ;  /* 0x000000080f087209 */ /* 0x000fe40007810000 */
[----:B------:R-:W-:Y:S02]  /*132f0*/  FSEL R180, R169, -INF , !P6 ;  /* 0xff800000a9b47808 */ /* 0x000fe40007000000 */
[C---:B------:R-:W-:Y:S02]  /*13300*/  ISETP.GE.AND P6, PT, R9.reuse, R232, PT ;  /* 0x000000e80900720c */ /* 0x040fe40003fc6270 */
[----:B------:R-:W-:Y:S02]  /*13310*/  FMNMX.FTZ R2, R182, R2, !PT ;  /* 0x00000002b6027209 */ /* 0x000fe40007810000 */
[----:B------:R-:W-:Y:S02]  /*13320*/  ISETP.GE.OR P6, PT, R9, R234, !P6 ;  /* 0x000000ea0900720c */ /* 0x000fe400077c6670 */
[----:B------:R-:W-:Y:S02]  /*13330*/  FMNMX.FTZ R133, R183, R2, !PT ;  /* 0x00000002b7857209 */ /* 0x000fe40007810000 */
[----:B------:R-:W-:Y:S02]  /*13340*/  ISETP.GE.OR P1, PT, R7, R234, !P1 ;  /* 0x000000ea0700720c */ /* 0x000fe40004f26670 */
[----:B------:R-:W-:Y:S02]  /*13350*/  FMNMX.FTZ R7, R176, R8, !PT ;  /* 0x00000008b0077209 */ /* 0x000fe40007810000 */
[----:B------:R-:W-:Y:S02]  /*13360*/  IADD3 R2, R0, 0x38, RZ ;  /* 0x0000003800027810 */ /* 0x000fe40007ffe0ff */
        /* <DEDUP_REMOVED lines=13> */
[----:B------:R-:W-:Y:S02]  /*13440*/  ISETP.GE.OR P0, PT, R6, R234, !P0 ;  /* 0x000000ea0600720c */ /* 0x000fe40004706670 */
[----:B------:R-:W-:Y:S02]  /*13450*/  FMNMX.FTZ R6, R186, R7, !PT ;  /* 0x00000007ba067209 */ /* 0x000fe40007810000 */
[----:B------:R-:W-:Y:S02]  /*13460*/  ISETP.GE.OR P6, PT, R0, R235, !P6 ;  /* 0x000000eb0000720c */ /* 0x000fe400077c6670 */
[----:B------:R-:W-:Y:S02]  /*13470*/  FMNMX.FTZ R133, R187, R133, !PT ;  /* 0x00000085bb857209 */ /* 0x000fe40007810000 */
[----:B------:R-:W-:Y:S02]  /*13480*/  FSEL R174, R174, -INF , !P1 ;  /* 0xff800000aeae7808 */ /* 0x000fe40004800000 */
[----:B------:R-:W-:Y:S02]  /*13490*/  FMNMX.FTZ R6, R177, R6, !PT ;  /* 0x00000006b1067209 */ /* 0x000fe40007810000 */
[----:B------:R-:W-:Y:S02]  /*134a0*/  FSEL R237, R25, -INF , !P6 ;  /* 0xff80000019ed7808 */ /* 0x000fe40007000000 */
[----:B------:R-:W-:Y:S02]  /*134b0*/  ISETP.GE.AND P6, PT, R5, R232, PT ;  /* 0x000000e80500720c */ /* 0x000fe40003fc6270 */
[----:B------:R-:W-:Y:S02]  /*134c0*/  FMNMX.FTZ R133, R188, R133, !PT ;  /* 0x00000085bc857209 */ /* 0x000fe40007810000 */
[----:B------:R-:W-:Y:S02]  /*134d0*/  FSEL R175, R175, -INF , !P0 ;  /* 0xff800000afaf7808 */ /* 0x000fe40004000000 */
[----:B------:R-:W-:Y:S02]  /*134e0*/  ISETP.GE.OR P6, PT, R5, R234, !P6 ;  /* 0x000000ea0500720c */ /* 0x000fe400077c6670 */
[----:B------:R-:W-:Y:S02]  /*134f0*/  FMNMX.FTZ R5, R174, R6, !PT ;  /* 0x00000006ae057209 */ /* 0x000fe40007810000 */
[----:B------:R-:W-:Y:S02]  /*13500*/  ISETP.GE.AND P1, PT, R4, R232, PT ;  /* 0x000000e80400720c */ /* 0x000fe40003f26270 */
[----:B------:R-:W-:Y:S02]  /*13510*/  FMNMX.FTZ R133, R189, R133, !PT ;  /* 0x00000085bd857209 */ /* 0x000fe40007810000 */
[----:B------:R-:W-:Y:S02]  /*13520*/  FSEL R203, R28, -INF , !P6 ;  /* 0xff8000001ccb7808 */ /* 0x000fe40007000000 */
[----:B------:R-:W-:Y:S01]  /*13530*/  ISETP.GE.OR P1, PT, R4, R234, !P1 ;  /* 0x000000ea0400720c */ /* 0x000fe20004f26670 */
[----:B------:R-:W-:Y:S01]  /*13540*/  LDSM.16.MT88.4 R28, [R208+0x18000] ;  /* 0x01800000d01c783b */ /* 0x000fe20000004200 */
[----:B------:R-:W-:Y:S02]  /*13550*/  FMNMX.FTZ R4, R175, R5, !PT ;  /* 0x00000005af047209 */ /* 0x000fe40007810000 */
        /* <DEDUP_REMOVED lines=8> */
[----:B------:R-:W-:Y:S02]  /*135e0*/  ISETP.GE.OR P0, PT, R0, R234, !P0 ;  /* 0x000000ea0000720c */ /* 0x000fe40004706670 */
[----:B------:R-:W-:Y:S02]  /*135f0*/  FMNMX.FTZ R0, R239, R2, !PT ;  /* 0x00000002ef007209 */ /* 0x000fe40007810000 */
[----:B------:R-:W-:Y:S02]  /*13600*/  FMNMX.FTZ R133, R236, R133, !PT ;  /* 0x00000085ec857209 */ /* 0x000fe40007810000 */
[----:B------:R-:W-:Y:S02]  /*13610*/  FSEL R135, R135, -INF , !P0 ;  /* 0xff80000087877808 */ /* 0x000fe40004000000 */
        /* <DEDUP_REMOVED lines=9> */
[----:B-1----:R-:W-:Y:S04]  /*136b0*/  FMNMX.FTZ R133, R133, R4, !PT ;  /* 0x0000000485857209 */ /* 0x002fe80007810000 */
[C---:B------:R-:W-:Y:S01]  /*136c0*/  FSETP.NEU.FTZ.AND P1, PT, R133.reuse, -INF , PT ;  /* 0xff8000008500780b */ /* 0x040fe20003f3d000 */
[C---:B------:R-:W-:Y:S01]  /*136d0*/  FMUL.FTZ R172, R133.reuse, c[0x0][0x23c] ;  /* 0x00008f0085ac7a20 */ /* 0x040fe20000410000 */
[----:B--2---:R-:W-:Y:S02]  /*136e0*/  FMNMX.FTZ R132, R0, R2, !PT ;  /* 0x0000000200847209 */ /* 0x004fe40007810000 */
[----:B------:R-:W-:Y:S02]  /*136f0*/  FSEL R0, R133, RZ, P1 ;  /* 0x000000ff85007208 */ /* 0x000fe40000800000 */
[C---:B------:R-:W-:Y:S01]  /*13700*/  FSETP.NEU.FTZ.AND P0, PT, R132.reuse, -INF , PT ;  /* 0xff8000008400780b */ /* 0x040fe20003f1d000 */
[----:B------:R-:W-:Y:S01]  /*13710*/  FMUL.FTZ R173, R132, c[0x0][0x23c] ;  /* 0x00008f0084ad7a20 */ /* 0x000fe20000410000 */
[----:B------:R-:W-:Y:S01]  /*13720*/  FSEL R172, R172, RZ, P1 ;  /* 0x000000ffacac7208 */ /* 0x000fe20000800000 */
[----:B------:R-:W-:Y:S01]  /*13730*/  FADD.FTZ R0, -R0, R3 ;  /* 0x0000000300007221 */ /* 0x000fe20000010100 */
[----:B------:R-:W-:Y:S02]  /*13740*/  FSEL R2, R132, RZ, P0 ;  /* 0x000000ff84027208 */ /* 0x000fe40000000000 */
[----:B------:R-:W-:Y:S01]  /*13750*/  FSEL R173, R173, RZ, P0 ;  /* 0x000000ffadad7208 */ /* 0x000fe20000000000 */
[----:B------:R-:W-:Y:S01]  /*13760*/  FMUL.FTZ R0, R0, c[0x0][0x23c] ;  /* 0x00008f0000007a20 */ /* 0x000fe20000410000 */
[----:B------:R-:W-:Y:S01]  /*13770*/  PLOP3.LUT P0, PT, PT, PT, UP0, 0x80, 0x0 ;  /* 0x000000000000781c */ /* 0x000fe20003f0f008 */
[--C-:B------:R-:W-:Y:S02]  /*13780*/  FFMA.FTZ R13, R13, c[0x0][0x23c], -R172.reuse ;  /* 0x00008f000d0d7a23 */ /* 0x100fe400000108ac */
[--C-:B------:R-:W-:Y:S01]  /*13790*/  FFMA.FTZ R14, R14, c[0x0][0x23c], -R173.reuse ;  /* 0x00008f000e0e7a23 */ /* 0x100fe200000108ad */
[----:B------:R1:W2:Y:S01]  /*137a0*/  MUFU.EX2 R3, R0 ;  /* 0x0000000000037308 */ /* 0x0002a20000000800 */
[--C-:B------:R-:W-:Y:S02]  /*137b0*/  FFMA.FTZ R15, R15, c[0x0][0x23c], -R173.reuse ;  /* 0x00008f000f0f7a23 */ /* 0x100fe400000108ad */
[--C-:B------:R-:W-:Y:S02]  /*137c0*/  FFMA.FTZ R20, R20, c[0x0][0x23c], -R172.reuse ;  /* 0x00008f0014147a23 */ /* 0x100fe400000108ac */
[--C-:B------:R-:W-:Y:S02]  /*137d0*/  FFMA.FTZ R17, R17, c[0x0][0x23c], -R172.reuse ;  /* 0x00008f0011117a23 */ /* 0x100fe400000108ac */
[----:B------:R-:W-:Y:S02]  /*137e0*/  FFMA.FTZ R19, R19, c[0x0][0x23c], -R172 ;  /* 0x00008f0013137a23 */ /* 0x000fe400000108ac */
[--C-:B------:R-:W-:Y:S01]  /*137f0*/  FFMA.FTZ R18, R18, c[0x0][0x23c], -R173.reuse ;  /* 0x00008f0012127a23 */ /* 0x100fe200000108ad */
[----:B------:R-:W-:Y:S01]  /*13800*/  MUFU.EX2 R246, R13 ;  /* 0x0000000d00f67308 */ /* 0x000fe20000000800 */
[--C-:B------:R-:W-:Y:S09]  /*13810*/  FFMA.FTZ R16, R16, c[0x0][0x23c], -R173.reuse ;  /* 0x00008f0010107a23 */ /* 0x100ff200000108ad */
[----:B------:R-:W-:Y:S01]  /*13820*/  MUFU.EX2 R245, R14 ;  /* 0x0000000e00f57308 */ /* 0x000fe20000000800 */
[----:B-1----:R-:W-:Y:S02]  /*13830*/  FADD.FTZ R0, -R2, R134 ;  /* 0x0000008602007221 */ /* 0x002fe40000010100 */
[C---:B--2---:R-:W-:Y:S02]  /*13840*/  FMUL.FTZ R4, R3.reuse, R136 ;  /* 0x0000008803047220 */ /* 0x044fe40000410000 */
[----:B------:R-:W-:Y:S05]  /*13850*/  FMUL.FTZ R0, R0, c[0x0][0x23c] ;  /* 0x00008f0000007a20 */ /* 0x000fea0000410000 */
[----:B------:R1:W-:Y:S01]  /*13860*/  MUFU.EX2 R242, R15 ;  /* 0x0000000f00f27308 */ /* 0x0003e20000000800 */
[C---:B------:R-:W-:Y:S02]  /*13870*/  FMUL.FTZ R5, R3.reuse, R137 ;  /* 0x0000008903057220 */ /* 0x040fe40000410000 */
[C---:B------:R-:W-:Y:S02]  /*13880*/  FMUL.FTZ R8, R3.reuse, R140 ;  /* 0x0000008c03087220 */ /* 0x040fe40000410000 */
[C---:B------:R-:W-:Y:S02]  /*13890*/  FMUL.FTZ R9, R3.reuse, R141 ;  /* 0x0000008d03097220 */ /* 0x040fe40000410000 */
[C---:B------:R-:W-:Y:S02]  /*138a0*/  FMUL.FTZ R24, R3.reuse, R156 ;  /* 0x0000009c03187220 */ /* 0x040fe40000410000 */
[----:B------:R-:W-:Y:S01]  /*138b0*/  FMUL.FTZ R25, R3, R157 ;  /* 0x0000009d03197220 */ /* 0x000fe20000410000 */
[----:B------:R2:W-:Y:S01]  /*138c0*/  MUFU.EX2 R248, R20 ;  /* 0x0000001400f87308 */ /* 0x0005e20000000800 */
[--C-:B------:R-:W-:Y:S02]  /*138d0*/  FFMA.FTZ R2, R179, c[0x0][0x23c], -R172.reuse ;  /* 0x00008f00b3027a23 */ /* 0x100fe400000108ac */
        /* <DEDUP_REMOVED lines=13> */
[C---:B------:R-:W-:Y:S01]  /*139b0*/  FMUL.FTZ R52, R3.reuse, R52 ;  /* 0x0000003403347220 */ /* 0x040fe20000410000 */
[----:B--2---:R-:W2:Y:S01]  /*139c0*/  LDSM.16.MT88.4 R20, [R206+0x18000] ;  /* 0x01800000ce14783b */ /* 0x004ea20000004200 */
[C---:B------:R-:W-:Y:S02]  /*139d0*/  FMUL.FTZ R53, R3.reuse, R53 ;  /* 0x0000003503357220 */ /* 0x040fe40000410000 */
[C---:B------:R-:W-:Y:S02]  /*139e0*/  FMUL.FTZ R56, R3.reuse, R56 ;  /* 0x0000003803387220 */ /* 0x040fe40000410000 */
[C---:B------:R-:W-:Y:S01]  /*139f0*/  FMUL.FTZ R57, R3.reuse, R57 ;  /* 0x0000003903397220 */ /* 0x040fe20000410000 */
[----:B------:R-:W5:Y:S01]  /*13a00*/  MUFU.EX2 R244, R18 ;  /* 0x0000001200f47308 */ /* 0x000f620000000800 */
[C---:B------:R-:W-:Y:S02]  /*13a10*/  FMUL.FTZ R60, R3.reuse, R60 ;  /* 0x0000003c033c7220 */ /* 0x040fe40000410000 */
[----:B------:R-:W-:Y:S01]  /*13a20*/  FMUL.FTZ R61, R3, R61 ;  /* 0x0000003d033d7220 */ /* 0x000fe20000410000 */
[----:B---3--:R-:W-:Y:S01]  /*13a30*/  F2FP.PACK_AB R168, R249, R246 ;  /* 0x000000f6f9a8723e */ /* 0x008fe200000000ff */
[C---:B------:R-:W-:Y:S02]  /*13a40*/  FMUL.FTZ R17, R3.reuse, R149 ;  /* 0x0000009503117220 */ /* 0x040fe40000410000 */
[C---:B------:R-:W-:Y:S02]  /*13a50*/  FMUL.FTZ R64, R3.reuse, R64 ;  /* 0x0000004003407220 */ /* 0x040fe40000410000 */
[C---:B------:R-:W-:Y:S01]  /*13a60*/  FMUL.FTZ R65, R3.reuse, R65 ;  /* 0x0000004103417220 */ /* 0x040fe20000410000 */
[----:B------:R-:W3:Y:S01]  /*13a70*/  MUFU.EX2 R243, R16 ;  /* 0x0000001000f37308 */ /* 0x000ee20000000800 */
[C---:B------:R-:W-:Y:S02]  /*13a80*/  FMUL.FTZ R68, R3.reuse, R68 ;  /* 0x0000004403447220 */ /* 0x040fe40000410000 */
[----:B------:R-:W-:Y:S01]  /*13a90*/  FMUL.FTZ R69, R3, R69 ;  /* 0x0000004503457220 */ /* 0x000fe20000410000 */
[----:B----4-:R-:W-:Y:S01]  /*13aa0*/  F2FP.PACK_AB R170, R247, R248 ;  /* 0x000000f8f7aa723e */ /* 0x010fe200000000ff */
[C---:B------:R-:W-:Y:S02]  /*13ab0*/  FMUL.FTZ R72, R3.reuse, R72 ;  /* 0x0000004803487220 */ /* 0x040fe40000410000 */
[C---:B------:R-:W-:Y:S02]  /*13ac0*/  FMUL.FTZ R73, R3.reuse, R73 ;  /* 0x0000004903497220 */ /* 0x040fe40000410000 */
[C---:B------:R-:W-:Y:S01]  /*13ad0*/  FMUL.FTZ R76, R3.reuse, R76 ;  /* 0x0000004c034c7220 */ /* 0x040fe20000410000 */
[----:B------:R-:W4:Y:S01]  /*13ae0*/  MUFU.EX2 R0, R0 ;  /* 0x0000000000007308 */ /* 0x000f220000000800 */
[C---:B------:R-:W-:Y:S02]  /*13af0*/  FMUL.FTZ R77, R3.reuse, R77 ;  /* 0x0000004d034d7220 */ /* 0x040fe40000410000 */
[C---:B------:R-:W-:Y:S01]  /*13b00*/  FMUL.FTZ R80, R3.reuse, R80 ;  /* 0x0000005003507220 */ /* 0x040fe20000410000 */
[----:B-----5:R-:W-:Y:S01]  /*13b10*/  F2FP.PACK_AB R169, R244, R245 ;  /* 0x000000f5f4a9723e */ /* 0x020fe200000000ff */
[C---:B------:R-:W-:Y:S02]  /*13b20*/  FMUL.FTZ R81, R3.reuse, R81 ;  /* 0x0000005103517220 */ /* 0x040fe40000410000 */
[C---:B------:R-:W-:Y:S02]  /*13b30*/  FMUL.FTZ R84, R3.reuse, R84 ;  /* 0x0000005403547220 */ /* 0x040fe40000410000 */
[C---:B------:R-:W-:Y:S01]  /*13b40*/  FMUL.FTZ R85, R3.reuse, R85 ;  /* 0x0000005503557220 */ /* 0x040fe20000410000 */
[----:B------:R5:W-:Y:S01]  /*13b50*/  MUFU.EX2 R202, R2 ;  /* 0x0000000200ca7308 */ /* 0x000be20000000800 */
[C---:B------:R-:W-:Y:S02]  /*13b60*/  FMUL.FTZ R88, R3.reuse, R88 ;  /* 0x0000005803587220 */ /* 0x040fe40000410000 */
[C---:B------:R-:W-:Y:S01]  /*13b70*/  FMUL.FTZ R89, R3.reuse, R89 ;  /* 0x0000005903597220 */ /* 0x040fe20000410000 */
[----:B---3--:R-:W-:Y:S01]  /*13b80*/  F2FP.PACK_AB R171, R242, R243 ;  /* 0x000000f3f2ab723e */ /* 0x008fe200000000ff */
[C---:B------:R-:W-:Y:S02]  /*13b90*/  FMUL.FTZ R16, R3.reuse, R148 ;  /* 0x0000009403107220 */ /* 0x040fe40000410000 */
[C---:B------:R-:W-:Y:S02]  /*13ba0*/  FMUL.FTZ R92, R3.reuse, R92 ;  /* 0x0000005c035c7220 */ /* 0x040fe40000410000 */
[C---:B------:R-:W-:Y:S02]  /*13bb0*/  FMUL.FTZ R93, R3.reuse, R93 ;  /* 0x0000005d035d7220 */ /* 0x040fe40000410000 */
[C---:B------:R-:W-:Y:S02]  /*13bc0*/  FMUL.FTZ R96, R3.reuse, R96 ;  /* 0x0000006003607220 */ /* 0x040fe40000410000 */
[C---:B------:R-:W-:Y:S02]  /*13bd0*/  FMUL.FTZ R97, R3.reuse, R97 ;  /* 0x0000006103617220 */ /* 0x040fe40000410000 */
[C---:B----4-:R-:W-:Y:S02]  /*13be0*/  FMUL.FTZ R6, R0.reuse, R138 ;  /* 0x0000008a00067220 */ /* 0x050fe40000410000 */
[C---:B------:R-:W-:Y:S02]  /*13bf0*/  FMUL.FTZ R7, R0.reuse, R139 ;  /* 0x0000008b00077220 */ /* 0x040fe40000410000 */
[----:B------:R-:W3:Y:S01]  /*13c00*/  LDSM.16.MT88.4 R136, [R207+0x18000] ;  /* 0x01800000cf88783b */ /* 0x000ee20000004200 */
        /* <DEDUP_REMOVED lines=16> */
[C---:B--2---:R-:W-:Y:S03]  /*13d10*/  HMMA.16816.F32 R12, R168.reuse, R20, R12 ;  /* 0x00000014a80c723c */ /* 0x044fe6000000180c */
        /* <DEDUP_REMOVED lines=10> */
[--C-:B-----5:R-:W-:Y:S01]  /*13dc0*/  FFMA.FTZ R2, R182, c[0x0][0x23c], -R172.reuse ;  /* 0x00008f00b6027a23 */ /* 0x120fe200000108ac */
        /* <DEDUP_REMOVED lines=14> */
[C---:B------:R-:W-:Y:S02]  /*13eb0*/  FMUL.FTZ R51, R0.reuse, R51 ;  /* 0x0000003300337220 */ /* 0x040fe40000410000 */
[--C-:B--2---:R-:W-:Y:S02]  /*13ec0*/  FFMA.FTZ R2, R183, c[0x0][0x23c], -R172.reuse ;  /* 0x00008f00b7027a23 */ /* 0x104fe400000108ac */
[C---:B---3--:R-:W-:Y:S02]  /*13ed0*/  HMMA.16816.F32 R28, R168.reuse, R136, R28 ;  /* 0x00000088a81c723c */ /* 0x048fe4000000181c */
[----:B------:R2:W-:Y:S01]  /*13ee0*/  MUFU.EX2 R200, R2 ;  /* 0x0000000200c87308 */ /* 0x0005e20000000800 */
[C---:B------:R-:W-:Y:S02]  /*13ef0*/  FMUL.FTZ R54, R0.reuse, R54 ;  /* 0x0000003600367220 */ /* 0x040fe40000410000 */
[C---:B------:R-:W-:Y:S02]  /*13f00*/  FMUL.FTZ R55, R0.reuse, R55 ;  /* 0x0000003700377220 */ /* 0x040fe40000410000 */
[C---:B------:R-:W-:Y:S01]  /*13f10*/  FMUL.FTZ R58, R0.reuse, R58 ;  /* 0x0000003a003a7220 */ /* 0x040fe20000410000 */
[C---:B------:R-:W-:Y:S01]  /*13f20*/  HMMA.16816.F32 R32, R168.reuse, R138, R32 ;  /* 0x0000008aa820723c */ /* 0x040fe20000001820 */
[----:B------:R-:W3:Y:S03]  /*13f30*/  LDSM.16.MT88.4 R136, [R208+0x1a000] ;  /* 0x01a00000d088783b */ /* 0x000ee60000004200 */
[C---:B------:R-:W-:Y:S02]  /*13f40*/  FMUL.FTZ R59, R0.reuse, R59 ;  /* 0x0000003b003b7220 */ /* 0x040fe40000410000 */
[C---:B------:R-:W-:Y:S02]  /*13f50*/  FMUL.FTZ R62, R0.reuse, R62 ;  /* 0x0000003e003e7220 */ /* 0x040fe40000410000 */
[C---:B-1----:R-:W-:Y:S04]  /*13f60*/  HMMA.16816.F32 R36, R168.reuse, R140, R36 ;  /* 0x0000008ca824723c */ /* 0x042fe80000001824 */
[C---:B------:R-:W-:Y:S02]  /*13f70*/  FMUL.FTZ R63, R0.reuse, R63 ;  /* 0x0000003f003f7220 */ /* 0x040fe40000410000 */
[C---:B------:R-:W-:Y:S02]  /*13f80*/  FMUL.FTZ R66, R0.reuse, R66 ;  /* 0x0000004200427220 */ /* 0x040fe40000410000 */
[C---:B------:R-:W-:Y:S01]  /*13f90*/  HMMA.16816.F32 R40, R168.reuse, R142, R40 ;  /* 0x0000008ea828723c */ /* 0x040fe20000001828 */
[----:B------:R-:W1:Y:S03]  /*13fa0*/  LDSM.16.MT88.4 R140, [R207+0x1a000] ;  /* 0x01a00000cf8c783b */ /* 0x000e660000004200 */
[----:B------:R-:W-:Y:S02]  /*13fb0*/  FMUL.FTZ R67, R0, R67 ;  /* 0x0000004300437220 */ /* 0x000fe40000410000 */
[--C-:B--2---:R-:W-:Y:S02]  /*13fc0*/  FFMA.FTZ R2, R184, c[0x0][0x23c], -R172.reuse ;  /* 0x00008f00b8027a23 */ /* 0x104fe400000108ac */
[C---:B----4-:R-:W-:Y:S02]  /*13fd0*/  HMMA.16816.F32 R44, R168.reuse, R144, R44 ;  /* 0x00000090a82c723c */ /* 0x050fe4000000182c */
[----:B------:R2:W-:Y:S02]  /*13fe0*/  MUFU.EX2 R199, R2 ;  /* 0x0000000200c77308 */ /* 0x0005e40000000800 */
[C---:B------:R-:W-:Y:S02]  /*13ff0*/  FMUL.FTZ R70, R0.reuse, R70 ;  /* 0x0000004600467220 */ /* 0x040fe40000410000 */
[C---:B------:R-:W-:Y:S02]  /*14000*/  FMUL.FTZ R71, R0.reuse, R71 ;  /* 0x0000004700477220 */ /* 0x040fe40000410000 */
[C---:B------:R-:W-:Y:S01]  /*14010*/  HMMA.16816.F32 R48, R168.reuse, R146, R48 ;  /* 0x00000092a830723c */ /* 0x040fe20000001830 */
[----:B------:R-:W4:Y:S03]  /*14020*/  LDSM.16.MT88.4 R144, [R205+0x1c000] ;  /* 0x01c00000cd90783b */ /* 0x000f260000004200 */
[C---:B------:R-:W-:Y:S02]  /*14030*/  FMUL.FTZ R74, R0.reuse, R74 ;  /* 0x0000004a004a7220 */ /* 0x040fe40000410000 */
[C---:B------:R-:W-:Y:S02]  /*14040*/  FMUL.FTZ R75, R0.reuse, R75 ;  /* 0x0000004b004b7220 */ /* 0x040fe40000410000 */
[C---:B------:R-:W-:Y:S01]  /*14050*/  FMUL.FTZ R78, R0.reuse, R78 ;  /* 0x0000004e004e7220 */ /* 0x040fe20000410000 */
[C---:B---3--:R-:W-:Y:S03]  /*14060*/  HMMA.16816.F32 R52, R168.reuse, R136, R52 ;  /* 0x00000088a834723c */ /* 0x048fe60000001834 */
[C---:B------:R-:W-:Y:S02]  /*14070*/  FMUL.FTZ R79, R0.reuse, R79 ;  /* 0x0000004f004f7220 */ /* 0x040fe40000410000 */
[C---:B------:R-:W-:Y:S02]  /*14080*/  FMUL.FTZ R82, R0.reuse, R82 ;  /* 0x0000005200527220 */ /* 0x040fe40000410000 */
[----:B------:R-:W-:Y:S01]  /*14090*/  FMUL.FTZ R83, R0, R83 ;  /* 0x0000005300537220 */ /* 0x000fe20000410000 */
[C---:B------:R-:W-:Y:S01]  /*140a0*/  HMMA.16816.F32 R56, R168.reuse, R138, R56 ;  /* 0x0000008aa838723c */ /* 0x040fe20000001838 */
[----:B------:R-:W3:Y:S03]  /*140b0*/  LDSM.16.MT88.4 R136, [R206+0x1c000] ;  /* 0x01c00000ce88783b */ /* 0x000ee60000004200 */
[--C-:B--2---:R-:W-:Y:S02]  /*140c0*/  FFMA.FTZ R2, R176, c[0x0][0x23c], -R173.reuse ;  /* 0x00008f00b0027a23 */ /* 0x104fe400000108ad */
[C---:B------:R-:W-:Y:S02]  /*140d0*/  FMUL.FTZ R86, R0.reuse, R86 ;  /* 0x0000005600567220 */ /* 0x040fe40000410000 */
[C---:B-1----:R-:W-:Y:S01]  /*140e0*/  HMMA.16816.F32 R60, R168.reuse, R140, R60 ;  /* 0x0000008ca83c723c */ /* 0x042fe2000000183c */
[----:B------:R1:W-:Y:S03]  /*140f0*/  MUFU.EX2 R198, R2 ;  /* 0x0000000200c67308 */ /* 0x0003e60000000800 */
[C---:B------:R-:W-:Y:S02]  /*14100*/  FMUL.FTZ R87, R0.reuse, R87 ;  /* 0x0000005700577220 */ /* 0x040fe40000410000 */
[C---:B------:R-:W-:Y:S02]  /*14110*/  FMUL.FTZ R90, R0.reuse, R90 ;  /* 0x0000005a005a7220 */ /* 0x040fe40000410000 */
[C---:B------:R-:W-:Y:S01]  /*14120*/  HMMA.16816.F32 R64, R168.reuse, R142, R64 ;  /* 0x0000008ea840723c */ /* 0x040fe20000001840 */
[----:B------:R-:W2:Y:S03]  /*14130*/  LDSM.16.MT88.4 R140, [R208+0x1c000] ;  /* 0x01c00000d08c783b */ /* 0x000ea60000004200 */
[C---:B------:R-:W-:Y:S02]  /*14140*/  FMUL.FTZ R91, R0.reuse, R91 ;  /* 0x0000005b005b7220 */ /* 0x040fe40000410000 */
[C---:B------:R-:W-:Y:S02]  /*14150*/  FMUL.FTZ R94, R0.reuse, R94 ;  /* 0x0000005e005e7220 */ /* 0x040fe40000410000 */
[C---:B----4-:R-:W-:Y:S04]  /*14160*/  HMMA.16816.F32 R68, R168.reuse, R144, R68 ;  /* 0x00000090a844723c */ /* 0x050fe80000001844 */
[C---:B------:R-:W-:Y:S02]  /*14170*/  FMUL.FTZ R95, R0.reuse, R95 ;  /* 0x0000005f005f7220 */ /* 0x040fe40000410000 */
[----:B------:R-:W-:Y:S02]  /*14180*/  FMUL.FTZ R98, R0, R98 ;  /* 0x0000006200627220 */ /* 0x000fe40000410000 */
[C---:B------:R-:W-:Y:S01]  /*14190*/  HMMA.16816.F32 R72, R168.reuse, R146, R72 ;  /* 0x00000092a848723c */ /* 0x040fe20000001848 */
[----:B------:R-:W4:Y:S03]  /*141a0*/  LDSM.16.MT88.4 R144, [R207+0x1c000] ;  /* 0x01c00000cf90783b */ /* 0x000f260000004200 */
[--C-:B-1----:R-:W-:Y:S02]  /*141b0*/  FFMA.FTZ R2, R178, c[0x0][0x23c], -R173.reuse ;  /* 0x00008f00b2027a23 */ /* 0x102fe400000108ad */
[C---:B------:R-:W-:Y:S02]  /*141c0*/  FMUL.FTZ R99, R0.reuse, R99 ;  /* 0x0000006300637220 */ /* 0x040fe40000410000 */
[C---:B------:R-:W-:Y:S01]  /*141d0*/  FMUL.FTZ R100, R3.reuse, R100 ;  /* 0x0000006403647220 */ /* 0x040fe20000410000 */
[C---:B---3--:R-:W-:Y:S01]  /*141e0*/  HMMA.16816.F32 R76, R168.reuse, R136, R76 ;  /* 0x00000088a84c723c */ /* 0x048fe2000000184c */
[----:B------:R1:W3:Y:S02]  /*141f0*/  MUFU.EX2 R197, R2 ;  /* 0x0000000200c57308 */ /* 0x0002e40000000800 */
[C---:B------:R-:W-:Y:S02]  /*14200*/  FMUL.FTZ R101, R3.reuse, R101 ;  /* 0x0000006503657220 */ /* 0x040fe40000410000 */
[C---:B------:R-:W-:Y:S02]  /*14210*/  FMUL.FTZ R102, R0.reuse, R102 ;  /* 0x0000006600667220 */ /* 0x040fe40000410000 */
[C---:B------:R-:W-:Y:S01]  /*14220*/  FMUL.FTZ R103, R0.reuse, R103 ;  /* 0x0000006700677220 */ /* 0x040fe20000410000 */
[C---:B------:R-:W-:Y:S01]  /*14230*/  HMMA.16816.F32 R80, R168.reuse, R138, R80 ;  /* 0x0000008aa850723c */ /* 0x040fe20000001850 */
[----:B------:R-:W3:Y:S03]  /*14240*/  LDSM.16.MT88.4 R136, [R205+0x1e000] ;  /* 0x01e00000cd88783b */ /* 0x000ee60000004200 */
[C---:B------:R-:W-:Y:S02]  /*14250*/  FMUL.FTZ R104, R3.reuse, R104 ;  /* 0x0000006803687220 */ /* 0x040fe40000410000 */
[C---:B------:R-:W-:Y:S02]  /*14260*/  FMUL.FTZ R105, R3.reuse, R105 ;  /* 0x0000006903697220 */ /* 0x040fe40000410000 */
[C---:B--2---:R-:W-:Y:S04]  /*14270*/  HMMA.16816.F32 R84, R168.reuse, R140, R84 ;  /* 0x0000008ca854723c */ /* 0x044fe80000001854 */
[C---:B------:R-:W-:Y:S02]  /*14280*/  FMUL.FTZ R106, R0.reuse, R106 ;  /* 0x0000006a006a7220 */ /* 0x040fe40000410000 */
[----:B------:R-:W-:Y:S02]  /*14290*/  FMUL.FTZ R107, R0, R107 ;  /* 0x0000006b006b7220 */ /* 0x000fe40000410000 */
[C---:B------:R-:W-:Y:S01]  /*142a0*/  HMMA.16816.F32 R88, R168.reuse, R142, R88 ;  /* 0x0000008ea858723c */ /* 0x040fe20000001858 */
[----:B------:R-:W2:Y:S03]  /*142b0*/  LDSM.16.MT88.4 R140, [R206+0x1e000] ;  /* 0x01e00000ce8c783b */ /* 0x000ea60000004200 */
[--C-:B-1----:R-:W-:Y:S02]  /*142c0*/  FFMA.FTZ R2, R180, c[0x0][0x23c], -R173.reuse ;  /* 0x00008f00b4027a23 */ /* 0x102fe400000108ad */
[C---:B------:R-:W-:Y:S02]  /*142d0*/  FMUL.FTZ R108, R3.reuse, R108 ;  /* 0x0000006c036c7220 */ /* 0x040fe40000410000 */
[C---:B----4-:R-:W-:Y:S01]  /*142e0*/  HMMA.16816.F32 R92, R168.reuse, R144, R92 ;  /* 0x00000090a85c723c */ /* 0x050fe2000000185c */
[----:B------:R1:W-:Y:S03]  /*142f0*/  MUFU.EX2 R196, R2 ;  /* 0x0000000200c47308 */ /* 0x0003e60000000800 */
        /* <DEDUP_REMOVED lines=17> */
[C---:B------:R-:W-:Y:S02]  /*14410*/  FMUL.FTZ R120, R3.reuse, R120 ;  /* 0x0000007803787220 */ /* 0x040fe40000410000 */
[C---:B------:R-:W-:Y:S01]  /*14420*/  HMMA.16816.F32 R112, R168.reuse, R142, R112 ;  /* 0x0000008ea870723c */ /* 0x040fe20000001870 */
[----:B------:R-:W2:Y:S03]  /*14430*/  LDSM.16.MT88.4 R140, [R205+0x18800] ;  /* 0x01880000cd8c783b */ /* 0x000ea60000004200 */
[----:B------:R-:W-:Y:S02]  /*14440*/  FMUL.FTZ R121, R3, R121 ;  /* 0x0000007903797220 */ /* 0x000fe40000410000 */
[C---:B------:R-:W-:Y:S02]  /*14450*/  FMUL.FTZ R122, R0.reuse, R122 ;  /* 0x0000007a007a7220 */ /* 0x040fe40000410000 */
[C---:B----4-:R-:W-:Y:S04]  /*14460*/  HMMA.16816.F32 R116, R168.reuse, R144, R116 ;  /* 0x00000090a874723c */ /* 0x050fe80000001874 */
[C---:B------:R-:W-:Y:S02]  /*14470*/  FMUL.FTZ R123, R0.reuse, R123 ;  /* 0x0000007b007b7220 */ /* 0x040fe40000410000 */
[--C-:B-1----:R-:W-:Y:S02]  /*14480*/  FFMA.FTZ R2, R181, c[0x0][0x23c], -R173.reuse ;  /* 0x00008f00b5027a23 */ /* 0x102fe400000108ad */
[C---:B------:R-:W-:Y:S02]  /*14490*/  FMUL.FTZ R124, R3.reuse, R124 ;  /* 0x0000007c037c7220 */ /* 0x040fe40000410000 */
[----:B------:R1:W4:Y:S01]  /*144a0*/  MUFU.EX2 R195, R2 ;  /* 0x0000000200c37308 */ /* 0x0003220000000800 */
[C---:B------:R-:W-:Y:S01]  /*144b0*/  HMMA.16816.F32 R120, R168.reuse, R146, R120 ;  /* 0x00000092a878723c */ /* 0x040fe20000001878 */
[----:B------:R-:W2:Y:S02]  /*144c0*/  LDSM.16.MT88.4 R144, [R208+0x18800] ;  /* 0x01880000d090783b */ /* 0x000ea40000004200 */
[C---:B------:R-:W-:Y:S02]  /*144d0*/  FMUL.FTZ R125, R3.reuse, R125 ;  /* 0x0000007d037d7220 */ /* 0x040fe40000410000 */
[C---:B------:R-:W-:Y:S02]  /*144e0*/  FMUL.FTZ R126, R0.reuse, R126 ;  /* 0x0000007e007e7220 */ /* 0x040fe40000410000 */
[C---:B------:R-:W-:Y:S02]  /*144f0*/  FMUL.FTZ R127, R0.reuse, R127 ;  /* 0x0000007f007f7220 */ /* 0x040fe40000410000 */
[C---:B------:R-:W-:Y:S03]  /*14500*/  FMUL.FTZ R128, R3.reuse, R128 ;  /* 0x0000008003807220 */ /* 0x040fe60000410000 */
[----:B------:R-:W-:Y:S02]  /*14510*/  FMUL.FTZ R129, R3, R129 ;  /* 0x0000008103817220 */ /* 0x000fe40000410000 */
[C---:B---3--:R-:W-:Y:S03]  /*14520*/  HMMA.16816.F32 R124, R168.reuse, R136, R124 ;  /* 0x00000088a87c723c */ /* 0x048fe6000000187c */
[C---:B------:R-:W-:Y:S02]  /*14530*/  FMUL.FTZ R130, R0.reuse, R130 ;  /* 0x0000008200827220 */ /* 0x040fe40000410000 */
[----:B------:R-:W-:Y:S02]  /*14540*/  FMUL.FTZ R131, R0, R131 ;  /* 0x0000008300837220 */ /* 0x000fe40000410000 */
[----:B-----5:R-:W-:Y:S02]  /*14550*/  F2FP.PACK_AB R136, R201, R202 ;  /* 0x000000cac988723e */ /* 0x020fe400000000ff */
[----:B------:R-:W-:Y:S03]  /*14560*/  F2FP.PACK_AB R137, R197, R198 ;  /* 0x000000c6c589723e */ /* 0x000fe600000000ff */
[----:B------:R-:W-:Y:S03]  /*14570*/  HMMA.16816.F32 R128, R168, R138, R128 ;  /* 0x0000008aa880723c */ /* 0x000fe60000001880 */
[--C-:B-1----:R-:W-:Y:S04]  /*14580*/  FFMA.FTZ R2, R185, c[0x0][0x23c], -R172.reuse ;  /* 0x00008f00b9027a23 */ /* 0x102fe800000108ac */
[----:B------:R-:W-:Y:S01]  /*14590*/  F2FP.PACK_AB R138, R199, R200 ;  /* 0x000000c8c78a723e */ /* 0x000fe200000000ff */
[----:B------:R1:W-:Y:S01]  /*145a0*/  MUFU.EX2 R194, R2 ;  /* 0x0000000200c27308 */ /* 0x0003e20000000800 */
[----:B----4-:R-:W-:Y:S07]  /*145b0*/  F2FP.PACK_AB R139, R195, R196 ;  /* 0x000000c4c38b723e */ /* 0x010fee00000000ff */
[C---:B--2---:R-:W-:Y:S08]  /*145c0*/  HMMA.16816.F32 R4, R136.reuse, R140, R4 ;  /* 0x0000008c8804723c */ /* 0x044ff00000001804 */
[C---:B------:R-:W-:Y:S01]  /*145d0*/  HMMA.16816.F32 R8, R136.reuse, R142, R8 ;  /* 0x0000008e8808723c */ /* 0x040fe20000001808 */
[----:B------:R-:W2:Y:S07]  /*145e0*/  LDSM.16.MT88.4 R140, [R206+0x1a800] ;  /* 0x01a80000ce8c783b */ /* 0x000eae0000004200 */
[C---:B------:R-:W-:Y:S04]  /*145f0*/  HMMA.16816.F32 R12, R136.reuse, R148, R12 ;  /* 0x00000094880c723c */ /* 0x040fe8000000180c */
[--C-:B-1----:R-:W-:Y:S04]  /*14600*/  FFMA.FTZ R2, R187, c[0x0][0x23c], -R172.reuse ;  /* 0x00008f00bb027a23 */ /* 0x102fe800000108ac */
[C---:B------:R-:W-:Y:S01]  /*14610*/  HMMA.16816.F32 R16, R136.reuse, R150, R16 ;  /* 0x000000968810723c */ /* 0x040fe20000001810 */
[----:B------:R-:W-:Y:S01]  /*14620*/  LDSM.16.MT88.4 R148, [R207+0x1a800] ;  /* 0x01a80000cf94783b */ /* 0x000fe20000004200 */
[----:B------:R1:W3:Y:S06]  /*14630*/  MUFU.EX2 R193, R2 ;  /* 0x0000000200c17308 */ /* 0x0002ec0000000800 */
[C---:B------:R-:W-:Y:S08]  /*14640*/  HMMA.16816.F32 R20, R136.reuse, R144, R20 ;  /* 0x000000908814723c */ /* 0x040ff00000001814 */
[C---:B------:R-:W-:Y:S01]  /*14650*/  HMMA.16816.F32 R24, R136.reuse, R146, R24 ;  /* 0x000000928818723c */ /* 0x040fe20000001818 */
[----:B------:R-:W4:Y:S07]  /*14660*/  LDSM.16.MT88.4 R144, [R208+0x1a800] ;  /* 0x01a80000d090783b */ /* 0x000f2e0000004200 */
[C---:B------:R-:W-:Y:S04]  /*14670*/  HMMA.16816.F32 R28, R136.reuse, R152, R28 ;  /* 0x00000098881c723c */ /* 0x040fe8000000181c */
[--C-:B-1----:R-:W-:Y:S04]  /*14680*/  FFMA.FTZ R2, R188, c[0x0][0x23c], -R172.reuse ;  /* 0x00008f00bc027a23 */ /* 0x102fe800000108ac */
[C---:B------:R-:W-:Y:S01]  /*14690*/  HMMA.16816.F32 R32, R136.reuse, R154, R32 ;  /* 0x0000009a8820723c */ /* 0x040fe20000001820 */
[----:B------:R-:W1:Y:S01]  /*146a0*/  LDSM.16.MT88.4 R152, [R208+0x1c800] ;  /* 0x01c80000d098783b */ /* 0x000e620000004200 */
[----:B------:R5:W-:Y:S06]  /*146b0*/  MUFU.EX2 R192, R2 ;  /* 0x0000000200c07308 */ /* 0x000bec0000000800 */
[C---:B------:R-:W-:Y:S08]  /*146c0*/  HMMA.16816.F32 R36, R136.reuse, R156, R36 ;  /* 0x0000009c8824723c */ /* 0x040ff00000001824 */
[C---:B------:R-:W-:Y:S01]  /*146d0*/  HMMA.16816.F32 R40, R136.reuse, R158, R40 ;  /* 0x0000009e8828723c */ /* 0x040fe20000001828 */
[----:B------:R-:W-:Y:S07]  /*146e0*/  LDSM.16.MT88.4 R156, [R206+0x19000] ;  /* 0x01900000ce9c783b */ /* 0x000fee0000004200 */
[C---:B--2---:R-:W-:Y:S04]  /*146f0*/  HMMA.16816.F32 R44, R136.reuse, R140, R44 ;  /* 0x0000008c882c723c */ /* 0x044fe8000000182c */
[--C-:B-----5:R-:W-:Y:S04]  /*14700*/  FFMA.FTZ R2, R189, c[0x0][0x23c], -R172.reuse ;  /* 0x00008f00bd027a23 */ /* 0x120fe800000108ac */
[C---:B------:R-:W-:Y:S01]  /*14710*/  HMMA.16816.F32 R48, R136.reuse, R142, R48 ;  /* 0x0000008e8830723c */ /* 0x040fe20000001830 */
[----:B------:R-:W2:Y:S01]  /*14720*/  LDSM.16.MT88.4 R140, [R207+0x1c800] ;  /* 0x01c80000cf8c783b */ /* 0x000ea20000004200 */
        /* <DEDUP_REMOVED lines=13> */
[--C-:B-1----:R-:W-:Y:S02]  /*14800*/  FFMA.FTZ R2, R177, c[0x0][0x23c], -R173.reuse ;  /* 0x00008f00b1027a23 */ /* 0x102fe400000108ad */
[----:B------:R-:W-:Y:S02]  /*14810*/  LDSM.16.MT88.4 R176, [R206+0x1b800] ;  /* 0x01b80000ceb0783b */ /* 0x000fe40000004200 */
[C---:B------:R-:W-:Y:S01]  /*14820*/  HMMA.16816.F32 R80, R136.reuse, R166, R80 ;  /* 0x000000a68850723c */ /* 0x040fe20000001850 */
[----:B------:R1:W1:Y:S05]  /*14830*/  MUFU.EX2 R189, R2 ;  /* 0x0000000200bd7308 */ /* 0x00026a0000000800 */
[----:B------:R-:W-:Y:S02]  /*14840*/  LDSM.16.MT88.4 R164, [R206+0x1d000] ;  /* 0x01d00000cea4783b */ /* 0x000fe40000004200 */
[C---:B------:R-:W-:Y:S08]  /*14850*/  HMMA.16816.F32 R84, R136.reuse, R152, R84 ;  /* 0x000000988854723c */ /* 0x040ff00000001854 */
[C---:B------:R-:W-:Y:S01]  /*14860*/  HMMA.16816.F32 R88, R136.reuse, R154, R88 ;  /* 0x0000009a8858723c */ /* 0x040fe20000001858 */
[----:B------:R-:W3:Y:S07]  /*14870*/  LDSM.16.MT88.4 R152, [R208+0x1e800] ;  /* 0x01e80000d098783b */ /* 0x000eee0000004200 */
[C---:B--2---:R-:W-:Y:S04]  /*14880*/  HMMA.16816.F32 R92, R136.reuse, R140, R92 ;  /* 0x0000008c885c723c */ /* 0x044fe8000000185c */
        /* <DEDUP_REMOVED lines=12> */
[C---:B---3--:R-:W-:Y:S08]  /*14950*/  HMMA.16816.F32 R116, R136.reuse, R152, R116 ;  /* 0x000000988874723c */ /* 0x048ff00000001874 */
[C---:B------:R-:W-:Y:S01]  /*14960*/  HMMA.16816.F32 R120, R136.reuse, R154, R120 ;  /* 0x0000009a8878723c */ /* 0x040fe20000001878 */
[----:B------:R-:W-:Y:S07]  /*14970*/  LDSM.16.MT88.4 R152, [R208+0x1b000] ;  /* 0x01b00000d098783b */ /* 0x000fee0000004200 */
[C---:B-1----:R-:W-:Y:S04]  /*14980*/  HMMA.16816.F32 R124, R136.reuse, R140, R124 ;  /* 0x0000008c887c723c */ /* 0x042fe8000000187c */
[--C-:B-----5:R-:W-:Y:S02]  /*14990*/  FFMA.FTZ R2, R238, c[0x0][0x23c], -R172.reuse ;  /* 0x00008f00ee027a23 */ /* 0x120fe400000108ac */
[----:B------:R-:W3:Y:S02]  /*149a0*/  LDL.LU R238, [R1+0x18] ;  /* 0x0000180001ee7983 */ /* 0x000ee40000300800 */
[----:B------:R-:W-:Y:S01]  /*149b0*/  HMMA.16816.F32 R128, R136, R142, R128 ;  /* 0x0000008e8880723c */ /* 0x000fe20000001880 */
[----:B------:R1:W-:Y:S01]  /*149c0*/  MUFU.EX2 R186, R2 ;  /* 0x0000000200ba7308 */ /* 0x0003e20000000800 */
[----:B------:R-:W5:Y:S05]  /*149d0*/  LDSM.16.MT88.4 R140, [R205+0x1b000] ;  /* 0x01b00000cd8c783b */ /* 0x000f6a0000004200 */
[----:B------:R-:W-:Y:S02]  /*149e0*/  F2FP.PACK_AB R136, R193, R194 ;  /* 0x000000c2c188723e */ /* 0x000fe400000000ff */
[----:B------:R-:W-:Y:S03]  /*149f0*/  F2FP.PACK_AB R138, R191, R192 ;  /* 0x000000c0bf8a723e */ /* 0x000fe600000000ff */
[----:B------:R-:W-:Y:S02]  /*14a00*/  F2FP.PACK_AB R137, R189, R190 ;  /* 0x000000bebd89723e */ /* 0x000fe400000000ff */
[----:B--2---:R-:W-:Y:S07]  /*14a10*/  F2FP.PACK_AB R139, R187, R188 ;  /* 0x000000bcbb8b723e */ /* 0x004fee00000000ff */
[C---:B----4-:R-:W-:Y:S03]  /*14a20*/  HMMA.16816.F32 R4, R136.reuse, R144, R4 ;  /* 0x000000908804723c */ /* 0x050fe60000001804 */
[--C-:B-1----:R-:W-:Y:S02]  /*14a30*/  FFMA.FTZ R2, R240, c[0x0][0x23c], -R172.reuse ;  /* 0x00008f00f0027a23 */ /* 0x102fe400000108ac */
[----:B------:R-:W2:Y:S03]  /*14a40*/  LDL.LU R240, [R1+0x14] ;  /* 0x0000140001f07983 */ /* 0x000ea60000300800 */
[C---:B------:R-:W-:Y:S01]  /*14a50*/  HMMA.16816.F32 R8, R136.reuse, R146, R8 ;  /* 0x000000928808723c */ /* 0x040fe20000001808 */
[----:B------:R1:W4:Y:S01]  /*14a60*/  MUFU.EX2 R185, R2 ;  /* 0x0000000200b97308 */ /* 0x0003220000000800 */
[----:B------:R-:W5:Y:S06]  /*14a70*/  LDSM.16.MT88.4 R144, [R206+0x1b000] ;  /* 0x01b00000ce90783b */ /* 0x000f6c0000004200 */
[C---:B------:R-:W-:Y:S08]  /*14a80*/  HMMA.16816.F32 R12, R136.reuse, R156, R12 ;  /* 0x0000009c880c723c */ /* 0x040ff0000000180c */
[C---:B------:R-:W-:Y:S01]  /*14a90*/  HMMA.16816.F32 R16, R136.reuse, R158, R16 ;  /* 0x0000009e8810723c */ /* 0x040fe20000001810 */
[----:B------:R-:W5:Y:S07]  /*14aa0*/  LDSM.16.MT88.4 R156, [R207+0x1b000] ;  /* 0x01b00000cf9c783b */ /* 0x000f6e0000004200 */
[C---:B------:R-:W-:Y:S04]  /*14ab0*/  HMMA.16816.F32 R20, R136.reuse, R148, R20 ;  /* 0x000000948814723c */ /* 0x040fe80000001814 */
[--C-:B-1----:R-:W-:Y:S01]  /*14ac0*/  FFMA.FTZ R2, R236, c[0x0][0x23c], -R172.reuse ;  /* 0x00008f00ec027a23 */ /* 0x102fe200000108ac */
[----:B----4-:R-:W-:Y:S01]  /*14ad0*/  F2FP.PACK_AB R168, R185, R186 ;  /* 0x000000bab9a8723e */ /* 0x010fe200000000ff */
[----:B------:R-:W-:Y:S02]  /*14ae0*/  FFMA.FTZ R172, R237, c[0x0][0x23c], -R172 ;  /* 0x00008f00edac7a23 */ /* 0x000fe400000108ac */
[C---:B------:R-:W-:Y:S01]  /*14af0*/  HMMA.16816.F32 R24, R136.reuse, R150, R24 ;  /* 0x000000968818723c */ /* 0x040fe20000001818 */
[----:B------:R-:W1:Y:S01]  /*14b00*/  LDSM.16.MT88.4 R148, [R205+0x1d000] ;  /* 0x01d00000cd94783b */ /* 0x000e620000004200 */
[----:B------:R-:W-:Y:S06]  /*14b10*/  MUFU.EX2 R183, R172 ;  /* 0x000000ac00b77308 */ /* 0x000fec0000000800 */
[C---:B------:R-:W-:Y:S04]  /*14b20*/  HMMA.16816.F32 R28, R136.reuse, R160, R28 ;  /* 0x000000a0881c723c */ /* 0x040fe8000000181c */
[----:B------:R4:W4:Y:S04]  /*14b30*/  MUFU.EX2 R184, R2 ;  /* 0x0000000200b87308 */ /* 0x0009280000000800 */
[C---:B------:R-:W-:Y:S01]  /*14b40*/  HMMA.16816.F32 R32, R136.reuse, R162, R32 ;  /* 0x000000a28820723c */ /* 0x040fe20000001820 */
[----:B------:R-:W1:Y:S07]  /*14b50*/  LDSM.16.MT88.4 R160, [R208+0x1d000] ;  /* 0x01d00000d0a0783b */ /* 0x000e6e0000004200 */
[C---:B-----5:R-:W-:Y:S08]  /*14b60*/  HMMA.16816.F32 R36, R136.reuse, R140, R36 ;  /* 0x0000008c8824723c */ /* 0x060ff00000001824 */
[C---:B------:R-:W-:Y:S01]  /*14b70*/  HMMA.16816.F32 R40, R136.reuse, R142, R40 ;  /* 0x0000008e8828723c */ /* 0x040fe20000001828 */
[----:B------:R-:W5:Y:S03]  /*14b80*/  LDSM.16.MT88.4 R140, [R207+0x1d000] ;  /* 0x01d00000cf8c783b */ /* 0x000f660000004200 */
[--C-:B----4-:R-:W-:Y:S01]  /*14b90*/  FFMA.FTZ R2, R203, c[0x0][0x23c], -R173.reuse ;  /* 0x00008f00cb027a23 */ /* 0x110fe200000108ad */
[----:B------:R-:W-:Y:S03]  /*14ba0*/  F2FP.PACK_AB R170, R183, R184 ;  /* 0x000000b8b7aa723e */ /* 0x000fe600000000ff */
[C---:B------:R-:W-:Y:S01]  /*14bb0*/  HMMA.16816.F32 R44, R136.reuse, R144, R44 ;  /* 0x00000090882c723c */ /* 0x040fe2000000182c */
[----:B------:R4:W-:Y:S07]  /*14bc0*/  MUFU.EX2 R182, R2 ;  /* 0x0000000200b67308 */ /* 0x0009ee0000000800 */
[C---:B------:R-:W-:Y:S01]  /*14bd0*/  HMMA.16816.F32 R48, R136.reuse, R146, R48 ;  /* 0x000000928830723c */ /* 0x040fe20000001830 */
[----:B------:R-:W5:Y:S07]  /*14be0*/  LDSM.16.MT88.4 R144, [R205+0x1f000] ;  /* 0x01f00000cd90783b */ /* 0x000f6e0000004200 */
[C---:B------:R-:W-:Y:S08]  /*14bf0*/  HMMA.16816.F32 R52, R136.reuse, R152, R52 ;  /* 0x000000988834723c */ /* 0x040ff00000001834 */
[C---:B------:R-:W-:Y:S01]  /*14c00*/  HMMA.16816.F32 R56, R136.reuse, R154, R56 ;  /* 0x0000009a8838723c */ /* 0x040fe20000001838 */
[----:B------:R-:W-:Y:S03]  /*14c10*/  LDSM.16.MT88.4 R152, [R208+0x1f000] ;  /* 0x01f00000d098783b */ /* 0x000fe60000004200 */
[--C-:B----4-:R-:W-:Y:S04]  /*14c20*/  FFMA.FTZ R2, R239, c[0x0][0x23c], -R173.reuse ;  /* 0x00008f00ef027a23 */ /* 0x110fe800000108ad */
[C---:B------:R-:W-:Y:S01]  /*14c30*/  HMMA.16816.F32 R60, R136.reuse, R156, R60 ;  /* 0x0000009c883c723c */ /* 0x040fe2000000183c */
[----:B------:R4:W4:Y:S07]  /*14c40*/  MUFU.EX2 R181, R2 ;  /* 0x0000000200b57308 */ /* 0x00092e0000000800 */
[C---:B------:R-:W-:Y:S01]  /*14c50*/  HMMA.16816.F32 R64, R136.reuse, R158, R64 ;  /* 0x0000009e8840723c */ /* 0x040fe20000001840 */
[----:B------:R-:W-:Y:S07]  /*14c60*/  LDSM.16.MT88.4 R156, [R206+0x19800] ;  /* 0x01980000ce9c783b */ /* 0x000fee0000004200 */
[C---:B-1----:R-:W-:Y:S08]  /*14c70*/  HMMA.16816.F32 R68, R136.reuse, R148, R68 ;  /* 0x000000948844723c */ /* 0x042ff00000001844 */
[C---:B------:R-:W-:Y:S01]  /*14c80*/  HMMA.16816.F32 R72, R136.reuse, R150, R72 ;  /* 0x000000968848723c */ /* 0x040fe20000001848 */
[----:B------:R-:W1:Y:S03]  /*14c90*/  LDSM.16.MT88.4 R148, [R206+0x1f000] ;  /* 0x01f00000ce94783b */ /* 0x000e660000004200 */
[--C-:B----4-:R-:W-:Y:S01]  /*14ca0*/  FFMA.FTZ R2, R241, c[0x0][0x23c], -R173.reuse ;  /* 0x00008f00f1027a23 */ /* 0x110fe200000108ad */
        /* <DEDUP_REMOVED lines=10> */
[C---:B-----5:R-:W-:Y:S01]  /*14d50*/  HMMA.16816.F32 R92, R136.reuse, R140, R92 ;  /* 0x0000008c885c723c */ /* 0x060fe2000000185c */
[----:B----4-:R-:W-:Y:S03]  /*14d60*/  LDSM.16.MT88.4 R172, [R205+0x1b800] ;  /* 0x01b80000cdac783b */ /* 0x010fe60000004200 */
[----:B-1----:R-:W-:Y:S04]  /*14d70*/  F2FP.PACK_AB R171, R134, R180 ;  /* 0x000000b486ab723e */ /* 0x002fe800000000ff */
[C---:B------:R-:W-:Y:S01]  /*14d80*/  HMMA.16816.F32 R96, R136.reuse, R142, R96 ;  /* 0x0000008e8860723c */ /* 0x040fe20000001860 */
[----:B------:R-:W1:Y:S07]  /*14d90*/  LDSM.16.MT88.4 R140, [R207+0x1f000] ;  /* 0x01f00000cf8c783b */ /* 0x000e6e0000004200 */
[C---:B------:R-:W-:Y:S08]  /*14da0*/  HMMA.16816.F32 R100, R136.reuse, R144, R100 ;  /* 0x000000908864723c */ /* 0x040ff00000001864 */
[C---:B------:R-:W-:Y:S01]  /*14db0*/  HMMA.16816.F32 R104, R136.reuse, R146, R104 ;  /* 0x000000928868723c */ /* 0x040fe20000001868 */
[----:B------:R-:W4:Y:S07]  /*14dc0*/  LDSM.16.MT88.4 R144, [R205+0x19800] ;  /* 0x01980000cd90783b */ /* 0x000f2e0000004200 */
[C---:B------:R-:W-:Y:S08]  /*14dd0*/  HMMA.16816.F32 R108, R136.reuse, R148, R108 ;  /* 0x00000094886c723c */ /* 0x040ff0000000186c */
[C---:B------:R-:W-:Y:S08]  /*14de0*/  HMMA.16816.F32 R112, R136.reuse, R150, R112 ;  /* 0x000000968870723c */ /* 0x040ff00000001870 */
[C---:B------:R-:W-:Y:S08]  /*14df0*/  HMMA.16816.F32 R116, R136.reuse, R152, R116 ;  /* 0x000000988874723c */ /* 0x040ff00000001874 */
[C---:B------:R-:W-:Y:S08]  /*14e00*/  HMMA.16816.F32 R120, R136.reuse, R154, R120 ;  /* 0x0000009a8878723c */ /* 0x040ff00000001878 */
[C---:B-1----:R-:W-:Y:S08]  /*14e10*/  HMMA.16816.F32 R124, R136.reuse, R140, R124 ;  /* 0x0000008c887c723c */ /* 0x042ff0000000187c */
[----:B------:R-:W-:Y:S08]  /*14e20*/  HMMA.16816.F32 R128, R136, R142, R128 ;  /* 0x0000008e8880723c */ /* 0x000ff00000001880 */
[C---:B----4-:R-:W-:Y:S01]  /*14e30*/  HMMA.16816.F32 R136, R168.reuse, R144, R4 ;  /* 0x00000090a888723c */ /* 0x050fe20000001804 */
[----:B------:R-:W1:Y:S07]  /*14e40*/  LDSM.16.MT88.4 R4, [R208+0x1b800] ;  /* 0x01b80000d004783b */ /* 0x000e6e0000004200 */
[C---:B------:R-:W-:Y:S01]  /*14e50*/  HMMA.16816.F32 R140, R168.reuse, R146, R8 ;  /* 0x00000092a88c723c */ /* 0x040fe20000001808 */
[----:B------:R-:W4:Y:S07]  /*14e60*/  LDSM.16.MT88.4 R8, [R207+0x1b800] ;  /* 0x01b80000cf08783b */ /* 0x000f2e0000004200 */
[C---:B------:R-:W-:Y:S01]  /*14e70*/  HMMA.16816.F32 R144, R168.reuse, R156, R12 ;  /* 0x0000009ca890723c */ /* 0x040fe2000000180c */
[----:B------:R-:W5:Y:S03]  /*14e80*/  LDSM.16.MT88.4 R12, [R205+0x1d800] ;  /* 0x01d80000cd0c783b */ /* 0x000f660000004200 */
[----:B---3--:R-:W-:Y:S04]  /*14e90*/  FFMA.FTZ R0, R0, R238, R245 ;  /* 0x000000ee00007223 */ /* 0x008fe800000100f5 */
[C---:B------:R-:W-:Y:S01]  /*14ea0*/  HMMA.16816.F32 R148, R168.reuse, R158, R16 ;  /* 0x0000009ea894723c */ /* 0x040fe20000001810 */
[----:B------:R-:W3:Y:S03]  /*14eb0*/  LDSM.16.MT88.4 R16, [R206+0x1d800] ;  /* 0x01d80000ce10783b */ /* 0x000ee60000004200 */
        /* <DEDUP_REMOVED lines=45> */
[----:B------:R-:W4:Y:S03]  /*15190*/  LDSM.16.MT88.4 R12, [R207+0x1f800] ;  /* 0x01f80000cf0c783b */ /* 0x000f260000004200 */
[----:B------:R-:W-:Y:S01]  /*151a0*/  FADD.FTZ R0, R134, R0 ;  /* 0x0000000086007221 */ /* 0x000fe20000010000 */
[----:B------:R-:W-:Y:S01]  /*151b0*/  MOV R134, R132 ;  /* 0x0000008400867202 */ /* 0x000fe20000000f00 */
[----:B------:R-:W-:Y:S02]  /*151c0*/  FADD.FTZ R2, R191, R2 ;  /* 0x00000002bf027221 */ /* 0x000fe40000010000 */
[C---:B---3--:R-:W-:Y:S04]  /*151d0*/  HMMA.16816.F32 R76, R168.reuse, R16, R76 ;  /* 0x00000010a84c723c */ /* 0x048fe8000000184c */
        /* <DEDUP_REMOVED lines=20> */
.L_x_1878:
        /* <DEDUP_REMOVED lines=408> */
.L_x_1883:
[----:B---34-:R-:W-:Y:S05]  /*16ca0*/  BSYNC B0 ;  /* 0x0000000000007941 */ /* 0x018fea0003800000 */
.L_x_1882:
        /* <DEDUP_REMOVED lines=40> */
.L_x_1885:
[----:B----4-:R-:W-:Y:S05]  /*16f30*/  BSYNC B0 ;  /* 0x0000000000007941 */ /* 0x010fea0003800000 */
.L_x_1884:
        /* <DEDUP_REMOVED lines=22> */
.L_x_1887:
[----:B------:R-:W-:Y:S05]  /*170a0*/  BSYNC B0 ;  /* 0x0000000000007941 */ /* 0x000fea0003800000 */
.L_x_1886:
        /* <DEDUP_REMOVED lines=22> */
.L_x_1889:
[----:B------:R-:W-:Y:S05]  /*17210*/  BSYNC B0 ;  /* 0x0000000000007941 */ /* 0x000fea0003800000 */
.L_x_1888:
        /* <DEDUP_REMOVED lines=23> */
.L_x_1890:
        /* <DEDUP_REMOVED lines=15> */
.L_x_2063:


//--------------------- .text._ZN5flash16flash_fwd_kernelI23Flash_fwd_kernel_traitsILi256ELi128ELi64ELi8ELb0ELb0EN7cutlass6half_tE19Flash_kernel_traitsILi256ELi128ELi64ELi8ES3_EELb1ELb0ELb1ELb1ELb0ELb0ELb0ELb1EEEvNS_16Flash_fwd_paramsE --------------------------
	.section	.text._ZN5flash16flash_fwd_kernelI23Flash_fwd_kernel_traitsILi256ELi128ELi64ELi8ELb0ELb0EN7cutlass6half_tE19Flash_kernel_traitsILi256ELi128ELi64ELi8ES3_EELb1ELb0ELb1ELb1ELb0ELb0ELb0ELb1EEEvNS_16Flash_fwd_paramsE,"ax",@progbits
	.sectioninfo	@"SHI_REGISTERS=255"
	.align	128
        .global         _ZN5flash16flash_fwd_kernelI23Flash_fwd_kernel_traitsILi256ELi128ELi64ELi8ELb0ELb0EN7cutlass6half_tE19Flash_kernel_traitsILi256ELi128ELi64ELi8ES3_EELb1ELb0ELb1ELb1ELb0ELb0ELb0ELb1EEEvNS_16Flash_fwd_paramsE
        .type           _ZN5flash16flash_fwd_kernelI23Flash_fwd_kernel_traitsILi256ELi128ELi64ELi8ELb0ELb0EN7cutlass6half_tE19Flash_kernel_traitsILi256ELi128ELi64ELi8ES3_EELb1ELb0ELb1ELb1ELb0ELb0ELb0ELb1EEEvNS_16Flash_fwd_paramsE,@function
        .size           _ZN5flash16flash_fwd_kernelI23Flash_fwd_kernel_traitsILi256ELi128ELi64ELi8ELb0ELb0EN7cutlass6half_tE19Flash_kernel_traitsILi256ELi128ELi64ELi8ES3_EELb1ELb0ELb1ELb1ELb0ELb0ELb0ELb1EEEvNS_16Flash_fwd_paramsE,(.L_x_2021 - _ZN5flash16flash_fwd_kernelI23Flash_fwd_kernel_traitsILi256ELi128ELi64ELi8ELb0ELb0EN7cutlass6half_tE19Flash_kernel_traitsILi256ELi128ELi64ELi8ES3_EELb1ELb0ELb1ELb1ELb0ELb0ELb0ELb1EEEvNS_16Flash_fwd_paramsE)
        .other          _ZN5flash16flash_fwd_kernelI23Flash_fwd_kernel_traitsILi256ELi128ELi64ELi8ELb0ELb0EN7cutlass6half_tE19Flash_kernel_traitsILi256ELi128ELi64ELi8ES3_EELb1ELb0ELb1ELb1ELb0ELb0ELb0ELb1EEEvNS_16Flash_fwd_paramsE,@"STO_CUDA_ENTRY STV_DEFAULT"
_ZN5flash16flash_fwd_kernelI23Flash_fwd_kernel_traitsILi256ELi128ELi64ELi8ELb0ELb0EN7cutlass6half_tE19Flash_kernel_traitsILi256ELi128ELi64ELi8ES3_EELb1ELb0ELb1ELb1ELb0ELb0ELb0ELb1EEEvNS_16Flash_fwd_paramsE:
.text._ZN5flash16flash_fwd_kernelI23Flash_fwd_kernel_traitsILi256ELi128ELi64ELi8ELb0ELb0EN7cutlass6half_tE19Flash_kernel_traitsILi256ELi128ELi64ELi8ES3_EELb1ELb0ELb1ELb1ELb0ELb0ELb0ELb1EEEvNS_16Flash_fwd_paramsE:
[----:B------:R-:W-:Y:S02]  /*0000*/  MOV R1, c[0x0][0x28] ;  /* 0x00000a0000017a02 */ /* 0x000fe40000000f00 */
[----:B------:R-:W-:Y:S01]  /*0010*/  ULDC.64 UR4, c[0x0][0x40] ;  /* 0x0000100000047ab9 */ /* 0x000fe20000000a00 */
[----:B------:R-:W-:Y:S01]  /*0020*/  BSSY B2, `(.L_x_1891) ;  /* 0x0000005000027945 */ /* 0x000fe20003800000 */
[----:B------:R-:W-:Y:S01]  /*0030*/  UIADD3 UR4, UP0, UR4, 0x160, URZ ;  /* 0x0000016004047890 */ /* 0x000fe2000ff1e03f */
[----:B------:R-:W-:-:S03]  /*0040*/  IADD3 R1, R1, -0x208, RZ ;  /* 0xfffffdf801017810 */ /* 0x000fc60007ffe0ff */
[----:B------:R-:W-:-:S07]  /*0050*/  UIADD3.X UR5, URZ, UR5, URZ, UP0, !UPT ;  /* 0x000000053f057290 */ /* 0x000fce00087fe43f */
[----:B------:R-:W-:Y:S05]  /*0060*/  CALL.REL.NOINC `($_ZN5flash16flash_fwd_kernelI23Flash_fwd_kernel_traitsILi256ELi128ELi64ELi8ELb0ELb0EN7cutlass6half_tE19Flash_kernel_traitsILi256ELi128ELi64ELi8ES3_EELb1ELb0ELb1ELb1ELb0ELb0ELb0ELb1EEEvNS_16Flash_fwd_paramsE$_ZN5flash22compute_attn_1rowblockI23Flash_fwd_kernel_traitsILi256ELi128ELi64ELi8ELb0ELb0EN7cutlass6half_tE19Flash_kernel_traitsILi256ELi128ELi64ELi8ES3_EELb1ELb0ELb1ELb1ELb0ELb0ELb0ELb1ENS_16Flash_fwd_paramsEEEvRKT8_iii) ;  /* 0x0000002000007944 */ /* 0x000fea0003c00000 */
[----:B------:R-:W-:Y:S05]  /*0070*/  BSYNC B2 ;  /* 0x0000000000027941 */ /* 0x000fea0003800000 */
.L_x_1891:
[----:B------:R-:W-:Y:S05]  /*0080*/  EXIT ;  /* 0x000000000000794d */ /* 0x000fea0003800000 */
        .type           $_ZN5flash16flash_fwd_kernelI23Flash_fwd_kernel_traitsILi256ELi128ELi64ELi8ELb0ELb0EN7cutlass6half_tE19Flash_kernel_traitsILi256ELi128ELi64ELi8ES3_EELb1ELb0ELb1ELb1ELb0ELb0ELb0ELb1EEEvNS_16Flash_fwd_paramsE$_ZN5flash22compute_attn_1rowblockI23Flash_fwd_kernel_traitsILi256ELi128ELi64ELi8ELb0ELb0EN7cutlass6half_tE19Flash_kernel_traitsILi256ELi128ELi64ELi8ES3_EELb1ELb0ELb1ELb1ELb0ELb0ELb0ELb1ENS_16Flash_fwd_paramsEEEvRKT8_iii,@function
        .size           $_ZN5flash16flash_fwd_kernelI23Flash_fwd_kernel_traitsILi256ELi128ELi64ELi8ELb0ELb0EN7cutlass6half_tE19Flash_kernel_traitsILi256ELi128ELi64ELi8ES3_EELb1ELb0ELb1ELb1ELb0ELb0ELb0ELb1EEEvNS_16Flash_fwd_paramsE$_ZN5flash22compute_attn_1rowblockI23Flash_fwd_kernel_traitsILi256ELi128ELi64ELi8ELb0ELb0EN7cutlass6half_tE19Flash_kernel_traitsILi256ELi128ELi64ELi8ES3_EELb1ELb0ELb1ELb1ELb0ELb0ELb0ELb1ENS_16Flash_fwd_paramsEEEvRKT8_iii,($__internal_0_$__cuda_sm70_shflsync_bfly_p - $_ZN5flash16flash_fwd_kernelI23Flash_fwd_kernel_traitsILi256ELi128ELi64ELi8ELb0ELb0EN7cutlass6half_tE19Flash_kernel_traitsILi256ELi128ELi64ELi8ES3_EELb1ELb0ELb1ELb1ELb0ELb0ELb0ELb1EEEvNS_16Flash_fwd_paramsE$_ZN5flash22compute_attn_1rowblockI23Flash_fwd_kernel_traitsILi256ELi128ELi64ELi8ELb0ELb0EN7cutlass6half_tE19Flash_kernel_traitsILi256ELi128ELi64ELi8ES3_EELb1ELb0ELb1ELb1ELb0ELb0ELb0ELb1ENS_16Flash_fwd_paramsEEEvRKT8_iii)
$_ZN5flash16flash_fwd_kernelI23Flash_fwd_kernel_traitsILi256ELi128ELi64ELi8ELb0ELb0EN7cutlass6half_tE19Flash_kernel_traitsILi256ELi128ELi64ELi8ES3_EELb1ELb0ELb1ELb1ELb0ELb0ELb0ELb1EEEvNS_16Flash_fwd_paramsE$_ZN5flash22compute_attn_1rowblockI23Flash_fwd_kernel_traitsILi256ELi128ELi64ELi8ELb0ELb0EN7cutlass6half_tE19Flash_kernel_traitsILi256ELi128ELi64ELi8ES3_EELb1ELb0ELb1ELb1ELb0ELb0ELb0ELb1ENS_16Flash_fwd_paramsEEEvRKT8_iii:
[----:B------:R-:W-:Y:S02]  /*0090*/  IMAD.U32 R136, RZ, RZ, UR4 ;  /* 0x00000004ff887e24 */ /* 0x000fe4000f8e00ff */
[----:B------:R-:W-:Y:S01]  /*00a0*/  IMAD.U32 R137, RZ, RZ, UR5 ;  /* 0x00000005ff897e24 */ /* 0x000fe2000f8e00ff */
[----:B------:R-:W-:-:S04]  /*00b0*/  ULDC.64 UR4, c[0x0][0x118] ;  /* 0x0000460000047ab9 */ /* 0x000fc80000000a00 */
[----:B------:R-:W2:Y:S04]  /*00c0*/  LD.E.U8 R0, [R136.64+0x1a4] ;  /* 0x0001a40488007980 */ /* 0x000ea8000c101100 */
[----:B------:R-:W3:Y:S01]  /*00d0*/  LD.E.64 R128, [R136.64+0x190] ;  /* 0x0001900488807980 */ /* 0x000ee2000c101b00 */
[----:B------:R-:W1:Y:S03]  /*00e0*/  S2UR UR8, SR_CTAID.Y ;  /* 0x00000000000879c3 */ /* 0x000e660000002600 */
[----:B------:R-:W4:Y:S04]  /*00f0*/  S2R R38, SR_TID.X ;  /* 0x0000000000267919 */ /* 0x000f280000002100 */
[----:B------:R-:W3:Y:S01]  /*0100*/  LD.E.64 R2, [R136.64+0x198] ;  /* 0x0001980488027980 */ /* 0x000ee2000c101b00 */
[----:B------:R-:W1:Y:S03]  /*0110*/  S2UR UR7, SR_CTAID.X ;  /* 0x00000000000779c3 */ /* 0x000e660000002500 */
[----:B------:R-:W3:Y:S04]  /*0120*/  LD.E R9, [R136.64+0x60] ;  /* 0x0000600488097980 */ /* 0x000ee8000c101900 */
[----:B------:R1:W5:Y:S01]  /*0130*/  LD.E.U8 R221, [R136.64+0x178] ;  /* 0x0001780488dd7980 */ /* 0x000362000c101100 */
[----:B------:R-:W1:Y:S02]  /*0140*/  S2UR UR6, SR_CTAID.Z ;  /* 0x00000000000679c3 */ /* 0x000e640000002700 */
[----:B-1----:R-:W-:-:S06]  /*0150*/  ULOP3.LUT UR6, UR6, UR7, UR8, 0xfe, !UPT ;  /* 0x0000000706067292 */ /* 0x002fcc000f8efe08 */
[----:B----4-:R-:W-:-:S13]  /*0160*/  LOP3.LUT P2, RZ, R38, UR6, RZ, 0xfc, !PT ;  /* 0x0000000626ff7c12 */ /* 0x010fda000f84fcff */
[----:B------:R-:W4:Y:S01]  /*0170*/  @!P2 LD.E.64 R6, [R136.64+0x1a8] ;  /* 0x0001a8048806a980 */ /* 0x000f22000c101b00 */
[----:B--2---:R-:W-:-:S13]  /*0180*/  ISETP.NE.AND P1, PT, R0, RZ, PT ;  /* 0x000000ff0000720c */ /* 0x004fda0003f25270 */
[----:B---3--:R-:W4:Y:S04]  /*0190*/  @P1 LD.E.64 R128, [R128.64] ;  /* 0x0000000480801980 */ /* 0x008f28000c101b00 */
[----:B------:R-:W2:Y:S04]  /*01a0*/  @P1 LD.E R0, [R136.64+0x1a0] ;  /* 0x0001a00488001980 */ /* 0x000ea8000c101900 */
[----:B------:R-:W2:Y:S04]  /*01b0*/  @P1 LD.E.64 R4, [R2.64] ;  /* 0x0000000402041980 */ /* 0x000ea8000c101b00 */
[----:B----4-:R1:W-:Y:S04]  /*01c0*/  @!P2 ST.E.64 [R6.64], R128 ;  /* 0x000000800600a985 */ /* 0x0103e8000c101b04 */
[----:B-1----:R-:W3:Y:S01]  /*01d0*/  @!P2 LD.E.64 R6, [R136.64+0x1a8] ;  /* 0x0001a8048806a980 */ /* 0x002ee2000c101b00 */
[----:B--2---:R-:W-:-:S05]  /*01e0*/  @P1 IADD3 R0, P0, R0, R4, RZ ;  /* 0x0000000400001210 */ /* 0x004fca0007f1e0ff */
[----:B------:R-:W-:Y:S02]  /*01f0*/  @P1 IMAD.X R4, RZ, RZ, R5, P0 ;  /* 0x000000ffff041224 */ /* 0x000fe400000e0605 */
[----:B------:R-:W-:Y:S02]  /*0200*/  @P1 IMAD.MOV.U32 R2, RZ, RZ, R0 ;  /* 0x000000ffff021224 */ /* 0x000fe400078e0000 */
[----:B------:R-:W-:Y:S01]  /*0210*/  @P1 IMAD.MOV.U32 R3, RZ, RZ, R4 ;  /* 0x000000ffff031224 */ /* 0x000fe200078e0004 */
[----:B------:R-:W1:Y:S04]  /*0220*/  S2R R42, SR_CTAID.Y ;  /* 0x00000000002a7919 */ /* 0x000e680000002600 */
[----:B---3--:R2:W-:Y:S01]  /*0230*/  @!P2 ST.E.64 [R6.64+0x8], R2 ;  /* 0x000008020600a985 */ /* 0x0085e2000c101b04 */
[----:B------:R-:W-:-:S03]  /*0240*/  IMAD.MOV.U32 R10, RZ, RZ, -0x1 ;  /* 0xffffffffff0a7424 */ /* 0x000fc600078e00ff */
[----:B------:R-:W3:Y:S04]  /*0250*/  LD.E.64 R4, [R136.64+0xe8] ;  /* 0x0000e80488047980 */ /* 0x000ee8000c101b00 */
[----:B--2---:R-:W2:Y:S04]  /*0260*/  LD.E.64 R6, [R136.64+0xe0] ;  /* 0x0000e00488067980 */ /* 0x004ea8000c101b00 */
[----:B------:R-:W4:Y:S01]  /*0270*/  S2R R43, SR_CTAID.Z ;  /* 0x00000000002b7919 */ /* 0x000f220000002700 */
[----:B------:R-:W-:Y:S02]  /*0280*/  SHF.R.S32.HI R28, RZ, 0x1f, R38 ;  /* 0x0000001fff1c7819 */ /* 0x000fe40000011426 */
[----:B--2---:R-:W-:-:S04]  /*0290*/  ISETP.NE.U32.AND P3, PT, R6, RZ, PT ;  /* 0x000000ff0600720c */ /* 0x004fc80003f65070 */
[----:B------:R-:W-:Y:S01]  /*02a0*/  ISETP.NE.AND.EX P3, PT, R7, RZ, PT, P3 ;  /* 0x000000ff0700720c */ /* 0x000fe20003f65330 */
[----:B-1----:R-:W-:-:S12]  /*02b0*/  IMAD.WIDE R6, R42, 0x4, R6 ;  /* 0x000000042a067825 */ /* 0x002fd800078e0206 */
[----:B------:R-:W2:Y:S01]  /*02c0*/  @P3 LD.E R10, [R6.64] ;  /* 0x00000004060a3980 */ /* 0x000ea2000c101900 */
[----:B------:R-:W-:Y:S01]  /*02d0*/  LEA.HI R37, R28, R38, RZ, 0x5 ;  /* 0x000000261c257211 */ /* 0x000fe200078f28ff */
[----:B----4-:R-:W-:-:S03]  /*02e0*/  IMAD R0, R42, R9, R43 ;  /* 0x000000092a007224 */ /* 0x010fc600078e022b */
[----:B------:R-:W-:Y:S01]  /*02f0*/  LOP3.LUT R8, R37, 0xffffffe0, RZ, 0xc0, !PT ;  /* 0xffffffe025087812 */ /* 0x000fe200078ec0ff */
[----:B------:R-:W-:-:S04]  /*0300*/  IMAD.SHL.U32 R0, R0, 0x20, RZ ;  /* 0x0000002000007824 */ /* 0x000fc800078e00ff */
[----:B------:R-:W-:Y:S01]  /*0310*/  IMAD.IADD R32, R38, 0x1, -R8 ;  /* 0x0000000126207824 */ /* 0x000fe200078e0a08 */
[----:B------:R1:W-:Y:S04]  /*0320*/  STL.64 [R1+0x98], R128 ;  /* 0x0000988001007387 */ /* 0x0003e80000100a00 */
[----:B------:R-:W-:Y:S02]  /*0330*/  IADD3 R124, P2, P1, R0, R2, R32 ;  /* 0x00000002007c7210 */ /* 0x000fe4000795e020 */
[----:B---3--:R-:W-:-:S03]  /*0340*/  ISETP.NE.U32.AND P0, PT, R4, RZ, PT ;  /* 0x000000ff0400720c */ /* 0x008fc60003f05070 */
[----:B------:R1:W-:Y:S01]  /*0350*/  STL [R1+0x104], R124 ;  /* 0x0001047c01007387 */ /* 0x0003e20000100800 */
[----:B------:R-:W-:Y:S01]  /*0360*/  ISETP.NE.AND.EX P0, PT, R5, RZ, PT, P0 ;  /* 0x000000ff0500720c */ /* 0x000fe20003f05300 */
[----:B------:R-:W-:Y:S01]  /*0370*/  BSSY B0, `(.L_x_1892) ;  /* 0x000000c000007945 */ /* 0x000fe20003800000 */
[----:B------:R-:W-:Y:S02]  /*0380*/  SHF.R.S32.HI R9, RZ, 0x1f, R32 ;  /* 0x0000001fff097819 */ /* 0x000fe40000011420 */
[----:B------:R-:W-:Y:S01]  /*0390*/  SHF.R.S32.HI R8, RZ, 0x1f, R0 ;  /* 0x0000001fff087819 */ /* 0x000fe20000011400 */
[----:B------:R-:W-:Y:S02]  /*03a0*/  IMAD.MOV.U32 R21, RZ, RZ, -0x1 ;  /* 0xffffffffff157424 */ /* 0x000fe400078e00ff */
[----:B------:R-:W-:Y:S01]  /*03b0*/  IMAD.WIDE R4, R42, 0x4, R4 ;  /* 0x000000042a047825 */ /* 0x000fe200078e0204 */
[----:B------:R-:W-:Y:S01]  /*03c0*/  IADD3.X R110, R8, R3, R9, P2, P1 ;  /* 0x00000003086e7210 */ /* 0x000fe200017e2409 */
[----:B--2---:R1:W-:Y:S04]  /*03d0*/  STL [R1+0x110], R10 ;  /* 0x0001100a01007387 */ /* 0x0043e80000100800 */
[----:B------:R-:W-:Y:S05]  /*03e0*/  @!P0 BRA `(.L_x_1893) ;  /* 0x0000004000008947 */ /* 0x000fea0003800000 */
[----:B------:R-:W2:Y:S02]  /*03f0*/  LD.E.U8 R0, [R136.64+0x1b2] ;  /* 0x0001b20488007980 */ /* 0x000ea4000c101100 */
[----:B--2---:R-:W-:-:S13]  /*0400*/  ISETP.NE.AND P1, PT, R0, RZ, PT ;  /* 0x000000ff0000720c */ /* 0x004fda0003f25270 */
[----:B------:R-:W-:Y:S05]  /*0410*/  @!P1 BRA `(.L_x_1893) ;  /* 0x0000001000009947 */ /* 0x000fea0003800000 */
[----:B------:R2:W5:Y:S02]  /*0420*/  LD.E R21, [R4.64] ;  /* 0x0000000404157980 */ /* 0x000564000c101900 */
.L_x_1893:
[----:B------:R-:W-:Y:S05]  /*0430*/  BSYNC B0 ;  /* 0x0000000000007941 */ /* 0x000fea0003800000 */
.L_x_1892:
[----:B------:R-:W3:Y:S01]  /*0440*/  @P3 LD.E R6, [R6.64+0x4] ;  /* 0x0000040406063980 */ /* 0x000ee2000c101900 */
[----:B------:R-:W-:-:S03]  /*0450*/  IMAD.MOV.U32 R48, RZ, RZ, R10 ;  /* 0x000000ffff307224 */ /* 0x000fc600078e000a */
[----:B------:R-:W4:Y:S01]  /*0460*/  LD.E.64 R2, [R136.64+0xf0] ;  /* 0x0000f00488027980 */ /* 0x000f22000c101b00 */
[----:B------:R-:W-:Y:S01]  /*0470*/  MOV R12, RZ ;  /* 0x000000ff000c7202 */ /* 0x000fe20000000f00 */
[----:B---3--:R-:W-:Y:S01]  /*0480*/  @P3 IMAD.IADD R132, R6, 0x1, -R48 ;  /* 0x0000000106843824 */ /* 0x008fe200078e0a30 */
[----:B----4-:R-:W-:-:S05]  /*0490*/  ISETP.NE.U32.AND P1, PT, R2, RZ, PT ;  /* 0x000000ff0200720c */ /* 0x010fca0003f25070 */
[----:B------:R-:W3:Y:S01]  /*04a0*/  @!P3 LD.E R132, [R136.64+0xb4] ;  /* 0x0000b4048884b980 */ /* 0x000ee2000c101900 */
[----:B------:R-:W-:-:S13]  /*04b0*/  ISETP.NE.AND.EX P1, PT, R3, RZ, PT, P1 ;  /* 0x000000ff0300720c */ /* 0x000fda0003f25310 */
[----:B------:R-:W-:-:S05]  /*04c0*/  @P1 IMAD.WIDE R2, R42, 0x4, R2 ;  /* 0x000000042a021825 */ /* 0x000fca00078e0202 */
[----:B------:R4:W5:Y:S01]  /*04d0*/  @P1 LD.E R12, [R2.64] ;  /* 0x00000004020c1980 */ /* 0x000962000c101900 */
[----:B------:R-:W-:Y:S03]  /*04e0*/  BSSY B0, `(.L_x_1894) ;  /* 0x000000a000007945 */ /* 0x000fe60003800000 */
[----:B---3--:R4:W-:Y:S01]  /*04f0*/  STL [R1+0x128], R132 ;  /* 0x0001288401007387 */ /* 0x0089e20000100800 */
[----:B------:R-:W-:Y:S05]  /*0500*/  @!P0 BRA `(.L_x_1895) ;  /* 0x0000006000008947 */ /* 0x000fea0003800000 */
[----:B------:R-:W3:Y:S02]  /*0510*/  LD.E.U8 R0, [R136.64+0x1b2] ;  /* 0x0001b20488007980 */ /* 0x000ee4000c101100 */
[----:B---3--:R-:W-:-:S13]  /*0520*/  ISETP.NE.AND P0, PT, R0, RZ, PT ;  /* 0x000000ff0000720c */ /* 0x008fda0003f05270 */
[----:B------:R-:W3:Y:S02]  /*0530*/  @P0 LD.E R6, [R4.64+0x4] ;  /* 0x0000040404060980 */ /* 0x000ee4000c101900 */
[----:B---3-5:R-:W-:-:S06]  /*0540*/  @P0 IADD3 R6, R6, -R21, RZ ;  /* 0x8000001506060210 */ /* 0x028fcc0007ffe0ff */
[----:B------:R3:W5:Y:S01]  /*0550*/  @!P0 LD.E R6, [R4.64] ;  /* 0x0000000404068980 */ /* 0x000762000c101900 */
[----:B------:R-:W-:Y:S05]  /*0560*/  BRA `(.L_x_1896) ;  /* 0x0000001000007947 */ /* 0x000fea0003800000 */
.L_x_1895:
[----:B------:R3:W5:Y:S02]  /*0570*/  LD.E R6, [R136.64+0xb8] ;  /* 0x0000b80488067980 */ /* 0x000764000c101900 */
.L_x_1896:
[----:B------:R-:W-:Y:S05]  /*0580*/  BSYNC B0 ;  /* 0x0000000000007941 */ /* 0x000fea0003800000 */
.L_x_1894:
[----:B----4-:R-:W4:Y:S01]  /*0590*/  LD.E.64 R2, [R136.64+0xf8] ;  /* 0x0000f80488027980 */ /* 0x010f22000c101b00 */
[----:B------:R-:W-:Y:S01]  /*05a0*/  BSSY B1, `(.L_x_1897) ;  /* 0x0000011000017945 */ /* 0x000fe20003800000 */
[----:B----4-:R-:W-:-:S04]  /*05b0*/  ISETP.NE.U32.AND P0, PT, R2, RZ, PT ;  /* 0x000000ff0200720c */ /* 0x010fc80003f05070 */
[----:B------:R-:W-:-:S13]  /*05c0*/  ISETP.NE.AND.EX P0, PT, R3, RZ, PT, P0 ;  /* 0x000000ff0300720c */ /* 0x000fda0003f05300 */
[----:B------:R-:W-:Y:S05]  /*05d0*/  @!P0 BRA `(.L_x_1898) ;  /* 0x0000004000008947 */ /* 0x000fea0003800000 */
[----:B------:R-:W-:-:S05]  /*05e0*/  IMAD.WIDE R2, R42, 0x4, R2 ;  /* 0x000000042a027825 */ /* 0x000fca00078e0202 */
[----:B------:R-:W4:Y:S02]  /*05f0*/  LD.E R0, [R2.64] ;  /* 0x0000000402007980 */ /* 0x000f24000c101900 */
[----:B----45:R-:W-:Y:S01]  /*0600*/  IADD3 R105, R0, -R12, RZ ;  /* 0x8000000c00697210 */ /* 0x030fe20007ffe0ff */
[----:B------:R-:W-:Y:S05]  /*0610*/  BRA `(.L_x_1899) ;  /* 0x0000009000007947 */ /* 0x000fea0003800000 */
.L_x_1898:
[----:B------:R-:W4:Y:S01]  /*0620*/  LD.E.64 R2, [R136.64+0x108] ;  /* 0x0001080488027980 */ /* 0x000f22000c101b00 */
[----:B------:R-:W-:Y:S01]  /*0630*/  BSSY B0, `(.L_x_1900) ;  /* 0x0000006000007945 */ /* 0x000fe20003800000 */
[----:B------:R-:W-:Y:S01]  /*0640*/  IMAD.MOV.U32 R0, RZ, RZ, RZ ;  /* 0x000000ffff007224 */ /* 0x000fe200078e00ff */
[----:B----4-:R-:W-:-:S04]  /*0650*/  ISETP.NE.U32.AND P0, PT, R2, RZ, PT ;  /* 0x000000ff0200720c */ /* 0x010fc80003f05070 */
[----:B------:R-:W-:-:S13]  /*0660*/  ISETP.NE.AND.EX P0, PT, R3, RZ, PT, P0 ;  /* 0x000000ff0300720c */ /* 0x000fda0003f05300 */
[----:B------:R-:W-:Y:S05]  /*0670*/  @!P0 BRA `(.L_x_1901) ;  /* 0x0000001000008947 */ /* 0x000fea0003800000 */
[----:B------:R4:W5:Y:S02]  /*0680*/  LD.E R0, [R136.64+0xbc] ;  /* 0x0000bc0488007980 */ /* 0x000964000c101900 */
.L_x_1901:
[----:B------:R-:W-:Y:S05]  /*0690*/  BSYNC B0 ;  /* 0x0000000000007941 */ /* 0x000fea0003800000 */
.L_x_1900:
[----:B-----5:R-:W-:Y:S02]  /*06a0*/  IADD3 R105, R0, R6, -R12 ;  /* 0x0000000600697210 */ /* 0x020fe40007ffe80c */
.L_x_1899:
[----:B------:R-:W-:Y:S05]  /*06b0*/  BSYNC B1 ;  /* 0x0000000000017941 */ /* 0x000fea0003800000 */
.L_x_1897:
[----:B------:R-:W5:Y:S01]  /*06c0*/  S2R R39, SR_CTAID.X ;  /* 0x0000000000277919 */ /* 0x000f620000002500 */
[----:B------:R-:W-:Y:S01]  /*06d0*/  MOV R30, 0x70 ;  /* 0x00000070001e7802 */ /* 0x000fe20000000f00 */
[----:B------:R-:W-:-:S03]  /*06e0*/  IMAD.MOV.U32 R3, RZ, RZ, 0x0 ;  /* 0x00000000ff037424 */ /* 0x000fc600078e00ff */
[----:B------:R-:W-:Y:S01]  /*06f0*/  MOV R2, R30 ;  /* 0x0000001e00027202 */ /* 0x000fe20000000f00 */
[----:B-----5:R-:W-:-:S05]  /*0700*/  IMAD.SHL.U32 R113, R39, 0x80, RZ ;  /* 0x0000008027717824 */ /* 0x020fca00078e00ff */
[----:B------:R-:W-:-:S13]  /*0710*/  ISETP.GT.AND P0, PT, R132, R113, PT ;  /* 0x000000718400720c */ /* 0x000fda0003f04270 */
[----:B------:R-:W-:Y:S05]  /*0720*/  @!P0 RET.REL.NODEC R2 `(_ZN5flash16flash_fwd_kernelI23Flash_fwd_kernel_traitsILi256ELi128ELi64ELi8ELb0ELb0EN7cutlass6half_tE19Flash_kernel_traitsILi256ELi128ELi64ELi8ES3_EELb1ELb0ELb1ELb1ELb0ELb0ELb0ELb1EEEvNS_16Flash_fwd_paramsE) ;  /* 0xfffff8d002008950 */ /* 0x000fea0003c3ffff */
[----:B------:R-:W5:Y:S04]  /*0730*/  LD.E R0, [R136.64+0x188] ;  /* 0x0001880488007980 */ /* 0x000f68000c101900 */
[----:B--23--:R-:W2:Y:S01]  /*0740*/  LD.E R4, [R136.64+0x184] ;  /* 0x0001840488047980 */ /* 0x00cea2000c101900 */
[----:B------:R-:W-:Y:S02]  /*0750*/  IADD3 R3, -R132, 0xbf, R113 ;  /* 0x000000bf84037810 */ /* 0x000fe40007ffe171 */
[C---:B------:R-:W-:Y:S02]  /*0760*/  IADD3 R5, R105.reuse, R113, -R132 ;  /* 0x0000007169057210 */ /* 0x040fe40007ffe884 */
[----:B------:R-:W-:Y:S02]  /*0770*/  IADD3 R2, R105, 0x3f, RZ ;  /* 0x0000003f69027810 */ /* 0x000fe40007ffe0ff */
[----:B-----5:R-:W-:Y:S01]  /*0780*/  IADD3 R0, R0, R3, R105 ;  /* 0x0000000300007210 */ /* 0x020fe20007ffe069 */
[----:B--2---:R-:W-:Y:S01]  /*0790*/  IMAD.IADD R3, R5, 0x1, -R4 ;  /* 0x0000000105037824 */ /* 0x004fe200078e0a04 */
[----:B------:R-:W-:-:S02]  /*07a0*/  SHF.R.S32.HI R5, RZ, 0x1f, R2 ;  /* 0x0000001fff057819 */ /* 0x000fc40000011402 */
[----:B------:R-:W-:Y:S02]  /*07b0*/  SHF.R.S32.HI R4, RZ, 0x1f, R0 ;  /* 0x0000001fff047819 */ /* 0x000fe40000011400 */
[----:B------:R-:W-:Y:S02]  /*07c0*/  SHF.R.S32.HI R6, RZ, 0x1f, R3 ;  /* 0x0000001fff067819 */ /* 0x000fe40000011403 */
[----:B------:R-:W-:Y:S02]  /*07d0*/  LEA.HI R5, R5, R2, RZ, 0x6 ;  /* 0x0000000205057211 */ /* 0x000fe400078f30ff */
[----:B------:R-:W-:Y:S02]  /*07e0*/  LEA.HI R0, R4, R0, RZ, 0x6 ;  /* 0x0000000004007211 */ /* 0x000fe400078f30ff */
[----:B------:R-:W-:Y:S02]  /*07f0*/  LEA.HI R2, R6, R3, RZ, 0x6 ;  /* 0x0000000306027211 */ /* 0x000fe400078f30ff */
[----:B------:R-:W-:-:S02]  /*0800*/  SHF.R.S32.HI R3, RZ, 0x6, R5 ;  /* 0x00000006ff037819 */ /* 0x000fc40000011405 */
[----:B------:R-:W-:Y:S02]  /*0810*/  SHF.R.S32.HI R0, RZ, 0x6, R0 ;  /* 0x00000006ff007819 */ /* 0x000fe40000011400 */
[----:B------:R-:W-:Y:S02]  /*0820*/  SHF.R.S32.HI R2, RZ, 0x6, R2 ;  /* 0x00000006ff027819 */ /* 0x000fe40000011402 */
[----:B------:R-:W-:Y:S02]  /*0830*/  IMNMX R130, R3, R0, PT ;  /* 0x0000000003827217 */ /* 0x000fe40003800200 */
[----:B------:R-:W-:-:S03]  /*0840*/  IMNMX R131, RZ, R2, !PT ;  /* 0x00000002ff837217 */ /* 0x000fc60007800200 */
[----:B------:R2:W-:Y:S01]  /*0850*/  STL [R1+0x120], R130 ;  /* 0x0001208201007387 */ /* 0x0005e20000100800 */
[----:B------:R-:W-:-:S03]  /*0860*/  ISETP.GT.AND P0, PT, R130, R131, PT ;  /* 0x000000838200720c */ /* 0x000fc60003f04270 */
[----:B------:R2:W-:Y:S10]  /*0870*/  STL [R1+0xf0], R131 ;  /* 0x0000f08301007387 */ /* 0x0005f40000100800 */
[----:B------:R-:W-:Y:S05]  /*0880*/  @P0 BRA `(.L_x_1902) ;  /* 0x00000cb000000947 */ /* 0x000fea0003800000 */
[----:B------:R-:W-:Y:S01]  /*0890*/  ISETP.NE.AND P1, PT, R48, -0x1, PT ;  /* 0xffffffff3000780c */ /* 0x000fe20003f25270 */
[----:B------:R-:W3:Y:S04]  /*08a0*/  LD.E.U16 R0, [R136.64+0x1c8] ;  /* 0x0001c80488007980 */ /* 0x000ee8000c101500 */
[----:B--2---:R-:W2:Y:S04]  /*08b0*/  LD.E.64 R2, [R136.64+0x88] ;  /* 0x0000880488027980 */ /* 0x004ea8000c101b00 */
[----:B------:R1:W5:Y:S04]  /*08c0*/  LD.E.64 R16, [R136.64+0x70] ;  /* 0x0000700488107980 */ /* 0x000368000c101b00 */
[----:B----4-:R-:W4:Y:S04]  /*08d0*/  @!P1 LD.E.64 R4, [R136.64+0x80] ;  /* 0x0000800488049980 */ /* 0x010f28000c101b00 */
[----:B-1----:R1:W5:Y:S01]  /*08e0*/  LD.E.64 R10, [R136.64+0x90] ;  /* 0x00009004880a7980 */ /* 0x002362000c101b00 */
[----:B------:R-:W-:Y:S01]  /*08f0*/  @!P1 SHF.R.S32.HI R12, RZ, 0x1f, R42 ;  /* 0x0000001fff0c9819 */ /* 0x000fe2000001142a */
[----:B------:R-:W-:Y:S01]  /*0900*/  BSSY B1, `(.L_x_1903) ;  /* 0x000001c000017945 */ /* 0x000fe20003800000 */
[----:B------:R-:W-:Y:S01]  /*0910*/  PLOP3.LUT P2, PT, PT, PT, PT, 0x8, 0x0 ;  /* 0x000000000000781c */ /* 0x000fe20003f4e170 */
[----:B----4-:R-:W-:Y:S01]  /*0920*/  @!P1 IMAD R9, R5, R42, RZ ;  /* 0x0000002a05099224 */ /* 0x010fe200078e02ff */
[----:B---3--:R-:W-:-:S02]  /*0930*/  PRMT R5, R0, 0x7770, RZ ;  /* 0x0000777000057816 */ /* 0x008fc400000000ff */
[----:B------:R-:W-:Y:S02]  /*0940*/  PRMT R0, R0, 0x7771, RZ ;  /* 0x0000777100007816 */ /* 0x000fe400000000ff */
[----:B------:R-:W-:-:S04]  /*0950*/  ISETP.NE.AND P0, PT, R5, RZ, PT ;  /* 0x000000ff0500720c */ /* 0x000fc80003f05270 */
[----:B------:R-:W-:Y:S01]  /*0960*/  ISETP.NE.OR P3, PT, R0, RZ, !P0 ;  /* 0x000000ff0000720c */ /* 0x000fe20004765670 */
[----:B------:R-:W-:Y:S02]  /*0970*/  @!P1 IMAD R9, R4, R12, R9 ;  /* 0x0000000c04099224 */ /* 0x000fe400078e0209 */
[-C--:B--2---:R-:W-:Y:S02]  /*0980*/  @P1 IMAD R8, R3, R48.reuse, RZ ;  /* 0x0000003003081224 */ /* 0x084fe400078e02ff */
[----:B------:R-:W-:-:S04]  /*0990*/  @P1 IMAD.WIDE.U32 R6, R2, R48, RZ ;  /* 0x0000003002061225 */ /* 0x000fc800078e00ff */
[----:B------:R-:W-:-:S04]  /*09a0*/  @!P1 IMAD.WIDE.U32 R4, R4, R42, RZ ;  /* 0x0000002a04049225 */ /* 0x000fc800078e00ff */
[----:B------:R-:W-:Y:S02]  /*09b0*/  @P1 IMAD.IADD R13, R7, 0x1, R8 ;  /* 0x00000001070d1824 */ /* 0x000fe400078e0208 */
[----:B------:R-:W-:Y:S01]  /*09c0*/  @P1 IMAD.MOV.U32 R12, RZ, RZ, R6 ;  /* 0x000000ffff0c1224 */ /* 0x000fe200078e0006 */
[----:B------:R-:W-:Y:S01]  /*09d0*/  @!P1 MOV R12, R4 ;  /* 0x00000004000c9202 */ /* 0x000fe20000000f00 */
[----:B------:R-:W-:Y:S02]  /*09e0*/  @!P1 IMAD.IADD R13, R5, 0x1, R9 ;  /* 0x00000001050d9824 */ /* 0x000fe400078e0209 */
[----:B------:R-:W-:Y:S01]  /*09f0*/  CS2R R4, SRZ ;  /* 0x0000000000047805 */ /* 0x000fe2000001ff00 */
[----:B------:R-:W-:Y:S05]  /*0a00*/  @P3 BRA `(.L_x_1904) ;  /* 0x000000b000003947 */ /* 0x000fea0003800000 */
[----:B-1----:R-:W-:Y:S01]  /*0a10*/  ISETP.NE.AND P1, PT, R48, -0x1, PT ;  /* 0xffffffff3000780c */ /* 0x002fe20003f25270 */
[----:B------:R-:W-:-:S12]  /*0a20*/  BSSY B0, `(.L_x_1905) ;  /* 0x0000005000007945 */ /* 0x000fd80003800000 */
[----:B------:R-:W-:Y:S05]  /*0a30*/  @P1 BRA `(.L_x_1906) ;  /* 0x0000003000001947 */ /* 0x000fea0003800000 */
[----:B------:R-:W2:Y:S02]  /*0a40*/  LD.E R0, [R136.64+0xb4] ;  /* 0x0000b40488007980 */ /* 0x000ea4000c101900 */
[----:B--2---:R-:W-:-:S05]  /*0a50*/  IMAD R48, R42, R0, RZ ;  /* 0x000000002a307224 */ /* 0x004fca00078e02ff */
[----:B------:R1:W-:Y:S02]  /*0a60*/  STL [R1+0x110], R48 ;  /* 0x0001103001007387 */ /* 0x0003e40000100800 */
.L_x_1906:
[----:B------:R-:W-:Y:S05]  /*0a70*/  BSYNC B0 ;  /* 0x0000000000007941 */ /* 0x000fea0003800000 */
.L_x_1905:
[----:B------:R-:W-:Y:S01]  /*0a80*/  PLOP3.LUT P2, PT, PT, PT, PT, 0x80, 0x0 ;  /* 0x000000000000781c */ /* 0x000fe20003f4f070 */
[--C-:B------:R-:W-:Y:S01]  /*0a90*/  IMAD.MOV.U32 R4, RZ, RZ, R48.reuse ;  /* 0x000000ffff047224 */ /* 0x100fe200078e0030 */
[----:B------:R-:W-:Y:S02]  /*0aa0*/  SHF.R.S32.HI R5, RZ, 0x1f, R48 ;  /* 0x0000001fff057819 */ /* 0x000fe40000011430 */
[----:B------:R-:W-:-:S04]  /*0ab0*/  PRMT R0, RZ, 0x7610, R0 ;  /* 0x00007610ff007816 */ /* 0x000fc80000000000 */
.L_x_1904:
[----:B-1----:R-:W-:Y:S05]  /*0ac0*/  BSYNC B1 ;  /* 0x0000000000017941 */ /* 0x002fea0003800000 */
.L_x_1903:
[----:B------:R-:W-:Y:S01]  /*0ad0*/  LOP3.LUT P1, RZ, R0, 0xff, RZ, 0xc0, !PT ;  /* 0x000000ff00ff7812 */ /* 0x000fe2000782c0ff */
[----:B------:R1:W5:-:S12]  /*0ae0*/  LD.E.64 R18, [R136.64+0xa0] ;  /* 0x0000a00488127980 */ /* 0x000358000c101b00 */
[----:B------:R-:W2:Y:S01]  /*0af0*/  @P1 LD.E.64 R22, [R136.64+0xb0] ;  /* 0x0000b00488161980 */ /* 0x000ea2000c101b00 */
[----:B------:R-:W-:Y:S01]  /*0b00*/  BSSY B0, `(.L_x_1907) ;  /* 0x0000009000007945 */ /* 0x000fe20003800000 */
[----:B------:R-:W-:Y:S01]  /*0b10*/  @P1 MOV R6, 0x1 ;  /* 0x0000000100061802 */ /* 0x000fe20000000f00 */
[----:B--2---:R-:W-:Y:S01]  /*0b20*/  @P1 IMAD R0, R23, R22, RZ ;  /* 0x0000001617001224 */ /* 0x004fe200078e02ff */
[----:B------:R-:W-:Y:S05]  /*0b30*/  @P1 BRA `(.L_x_1908) ;  /* 0x0000005000001947 */ /* 0x000fea0003800000 */
[----:B-1----:R-:W2:Y:S04]  /*0b40*/  @P0 LD.E R0, [R136.64+0xd4] ;  /* 0x0000d40488000980 */ /* 0x002ea8000c101900 */
[----:B------:R-:W2:Y:S04]  /*0b50*/  LD.E R6, [R136.64+0x60] ;  /* 0x0000600488067980 */ /* 0x000ea8000c101900 */
[----:B------:R-:W2:Y:S01]  /*0b60*/  @!P0 LD.E R0, [R136.64+0xb4] ;  /* 0x0000b40488008980 */ /* 0x000ea2000c101900 */
[----:B------:R-:W-:Y:S01]  /*0b70*/  MOV R22, 0x1 ;  /* 0x0000000100167802 */ /* 0x000fe20000000f00 */
[----:B--2---:R-:W-:-:S02]  /*0b80*/  IMAD R6, R0, R6, RZ ;  /* 0x0000000600067224 */ /* 0x004fc400078e02ff */
.L_x_1908:
[----:B-1----:R-:W-:Y:S05]  /*0b90*/  BSYNC B0 ;  /* 0x0000000000007941 */ /* 0x002fea0003800000 */
.L_x_1907:
[----:B------:R1:W5:Y:S01]  /*0ba0*/  LD.E R136, [R136.64+0xc0] ;  /* 0x0000c00488887980 */ /* 0x000362000c101900 */
[----:B------:R-:W-:Y:S01]  /*0bb0*/  LEA.HI R8, R28, R38, RZ, 0x3 ;  /* 0x000000261c087211 */ /* 0x000fe200078f18ff */
[----:B------:R-:W-:Y:S01]  /*0bc0*/  IMAD R6, R42, R6, RZ ;  /* 0x000000062a067224 */ /* 0x000fe200078e02ff */
[----:B------:R-:W-:Y:S01]  /*0bd0*/  SHF.R.S32.HI R14, RZ, 0x1f, R43 ;  /* 0x0000001fff0e7819 */ /* 0x000fe2000001142b */
[----:B------:R-:W-:Y:S01]  /*0be0*/  IMAD.IADD R20, R132, 0x1, -R113 ;  /* 0x0000000184147824 */ /* 0x000fe200078e0a71 */
[----:B------:R-:W-:Y:S01]  /*0bf0*/  LOP3.LUT R24, R8, 0xfffffff8, RZ, 0xc0, !PT ;  /* 0xfffffff808187812 */ /* 0x000fe200078ec0ff */
[----:B-----5:R-:W-:Y:S01]  /*0c00*/  IMAD R9, R11, R43, RZ ;  /* 0x0000002b0b097224 */ /* 0x020fe200078e02ff */
[----:B------:R-:W-:Y:S01]  /*0c10*/  SEL R7, R6, RZ, !P2 ;  /* 0x000000ff06077207 */ /* 0x000fe20005000000 */
[----:B------:R-:W-:Y:S01]  /*0c20*/  IMAD R6, R113, R22, RZ ;  /* 0x0000001671067224 */ /* 0x000fe200078e02ff */
[----:B------:R-:W-:Y:S01]  /*0c30*/  SHF.R.S32.HI R8, RZ, 0x3, R8 ;  /* 0x00000003ff087819 */ /* 0x000fe20000011408 */
[----:B------:R-:W-:Y:S01]  /*0c40*/  IMAD.IADD R24, R38, 0x1, -R24 ;  /* 0x0000000126187824 */ /* 0x000fe200078e0a18 */
[----:B------:R-:W-:Y:S01]  /*0c50*/  BSSY B0, `(.L_x_1909) ;  /* 0x0000022000007945 */ /* 0x000fe20003800000 */
[----:B------:R-:W-:Y:S01]  /*0c60*/  IMAD R7, R43, R0, R7 ;  /* 0x000000002b077224 */ /* 0x000fe200078e0207 */
[----:B------:R-:W-:Y:S01]  /*0c70*/  SHF.R.S32.HI R11, RZ, 0x1f, R6 ;  /* 0x0000001fff0b7819 */ /* 0x000fe20000011406 */
[----:B------:R-:W-:-:S03]  /*0c80*/  IMAD.SHL.U32 R0, R24, 0x8, RZ ;  /* 0x0000000818007824 */ /* 0x000fc600078e00ff */
[----:B------:R-:W-:Y:S01]  /*0c90*/  IADD3 R26, P2, P1, R6, R4, R7 ;  /* 0x00000004061a7210 */ /* 0x000fe2000795e007 */
[----:B------:R-:W-:Y:S01]  /*0ca0*/  IMAD R6, R10, R14, R9 ;  /* 0x0000000e0a067224 */ /* 0x000fe200078e0209 */
[C---:B------:R-:W-:Y:S02]  /*0cb0*/  IADD3 R12, P0, R0.reuse, R12, RZ ;  /* 0x0000000c000c7210 */ /* 0x040fe40007f1e0ff */
[----:B------:R-:W-:Y:S02]  /*0cc0*/  SHF.R.S32.HI R7, RZ, 0x1f, R7 ;  /* 0x0000001fff077819 */ /* 0x000fe40000011407 */
[----:B------:R-:W-:Y:S02]  /*0cd0*/  LEA.HI.X.SX32 R13, R0, R13, 0x1, P0 ;  /* 0x0000000d000d7211 */ /* 0x000fe400000f0eff */
[----:B------:R-:W-:Y:S02]  /*0ce0*/  ISETP.GE.AND P0, PT, R8, R20, PT ;  /* 0x000000140800720c */ /* 0x000fe40003f06270 */
[----:B------:R-:W-:Y:S01]  /*0cf0*/  SHF.R.S32.HI R9, RZ, 0x1f, R8 ;  /* 0x0000001fff097819 */ /* 0x000fe20000011408 */
[----:B------:R-:W-:Y:S01]  /*0d00*/  IMAD.WIDE.U32 R12, R43, R10, R12 ;  /* 0x0000000a2b0c7225 */ /* 0x000fe200078e000c */
[----:B------:R-:W-:-:S02]  /*0d10*/  IADD3.X R25, R11, R5, R7, P2, P1 ;  /* 0x000000050b197210 */ /* 0x000fc400017e2407 */
[C---:B------:R-:W-:Y:S01]  /*0d20*/  IADD3 R29, R0.reuse, 0x40, RZ ;  /* 0x00000040001d7810 */ /* 0x040fe20007ffe0ff */
[----:B------:R-:W-:Y:S01]  /*0d30*/  IMAD.WIDE R4, R39, 0x80, R8 ;  /* 0x0000008027047825 */ /* 0x000fe200078e0208 */
[C---:B------:R-:W-:Y:S02]  /*0d40*/  IADD3 R28, R0.reuse, 0x80, RZ ;  /* 0x00000080001c7810 */ /* 0x040fe40007ffe0ff */
[----:B------:R-:W-:Y:S01]  /*0d50*/  IADD3 R27, R0, 0xc0, RZ ;  /* 0x000000c0001b7810 */ /* 0x000fe20007ffe0ff */
[----:B------:R-:W-:Y:S02]  /*0d60*/  IMAD.IADD R11, R13, 0x1, R6 ;  /* 0x000000010d0b7824 */ /* 0x000fe400078e0206 */
[----:B------:R-:W-:Y:S05]  /*0d70*/  @P0 BRA `(.L_x_1910) ;  /* 0x000000f000000947 */ /* 0x000fea0003800000 */
[----:B-1----:R-:W-:Y:S01]  /*0d80*/  IMAD R6, R5, R2, RZ ;  /* 0x0000000205067224 */ /* 0x002fe200078e02ff */
[-C--:B------:R-:W-:Y:S01]  /*0d90*/  ISETP.GE.AND P4, PT, R0, R136.reuse, PT ;  /* 0x000000880000720c */ /* 0x080fe20003f86270 */
[----:B------:R-:W-:Y:S01]  /*0da0*/  IMAD.MOV.U32 R10, RZ, RZ, R12 ;  /* 0x000000ffff0a7224 */ /* 0x000fe200078e000c */
[-C--:B------:R-:W-:Y:S01]  /*0db0*/  ISETP.GE.AND P3, PT, R29, R136.reuse, PT ;  /* 0x000000881d00720c */ /* 0x080fe20003f66270 */
[----:B------:R-:W-:Y:S01]  /*0dc0*/  IMAD R6, R4, R3, R6 ;  /* 0x0000000304067224 */ /* 0x000fe200078e0206 */
[----:B------:R-:W-:Y:S01]  /*0dd0*/  ISETP.GE.AND P2, PT, R28, R136, PT ;  /* 0x000000881c00720c */ /* 0x000fe20003f46270 */
[----:B------:R-:W-:Y:S01]  /*0de0*/  IMAD.WIDE.U32 R14, R4, R2, R10 ;  /* 0x00000002040e7225 */ /* 0x000fe200078e000a */
[----:B------:R-:W-:-:S03]  /*0df0*/  ISETP.GE.AND P1, PT, R27, R136, PT ;  /* 0x000000881b00720c */ /* 0x000fc60003f26270 */
[----:B------:R-:W-:Y:S01]  /*0e00*/  IMAD.IADD R7, R15, 0x1, R6 ;  /* 0x000000010f077824 */ /* 0x000fe200078e0206 */
[----:B------:R-:W-:-:S04]  /*0e10*/  LEA R6, P0, R14, R16, 0x1 ;  /* 0x000000100e067211 */ /* 0x000fc800078008ff */
[----:B------:R-:W-:-:S05]  /*0e20*/  LEA.HI.X R7, R14, R17, R7, 0x1, P0 ;  /* 0x000000110e077211 */ /* 0x000fca00000f0c07 */
[----:B------:R1:W-:Y:S04]  /*0e30*/  @!P4 ST.E.128 [R6.64], RZ ;  /* 0x000000ff0600c985 */ /* 0x0003e8000c101d04 */
[----:B------:R1:W-:Y:S04]  /*0e40*/  @!P3 ST.E.128 [R6.64+0x80], RZ ;  /* 0x000080ff0600b985 */ /* 0x0003e8000c101d04 */
[----:B------:R1:W-:Y:S04]  /*0e50*/  @!P2 ST.E.128 [R6.64+0x100], RZ ;  /* 0x000100ff0600a985 */ /* 0x0003e8000c101d04 */
[----:B------:R1:W-:Y:S02]  /*0e60*/  @!P1 ST.E.128 [R6.64+0x180], RZ ;  /* 0x000180ff06009985 */ /* 0x0003e4000c101d04 */
.L_x_1910:
[----:B-1----:R-:W-:Y:S05]  /*0e70*/  BSYNC B0 ;  /* 0x0000000000007941 */ /* 0x002fea0003800000 */
.L_x_1909:
[----:B------:R-:W-:Y:S01]  /*0e80*/  IADD3 R23, R8, 0x20, RZ ;  /* 0x0000002008177810 */ /* 0x000fe20007ffe0ff */
[----:B------:R-:W-:Y:S03]  /*0e90*/  BSSY B0, `(.L_x_1911) ;  /* 0x0000015000007945 */ /* 0x000fe60003800000 */
[----:B------:R-:W-:-:S13]  /*0ea0*/  ISETP.GE.AND P0, PT, R23, R20, PT ;  /* 0x000000141700720c */ /* 0x000fda0003f06270 */
[----:B------:R-:W-:Y:S05]  /*0eb0*/  @P0 BRA `(.L_x_1912) ;  /* 0x0000012000000947 */ /* 0x000fea0003800000 */
[----:B------:R-:W-:Y:S01]  /*0ec0*/  IADD3 R6, P0, R4, 0x20, RZ ;  /* 0x0000002004067810 */ /* 0x000fe20007f1e0ff */
[----:B------:R-:W-:Y:S01]  /*0ed0*/  IMAD.MOV.U32 R14, RZ, RZ, R12 ;  /* 0x000000ffff0e7224 */ /* 0x000fe200078e000c */
[-C--:B------:R-:W-:Y:S01]  /*0ee0*/  ISETP.GE.AND P3, PT, R0, R136.reuse, PT ;  /* 0x000000880000720c */ /* 0x080fe20003f66270 */
[----:B------:R-:W-:Y:S01]  /*0ef0*/  IMAD.MOV.U32 R15, RZ, RZ, R11 ;  /* 0x000000ffff0f7224 */ /* 0x000fe200078e000b */
[-C--:B------:R-:W-:Y:S01]  /*0f00*/  ISETP.GE.AND P2, PT, R29, R136.reuse, PT ;  /* 0x000000881d00720c */ /* 0x080fe20003f46270 */
[----:B------:R-:W-:Y:S01]  /*0f10*/  IMAD.X R7, RZ, RZ, R5, P0 ;  /* 0x000000ffff077224 */ /* 0x000fe200000e0605 */
[----:B------:R-:W-:Y:S01]  /*0f20*/  ISETP.GE.AND P1, PT, R28, R136, PT ;  /* 0x000000881c00720c */ /* 0x000fe20003f26270 */
[----:B------:R-:W-:Y:S01]  /*0f30*/  IMAD.WIDE.U32 R14, R2, R6, R14 ;  /* 0x00000006020e7225 */ /* 0x000fe200078e000e */
[----:B------:R-:W-:-:S03]  /*0f40*/  ISETP.GE.AND P0, PT, R27, R136, PT ;  /* 0x000000881b00720c */ /* 0x000fc60003f06270 */
[----:B------:R-:W-:-:S04]  /*0f50*/  IMAD R7, R7, R2, RZ ;  /* 0x0000000207077224 */ /* 0x000fc800078e02ff */
[----:B------:R-:W-:Y:S01]  /*0f60*/  IMAD R7, R3, R6, R7 ;  /* 0x0000000603077224 */ /* 0x000fe200078e0207 */
[----:B------:R-:W-:-:S03]  /*0f70*/  LEA R6, P4, R14, R16, 0x1 ;  /* 0x000000100e067211 */ /* 0x000fc600078808ff */
[----:B------:R-:W-:-:S05]  /*0f80*/  IMAD.IADD R7, R15, 0x1, R7 ;  /* 0x000000010f077824 */ /* 0x000fca00078e0207 */
[----:B------:R-:W-:-:S05]  /*0f90*/  LEA.HI.X R7, R14, R17, R7, 0x1, P4 ;  /* 0x000000110e077211 */ /* 0x000fca00020f0c07 */
[----:B------:R1:W-:Y:S04]  /*0fa0*/  @!P3 ST.E.128 [R6.64], RZ ;  /* 0x000000ff0600b985 */ /* 0x0003e8000c101d04 */
[----:B------:R1:W-:Y:S04]  /*0fb0*/  @!P2 ST.E.128 [R6.64+0x80], RZ ;  /* 0x000080ff0600a985 */ /* 0x0003e8000c101d04 */
[----:B------:R1:W-:Y:S04]  /*0fc0*/  @!P1 ST.E.128 [R6.64+0x100], RZ ;  /* 0x000100ff06009985 */ /* 0x0003e8000c101d04 */
[----:B------:R1:W-:Y:S02]  /*0fd0*/  @!P0 ST.E.128 [R6.64+0x180], RZ ;  /* 0x000180ff06008985 */ /* 0x0003e4000c101d04 */
.L_x_1912:
[----:B------:R-:W-:Y:S05]  /*0fe0*/  BSYNC B0 ;  /* 0x0000000000007941 */ /* 0x000fea0003800000 */
.L_x_1911:
[----:B------:R-:W-:Y:S01]  /*0ff0*/  IADD3 R21, R8, 0x40, RZ ;  /* 0x0000004008157810 */ /* 0x000fe20007ffe0ff */
[----:B------:R-:W-:Y:S03]  /*1000*/  BSSY B0, `(.L_x_1913) ;  /* 0x0000015000007945 */ /* 0x000fe60003800000 */
[----:B------:R-:W-:-:S13]  /*1010*/  ISETP.GE.AND P0, PT, R21, R20, PT ;  /* 0x000000141500720c */ /* 0x000fda0003f06270 */
[----:B------:R-:W-:Y:S05]  /*1020*/  @P0 BRA `(.L_x_1914) ;  /* 0x0000012000000947 */ /* 0x000fea0003800000 */
[----:B-1----:R-:W-:Y:S01]  /*1030*/  IADD3 R6, P0, R4, 0x40, RZ ;  /* 0x0000004004067810 */ /* 0x002fe20007f1e0ff */
        /* <DEDUP_REMOVED lines=17> */
.L_x_1914:
[----:B------:R-:W-:Y:S05]  /*1150*/  BSYNC B0 ;  /* 0x0000000000007941 */ /* 0x000fea0003800000 */
.L_x_1913:
[----:B------:R-:W-:Y:S01]  /*1160*/  IADD3 R14, R8, 0x60, RZ ;  /* 0x00000060080e7810 */ /* 0x000fe20007ffe0ff */
[----:B------:R-:W-:Y:S03]  /*1170*/  BSSY B0, `(.L_x_1915) ;  /* 0x0000015000007945 */ /* 0x000fe60003800000 */
[----:B------:R-:W-:-:S13]  /*1180*/  ISETP.GE.AND P0, PT, R14, R20, PT ;  /* 0x000000140e00720c */ /* 0x000fda0003f06270 */
[----:B------:R-:W-:Y:S05]  /*1190*/  @P0 BRA `(.L_x_1916) ;  /* 0x0000012000000947 */ /* 0x000fea0003800000 */
[----:B-1----:R-:W-:Y:S02]  /*11a0*/  IADD3 R6, P0, R4, 0x60, RZ ;  /* 0x0000006004067810 */ /* 0x002fe40007f1e0ff */
[-C--:B------:R-:W-:Y:S02]  /*11b0*/  ISETP.GE.AND P3, PT, R0, R136.reuse, PT ;  /* 0x000000880000720c */ /* 0x080fe40003f66270 */
[-C--:B------:R-:W-:Y:S01]  /*11c0*/  ISETP.GE.AND P2, PT, R29, R136.reuse, PT ;  /* 0x000000881d00720c */ /* 0x080fe20003f46270 */
[----:B------:R-:W-:Y:S01]  /*11d0*/  IMAD.X R4, RZ, RZ, R5, P0 ;  /* 0x000000ffff047224 */ /* 0x000fe200000e0605 */
[-C--:B------:R-:W-:Y:S01]  /*11e0*/  ISETP.GE.AND P1, PT, R28, R136.reuse, PT ;  /* 0x000000881c00720c */ /* 0x080fe20003f26270 */
[----:B------:R-:W-:Y:S01]  /*11f0*/  IMAD.MOV.U32 R5, RZ, RZ, R11 ;  /* 0x000000ffff057224 */ /* 0x000fe200078e000b */
[----:B------:R-:W-:Y:S01]  /*1200*/  ISETP.GE.AND P0, PT, R27, R136, PT ;  /* 0x000000881b00720c */ /* 0x000fe20003f06270 */
[----:B------:R-:W-:Y:S02]  /*1210*/  IMAD R7, R4, R2, RZ ;  /* 0x0000000204077224 */ /* 0x000fe400078e02ff */
[----:B------:R-:W-:-:S02]  /*1220*/  IMAD.MOV.U32 R4, RZ, RZ, R12 ;  /* 0x000000ffff047224 */ /* 0x000fc400078e000c */
[-C--:B------:R-:W-:Y:S02]  /*1230*/  IMAD R3, R3, R6.reuse, R7 ;  /* 0x0000000603037224 */ /* 0x080fe400078e0207 */
[----:B------:R-:W-:-:S04]  /*1240*/  IMAD.WIDE.U32 R4, R2, R6, R4 ;  /* 0x0000000602047225 */ /* 0x000fc800078e0004 */
[----:B------:R-:W-:Y:S01]  /*1250*/  IMAD.IADD R3, R5, 0x1, R3 ;  /* 0x0000000105037824 */ /* 0x000fe200078e0203 */
[----:B------:R-:W-:-:S04]  /*1260*/  LEA R2, P4, R4, R16, 0x1 ;  /* 0x0000001004027211 */ /* 0x000fc800078808ff */
[----:B------:R-:W-:-:S05]  /*1270*/  LEA.HI.X R3, R4, R17, R3, 0x1, P4 ;  /* 0x0000001104037211 */ /* 0x000fca00020f0c03 */
[----:B------:R1:W-:Y:S04]  /*1280*/  @!P3 ST.E.128 [R2.64], RZ ;  /* 0x000000ff0200b985 */ /* 0x0003e8000c101d04 */
[----:B------:R1:W-:Y:S04]  /*1290*/  @!P2 ST.E.128 [R2.64+0x80], RZ ;  /* 0x000080ff0200a985 */ /* 0x0003e8000c101d04 */
[----:B------:R1:W-:Y:S04]  /*12a0*/  @!P1 ST.E.128 [R2.64+0x100], RZ ;  /* 0x000100ff02009985 */ /* 0x0003e8000c101d04 */
[----:B------:R1:W-:Y:S02]  /*12b0*/  @!P0 ST.E.128 [R2.64+0x180], RZ ;  /* 0x000180ff02008985 */ /* 0x0003e4000c101d04 */
.L_x_1916:
[----:B------:R-:W-:Y:S05]  /*12c0*/  BSYNC B0 ;  /* 0x0000000000007941 */ /* 0x000fea0003800000 */
.L_x_1915:
[----:B------:R-:W-:-:S04]  /*12d0*/  ISETP.NE.AND P6, PT, R24, RZ, PT ;  /* 0x000000ff1800720c */ /* 0x000fc80003fc5270 */
[-C--:B------:R-:W-:Y:S02]  /*12e0*/  ISETP.GE.OR P5, PT, R8, R20.reuse, P6 ;  /* 0x000000140800720c */ /* 0x080fe400037a6670 */
[-C--:B------:R-:W-:Y:S02]  /*12f0*/  ISETP.GE.OR P4, PT, R23, R20.reuse, P6 ;  /* 0x000000141700720c */ /* 0x080fe40003786670 */
[-C--:B------:R-:W-:Y:S02]  /*1300*/  ISETP.GE.OR P3, PT, R21, R20.reuse, P6 ;  /* 0x000000141500720c */ /* 0x080fe40003766670 */
[----:B------:R-:W-:-:S07]  /*1310*/  ISETP.GE.OR P6, PT, R14, R20, P6 ;  /* 0x000000140e00720c */ /* 0x000fce00037c6670 */
[-C--:B------:R-:W-:Y:S02]  /*1320*/  @!P5 IMAD R0, R8, R22.reuse, RZ ;  /* 0x000000160800d224 */ /* 0x080fe400078e02ff */
[-C--:B-1----:R-:W-:Y:S02]  /*1330*/  @!P4 IMAD R3, R23, R22.reuse, RZ ;  /* 0x000000161703c224 */ /* 0x082fe400078e02ff */
[----:B------:R-:W-:Y:S01]  /*1340*/  @!P3 IMAD R5, R21, R22, RZ ;  /* 0x000000161505b224 */ /* 0x000fe200078e02ff */
[CC--:B------:R-:W-:Y:S02]  /*1350*/  @!P5 IADD3 R2, P0, R0.reuse, R26.reuse, RZ ;  /* 0x0000001a0002d210 */ /* 0x0c0fe40007f1e0ff */
[----:B------:R-:W-:Y:S02]  /*1360*/  @!P4 IADD3 R8, P1, R3, R26, RZ ;  /* 0x0000001a0308c210 */ /* 0x000fe40007f3e0ff */
[----:B------:R-:W-:Y:S02]  /*1370*/  @!P5 LEA.HI.X.SX32 R4, R0, R25, 0x1, P0 ;  /* 0x000000190004d211 */ /* 0x000fe400000f0eff */
[----:B------:R-:W-:-:S02]  /*1380*/  @!P5 LEA R6, P2, R2, R18, 0x2 ;  /* 0x000000120206d211 */ /* 0x000fc400078410ff */
[----:B------:R-:W-:Y:S02]  /*1390*/  @!P3 IADD3 R0, P0, R5, R26, RZ ;  /* 0x0000001a0500b210 */ /* 0x000fe40007f1e0ff */
[----:B------:R-:W-:Y:S02]  /*13a0*/  @!P4 LEA.HI.X.SX32 R9, R3, R25, 0x1, P1 ;  /* 0x000000190309c211 */ /* 0x000fe400008f0eff */
[----:B------:R-:W-:Y:S02]  /*13b0*/  @!P5 LEA.HI.X R7, R2, R19, R4, 0x2, P2 ;  /* 0x000000130207d211 */ /* 0x000fe400010f1404 */
[-C--:B------:R-:W-:Y:S02]  /*13c0*/  @!P4 LEA R4, P1, R8, R18.reuse, 0x2 ;  /* 0x000000120804c211 */ /* 0x080fe400078210ff */
[----:B------:R-:W-:Y:S02]  /*13d0*/  @!P3 LEA.HI.X.SX32 R3, R5, R25, 0x1, P0 ;  /* 0x000000190503b211 */ /* 0x000fe400000f0eff */
[----:B------:R-:W-:-:S02]  /*13e0*/  @!P3 LEA R2, P0, R0, R18, 0x2 ;  /* 0x000000120002b211 */ /* 0x000fc400078010ff */
[-C--:B------:R-:W-:Y:S01]  /*13f0*/  @!P4 LEA.HI.X R5, R8, R19.reuse, R9, 0x2, P1 ;  /* 0x000000130805c211 */ /* 0x080fe200008f1409 */
[----:B------:R-:W-:Y:S01]  /*1400*/  @!P5 IMAD.MOV.U32 R9, RZ, RZ, 0x7f800000 ;  /* 0x7f800000ff09d424 */ /* 0x000fe200078e00ff */
[----:B------:R-:W-:Y:S01]  /*1410*/  @!P3 LEA.HI.X R3, R0, R19, R3, 0x2, P0 ;  /* 0x000000130003b211 */ /* 0x000fe200000f1403 */
[----:B------:R-:W-:Y:S02]  /*1420*/  @!P4 IMAD.MOV.U32 R8, RZ, RZ, 0x7f800000 ;  /* 0x7f800000ff08c424 */ /* 0x000fe400078e00ff */
[----:B------:R-:W-:Y:S01]  /*1430*/  @!P3 IMAD.MOV.U32 R0, RZ, RZ, 0x7f800000 ;  /* 0x7f800000ff00b424 */ /* 0x000fe200078e00ff */
[----:B------:R-:W-:Y:S04]  /*1440*/  @!P5 ST.E [R6.64], R9 ;  /* 0x000000090600d985 */ /* 0x000fe8000c101904 */
[----:B------:R-:W-:Y:S04]  /*1450*/  @!P4 ST.E [R4.64], R8 ;  /* 0x000000080400c985 */ /* 0x000fe8000c101904 */
[----:B------:R1:W-:Y:S02]  /*1460*/  @!P3 ST.E [R2.64], R0 ;  /* 0x000000000200b985 */ /* 0x0003e4000c101904 */
[----:B-1----:R-:W-:-:S02]  /*1470*/  IMAD.MOV.U32 R2, RZ, RZ, R30 ;  /* 0x000000ffff027224 */ /* 0x002fc400078e001e */
[----:B------:R-:W-:-:S04]  /*1480*/  IMAD.MOV.U32 R3, RZ, RZ, 0x0 ;  /* 0x00000000ff037424 */ /* 0x000fc800078e00ff */
[----:B------:R-:W-:Y:S05]  /*1490*/  @P6 RET.REL.NODEC R2 `(_ZN5flash16flash_fwd_kernelI23Flash_fwd_kernel_traitsILi256ELi128ELi64ELi8ELb0ELb0EN7cutlass6half_tE19Flash_kernel_traitsILi256ELi128ELi64ELi8ES3_EELb1ELb0ELb1ELb1ELb0ELb0ELb0ELb1EEEvNS_16Flash_fwd_paramsE) ;  /* 0xffffeb6002006950 */ /* 0x000fea0003c3ffff */
[----:B------:R-:W-:-:S05]  /*14a0*/  IMAD R0, R14, R22, RZ ;  /* 0x000000160e007224 */ /* 0x000fca00078e02ff */
[----:B------:R-:W-:-:S04]  /*14b0*/  IADD3 R3, P0, R0, R26, RZ ;  /* 0x0000001a00037210 */ /* 0x000fc80007f1e0ff */
[----:B------:R-:W-:Y:S02]  /*14c0*/  LEA.HI.X.SX32 R0, R0, R25, 0x1, P0 ;  /* 0x0000001900007211 */ /* 0x000fe400000f0eff */
[----:B------:R-:W-:-:S04]  /*14d0*/  LEA R2, P0, R3, R18, 0x2 ;  /* 0x0000001203027211 */ /* 0x000fc800078010ff */
[----:B------:R-:W-:Y:S01]  /*14e0*/  LEA.HI.X R3, R3, R19, R0, 0x2, P0 ;  /* 0x0000001303037211 */ /* 0x000fe200000f1400 */
[----:B------:R-:W-:-:S05]  /*14f0*/  IMAD.MOV.U32 R0, RZ, RZ, 0x7f800000 ;  /* 0x7f800000ff007424 */ /* 0x000fca00078e00ff */
[----:B------:R1:W-:Y:S02]  /*1500*/  ST.E [R2.64], R0 ;  /* 0x0000000002007985 */ /* 0x0003e4000c101904 */
[----:B-1----:R-:W-:Y:S02]  /*1510*/  IMAD.MOV.U32 R2, RZ, RZ, R30 ;  /* 0x000000ffff027224 */ /* 0x002fe400078e001e */
[----:B------:R-:W-:-:S04]  /*1520*/  IMAD.MOV.U32 R3, RZ, RZ, 0x0 ;  /* 0x00000000ff037424 */ /* 0x000fc800078e00ff */
[----:B------:R-:W-:Y:S05]  /*1530*/  RET.REL.NODEC R2 `(_ZN5flash16flash_fwd_kernelI23Flash_fwd_kernel_traitsILi256ELi128ELi64ELi8ELb0ELb0EN7cutlass6half_tE19Flash_kernel_traitsILi256ELi128ELi64ELi8ES3_EELb1ELb0ELb1ELb1ELb0ELb0ELb0ELb1EEEvNS_16Flash_fwd_paramsE) ;  /* 0xffffeac002007950 */ /* 0x000fea0003c3ffff */
.L_x_1902:
[----:B------:R-:W3:Y:S01]  /*1540*/  LD.E R20, [R136.64+0x68] ;  /* 0x0000680488147980 */ /* 0x000ee2000c101900 */
[----:B------:R-:W-:-:S03]  /*1550*/  ISETP.NE.AND P1, PT, R21, -0x1, PT ;  /* 0xffffffff1500780c */ /* 0x000fc60003f25270 */
[----:B--2---:R-:W2:Y:S04]  /*1560*/  LD.E.64 R232, [R136.64+0x38] ;  /* 0x0000380488e87980 */ /* 0x004ea8000c101b00 */
[----:B----4-:R-:W4:Y:S01]  /*1570*/  LD.E.64 R234, [R136.64+0x40] ;  /* 0x0000400488ea7980 */ /* 0x010f22000c101b00 */
[----:B------:R-:W-:-:S03]  /*1580*/  ISETP.NE.AND P0, PT, R48, -0x1, PT ;  /* 0xffffffff3000780c */ /* 0x000fc60003f05270 */
[----:B------:R-:W2:Y:S04]  /*1590*/  LD.E.64 R14, [R136.64+0x30] ;  /* 0x00003004880e7980 */ /* 0x000ea8000c101b00 */
[----:B-1----:R-:W2:Y:S04]  /*15a0*/  @!P1 LD.E.64 R10, [R136.64+0x20] ;  /* 0x00002004880a9980 */ /* 0x002ea8000c101b00 */
[----:B------:R-:W2:Y:S04]  /*15b0*/  @!P1 LD.E.64 R16, [R136.64+0x28] ;  /* 0x0000280488109980 */ /* 0x000ea8000c101b00 */
[----:B------:R-:W2:Y:S04]  /*15c0*/  @!P0 LD.E.64 R18, [R136.64+0x18] ;  /* 0x0000180488128980 */ /* 0x000ea8000c101b00 */
[----:B------:R-:W2:Y:S04]  /*15d0*/  LD.E.64 R22, [R136.64+0x58] ;  /* 0x0000580488167980 */ /* 0x000ea8000c101b00 */
[----:B------:R-:W2:Y:S04]  /*15e0*/  LD.E.64 R24, [R136.64+0x50] ;  /* 0x0000500488187980 */ /* 0x000ea8000c101b00 */
[----:B------:R-:W2:Y:S04]  /*15f0*/  LD.E R35, [R136.64+0x60] ;  /* 0x0000600488237980 */ /* 0x000ea8000c101900 */
[----:B------:R-:W2:Y:S04]  /*1600*/  LD.E.64 R226, [R136.64+0xc0] ;  /* 0x0000c00488e27980 */ /* 0x000ea8000c101b00 */
[----:B------:R-:W2:Y:S04]  /*1610*/  LD.E R121, [R136.64+0xc8] ;  /* 0x0000c80488797980 */ /* 0x000ea8000c101900 */
[----:B------:R-:W2:Y:S04]  /*1620*/  LD.E.64 R30, [R136.64+0x48] ;  /* 0x00004804881e7980 */ /* 0x000ea8000c101b00 */
[----:B------:R1:W5:Y:S04]  /*1630*/  LD.E.64 R6, [R136.64] ;  /* 0x0000000488067980 */ /* 0x000368000c101b00 */
[----:B------:R1:W5:Y:S04]  /*1640*/  LD.E.64 R244, [R136.64+0x8] ;  /* 0x0000080488f47980 */ /* 0x000368000c101b00 */
[----:B------:R1:W5:Y:S04]  /*1650*/  LD.E.64 R250, [R136.64+0x10] ;  /* 0x0000100488fa7980 */ /* 0x000368000c101b00 */
[----:B------:R1:W5:Y:S01]  /*1660*/  LD.E.64 R122, [R136.64+0x98] ;  /* 0x00009804887a7980 */ /* 0x000362000c101b00 */
[----:B------:R-:W-:-:S02]  /*1670*/  LEA.HI R0, R28, R38, RZ, 0x3 ;  /* 0x000000261c007211 */ /* 0x000fc400078f18ff */
[----:B------:R-:W-:Y:S02]  /*1680*/  LEA.HI R8, R28, R38, RZ, 0x4 ;  /* 0x000000261c087211 */ /* 0x000fe400078f20ff */
[----:B------:R-:W-:Y:S02]  /*1690*/  SHF.R.S32.HI R40, RZ, 0x3, R0 ;  /* 0x00000003ff287819 */ /* 0x000fe40000011400 */
[----:B------:R-:W-:Y:S02]  /*16a0*/  LOP3.LUT R0, R0, 0xfffffff8, RZ, 0xc0, !PT ;  /* 0xfffffff800007812 */ /* 0x000fe400078ec0ff */
[----:B------:R-:W-:Y:S01]  /*16b0*/  LOP3.LUT R9, R8, 0xfffffff0, RZ, 0xc0, !PT ;  /* 0xfffffff008097812 */ /* 0x000fe200078ec0ff */
[----:B------:R-:W-:Y:S02]  /*16c0*/  IMAD.SHL.U32 R4, R40, 0x40, RZ ;  /* 0x0000004028047824 */ /* 0x000fe400078e00ff */
[C---:B------:R-:W-:Y:S02]  /*16d0*/  IMAD.IADD R34, R38.reuse, 0x1, -R0 ;  /* 0x0000000126227824 */ /* 0x040fe400078e0a00 */
[----:B------:R-:W-:Y:S01]  /*16e0*/  IMAD.IADD R0, R38, 0x1, -R9 ;  /* 0x0000000126007824 */ /* 0x000fe200078e0a09 */
[----:B------:R-:W-:-:S04]  /*16f0*/  LOP3.LUT R13, R4, 0x1c0, RZ, 0xc0, !PT ;  /* 0x000001c0040d7812 */ /* 0x000fc800078ec0ff */
[----:B------:R-:W-:-:S04]  /*1700*/  SHF.R.S32.HI R26, RZ, 0x1f, R0 ;  /* 0x0000001fff1a7819 */ /* 0x000fc80000011400 */
[----:B------:R-:W-:Y:S02]  /*1710*/  LEA.HI R26, R26, R0, RZ, 0x3 ;  /* 0x000000001a1a7211 */ /* 0x000fe400078f18ff */
[----:B------:R-:W-:Y:S02]  /*1720*/  SHF.L.U32 R134, R34, 0x3, RZ ;  /* 0x0000000322867819 */ /* 0x000fe400000006ff */
[----:B------:R-:W-:Y:S02]  /*1730*/  LEA.HI R28, R28, R38, RZ, 0x6 ;  /* 0x000000261c1c7211 */ /* 0x000fe400078f30ff */
[----:B------:R-:W-:Y:S02]  /*1740*/  LOP3.LUT R9, R13, 0x38, R134, 0xf8, !PT ;  /* 0x000000380d097812 */ /* 0x000fe400078ef886 */
[----:B------:R-:W-:-:S04]  /*1750*/  SHF.R.U32.HI R13, RZ, 0x3, R13 ;  /* 0x00000003ff0d7819 */ /* 0x000fc8000001160d */
[----:B------:R-:W-:Y:S01]  /*1760*/  LOP3.LUT R9, R9, R13, RZ, 0x3c, !PT ;  /* 0x0000000d09097212 */ /* 0x000fe200078e3cff */
[----:B------:R-:W-:Y:S01]  /*1770*/  IMAD.SHL.U32 R13, R28, 0x8, RZ ;  /* 0x000000081c0d7824 */ /* 0x000fe200078e00ff */
[----:B------:R-:W-:-:S04]  /*1780*/  IABS R29, R43 ;  /* 0x0000002b001d7213 */ /* 0x000fc80000000000 */
[----:B------:R-:W-:Y:S02]  /*1790*/  LOP3.LUT R220, R9, 0xfffffe00, R13, 0xf8, !PT ;  /* 0xfffffe0009dc7812 */ /* 0x000fe400078ef80d */
[----:B------:R-:W-:Y:S02]  /*17a0*/  @!P1 SHF.R.S32.HI R33, RZ, 0x1f, R42 ;  /* 0x0000001fff219819 */ /* 0x000fe4000001142a */
[----:B------:R-:W-:Y:S02]  /*17b0*/  SHF.R.S32.HI R41, RZ, 0x1f, R40 ;  /* 0x0000001fff297819 */ /* 0x000fe40000011428 */
[C---:B------:R-:W-:Y:S02]  /*17c0*/  IADD3 R118, R134.reuse, 0x40, RZ ;  /* 0x0000004086767810 */ /* 0x040fe40007ffe0ff */
[C---:B------:R-:W-:Y:S02]  /*17d0*/  IADD3 R115, R134.reuse, 0x80, RZ ;  /* 0x0000008086737810 */ /* 0x040fe40007ffe0ff */
[----:B------:R-:W-:-:S02]  /*17e0*/  IADD3 R114, R134, 0xc0, RZ ;  /* 0x000000c086727810 */ /* 0x000fc40007ffe0ff */
[----:B------:R-:W-:Y:S01]  /*17f0*/  SHF.R.S32.HI R106, RZ, 0x5, R37 ;  /* 0x00000005ff6a7819 */ /* 0x000fe20000011425 */
[----:B------:R-:W-:Y:S01]  /*1800*/  BSSY B0, `(.L_x_1917) ;  /* 0x00000c1000007945 */ /* 0x000fe20003800000 */
[----:B------:R-:W-:Y:S02]  /*1810*/  SHF.L.U32 R220, R220, 0x1, RZ ;  /* 0x00000001dcdc7819 */ /* 0x000fe400000006ff */
[----:B---3--:R-:W-:-:S04]  /*1820*/  IABS R5, R20 ;  /* 0x0000001400057213 */ /* 0x008fc80000000000 */
[----:B------:R-:W3:Y:S08]  /*1830*/  I2F.RP R2, R5 ;  /* 0x0000000500027306 */ /* 0x000ef00000209400 */
[----:B---3--:R-:W3:Y:S02]  /*1840*/  MUFU.RCP R2, R2 ;  /* 0x0000000200027308 */ /* 0x008ee40000001000 */
[----:B---3--:R-:W-:-:S06]  /*1850*/  IADD3 R2, R2, 0xffffffe, RZ ;  /* 0x0ffffffe02027810 */ /* 0x008fcc0007ffe0ff */
[----:B------:R3:W1:Y:S02]  /*1860*/  F2I.FTZ.U32.TRUNC.NTZ R3, R2 ;  /* 0x0000000200037305 */ /* 0x000664000021f000 */
[----:B---3--:R-:W-:-:S04]  /*1870*/  SHF.R.S32.HI R2, RZ, 0x4, R8 ;  /* 0x00000004ff027819 */ /* 0x008fc80000011408 */
[----:B------:R-:W-:Y:S01]  /*1880*/  LEA.HI R4, R8, R2, RZ, 0x1 ;  /* 0x0000000208047211 */ /* 0x000fe200078f08ff */
[----:B-1----:R-:W-:-:S04]  /*1890*/  IMAD.MOV R8, RZ, RZ, -R3 ;  /* 0x000000ffff087224 */ /* 0x002fc800078e0a03 */
[----:B------:R-:W-:Y:S01]  /*18a0*/  IMAD.MOV.U32 R27, RZ, RZ, R8 ;  /* 0x000000ffff1b7224 */ /* 0x000fe200078e0008 */
[----:B------:R-:W-:Y:S02]  /*18b0*/  LOP3.LUT R8, R26, 0xfffffff8, RZ, 0xc0, !PT ;  /* 0xfffffff81a087812 */ /* 0x000fe400078ec0ff */
[----:B------:R-:W-:-:S03]  /*18c0*/  LOP3.LUT R4, R4, 0xfffffffe, RZ, 0xc0, !PT ;  /* 0xfffffffe04047812 */ /* 0x000fc600078ec0ff */
[----:B------:R-:W-:Y:S01]  /*18d0*/  IMAD.IADD R0, R0, 0x1, -R8 ;  /* 0x0000000100007824 */ /* 0x000fe200078e0a08 */
[----:B------:R-:W-:Y:S01]  /*18e0*/  IADD3 R36, R2, -R4, RZ ;  /* 0x8000000402247210 */ /* 0x000fe20007ffe0ff */
[----:B------:R-:W-:Y:S02]  /*18f0*/  IMAD R4, R27, R5, RZ ;  /* 0x000000051b047224 */ /* 0x000fe400078e02ff */
[----:B------:R-:W-:Y:S01]  /*1900*/  IMAD.MOV.U32 R2, RZ, RZ, RZ ;  /* 0x000000ffff027224 */ /* 0x000fe200078e00ff */
[C---:B------:R-:W-:Y:S02]  /*1910*/  LOP3.LUT P3, RZ, R0.reuse, 0x4, RZ, 0xc0, !PT ;  /* 0x0000000400ff7812 */ /* 0x040fe4000786c0ff */
[C---:B------:R-:W-:Y:S01]  /*1920*/  LOP3.LUT P2, RZ, R0.reuse, 0x2, RZ, 0xc0, !PT ;  /* 0x0000000200ff7812 */ /* 0x040fe2000784c0ff */
[----:B------:R-:W-:Y:S02]  /*1930*/  IMAD.SHL.U32 R0, R0, 0x40, RZ ;  /* 0x0000004000007824 */ /* 0x000fe400078e00ff */
[----:B------:R-:W-:Y:S01]  /*1940*/  IMAD.HI.U32 R27, R3, R4, R2 ;  /* 0x00000004031b7227 */ /* 0x000fe200078e0002 */
[----:B------:R-:W-:-:S02]  /*1950*/  IABS R2, R20 ;  /* 0x0000001400027213 */ /* 0x000fc40000000000 */
[----:B------:R-:W-:Y:S01]  /*1960*/  LOP3.LUT R0, R0, 0x1c0, RZ, 0xc0, !PT ;  /* 0x000001c000007812 */ /* 0x000fe200078ec0ff */
[----:B------:R-:W-:Y:S01]  /*1970*/  IMAD.SHL.U32 R4, R36, 0x8, RZ ;  /* 0x0000000824047824 */ /* 0x000fe200078e00ff */
[----:B------:R-:W-:Y:S01]  /*1980*/  IADD3 R2, RZ, -R2, RZ ;  /* 0x80000002ff027210 */ /* 0x000fe20007ffe0ff */
[----:B--2---:R-:W-:Y:S01]  /*1990*/  @!P1 IMAD R3, R233, R12, RZ ;  /* 0x0000000ce9039224 */ /* 0x004fe200078e02ff */
[----:B------:R-:W-:Y:S02]  /*19a0*/  @!P1 SHF.R.S32.HI R8, RZ, 0x1f, R12 ;  /* 0x0000001fff089819 */ /* 0x000fe4000001140c */
[----:B------:R-:W-:Y:S01]  /*19b0*/  LOP3.LUT R9, R0, 0x8, R4, 0xf8, !PT ;  /* 0x0000000800097812 */ /* 0x000fe200078ef804 */
[----:B------:R-:W-:Y:S01]  /*19c0*/  IMAD.MOV.U32 R13, RZ, RZ, R2 ;  /* 0x000000ffff0d7224 */ /* 0x000fe200078e0002 */
[----:B------:R-:W-:Y:S01]  /*19d0*/  SHF.R.U32.HI R4, RZ, 0x3, R0 ;  /* 0x00000003ff047819 */ /* 0x000fe20000011600 */
[----:B------:R-:W-:-:S04]  /*19e0*/  IMAD.HI.U32 R0, R27, R29, RZ ;  /* 0x0000001d1b007227 */ /* 0x000fc800078e00ff */
[----:B------:R-:W-:Y:S02]  /*19f0*/  @!P1 IMAD R28, R232, R8, R3 ;  /* 0x00000008e81c9224 */ /* 0x000fe400078e0203 */
[----:B------:R-:W-:Y:S02]  /*1a00*/  IMAD R13, R0, R13, R29 ;  /* 0x0000000d000d7224 */ /* 0x000fe400078e021d */
[----:B------:R-:W-:-:S04]  /*1a10*/  @!P1 IMAD.WIDE.U32 R2, R232, R12, RZ ;  /* 0x0000000ce8029225 */ /* 0x000fc800078e00ff */
[----:B------:R-:W-:Y:S01]  /*1a20*/  @P1 IMAD.IADD R8, R12, 0x1, R21 ;  /* 0x000000010c081824 */ /* 0x000fe200078e0215 */
[----:B------:R-:W-:Y:S01]  /*1a30*/  ISETP.GT.U32.AND P5, PT, R5, R13, PT ;  /* 0x0000000d0500720c */ /* 0x000fe20003fa4070 */
[----:B------:R-:W-:Y:S01]  /*1a40*/  @!P1 IMAD R11, R11, R42, RZ ;  /* 0x0000002a0b0b9224 */ /* 0x000fe200078e02ff */
[----:B------:R-:W-:Y:S01]  /*1a50*/  LOP3.LUT R27, R9, R4, RZ, 0x3c, !PT ;  /* 0x00000004091b7212 */ /* 0x000fe200078e3cff */
[----:B------:R-:W-:Y:S01]  /*1a60*/  @P1 IMAD R29, R233, R8, RZ ;  /* 0x00000008e91d1224 */ /* 0x000fe200078e02ff */
[----:B------:R-:W-:Y:S01]  /*1a70*/  @!P1 IADD3 R3, R3, R28, RZ ;  /* 0x0000001c03039210 */ /* 0x000fe20007ffe0ff */
[----:B------:R-:W-:-:S04]  /*1a80*/  @P1 IMAD.WIDE.U32 R8, R232, R8, RZ ;  /* 0x00000008e8081225 */ /* 0x000fc800078e00ff */
[----:B------:R-:W-:Y:S02]  /*1a90*/  @!P1 IMAD R11, R10, R33, R11 ;  /* 0x000000210a0b9224 */ /* 0x000fe400078e020b */
[----:B------:R-:W-:-:S04]  /*1aa0*/  @!P1 IMAD.WIDE.U32 R2, R42, R10, R2 ;  /* 0x0000000a2a029225 */ /* 0x000fc800078e0002 */
[----:B------:R-:W-:Y:S01]  /*1ab0*/  @P1 IMAD.IADD R45, R9, 0x1, R29 ;  /* 0x00000001092d1824 */ /* 0x000fe200078e021d */
[----:B------:R-:W-:Y:S01]  /*1ac0*/  @!P1 SHF.R.S32.HI R9, RZ, 0x1f, R12 ;  /* 0x0000001fff099819 */ /* 0x000fe2000001140c */
[----:B------:R-:W-:Y:S02]  /*1ad0*/  @P1 IMAD.MOV.U32 R47, RZ, RZ, R8 ;  /* 0x000000ffff2f1224 */ /* 0x000fe400078e0008 */
[----:B----4-:R-:W-:Y:S02]  /*1ae0*/  @!P1 IMAD R10, R235, R12, RZ ;  /* 0x0000000ceb0a9224 */ /* 0x010fe400078e02ff */
[----:B------:R-:W-:Y:S01]  /*1af0*/  @P1 IMAD.IADD R8, R12, 0x1, R21 ;  /* 0x000000010c081824 */ /* 0x000fe200078e0215 */
[----:B------:R-:W-:Y:S01]  /*1b00*/  @!P1 IADD3 R45, R3, R11, RZ ;  /* 0x0000000b032d9210 */ /* 0x000fe20007ffe0ff */
[----:B------:R-:W-:Y:S02]  /*1b10*/  @!P1 IMAD R10, R234, R9, R10 ;  /* 0x00000009ea0a9224 */ /* 0x000fe400078e020a */
[----:B------:R-:W-:-:S02]  /*1b20*/  @P1 IMAD R11, R235, R8, RZ ;  /* 0x00000008eb0b1224 */ /* 0x000fc400078e02ff */
[----:B------:R-:W-:Y:S02]  /*1b30*/  @!P5 IMAD.IADD R13, R13, 0x1, -R5 ;  /* 0x000000010d0dd824 */ /* 0x000fe400078e0a05 */
[----:B------:R-:W-:-:S03]  /*1b40*/  @P1 IMAD.WIDE.U32 R8, R234, R8, RZ ;  /* 0x00000008ea081225 */ /* 0x000fc600078e00ff */
[----:B------:R-:W-:Y:S01]  /*1b50*/  ISETP.GE.U32.AND P6, PT, R13, R5, PT ;  /* 0x000000050d00720c */ /* 0x000fe20003fc6070 */
[----:B------:R-:W-:Y:S01]  /*1b60*/  @P1 IMAD.MOV.U32 R46, RZ, RZ, R8 ;  /* 0x000000ffff2e1224 */ /* 0x000fe200078e0008 */
[----:B------:R-:W-:Y:S01]  /*1b70*/  LOP3.LUT R8, R43, R20, RZ, 0x3c, !PT ;  /* 0x000000142b087212 */ /* 0x000fe200078e3cff */
[----:B------:R-:W-:Y:S02]  /*1b80*/  @!P1 IMAD.MOV.U32 R47, RZ, RZ, R2 ;  /* 0x000000ffff2f9224 */ /* 0x000fe400078e0002 */
[----:B------:R-:W-:Y:S01]  /*1b90*/  @!P1 IMAD.WIDE.U32 R2, R234, R12, RZ ;  /* 0x0000000cea029225 */ /* 0x000fe200078e00ff */
[----:B------:R-:W-:Y:S02]  /*1ba0*/  ISETP.GE.AND P4, PT, R8, RZ, PT ;  /* 0x000000ff0800720c */ /* 0x000fe40003f86270 */
[----:B------:R-:W-:Y:S02]  /*1bb0*/  @!P5 IADD3 R0, R0, 0x1, RZ ;  /* 0x000000010000d810 */ /* 0x000fe40007ffe0ff */
[----:B------:R-:W-:-:S02]  /*1bc0*/  ISETP.NE.AND P5, PT, R20, RZ, PT ;  /* 0x000000ff1400720c */ /* 0x000fc40003fa5270 */
[----:B------:R-:W-:Y:S01]  /*1bd0*/  @!P1 IADD3 R3, R3, R10, RZ ;  /* 0x0000000a03039210 */ /* 0x000fe20007ffe0ff */
[----:B------:R-:W-:Y:S01]  /*1be0*/  @!P1 IMAD R5, R17, R42, RZ ;  /* 0x0000002a11059224 */ /* 0x000fe200078e02ff */
[--C-:B------:R-:W-:Y:S02]  /*1bf0*/  @!P1 SHF.R.S32.HI R12, RZ, 0x1f, R42.reuse ;  /* 0x0000001fff0c9819 */ /* 0x100fe4000001142a */
[----:B------:R-:W-:Y:S01]  /*1c00*/  @!P0 SHF.R.S32.HI R8, RZ, 0x1f, R42 ;  /* 0x0000001fff088819 */ /* 0x000fe2000001142a */
[----:B------:R-:W-:Y:S01]  /*1c10*/  @!P1 IMAD.WIDE.U32 R2, R42, R16, R2 ;  /* 0x000000102a029225 */ /* 0x000fe200078e0002 */
[----:B------:R-:W-:-:S03]  /*1c20*/  @P6 IADD3 R0, R0, 0x1, RZ ;  /* 0x0000000100006810 */ /* 0x000fc60007ffe0ff */
[----:B------:R-:W-:Y:S02]  /*1c30*/  @!P1 IMAD R5, R16, R12, R5 ;  /* 0x0000000c10059224 */ /* 0x000fe400078e0205 */
[----:B------:R-:W-:Y:S01]  /*1c40*/  @!P0 IMAD R16, R19, R42, RZ ;  /* 0x0000002a13108224 */ /* 0x000fe200078e02ff */
[----:B------:R-:W-:Y:S01]  /*1c50*/  @!P1 MOV R46, R2 ;  /* 0x00000002002e9202 */ /* 0x000fe20000000f00 */
[----:B------:R-:W-:Y:S01]  /*1c60*/  @P1 IMAD.IADD R44, R9, 0x1, R11 ;  /* 0x00000001092c1824 */ /* 0x000fe200078e020b */
[----:B------:R-:W-:Y:S01]  /*1c70*/  @!P4 IADD3 R0, -R0, RZ, RZ ;  /* 0x000000ff0000c210 */ /* 0x000fe20007ffe1ff */
[----:B------:R-:W-:Y:S01]  /*1c80*/  @!P1 IMAD.IADD R44, R3, 0x1, R5 ;  /* 0x00000001032c9824 */ /* 0x000fe200078e0205 */
[----:B------:R-:W-:Y:S01]  /*1c90*/  @!P5 LOP3.LUT R0, RZ, R20, RZ, 0x33, !PT ;  /* 0x00000014ff00d212 */ /* 0x000fe200078e33ff */
[----:B------:R-:W-:Y:S02]  /*1ca0*/  @!P0 IMAD R16, R18, R8, R16 ;  /* 0x0000000812108224 */ /* 0x000fe400078e0210 */
[----:B------:R-:W-:-:S04]  /*1cb0*/  @P0 IMAD.WIDE.U32 R2, R14, R48, RZ ;  /* 0x000000300e020225 */ /* 0x000fc800078e00ff */
[----:B------:R-:W-:Y:S02]  /*1cc0*/  @P0 IMAD R5, R15, R48, RZ ;  /* 0x000000300f050224 */ /* 0x000fe400078e02ff */
[----:B------:R-:W-:-:S04]  /*1cd0*/  @!P0 IMAD.WIDE.U32 R10, R18, R42, RZ ;  /* 0x0000002a120a8225 */ /* 0x000fc800078e00ff */
[----:B------:R-:W-:Y:S01]  /*1ce0*/  @P0 IMAD.MOV.U32 R8, RZ, RZ, R14 ;  /* 0x000000ffff080224 */ /* 0x000fe200078e000e */
[----:B------:R-:W-:Y:S01]  /*1cf0*/  @!P0 MOV R8, R14 ;  /* 0x0000000e00088202 */ /* 0x000fe20000000f00 */
[----:B------:R-:W-:Y:S02]  /*1d00*/  @P0 IMAD.MOV.U32 R9, RZ, RZ, R15 ;  /* 0x000000ffff090224 */ /* 0x000fe400078e000f */
[----:B------:R-:W-:Y:S02]  /*1d10*/  @P0 IMAD.MOV.U32 R13, RZ, RZ, R2 ;  /* 0x000000ffff0d0224 */ /* 0x000fe400078e0002 */
[----:B------:R-:W-:Y:S01]  /*1d20*/  @P0 IMAD.IADD R12, R3, 0x1, R5 ;  /* 0x00000001030c0824 */ /* 0x000fe200078e0205 */
[----:B------:R-:W-:Y:S01]  /*1d30*/  @!P0 IADD3 R12, R11, R16, RZ ;  /* 0x000000100b0c8210 */ /* 0x000fe20007ffe0ff */
[----:B------:R-:W-:Y:S01]  /*1d40*/  @!P0 IMAD.MOV.U32 R9, RZ, RZ, R15 ;  /* 0x000000ffff098224 */ /* 0x000fe200078e000f */
[----:B------:R-:W-:Y:S01]  /*1d50*/  SHF.R.S32.HI R3, RZ, 0x1f, R0 ;  /* 0x0000001fff037819 */ /* 0x000fe20000011400 */
[----:B------:R-:W-:Y:S01]  /*1d60*/  @!P0 IMAD.MOV.U32 R13, RZ, RZ, R10 ;  /* 0x000000ffff0d8224 */ /* 0x000fe200078e000a */
[----:B------:R-:W-:Y:S01]  /*1d70*/  SHF.R.S32.HI R16, RZ, 0x1f, R134 ;  /* 0x0000001fff107819 */ /* 0x000fe20000011486 */
[----:B------:R-:W-:Y:S01]  /*1d80*/  IMAD R11, R23, R0, RZ ;  /* 0x00000000170b7224 */ /* 0x000fe200078e02ff */
[C---:B------:R-:W-:Y:S01]  /*1d90*/  IADD3 R2, P0, R134.reuse, R46, RZ ;  /* 0x0000002e86027210 */ /* 0x040fe20007f1e0ff */
[-C--:B------:R-:W-:Y:S01]  /*1da0*/  IMAD R5, R25, R0.reuse, RZ ;  /* 0x0000000019057224 */ /* 0x080fe200078e02ff */
[----:B------:R-:W-:Y:S01]  /*1db0*/  IADD3 R10, P1, R134, R47, RZ ;  /* 0x0000002f860a7210 */ /* 0x000fe20007f3e0ff */
[----:B------:R-:W-:-:S04]  /*1dc0*/  IMAD.WIDE.U32 R18, R24, R0, RZ ;  /* 0x0000000018127225 */ /* 0x000fc800078e00ff */
[-C--:B------:R-:W-:Y:S02]  /*1dd0*/  IMAD R15, R22, R3.reuse, R11 ;  /* 0x00000003160f7224 */ /* 0x080fe400078e020b */
[----:B------:R-:W-:Y:S02]  /*1de0*/  IMAD R24, R24, R3, R5 ;  /* 0x0000000318187224 */ /* 0x000fe400078e0205 */
[C---:B------:R-:W-:Y:S02]  /*1df0*/  IMAD.X R3, R16.reuse, 0x1, R44, P0 ;  /* 0x0000000110037824 */ /* 0x040fe400000e062c */
[----:B------:R-:W-:Y:S02]  /*1e00*/  IMAD.X R11, R16, 0x1, R45, P1 ;  /* 0x00000001100b7824 */ /* 0x000fe400008e062d */
[----:B------:R-:W-:-:S04]  /*1e10*/  IMAD.WIDE.U32 R20, R22, R0, RZ ;  /* 0x0000000016147225 */ /* 0x000fc800078e00ff */
[-C--:B------:R-:W-:Y:S02]  /*1e20*/  IMAD R0, R235, R40.reuse, RZ ;  /* 0x00000028eb007224 */ /* 0x080fe400078e02ff */
[----:B------:R-:W-:Y:S01]  /*1e30*/  IMAD.WIDE.U32 R2, R234, R40, R2 ;  /* 0x00000028ea027225 */ /* 0x000fe200078e0002 */
[----:B------:R-:W-:-:S03]  /*1e40*/  IADD3 R14, P0, R134, R13, RZ ;  /* 0x0000000d860e7210 */ /* 0x000fc60007f1e0ff */
[-C--:B------:R-:W-:Y:S02]  /*1e50*/  IMAD R5, R233, R40.reuse, RZ ;  /* 0x00000028e9057224 */ /* 0x080fe400078e02ff */
[----:B------:R-:W-:Y:S01]  /*1e60*/  IMAD.WIDE.U32 R10, R232, R40, R10 ;  /* 0x00000028e80a7225 */ /* 0x000fe200078e000a */
[----:B------:R-:W-:Y:S01]  /*1e70*/  STL [R1+0x14c], R45 ;  /* 0x00014c2d01007387 */ /* 0x000fe20000100800 */
[----:B------:R-:W-:Y:S02]  /*1e80*/  IADD3 R28, P1, R20, R2, RZ ;  /* 0x00000002141c7210 */ /* 0x000fe40007f3e0ff */
[----:B------:R-:W-:Y:S01]  /*1e90*/  IMAD R0, R234, R41, R0 ;  /* 0x00000029ea007224 */ /* 0x000fe200078e0200 */
[----:B------:R-:W-:Y:S01]  /*1ea0*/  IADD3 R17, R21, R15, RZ ;  /* 0x0000000f15117210 */ /* 0x000fe20007ffe0ff */
[----:B------:R-:W-:Y:S01]  /*1eb0*/  IMAD R5, R232, R41, R5 ;  /* 0x00000029e8057224 */ /* 0x000fe200078e0205 */
[----:B------:R-:W-:Y:S01]  /*1ec0*/  STL [R1+0x148], R47 ;  /* 0x0001482f01007387 */ /* 0x000fe20000100800 */
[----:B------:R-:W-:Y:S01]  /*1ed0*/  IMAD.IADD R13, R19, 0x1, R24 ;  /* 0x00000001130d7824 */ /* 0x000fe200078e0218 */
[----:B------:R-:W-:-:S02]  /*1ee0*/  IADD3 R116, P4, R10, R18, RZ ;  /* 0x000000120a747210 */ /* 0x000fc40007f9e0ff */
[----:B------:R1:W-:Y:S01]  /*1ef0*/  STL [R1+0x144], R44 ;  /* 0x0001442c01007387 */ /* 0x0003e20000100800 */
[----:B------:R-:W-:-:S03]  /*1f00*/  IADD3.X R29, R17, R3, R0, P1, !PT ;  /* 0x00000003111d7210 */ /* 0x000fc60000ffe400 */
[----:B------:R-:W-:Y:S01]  /*1f10*/  STL [R1+0x140], R46 ;  /* 0x0001402e01007387 */ /* 0x000fe20000100800 */
[----:B------:R-:W-:-:S03]  /*1f20*/  IADD3.X R117, R13, R11, R5, P4, !PT ;  /* 0x0000000b0d757210 */ /* 0x000fc600027fe405 */
[----:B------:R-:W-:Y:S04]  /*1f30*/  STL.64 [R1+0x138], R20 ;  /* 0x0001381401007387 */ /* 0x000fe80000100a00 */
[----:B------:R-:W-:Y:S04]  /*1f40*/  STL.64 [R1+0x130], R18 ;  /* 0x0001301201007387 */ /* 0x000fe80000100a00 */
[----:B------:R-:W-:Y:S04]  /*1f50*/  STL.64 [R1+0x88], R40 ;  /* 0x0000882801007387 */ /* 0x000fe80000100a00 */
[----:B------:R-:W-:Y:S04]  /*1f60*/  STL [R1+0x154], R17 ;  /* 0x0001541101007387 */ /* 0x000fe80000100800 */
[----:B------:R2:W-:Y:S01]  /*1f70*/  STL [R1+0x150], R13 ;  /* 0x0001500d01007387 */ /* 0x0005e20000100800 */
[----:B-1----:R-:W-:-:S03]  /*1f80*/  IMAD.WIDE R44, R39, 0x80, R40 ;  /* 0x00000080272c7825 */ /* 0x002fc600078e0228 */
[----:B------:R1:W-:Y:S04]  /*1f90*/  STL.64 [R1+0xf8], R28 ;  /* 0x0000f81c01007387 */ /* 0x0003e80000100a00 */
[----:B------:R1:W-:Y:S01]  /*1fa0*/  STL.64 [R1+0xe8], R116 ;  /* 0x0000e87401007387 */ /* 0x0003e20000100a00 */
[----:B------:R-:W-:-:S03]  /*1fb0*/  IMAD.IADD R23, R132, 0x1, -R113 ;  /* 0x0000000184177824 */ /* 0x000fc600078e0a71 */
[----:B------:R1:W-:Y:S01]  /*1fc0*/  STL [R1+0x80], R118 ;  /* 0x0000807601007387 */ /* 0x0003e20000100800 */
[----:B------:R-:W-:-:S03]  /*1fd0*/  IMAD R2, R42, R35, R43 ;  /* 0x000000232a027224 */ /* 0x000fc600078e022b */
[----:B------:R1:W-:Y:S01]  /*1fe0*/  STL [R1+0x7c], R115 ;  /* 0x00007c7301007387 */ /* 0x0003e20000100800 */
[----:B------:R-:W-:-:S03]  /*1ff0*/  SHF.R.S32.HI R3, RZ, 0x1f, R37 ;  /* 0x0000001fff037819 */ /* 0x000fc60000011425 */
[----:B------:R1:W-:Y:S04]  /*2000*/  STL.64 [R1+0x118], R44 ;  /* 0x0001182c01007387 */ /* 0x0003e80000100a00 */
[----:B------:R1:W-:Y:S01]  /*2010*/  STL [R1+0x90], R114 ;  /* 0x0000907201007387 */ /* 0x0003e20000100800 */
[----:B------:R-:W-:Y:S01]  /*2020*/  IMAD.X R15, R16, 0x1, R12, P0 ;  /* 0x00000001100f7824 */ /* 0x000fe200000e060c */
[----:B------:R-:W-:Y:S01]  /*2030*/  SHF.L.U32 R0, R130, 0x6, RZ ;  /* 0x0000000682007819 */ /* 0x000fe200000006ff */
[----:B------:R-:W-:Y:S01]  /*2040*/  IMAD R2, R227, R2, R113 ;  /* 0x00000002e3027224 */ /* 0x000fe200078e0271 */
[----:B------:R-:W-:Y:S02]  /*2050*/  ISETP.GE.AND P0, PT, R40, R23, PT ;  /* 0x000000172800720c */ /* 0x000fe40003f06270 */
[----:B------:R-:W-:-:S02]  /*2060*/  SHF.R.S32.HI R5, RZ, 0x1f, R32 ;  /* 0x0000001fff057819 */ /* 0x000fc40000011420 */
[----:B------:R-:W-:Y:S01]  /*2070*/  LEA.HI R3, R3, R106, RZ, 0x3 ;  /* 0x0000006a03037211 */ /* 0x000fe200078f18ff */
[----:B------:R-:W-:Y:S01]  /*2080*/  IMAD R2, R121, R2, R0 ;  /* 0x0000000279027224 */ /* 0x000fe200078e0200 */
[----:B------:R-:W-:Y:S02]  /*2090*/  LEA.HI R5, R5, R32, RZ, 0x2 ;  /* 0x0000002005057211 */ /* 0x000fe400078f10ff */
[----:B------:R-:W-:Y:S01]  /*20a0*/  LOP3.LUT R0, R3, 0xffffff8, RZ, 0xc0, !PT ;  /* 0x0ffffff803007812 */ /* 0x000fe200078ec0ff */
[----:B------:R-:W-:Y:S01]  /*20b0*/  IMAD R12, R31, R43, RZ ;  /* 0x0000002b1f0c7224 */ /* 0x000fe200078e02ff */
[----:B------:R-:W-:Y:S01]  /*20c0*/  SHF.R.S32.HI R25, RZ, 0x1f, R43 ;  /* 0x0000001fff197819 */ /* 0x000fe2000001142b */
[----:B------:R-:W-:Y:S01]  /*20d0*/  IMAD.SHL.U32 R4, R26, 0x40, RZ ;  /* 0x000000401a047824 */ /* 0x000fe200078e00ff */
[----:B------:R-:W-:Y:S01]  /*20e0*/  SHF.R.S32.HI R108, RZ, 0x2, R5 ;  /* 0x00000002ff6c7819 */ /* 0x000fe20000011405 */
[----:B------:R-:W-:Y:S01]  /*20f0*/  IMAD.MOV.U32 R3, RZ, RZ, 0x10 ;  /* 0x00000010ff037424 */ /* 0x000fe200078e00ff */
[----:B------:R-:W-:Y:S01]  /*2100*/  IADD3 R0, R106, -R0, RZ ;  /* 0x800000006a007210 */ /* 0x000fe20007ffe0ff */
[----:B------:R-:W-:-:S02]  /*2110*/  IMAD.MOV.U32 R10, RZ, RZ, 0x20 ;  /* 0x00000020ff0a7424 */ /* 0x000fc400078e00ff */
[----:B------:R-:W-:Y:S02]  /*2120*/  IMAD R12, R30, R25, R12 ;  /* 0x000000191e0c7224 */ /* 0x000fe400078e020c */
[----:B------:R-:W-:Y:S01]  /*2130*/  IMAD.WIDE.U32 R14, R43, R30, R14 ;  /* 0x0000001e2b0e7225 */ /* 0x000fe200078e000e */
[----:B------:R-:W-:Y:S02]  /*2140*/  LOP3.LUT R4, R27, 0xfffffe00, R4, 0xf8, !PT ;  /* 0xfffffe001b047812 */ /* 0x000fe400078ef804 */
[----:B------:R-:W-:Y:S01]  /*2150*/  IADD3 R22, R2, -0x40, RZ ;  /* 0xffffffc002167810 */ /* 0x000fe20007ffe0ff */
[----:B------:R-:W-:Y:S01]  /*2160*/  IMAD R26, R0, 0x10, R108 ;  /* 0x00000010001a7824 */ /* 0x000fe200078e026c */
[----:B------:R-:W-:Y:S01]  /*2170*/  SEL R3, R3, 0xfffffff0, !P2 ;  /* 0xfffffff003037807 */ /* 0x000fe20005000000 */
[----:B--2---:R-:W-:Y:S01]  /*2180*/  IMAD.IADD R13, R15, 0x1, R12 ;  /* 0x000000010f0d7824 */ /* 0x004fe200078e020c */
[----:B------:R-:W-:Y:S01]  /*2190*/  SEL R0, R10, 0xffffffe0, !P3 ;  /* 0xffffffe00a007807 */ /* 0x000fe20005800000 */
[----:B------:R-:W-:Y:S05]  /*21a0*/  @P0 BRA `(.L_x_1918) ;  /* 0x0000026000000947 */ /* 0x000fea0003800000 */
[----:B-1----:R-:W-:Y:S01]  /*21b0*/  ISETP.GE.AND P6, PT, R134, R226, PT ;  /* 0x000000e28600720c */ /* 0x002fe20003fc6270 */
[----:B------:R-:W-:Y:S01]  /*21c0*/  IMAD R2, R45, R8, RZ ;  /* 0x000000082d027224 */ /* 0x000fe200078e02ff */
[-C--:B------:R-:W-:Y:S01]  /*21d0*/  ISETP.GE.AND P5, PT, R118, R226.reuse, PT ;  /* 0x000000e27600720c */ /* 0x080fe20003fa6270 */
[----:B------:R-:W-:Y:S01]  /*21e0*/  IMAD.MOV.U32 R12, RZ, RZ, R14 ;  /* 0x000000ffff0c7224 */ /* 0x000fe200078e000e */
[-C--:B------:R-:W-:Y:S01]  /*21f0*/  ISETP.GE.AND P4, PT, R115, R226.reuse, PT ;  /* 0x000000e27300720c */ /* 0x080fe20003f86270 */
[----:B------:R-:W-:Y:S01]  /*2200*/  IMAD R2, R44, R9, R2 ;  /* 0x000000092c027224 */ /* 0x000fe200078e0202 */
[----:B------:R-:W-:Y:S01]  /*2210*/  ISETP.GE.AND P3, PT, R114, R226, PT ;  /* 0x000000e27200720c */ /* 0x000fe20003f66270 */
[----:B------:R-:W-:-:S04]  /*2220*/  IMAD.WIDE.U32 R10, R44, R8, R12 ;  /* 0x000000082c0a7225 */ /* 0x000fc800078e000c */
[----:B------:R-:W-:Y:S02]  /*2230*/  IMAD.IADD R2, R11, 0x1, R2 ;  /* 0x000000010b027824 */ /* 0x000fe400078e0202 */
[CC--:B-----5:R-:W-:Y:S01]  /*2240*/  @!P6 LEA R20, P2, R10.reuse, R6.reuse, 0x1 ;  /* 0x000000060a14e211 */ /* 0x0e0fe200078408ff */
[----:B------:R1:W-:Y:S01]  /*2250*/  @P6 STS.128 [R220], RZ ;  /* 0x000000ffdc006388 */ /* 0x0003e20000000c00 */
[CC--:B------:R-:W-:Y:S02]  /*2260*/  @!P5 LEA R18, P1, R10.reuse, R6.reuse, 0x1 ;  /* 0x000000060a12d211 */ /* 0x0c0fe400078208ff */
[C---:B------:R-:W-:Y:S02]  /*2270*/  @!P4 LEA R16, P0, R10.reuse, R6, 0x1 ;  /* 0x000000060a10c211 */ /* 0x040fe400078008ff */
[CCC-:B------:R-:W-:Y:S02]  /*2280*/  @!P6 LEA.HI.X R21, R10.reuse, R7.reuse, R2.reuse, 0x1, P2 ;  /* 0x000000070a15e211 */ /* 0x1c0fe400010f0c02 */
[----:B------:R-:W-:-:S02]  /*2290*/  @!P5 LEA.HI.X R19, R10, R7, R2, 0x1, P1 ;  /* 0x000000070a13d211 */ /* 0x000fc400008f0c02 */
[----:B------:R-:W-:Y:S01]  /*22a0*/  @!P4 LEA.HI.X R17, R10, R7, R2, 0x1, P0 ;  /* 0x000000070a11c211 */ /* 0x000fe200000f0c02 */
        /* <DEDUP_REMOVED lines=16> */
[----:B-1----:R-:W-:-:S04]  /*23b0*/  LEA R16, P0, R10, R6, 0x1 ;  /* 0x000000060a107211 */ /* 0x002fc800078008ff */
[----:B------:R-:W-:-:S05]  /*23c0*/  LEA.HI.X R17, R10, R7, R2, 0x1, P0 ;  /* 0x000000070a117211 */ /* 0x000fca00000f0c02 */
[----:B------:R-:W-:Y:S01]  /*23d0*/  @!PT LDS RZ, [RZ] ;  /* 0x00000000fffff984 */ /* 0x000fe20000000800 */
[----:B------:R-:W-:Y:S01]  /*23e0*/  @!PT LDS RZ, [RZ] ;  /* 0x00000000fffff984 */ /* 0x000fe20000000800 */
[----:B------:R-:W-:Y:S01]  /*23f0*/  @!PT LDS RZ, [RZ] ;  /* 0x00000000fffff984 */ /* 0x000fe20000000800 */
[----:B------:R1:W-:Y:S04]  /*2400*/  LDGSTS.E.BYPASS.LTC128B.128 [R220+0xc000], [R16.64+0x180] ;  /* 0x0c00018010dc7fae */ /* 0x0003e8000b901d44 */
.L_x_1918:
[----:B-1----:R-:W-:Y:S05]  /*2410*/  BSYNC B0 ;  /* 0x0000000000007941 */ /* 0x002fea0003800000 */
.L_x_1917:
[----:B------:R-:W-:Y:S01]  /*2420*/  LOP3.LUT R2, R5, 0x7ffffffc, RZ, 0xc0, !PT ;  /* 0x7ffffffc05027812 */ /* 0x000fe200078ec0ff */
[----:B------:R-:W-:Y:S01]  /*2430*/  BSSY B0, `(.L_x_1919) ;  /* 0x0000033000007945 */ /* 0x000fe20003800000 */
[----:B------:R-:W-:-:S03]  /*2440*/  IADD3 R27, R40, 0x20, RZ ;  /* 0x00000020281b7810 */ /* 0x000fc60007ffe0ff */
[----:B------:R-:W-:Y:S01]  /*2450*/  IMAD.IADD R2, R32, 0x1, -R2 ;  /* 0x0000000120027824 */ /* 0x000fe200078e0a02 */
[----:B------:R-:W-:-:S03]  /*2460*/  ISETP.GE.AND P1, PT, R27, R23, PT ;  /* 0x000000171b00720c */ /* 0x000fc60003f26270 */
[----:B------:R-:W-:-:S04]  /*2470*/  IMAD.SHL.U32 R2, R2, 0x2, RZ ;  /* 0x0000000202027824 */ /* 0x000fc800078e00ff */
[----:B------:R-:W-:-:S05]  /*2480*/  IMAD R2, R121, R26, R2 ;  /* 0x0000001a79027224 */ /* 0x000fca00078e0202 */
[----:B------:R-:W-:Y:S02]  /*2490*/  IADD3 R119, P0, R2, R22, RZ ;  /* 0x0000001602777210 */ /* 0x000fe40007f1e0ff */
[----:B------:R-:W-:-:S04]  /*24a0*/  SHF.R.S32.HI R2, RZ, 0x1f, R2 ;  /* 0x0000001fff027819 */ /* 0x000fc80000011402 */
[----:B------:R-:W-:Y:S01]  /*24b0*/  LEA.HI.X.SX32 R120, R22, R2, 0x1, P0 ;  /* 0x0000000216787211 */ /* 0x000fe200000f0eff */
        /* <DEDUP_REMOVED lines=12> */
[CC--:B-----5:R-:W-:Y:S01]  /*2580*/  @!P5 LEA R20, P6, R10.reuse, R6.reuse, 0x1 ;  /* 0x000000060a14d211 */ /* 0x0e0fe200078c08ff */
[----:B------:R1:W-:Y:S01]  /*2590*/  @P5 STS.128 [R220+0x1000], RZ ;  /* 0x001000ffdc005388 */ /* 0x0003e20000000c00 */
[CC--:B------:R-:W-:Y:S01]  /*25a0*/  @!P4 LEA R18, P3, R10.reuse, R6.reuse, 0x1 ;  /* 0x000000060a12c211 */ /* 0x0c0fe200078608ff */
[----:B------:R-:W-:Y:S01]  /*25b0*/  IMAD.IADD R2, R11, 0x1, R2 ;  /* 0x000000010b027824 */ /* 0x000fe200078e0202 */
[----:B------:R-:W-:-:S04]  /*25c0*/  @!P2 LEA R16, P1, R10, R6, 0x1 ;  /* 0x000000060a10a211 */ /* 0x000fc800078208ff */
[CCC-:B------:R-:W-:Y:S02]  /*25d0*/  @!P5 LEA.HI.X R21, R10.reuse, R7.reuse, R2.reuse, 0x1, P6 ;  /* 0x000000070a15d211 */ /* 0x1c0fe400030f0c02 */
[CCC-:B------:R-:W-:Y:S02]  /*25e0*/  @!P4 LEA.HI.X R19, R10.reuse, R7.reuse, R2.reuse, 0x1, P3 ;  /* 0x000000070a13c211 */ /* 0x1c0fe400018f0c02 */
[----:B------:R-:W-:Y:S01]  /*25f0*/  @!P2 LEA.HI.X R17, R10, R7, R2, 0x1, P1 ;  /* 0x000000070a11a211 */ /* 0x000fe200008f0c02 */
        /* <DEDUP_REMOVED lines=22> */
.L_x_1920:
[----:B------:R-:W-:Y:S05]  /*2760*/  BSYNC B0 ;  /* 0x0000000000007941 */ /* 0x000fea0003800000 */
.L_x_1919:
        /* <DEDUP_REMOVED lines=15> */
[CC--:B-1---5:R-:W-:Y:S01]  /*2860*/  @!P5 LEA R20, P6, R10.reuse, R6.reuse, 0x1 ;  /* 0x000000060a14d211 */ /* 0x0e2fe200078c08ff */
        /* <DEDUP_REMOVED lines=29> */
.L_x_1922:
[----:B------:R-:W-:Y:S05]  /*2a40*/  BSYNC B0 ;  /* 0x0000000000007941 */ /* 0x000fea0003800000 */
.L_x_1921:
[----:B------:R-:W-:Y:S01]  /*2a50*/  IADD3 R2, R40, 0x60, RZ ;  /* 0x0000006028027810 */ /* 0x000fe20007ffe0ff */
[----:B------:R-:W-:Y:S01]  /*2a60*/  BSSY B0, `(.L_x_1923) ;  /* 0x000002d000007945 */ /* 0x000fe20003800000 */
[C---:B------:R-:W-:Y:S01]  /*2a70*/  SHF.L.U64.HI R112, R232.reuse, 0x6, R233 ;  /* 0x00000006e8707819 */ /* 0x040fe200000102e9 */
[----:B------:R-:W-:Y:S01]  /*2a80*/  IMAD.SHL.U32 R111, R232, 0x40, RZ ;  /* 0x00000040e86f7824 */ /* 0x000fe200078e00ff */
[----:B------:R-:W-:-:S13]  /*2a90*/  ISETP.GE.AND P0, PT, R2, R23, PT ;  /* 0x000000170200720c */ /* 0x000fda0003f06270 */
[----:B------:R-:W-:Y:S05]  /*2aa0*/  @P0 BRA `(.L_x_1924) ;  /* 0x0000028000000947 */ /* 0x000fea0003800000 */
[----:B------:R-:W-:Y:S01]  /*2ab0*/  IADD3 R2, P0, R44, 0x60, RZ ;  /* 0x000000602c027810 */ /* 0x000fe20007f1e0ff */
[----:B------:R-:W-:Y:S01]  /*2ac0*/  IMAD.MOV.U32 R15, RZ, RZ, R13 ;  /* 0x000000ffff0f7224 */ /* 0x000fe200078e000d */
[-C--:B------:R-:W-:Y:S02]  /*2ad0*/  ISETP.GE.AND P5, PT, R134, R226.reuse, PT ;  /* 0x000000e28600720c */ /* 0x080fe40003fa6270 */
        /* <DEDUP_REMOVED lines=31> */
[----:B------:R-:W-:-:S04]  /*2cd0*/  LEA R6, P0, R14, R6, 0x1 ;  /* 0x000000060e067211 */ /* 0x000fc800078008ff */
[----:B------:R-:W-:-:S05]  /*2ce0*/  LEA.HI.X R7, R14, R7, R2, 0x1, P0 ;  /* 0x000000070e077211 */ /* 0x000fca00000f0c02 */
[----:B------:R-:W-:Y:S01]  /*2cf0*/  @!PT LDS RZ, [RZ] ;  /* 0x00000000fffff984 */ /* 0x000fe20000000800 */
[----:B------:R-:W-:Y:S01]  /*2d00*/  @!PT LDS RZ, [RZ] ;  /* 0x00000000fffff984 */ /* 0x000fe20000000800 */
[----:B------:R-:W-:Y:S01]  /*2d10*/  @!PT LDS RZ, [RZ] ;  /* 0x00000000fffff984 */ /* 0x000fe20000000800 */
[----:B------:R3:W-:Y:S04]  /*2d20*/  LDGSTS.E.BYPASS.LTC128B.128 [R220+0xf000], [R6.64+0x180] ;  /* 0x0f00018006dc7fae */ /* 0x0007e8000b901d44 */
.L_x_1924:
[----:B------:R-:W-:Y:S05]  /*2d30*/  BSYNC B0 ;  /* 0x0000000000007941 */ /* 0x000fea0003800000 */
.L_x_1923:
[----:B------:R-:W-:Y:S01]  /*2d40*/  IADD3 R104, R130, -0x1, RZ ;  /* 0xffffffff82687810 */ /* 0x000fe20007ffe0ff */
[----:B------:R-:W-:Y:S03]  /*2d50*/  BSSY B0, `(.L_x_1925) ;  /* 0x000002b000007945 */ /* 0x000fe60003800000 */
[----:B-1----:R-:W-:Y:S01]  /*2d60*/  SHF.R.S32.HI R17, RZ, 0x1f, R104 ;  /* 0x0000001fff117819 */ /* 0x002fe20000011468 */
[----:B------:R-:W-:Y:S01]  /*2d70*/  IMAD R16, R104, -0x40, R105 ;  /* 0xffffffc068107824 */ /* 0x000fe200078e0269 */
[-C--:B------:R-:W-:Y:S01]  /*2d80*/  MOV R135, R104.reuse ;  /* 0x0000006800877202 */ /* 0x080fe20000000f00 */
[----:B------:R-:W-:Y:S02]  /*2d90*/  IMAD R2, R112, R104, RZ ;  /* 0x0000006870027224 */ /* 0x000fe400078e02ff */
[----:B---3-5:R-:W-:Y:S01]  /*2da0*/  IMAD.WIDE.U32 R6, R104, R111, R116 ;  /* 0x0000006f68067225 */ /* 0x028fe200078e0074 */
[----:B------:R-:W-:-:S03]  /*2db0*/  ISETP.GE.AND P0, PT, R40, R16, PT ;  /* 0x000000102800720c */ /* 0x000fc60003f06270 */
[----:B------:R-:W-:-:S05]  /*2dc0*/  IMAD R2, R17, R111, R2 ;  /* 0x0000006f11027224 */ /* 0x000fca00078e0202 */
[----:B------:R-:W-:-:S05]  /*2dd0*/  IADD3 R2, R7, R2, RZ ;  /* 0x0000000207027210 */ /* 0x000fca0007ffe0ff */
[----:B------:R-:W-:Y:S05]  /*2de0*/  @P0 BRA `(.L_x_1926) ;  /* 0x0000021000000947 */ /* 0x000fea0003800000 */
[-C--:B------:R-:W-:Y:S02]  /*2df0*/  ISETP.GE.AND P5, PT, R134, R226.reuse, PT ;  /* 0x000000e28600720c */ /* 0x080fe40003fa6270 */
[-C--:B------:R-:W-:Y:S02]  /*2e00*/  ISETP.GE.AND P4, PT, R118, R226.reuse, PT ;  /* 0x000000e27600720c */ /* 0x080fe40003f86270 */
[-C--:B------:R-:W-:Y:S02]  /*2e10*/  ISETP.GE.AND P2, PT, R115, R226.reuse, PT ;  /* 0x000000e27300720c */ /* 0x080fe40003f46270 */
[----:B------:R-:W-:-:S07]  /*2e20*/  ISETP.GE.AND P0, PT, R114, R226, PT ;  /* 0x000000e27200720c */ /* 0x000fce0003f06270 */
[CC--:B--2---:R-:W-:Y:S01]  /*2e30*/  @!P5 LEA R12, P6, R6.reuse, R244.reuse, 0x1 ;  /* 0x000000f4060cd211 */ /* 0x0c4fe200078c08ff */
[----:B------:R1:W-:Y:S01]  /*2e40*/  @P5 STS.128 [R220+0x10000], RZ ;  /* 0x010000ffdc005388 */ /* 0x0003e20000000c00 */
[CC--:B------:R-:W-:Y:S02]  /*2e50*/  @!P4 LEA R10, P3, R6.reuse, R244.reuse, 0x1 ;  /* 0x000000f4060ac211 */ /* 0x0c0fe400078608ff */
[C---:B------:R-:W-:Y:S02]  /*2e60*/  @!P2 LEA R8, P1, R6.reuse, R244, 0x1 ;  /* 0x000000f40608a211 */ /* 0x040fe400078208ff */
        /* <DEDUP_REMOVED lines=25> */
.L_x_1926:
[----:B------:R-:W-:Y:S05]  /*3000*/  BSYNC B0 ;  /* 0x0000000000007941 */ /* 0x000fea0003800000 */
.L_x_1925:
[----:B------:R-:W-:Y:S01]  /*3010*/  ISETP.GE.AND P0, PT, R27, R16, PT ;  /* 0x000000101b00720c */ /* 0x000fe20003f06270 */
[----:B------:R-:W-:Y:S01]  /*3020*/  BSSY B0, `(.L_x_1927) ;  /* 0x0000026000007945 */ /* 0x000fe20003800000 */
[C---:B------:R-:W-:Y:S01]  /*3030*/  SHF.L.U64.HI R248, R232.reuse, 0x5, R233 ;  /* 0x00000005e8f87819 */ /* 0x040fe200000102e9 */
[----:B------:R-:W-:-:S10]  /*3040*/  IMAD.SHL.U32 R247, R232, 0x20, RZ ;  /* 0x00000020e8f77824 */ /* 0x000fd400078e00ff */
[----:B------:R-:W-:Y:S05]  /*3050*/  @P0 BRA `(.L_x_1928) ;  /* 0x0000022000000947 */ /* 0x000fea0003800000 */
[-C--:B------:R-:W-:Y:S02]  /*3060*/  ISETP.GE.AND P6, PT, R134, R226.reuse, PT ;  /* 0x000000e28600720c */ /* 0x080fe40003fc6270 */
[-C--:B------:R-:W-:Y:S02]  /*3070*/  ISETP.GE.AND P5, PT, R118, R226.reuse, PT ;  /* 0x000000e27600720c */ /* 0x080fe40003fa6270 */
[-C--:B------:R-:W-:Y:S02]  /*3080*/  ISETP.GE.AND P3, PT, R115, R226.reuse, PT ;  /* 0x000000e27300720c */ /* 0x080fe40003f66270 */
[----:B------:R-:W-:Y:S02]  /*3090*/  ISETP.GE.AND P1, PT, R114, R226, PT ;  /* 0x000000e27200720c */ /* 0x000fe40003f26270 */
[----:B------:R-:W-:-:S05]  /*30a0*/  IADD3 R6, P0, R247, R6, RZ ;  /* 0x00000006f7067210 */ /* 0x000fca0007f1e0ff */
[----:B------:R-:W-:Y:S01]  /*30b0*/  IMAD.X R2, R248, 0x1, R2, P0 ;  /* 0x00000001f8027824 */ /* 0x000fe200000e0602 */
[CC--:B------:R-:W-:Y:S01]  /*30c0*/  @!P6 LEA R14, P0, R6.reuse, R244.reuse, 0x1 ;  /* 0x000000f4060ee211 */ /* 0x0c0fe200078008ff */
[----:B------:R3:W-:Y:S01]  /*30d0*/  @P6 STS.128 [R220+0x11000], RZ ;  /* 0x011000ffdc006388 */ /* 0x0007e20000000c00 */
[CC--:B-12---:R-:W-:Y:S02]  /*30e0*/  @!P5 LEA R12, P4, R6.reuse, R244.reuse, 0x1 ;  /* 0x000000f4060cd211 */ /* 0x0c6fe400078808ff */
[CC--:B------:R-:W-:Y:S02]  /*30f0*/  @!P3 LEA R10, P2, R6.reuse, R244.reuse, 0x1 ;  /* 0x000000f4060ab211 */ /* 0x0c0fe400078408ff */
[CCC-:B------:R-:W-:Y:S02]  /*3100*/  @!P6 LEA.HI.X R15, R6.reuse, R245.reuse, R2.reuse, 0x1, P0 ;  /* 0x000000f5060fe211 */ /* 0x1c0fe400000f0c02 */
[C---:B------:R-:W-:Y:S02]  /*3110*/  @!P1 LEA R8, P0, R6.reuse, R244, 0x1 ;  /* 0x000000f406089211 */ /* 0x040fe400078008ff */
[CCC-:B------:R-:W-:Y:S01]  /*3120*/  @!P5 LEA.HI.X R13, R6.reuse, R245.reuse, R2.reuse, 0x1, P4 ;  /* 0x000000f5060dd211 */ /* 0x1c0fe200020f0c02 */
[----:B------:R-:W-:Y:S01]  /*3130*/  @!PT LDS RZ, [RZ] ;  /* 0x00000000fffff984 */ /* 0x000fe20000000800 */
[----:B------:R-:W-:Y:S01]  /*3140*/  @!PT LDS RZ, [RZ] ;  /* 0x00000000fffff984 */ /* 0x000fe20000000800 */
[----:B------:R-:W-:Y:S01]  /*3150*/  @!PT LDS RZ, [RZ] ;  /* 0x00000000fffff984 */ /* 0x000fe20000000800 */
[----:B------:R3:W-:Y:S01]  /*3160*/  @!P6 LDGSTS.E.BYPASS.LTC128B.128 [R220+0x11000], [R14.64] ;  /* 0x110000000edcefae */ /* 0x0007e2000b901d44 */
[----:B------:R-:W-:-:S02]  /*3170*/  @!P3 LEA.HI.X R11, R6, R245, R2, 0x1, P2 ;  /* 0x000000f5060bb211 */ /* 0x000fc400010f0c02 */
[----:B------:R-:W-:Y:S01]  /*3180*/  @!P1 LEA.HI.X R9, R6, R245, R2, 0x1, P0 ;  /* 0x000000f506099211 */ /* 0x000fe200000f0c02 */
        /* <DEDUP_REMOVED lines=14> */
[----:B------:R3:W-:Y:S02]  /*3270*/  @!P1 LDGSTS.E.BYPASS.LTC128B.128 [R220+0x17000], [R8.64+0x180] ;  /* 0x1700018008dc9fae */ /* 0x0007e4000b901d44 */
.L_x_1928:
[----:B------:R-:W-:Y:S05]  /*3280*/  BSYNC B0 ;  /* 0x0000000000007941 */ /* 0x000fea0003800000 */
.L_x_1927:
[----:B------:R-:W4:Y:S04]  /*3290*/  LD.E.64 R6, [R136.64+0x1b8] ;  /* 0x0001b80488067980 */ /* 0x000f28000c101b00 */
[----:B------:R-:W0:Y:S04]  /*32a0*/  LDGDEPBAR ;  /* 0x00000000000079af */ /* 0x000e280000000000 */
[----:B------:R1:W5:Y:S04]  /*32b0*/  LD.E R107, [R136.64+0x184] ;  /* 0x00018404886b7980 */ /* 0x000368000c101900 */
[----:B------:R1:W5:Y:S01]  /*32c0*/  LD.E R109, [R136.64+0x188] ;  /* 0x00018804886d7980 */ /* 0x000362000c101900 */
[----:B----4-:R-:W-:-:S04]  /*32d0*/  ISETP.NE.U32.AND P1, PT, R6, RZ, PT ;  /* 0x000000ff0600720c */ /* 0x010fc80003f25070 */
[----:B------:R-:W-:-:S13]  /*32e0*/  ISETP.NE.AND.EX P1, PT, R7, RZ, PT, P1 ;  /* 0x000000ff0700720c */ /* 0x000fda0003f25310 */
[----:B-123--:R-:W2:Y:S01]  /*32f0*/  @P1 LD.E.64 R8, [R136.64+0x1c0] ;  /* 0x0001c00488081980 */ /* 0x00eea2000c101b00 */
[----:B------:R-:W-:Y:S01]  /*3300*/  @P1 SHF.R.S32.HI R12, RZ, 0x1f, R42 ;  /* 0x0000001fff0c1819 */ /* 0x000fe2000001142a */
[----:B------:R-:W-:Y:S02]  /*3310*/  @P1 IMAD.MOV.U32 R24, RZ, RZ, R43 ;  /* 0x000000ffff181224 */ /* 0x000fe400078e002b */
[----:B------:R-:W3:Y:S01]  /*3320*/  @P1 LD.E R5, [R136.64+0xd8] ;  /* 0x0000d80488051980 */ /* 0x000ee2000c101900 */
[----:B------:R-:W-:Y:S02]  /*3330*/  LEA R125, R39, R106, 0x3 ;  /* 0x0000006a277d7211 */ /* 0x000fe400078e18ff */
[----:B------:R-:W-:Y:S01]  /*3340*/  IADD3 R127, R128, -0x4ab325aa, RZ ;  /* 0xb54cda56807f7810 */ /* 0x000fe20007ffe0ff */
[----:B--2---:R-:W-:Y:S02]  /*3350*/  @P1 IMAD R2, R9, R42, RZ ;  /* 0x0000002a09021224 */ /* 0x004fe400078e02ff */
[----:B------:R-:W-:-:S04]  /*3360*/  @P1 IMAD.WIDE.U32 R10, R42, R8, R24 ;  /* 0x000000082a0a1225 */ /* 0x000fc800078e0018 */
[----:B------:R-:W-:Y:S01]  /*3370*/  @P1 IMAD R8, R8, R12, R2 ;  /* 0x0000000c08081224 */ /* 0x000fe200078e0202 */
[----:B------:R-:W-:-:S04]  /*3380*/  @P1 LEA R6, P0, R10, R6, 0x2 ;  /* 0x000000060a061211 */ /* 0x000fc800078010ff */
[----:B------:R-:W-:-:S04]  /*3390*/  @P1 IADD3 R8, R11, R8, RZ ;  /* 0x000000080b081210 */ /* 0x000fc80007ffe0ff */
[----:B------:R-:W-:-:S05]  /*33a0*/  @P1 LEA.HI.X R7, R10, R7, R8, 0x2, P0 ;  /* 0x000000070a071211 */ /* 0x000fca00000f1408 */
[----:B------:R1:W2:Y:S01]  /*33b0*/  @P1 LD.E R8, [R6.64] ;  /* 0x0000000406081980 */ /* 0x0002a2000c101900 */
[----:B------:R-:W-:-:S04]  /*33c0*/  DEPBAR.LE SB0, 0x0 ;  /* 0x000080000000791a */ /* 0x000fc80000000000 */
[----:B------:R-:W-:Y:S01]  /*33d0*/  WARPSYNC 0xffffffff ;  /* 0xffffffff00007948 */ /* 0x000fe20003800000 */
[----:B------:R-:W-:Y:S01]  /*33e0*/  ISETP.GE.AND P0, PT, R40, R16, PT ;  /* 0x000000102800720c */ /* 0x000fe20003f06270 */
[----:B------:R-:W-:Y:S06]  /*33f0*/  BAR.SYNC.DEFER_BLOCKING 0x0 ;  /* 0x0000000000007b1d */ /* 0x000fec0000010000 */
[----:B------:R4:W-:Y:S04]  /*3400*/  STL [R1+0xf4], R125 ;  /* 0x0000f47d01007387 */ /* 0x0009e80000100800 */
[----:B------:R4:W-:Y:S01]  /*3410*/  STL [R1+0x84], R127 ;  /* 0x0000847f01007387 */ /* 0x0009e20000100800 */
[----:B---3--:R-:W2:Y:S01]  /*3420*/  @P1 MUFU.RCP R5, R5 ;  /* 0x0000000500051308 */ /* 0x008ea20000001000 */
[----:B------:R-:W-:-:S02]  /*3430*/  SHF.L.U64.HI R2, R234, 0x6, R235 ;  /* 0x00000006ea027819 */ /* 0x000fc400000102eb */
[----:B------:R4:W-:Y:S04]  /*3440*/  @P0 STS.128 [R220+0x18000], RZ ;  /* 0x018000ffdc000388 */ /* 0x0009e80000000c00 */
[----:B------:R4:W-:Y:S04]  /*3450*/  @P0 STS.128 [R220+0x1a000], RZ ;  /* 0x01a000ffdc000388 */ /* 0x0009e80000000c00 */
[----:B------:R4:W-:Y:S04]  /*3460*/  @P0 STS.128 [R220+0x1c000], RZ ;  /* 0x01c000ffdc000388 */ /* 0x0009e80000000c00 */
[----:B------:R4:W-:Y:S01]  /*3470*/  @P0 STS.128 [R220+0x1e000], RZ ;  /* 0x01e000ffdc000388 */ /* 0x0009e20000000c00 */
[----:B------:R-:W-:-:S02]  /*3480*/  IMAD.SHL.U32 R9, R234, 0x40, RZ ;  /* 0x00000040ea097824 */ /* 0x000fc400078e00ff */
[----:B------:R-:W-:Y:S02]  /*3490*/  IMAD R2, R2, R104, RZ ;  /* 0x0000006802027224 */ /* 0x000fe400078e02ff */
[----:B------:R-:W-:Y:S01]  /*34a0*/  IMAD.SHL.U32 R38, R38, 0x2, RZ ;  /* 0x0000000226267824 */ /* 0x000fe200078e00ff */
[----:B------:R-:W-:Y:S01]  /*34b0*/  BSSY B0, `(.L_x_1929) ;  /* 0x0000029000007945 */ /* 0x000fe20003800000 */
[----:B-1----:R-:W-:Y:S01]  /*34c0*/  IMAD.WIDE.U32 R6, R104, R9, R28 ;  /* 0x0000000968067225 */ /* 0x002fe200078e001c */
[----:B------:R-:W-:-:S03]  /*34d0*/  MOV R224, RZ ;  /* 0x000000ff00e07202 */ /* 0x000fc60000000f00 */
[----:B------:R-:W-:Y:S01]  /*34e0*/  IMAD R2, R17, R9, R2 ;  /* 0x0000000911027224 */ /* 0x000fe200078e0202 */
[----:B------:R-:W-:-:S03]  /*34f0*/  LOP3.LUT R126, R38, 0x6, RZ, 0xc0, !PT ;  /* 0x00000006267e7812 */ /* 0x000fc600078ec0ff */
[----:B------:R-:W-:Y:S02]  /*3500*/  IMAD.IADD R2, R7, 0x1, R2 ;  /* 0x0000000107027824 */ /* 0x000fe400078e0202 */
[----:B--2---:R-:W-:Y:S01]  /*3510*/  @P1 FMUL.FTZ R224, R8, R5 ;  /* 0x0000000508e01220 */ /* 0x004fe20000410000 */
[----:B------:R-:W-:Y:S05]  /*3520*/  @P0 BRA `(.L_x_1930) ;  /* 0x0000021000000947 */ /* 0x000fea0003800000 */
[-C--:B----4-:R-:W-:Y:S02]  /*3530*/  ISETP.GE.AND P5, PT, R134, R226.reuse, PT ;  /* 0x000000e28600720c */ /* 0x090fe40003fa6270 */
[-C--:B------:R-:W-:Y:S02]  /*3540*/  ISETP.GE.AND P4, PT, R118, R226.reuse, PT ;  /* 0x000000e27600720c */ /* 0x080fe40003f86270 */
[-C--:B------:R-:W-:Y:S02]  /*3550*/  ISETP.GE.AND P2, PT, R115, R226.reuse, PT ;  /* 0x000000e27300720c */ /* 0x080fe40003f46270 */
[----:B------:R-:W-:-:S07]  /*3560*/  ISETP.GE.AND P0, PT, R114, R226, PT ;  /* 0x000000e27200720c */ /* 0x000fce0003f06270 */
[CC--:B------:R-:W-:Y:S01]  /*3570*/  @!P5 LEA R12, P6, R6.reuse, R250.reuse, 0x1 ;  /* 0x000000fa060cd211 */ /* 0x0c0fe200078c08ff */
        /* <DEDUP_REMOVED lines=28> */
.L_x_1930:
[----:B----4-:R-:W-:Y:S05]  /*3740*/  BSYNC B0 ;  /* 0x0000000000007941 */ /* 0x010fea0003800000 */
.L_x_1929:
[----:B------:R-:W-:Y:S01]  /*3750*/  ISETP.GE.AND P0, PT, R27, R16, PT ;  /* 0x000000101b00720c */ /* 0x000fe20003f06270 */
[----:B------:R-:W-:Y:S01]  /*3760*/  BSSY B0, `(.L_x_1931) ;  /* 0x000002b000007945 */ /* 0x000fe20003800000 */
[C---:B-1----:R-:W-:Y:S01]  /*3770*/  SHF.L.U64.HI R8, R234.reuse, 0x5, R235 ;  /* 0x00000005ea087819 */ /* 0x042fe200000102eb */
[----:B------:R-:W-:-:S10]  /*3780*/  IMAD.SHL.U32 R5, R234, 0x20, RZ ;  /* 0x00000020ea057824 */ /* 0x000fd400078e00ff */
[----:B------:R1:W-:Y:S04]  /*3790*/  @P0 STS.128 [R220+0x19000], RZ ;  /* 0x019000ffdc000388 */ /* 0x0003e80000000c00 */
[----:B------:R1:W-:Y:S04]  /*37a0*/  @P0 STS.128 [R220+0x1b000], RZ ;  /* 0x01b000ffdc000388 */ /* 0x0003e80000000c00 */
[----:B------:R1:W-:Y:S04]  /*37b0*/  @P0 STS.128 [R220+0x1d000], RZ ;  /* 0x01d000ffdc000388 */ /* 0x0003e80000000c00 */
[----:B------:R1:W-:Y:S01]  /*37c0*/  @P0 STS.128 [R220+0x1f000], RZ ;  /* 0x01f000ffdc000388 */ /* 0x0003e20000000c00 */
[----:B------:R-:W-:Y:S05]  /*37d0*/  @P0 BRA `(.L_x_1932) ;  /* 0x0000023000000947 */ /* 0x000fea0003800000 */
[-C--:B------:R-:W-:Y:S02]  /*37e0*/  ISETP.GE.AND P5, PT, R134, R226.reuse, PT ;  /* 0x000000e28600720c */ /* 0x080fe40003fa6270 */
[----:B------:R-:W-:-:S02]  /*37f0*/  ISETP.GE.AND P4, PT, R118, R226, PT ;  /* 0x000000e27600720c */ /* 0x000fc40003f86270 */
[----:B------:R-:W-:Y:S02]  /*3800*/  ISETP.GE.AND P2, PT, R115, R226, PT ;  /* 0x000000e27300720c */ /* 0x000fe40003f46270 */
[----:B------:R-:W-:-:S05]  /*3810*/  IADD3 R6, P0, R5, R6, RZ ;  /* 0x0000000605067210 */ /* 0x000fca0007f1e0ff */
[----:B------:R-:W-:Y:S01]  /*3820*/  IMAD.X R2, R8, 0x1, R2, P0 ;  /* 0x0000000108027824 */ /* 0x000fe200000e0602 */
[----:B------:R-:W-:Y:S01]  /*3830*/  ISETP.GE.AND P0, PT, R114, R226, PT ;  /* 0x000000e27200720c */ /* 0x000fe20003f06270 */
[----:B------:R2:W-:Y:S01]  /*3840*/  @P5 STS.128 [R220+0x19000], RZ ;  /* 0x019000ffdc005388 */ /* 0x0005e20000000c00 */
[CC--:B------:R-:W-:Y:S02]  /*3850*/  @!P5 LEA R12, P6, R6.reuse, R250.reuse, 0x1 ;  /* 0x000000fa060cd211 */ /* 0x0c0fe400078c08ff */
        /* <DEDUP_REMOVED lines=21> */
[----:B--2---:R-:W-:-:S04]  /*39b0*/  LEA R8, P0, R6, R250, 0x1 ;  /* 0x000000fa06087211 */ /* 0x004fc800078008ff */
[----:B------:R-:W-:-:S05]  /*39c0*/  LEA.HI.X R9, R6, R251, R2, 0x1, P0 ;  /* 0x000000fb06097211 */ /* 0x000fca00000f0c02 */
[----:B------:R-:W-:Y:S01]  /*39d0*/  @!PT LDS RZ, [RZ] ;  /* 0x00000000fffff984 */ /* 0x000fe20000000800 */
[----:B------:R-:W-:Y:S01]  /*39e0*/  @!PT LDS RZ, [RZ] ;  /* 0x00000000fffff984 */ /* 0x000fe20000000800 */
[----:B------:R-:W-:Y:S01]  /*39f0*/  @!PT LDS RZ, [RZ] ;  /* 0x00000000fffff984 */ /* 0x000fe20000000800 */
[----:B------:R2:W-:Y:S04]  /*3a00*/  LDGSTS.E.BYPASS.LTC128B.128 [R220+0x1f000], [R8.64+0x180] ;  /* 0x1f00018008dc7fae */ /* 0x0005e8000b901d44 */
.L_x_1932:
[----:B------:R-:W-:Y:S05]  /*3a10*/  BSYNC B0 ;  /* 0x0000000000007941 */ /* 0x000fea0003800000 */
.L_x_1931:
[C---:B------:R-:W-:Y:S01]  /*3a20*/  IMAD.SHL.U32 R2, R34.reuse, 0x40, RZ ;  /* 0x0000004022027824 */ /* 0x040fe200078e00ff */
[----:B------:R-:W-:Y:S01]  /*3a30*/  R2P PR, R34, 0x6 ;  /* 0x0000000622007804 */ /* 0x000fe20000000000 */
[----:B------:R-:W-:Y:S01]  /*3a40*/  IMAD.SHL.U32 R5, R40, 0x8, RZ ;  /* 0x0000000828057824 */ /* 0x000fe200078e00ff */
[----:B------:R-:W0:Y:S01]  /*3a50*/  LDGDEPBAR ;  /* 0x00000000000079af */ /* 0x000e220000000000 */
[----:B------:R-:W-:Y:S01]  /*3a60*/  ISETP.GT.AND P6, PT, R135, R131, PT ;  /* 0x000000838700720c */ /* 0x000fe20003fc4270 */
[----:B------:R-:W-:Y:S01]  /*3a70*/  IMAD.IADD R7, R105, 0x1, -R132 ;  /* 0x0000000169077824 */ /* 0x000fe200078e0a84 */
[----:B------:R-:W-:Y:S01]  /*3a80*/  LOP3.LUT R2, R2, 0x1c0, RZ, 0xc0, !PT ;  /* 0x000001c002027812 */ /* 0x000fe200078ec0ff */
[----:B------:R-:W-:Y:S03]  /*3a90*/  BSSY B1, `(.L_x_1933) ;  /* 0x000014c000017945 */ /* 0x000fe60003800000 */
[----:B------:R-:W-:-:S02]  /*3aa0*/  LOP3.LUT R5, R2, 0x8, R5, 0xf8, !PT ;  /* 0x0000000802057812 */ /* 0x000fc400078ef805 */
[----:B------:R-:W-:-:S04]  /*3ab0*/  SHF.R.U32.HI R2, RZ, 0x3, R2 ;  /* 0x00000003ff027819 */ /* 0x000fc80000011602 */
[----:B------:R-:W-:Y:S01]  /*3ac0*/  LOP3.LUT R2, R5, R2, RZ, 0x3c, !PT ;  /* 0x0000000205027212 */ /* 0x000fe200078e3cff */
[----:B------:R-:W-:-:S04]  /*3ad0*/  IMAD R5, R106, 0x400, R4 ;  /* 0x000004006a057824 */ /* 0x000fc800078e0204 */
[----:B------:R-:W-:Y:S02]  /*3ae0*/  IMAD R2, R36, 0x200, R2 ;  /* 0x0000020024027824 */ /* 0x000fe400078e0202 */
[----:B------:R-:W-:Y:S01]  /*3af0*/  IMAD.SHL.U32 R199, R5, 0x2, RZ ;  /* 0x0000000205c77824 */ /* 0x000fe200078e00ff */
[----:B------:R-:W-:Y:S01]  /*3b00*/  IADD3 R5, R105, 0x1, -R132 ;  /* 0x0000000169057810 */ /* 0x000fe20007ffe884 */
        /* <DEDUP_REMOVED lines=8> */
[----:B-----5:R-:W-:Y:S01]  /*3b90*/  IMAD.IADD R5, R109, 0x1, R5 ;  /* 0x000000016d057824 */ /* 0x020fe200078e0205 */
[----:B------:R-:W-:Y:S01]  /*3ba0*/  @P1 IADD3 R203, R2, -0x20, RZ ;  /* 0xffffffe002cb1810 */ /* 0x000fe20007ffe0ff */
[----:B------:R-:W3:Y:S01]  /*3bb0*/  LDSM.16.M88.4 R24, [R192+0x11000] ;  /* 0x01100000c018783b */ /* 0x000ee20000000200 */
[----:B------:R-:W-:-:S02]  /*3bc0*/  IMAD.MOV.U32 R2, RZ, RZ, 0x40 ;  /* 0x00000040ff027424 */ /* 0x000fc400078e00ff */
[C---:B------:R-:W-:Y:S01]  /*3bd0*/  IADD3 R218, R203.reuse, 0x800, RZ ;  /* 0x00000800cbda7810 */ /* 0x040fe20007ffe0ff */
[----:B------:R-:W4:Y:S01]  /*3be0*/  LDSM.16.M88.4 R40, [R192+0x11800] ;  /* 0x01180000c028783b */ /* 0x000f220000000200 */
        /* <DEDUP_REMOVED lines=10> */
[----:B------:R-:W-:Y:S01]  /*3c90*/  IMAD R2, R106, 0x10, R108 ;  /* 0x000000106a027824 */ /* 0x000fe200078e026c */
[----:B------:R-:W-:-:S02]  /*3ca0*/  IADD3 R213, R203, 0x3000, RZ ;  /* 0x00003000cbd57810 */ /* 0x000fc40007ffe0ff */
[----:B------:R-:W-:Y:S01]  /*3cb0*/  LDSM.16.M88.4 R28, [R203+0x800] ;  /* 0x00080000cb1c783b */ /* 0x000fe20000000200 */
[----:B------:R-:W-:Y:S01]  /*3cc0*/  IMAD.IADD R2, R113, 0x1, R2 ;  /* 0x0000000171027824 */ /* 0x000fe200078e0202 */
[C---:B------:R-:W-:Y:S02]  /*3cd0*/  IADD3 R212, R203.reuse, 0x3800, RZ ;  /* 0x00003800cbd47810 */ /* 0x040fe40007ffe0ff */
[----:B------:R-:W-:Y:S01]  /*3ce0*/  LDSM.16.M88.4 R60, [R203+0x1000] ;  /* 0x00100000cb3c783b */ /* 0x000fe20000000200 */
[C---:B------:R-:W-:Y:S01]  /*3cf0*/  IMAD.IADD R225, R2.reuse, 0x1, R7 ;  /* 0x0000000102e17824 */ /* 0x040fe200078e0207 */
[----:B------:R-:W-:Y:S02]  /*3d00*/  IADD3 R6, R2, 0x8, RZ ;  /* 0x0000000802067810 */ /* 0x000fe40007ffe0ff */
[----:B------:R-:W-:Y:S01]  /*3d10*/  LDSM.16.M88.4 R80, [R198+0x10000] ;  /* 0x01000000c650783b */ /* 0x000fe20000000200 */
[----:B------:R-:W-:Y:S02]  /*3d20*/  IADD3 R211, R203, 0x4000, RZ ;  /* 0x00004000cbd37810 */ /* 0x000fe40007ffe0ff */
[----:B------:R-:W-:Y:S01]  /*3d30*/  IMAD.IADD R229, R7, 0x1, R6 ;  /* 0x0000000107e57824 */ /* 0x000fe200078e0206 */
        /* <DEDUP_REMOVED lines=14> */
[C---:B---3--:R-:W-:Y:S01]  /*3e20*/  HMMA.16816.F32 R52, R12.reuse, R24, RZ ;  /* 0x000000180c34723c */ /* 0x048fe200000018ff */
[----:B------:R-:W-:Y:S07]  /*3e30*/  LDSM.16.M88.4 R96, [R203+0x6000] ;  /* 0x00600000cb60783b */ /* 0x000fee0000000200 */
[C---:B------:R-:W-:Y:S08]  /*3e40*/  HMMA.16816.F32 R56, R12.reuse, R26, RZ ;  /* 0x0000001a0c38723c */ /* 0x040ff000000018ff */
[C---:B----4-:R-:W-:Y:S08]  /*3e50*/  HMMA.16816.F32 R24, R12.reuse, R42, RZ ;  /* 0x0000002a0c18723c */ /* 0x050ff000000018ff */
[C---:B-1----:R-:W-:Y:S08]  /*3e60*/  HMMA.16816.F32 R44, R12.reuse, R16, RZ ;  /* 0x000000100c2c723c */ /* 0x042ff000000018ff */
[C---:B------:R-:W-:Y:S01]  /*3e70*/  HMMA.16816.F32 R48, R12.reuse, R18, RZ ;  /* 0x000000120c30723c */ /* 0x040fe200000018ff */
[----:B------:R-:W1:Y:S07]  /*3e80*/  LDSM.16.M88.4 R16, [R202] ;  /* 0x00000000ca10783b */ /* 0x000e6e0000000200 */
[----:B------:R-:W-:Y:S08]  /*3e90*/  HMMA.16816.F32 R64, R12, R40, RZ ;  /* 0x000000280c40723c */ /* 0x000ff000000018ff */
[C---:B--2---:R-:W-:Y:S08]  /*3ea0*/  HMMA.16816.F32 R40, R8.reuse, R20, R36 ;  /* 0x000000140828723c */ /* 0x044ff00000001824 */
[C---:B------:R-:W-:Y:S08]  /*3eb0*/  HMMA.16816.F32 R12, R8.reuse, R22, R32 ;  /* 0x00000016080c723c */ /* 0x040ff00000001820 */
[C---:B------:R-:W-:Y:S01]  /*3ec0*/  HMMA.16816.F32 R76, R8.reuse, R70, R24 ;  /* 0x00000046084c723c */ /* 0x040fe20000001818 */
[----:B------:R-:W2:Y:S07]  /*3ed0*/  LDSM.16.M88.4 R24, [R198+0x11000] ;  /* 0x01100000c618783b */ /* 0x000eae0000000200 */
[C---:B------:R-:W-:Y:S01]  /*3ee0*/  HMMA.16816.F32 R20, R8.reuse, R28, R44 ;  /* 0x0000001c0814723c */ /* 0x040fe2000000182c */
[----:B------:R-:W3:Y:S07]  /*3ef0*/  LDSM.16.M88.4 R44, [R198+0x11800] ;  /* 0x01180000c62c783b */ /* 0x000eee0000000200 */
[C---:B------:R-:W-:Y:S01]  /*3f00*/  HMMA.16816.F32 R36, R8.reuse, R30, R48 ;  /* 0x0000001e0824723c */ /* 0x040fe20000001830 */
[----:B------:R-:W-:Y:S07]  /*3f10*/  LDSM.16.M88.4 R48, [R197] ;  /* 0x00000000c530783b */ /* 0x000fee0000000200 */
[C---:B------:R-:W-:Y:S08]  /*3f20*/  HMMA.16816.F32 R32, R8.reuse, R60, R52 ;  /* 0x0000003c0820723c */ /* 0x040ff00000001834 */
[C---:B------:R-:W-:Y:S01]  /*3f30*/  HMMA.16816.F32 R28, R8.reuse, R62, R56 ;  /* 0x0000003e081c723c */ /* 0x040fe20000001838 */
[----:B------:R-:W-:Y:S07]  /*3f40*/  LDSM.16.M88.4 R56, [R197+0x800] ;  /* 0x00080000c538783b */ /* 0x000fee0000000200 */
[----:B------:R-:W-:Y:S01]  /*3f50*/  HMMA.16816.F32 R60, R8, R68, R64 ;  /* 0x00000044083c723c */ /* 0x000fe20000001840 */
[----:B------:R-:W4:Y:S07]  /*3f60*/  LDSM.16.M88.4 R8, [R201] ;  /* 0x00000000c908783b */ /* 0x000f2e0000000200 */
[C---:B-1----:R-:W-:Y:S08]  /*3f70*/  HMMA.16816.F32 R72, R16.reuse, R80, R40 ;  /* 0x000000501048723c */ /* 0x042ff00000001828 */
[C---:B------:R-:W-:Y:S01]  /*3f80*/  HMMA.16816.F32 R68, R16.reuse, R82, R12 ;  /* 0x000000521044723c */ /* 0x040fe2000000180c */
[----:B------:R-:W-:Y:S04]  /*3f90*/  LDSM.16.M88.4 R12, [R199+0x4000] ;  /* 0x00400000c70c783b */ /* 0x000fe80000000200 */
[----:B------:R-:W-:Y:S03]  /*3fa0*/  LDSM.16.M88.4 R80, [R198+0x13000] ;  /* 0x01300000c650783b */ /* 0x000fe60000000200 */
[C---:B------:R-:W-:Y:S08]  /*3fb0*/  HMMA.16816.F32 R64, R16.reuse, R84, R20 ;  /* 0x000000541040723c */ /* 0x040ff00000001814 */
[C---:B------:R-:W-:Y:S01]  /*3fc0*/  HMMA.16816.F32 R52, R16.reuse, R86, R36 ;  /* 0x000000561034723c */ /* 0x040fe20000001824 */
[----:B------:R-:W1:Y:S04]  /*3fd0*/  LDSM.16.M88.4 R36, [R197+0x1000] ;  /* 0x00100000c524783b */ /* 0x000e680000000200 */
[----:B------:R-:W-:Y:S03]  /*3fe0*/  LDSM.16.M88.4 R84, [R198+0x12000] ;  /* 0x01200000c654783b */ /* 0x000fe60000000200 */
[C---:B--2---:R-:W-:Y:S01]  /*3ff0*/  HMMA.16816.F32 R40, R16.reuse, R24, R32 ;  /* 0x000000181028723c */ /* 0x044fe20000001820 */
[----:B------:R-:W2:Y:S07]  /*4000*/  LDSM.16.M88.4 R32, [R197+0x1800] ;  /* 0x00180000c520783b */ /* 0x000eae0000000200 */
[C---:B------:R-:W-:Y:S08]  /*4010*/  HMMA.16816.F32 R28, R16.reuse, R26, R28 ;  /* 0x0000001a101c723c */ /* 0x040ff0000000181c */
[C---:B---3--:R-:W-:Y:S01]  /*4020*/  HMMA.16816.F32 R24, R16.reuse, R44, R60 ;  /* 0x0000002c1018723c */ /* 0x048fe2000000183c */
[----:B------:R-:W3:Y:S07]  /*4030*/  LDSM.16.M88.4 R60, [R192+0x12000] ;  /* 0x01200000c03c783b */ /* 0x000eee0000000200 */
[----:B------:R-:W-:Y:S01]  /*4040*/  HMMA.16816.F32 R16, R16, R46, R76 ;  /* 0x0000002e1010723c */ /* 0x000fe2000000184c */
[----:B------:R-:W2:Y:S07]  /*4050*/  LDSM.16.M88.4 R76, [R192+0x12800] ;  /* 0x01280000c04c783b */ /* 0x000eae0000000200 */
[C---:B----4-:R-:W-:Y:S01]  /*4060*/  HMMA.16816.F32 R20, R8.reuse, R48, R72 ;  /* 0x000000300814723c */ /* 0x050fe20000001848 */
[----:B------:R-:W4:Y:S07]  /*4070*/  LDSM.16.M88.4 R72, [R192+0x13000] ;  /* 0x01300000c048783b */ /* 0x000f2e0000000200 */
[C---:B------:R-:W-:Y:S01]  /*4080*/  HMMA.16816.F32 R44, R8.reuse, R50, R68 ;  /* 0x00000032082c723c */ /* 0x040fe20000001844 */
[----:B------:R-:W3:Y:S07]  /*4090*/  LDSM.16.M88.4 R68, [R192+0x13800] ;  /* 0x01380000c044783b */ /* 0x000eee0000000200 */
[C---:B------:R-:W-:Y:S08]  /*40a0*/  HMMA.16816.F32 R64, R8.reuse, R56, R64 ;  /* 0x000000380840723c */ /* 0x040ff00000001840 */
[C---:B------:R-:W-:Y:S08]  /*40b0*/  HMMA.16816.F32 R56, R8.reuse, R58, R52 ;  /* 0x0000003a0838723c */ /* 0x040ff00000001834 */
[C---:B-1----:R-:W-:Y:S08]  /*40c0*/  HMMA.16816.F32 R52, R8.reuse, R36, R40 ;  /* 0x000000240834723c */ /* 0x042ff00000001828 */
[C---:B------:R-:W-:Y:S08]  /*40d0*/  HMMA.16816.F32 R48, R8.reuse, R38, R28 ;  /* 0x000000260830723c */ /* 0x040ff0000000181c */
[C---:B--2---:R-:W-:Y:S01]  /*40e0*/  HMMA.16816.F32 R36, R8.reuse, R32, R24 ;  /* 0x000000200824723c */ /* 0x044fe20000001818 */
[----:B------:R-:W-:Y:S07]  /*40f0*/  LDSM.16.M88.4 R24, [R203+0x2000] ;  /* 0x00200000cb18783b */ /* 0x000fee0000000200 */
[----:B------:R-:W-:Y:S01]  /*4100*/  HMMA.16816.F32 R16, R8, R34, R16 ;  /* 0x000000220810723c */ /* 0x000fe20000001810 */
[----:B------:R-:W1:Y:S07]  /*4110*/  LDSM.16.M88.4 R8, [R200+0x4000] ;  /* 0x00400000c808783b */ /* 0x000e6e0000000200 */
[C---:B---3--:R-:W-:Y:S08]  /*4120*/  HMMA.16816.F32 R20, R12.reuse, R60, R20 ;  /* 0x0000003c0c14723c */ /* 0x048ff00000001814 */
[C---:B------:R-:W-:Y:S01]  /*4130*/  HMMA.16816.F32 R28, R12.reuse, R62, R44 ;  /* 0x0000003e0c1c723c */ /* 0x040fe2000000182c */
[----:B------:R-:W2:Y:S04]  /*4140*/  LDSM.16.M88.4 R60, [R203+0x2800] ;  /* 0x00280000cb3c783b */ /* 0x000ea80000000200 */
[----:B------:R-:W-:Y:S03]  /*4150*/  LDSM.16.M88.4 R44, [R203+0x3800] ;  /* 0x00380000cb2c783b */ /* 0x000fe60000000200 */
[C---:B------:R-:W-:Y:S01]  /*4160*/  HMMA.16816.F32 R40, R12.reuse, R76, R64 ;  /* 0x0000004c0c28723c */ /* 0x040fe20000001840 */
[----:B------:R-:W3:Y:S07]  /*4170*/  LDSM.16.M88.4 R64, [R203+0x3000] ;  /* 0x00300000cb40783b */ /* 0x000eee0000000200 */
[C---:B----4-:R-:W-:Y:S08]  /*4180*/  HMMA.16816.F32 R52, R12.reuse, R72, R52 ;  /* 0x000000480c34723c */ /* 0x050ff00000001834 */
[C---:B------:R-:W-:Y:S01]  /*4190*/  HMMA.16816.F32 R56, R12.reuse, R78, R56 ;  /* 0x0000004e0c38723c */ /* 0x040fe20000001838 */
[----:B------:R-:W-:Y:S07]  /*41a0*/  LDSM.16.M88.4 R76, [R198+0x12800] ;  /* 0x01280000c64c783b */ /* 0x000fee0000000200 */
[C---:B------:R-:W-:Y:S01]  /*41b0*/  HMMA.16816.F32 R48, R12.reuse, R74, R48 ;  /* 0x0000004a0c30723c */ /* 0x040fe20000001830 */
[----:B------:R-:W-:Y:S07]  /*41c0*/  LDSM.16.M88.4 R72, [R198+0x13800] ;  /* 0x01380000c648783b */ /* 0x000fee0000000200 */
[C---:B------:R-:W-:Y:S08]  /*41d0*/  HMMA.16816.F32 R36, R12.reuse, R68, R36 ;  /* 0x000000440c24723c */ /* 0x040ff00000001824 */
[----:B------:R-:W-:Y:S01]  /*41e0*/  HMMA.16816.F32 R32, R12, R70, R16 ;  /* 0x000000460c20723c */ /* 0x000fe20000001810 */
[----:B------:R-:W4:Y:S07]  /*41f0*/  LDSM.16.M88.4 R12, [R202+0x4000] ;  /* 0x00400000ca0c783b */ /* 0x000f2e0000000200 */
[C---:B-1----:R-:W-:Y:S08]  /*4200*/  HMMA.16816.F32 R16, R8.reuse, R24, R20 ;  /* 0x000000180810723c */ /* 0x042ff00000001814 */
[C---:B------:R-:W-:Y:S08]  /*4210*/  HMMA.16816.F32 R28, R8.reuse, R26, R28 ;  /* 0x0000001a081c723c */ /* 0x040ff0000000181c */
[C---:B--2---:R-:W-:Y:S01]  /*4220*/  HMMA.16816.F32 R24, R8.reuse, R60, R40 ;  /* 0x0000003c0818723c */ /* 0x044fe20000001828 */
[----:B------:R-:W-:Y:S07]  /*4230*/  LDSM.16.M88.4 R40, [R197+0x2800] ;  /* 0x00280000c528783b */ /* 0x000fee0000000200 */
[C---:B---3--:R-:W-:Y:S01]  /*4240*/  HMMA.16816.F32 R68, R8.reuse, R64, R52 ;  /* 0x000000400844723c */ /* 0x048fe20000001834 */
[----:B------:R-:W-:Y:S07]  /*4250*/  LDSM.16.M88.4 R52, [R197+0x2000] ;  /* 0x00200000c534783b */ /* 0x000fee0000000200 */
[C---:B------:R-:W-:Y:S08]  /*4260*/  HMMA.16816.F32 R20, R8.reuse, R62, R56 ;  /* 0x0000003e0814723c */ /* 0x040ff00000001838 */
[C---:B------:R-:W-:Y:S08]  /*4270*/  HMMA.16816.F32 R64, R8.reuse, R66, R48 ;  /* 0x000000420840723c */ /* 0x040ff00000001830 */
[C---:B------:R-:W-:Y:S08]  /*4280*/  HMMA.16816.F32 R60, R8.reuse, R44, R36 ;  /* 0x0000002c083c723c */ /* 0x040ff00000001824 */
[----:B------:R-:W-:Y:S01]  /*4290*/  HMMA.16816.F32 R56, R8, R46, R32 ;  /* 0x0000002e0838723c */ /* 0x000fe20000001820 */
[----:B------:R-:W1:Y:S04]  /*42a0*/  LDSM.16.M88.4 R8, [R201+0x4000] ;  /* 0x00400000c908783b */ /* 0x000e680000000200 */
[----:B------:R-:W2:Y:S03]  /*42b0*/  LDSM.16.M88.4 R32, [R197+0x3000] ;  /* 0x00300000c520783b */ /* 0x000ea60000000200 */
[C---:B----4-:R-:W-:Y:S08]  /*42c0*/  HMMA.16816.F32 R36, R12.reuse, R76, R24 ;  /* 0x0000004c0c24723c */ /* 0x050ff00000001818 */
[C---:B------:R-:W-:Y:S01]  /*42d0*/  HMMA.16816.F32 R48, R12.reuse, R84, R16 ;  /* 0x000000540c30723c */ /* 0x040fe20000001810 */
[----:B------:R-:W-:Y:S07]  /*42e0*/  LDSM.16.M88.4 R16, [R199+0x8000] ;  /* 0x00800000c710783b */ /* 0x000fee0000000200 */
[C---:B------:R-:W-:Y:S01]  /*42f0*/  HMMA.16816.F32 R44, R12.reuse, R86, R28 ;  /* 0x000000560c2c723c */ /* 0x040fe2000000181c */
[----:B------:R-:W-:Y:S07]  /*4300*/  LDSM.16.M88.4 R84, [R192+0x14000] ;  /* 0x01400000c054783b */ /* 0x000fee0000000200 */
[C---:B------:R-:W-:Y:S08]  /*4310*/  HMMA.16816.F32 R24, R12.reuse, R80, R68 ;  /* 0x000000500c18723c */ /* 0x040ff00000001844 */
[C---:B------:R-:W-:Y:S01]  /*4320*/  HMMA.16816.F32 R28, R12.reuse, R78, R20 ;  /* 0x0000004e0c1c723c */ /* 0x040fe20000001814 */
[----:B------:R-:W3:Y:S07]  /*4330*/  LDSM.16.M88.4 R76, [R197+0x3800] ;  /* 0x00380000c54c783b */ /* 0x000eee0000000200 */
[C---:B------:R-:W-:Y:S01]  /*4340*/  HMMA.16816.F32 R20, R12.reuse, R82, R64 ;  /* 0x000000520c14723c */ /* 0x040fe20000001840 */
[----:B------:R-:W4:Y:S07]  /*4350*/  LDSM.16.M88.4 R80, [R192+0x14800] ;  /* 0x01480000c050783b */ /* 0x000f2e0000000200 */
[C---:B------:R-:W-:Y:S08]  /*4360*/  HMMA.16816.F32 R60, R12.reuse, R72, R60 ;  /* 0x000000480c3c723c */ /* 0x040ff0000000183c */
[----:B------:R-:W-:Y:S01]  /*4370*/  HMMA.16816.F32 R56, R12, R74, R56 ;  /* 0x0000004a0c38723c */ /* 0x000fe20000001838 */
[----:B------:R-:W-:Y:S07]  /*4380*/  LDSM.16.M88.4 R12, [R200+0x8000] ;  /* 0x00800000c80c783b */ /* 0x000fee0000000200 */
[C---:B-1----:R-:W-:Y:S08]  /*4390*/  HMMA.16816.F32 R64, R8.reuse, R40, R36 ;  /* 0x000000280840723c */ /* 0x042ff00000001824 */
[C---:B------:R-:W-:Y:S01]  /*43a0*/  HMMA.16816.F32 R72, R8.reuse, R52, R48 ;  /* 0x000000340848723c */ /* 0x040fe20000001830 */
[----:B------:R-:W-:Y:S07]  /*43b0*/  LDSM.16.M88.4 R48, [R203+0x4000] ;  /* 0x00400000cb30783b */ /* 0x000fee0000000200 */
[C---:B------:R-:W-:Y:S08]  /*43c0*/  HMMA.16816.F32 R68, R8.reuse, R54, R44 ;  /* 0x000000360844723c */ /* 0x040ff0000000182c */
[C---:B--2---:R-:W-:Y:S01]  /*43d0*/  HMMA.16816.F32 R36, R8.reuse, R32, R24 ;  /* 0x000000200824723c */ /* 0x044fe20000001818 */
[----:B------:R-:W1:Y:S07]  /*43e0*/  LDSM.16.M88.4 R24, [R192+0x15000] ;  /* 0x01500000c018783b */ /* 0x000e6e0000000200 */
[C---:B------:R-:W-:Y:S01]  /*43f0*/  HMMA.16816.F32 R52, R8.reuse, R42, R28 ;  /* 0x0000002a0834723c */ /* 0x040fe2000000181c */
[----:B------:R-:W2:Y:S07]  /*4400*/  LDSM.16.M88.4 R40, [R192+0x15800] ;  /* 0x01580000c028783b */ /* 0x000eae0000000200 */
[C---:B------:R-:W-:Y:S08]  /*4410*/  HMMA.16816.F32 R20, R8.reuse, R34, R20 ;  /* 0x000000220814723c */ /* 0x040ff00000001814 */
[----:B---3--:R-:W-:Y:S08]  /*4420*/  HMMA.16816.F32 R32, R8, R76, R60 ;  /* 0x0000004c0820723c */ /* 0x008ff0000000183c */
[----:B------:R-:W-:Y:S01]  /*4430*/  HMMA.16816.F32 R44, R16, R84, R72 ;  /* 0x00000054102c723c */ /* 0x000fe20000001848 */
[----:B------:R-:W3:Y:S07]  /*4440*/  LDSM.16.M88.4 R72, [R203+0x4800] ;  /* 0x00480000cb48783b */ /* 0x000eee0000000200 */
[----:B------:R-:W-:Y:S01]  /*4450*/  HMMA.16816.F32 R28, R8, R78, R56 ;  /* 0x0000004e081c723c */ /* 0x000fe20000001838 */
[----:B------:R-:W2:Y:S04]  /*4460*/  LDSM.16.M88.4 R76, [R203+0x5000] ;  /* 0x00500000cb4c783b */ /* 0x000ea80000000200 */
[----:B------:R-:W-:Y:S03]  /*4470*/  LDSM.16.M88.4 R8, [R202+0x8000] ;  /* 0x00800000ca08783b */ /* 0x000fe60000000200 */
[C---:B------:R-:W-:Y:S01]  /*4480*/  HMMA.16816.F32 R56, R16.reuse, R86, R68 ;  /* 0x000000561038723c */ /* 0x040fe20000001844 */
[----:B------:R-:W3:Y:S07]  /*4490*/  LDSM.16.M88.4 R84, [R198+0x14000] ;  /* 0x01400000c654783b */ /* 0x000eee0000000200 */
[C---:B----4-:R-:W-:Y:S08]  /*44a0*/  HMMA.16816.F32 R60, R16.reuse, R82, R52 ;  /* 0x00000052103c723c */ /* 0x050ff00000001834 */
[C---:B------:R-:W-:Y:S01]  /*44b0*/  HMMA.16816.F32 R64, R16.reuse, R80, R64 ;  /* 0x000000501040723c */ /* 0x040fe20000001840 */
[----:B------:R-:W-:Y:S07]  /*44c0*/  LDSM.16.M88.4 R80, [R197+0x4800] ;  /* 0x00480000c550783b */ /* 0x000fee0000000200 */
[C---:B-1----:R-:W-:Y:S08]  /*44d0*/  HMMA.16816.F32 R52, R16.reuse, R26, R20 ;  /* 0x0000001a1034723c */ /* 0x042ff00000001814 */
[C---:B------:R-:W-:Y:S08]  /*44e0*/  HMMA.16816.F32 R68, R16.reuse, R24, R36 ;  /* 0x000000181044723c */ /* 0x040ff00000001824 */
[C---:B--2---:R-:W-:Y:S08]  /*44f0*/  HMMA.16816.F32 R20, R16.reuse, R40, R32 ;  /* 0x000000281014723c */ /* 0x044ff00000001820 */
[----:B------:R-:W-:Y:S08]  /*4500*/  HMMA.16816.F32 R24, R16, R42, R28 ;  /* 0x0000002a1018723c */ /* 0x000ff0000000181c */
[C---:B------:R-:W-:Y:S08]  /*4510*/  HMMA.16816.F32 R16, R12.reuse, R48, R44 ;  /* 0x000000300c10723c */ /* 0x040ff0000000182c */
[C---:B------:R-:W-:Y:S01]  /*4520*/  HMMA.16816.F32 R36, R12.reuse, R50, R56 ;  /* 0x000000320c24723c */ /* 0x040fe20000001838 */
[----:B------:R-:W1:Y:S04]  /*4530*/  LDSM.16.M88.4 R48, [R198+0x14800] ;  /* 0x01480000c630783b */ /* 0x000e680000000200 */
[----:B------:R-:W2:Y:S03]  /*4540*/  LDSM.16.M88.4 R56, [R198+0x15000] ;  /* 0x01500000c638783b */ /* 0x000ea60000000200 */
[C---:B---3--:R-:W-:Y:S08]  /*4550*/  HMMA.16816.F32 R40, R12.reuse, R72, R64 ;  /* 0x000000480c28723c */ /* 0x048ff00000001840 */
        /* <DEDUP_REMOVED lines=9> */
[C---:B------:R-:W-:Y:S01]  /*45f0*/  HMMA.16816.F32 R28, R8.reuse, R84, R16 ;  /* 0x00000054081c723c */ /* 0x040fe20000001810 */
[----:B------:R-:W-:Y:S07]  /*4600*/  LDSM.16.M88.4 R16, [R199+0xc000] ;  /* 0x00c00000c710783b */ /* 0x000fee0000000200 */
[C---:B------:R-:W-:Y:S01]  /*4610*/  HMMA.16816.F32 R24, R8.reuse, R86, R36 ;  /* 0x000000560818723c */ /* 0x040fe20000001824 */
[----:B------:R-:W4:Y:S07]  /*4620*/  LDSM.16.M88.4 R84, [R197+0x5000] ;  /* 0x00500000c554783b */ /* 0x000f2e0000000200 */
[C---:B-1----:R-:W-:Y:S08]  /*4630*/  HMMA.16816.F32 R12, R8.reuse, R48, R40 ;  /* 0x00000030080c723c */ /* 0x042ff00000001828 */
[C---:B------:R-:W-:Y:S08]  /*4640*/  HMMA.16816.F32 R48, R8.reuse, R50, R44 ;  /* 0x000000320830723c */ /* 0x040ff0000000182c */
[C---:B--2---:R-:W-:Y:S01]  /*4650*/  HMMA.16816.F32 R52, R8.reuse, R56, R68 ;  /* 0x000000380834723c */ /* 0x044fe20000001844 */
[----:B------:R-:W1:Y:S07]  /*4660*/  LDSM.16.M88.4 R68, [R192+0x16800] ;  /* 0x01680000c044783b */ /* 0x000e6e0000000200 */
[----:B------:R-:W-:Y:S01]  /*4670*/  HMMA.16816.F32 R56, R8, R58, R64 ;  /* 0x0000003a0838723c */ /* 0x000fe20000001840 */
[----:B------:R-:W-:Y:S07]  /*4680*/  LDSM.16.M88.4 R64, [R203+0x6800] ;  /* 0x00680000cb40783b */ /* 0x000fee0000000200 */
[C---:B---3--:R-:W-:Y:S08]  /*4690*/  HMMA.16816.F32 R40, R20.reuse, R76, R28 ;  /* 0x0000004c1428723c */ /* 0x048ff0000000181c */
[----:B------:R-:W-:Y:S01]  /*46a0*/  HMMA.16816.F32 R36, R20, R78, R24 ;  /* 0x0000004e1424723c */ /* 0x000fe20000001818 */
[----:B------:R-:W2:Y:S07]  /*46b0*/  LDSM.16.M88.4 R76, [R192+0x17000] ;  /* 0x01700000c04c783b */ /* 0x000eae0000000200 */
[C---:B------:R-:W-:Y:S08]  /*46c0*/  HMMA.16816.F32 R60, R8.reuse, R72, R60 ;  /* 0x00000048083c723c */ /* 0x040ff0000000183c */
[----:B------:R-:W-:Y:S01]  /*46d0*/  HMMA.16816.F32 R44, R8, R74, R32 ;  /* 0x0000004a082c723c */ /* 0x000fe20000001820 */
[----:B------:R-:W3:Y:S04]  /*46e0*/  LDSM.16.M88.4 R8, [R200+0xc000] ;  /* 0x00c00000c808783b */ /* 0x000ee80000000200 */
[----:B------:R-:W1:Y:S03]  /*46f0*/  LDSM.16.M88.4 R72, [R203+0x7000] ;  /* 0x00700000cb48783b */ /* 0x000e660000000200 */
[C---:B------:R-:W-:Y:S08]  /*4700*/  HMMA.16816.F32 R28, R20.reuse, R82, R48 ;  /* 0x00000052141c723c */ /* 0x040ff00000001830 */
[C---:B------:R-:W-:Y:S01]  /*4710*/  HMMA.16816.F32 R32, R20.reuse, R80, R12 ;  /* 0x000000501420723c */ /* 0x040fe2000000180c */
[----:B------:R-:W1:Y:S04]  /*4720*/  LDSM.16.M88.4 R80, [R203+0x7800] ;  /* 0x00780000cb50783b */ /* 0x000e680000000200 */
[----:B------:R-:W-:Y:S03]  /*4730*/  LDSM.16.M88.4 R12, [R202+0xc000] ;  /* 0x00c00000ca0c783b */ /* 0x000fe60000000200 */
[C---:B----4-:R-:W-:Y:S08]  /*4740*/  HMMA.16816.F32 R24, R20.reuse, R84, R52 ;  /* 0x000000541418723c */ /* 0x050ff00000001834 */
[C---:B------:R-:W-:Y:S01]  /*4750*/  HMMA.16816.F32 R56, R20.reuse, R86, R56 ;  /* 0x000000561438723c */ /* 0x040fe20000001838 */
[----:B------:R-:W-:Y:S07]  /*4760*/  LDSM.16.M88.4 R84, [R198+0x17000] ;  /* 0x01700000c654783b */ /* 0x000fee0000000200 */
[C---:B------:R-:W-:Y:S08]  /*4770*/  HMMA.16816.F32 R60, R20.reuse, R92, R60 ;  /* 0x0000005c143c723c */ /* 0x040ff0000000183c */
[----:B------:R-:W-:Y:S01]  /*4780*/  HMMA.16816.F32 R52, R20, R94, R44 ;  /* 0x0000005e1434723c */ /* 0x000fe2000000182c */
[----:B------:R-:W4:Y:S07]  /*4790*/  LDSM.16.M88.4 R92, [R198+0x16000] ;  /* 0x01600000c65c783b */ /* 0x000f2e0000000200 */
[C---:B------:R-:W-:Y:S08]  /*47a0*/  HMMA.16816.F32 R20, R16.reuse, R100, R40 ;  /* 0x000000641014723c */ /* 0x040ff00000001828 */
[C---:B-1----:R-:W-:Y:S08]  /*47b0*/  HMMA.16816.F32 R40, R16.reuse, R70, R28 ;  /* 0x000000461028723c */ /* 0x042ff0000000181c */
[C---:B------:R-:W-:Y:S08]  /*47c0*/  HMMA.16816.F32 R48, R16.reuse, R102, R36 ;  /* 0x000000661030723c */ /* 0x040ff00000001824 */
[C---:B------:R-:W-:Y:S08]  /*47d0*/  HMMA.16816.F32 R44, R16.reuse, R68, R32 ;  /* 0x00000044102c723c */ /* 0x040ff00000001820 */
[C---:B--2---:R-:W-:Y:S08]  /*47e0*/  HMMA.16816.F32 R36, R16.reuse, R76, R24 ;  /* 0x0000004c1024723c */ /* 0x044ff00000001818 */
[C---:B------:R-:W-:Y:S01]  /*47f0*/  HMMA.16816.F32 R32, R16.reuse, R78, R56 ;  /* 0x0000004e1020723c */ /* 0x040fe20000001838 */
[----:B------:R-:W1:Y:S07]  /*4800*/  LDSM.16.M88.4 R76, [R198+0x16800] ;  /* 0x01680000c64c783b */ /* 0x000e6e0000000200 */
[C---:B------:R-:W-:Y:S08]  /*4810*/  HMMA.16816.F32 R28, R16.reuse, R88, R60 ;  /* 0x00000058101c723c */ /* 0x040ff0000000183c */
[----:B------:R-:W-:Y:S01]  /*4820*/  HMMA.16816.F32 R24, R16, R90, R52 ;  /* 0x0000005a1018723c */ /* 0x000fe20000001834 */
        /* <DEDUP_REMOVED lines=8> */
[C---:B------:R-:W-:Y:S08]  /*48b0*/  HMMA.16816.F32 R68, R8.reuse, R80, R28 ;  /* 0x000000500844723c */ /* 0x040ff0000000181c */
[C---:B------:R-:W-:Y:S01]  /*48c0*/  HMMA.16816.F32 R72, R8.reuse, R74, R32 ;  /* 0x0000004a0848723c */ /* 0x040fe20000001820 */
[----:B------:R-:W-:Y:S07]  /*48d0*/  LDSM.16.M88.4 R32, [R197+0x6800] ;  /* 0x00680000c520783b */ /* 0x000fee0000000200 */
[----:B------:R-:W-:Y:S01]  /*48e0*/  HMMA.16816.F32 R64, R8, R82, R24 ;  /* 0x000000520840723c */ /* 0x000fe20000001818 */
[----:B------:R-:W3:Y:S07]  /*48f0*/  LDSM.16.M88.4 R8, [R201+0xc000] ;  /* 0x00c00000c908783b */ /* 0x000eee0000000200 */
[C---:B----4-:R-:W-:Y:S08]  /*4900*/  HMMA.16816.F32 R56, R12.reuse, R92, R20 ;  /* 0x0000005c0c38723c */ /* 0x050ff00000001814 */
[----:B-1----:R-:W-:Y:S01]  /*4910*/  HMMA.16816.F32 R20, R12, R78, R60 ;  /* 0x0000004e0c14723c */ /* 0x002fe2000000183c */
[----:B------:R-:W1:Y:S01]  /*4920*/  LDSM.16.M88.4 R60, [R197+0x7800] ;  /* 0x00780000c53c783b */ /* 0x000e620000000200 */
[----:B------:R-:W-:-:S06]  /*4930*/  DEPBAR.LE SB0, 0x0 ;  /* 0x000080000000791a */ /* 0x000fcc0000000000 */
[C---:B------:R-:W-:Y:S08]  /*4940*/  HMMA.16816.F32 R28, R12.reuse, R94, R16 ;  /* 0x0000005e0c1c723c */ /* 0x040ff00000001810 */
[C---:B------:R-:W-:Y:S08]  /*4950*/  HMMA.16816.F32 R16, R12.reuse, R84, R48 ;  /* 0x000000540c10723c */ /* 0x040ff00000001830 */
[C---:B------:R-:W-:Y:S08]  /*4960*/  HMMA.16816.F32 R24, R12.reuse, R76, R44 ;  /* 0x0000004c0c18723c */ /* 0x040ff0000000182c */
[C---:B--2---:R-:W-:Y:S08]  /*4970*/  HMMA.16816.F32 R48, R12.reuse, R52, R68 ;  /* 0x000000340c30723c */ /* 0x044ff00000001844 */
[C---:B------:R-:W-:Y:S08]  /*4980*/  HMMA.16816.F32 R44, R12.reuse, R86, R72 ;  /* 0x000000560c2c723c */ /* 0x040ff00000001848 */
[----:B------:R-:W-:Y:S07]  /*4990*/  HMMA.16816.F32 R52, R12, R54, R64 ;  /* 0x000000360c34723c */ /* 0x000fee0000001840 */
[----:B------:R-:W-:Y:S01]  /*49a0*/  IMAD.IADD R12, R2, 0x1, R5 ;  /* 0x00000001020c7824 */ /* 0x000fe200078e0205 */
[----:B---3--:R-:W-:Y:S01]  /*49b0*/  HMMA.16816.F32 R72, R8, R40, R16 ;  /* 0x000000280848723c */ /* 0x008fe20000001810 */
[----:B------:R-:W-:-:S02]  /*49c0*/  IMAD.IADD R5, R5, 0x1, R6 ;  /* 0x0000000105057824 */ /* 0x000fc400078e0206 */
[--C-:B------:R-:W-:Y:S01]  /*49d0*/  IMAD.IADD R2, R225, 0x1, -R107.reuse ;  /* 0x00000001e1027824 */ /* 0x100fe200078e0a6b */
[-C--:B------:R-:W-:Y:S02]  /*49e0*/  IMNMX R231, R12, R105.reuse, PT ;  /* 0x000000690ce77217 */ /* 0x080fe40003800200 */
[----:B------:R-:W-:Y:S01]  /*49f0*/  IMNMX R230, R5, R105, PT ;  /* 0x0000006905e67217 */ /* 0x000fe20003800200 */
[----:B------:R-:W-:Y:S01]  /*4a00*/  IMAD.IADD R5, R229, 0x1, -R107 ;  /* 0x00000001e5057824 */ /* 0x000fe200078e0a6b */
[----:B------:R-:W-:Y:S01]  /*4a10*/  HMMA.16816.F32 R56, R8, R36, R56 ;  /* 0x000000240838723c */ /* 0x000fe20000001838 */
[----:B------:R-:W-:-:S03]  /*4a20*/  IMNMX R228, RZ, R2, !PT ;  /* 0x00000002ffe47217 */ /* 0x000fc60007800200 */
[----:B------:R-:W-:-:S04]  /*4a30*/  IMNMX R227, RZ, R5, !PT ;  /* 0x00000005ffe37217 */ /* 0x000fc80007800200 */
[C---:B------:R-:W-:Y:S08]  /*4a40*/  HMMA.16816.F32 R28, R8.reuse, R38, R28 ;  /* 0x00000026081c723c */ /* 0x040ff0000000181c */
[C---:B------:R-:W-:Y:S08]  /*4a50*/  HMMA.16816.F32 R64, R8.reuse, R32, R24 ;  /* 0x000000200840723c */ /* 0x040ff00000001818 */
[C---:B------:R-:W-:Y:S08]  /*4a60*/  HMMA.16816.F32 R68, R8.reuse, R34, R20 ;  /* 0x000000220844723c */ /* 0x040ff00000001814 */
[C---:B------:R-:W-:Y:S08]  /*4a70*/  HMMA.16816.F32 R40, R8.reuse, R42, R44 ;  /* 0x0000002a0828723c */ /* 0x040ff0000000182c */
[C---:B-1----:R-:W-:Y:S08]  /*4a80*/  HMMA.16816.F32 R76, R8.reuse, R60, R48 ;  /* 0x0000003c084c723c */ /* 0x042ff00000001830 */
[----:B------:R-:W-:Y:S01]  /*4a90*/  HMMA.16816.F32 R80, R8, R62, R52 ;  /* 0x0000003e0850723c */ /* 0x000fe20000001834 */
[----:B------:R-:W-:Y:S06]  /*4aa0*/  BAR.SYNC.DEFER_BLOCKING 0x0 ;  /* 0x0000000000007b1d */ /* 0x000fec0000010000 */
[----:B------:R-:W-:Y:S01]  /*4ab0*/  @!UPT UIADD3 URZ, URZ, URZ, URZ ;  /* 0x0000003f3f3ff290 */ /* 0x000fe2000fffe03f */
[----:B------:R-:W-:Y:S11]  /*4ac0*/  @!P6 BRA `(.L_x_1934) ;  /* 0x000004800000e947 */ /* 0x000ff60003800000 */
[----:B------:R-:W-:Y:S01]  /*4ad0*/  IADD3 R2, R130, -0x2, RZ ;  /* 0xfffffffe82027810 */ /* 0x000fe20007ffe0ff */
[----:B------:R-:W-:Y:S01]  /*4ae0*/  BSSY B0, `(.L_x_1935) ;  /* 0x0000045000007945 */ /* 0x000fe20003800000 */
[----:B------:R-:W-:-:S02]  /*4af0*/  ISETP.GE.AND P5, PT, R134, R226, PT ;  /* 0x000000e28600720c */ /* 0x000fc40003fa6270 */
[----:B------:R-:W-:Y:S01]  /*4b00*/  SHF.R.S32.HI R8, RZ, 0x1f, R2 ;  /* 0x0000001fff087819 */ /* 0x000fe20000011402 */
[----:B------:R-:W-:Y:S01]  /*4b10*/  IMAD R5, R112, R2, RZ ;  /* 0x0000000270057224 */ /* 0x000fe200078e02ff */
[-C--:B------:R-:W-:Y:S01]  /*4b20*/  ISETP.GE.AND P4, PT, R118, R226.reuse, PT ;  /* 0x000000e27600720c */ /* 0x080fe20003f86270 */
[-C--:B------:R-:W-:Y:S01]  /*4b30*/  IMAD.WIDE.U32 R6, R2, R111.reuse, R116 ;  /* 0x0000006f02067225 */ /* 0x080fe200078e0074 */
[-C--:B------:R-:W-:Y:S02]  /*4b40*/  ISETP.GE.AND P3, PT, R115, R226.reuse, PT ;  /* 0x000000e27300720c */ /* 0x080fe40003f66270 */
[----:B------:R-:W-:Y:S01]  /*4b50*/  ISETP.GE.AND P2, PT, R114, R226, PT ;  /* 0x000000e27200720c */ /* 0x000fe20003f46270 */
[----:B------:R-:W-:-:S04]  /*4b60*/  IMAD R2, R8, R111, R5 ;  /* 0x0000006f08027224 */ /* 0x000fc800078e0205 */
[----:B------:R-:W-:Y:S01]  /*4b70*/  IMAD.IADD R5, R7, 0x1, R2 ;  /* 0x0000000107057824 */ /* 0x000fe200078e0202 */
[CC--:B------:R-:W-:Y:S01]  /*4b80*/  @!P5 LEA R8, P1, R6.reuse, R244.reuse, 0x1 ;  /* 0x000000f40608d211 */ /* 0x0c0fe200078208ff */
[----:B------:R1:W-:Y:S02]  /*4b90*/  @P5 STS.128 [R220+0x10000], RZ ;  /* 0x010000ffdc005388 */ /* 0x0003e40000000c00 */
        /* <DEDUP_REMOVED lines=9> */
[C---:B------:R-:W-:Y:S01]  /*4c30*/  @!P2 LEA R14, P0, R6.reuse, R244, 0x1 ;  /* 0x000000f4060ea211 */ /* 0x040fe200078008ff */
[----:B------:R1:W-:Y:S01]  /*4c40*/  @P4 STS.128 [R220+0x12000], RZ ;  /* 0x012000ffdc004388 */ /* 0x0003e20000000c00 */
[----:B------:R-:W-:Y:S02]  /*4c50*/  IADD3 R2, P1, R247, R6, RZ ;  /* 0x00000006f7027210 */ /* 0x000fe40007f3e0ff */
[-CC-:B------:R-:W-:Y:S01]  /*4c60*/  @!P2 LEA.HI.X R15, R6, R245.reuse, R5.reuse, 0x1, P0 ;  /* 0x000000f5060fa211 */ /* 0x180fe200000f0c05 */
[----:B------:R-:W-:Y:S01]  /*4c70*/  @!PT LDS RZ, [RZ] ;  /* 0x00000000fffff984 */ /* 0x000fe20000000800 */
[----:B------:R-:W-:Y:S01]  /*4c80*/  @!PT LDS RZ, [RZ] ;  /* 0x00000000fffff984 */ /* 0x000fe20000000800 */
[----:B------:R-:W-:Y:S01]  /*4c90*/  @!PT LDS RZ, [RZ] ;  /* 0x00000000fffff984 */ /* 0x000fe20000000800 */
[----:B------:R1:W-:Y:S01]  /*4ca0*/  @!P4 LDGSTS.E.BYPASS.LTC128B.128 [R220+0x12000], [R10.64+0x80] ;  /* 0x120000800adccfae */ /* 0x0003e2000b901d44 */
[-C--:B------:R-:W-:Y:S01]  /*4cb0*/  @!P5 LEA R12, P0, R2, R244.reuse, 0x1 ;  /* 0x000000f4020cd211 */ /* 0x080fe200078008ff */
[----:B------:R-:W-:Y:S02]  /*4cc0*/  IMAD.X R5, R248, 0x1, R5, P1 ;  /* 0x00000001f8057824 */ /* 0x000fe400008e0605 */
[----:B------:R1:W-:Y:S03]  /*4cd0*/  @P3 STS.128 [R220+0x14000], RZ ;  /* 0x014000ffdc003388 */ /* 0x0003e60000000c00 */
[C---:B------:R-:W-:Y:S01]  /*4ce0*/  @!P5 LEA.HI.X R13, R2.reuse, R245, R5, 0x1, P0 ;  /* 0x000000f5020dd211 */ /* 0x040fe200000f0c05 */
[----:B------:R-:W-:Y:S01]  /*4cf0*/  @!PT LDS RZ, [RZ] ;  /* 0x00000000fffff984 */ /* 0x000fe20000000800 */
[----:B------:R-:W-:Y:S01]  /*4d00*/  @!PT LDS RZ, [RZ] ;  /* 0x00000000fffff984 */ /* 0x000fe20000000800 */
[----:B------:R-:W-:Y:S01]  /*4d10*/  @!PT LDS RZ, [RZ] ;  /* 0x00000000fffff984 */ /* 0x000fe20000000800 */
[----:B------:R1:W-:Y:S01]  /*4d20*/  @!P3 LDGSTS.E.BYPASS.LTC128B.128 [R220+0x14000], [R16.64+0x100] ;  /* 0x1400010010dcbfae */ /* 0x0003e2000b901d44 */
[----:B------:R-:W-:-:S03]  /*4d30*/  @!P3 LEA R6, P0, R2, R244, 0x1 ;  /* 0x000000f40206b211 */ /* 0x000fc600078008ff */
[----:B------:R1:W-:Y:S01]  /*4d40*/  @P2 STS.128 [R220+0x16000], RZ ;  /* 0x016000ffdc002388 */ /* 0x0003e20000000c00 */
[----:B------:R-:W-:-:S03]  /*4d50*/  @!P3 LEA.HI.X R7, R2, R245, R5, 0x1, P0 ;  /* 0x000000f50207b211 */ /* 0x000fc600000f0c05 */
[----:B------:R-:W-:Y:S01]  /*4d60*/  @!PT LDS RZ, [RZ] ;  /* 0x00000000fffff984 */ /* 0x000fe20000000800 */
[----:B------:R-:W-:Y:S01]  /*4d70*/  @!PT LDS RZ, [RZ] ;  /* 0x00000000fffff984 */ /* 0x000fe20000000800 */
[----:B------:R-:W-:Y:S01]  /*4d80*/  @!PT LDS RZ, [RZ] ;  /* 0x00000000fffff984 */ /* 0x000fe20000000800 */
[----:B------:R1:W-:Y:S01]  /*4d90*/  @!P2 LDGSTS.E.BYPASS.LTC128B.128 [R220+0x16000], [R14.64+0x180] ;  /* 0x160001800edcafae */ /* 0x0003e2000b901d44 */
[----:B--2---:R-:W-:-:S03]  /*4da0*/  @!P4 LEA R8, P1, R2, R244, 0x1 ;  /* 0x000000f40208c211 */ /* 0x004fc600078208ff */
[----:B------:R1:W-:Y:S01]  /*4db0*/  @P5 STS.128 [R220+0x11000], RZ ;  /* 0x011000ffdc005388 */ /* 0x0003e20000000c00 */
[----:B------:R-:W-:-:S03]  /*4dc0*/  @!P4 LEA.HI.X R9, R2, R245, R5, 0x1, P1 ;  /* 0x000000f50209c211 */ /* 0x000fc600008f0c05 */
        /* <DEDUP_REMOVED lines=22> */
.L_x_1936:
[----:B------:R-:W-:Y:S05]  /*4f30*/  BSYNC B0 ;  /* 0x0000000000007941 */ /* 0x000fea0003800000 */
.L_x_1935:
[----:B------:R-:W0:Y:S02]  /*4f40*/  LDGDEPBAR ;  /* 0x00000000000079af */ /* 0x000e240000000000 */
.L_x_1934:
[----:B------:R-:W-:Y:S05]  /*4f50*/  BSYNC B1 ;  /* 0x0000000000017941 */ /* 0x000fea0003800000 */
.L_x_1933:
[----:B------:R-:W-:-:S04]  /*4f60*/  IMAD R5, R104, 0x40, R126 ;  /* 0x0000004068057824 */ /* 0x000fc800078e027e */
[--C-:B------:R-:W-:Y:S01]  /*4f70*/  IMAD.IADD R2, R225, 0x1, -R5.reuse ;  /* 0x00000001e1027824 */ /* 0x100fe200078e0a05 */
[----:B-1----:R-:W-:Y:S01]  /*4f80*/  IADD3 R6, R5, 0x1, RZ ;  /* 0x0000000105067810 */ /* 0x002fe20007ffe0ff */
[----:B------:R-:W-:-:S03]  /*4f90*/  IMAD.IADD R8, R229, 0x1, -R5 ;  /* 0x00000001e5087824 */ /* 0x000fc600078e0a05 */
[----:B------:R-:W-:Y:S02]  /*4fa0*/  IABS R2, R2 ;  /* 0x0000000200027213 */ /* 0x000fe40000000000 */
[C---:B------:R-:W-:Y:S02]  /*4fb0*/  ISETP.GE.AND P0, PT, R6.reuse, R228, PT ;  /* 0x000000e40600720c */ /* 0x040fe40003f06270 */
[C---:B------:R-:W-:Y:S01]  /*4fc0*/  ISETP.GE.AND P3, PT, R6.reuse, R227, PT ;  /* 0x000000e30600720c */ /* 0x040fe20003f66270 */
[----:B------:R-:W-:Y:S01]  /*4fd0*/  IMAD.MOV.U32 R7, RZ, RZ, R2 ;  /* 0x000000ffff077224 */ /* 0x000fe200078e0002 */
[----:B------:R-:W-:Y:S01]  /*4fe0*/  IABS R2, R8 ;  /* 0x0000000800027213 */ /* 0x000fe20000000000 */
[----:B------:R-:W-:Y:S01]  /*4ff0*/  IMAD.IADD R8, R225, 0x1, -R6 ;  /* 0x00000001e1087824 */ /* 0x000fe200078e0a06 */
[C---:B------:R-:W-:Y:S01]  /*5000*/  ISETP.GE.OR P0, PT, R6.reuse, R231, !P0 ;  /* 0x000000e70600720c */ /* 0x040fe20004706670 */
[----:B------:R1:W2:Y:S01]  /*5010*/  I2F R14, R7 ;  /* 0x00000007000e7306 */ /* 0x0002a20000201400 */
[----:B------:R-:W-:Y:S01]  /*5020*/  ISETP.GE.OR P3, PT, R6, R230, !P3 ;  /* 0x000000e60600720c */ /* 0x000fe20005f66670 */
[----:B-1----:R-:W-:Y:S01]  /*5030*/  IMAD.MOV.U32 R7, RZ, RZ, R2 ;  /* 0x000000ffff077224 */ /* 0x002fe200078e0002 */
[----:B------:R-:W-:Y:S01]  /*5040*/  IABS R2, R8 ;  /* 0x0000000800027213 */ /* 0x000fe20000000000 */
[----:B--2---:R-:W-:-:S04]  /*5050*/  FFMA.FTZ R14, R14, -R224, R56 ;  /* 0x800000e00e0e7223 */ /* 0x004fc80000010038 */
[----:B------:R1:W2:Y:S01]  /*5060*/  I2F R13, R7 ;  /* 0x00000007000d7306 */ /* 0x0002a20000201400 */
[----:B------:R-:W-:Y:S01]  /*5070*/  IMAD.MOV.U32 R8, RZ, RZ, R2 ;  /* 0x000000ffff087224 */ /* 0x000fe200078e0002 */
[----:B------:R-:W-:-:S04]  /*5080*/  IADD3 R2, R5, 0x8, RZ ;  /* 0x0000000805027810 */ /* 0x000fc80007ffe0ff */
[C---:B------:R-:W-:Y:S01]  /*5090*/  ISETP.GE.AND P5, PT, R2.reuse, R228, PT ;  /* 0x000000e40200720c */ /* 0x040fe20003fa6270 */
[--C-:B------:R-:W-:Y:S01]  /*50a0*/  IMAD.IADD R9, R225, 0x1, -R2.reuse ;  /* 0x00000001e1097824 */ /* 0x100fe200078e0a02 */
[----:B------:R3:W4:Y:S01]  /*50b0*/  I2F R16, R8 ;  /* 0x0000000800107306 */ /* 0x0007220000201400 */
[C---:B------:R-:W-:Y:S01]  /*50c0*/  ISETP.GE.AND P2, PT, R2.reuse, R227, PT ;  /* 0x000000e30200720c */ /* 0x040fe20003f46270 */
[C---:B------:R-:W-:Y:S01]  /*50d0*/  IMAD.IADD R10, R229.reuse, 0x1, -R2 ;  /* 0x00000001e50a7824 */ /* 0x040fe200078e0a02 */
[C---:B------:R-:W-:Y:S02]  /*50e0*/  ISETP.GE.OR P5, PT, R2.reuse, R231, !P5 ;  /* 0x000000e70200720c */ /* 0x040fe40006fa6670 */
[----:B------:R-:W-:Y:S01]  /*50f0*/  ISETP.GE.OR P2, PT, R2, R230, !P2 ;  /* 0x000000e60200720c */ /* 0x000fe20005746670 */
[----:B-1----:R-:W-:Y:S01]  /*5100*/  IMAD.IADD R7, R229, 0x1, -R6 ;  /* 0x00000001e5077824 */ /* 0x002fe200078e0a06 */
[----:B------:R-:W-:Y:S01]  /*5110*/  ISETP.GE.AND P1, PT, R5, R228, PT ;  /* 0x000000e40500720c */ /* 0x000fe20003f26270 */
[----:B--2---:R-:W-:-:S03]  /*5120*/  FFMA.FTZ R13, R13, -R224, R58 ;  /* 0x800000e00d0d7223 */ /* 0x004fc6000001003a */
[----:B------:R-:W-:-:S05]  /*5130*/  IABS R7, R7 ;  /* 0x0000000700077213 */ /* 0x000fca0000000000 */
[----:B---3--:R-:W-:Y:S01]  /*5140*/  IMAD.MOV.U32 R8, RZ, RZ, R7 ;  /* 0x000000ffff087224 */ /* 0x008fe200078e0007 */
[----:B------:R-:W-:-:S03]  /*5150*/  IABS R7, R9 ;  /* 0x0000000900077213 */ /* 0x000fc60000000000 */
[----:B------:R1:W2:Y:S02]  /*5160*/  I2F R15, R8 ;  /* 0x00000008000f7306 */ /* 0x0002a40000201400 */
[----:B------:R-:W-:Y:S01]  /*5170*/  IMAD.MOV.U32 R9, RZ, RZ, R7 ;  /* 0x000000ffff097224 */ /* 0x000fe200078e0007 */
[----:B------:R-:W-:-:S05]  /*5180*/  IABS R7, R10 ;  /* 0x0000000a00077213 */ /* 0x000fca0000000000 */
[----:B------:R3:W5:Y:S01]  /*5190*/  I2F R18, R9 ;  /* 0x0000000900127306 */ /* 0x0007620000201400 */
[----:B-1----:R-:W-:-:S07]  /*51a0*/  IADD3 R8, R5, 0x9, RZ ;  /* 0x0000000905087810 */ /* 0x002fce0007ffe0ff */
[----:B------:R1:W1:Y:S01]  /*51b0*/  I2F R17, R7 ;  /* 0x0000000700117306 */ /* 0x0002620000201400 */
[--C-:B------:R-:W-:Y:S02]  /*51c0*/  IMAD.IADD R10, R225, 0x1, -R8.reuse ;  /* 0x00000001e10a7824 */ /* 0x100fe400078e0a08 */
[----:B------:R-:W-:Y:S01]  /*51d0*/  IMAD.IADD R11, R229, 0x1, -R8 ;  /* 0x00000001e50b7824 */ /* 0x000fe200078e0a08 */
[----:B---3--:R-:W-:Y:S02]  /*51e0*/  IADD3 R9, R5, 0x10, RZ ;  /* 0x0000001005097810 */ /* 0x008fe40007ffe0ff */
[----:B------:R-:W-:-:S03]  /*51f0*/  IABS R10, R10 ;  /* 0x0000000a000a7213 */ /* 0x000fc60000000000 */
[----:B------:R-:W-:Y:S02]  /*5200*/  IMAD.IADD R6, R225, 0x1, -R9 ;  /* 0x00000001e1067824 */ /* 0x000fe400078e0a09 */
[----:B-1----:R-:W-:-:S03]  /*5210*/  IMAD.MOV.U32 R7, RZ, RZ, R10 ;  /* 0x000000ffff077224 */ /* 0x002fc600078e000a */
[----:B------:R-:W-:Y:S02]  /*5220*/  IABS R6, R6 ;  /* 0x0000000600067213 */ /* 0x000fe40000000000 */
[----:B------:R-:W-:Y:S01]  /*5230*/  IABS R10, R11 ;  /* 0x0000000b000a7213 */ /* 0x000fe20000000000 */
[----:B------:R1:W3:Y:S02]  /*5240*/  I2F R22, R7 ;  /* 0x0000000700167306 */ /* 0x0002e40000201400 */
[----:B------:R-:W-:-:S06]  /*5250*/  IMAD.MOV.U32 R2, RZ, RZ, R6 ;  /* 0x000000ffff027224 */ /* 0x000fcc00078e0006 */
[----:B------:R2:W-:Y:S01]  /*5260*/  I2F R21, R2 ;  /* 0x0000000200157306 */ /* 0x0005e20000201400 */
[----:B-1----:R-:W-:Y:S02]  /*5270*/  IMAD.MOV.U32 R7, RZ, RZ, R10 ;  /* 0x000000ffff077224 */ /* 0x002fe400078e000a */
[----:B------:R-:W-:-:S05]  /*5280*/  IMAD.IADD R10, R229, 0x1, -R9 ;  /* 0x00000001e50a7824 */ /* 0x000fca00078e0a09 */
[----:B------:R1:W1:Y:S01]  /*5290*/  I2F R19, R7 ;  /* 0x0000000700137306 */ /* 0x0002620000201400 */
[----:B------:R-:W-:Y:S01]  /*52a0*/  IABS R6, R10 ;  /* 0x0000000a00067213 */ /* 0x000fe20000000000 */
[----:B--2---:R-:W2:Y:S01]  /*52b0*/  LD.E R2, [R136.64+0xdc] ;  /* 0x0000dc0488027980 */ /* 0x004ea2000c101900 */
[C---:B------:R-:W-:Y:S02]  /*52c0*/  ISETP.GE.AND P4, PT, R5.reuse, R227, PT ;  /* 0x000000e30500720c */ /* 0x040fe40003f86270 */
[----:B-1----:R-:W-:-:S05]  /*52d0*/  IADD3 R7, R5, 0x11, RZ ;  /* 0x0000001105077810 */ /* 0x002fca0007ffe0ff */
[--C-:B------:R-:W-:Y:S02]  /*52e0*/  IMAD.IADD R10, R225, 0x1, -R7.reuse ;  /* 0x00000001e10a7824 */ /* 0x100fe400078e0a07 */
[----:B------:R-:W-:Y:S01]  /*52f0*/  IMAD.MOV.U32 R11, RZ, RZ, R6 ;  /* 0x000000ffff0b7224 */ /* 0x000fe200078e0006 */
[----:B------:R-:W-:Y:S01]  /*5300*/  IADD3 R6, R5, 0x18, RZ ;  /* 0x0000001805067810 */ /* 0x000fe20007ffe0ff */
[----:B------:R-:W-:Y:S01]  /*5310*/  IMAD.IADD R12, R229, 0x1, -R7 ;  /* 0x00000001e50c7824 */ /* 0x000fe200078e0a07 */
[----:B------:R-:W-:Y:S01]  /*5320*/  IABS R10, R10 ;  /* 0x0000000a000a7213 */ /* 0x000fe20000000000 */
[----:B------:R1:W1:Y:S01]  /*5330*/  I2F R20, R11 ;  /* 0x0000000b00147306 */ /* 0x0002620000201400 */
[C---:B------:R-:W-:Y:S02]  /*5340*/  ISETP.GE.OR P1, PT, R5.reuse, R231, !P1 ;  /* 0x000000e70500720c */ /* 0x040fe40004f26670 */
[----:B------:R-:W-:Y:S02]  /*5350*/  ISETP.GE.OR P4, PT, R5, R230, !P4 ;  /* 0x000000e60500720c */ /* 0x000fe40006786670 */
[----:B------:R-:W-:-:S02]  /*5360*/  FSEL R36, R14, -INF , !P1 ;  /* 0xff8000000e247808 */ /* 0x000fc40004800000 */
[----:B------:R-:W-:Y:S02]  /*5370*/  FSEL R37, R13, -INF , !P4 ;  /* 0xff8000000d257808 */ /* 0x000fe40006000000 */
[C---:B------:R-:W-:Y:S02]  /*5380*/  ISETP.GE.AND P1, PT, R8.reuse, R228, PT ;  /* 0x000000e40800720c */ /* 0x040fe40003f26270 */
[C---:B------:R-:W-:Y:S01]  /*5390*/  ISETP.GE.AND P4, PT, R8.reuse, R227, PT ;  /* 0x000000e30800720c */ /* 0x040fe20003f86270 */
[----:B-1----:R-:W-:Y:S01]  /*53a0*/  IMAD.MOV.U32 R11, RZ, RZ, R10 ;  /* 0x000000ffff0b7224 */ /* 0x002fe200078e000a */
[----:B------:R-:W-:Y:S01]  /*53b0*/  IABS R10, R12 ;  /* 0x0000000c000a7213 */ /* 0x000fe20000000000 */
[----:B------:R-:W-:Y:S02]  /*53c0*/  IMAD.IADD R12, R225, 0x1, -R6 ;  /* 0x00000001e10c7824 */ /* 0x000fe400078e0a06 */
[----:B------:R1:W1:Y:S01]  /*53d0*/  I2F R25, R11 ;  /* 0x0000000b00197306 */ /* 0x0002620000201400 */
[----:B------:R-:W-:-:S02]  /*53e0*/  ISETP.GE.OR P1, PT, R8, R231, !P1 ;  /* 0x000000e70800720c */ /* 0x000fc40004f26670 */
[----:B------:R-:W-:Y:S01]  /*53f0*/  ISETP.GE.OR P4, PT, R8, R230, !P4 ;  /* 0x000000e60800720c */ /* 0x000fe20006786670 */
[-C--:B----4-:R-:W-:Y:S01]  /*5400*/  FFMA.FTZ R14, R16, -R224.reuse, R57 ;  /* 0x800000e0100e7223 */ /* 0x090fe20000010039 */
[----:B------:R-:W-:Y:S01]  /*5410*/  IADD3 R8, R5, 0x19, RZ ;  /* 0x0000001905087810 */ /* 0x000fe20007ffe0ff */
[----:B------:R-:W-:Y:S02]  /*5420*/  FFMA.FTZ R13, R15, -R224, R59 ;  /* 0x800000e00f0d7223 */ /* 0x000fe4000001003b */
[----:B-1----:R-:W-:Y:S01]  /*5430*/  IMAD.MOV.U32 R11, RZ, RZ, R10 ;  /* 0x000000ffff0b7224 */ /* 0x002fe200078e000a */
[----:B------:R-:W-:Y:S01]  /*5440*/  IABS R10, R12 ;  /* 0x0000000c000a7213 */ /* 0x000fe20000000000 */
[----:B------:R-:W-:Y:S02]  /*5450*/  IMAD.IADD R12, R229, 0x1, -R6 ;  /* 0x00000001e50c7824 */ /* 0x000fe400078e0a06 */
[----:B------:R1:W4:Y:S01]  /*5460*/  I2F R16, R11 ;  /* 0x0000000b00107306 */ /* 0x0003220000201400 */
[----:B------:R-:W-:-:S02]  /*5470*/  FSEL R35, R14, -INF , !P0 ;  /* 0xff8000000e237808 */ /* 0x000fc40004000000 */
[----:B------:R-:W-:Y:S02]  /*5480*/  FSEL R38, R13, -INF , !P3 ;  /* 0xff8000000d267808 */ /* 0x000fe40005800000 */
[C---:B------:R-:W-:Y:S02]  /*5490*/  ISETP.GE.AND P0, PT, R9.reuse, R228, PT ;  /* 0x000000e40900720c */ /* 0x040fe40003f06270 */
[----:B------:R-:W-:Y:S01]  /*54a0*/  ISETP.GE.AND P3, PT, R9, R227, PT ;  /* 0x000000e30900720c */ /* 0x000fe20003f66270 */
[----:B-1----:R-:W-:Y:S01]  /*54b0*/  IMAD.MOV.U32 R11, RZ, RZ, R10 ;  /* 0x000000ffff0b7224 */ /* 0x002fe200078e000a */
[----:B------:R-:W-:Y:S01]  /*54c0*/  IABS R10, R12 ;  /* 0x0000000c000a7213 */ /* 0x000fe20000000000 */
[----:B------:R-:W-:Y:S02]  /*54d0*/  IMAD.IADD R12, R225, 0x1, -R8 ;  /* 0x00000001e10c7824 */ /* 0x000fe400078e0a08 */
[----:B------:R1:W-:Y:S01]  /*54e0*/  I2F R26, R11 ;  /* 0x0000000b001a7306 */ /* 0x0003e20000201400 */
[C---:B------:R-:W-:Y:S01]  /*54f0*/  ISETP.GE.OR P0, PT, R9.reuse, R231, !P0 ;  /* 0x000000e70900720c */ /* 0x040fe20004706670 */
[----:B-----5:R-:W-:Y:S01]  /*5500*/  FFMA.FTZ R14, R18, -R224, R28 ;  /* 0x800000e0120e7223 */ /* 0x020fe2000001001c */
[----:B------:R-:W-:Y:S01]  /*5510*/  ISETP.GE.OR P3, PT, R9, R230, !P3 ;  /* 0x000000e60900720c */ /* 0x000fe20005f66670 */
[----:B------:R-:W-:Y:S01]  /*5520*/  FFMA.FTZ R13, R17, -R224, R30 ;  /* 0x800000e0110d7223 */ /* 0x000fe2000001001e */
[----:B------:R-:W-:Y:S01]  /*5530*/  IADD3 R9, R5, 0x20, RZ ;  /* 0x0000002005097810 */ /* 0x000fe20007ffe0ff */
[----:B-1----:R-:W-:Y:S01]  /*5540*/  IMAD.MOV.U32 R11, RZ, RZ, R10 ;  /* 0x000000ffff0b7224 */ /* 0x002fe200078e000a */
[----:B------:R-:W-:-:S03]  /*5550*/  IABS R10, R12 ;  /* 0x0000000c000a7213 */ /* 0x000fc60000000000 */
[----:B------:R1:W5:Y:S01]  /*5560*/  I2F R15, R11 ;  /* 0x0000000b000f7306 */ /* 0x0003620000201400 */
[----:B------:R-:W-:Y:S01]  /*5570*/  FSEL R34, R14, -INF , !P5 ;  /* 0xff8000000e227808 */ /* 0x000fe20006800000 */
[----:B------:R-:W-:Y:S01]  /*5580*/  IMAD.IADD R12, R229, 0x1, -R8 ;  /* 0x00000001e50c7824 */ /* 0x000fe200078e0a08 */
[----:B------:R-:W-:Y:S02]  /*5590*/  FSEL R60, R13, -INF , !P2 ;  /* 0xff8000000d3c7808 */ /* 0x000fe40005000000 */
[C---:B------:R-:W-:Y:S02]  /*55a0*/  ISETP.GE.AND P5, PT, R7.reuse, R228, PT ;  /* 0x000000e40700720c */ /* 0x040fe40003fa6270 */
[----:B------:R-:W-:Y:S01]  /*55b0*/  ISETP.GE.AND P2, PT, R7, R227, PT ;  /* 0x000000e30700720c */ /* 0x000fe20003f46270 */
[----:B-1----:R-:W-:-:S04]  /*55c0*/  IMAD.MOV.U32 R11, RZ, RZ, R10 ;  /* 0x000000ffff0b7224 */ /* 0x002fc800078e000a */
[----:B------:R1:W1:Y:S01]  /*55d0*/  I2F R27, R11 ;  /* 0x0000000b001b7306 */ /* 0x0002620000201400 */
[C---:B------:R-:W-:Y:S02]  /*55e0*/  ISETP.GE.OR P5, PT, R7.reuse, R231, !P5 ;  /* 0x000000e70700720c */ /* 0x040fe40006fa6670 */
[----:B------:R-:W-:Y:S02]  /*55f0*/  ISETP.GE.OR P2, PT, R7, R230, !P2 ;  /* 0x000000e60700720c */ /* 0x000fe40005746670 */
[----:B------:R-:W-:Y:S01]  /*5600*/  IABS R10, R12 ;  /* 0x0000000c000a7213 */ /* 0x000fe20000000000 */
[-C--:B---3--:R-:W-:Y:S02]  /*5610*/  FFMA.FTZ R14, R22, -R224.reuse, R29 ;  /* 0x800000e0160e7223 */ /* 0x088fe4000001001d */
[----:B-1----:R-:W-:Y:S01]  /*5620*/  IMAD.IADD R11, R225, 0x1, -R9 ;  /* 0x00000001e10b7824 */ /* 0x002fe200078e0a09 */
[----:B------:R1:W3:Y:S04]  /*5630*/  I2F R24, R10 ;  /* 0x0000000a00187306 */ /* 0x0002e80000201400 */
[----:B------:R-:W-:Y:S01]  /*5640*/  IABS R7, R11 ;  /* 0x0000000b00077213 */ /* 0x000fe20000000000 */
[----:B------:R-:W-:-:S04]  /*5650*/  FFMA.FTZ R13, R19, -R224, R31 ;  /* 0x800000e0130d7223 */ /* 0x000fc8000001001f */
        /* <DEDUP_REMOVED lines=8> */
[----:B------:R-:W-:-:S02]  /*56e0*/  ISETP.GE.OR P1, PT, R6, R231, !P1 ;  /* 0x000000e70600720c */ /* 0x000fc40004f26670 */
[----:B------:R-:W-:Y:S02]  /*56f0*/  ISETP.GE.OR P4, PT, R6, R230, !P4 ;  /* 0x000000e60600720c */ /* 0x000fe40006786670 */
[----:B------:R-:W-:Y:S01]  /*5700*/  IABS R7, R12 ;  /* 0x0000000c00077213 */ /* 0x000fe20000000000 */
[----:B-1----:R-:W-:-:S03]  /*5710*/  IMAD.IADD R11, R225, 0x1, -R10 ;  /* 0x00000001e10b7824 */ /* 0x002fc600078e0a0a */
[----:B------:R1:W-:Y:S02]  /*5720*/  I2F R22, R7 ;  /* 0x0000000700167306 */ /* 0x0003e40000201400 */
[----:B------:R-:W-:Y:S01]  /*5730*/  IABS R6, R11 ;  /* 0x0000000b00067213 */ /* 0x000fe20000000000 */
[-C--:B------:R-:W-:Y:S02]  /*5740*/  FFMA.FTZ R14, R21, -R224.reuse, R64 ;  /* 0x800000e0150e7223 */ /* 0x080fe40000010040 */
[----:B------:R-:W-:Y:S02]  /*5750*/  FFMA.FTZ R13, R20, -R224, R66 ;  /* 0x800000e0140d7223 */ /* 0x000fe40000010042 */
[----:B------:R-:W-:Y:S02]  /*5760*/  IMAD.MOV.U32 R11, RZ, RZ, R6 ;  /* 0x000000ffff0b7224 */ /* 0x000fe400078e0006 */
[----:B------:R-:W-:Y:S01]  /*5770*/  IMAD.IADD R12, R229, 0x1, -R10 ;  /* 0x00000001e50c7824 */ /* 0x000fe200078e0a0a */
[----:B------:R-:W-:-:S02]  /*5780*/  FSEL R28, R14, -INF , !P0 ;  /* 0xff8000000e1c7808 */ /* 0x000fc40004000000 */
[----:B-1----:R-:W-:Y:S01]  /*5790*/  IADD3 R7, R5, 0x28, RZ ;  /* 0x0000002805077810 */ /* 0x002fe20007ffe0ff */
[----:B------:R1:W-:Y:S01]  /*57a0*/  I2F R21, R11 ;  /* 0x0000000b00157306 */ /* 0x0003e20000201400 */
[----:B------:R-:W-:Y:S02]  /*57b0*/  FSEL R30, R13, -INF , !P3 ;  /* 0xff8000000d1e7808 */ /* 0x000fe40005800000 */
[C---:B------:R-:W-:Y:S02]  /*57c0*/  ISETP.GE.AND P0, PT, R8.reuse, R228, PT ;  /* 0x000000e40800720c */ /* 0x040fe40003f06270 */
[C---:B------:R-:W-:Y:S02]  /*57d0*/  ISETP.GE.AND P3, PT, R8.reuse, R227, PT ;  /* 0x000000e30800720c */ /* 0x040fe40003f66270 */
[----:B------:R-:W-:Y:S02]  /*57e0*/  IABS R6, R12 ;  /* 0x0000000c00067213 */ /* 0x000fe40000000000 */
[----:B------:R-:W-:-:S02]  /*57f0*/  ISETP.GE.OR P0, PT, R8, R231, !P0 ;  /* 0x000000e70800720c */ /* 0x000fc40004706670 */
[----:B------:R-:W-:Y:S01]  /*5800*/  ISETP.GE.OR P3, PT, R8, R230, !P3 ;  /* 0x000000e60800720c */ /* 0x000fe20005f66670 */
[--C-:B-1----:R-:W-:Y:S01]  /*5810*/  IMAD.IADD R11, R225, 0x1, -R7.reuse ;  /* 0x00000001e10b7824 */ /* 0x102fe200078e0a07 */
[----:B------:R1:W-:Y:S01]  /*5820*/  I2F R20, R6 ;  /* 0x0000000600147306 */ /* 0x0003e20000201400 */
[----:B------:R-:W-:-:S03]  /*5830*/  IMAD.IADD R12, R229, 0x1, -R7 ;  /* 0x00000001e50c7824 */ /* 0x000fc600078e0a07 */
[----:B------:R-:W-:Y:S01]  /*5840*/  IABS R8, R11 ;  /* 0x0000000b00087213 */ /* 0x000fe20000000000 */
[-C--:B------:R-:W-:Y:S02]  /*5850*/  FFMA.FTZ R14, R25, -R224.reuse, R65 ;  /* 0x800000e0190e7223 */ /* 0x080fe40000010041 */
[----:B----4-:R-:W-:Y:S02]  /*5860*/  FFMA.FTZ R13, R16, -R224, R67 ;  /* 0x800000e0100d7223 */ /* 0x010fe40000010043 */
[----:B------:R-:W-:Y:S01]  /*5870*/  IMAD.MOV.U32 R11, RZ, RZ, R8 ;  /* 0x000000ffff0b7224 */ /* 0x000fe200078e0008 */
[----:B------:R-:W-:Y:S02]  /*5880*/  IABS R8, R12 ;  /* 0x0000000c00087213 */ /* 0x000fe40000000000 */
[----:B-1----:R-:W-:Y:S01]  /*5890*/  IADD3 R6, R5, 0x29, RZ ;  /* 0x0000002905067810 */ /* 0x002fe20007ffe0ff */
[----:B------:R1:W-:Y:S04]  /*58a0*/  I2F R19, R11 ;  /* 0x0000000b00137306 */ /* 0x0003e80000201400 */
[----:B------:R-:W-:Y:S01]  /*58b0*/  IMAD.IADD R12, R225, 0x1, -R6 ;  /* 0x00000001e10c7824 */ /* 0x000fe200078e0a06 */
[----:B------:R-:W-:-:S02]  /*58c0*/  FSEL R25, R14, -INF , !P5 ;  /* 0xff8000000e197808 */ /* 0x000fc40006800000 */
[----:B------:R-:W-:Y:S02]  /*58d0*/  FSEL R29, R13, -INF , !P2 ;  /* 0xff8000000d1d7808 */ /* 0x000fe40005000000 */
[C---:B------:R-:W-:Y:S02]  /*58e0*/  ISETP.GE.AND P5, PT, R9.reuse, R228, PT ;  /* 0x000000e40900720c */ /* 0x040fe40003fa6270 */
[C---:B------:R-:W-:Y:S01]  /*58f0*/  ISETP.GE.AND P2, PT, R9.reuse, R227, PT ;  /* 0x000000e30900720c */ /* 0x040fe20003f46270 */
[----:B-1----:R-:W-:Y:S01]  /*5900*/  IMAD.MOV.U32 R11, RZ, RZ, R8 ;  /* 0x000000ffff0b7224 */ /* 0x002fe200078e0008 */
[----:B------:R-:W-:Y:S02]  /*5910*/  IABS R8, R12 ;  /* 0x0000000c00087213 */ /* 0x000fe40000000000 */
[C---:B------:R-:W-:Y:S02]  /*5920*/  ISETP.GE.OR P5, PT, R9.reuse, R231, !P5 ;  /* 0x000000e70900720c */ /* 0x040fe40006fa6670 */
[----:B------:R-:W-:Y:S01]  /*5930*/  ISETP.GE.OR P2, PT, R9, R230, !P2 ;  /* 0x000000e60900720c */ /* 0x000fe20005746670 */
[----:B------:R-:W-:Y:S01]  /*5940*/  IMAD.MOV.U32 R12, RZ, RZ, R8 ;  /* 0x000000ffff0c7224 */ /* 0x000fe200078e0008 */
[----:B------:R-:W-:Y:S01]  /*5950*/  IADD3 R9, R5, 0x30, RZ ;  /* 0x0000003005097810 */ /* 0x000fe20007ffe0ff */
[----:B------:R1:W4:Y:S01]  /*5960*/  I2F R18, R11 ;  /* 0x0000000b00127306 */ /* 0x0003220000201400 */
[----:B-----5:R-:W-:-:S02]  /*5970*/  FFMA.FTZ R14, R15, -R224, R70 ;  /* 0x800000e00f0e7223 */ /* 0x020fc40000010046 */
[----:B------:R-:W-:-:S05]  /*5980*/  FFMA.FTZ R13, R26, -R224, R68 ;  /* 0x800000e01a0d7223 */ /* 0x000fca0000010044 */
[----:B------:R5:W2:Y:S01]  /*5990*/  I2F R15, R12 ;  /* 0x0000000c000f7306 */ /* 0x000aa20000201400 */
[----:B------:R-:W-:Y:S01]  /*59a0*/  FSEL R32, R13, -INF , !P1 ;  /* 0xff8000000d207808 */ /* 0x000fe20004800000 */
[----:B-1----:R-:W-:Y:S01]  /*59b0*/  IMAD.IADD R11, R229, 0x1, -R6 ;  /* 0x00000001e50b7824 */ /* 0x002fe200078e0a06 */
[----:B------:R-:W-:Y:S01]  /*59c0*/  FSEL R51, R14, -INF , !P4 ;  /* 0xff8000000e337808 */ /* 0x000fe20006000000 */
[----:B-----5:R-:W-:-:S03]  /*59d0*/  IMAD.IADD R12, R225, 0x1, -R9 ;  /* 0x00000001e10c7824 */ /* 0x020fc600078e0a09 */
[----:B------:R-:W-:Y:S02]  /*59e0*/  IABS R11, R11 ;  /* 0x0000000b000b7213 */ /* 0x000fe40000000000 */
[----:B------:R-:W-:Y:S02]  /*59f0*/  IADD3 R8, R5, 0x31, RZ ;  /* 0x0000003105087810 */ /* 0x000fe40007ffe0ff */
[----:B------:R-:W-:Y:S02]  /*5a00*/  IABS R12, R12 ;  /* 0x0000000c000c7213 */ /* 0x000fe40000000000 */
[C---:B------:R-:W-:Y:S02]  /*5a10*/  ISETP.GE.AND P1, PT, R10.reuse, R228, PT ;  /* 0x000000e40a00720c */ /* 0x040fe40003f26270 */
[----:B------:R-:W-:Y:S01]  /*5a20*/  ISETP.GE.AND P4, PT, R10, R227, PT ;  /* 0x000000e30a00720c */ /* 0x000fe20003f86270 */
[----:B------:R1:W5:Y:S01]  /*5a30*/  I2F R17, R11 ;  /* 0x0000000b00117306 */ /* 0x0003620000201400 */
[----:B------:R-:W-:-:S02]  /*5a40*/  FFMA.FTZ R14, R27, -R224, R69 ;  /* 0x800000e01b0e7223 */ /* 0x000fc40000010045 */
[----:B---3--:R-:W-:Y:S01]  /*5a50*/  FFMA.FTZ R13, R24, -R224, R71 ;  /* 0x800000e0180d7223 */ /* 0x008fe20000010047 */
[C---:B------:R-:W-:Y:S02]  /*5a60*/  ISETP.GE.OR P1, PT, R10.reuse, R231, !P1 ;  /* 0x000000e70a00720c */ /* 0x040fe40004f26670 */
[----:B------:R-:W-:Y:S01]  /*5a70*/  ISETP.GE.OR P4, PT, R10, R230, !P4 ;  /* 0x000000e60a00720c */ /* 0x000fe20006786670 */
[----:B------:R-:W-:Y:S01]  /*5a80*/  IMAD.IADD R10, R225, 0x1, -R8 ;  /* 0x00000001e10a7824 */ /* 0x000fe200078e0a08 */
[----:B------:R-:W-:Y:S02]  /*5a90*/  FSEL R26, R13, -INF , !P3 ;  /* 0xff8000000d1a7808 */ /* 0x000fe40005800000 */
[----:B------:R-:W-:Y:S01]  /*5aa0*/  ISETP.GE.AND P3, PT, R7, R227, PT ;  /* 0x000000e30700720c */ /* 0x000fe20003f66270 */
[----:B-1----:R-:W-:Y:S02]  /*5ab0*/  IMAD.MOV.U32 R11, RZ, RZ, R12 ;  /* 0x000000ffff0b7224 */ /* 0x002fe400078e000c */
[----:B------:R-:W-:Y:S01]  /*5ac0*/  FFMA.FTZ R12, R23, -R224, R72 ;  /* 0x800000e0170c7223 */ /* 0x000fe20000010048 */
[----:B------:R-:W-:Y:S01]  /*5ad0*/  FSEL R23, R14, -INF , !P0 ;  /* 0xff8000000e177808 */ /* 0x000fe20004000000 */
[----:B------:R1:W3:Y:S01]  /*5ae0*/  I2F R16, R11 ;  /* 0x0000000b00107306 */ /* 0x0002e20000201400 */
[----:B------:R-:W-:-:S02]  /*5af0*/  ISETP.GE.AND P0, PT, R7, R228, PT ;  /* 0x000000e40700720c */ /* 0x000fc40003f06270 */
[----:B------:R-:W-:Y:S02]  /*5b00*/  IABS R10, R10 ;  /* 0x0000000a000a7213 */ /* 0x000fe40000000000 */
[C---:B------:R-:W-:Y:S02]  /*5b10*/  ISETP.GE.OR P0, PT, R7.reuse, R231, !P0 ;  /* 0x000000e70700720c */ /* 0x040fe40004706670 */
[----:B------:R-:W-:Y:S01]  /*5b20*/  ISETP.GE.OR P3, PT, R7, R230, !P3 ;  /* 0x000000e60700720c */ /* 0x000fe20005f66670 */
[-C--:B----4-:R-:W-:Y:S01]  /*5b30*/  FFMA.FTZ R7, R18, -R224.reuse, R42 ;  /* 0x800000e012077223 */ /* 0x090fe2000001002a */
[----:B------:R4:W2:Y:S01]  /*5b40*/  I2F R14, R10 ;  /* 0x0000000a000e7306 */ /* 0x0008a20000201400 */
[----:B------:R-:W-:Y:S01]  /*5b50*/  FSEL R47, R12, -INF , !P5 ;  /* 0xff8000000c2f7808 */ /* 0x000fe20006800000 */
[----:B-1----:R-:W-:Y:S01]  /*5b60*/  FFMA.FTZ R11, R22, -R224, R74 ;  /* 0x800000e0160b7223 */ /* 0x002fe2000001004a */
[----:B------:R-:W-:Y:S01]  /*5b70*/  ISETP.GE.AND P5, PT, R6, R228, PT ;  /* 0x000000e40600720c */ /* 0x000fe20003fa6270 */
[----:B------:R-:W-:-:S03]  /*5b80*/  FFMA.FTZ R12, R21, -R224, R73 ;  /* 0x800000e0150c7223 */ /* 0x000fc60000010049 */
[----:B------:R-:W-:Y:S02]  /*5b90*/  FSEL R54, R11, -INF , !P2 ;  /* 0xff8000000b367808 */ /* 0x000fe40005000000 */
[----:B------:R-:W-:Y:S01]  /*5ba0*/  ISETP.GE.AND P2, PT, R6, R227, PT ;  /* 0x000000e30600720c */ /* 0x000fe20003f46270 */
[-C--:B----4-:R-:W-:Y:S01]  /*5bb0*/  FFMA.FTZ R10, R20, -R224.reuse, R75 ;  /* 0x800000e0140a7223 */ /* 0x090fe2000001004b */
[----:B------:R-:W-:Y:S01]  /*5bc0*/  FSEL R57, R7, -INF , !P3 ;  /* 0xff80000007397808 */ /* 0x000fe20005800000 */
[-C--:B------:R-:W-:Y:S01]  /*5bd0*/  FFMA.FTZ R11, R19, -R224.reuse, R40 ;  /* 0x800000e0130b7223 */ /* 0x080fe20000010028 */
[C---:B------:R-:W-:Y:S01]  /*5be0*/  ISETP.GE.OR P5, PT, R6.reuse, R231, !P5 ;  /* 0x000000e70600720c */ /* 0x040fe20006fa6670 */
[----:B--2---:R-:W-:Y:S01]  /*5bf0*/  FFMA.FTZ R15, R15, -R224, R41 ;  /* 0x800000e00f0f7223 */ /* 0x004fe20000010029 */
[----:B------:R-:W-:Y:S01]  /*5c00*/  ISETP.GE.OR P2, PT, R6, R230, !P2 ;  /* 0x000000e60600720c */ /* 0x000fe20005746670 */
[----:B-----5:R-:W-:Y:S01]  /*5c10*/  FFMA.FTZ R13, R17, -R224, R43 ;  /* 0x800000e0110d7223 */ /* 0x020fe2000001002b */
[----:B------:R-:W-:Y:S01]  /*5c20*/  IADD3 R6, R5, 0x38, RZ ;  /* 0x0000003805067810 */ /* 0x000fe20007ffe0ff */
[----:B------:R-:W-:Y:S01]  /*5c30*/  IMAD.IADD R7, R229, 0x1, -R8 ;  /* 0x00000001e5077824 */ /* 0x000fe200078e0a08 */
[----:B------:R-:W-:-:S02]  /*5c40*/  FSEL R24, R12, -INF , !P1 ;  /* 0xff8000000c187808 */ /* 0x000fc40004800000 */
[----:B------:R-:W-:Y:S02]  /*5c50*/  FSEL R49, R10, -INF , !P4 ;  /* 0xff8000000a317808 */ /* 0x000fe40006000000 */
[CC--:B------:R-:W-:Y:S02]  /*5c60*/  ISETP.GE.AND P1, PT, R9.reuse, R228.reuse, PT ;  /* 0x000000e40900720c */ /* 0x0c0fe40003f26270 */
[-C--:B------:R-:W-:Y:S02]  /*5c70*/  ISETP.GE.AND P4, PT, R9, R227.reuse, PT ;  /* 0x000000e30900720c */ /* 0x080fe40003f86270 */
[----:B------:R-:W-:Y:S02]  /*5c80*/  FSEL R42, R11, -INF , !P0 ;  /* 0xff8000000b2a7808 */ /* 0x000fe40004000000 */
[C---:B------:R-:W-:Y:S02]  /*5c90*/  ISETP.GE.AND P0, PT, R8.reuse, R228, PT ;  /* 0x000000e40800720c */ /* 0x040fe40003f06270 */
[----:B------:R-:W-:-:S02]  /*5ca0*/  ISETP.GE.AND P3, PT, R8, R227, PT ;  /* 0x000000e30800720c */ /* 0x000fc40003f66270 */
[----:B------:R-:W-:Y:S02]  /*5cb0*/  FSEL R50, R15, -INF , !P5 ;  /* 0xff8000000f327808 */ /* 0x000fe40006800000 */
[----:B------:R-:W-:Y:S02]  /*5cc0*/  FSEL R59, R13, -INF , !P2 ;  /* 0xff8000000d3b7808 */ /* 0x000fe40005000000 */
[C---:B------:R-:W-:Y:S02]  /*5cd0*/  ISETP.GE.AND P5, PT, R6.reuse, R228, PT ;  /* 0x000000e40600720c */ /* 0x040fe40003fa6270 */
[----:B------:R-:W-:Y:S02]  /*5ce0*/  ISETP.GE.AND P2, PT, R6, R227, PT ;  /* 0x000000e30600720c */ /* 0x000fe40003f46270 */
[----:B------:R-:W-:Y:S02]  /*5cf0*/  IABS R11, R7 ;  /* 0x00000007000b7213 */ /* 0x000fe40000000000 */
[----:B------:R-:W-:-:S02]  /*5d00*/  ISETP.GE.OR P1, PT, R9, R231, !P1 ;  /* 0x000000e70900720c */ /* 0x000fc40004f26670 */
[-C--:B------:R-:W-:Y:S01]  /*5d10*/  ISETP.GE.OR P4, PT, R9, R230.reuse, !P4 ;  /* 0x000000e60900720c */ /* 0x080fe20006786670 */
[C---:B------:R-:W-:Y:S01]  /*5d20*/  IMAD.IADD R9, R229.reuse, 0x1, -R9 ;  /* 0x00000001e5097824 */ /* 0x040fe200078e0a09 */
[----:B------:R-:W-:Y:S01]  /*5d30*/  FMNMX.FTZ R7, R36, R35, !PT ;  /* 0x0000002324077209 */ /* 0x000fe20007810000 */
[--C-:B------:R-:W-:Y:S01]  /*5d40*/  IMAD.IADD R10, R229, 0x1, -R6.reuse ;  /* 0x00000001e50a7824 */ /* 0x100fe200078e0a06 */
[CC--:B------:R-:W-:Y:S02]  /*5d50*/  ISETP.GE.OR P0, PT, R8.reuse, R231.reuse, !P0 ;  /* 0x000000e70800720c */ /* 0x0c0fe40004706670 */
[-C--:B------:R-:W-:Y:S01]  /*5d60*/  ISETP.GE.OR P3, PT, R8, R230.reuse, !P3 ;  /* 0x000000e60800720c */ /* 0x080fe20005f66670 */
[----:B------:R-:W-:Y:S01]  /*5d70*/  IMAD.IADD R8, R225, 0x1, -R6 ;  /* 0x00000001e1087824 */ /* 0x000fe200078e0a06 */
[C---:B------:R-:W-:Y:S02]  /*5d80*/  ISETP.GE.OR P5, PT, R6.reuse, R231, !P5 ;  /* 0x000000e70600720c */ /* 0x040fe40006fa6670 */
[----:B------:R-:W-:-:S02]  /*5d90*/  ISETP.GE.OR P2, PT, R6, R230, !P2 ;  /* 0x000000e60600720c */ /* 0x000fc40005746670 */
[----:B------:R-:W-:Y:S02]  /*5da0*/  FMNMX.FTZ R6, R34, R7, !PT ;  /* 0x0000000722067209 */ /* 0x000fe40007810000 */
[----:B------:R-:W-:Y:S02]  /*5db0*/  IABS R9, R9 ;  /* 0x0000000900097213 */ /* 0x000fe40000000000 */
[----:B------:R-:W-:Y:S02]  /*5dc0*/  IADD3 R5, R5, 0x39, RZ ;  /* 0x0000003905057810 */ /* 0x000fe40007ffe0ff */
[----:B------:R-:W-:Y:S01]  /*5dd0*/  FMNMX.FTZ R6, R31, R6, !PT ;  /* 0x000000061f067209 */ /* 0x000fe20007810000 */
[----:B------:R1:W-:Y:S01]  /*5de0*/  I2F R15, R9 ;  /* 0x00000009000f7306 */ /* 0x0003e20000201400 */
[----:B------:R-:W-:Y:S01]  /*5df0*/  IABS R8, R8 ;  /* 0x0000000800087213 */ /* 0x000fe20000000000 */
[----:B------:R-:W-:Y:S01]  /*5e00*/  IMAD.IADD R7, R225, 0x1, -R5 ;  /* 0x00000001e1077824 */ /* 0x000fe200078e0a05 */
[----:B------:R-:W-:Y:S01]  /*5e10*/  FMNMX.FTZ R6, R28, R6, !PT ;  /* 0x000000061c067209 */ /* 0x000fe20007810000 */
[----:B-1----:R-:W-:-:S02]  /*5e20*/  IMAD.MOV.U32 R9, RZ, RZ, R11 ;  /* 0x000000ffff097224 */ /* 0x002fc400078e000b */
[----:B------:R-:W-:Y:S01]  /*5e30*/  IMAD.MOV.U32 R11, RZ, RZ, R8 ;  /* 0x000000ffff0b7224 */ /* 0x000fe200078e0008 */
[----:B------:R-:W-:Y:S01]  /*5e40*/  FMNMX.FTZ R8, R37, R38, !PT ;  /* 0x0000002625087209 */ /* 0x000fe20007810000 */
[----:B------:R1:W-:Y:S01]  /*5e50*/  I2F R13, R9 ;  /* 0x00000009000d7306 */ /* 0x0003e20000201400 */
[-C--:B---3--:R-:W-:Y:S02]  /*5e60*/  FFMA.FTZ R16, R16, -R224.reuse, R76 ;  /* 0x800000e010107223 */ /* 0x088fe4000001004c */
[----:B------:R-:W-:Y:S01]  /*5e70*/  FFMA.FTZ R14, R14, -R224, R77 ;  /* 0x800000e00e0e7223 */ /* 0x000fe2000001004d */
[----:B-1----:R-:W-:Y:S02]  /*5e80*/  FMNMX.FTZ R9, R25, R6, !PT ;  /* 0x0000000619097209 */ /* 0x002fe40007810000 */
[----:B------:R-:W-:Y:S02]  /*5e90*/  IABS R6, R7 ;  /* 0x0000000700067213 */ /* 0x000fe40000000000 */
[----:B------:R-:W-:-:S02]  /*5ea0*/  FMNMX.FTZ R7, R60, R8, !PT ;  /* 0x000000083c077209 */ /* 0x000fc40007810000 */
[----:B------:R-:W-:Y:S02]  /*5eb0*/  FMNMX.FTZ R8, R32, R9, !PT ;  /* 0x0000000920087209 */ /* 0x000fe40007810000 */
[----:B------:R-:W-:Y:S01]  /*5ec0*/  FMNMX.FTZ R7, R33, R7, !PT ;  /* 0x0000000721077209 */ /* 0x000fe20007810000 */
[----:B------:R-:W1:Y:S01]  /*5ed0*/  I2F R12, R11 ;  /* 0x0000000b000c7306 */ /* 0x000e620000201400 */
[----:B------:R-:W-:Y:S01]  /*5ee0*/  FMNMX.FTZ R8, R23, R8, !PT ;  /* 0x0000000817087209 */ /* 0x000fe20007810000 */
[----:B------:R-:W-:-:S03]  /*5ef0*/  IMAD.IADD R9, R229, 0x1, -R5 ;  /* 0x00000001e5097824 */ /* 0x000fc600078e0a05 */
[----:B------:R-:W-:-:S03]  /*5f00*/  FMNMX.FTZ R8, R47, R8, !PT ;  /* 0x000000082f087209 */ /* 0x000fc60007810000 */
[----:B------:R2:W3:Y:S01]  /*5f10*/  I2F R11, R6 ;  /* 0x00000006000b7306 */ /* 0x0004e20000201400 */
[----:B------:R-:W-:Y:S02]  /*5f20*/  FSEL R48, R16, -INF , !P1 ;  /* 0xff80000010307808 */ /* 0x000fe40004800000 */
[----:B------:R-:W-:Y:S02]  /*5f30*/  FSEL R53, R14, -INF , !P0 ;  /* 0xff8000000e357808 */ /* 0x000fe40004000000 */
[----:B------:R-:W-:Y:S02]  /*5f40*/  FMNMX.FTZ R8, R24, R8, !PT ;  /* 0x0000000818087209 */ /* 0x000fe40007810000 */
[C---:B------:R-:W-:Y:S02]  /*5f50*/  ISETP.GE.AND P1, PT, R5.reuse, R228, PT ;  /* 0x000000e40500720c */ /* 0x040fe40003f26270 */
[----:B------:R-:W-:Y:S02]  /*5f60*/  ISETP.GE.AND P0, PT, R5, R227, PT ;  /* 0x000000e30500720c */ /* 0x000fe40003f06270 */
[----:B--2---:R-:W-:-:S04]  /*5f70*/  FMNMX.FTZ R6, R30, R7, !PT ;  /* 0x000000071e067209 */ /* 0x004fc80007810000 */
[----:B------:R-:W-:Y:S02]  /*5f80*/  FMNMX.FTZ R7, R29, R6, !PT ;  /* 0x000000061d077209 */ /* 0x000fe40007810000 */
[----:B------:R-:W-:Y:S02]  /*5f90*/  IABS R6, R9 ;  /* 0x0000000900067213 */ /* 0x000fe40000000000 */
[----:B------:R-:W-:Y:S02]  /*5fa0*/  FMNMX.FTZ R7, R51, R7, !PT ;  /* 0x0000000733077209 */ /* 0x000fe40007810000 */
[----:B------:R-:W-:Y:S02]  /*5fb0*/  IABS R10, R10 ;  /* 0x0000000a000a7213 */ /* 0x000fe40000000000 */
[----:B------:R-:W-:Y:S02]  /*5fc0*/  FMNMX.FTZ R8, R42, R8, !PT ;  /* 0x000000082a087209 */ /* 0x000fe40007810000 */
[----:B------:R-:W-:-:S02]  /*5fd0*/  ISETP.GE.OR P1, PT, R5, R231, !P1 ;  /* 0x000000e70500720c */ /* 0x000fc40004f26670 */
[----:B------:R-:W-:Y:S01]  /*5fe0*/  ISETP.GE.OR P0, PT, R5, R230, !P0 ;  /* 0x000000e60500720c */ /* 0x000fe20004706670 */
[----:B------:R-:W-:Y:S01]  /*5ff0*/  IMAD.MOV.U32 R5, RZ, RZ, R6 ;  /* 0x000000ffff057224 */ /* 0x000fe200078e0006 */
[----:B------:R-:W-:Y:S01]  /*6000*/  FMNMX.FTZ R6, R26, R7, !PT ;  /* 0x000000071a067209 */ /* 0x000fe20007810000 */
[----:B------:R-:W2:Y:S01]  /*6010*/  I2F R9, R10 ;  /* 0x0000000a00097306 */ /* 0x000ea20000201400 */
[----:B------:R-:W-:Y:S01]  /*6020*/  FMNMX.FTZ R7, R50, R8, !PT ;  /* 0x0000000832077209 */ /* 0x000fe20007810000 */
[----:B-1----:R-:W-:-:S06]  /*6030*/  FFMA.FTZ R8, R12, -R224, R80 ;  /* 0x800000e00c087223 */ /* 0x002fcc0000010050 */
[----:B------:R1:W4:Y:S01]  /*6040*/  I2F R10, R5 ;  /* 0x00000005000a7306 */ /* 0x0003220000201400 */
[----:B------:R-:W-:Y:S01]  /*6050*/  FSEL R55, R8, -INF , !P5 ;  /* 0xff80000008377808 */ /* 0x000fe20006800000 */
[----:B------:R-:W-:Y:S01]  /*6060*/  FFMA.FTZ R8, R15, -R224, R78 ;  /* 0x800000e00f087223 */ /* 0x000fe2000001004e */
[----:B-1----:R-:W-:Y:S02]  /*6070*/  FMNMX.FTZ R5, R54, R6, !PT ;  /* 0x0000000636057209 */ /* 0x002fe40007810000 */
[----:B------:R-:W-:Y:S01]  /*6080*/  FMNMX.FTZ R6, R48, R7, !PT ;  /* 0x0000000730067209 */ /* 0x000fe20007810000 */
[----:B---3--:R-:W-:Y:S01]  /*6090*/  FFMA.FTZ R7, R11, -R224, R81 ;  /* 0x800000e00b077223 */ /* 0x008fe20000010051 */
[----:B------:R-:W-:Y:S02]  /*60a0*/  FMNMX.FTZ R5, R49, R5, !PT ;  /* 0x0000000531057209 */ /* 0x000fe40007810000 */
[----:B------:R-:W-:Y:S02]  /*60b0*/  FMNMX.FTZ R6, R53, R6, !PT ;  /* 0x0000000635067209 */ /* 0x000fe40007810000 */
[----:B------:R-:W-:-:S02]  /*60c0*/  FMNMX.FTZ R5, R57, R5, !PT ;  /* 0x0000000539057209 */ /* 0x000fc40007810000 */
[----:B------:R-:W-:Y:S01]  /*60d0*/  FSEL R46, R7, -INF , !P1 ;  /* 0xff800000072e7808 */ /* 0x000fe20004800000 */
[----:B------:R-:W-:Y:S01]  /*60e0*/  FFMA.FTZ R7, R13, -R224, R79 ;  /* 0x800000e00d077223 */ /* 0x000fe2000001004f */
[----:B------:R-:W-:Y:S02]  /*60f0*/  FMNMX.FTZ R6, R55, R6, !PT ;  /* 0x0000000637067209 */ /* 0x000fe40007810000 */
[----:B------:R-:W-:Y:S02]  /*6100*/  FSEL R56, R8, -INF , !P4 ;  /* 0xff80000008387808 */ /* 0x000fe40006000000 */
[----:B------:R-:W-:Y:S02]  /*6110*/  FMNMX.FTZ R5, R59, R5, !PT ;  /* 0x000000053b057209 */ /* 0x000fe40007810000 */
[----:B------:R-:W-:Y:S01]  /*6120*/  FMNMX.FTZ R6, R46, R6, !PT ;  /* 0x000000062e067209 */ /* 0x000fe20007810000 */
[----:B--2---:R-:W-:Y:S01]  /*6130*/  FFMA.FTZ R8, R9, -R224, R82 ;  /* 0x800000e009087223 */ /* 0x004fe20000010052 */
[----:B------:R-:W-:-:S02]  /*6140*/  FSEL R58, R7, -INF , !P3 ;  /* 0xff800000073a7808 */ /* 0x000fc40005800000 */
[----:B------:R-:W-:Y:S01]  /*6150*/  FMNMX.FTZ R7, R56, R5, !PT ;  /* 0x0000000538077209 */ /* 0x000fe20007810000 */
[----:B----4-:R-:W-:Y:S01]  /*6160*/  FFMA.FTZ R10, R10, -R224, R83 ;  /* 0x800000e00a0a7223 */ /* 0x010fe20000010053 */
[----:B------:R-:W1:Y:S01]  /*6170*/  SHFL.BFLY PT, R133, R6, 0x2, 0x1f ;  /* 0x0c401f0006857f89 */ /* 0x000e6200000e0000 */
[----:B------:R-:W-:Y:S01]  /*6180*/  IMAD.SHL.U32 R5, R135, 0x2, RZ ;  /* 0x0000000287057824 */ /* 0x000fe200078e00ff */
[----:B------:R-:W-:Y:S02]  /*6190*/  FSEL R52, R8, -INF , !P2 ;  /* 0xff80000008347808 */ /* 0x000fe40005000000 */
[----:B------:R-:W-:Y:S01]  /*61a0*/  FMNMX.FTZ R7, R58, R7, !PT ;  /* 0x000000073a077209 */ /* 0x000fe20007810000 */
[----:B------:R-:W-:Y:S01]  /*61b0*/  IMAD.WIDE.U32 R16, R125, -0x326172a9, RZ ;  /* 0xcd9e8d577d107825 */ /* 0x000fe200078e00ff */
[----:B------:R-:W-:Y:S02]  /*61c0*/  FSEL R43, R10, -INF , !P0 ;  /* 0xff8000000a2b7808 */ /* 0x000fe40004000000 */
[----:B------:R-:W-:Y:S01]  /*61d0*/  LOP3.LUT R44, R128, R110, RZ, 0x3c, !PT ;  /* 0x0000006e802c7212 */ /* 0x000fe200078e3cff */
[----:B------:R-:W-:Y:S01]  /*61e0*/  IMAD.WIDE.U32 R8, R124, -0x2daee0ad, RZ ;  /* 0xd2511f537c087825 */ /* 0x000fe200078e00ff */
[----:B------:R-:W-:-:S02]  /*61f0*/  FMNMX.FTZ R10, R52, R7, !PT ;  /* 0x00000007340a7209 */ /* 0x000fc40007810000 */
[----:B------:R-:W-:Y:S02]  /*6200*/  LOP3.LUT R11, R129, R5, RZ, 0x3c, !PT ;  /* 0x00000005810b7212 */ /* 0x000fe400078e3cff */
[----:B------:R-:W-:Y:S02]  /*6210*/  IADD3 R7, R5, 0x1, RZ ;  /* 0x0000000105077810 */ /* 0x000fe40007ffe0ff */
[----:B------:R-:W-:Y:S02]  /*6220*/  LOP3.LUT R13, R44, R17, RZ, 0x3c, !PT ;  /* 0x000000112c0d7212 */ /* 0x000fe400078e3cff */
[----:B------:R-:W-:Y:S02]  /*6230*/  FMNMX.FTZ R5, R43, R10, !PT ;  /* 0x0000000a2b057209 */ /* 0x000fe40007810000 */
[----:B------:R-:W-:Y:S01]  /*6240*/  LOP3.LUT R11, R11, R9, RZ, 0x3c, !PT ;  /* 0x000000090b0b7212 */ /* 0x000fe200078e3cff */
[----:B------:R2:W-:Y:S01]  /*6250*/  STL [R1+0x100], R44 ;  /* 0x0001002c01007387 */ /* 0x0005e20000100800 */
[----:B------:R-:W-:-:S03]  /*6260*/  IADD3 R12, R129, -0x4498517b, RZ ;  /* 0xbb67ae85810c7810 */ /* 0x000fc60007ffe0ff */
[----:B------:R-:W3:Y:S01]  /*6270*/  SHFL.BFLY PT, R14, R5, 0x2, 0x1f ;  /* 0x0c401f00050e7f89 */ /* 0x000ee200000e0000 */
[----:B------:R-:W-:Y:S01]  /*6280*/  IMAD.WIDE.U32 R10, R11, -0x326172a9, RZ ;  /* 0xcd9e8d570b0a7825 */ /* 0x000fe200078e00ff */
[----:B------:R-:W-:Y:S02]  /*6290*/  IADD3 R18, R128, -0x61c88647, RZ ;  /* 0x9e3779b980127810 */ /* 0x000fe40007ffe0ff */
[----:B------:R-:W-:Y:S02]  /*62a0*/  LOP3.LUT R7, R129, R7, RZ, 0x3c, !PT ;  /* 0x0000000781077212 */ /* 0x000fe400078e3cff */
[----:B-1----:R-:W-:Y:S02]  /*62b0*/  FMNMX.FTZ R133, R6, R133, !PT ;  /* 0x0000008506857209 */ /* 0x002fe40007810000 */
[----:B------:R-:W-:Y:S02]  /*62c0*/  LOP3.LUT R7, R7, R9, RZ, 0x3c, !PT ;  /* 0x0000000907077212 */ /* 0x000fe400078e3cff */
[----:B------:R-:W-:Y:S01]  /*62d0*/  IADD3 R15, R128, 0x3c6ef372, RZ ;  /* 0x3c6ef372800f7810 */ /* 0x000fe20007ffe0ff */
[----:B--2---:R-:W-:-:S05]  /*62e0*/  IMAD.WIDE.U32 R44, R13, -0x2daee0ad, RZ ;  /* 0xd2511f530d2c7825 */ /* 0x004fca00078e00ff */
[----:B------:R-:W-:Y:S02]  /*62f0*/  LOP3.LUT R12, R45, R12, R8, 0x96, !PT ;  /* 0x0000000c2d0c7212 */ /* 0x000fe400078e9608 */
[----:B------:R-:W-:-:S03]  /*6300*/  LOP3.LUT R8, R11, R18, R16, 0x96, !PT ;  /* 0x000000120b087212 */ /* 0x000fc600078e9610 */
[----:B------:R-:W-:Y:S01]  /*6310*/  IMAD.WIDE.U32 R190, R12, -0x326172a9, RZ ;  /* 0xcd9e8d570cbe7825 */ /* 0x000fe200078e00ff */
[----:B------:R-:W-:-:S03]  /*6320*/  IADD3 R22, R129, 0x76cf5d0a, RZ ;  /* 0x76cf5d0a81167810 */ /* 0x000fc60007ffe0ff */
[----:B------:R-:W-:Y:S01]  /*6330*/  IMAD.WIDE.U32 R8, R8, -0x2daee0ad, RZ ;  /* 0xd2511f5308087825 */ /* 0x000fe200078e00ff */
[----:B------:R-:W1:Y:S01]  /*6340*/  SHFL.BFLY PT, R13, R133, 0x1, 0x1f ;  /* 0x0c201f00850d7f89 */ /* 0x000e6200000e0000 */
[-C--:B------:R-:W-:Y:S02]  /*6350*/  LOP3.LUT R10, R191, R15.reuse, R10, 0x96, !PT ;  /* 0x0000000fbf0a7212 */ /* 0x080fe400078e960a */
[----:B------:R-:W-:Y:S01]  /*6360*/  IMAD.WIDE.U32 R6, R7, -0x326172a9, RZ ;  /* 0xcd9e8d5707067825 */ /* 0x000fe200078e00ff */
[----:B------:R-:W-:Y:S02]  /*6370*/  LOP3.LUT R9, R9, R22, R44, 0x96, !PT ;  /* 0x0000001609097212 */ /* 0x000fe400078e962c */
[----:B------:R-:W-:Y:S02]  /*6380*/  IADD3 R21, R129, 0x32370b8f, RZ ;  /* 0x32370b8f81157810 */ /* 0x000fe40007ffe0ff */
[----:B------:R-:W-:Y:S01]  /*6390*/  LOP3.LUT R11, R7, R18, R16, 0x96, !PT ;  /* 0x00000012070b7212 */ /* 0x000fe200078e9610 */
[----:B------:R-:W-:Y:S01]  /*63a0*/  IMAD.WIDE.U32 R16, R10, -0x2daee0ad, RZ ;  /* 0xd2511f530a107825 */ /* 0x000fe200078e00ff */
[----:B------:R-:W-:-:S02]  /*63b0*/  LOP3.LUT R12, R191, R15, R6, 0x96, !PT ;  /* 0x0000000fbf0c7212 */ /* 0x000fc400078e9606 */
[C---:B------:R-:W-:Y:S01]  /*63c0*/  IADD3 R124, R128.reuse, -0x255992d5, RZ ;  /* 0xdaa66d2b807c7810 */ /* 0x040fe20007ffe0ff */
[----:B------:R-:W-:Y:S01]  /*63d0*/  IMAD.WIDE.U32 R6, R9, -0x326172a9, RZ ;  /* 0xcd9e8d5709067825 */ /* 0x000fe200078e00ff */
[----:B---3--:R-:W-:Y:S02]  /*63e0*/  FMNMX.FTZ R5, R5, R14, !PT ;  /* 0x0000000e05057209 */ /* 0x008fe40007810000 */
[----:B------:R-:W-:Y:S01]  /*63f0*/  LOP3.LUT R9, R17, R21, R8, 0x96, !PT ;  /* 0x0000001511097212 */ /* 0x000fe200078e9608 */
[----:B------:R-:W-:Y:S01]  /*6400*/  IMAD.WIDE.U32 R10, R11, -0x2daee0ad, RZ ;  /* 0xd2511f530b0a7825 */ /* 0x000fe200078e00ff */
[----:B------:R-:W-:Y:S01]  /*6410*/  LOP3.LUT R8, R7, R124, R190, 0x96, !PT ;  /* 0x0000007c07087212 */ /* 0x000fe200078e96be */
[----:B------:R-:W-:Y:S01]  /*6420*/  STL.64 [R1+0x108], R44 ;  /* 0x0001082c01007387 */ /* 0x000fe20000100a00 */
[----:B------:R-:W-:-:S03]  /*6430*/  IADD3 R125, R128, 0x78dde6e4, RZ ;  /* 0x78dde6e4807d7810 */ /* 0x000fc60007ffe0ff */
[----:B------:R2:W-:Y:S01]  /*6440*/  STL [R1+0xd8], R18 ;  /* 0x0000d81201007387 */ /* 0x0005e20000100800 */
[----:B------:R-:W-:-:S03]  /*6450*/  LOP3.LUT R11, R11, R22, R44, 0x96, !PT ;  /* 0x000000160b0b7212 */ /* 0x000fc600078e962c */
[----:B------:R3:W-:Y:S01]  /*6460*/  STL [R1+0xdc], R15 ;  /* 0x0000dc0f01007387 */ /* 0x0007e20000100800 */
[----:B------:R-:W-:-:S03]  /*6470*/  IADD3 R20, R129, -0x126145ec, RZ ;  /* 0xed9eba1481147810 */ /* 0x000fc60007ffe0ff */
[----:B------:R-:W4:Y:S01]  /*6480*/  SHFL.BFLY PT, R132, R5, 0x1, 0x1f ;  /* 0x0c201f0005847f89 */ /* 0x000f2200000e0000 */
[----:B------:R-:W-:Y:S01]  /*6490*/  IMAD.WIDE.U32 R74, R11, -0x326172a9, RZ ;  /* 0xcd9e8d570b4a7825 */ /* 0x000fe200078e00ff */
[----:B-1----:R-:W-:Y:S02]  /*64a0*/  FMNMX.FTZ R133, R133, R13, !PT ;  /* 0x0000000d85857209 */ /* 0x002fe40007810000 */
[----:B------:R-:W-:Y:S01]  /*64b0*/  IADD3 R252, R129, -0x56f99767, RZ ;  /* 0xa906689981fc7810 */ /* 0x000fe20007ffe0ff */
[----:B--2---:R-:W-:-:S04]  /*64c0*/  IMAD.WIDE.U32 R18, R12, -0x2daee0ad, RZ ;  /* 0xd2511f530c127825 */ /* 0x004fc800078e00ff */
[----:B---3--:R-:W-:-:S04]  /*64d0*/  IMAD.WIDE.U32 R14, R9, -0x326172a9, RZ ;  /* 0xcd9e8d57090e7825 */ /* 0x008fc800078e00ff */
[----:B------:R-:W-:Y:S01]  /*64e0*/  IMAD.WIDE.U32 R8, R8, -0x2daee0ad, RZ ;  /* 0xd2511f5308087825 */ /* 0x000fe200078e00ff */
[----:B------:R-:W-:Y:S02]  /*64f0*/  LOP3.LUT R10, R19, R21, R10, 0x96, !PT ;  /* 0x00000015130a7212 */ /* 0x000fe400078e960a */
[----:B------:R-:W-:Y:S02]  /*6500*/  LOP3.LUT R7, R15, R125, R6, 0x96, !PT ;  /* 0x0000007d0f077212 */ /* 0x000fe400078e9606 */
[----:B------:R-:W-:Y:S01]  /*6510*/  LOP3.LUT R6, R9, R20, R16, 0x96, !PT ;  /* 0x0000001409067212 */ /* 0x000fe200078e9610 */
[----:B------:R-:W-:Y:S01]  /*6520*/  IMAD.WIDE.U32 R222, R10, -0x326172a9, RZ ;  /* 0xcd9e8d570ade7825 */ /* 0x000fe200078e00ff */
[----:B------:R-:W-:-:S03]  /*6530*/  LOP3.LUT R10, R75, R124, R190, 0x96, !PT ;  /* 0x0000007c4b0a7212 */ /* 0x000fc600078e96be */
[----:B------:R-:W-:Y:S01]  /*6540*/  IMAD.WIDE.U32 R68, R7, -0x2daee0ad, RZ ;  /* 0xd2511f5307447825 */ /* 0x000fe200078e00ff */
[----:B------:R-:W-:-:S03]  /*6550*/  IADD3 R126, R128, 0x1715609d, RZ ;  /* 0x1715609d807e7810 */ /* 0x000fc60007ffe0ff */
[----:B------:R-:W-:Y:S01]  /*6560*/  IMAD.WIDE.U32 R44, R6, -0x326172a9, RZ ;  /* 0xcd9e8d57062c7825 */ /* 0x000fe200078e00ff */
[----:B------:R-:W-:-:S03]  /*6570*/  FSETP.NEU.FTZ.AND P0, PT, R133, -INF , PT ;  /* 0xff8000008500780b */ /* 0x000fc60003f1d000 */
[----:B------:R-:W-:Y:S01]  /*6580*/  FMUL.FTZ R9, R2, R133 ;  /* 0x0000008502097220 */ /* 0x000fe20000410000 */
[----:B------:R-:W-:Y:S01]  /*6590*/  LOP3.LUT R13, R69, R252, R8, 0x96, !PT ;  /* 0x000000fc450d7212 */ /* 0x000fe200078e9608 */
[----:B------:R-:W-:Y:S01]  /*65a0*/  IMAD.WIDE.U32 R10, R10, -0x2daee0ad, RZ ;  /* 0xd2511f530a0a7825 */ /* 0x000fe200078e00ff */
[----:B------:R-:W-:Y:S01]  /*65b0*/  LOP3.LUT R8, R45, R126, R14, 0x96, !PT ;  /* 0x0000007e2d087212 */ /* 0x000fe200078e960e */
[----:B------:R-:W-:Y:S01]  /*65c0*/  STL [R1+0xd4], R22 ;  /* 0x0000d41601007387 */ /* 0x000fe20000100800 */
[----:B------:R-:W-:Y:S02]  /*65d0*/  LOP3.LUT R7, R223, R125, R74, 0x96, !PT ;  /* 0x0000007ddf077212 */ /* 0x000fe400078e964a */
[----:B------:R-:W-:Y:S01]  /*65e0*/  FSEL R6, R9, RZ, P0 ;  /* 0x000000ff09067208 */ /* 0x000fe20000000000 */
[----:B------:R-:W-:Y:S01]  /*65f0*/  STL [R1+0xe4], R21 ;  /* 0x0000e41501007387 */ /* 0x000fe20000100800 */
[----:B------:R-:W-:Y:S01]  /*6600*/  LOP3.LUT R11, R11, R20, R18, 0x96, !PT ;  /* 0x000000140b0b7212 */ /* 0x000fe200078e9612 */
[----:B------:R-:W-:-:S02]  /*6610*/  IMAD.WIDE.U32 R8, R8, -0x2daee0ad, RZ ;  /* 0xd2511f5308087825 */ /* 0x000fc400078e00ff */
[----:B------:R-:W-:Y:S01]  /*6620*/  STL [R1+0xc4], R124 ;  /* 0x0000c47c01007387 */ /* 0x000fe20000100800 */
[----:B------:R-:W-:-:S03]  /*6630*/  IADD3 R249, R129, 0x646e171e, RZ ;  /* 0x646e171e81f97810 */ /* 0x000fc60007ffe0ff */
[----:B------:R-:W-:Y:S01]  /*6640*/  STL [R1+0xd0], R125 ;  /* 0x0000d07d01007387 */ /* 0x000fe20000100800 */
[----:B----4-:R-:W-:-:S03]  /*6650*/  FMNMX.FTZ R132, R5, R132, !PT ;  /* 0x0000008405847209 */ /* 0x010fc60007810000 */
[----:B------:R1:W-:Y:S01]  /*6660*/  STL [R1+0xe0], R20 ;  /* 0x0000e01401007387 */ /* 0x0003e20000100800 */
[----:B------:R-:W-:Y:S01]  /*6670*/  FFMA.FTZ R5, R25, R2, -R6 ;  /* 0x0000000219057223 */ /* 0x000fe20000010806 */
[----:B------:R-:W-:Y:S02]  /*6680*/  LOP3.LUT R14, R9, R249, R68, 0x96, !PT ;  /* 0x000000f9090e7212 */ /* 0x000fe400078e9644 */
[----:B------:R-:W-:Y:S01]  /*6690*/  FSETP.NEU.FTZ.AND P0, PT, R132, -INF , PT ;  /* 0xff8000008400780b */ /* 0x000fe20003f1d000 */
[----:B------:R-:W-:Y:S01]  /*66a0*/  MUFU.EX2 R109, R5 ;  /* 0x00000005006d7308 */ /* 0x000fe20000000800 */
[----:B------:R-:W-:Y:S01]  /*66b0*/  LOP3.LUT R12, R14, 0xff, RZ, 0xc0, !PT ;  /* 0x000000ff0e0c7812 */ /* 0x000fe200078ec0ff */
[----:B------:R-:W-:-:S04]  /*66c0*/  IMAD.WIDE.U32 R72, R11, -0x326172a9, RZ ;  /* 0xcd9e8d570b487825 */ /* 0x000fc800078e00ff */
[----:B-1----:R-:W-:-:S04]  /*66d0*/  IMAD.WIDE.U32 R20, R7, -0x2daee0ad, RZ ;  /* 0xd2511f5307147825 */ /* 0x002fc800078e00ff */
[----:B------:R-:W-:Y:S01]  /*66e0*/  FFMA.FTZ R7, R28, R2, -R6 ;  /* 0x000000021c077223 */ /* 0x000fe20000010806 */
[----:B------:R-:W-:-:S03]  /*66f0*/  LOP3.LUT R10, R21, R252, R10, 0x96, !PT ;  /* 0x000000fc150a7212 */ /* 0x000fc600078e960a */
[----:B------:R1:W2:Y:S02]  /*6700*/  MUFU.EX2 R108, R7 ;  /* 0x00000007006c7308 */ /* 0x0002a40000000800 */
[----:B------:R-:W-:-:S04]  /*6710*/  IMAD.WIDE.U32 R10, R10, -0x326172a9, RZ ;  /* 0xcd9e8d570a0a7825 */ /* 0x000fc800078e00ff */
[----:B-1----:R-:W-:-:S05]  /*6720*/  FMUL.FTZ R7, R2, R132 ;  /* 0x0000008402077220 */ /* 0x002fca0000410000 */
[----:B------:R-:W-:Y:S02]  /*6730*/  FSEL R5, R7, RZ, P0 ;  /* 0x000000ff07057208 */ /* 0x000fe40000000000 */
[----:B------:R-:W-:Y:S01]  /*6740*/  ISETP.GE.U32.AND P0, PT, R221, R12, PT ;  /* 0x0000000cdd00720c */ /* 0x000fe20003f06070 */
[----:B------:R-:W-:Y:S01]  /*6750*/  IMAD.WIDE.U32 R12, R13, -0x326172a9, RZ ;  /* 0xcd9e8d570d0c7825 */ /* 0x000fe200078e00ff */
[----:B------:R-:W-:Y:S02]  /*6760*/  LOP3.LUT R7, R14, 0xffff, RZ, 0xc0, !PT ;  /* 0x0000ffff0e077812 */ /* 0x000fe400078ec0ff */
[----:B------:R-:W-:Y:S01]  /*6770*/  LOP3.LUT R15, R11, R127, R72, 0x96, !PT ;  /* 0x0000007f0b0f7212 */ /* 0x000fe200078e9648 */
[----:B------:R-:W-:Y:S01]  /*6780*/  FFMA.FTZ R16, R30, R2, -R5 ;  /* 0x000000021e107223 */ /* 0x000fe20000010805 */
[C---:B------:R-:W-:Y:S02]  /*6790*/  LOP3.LUT R18, R10.reuse, 0xff, RZ, 0xc0, !PT ;  /* 0x000000ff0a127812 */ /* 0x040fe400078ec0ff */
[----:B------:R-:W-:-:S02]  /*67a0*/  LOP3.LUT R22, R10, 0xffff, RZ, 0xc0, !PT ;  /* 0x0000ffff0a167812 */ /* 0x000fc400078ec0ff */
[--C-:B------:R-:W-:Y:S02]  /*67b0*/  SHF.R.U32.HI R21, RZ, 0x10, R10.reuse ;  /* 0x00000010ff157819 */ /* 0x100fe4000001160a */
[----:B------:R-:W-:Y:S01]  /*67c0*/  SHF.R.U32.HI R19, RZ, 0x18, R10 ;  /* 0x00000018ff137819 */ /* 0x000fe2000001160a */
[-C--:B------:R-:W-:Y:S01]  /*67d0*/  FFMA.FTZ R10, R29, R2.reuse, -R5 ;  /* 0x000000021d0a7223 */ /* 0x080fe20000010805 */
[----:B------:R-:W-:Y:S02]  /*67e0*/  SHF.R.U32.HI R7, RZ, 0x8, R7 ;  /* 0x00000008ff077819 */ /* 0x000fe40000011607 */
[----:B------:R-:W-:Y:S01]  /*67f0*/  LOP3.LUT R11, R12, 0xff, RZ, 0xc0, !PT ;  /* 0x000000ff0c0b7812 */ /* 0x000fe200078ec0ff */
[----:B------:R-:W-:Y:S01]  /*6800*/  MUFU.EX2 R107, R16 ;  /* 0x00000010006b7308 */ /* 0x000fe20000000800 */
[----:B------:R-:W-:Y:S02]  /*6810*/  LOP3.LUT R7, R7, 0xffff, RZ, 0xc0, !PT ;  /* 0x0000ffff07077812 */ /* 0x000fe400078ec0ff */
[----:B------:R-:W-:Y:S01]  /*6820*/  ISETP.GE.U32.AND P1, PT, R221, R11, PT ;  /* 0x0000000bdd00720c */ /* 0x000fe20003f26070 */
[----:B------:R-:W-:Y:S01]  /*6830*/  FFMA.FTZ R11, R36, R2, -R6 ;  /* 0x00000002240b7223 */ /* 0x000fe20000010806 */
[----:B--2---:R-:W-:-:S03]  /*6840*/  F2FP.PACK_AB R41, R109, R108 ;  /* 0x0000006c6d29723e */ /* 0x004fc600000000ff */
[----:B------:R1:W2:Y:S01]  /*6850*/  MUFU.EX2 R106, R10 ;  /* 0x0000000a006a7308 */ /* 0x0002a20000000800 */
[----:B------:R-:W-:Y:S01]  /*6860*/  ISETP.GE.U32.AND P4, PT, R221, R7, PT ;  /* 0x00000007dd00720c */ /* 0x000fe20003f86070 */
[----:B------:R-:W-:Y:S01]  /*6870*/  @!P0 HADD2 R39, -R41.H0_H0, -RZ.H0_H0 ;  /* 0xa00000ff29278230 */ /* 0x000fe20000000900 */
[----:B------:R-:W-:Y:S02]  /*6880*/  PRMT R40, R41, 0x7632, R40 ;  /* 0x0000763229287816 */ /* 0x000fe40000000028 */
[----:B------:R-:W-:-:S03]  /*6890*/  LOP3.LUT R7, R13, R127, R44, 0x96, !PT ;  /* 0x0000007f0d077212 */ /* 0x000fc600078e962c */
[----:B------:R3:W-:Y:S01]  /*68a0*/  MUFU.EX2 R99, R11 ;  /* 0x0000000b00637308 */ /* 0x0007e20000000800 */
[----:B-1----:R-:W-:-:S04]  /*68b0*/  SHF.R.U32.HI R10, RZ, 0x10, R14 ;  /* 0x00000010ff0a7819 */ /* 0x002fc8000001160e */
[----:B------:R-:W-:Y:S02]  /*68c0*/  LOP3.LUT R10, R10, 0xff, RZ, 0xc0, !PT ;  /* 0x000000ff0a0a7812 */ /* 0x000fe400078ec0ff */
[----:B------:R-:W-:Y:S01]  /*68d0*/  SHF.R.U32.HI R14, RZ, 0x18, R14 ;  /* 0x00000018ff0e7819 */ /* 0x000fe2000001160e */
[----:B---3--:R-:W-:Y:S01]  /*68e0*/  FFMA.FTZ R11, R35, R2, -R6 ;  /* 0x00000002230b7223 */ /* 0x008fe20000010806 */
[----:B------:R-:W-:Y:S02]  /*68f0*/  ISETP.GE.U32.AND P5, PT, R221, R10, PT ;  /* 0x0000000add00720c */ /* 0x000fe40003fa6070 */
[----:B------:R-:W-:Y:S01]  /*6900*/  PRMT R111, R41, 0x5410, R40 ;  /* 0x00005410296f7816 */ /* 0x000fe20000000028 */
[----:B------:R1:W3:Y:S01]  /*6910*/  MUFU.EX2 R96, R11 ;  /* 0x0000000b00607308 */ /* 0x0002e20000000800 */
[----:B------:R-:W-:Y:S02]  /*6920*/  LOP3.LUT R10, R7, 0xffff, RZ, 0xc0, !PT ;  /* 0x0000ffff070a7812 */ /* 0x000fe400078ec0ff */
[----:B------:R-:W-:-:S02]  /*6930*/  @!P0 PRMT R41, R39, 0x5410, RZ ;  /* 0x0000541027298816 */ /* 0x000fc400000000ff */
[----:B------:R-:W-:Y:S02]  /*6940*/  ISETP.GE.U32.AND P0, PT, R221, R14, PT ;  /* 0x0000000edd00720c */ /* 0x000fe40003f06070 */
[----:B------:R-:W-:Y:S02]  /*6950*/  LOP3.LUT R16, R7, 0xff, RZ, 0xc0, !PT ;  /* 0x000000ff07107812 */ /* 0x000fe400078ec0ff */
[----:B------:R-:W-:Y:S01]  /*6960*/  SHF.R.U32.HI R10, RZ, 0x8, R10 ;  /* 0x00000008ff0a7819 */ /* 0x000fe2000001160a */
[----:B------:R-:W-:Y:S01]  /*6970*/  @!P4 HADD2 R61, -R40.H0_H0, -RZ.H0_H0 ;  /* 0xa00000ff283dc230 */ /* 0x000fe20000000900 */
[----:B------:R-:W-:Y:S01]  /*6980*/  ISETP.GE.U32.AND P2, PT, R221, R16, PT ;  /* 0x00000010dd00720c */ /* 0x000fe20003f46070 */
[----:B-1----:R-:W-:Y:S01]  /*6990*/  FFMA.FTZ R11, R37, R2, -R5 ;  /* 0x00000002250b7223 */ /* 0x002fe20000010805 */
[----:B--2---:R-:W-:Y:S02]  /*69a0*/  F2FP.PACK_AB R37, R106, R107 ;  /* 0x0000006b6a25723e */ /* 0x004fe400000000ff */
[----:B------:R-:W-:Y:S01]  /*69b0*/  LOP3.LUT R10, R10, 0xffff, RZ, 0xc0, !PT ;  /* 0x0000ffff0a0a7812 */ /* 0x000fe200078ec0ff */
[----:B------:R1:W-:Y:S01]  /*69c0*/  MUFU.EX2 R97, R11 ;  /* 0x0000000b00617308 */ /* 0x0003e20000000800 */
[----:B------:R-:W-:-:S02]  /*69d0*/  PRMT R36, R37, 0x7632, R36 ;  /* 0x0000763225247816 */ /* 0x000fc40000000024 */
[----:B------:R-:W-:Y:S02]  /*69e0*/  @!P4 PRMT R40, R61, 0x5410, RZ ;  /* 0x000054103d28c816 */ /* 0x000fe400000000ff */
[----:B------:R-:W-:Y:S02]  /*69f0*/  ISETP.GE.U32.AND P4, PT, R221, R10, PT ;  /* 0x0000000add00720c */ /* 0x000fe40003f86070 */
[----:B------:R-:W-:Y:S01]  /*6a00*/  SHF.R.U32.HI R10, RZ, 0x10, R7 ;  /* 0x00000010ff0a7819 */ /* 0x000fe20000011607 */
[----:B------:R-:W-:Y:S01]  /*6a10*/  @!P0 HADD2 R63, -R36.H0_H0, -RZ.H0_H0 ;  /* 0xa00000ff243f8230 */ /* 0x000fe20000000900 */
[----:B---3--:R-:W-:Y:S01]  /*6a20*/  F2FP.PACK_AB R39, R96, R99 ;  /* 0x000000636027723e */ /* 0x008fe200000000ff */
[----:B-1----:R-:W-:-:S04]  /*6a30*/  FFMA.FTZ R11, R38, R2, -R5 ;  /* 0x00000002260b7223 */ /* 0x002fc80000010805 */
[----:B------:R1:W2:Y:S01]  /*6a40*/  MUFU.EX2 R89, R11 ;  /* 0x0000000b00597308 */ /* 0x0002a20000000800 */
[----:B------:R-:W-:Y:S01]  /*6a50*/  LOP3.LUT R10, R10, 0xff, RZ, 0xc0, !PT ;  /* 0x000000ff0a0a7812 */ /* 0x000fe200078ec0ff */
[----:B------:R-:W-:Y:S01]  /*6a60*/  @!P5 HADD2 R62, -R37.H0_H0, -RZ.H0_H0 ;  /* 0xa00000ff253ed230 */ /* 0x000fe20000000900 */
[----:B------:R-:W-:Y:S01]  /*6a70*/  PRMT R110, R37, 0x5410, R36 ;  /* 0x00005410256e7816 */ /* 0x000fe20000000024 */
[----:B------:R-:W-:Y:S01]  /*6a80*/  @!P2 HADD2 R64, -R39.H0_H0, -RZ.H0_H0 ;  /* 0xa00000ff2740a230 */ /* 0x000fe20000000900 */
[----:B------:R-:W-:Y:S02]  /*6a90*/  @!P0 PRMT R36, R63, 0x5410, RZ ;  /* 0x000054103f248816 */ /* 0x000fe400000000ff */
[----:B------:R-:W-:Y:S02]  /*6aa0*/  PRMT R38, R39, 0x7632, R38 ;  /* 0x0000763227267816 */ /* 0x000fe40000000026 */
[----:B------:R-:W-:Y:S02]  /*6ab0*/  ISETP.GE.U32.AND P0, PT, R221, R10, PT ;  /* 0x0000000add00720c */ /* 0x000fe40003f06070 */
[----:B------:R-:W-:-:S02]  /*6ac0*/  SHF.R.U32.HI R7, RZ, 0x18, R7 ;  /* 0x00000018ff077819 */ /* 0x000fc40000011607 */
[----:B------:R-:W-:Y:S01]  /*6ad0*/  @!P5 PRMT R37, R62, 0x5410, RZ ;  /* 0x000054103e25d816 */ /* 0x000fe200000000ff */
[-C--:B-1----:R-:W-:Y:S01]  /*6ae0*/  FFMA.FTZ R11, R34, R2.reuse, -R6 ;  /* 0x00000002220b7223 */ /* 0x082fe20000010806 */
[----:B------:R-:W-:Y:S01]  /*6af0*/  PRMT R62, R39, 0x5410, R38 ;  /* 0x00005410273e7816 */ /* 0x000fe20000000026 */
[----:B------:R-:W-:Y:S01]  /*6b00*/  FFMA.FTZ R10, R60, R2, -R5 ;  /* 0x000000023c0a7223 */ /* 0x000fe20000010805 */
[----:B------:R-:W-:Y:S01]  /*6b10*/  @!P2 PRMT R39, R64, 0x5410, RZ ;  /* 0x000054104027a816 */ /* 0x000fe200000000ff */
[----:B------:R1:W-:Y:S01]  /*6b20*/  MUFU.EX2 R87, R11 ;  /* 0x0000000b00577308 */ /* 0x0003e20000000800 */
[----:B------:R-:W-:Y:S02]  /*6b30*/  ISETP.GE.U32.AND P2, PT, R221, R7, PT ;  /* 0x00000007dd00720c */ /* 0x000fe40003f46070 */
[----:B------:R-:W-:Y:S02]  /*6b40*/  LOP3.LUT R7, R12, 0xffff, RZ, 0xc0, !PT ;  /* 0x0000ffff0c077812 */ /* 0x000fe400078ec0ff */
[----:B--2---:R-:W-:-:S03]  /*6b50*/  F2FP.PACK_AB R35, R89, R97 ;  /* 0x000000615923723e */ /* 0x004fc600000000ff */
[----:B------:R2:W-:Y:S01]  /*6b60*/  MUFU.EX2 R76, R10 ;  /* 0x0000000a004c7308 */ /* 0x0005e20000000800 */
[----:B------:R-:W-:Y:S01]  /*6b70*/  PRMT R34, R35, 0x7632, R34 ;  /* 0x0000763223227816 */ /* 0x000fe20000000022 */
[----:B-1----:R-:W-:Y:S01]  /*6b80*/  FFMA.FTZ R11, R31, R2, -R6 ;  /* 0x000000021f0b7223 */ /* 0x002fe20000010806 */
[----:B------:R-:W-:-:S05]  /*6b90*/  @!P0 HADD2 R66, -R35.H0_H0, -RZ.H0_H0 ;  /* 0xa00000ff23428230 */ /* 0x000fca0000000900 */
[----:B------:R-:W1:Y:S01]  /*6ba0*/  MUFU.EX2 R82, R11 ;  /* 0x0000000b00527308 */ /* 0x000e620000000800 */
[----:B--2---:R-:W-:Y:S01]  /*6bb0*/  SHF.R.U32.HI R10, RZ, 0x8, R7 ;  /* 0x00000008ff0a7819 */ /* 0x004fe20000011607 */
[----:B------:R-:W-:Y:S01]  /*6bc0*/  FFMA.FTZ R7, R33, R2, -R5 ;  /* 0x0000000221077223 */ /* 0x000fe20000010805 */
[----:B------:R-:W-:Y:S02]  /*6bd0*/  PRMT R61, R35, 0x5410, R34 ;  /* 0x00005410233d7816 */ /* 0x000fe40000000022 */
[----:B------:R-:W-:Y:S02]  /*6be0*/  LOP3.LUT R10, R10, 0xffff, RZ, 0xc0, !PT ;  /* 0x0000ffff0a0a7812 */ /* 0x000fe400078ec0ff */
[----:B------:R-:W-:Y:S02]  /*6bf0*/  @!P0 PRMT R35, R66, 0x5410, RZ ;  /* 0x0000541042238816 */ /* 0x000fe400000000ff */
[----:B------:R-:W-:Y:S02]  /*6c00*/  ISETP.GE.U32.AND P0, PT, R221, R10, PT ;  /* 0x0000000add00720c */ /* 0x000fe40003f06070 */
[----:B------:R-:W-:Y:S01]  /*6c10*/  SHF.R.U32.HI R10, RZ, 0x10, R12 ;  /* 0x00000010ff0a7819 */ /* 0x000fe2000001160c */
[----:B------:R2:W3:Y:S01]  /*6c20*/  MUFU.EX2 R80, R7 ;  /* 0x0000000700507308 */ /* 0x0004e20000000800 */
[----:B------:R-:W-:-:S02]  /*6c30*/  @!P2 HADD2 R67, -R34.H0_H0, -RZ.H0_H0 ;  /* 0xa00000ff2243a230 */ /* 0x000fc40000000900 */
[----:B------:R-:W-:Y:S02]  /*6c40*/  LOP3.LUT R10, R10, 0xff, RZ, 0xc0, !PT ;  /* 0x000000ff0a0a7812 */ /* 0x000fe400078ec0ff */
[----:B-1----:R-:W-:Y:S02]  /*6c50*/  F2FP.PACK_AB R31, R82, R87 ;  /* 0x00000057521f723e */ /* 0x002fe400000000ff */
[----:B------:R-:W-:Y:S02]  /*6c60*/  @!P2 PRMT R34, R67, 0x5410, RZ ;  /* 0x000054104322a816 */ /* 0x000fe400000000ff */
[----:B------:R-:W-:Y:S01]  /*6c70*/  ISETP.GE.U32.AND P2, PT, R221, R10, PT ;  /* 0x0000000add00720c */ /* 0x000fe20003f46070 */
[----:B--2---:R-:W-:Y:S01]  /*6c80*/  FFMA.FTZ R7, R32, R2, -R6 ;  /* 0x0000000220077223 */ /* 0x004fe20000010806 */
[----:B------:R-:W-:-:S03]  /*6c90*/  LOP3.LUT R10, R8, 0xffff, RZ, 0xc0, !PT ;  /* 0x0000ffff080a7812 */ /* 0x000fc600078ec0ff */
[----:B------:R1:W-:Y:S01]  /*6ca0*/  MUFU.EX2 R92, R7 ;  /* 0x00000007005c7308 */ /* 0x0003e20000000800 */
[----:B------:R-:W-:Y:S02]  /*6cb0*/  PRMT R30, R31, 0x7632, R30 ;  /* 0x000076321f1e7816 */ /* 0x000fe4000000001e */
[----:B------:R-:W-:-:S03]  /*6cc0*/  SHF.R.U32.HI R17, RZ, 0x18, R12 ;  /* 0x00000018ff117819 */ /* 0x000fc6000001160c */
[----:B------:R-:W-:Y:S01]  /*6cd0*/  @!P0 HADD2 R71, -R30.H0_H0, -RZ.H0_H0 ;  /* 0xa00000ff1e478230 */ /* 0x000fe20000000900 */
[----:B------:R-:W-:Y:S01]  /*6ce0*/  ISETP.GE.U32.AND P3, PT, R221, R17, PT ;  /* 0x00000011dd00720c */ /* 0x000fe20003f66070 */
[----:B-1----:R-:W-:-:S04]  /*6cf0*/  FFMA.FTZ R7, R23, R2, -R6 ;  /* 0x0000000217077223 */ /* 0x002fc80000010806 */
[----:B------:R1:W2:Y:S01]  /*6d00*/  MUFU.EX2 R94, R7 ;  /* 0x00000007005e7308 */ /* 0x0002a20000000800 */
[----:B------:R-:W-:Y:S01]  /*6d10*/  @!P1 HADD2 R70, -R31.H0_H0, -RZ.H0_H0 ;  /* 0xa00000ff1f469230 */ /* 0x000fe20000000900 */
[----:B------:R-:W-:Y:S02]  /*6d20*/  PRMT R60, R31, 0x5410, R30 ;  /* 0x000054101f3c7816 */ /* 0x000fe4000000001e */
[----:B---3--:R-:W-:Y:S02]  /*6d30*/  F2FP.PACK_AB R33, R80, R76 ;  /* 0x0000004c5021723e */ /* 0x008fe400000000ff */
[----:B------:R-:W-:Y:S02]  /*6d40*/  @!P0 PRMT R30, R71, 0x5410, RZ ;  /* 0x00005410471e8816 */ /* 0x000fe400000000ff */
[----:B-1----:R-:W-:-:S04]  /*6d50*/  SHF.R.U32.HI R7, RZ, 0x8, R10 ;  /* 0x00000008ff077819 */ /* 0x002fc8000001160a */
[----:B------:R-:W-:Y:S02]  /*6d60*/  LOP3.LUT R7, R7, 0xffff, RZ, 0xc0, !PT ;  /* 0x0000ffff07077812 */ /* 0x000fe400078ec0ff */
[----:B------:R-:W-:Y:S02]  /*6d70*/  LOP3.LUT R10, R8, 0xff, RZ, 0xc0, !PT ;  /* 0x000000ff080a7812 */ /* 0x000fe400078ec0ff */
[----:B------:R-:W-:Y:S01]  /*6d80*/  ISETP.GE.U32.AND P0, PT, R221, R7, PT ;  /* 0x00000007dd00720c */ /* 0x000fe20003f06070 */
[-CC-:B------:R-:W-:Y:S01]  /*6d90*/  FFMA.FTZ R7, R26, R2.reuse, -R5.reuse ;  /* 0x000000021a077223 */ /* 0x180fe20000010805 */
[----:B------:R-:W-:Y:S01]  /*6da0*/  @!P1 PRMT R31, R70, 0x5410, RZ ;  /* 0x00005410461f9816 */ /* 0x000fe200000000ff */
[----:B------:R-:W-:Y:S01]  /*6db0*/  FFMA.FTZ R11, R51, R2, -R5 ;  /* 0x00000002330b7223 */ /* 0x000fe20000010805 */
[----:B------:R-:W-:Y:S01]  /*6dc0*/  PRMT R32, R33, 0x7632, R32 ;  /* 0x0000763221207816 */ /* 0x000fe20000000020 */
[----:B------:R1:W-:Y:S01]  /*6dd0*/  MUFU.EX2 R85, R7 ;  /* 0x0000000700557308 */ /* 0x0003e20000000800 */
[----:B------:R-:W-:Y:S01]  /*6de0*/  ISETP.GE.U32.AND P1, PT, R221, R10, PT ;  /* 0x0000000add00720c */ /* 0x000fe20003f26070 */
[----:B------:R-:W-:-:S02]  /*6df0*/  @!P2 HADD2 R77, -R33.H0_H0, -RZ.H0_H0 ;  /* 0xa00000ff214da230 */ /* 0x000fc40000000900 */
[----:B------:R-:W-:-:S04]  /*6e00*/  @!P3 HADD2 R78, -R32.H0_H0, -RZ.H0_H0 ;  /* 0xa00000ff204eb230 */ /* 0x000fc80000000900 */
[----:B------:R-:W3:Y:S01]  /*6e10*/  MUFU.EX2 R84, R11 ;  /* 0x0000000b00547308 */ /* 0x000ee20000000800 */
[--C-:B------:R-:W-:Y:S02]  /*6e20*/  SHF.R.U32.HI R10, RZ, 0x18, R8.reuse ;  /* 0x00000018ff0a7819 */ /* 0x100fe40000011608 */
[----:B-1----:R-:W-:Y:S02]  /*6e30*/  SHF.R.U32.HI R7, RZ, 0x10, R8 ;  /* 0x00000010ff077819 */ /* 0x002fe40000011608 */
[----:B------:R-:W-:Y:S02]  /*6e40*/  PRMT R45, R33, 0x5410, R32 ;  /* 0x00005410212d7816 */ /* 0x000fe40000000020 */
[----:B------:R-:W-:Y:S02]  /*6e50*/  LOP3.LUT R7, R7, 0xff, RZ, 0xc0, !PT ;  /* 0x000000ff07077812 */ /* 0x000fe400078ec0ff */
[----:B--2---:R-:W-:Y:S02]  /*6e60*/  F2FP.PACK_AB R27, R94, R92 ;  /* 0x0000005c5e1b723e */ /* 0x004fe400000000ff */
[----:B------:R-:W-:-:S02]  /*6e70*/  @!P3 PRMT R32, R78, 0x5410, RZ ;  /* 0x000054104e20b816 */ /* 0x000fc400000000ff */
[----:B------:R-:W-:Y:S02]  /*6e80*/  @!P2 PRMT R33, R77, 0x5410, RZ ;  /* 0x000054104d21a816 */ /* 0x000fe400000000ff */
[C---:B------:R-:W-:Y:S02]  /*6e90*/  ISETP.GE.U32.AND P3, PT, R221.reuse, R7, PT ;  /* 0x00000007dd00720c */ /* 0x040fe40003f66070 */
[----:B------:R-:W-:Y:S01]  /*6ea0*/  ISETP.GE.U32.AND P2, PT, R221, R10, PT ;  /* 0x0000000add00720c */ /* 0x000fe20003f46070 */
[----:B------:R-:W-:Y:S01]  /*6eb0*/  FFMA.FTZ R10, R47, R2, -R6 ;  /* 0x000000022f0a7223 */ /* 0x000fe20000010806 */
[----:B------:R-:W-:Y:S01]  /*6ec0*/  PRMT R26, R27, 0x7632, R26 ;  /* 0x000076321b1a7816 */ /* 0x000fe2000000001a */
[----:B------:R-:W-:Y:S01]  /*6ed0*/  @!P1 HADD2 R79, -R27.H0_H0, -RZ.H0_H0 ;  /* 0xa00000ff1b4f9230 */ /* 0x000fe20000000900 */
[----:B------:R-:W-:Y:S01]  /*6ee0*/  LOP3.LUT R7, R15, 0xff, RZ, 0xc0, !PT ;  /* 0x000000ff0f077812 */ /* 0x000fe200078ec0ff */
[----:B------:R1:W-:Y:S01]  /*6ef0*/  MUFU.EX2 R86, R10 ;  /* 0x0000000a00567308 */ /* 0x0003e20000000800 */
[----:B------:R-:W-:Y:S01]  /*6f00*/  PRMT R101, R27, 0x5410, R26 ;  /* 0x000054101b657816 */ /* 0x000fe2000000001a */
[----:B------:R-:W-:Y:S01]  /*6f10*/  @!P0 HADD2 R81, -R26.H0_H0, -RZ.H0_H0 ;  /* 0xa00000ff1a518230 */ /* 0x000fe20000000900 */
[----:B---3--:R-:W-:-:S02]  /*6f20*/  F2FP.PACK_AB R29, R85, R84 ;  /* 0x00000054551d723e */ /* 0x008fc400000000ff */
[----:B------:R-:W-:Y:S02]  /*6f30*/  @!P1 PRMT R27, R79, 0x5410, RZ ;  /* 0x000054104f1b9816 */ /* 0x000fe400000000ff */
[----:B------:R-:W-:Y:S02]  /*6f40*/  ISETP.GE.U32.AND P1, PT, R221, R7, PT ;  /* 0x00000007dd00720c */ /* 0x000fe40003f26070 */
[----:B------:R-:W-:Y:S01]  /*6f50*/  SHF.R.U32.HI R7, RZ, 0x18, R15 ;  /* 0x00000018ff077819 */ /* 0x000fe2000001160f */
[----:B------:R-:W-:Y:S01]  /*6f60*/  @!P3 HADD2 R83, -R29.H0_H0, -RZ.H0_H0 ;  /* 0xa00000ff1d53b230 */ /* 0x000fe20000000900 */
[----:B-1----:R-:W-:Y:S01]  /*6f70*/  FFMA.FTZ R10, R24, R2, -R6 ;  /* 0x00000002180a7223 */ /* 0x002fe20000010806 */
[----:B------:R-:W-:-:S03]  /*6f80*/  @!P0 PRMT R26, R81, 0x5410, RZ ;  /* 0x00005410511a8816 */ /* 0x000fc600000000ff */
[----:B------:R1:W2:Y:S01]  /*6f90*/  MUFU.EX2 R93, R10 ;  /* 0x0000000a005d7308 */ /* 0x0002a20000000800 */
[----:B------:R-:W-:Y:S02]  /*6fa0*/  PRMT R28, R29, 0x7632, R28 ;  /* 0x000076321d1c7816 */ /* 0x000fe4000000001c */
[----:B------:R-:W-:Y:S02]  /*6fb0*/  ISETP.GE.U32.AND P0, PT, R221, R7, PT ;  /* 0x00000007dd00720c */ /* 0x000fe40003f06070 */
[----:B------:R-:W-:Y:S02]  /*6fc0*/  LOP3.LUT R7, R21, 0xff, RZ, 0xc0, !PT ;  /* 0x000000ff15077812 */ /* 0x000fe400078ec0ff */
[----:B------:R-:W-:Y:S02]  /*6fd0*/  PRMT R77, R29, 0x5410, R28 ;  /* 0x000054101d4d7816 */ /* 0x000fe4000000001c */
[----:B------:R-:W-:Y:S02]  /*6fe0*/  @!P3 PRMT R29, R83, 0x5410, RZ ;  /* 0x00005410531db816 */ /* 0x000fe400000000ff */
[----:B------:R-:W-:-:S02]  /*6ff0*/  ISETP.GE.U32.AND P3, PT, R221, R7, PT ;  /* 0x00000007dd00720c */ /* 0x000fc40003f66070 */
[----:B------:R-:W-:Y:S01]  /*7000*/  LOP3.LUT R7, R15, 0xffff, RZ, 0xc0, !PT ;  /* 0x0000ffff0f077812 */ /* 0x000fe200078ec0ff */
[----:B-1----:R-:W-:Y:S01]  /*7010*/  FFMA.FTZ R10, R42, R2, -R6 ;  /* 0x000000022a0a7223 */ /* 0x002fe20000010806 */
[----:B------:R-:W-:Y:S01]  /*7020*/  LOP3.LUT R11, R73, R126, R222, 0x96, !PT ;  /* 0x0000007e490b7212 */ /* 0x000fe200078e96de */
[----:B------:R-:W-:Y:S02]  /*7030*/  FFMA.FTZ R16, R49, R2, -R5 ;  /* 0x0000000231107223 */ /* 0x000fe40000010805 */
[----:B------:R1:W-:Y:S01]  /*7040*/  MUFU.EX2 R100, R10 ;  /* 0x0000000a00647308 */ /* 0x0003e20000000800 */
[----:B------:R-:W-:Y:S01]  /*7050*/  SHF.R.U32.HI R14, RZ, 0x8, R7 ;  /* 0x00000008ff0e7819 */ /* 0x000fe20000011607 */
[----:B------:R-:W-:Y:S01]  /*7060*/  @!P2 HADD2 R88, -R28.H0_H0, -RZ.H0_H0 ;  /* 0xa00000ff1c58a230 */ /* 0x000fe20000000900 */
[----:B--2---:R-:W-:Y:S02]  /*7070*/  F2FP.PACK_AB R25, R93, R86 ;  /* 0x000000565d19723e */ /* 0x004fe400000000ff */
[----:B------:R-:W-:-:S03]  /*7080*/  LOP3.LUT R14, R14, 0xffff, RZ, 0xc0, !PT ;  /* 0x0000ffff0e0e7812 */ /* 0x000fc600078ec0ff */
[----:B------:R2:W-:Y:S01]  /*7090*/  MUFU.EX2 R90, R16 ;  /* 0x00000010005a7308 */ /* 0x0005e20000000800 */
[----:B-1----:R-:W-:-:S07]  /*70a0*/  FFMA.FTZ R10, R54, R2, -R5 ;  /* 0x00000002360a7223 */ /* 0x002fce0000010805 */
[----:B------:R1:W-:Y:S01]  /*70b0*/  MUFU.EX2 R81, R10 ;  /* 0x0000000a00517308 */ /* 0x0003e20000000800 */
[----:B------:R-:W-:Y:S01]  /*70c0*/  SHF.R.U32.HI R15, RZ, 0x10, R15 ;  /* 0x00000010ff0f7819 */ /* 0x000fe2000001160f */
[----:B--2---:R-:W-:Y:S01]  /*70d0*/  FFMA.FTZ R16, R50, R2, -R6 ;  /* 0x0000000232107223 */ /* 0x004fe20000010806 */
[----:B------:R-:W-:Y:S01]  /*70e0*/  @!P2 PRMT R28, R88, 0x5410, RZ ;  /* 0x00005410581ca816 */ /* 0x000fe200000000ff */
[----:B------:R-:W-:Y:S01]  /*70f0*/  @!P1 HADD2 R98, -R25.H0_H0, -RZ.H0_H0 ;  /* 0xa00000ff19629230 */ /* 0x000fe20000000900 */
[----:B------:R-:W-:-:S03]  /*7100*/  ISETP.GE.U32.AND P2, PT, R221, R14, PT ;  /* 0x0000000edd00720c */ /* 0x000fc60003f46070 */
[----:B------:R2:W3:Y:S01]  /*7110*/  MUFU.EX2 R91, R16 ;  /* 0x00000010005b7308 */ /* 0x0004e20000000800 */
[----:B------:R-:W-:Y:S01]  /*7120*/  PRMT R24, R25, 0x7632, R24 ;  /* 0x0000763219187816 */ /* 0x000fe20000000018 */
[----:B-1----:R-:W-:-:S03]  /*7130*/  IMAD.WIDE.U32 R10, R11, -0x2daee0ad, RZ ;  /* 0xd2511f530b0a7825 */ /* 0x002fc600078e00ff */
[----:B------:R-:W-:Y:S02]  /*7140*/  PRMT R246, R25, 0x5410, R24 ;  /* 0x0000541019f67816 */ /* 0x000fe40000000018 */
[----:B------:R-:W-:Y:S02]  /*7150*/  LOP3.LUT R7, R11, R249, R20, 0x96, !PT ;  /* 0x000000f90b077212 */ /* 0x000fe400078e9614 */
[----:B------:R-:W-:Y:S01]  /*7160*/  LOP3.LUT R42, R10, 0xffff, RZ, 0xc0, !PT ;  /* 0x0000ffff0a2a7812 */ /* 0x000fe200078ec0ff */
[----:B------:R-:W-:Y:S01]  /*7170*/  FFMA.FTZ R11, R48, R2, -R6 ;  /* 0x00000002300b7223 */ /* 0x000fe20000010806 */
[----:B--2---:R-:W-:Y:S02]  /*7180*/  LOP3.LUT R16, R10, 0xff, RZ, 0xc0, !PT ;  /* 0x000000ff0a107812 */ /* 0x004fe400078ec0ff */
[--C-:B------:R-:W-:Y:S02]  /*7190*/  SHF.R.U32.HI R17, RZ, 0x10, R10.reuse ;  /* 0x00000010ff117819 */ /* 0x100fe4000001160a */
[----:B------:R-:W-:-:S02]  /*71a0*/  SHF.R.U32.HI R14, RZ, 0x18, R10 ;  /* 0x00000018ff0e7819 */ /* 0x000fc4000001160a */
[----:B------:R-:W-:Y:S01]  /*71b0*/  LOP3.LUT R10, R15, 0xff, RZ, 0xc0, !PT ;  /* 0x000000ff0f0a7812 */ /* 0x000fe200078ec0ff */
[----:B------:R1:W-:Y:S01]  /*71c0*/  MUFU.EX2 R95, R11 ;  /* 0x0000000b005f7308 */ /* 0x0003e20000000800 */
[----:B------:R-:W-:Y:S02]  /*71d0*/  @!P1 PRMT R25, R98, 0x5410, RZ ;  /* 0x0000541062199816 */ /* 0x000fe400000000ff */
[C---:B------:R-:W-:Y:S02]  /*71e0*/  ISETP.GE.U32.AND P1, PT, R221.reuse, R10, PT ;  /* 0x0000000add00720c */ /* 0x040fe40003f26070 */
[----:B------:R-:W-:Y:S02]  /*71f0*/  SHF.R.U32.HI R10, RZ, 0x8, R22 ;  /* 0x00000008ff0a7819 */ /* 0x000fe40000011616 */
[----:B------:R-:W-:Y:S01]  /*7200*/  ISETP.GE.U32.AND P5, PT, R221, R18, PT ;  /* 0x00000012dd00720c */ /* 0x000fe20003fa6070 */
[----:B-1----:R-:W-:-:S04]  /*7210*/  FFMA.FTZ R11, R57, R2, -R5 ;  /* 0x00000002390b7223 */ /* 0x002fc80000010805 */
[----:B------:R1:W-:Y:S01]  /*7220*/  MUFU.EX2 R79, R11 ;  /* 0x0000000b004f7308 */ /* 0x0003e20000000800 */
[----:B------:R-:W-:Y:S01]  /*7230*/  @!P2 HADD2 R102, -R24.H0_H0, -RZ.H0_H0 ;  /* 0xa00000ff1866a230 */ /* 0x000fe20000000900 */
[----:B---3--:R-:W-:Y:S01]  /*7240*/  F2FP.PACK_AB R21, R91, R100 ;  /* 0x000000645b15723e */ /* 0x008fe200000000ff */
[----:B------:R-:W-:Y:S01]  /*7250*/  @!P4 HADD2 R65, -R38.H0_H0, -RZ.H0_H0 ;  /* 0xa00000ff2641c230 */ /* 0x000fe20000000900 */
[----:B-1----:R-:W-:Y:S01]  /*7260*/  LOP3.LUT R11, R10, 0xffff, RZ, 0xc0, !PT ;  /* 0x0000ffff0a0b7812 */ /* 0x002fe200078ec0ff */
[----:B------:R-:W-:-:S04]  /*7270*/  FFMA.FTZ R10, R59, R2, -R5 ;  /* 0x000000023b0a7223 */ /* 0x000fc80000010805 */
[----:B------:R1:W2:Y:S01]  /*7280*/  MUFU.EX2 R83, R10 ;  /* 0x0000000a00537308 */ /* 0x0002a20000000800 */
[----:B------:R-:W-:Y:S02]  /*7290*/  @!P2 PRMT R24, R102, 0x5410, RZ ;  /* 0x000054106618a816 */ /* 0x000fe400000000ff */
[----:B------:R-:W-:Y:S02]  /*72a0*/  ISETP.GE.U32.AND P2, PT, R221, R11, PT ;  /* 0x0000000bdd00720c */ /* 0x000fe40003f46070 */
[----:B------:R-:W-:Y:S01]  /*72b0*/  F2FP.PACK_AB R23, R90, R81 ;  /* 0x000000515a17723e */ /* 0x000fe200000000ff */
[----:B------:R-:W-:Y:S01]  /*72c0*/  @!P5 HADD2 R105, -R21.H0_H0, -RZ.H0_H0 ;  /* 0xa00000ff1569d230 */ /* 0x000fe20000000900 */
[----:B------:R-:W-:Y:S01]  /*72d0*/  @!P4 PRMT R38, R65, 0x5410, RZ ;  /* 0x000054104126c816 */ /* 0x000fe200000000ff */
[-C--:B------:R-:W-:Y:S01]  /*72e0*/  FFMA.FTZ R11, R55, R2.reuse, -R6 ;  /* 0x00000002370b7223 */ /* 0x080fe20000010806 */
[----:B------:R-:W-:Y:S02]  /*72f0*/  ISETP.GE.U32.AND P4, PT, R221, R19, PT ;  /* 0x00000013dd00720c */ /* 0x000fe40003f86070 */
[----:B------:R-:W-:Y:S01]  /*7300*/  PRMT R20, R21, 0x7632, R20 ;  /* 0x0000763215147816 */ /* 0x000fe20000000014 */
[----:B------:R-:W-:Y:S01]  /*7310*/  @!P1 HADD2 R104, -R23.H0_H0, -RZ.H0_H0 ;  /* 0xa00000ff17689230 */ /* 0x000fe20000000900 */
[----:B------:R-:W-:Y:S01]  /*7320*/  PRMT R22, R23, 0x7632, R22 ;  /* 0x0000763217167816 */ /* 0x000fe20000000016 */
[----:B-1----:R-:W-:-:S02]  /*7330*/  FFMA.FTZ R10, R53, R2, -R6 ;  /* 0x00000002350a7223 */ /* 0x002fc40000010806 */
[----:B------:R-:W-:Y:S01]  /*7340*/  FFMA.FTZ R6, R46, R2, -R6 ;  /* 0x000000022e067223 */ /* 0x000fe20000010806 */
[----:B------:R-:W-:Y:S01]  /*7350*/  PRMT R138, R21, 0x5410, R20 ;  /* 0x00005410158a7816 */ /* 0x000fe20000000014 */
[----:B------:R1:W3:Y:S01]  /*7360*/  MUFU.EX2 R98, R10 ;  /* 0x0000000a00627308 */ /* 0x0002e20000000800 */
[----:B--2---:R-:W-:Y:S02]  /*7370*/  F2FP.PACK_AB R19, R83, R79 ;  /* 0x0000004f5313723e */ /* 0x004fe400000000ff */
[----:B------:R-:W-:Y:S02]  /*7380*/  @!P5 PRMT R21, R105, 0x5410, RZ ;  /* 0x000054106915d816 */ /* 0x000fe400000000ff */
[----:B------:R-:W-:Y:S01]  /*7390*/  PRMT R219, R23, 0x5410, R22 ;  /* 0x0000541017db7816 */ /* 0x000fe20000000016 */
[----:B------:R-:W-:Y:S01]  /*73a0*/  @!P2 HADD2 R112, -R20.H0_H0, -RZ.H0_H0 ;  /* 0xa00000ff1470a230 */ /* 0x000fe20000000900 */
[----:B------:R-:W-:Y:S01]  /*73b0*/  @!P1 PRMT R23, R104, 0x5410, RZ ;  /* 0x0000541068179816 */ /* 0x000fe200000000ff */
[----:B------:R2:W-:Y:S01]  /*73c0*/  MUFU.EX2 R105, R6 ;  /* 0x0000000600697308 */ /* 0x0005e20000000800 */
[----:B------:R-:W-:Y:S01]  /*73d0*/  PRMT R18, R19, 0x7632, R18 ;  /* 0x0000763213127816 */ /* 0x000fe20000000012 */
[----:B------:R-:W-:Y:S01]  /*73e0*/  @!P0 HADD2 R103, -R22.H0_H0, -RZ.H0_H0 ;  /* 0xa00000ff16678230 */ /* 0x000fe20000000900 */
[----:B-1----:R-:W-:-:S05]  /*73f0*/  LOP3.LUT R10, R7, 0xff, RZ, 0xc0, !PT ;  /* 0x000000ff070a7812 */ /* 0x002fca00078ec0ff */
[----:B------:R1:W4:Y:S01]  /*7400*/  MUFU.EX2 R104, R11 ;  /* 0x0000000b00687308 */ /* 0x0003220000000800 */
[----:B------:R-:W-:Y:S01]  /*7410*/  ISETP.GE.U32.AND P5, PT, R221, R10, PT ;  /* 0x0000000add00720c */ /* 0x000fe20003fa6070 */
[----:B------:R-:W-:Y:S01]  /*7420*/  FFMA.FTZ R10, R56, R2, -R5 ;  /* 0x00000002380a7223 */ /* 0x000fe20000010805 */
[----:B--2---:R-:W-:Y:S01]  /*7430*/  LOP3.LUT R6, R7, 0xffff, RZ, 0xc0, !PT ;  /* 0x0000ffff07067812 */ /* 0x004fe200078ec0ff */
[----:B------:R-:W-:Y:S01]  /*7440*/  @!P4 HADD2 R113, -R18.H0_H0, -RZ.H0_H0 ;  /* 0xa00000ff1271c230 */ /* 0x000fe20000000900 */
[----:B------:R-:W-:Y:S02]  /*7450*/  @!P2 PRMT R20, R112, 0x5410, RZ ;  /* 0x000054107014a816 */ /* 0x000fe400000000ff */
[----:B------:R-:W-:Y:S01]  /*7460*/  SHF.R.U32.HI R6, RZ, 0x8, R6 ;  /* 0x00000008ff067819 */ /* 0x000fe20000011606 */
[----:B------:R2:W-:Y:S01]  /*7470*/  MUFU.EX2 R78, R10 ;  /* 0x0000000a004e7308 */ /* 0x0005e20000000800 */
[----:B-1----:R-:W-:Y:S02]  /*7480*/  LOP3.LUT R11, R17, 0xff, RZ, 0xc0, !PT ;  /* 0x000000ff110b7812 */ /* 0x002fe400078ec0ff */
[----:B------:R-:W-:-:S02]  /*7490*/  @!P0 PRMT R22, R103, 0x5410, RZ ;  /* 0x0000541067168816 */ /* 0x000fc400000000ff */
[C---:B------:R-:W-:Y:S02]  /*74a0*/  ISETP.GE.U32.AND P2, PT, R221.reuse, R11, PT ;  /* 0x0000000bdd00720c */ /* 0x040fe40003f46070 */
[----:B------:R-:W-:Y:S01]  /*74b0*/  SHF.R.U32.HI R11, RZ, 0x8, R42 ;  /* 0x00000008ff0b7819 */ /* 0x000fe2000001162a */
[----:B------:R-:W-:Y:S01]  /*74c0*/  @!P3 HADD2 R114, -R19.H0_H0, -RZ.H0_H0 ;  /* 0xa00000ff1372b230 */ /* 0x000fe20000000900 */
[----:B------:R-:W-:Y:S02]  /*74d0*/  ISETP.GE.U32.AND P0, PT, R221, R16, PT ;  /* 0x00000010dd00720c */ /* 0x000fe40003f06070 */
[----:B------:R-:W-:Y:S02]  /*74e0*/  PRMT R139, R19, 0x5410, R18 ;  /* 0x00005410138b7816 */ /* 0x000fe40000000012 */
[----:B--2---:R-:W-:Y:S02]  /*74f0*/  LOP3.LUT R10, R6, 0xffff, RZ, 0xc0, !PT ;  /* 0x0000ffff060a7812 */ /* 0x004fe400078ec0ff */
[----:B------:R-:W-:-:S02]  /*7500*/  @!P4 PRMT R18, R113, 0x5410, RZ ;  /* 0x000054107112c816 */ /* 0x000fc400000000ff */
[----:B------:R-:W-:Y:S02]  /*7510*/  LOP3.LUT R6, R11, 0xffff, RZ, 0xc0, !PT ;  /* 0x0000ffff0b067812 */ /* 0x000fe400078ec0ff */
[C---:B------:R-:W-:Y:S01]  /*7520*/  ISETP.GE.U32.AND P4, PT, R221.reuse, R10, PT ;  /* 0x0000000add00720c */ /* 0x040fe20003f86070 */
[--C-:B------:R-:W-:Y:S01]  /*7530*/  FFMA.FTZ R11, R58, R2, -R5.reuse ;  /* 0x000000023a0b7223 */ /* 0x100fe20000010805 */
[----:B------:R-:W-:Y:S02]  /*7540*/  @!P3 PRMT R19, R114, 0x5410, RZ ;  /* 0x000054107213b816 */ /* 0x000fe400000000ff */
[C---:B------:R-:W-:Y:S01]  /*7550*/  ISETP.GE.U32.AND P1, PT, R221.reuse, R14, PT ;  /* 0x0000000edd00720c */ /* 0x040fe20003f26070 */
[--C-:B------:R-:W-:Y:S01]  /*7560*/  FFMA.FTZ R14, R52, R2, -R5.reuse ;  /* 0x00000002340e7223 */ /* 0x100fe20000010805 */
[----:B------:R-:W-:Y:S01]  /*7570*/  ISETP.GE.U32.AND P3, PT, R221, R6, PT ;  /* 0x00000006dd00720c */ /* 0x000fe20003f66070 */
[----:B------:R-:W-:Y:S01]  /*7580*/  FFMA.FTZ R6, R43, R2, -R5 ;  /* 0x000000022b067223 */ /* 0x000fe20000010805 */
[----:B---3--:R-:W-:-:S02]  /*7590*/  F2FP.PACK_AB R10, R98, R95 ;  /* 0x0000005f620a723e */ /* 0x008fc400000000ff */
[----:B----4-:R-:W-:Y:S01]  /*75a0*/  F2FP.PACK_AB R15, R105, R104 ;  /* 0x00000068690f723e */ /* 0x010fe200000000ff */
[----:B------:R-:W1:Y:S01]  /*75b0*/  MUFU.EX2 R88, R11 ;  /* 0x0000000b00587308 */ /* 0x000e620000000800 */
[C---:B------:R-:W-:Y:S02]  /*75c0*/  PRMT R5, R10.reuse, 0x7610, R5 ;  /* 0x000076100a057816 */ /* 0x040fe40000000005 */
[----:B------:R-:W-:Y:S01]  /*75d0*/  PRMT R2, R10, 0x7632, R2 ;  /* 0x000076320a027816 */ /* 0x000fe20000000002 */
[----:B------:R-:W-:-:S04]  /*75e0*/  @!P0 HADD2 R115, -R15.H0_H0, -RZ.H0_H0 ;  /* 0xa00000ff0f738230 */ /* 0x000fc80000000900 */
[----:B------:R2:W-:Y:S01]  /*75f0*/  MUFU.EX2 R103, R14 ;  /* 0x0000000e00677308 */ /* 0x0005e20000000800 */
[----:B------:R-:W-:Y:S02]  /*7600*/  @!P5 HADD2 R117, -R5.H0_H0, -RZ.H0_H0 ;  /* 0xa00000ff0575d230 */ /* 0x000fe40000000900 */
[----:B------:R-:W-:-:S05]  /*7610*/  @!P4 HADD2 R116, -R2.H0_H0, -RZ.H0_H0 ;  /* 0xa00000ff0274c230 */ /* 0x000fca0000000900 */
[----:B------:R3:W4:Y:S01]  /*7620*/  MUFU.EX2 R102, R6 ;  /* 0x0000000600667308 */ /* 0x0007220000000800 */
[----:B------:R-:W-:Y:S02]  /*7630*/  PRMT R128, R5, 0x5410, R2 ;  /* 0x0000541005807816 */ /* 0x000fe40000000002 */
[----:B--2---:R-:W-:-:S04]  /*7640*/  PRMT R14, R15, 0x7632, R14 ;  /* 0x000076320f0e7816 */ /* 0x004fc8000000000e */
[----:B------:R-:W-:Y:S02]  /*7650*/  PRMT R130, R15, 0x5410, R14 ;  /* 0x000054100f827816 */ /* 0x000fe4000000000e */
[--C-:B---3--:R-:W-:Y:S02]  /*7660*/  SHF.R.U32.HI R6, RZ, 0x10, R7.reuse ;  /* 0x00000010ff067819 */ /* 0x108fe40000011607 */
[----:B------:R-:W-:Y:S02]  /*7670*/  @!P0 PRMT R15, R115, 0x5410, RZ ;  /* 0x00005410730f8816 */ /* 0x000fe400000000ff */
[----:B------:R-:W-:Y:S02]  /*7680*/  LOP3.LUT R6, R6, 0xff, RZ, 0xc0, !PT ;  /* 0x000000ff06067812 */ /* 0x000fe400078ec0ff */
[----:B------:R-:W-:Y:S02]  /*7690*/  SHF.R.U32.HI R7, RZ, 0x18, R7 ;  /* 0x00000018ff077819 */ /* 0x000fe40000011607 */
[----:B------:R-:W-:-:S02]  /*76a0*/  LEA R188, P0, R119, R122, 0x1 ;  /* 0x0000007a77bc7211 */ /* 0x000fc400078008ff */
[----:B------:R-:W-:Y:S02]  /*76b0*/  @!P5 PRMT R5, R117, 0x5410, RZ ;  /* 0x000054107505d816 */ /* 0x000fe400000000ff */
[----:B------:R-:W-:Y:S02]  /*76c0*/  @!P4 PRMT R2, R116, 0x5410, RZ ;  /* 0x000054107402c816 */ /* 0x000fe400000000ff */
[C---:B------:R-:W-:Y:S02]  /*76d0*/  ISETP.GE.U32.AND P5, PT, R221.reuse, R6, PT ;  /* 0x00000006dd00720c */ /* 0x040fe40003fa6070 */
[----:B------:R-:W-:Y:S01]  /*76e0*/  ISETP.GE.U32.AND P4, PT, R221, R7, PT ;  /* 0x00000007dd00720c */ /* 0x000fe20003f86070 */
[----:B------:R-:W-:Y:S01]  /*76f0*/  IMAD.SHL.U32 R129, R121, 0x8, RZ ;  /* 0x0000000879817824 */ /* 0x000fe200078e00ff */
[----:B------:R-:W-:Y:S02]  /*7700*/  LEA.HI.X R189, R119, R123, R120, 0x1, P0 ;  /* 0x0000007b77bd7211 */ /* 0x000fe400000f0c78 */
[----:B-1----:R-:W-:-:S02]  /*7710*/  F2FP.PACK_AB R10, R88, R78 ;  /* 0x0000004e580a723e */ /* 0x002fc400000000ff */
[----:B----4-:R-:W-:Y:S01]  /*7720*/  F2FP.PACK_AB R17, R102, R103 ;  /* 0x000000676611723e */ /* 0x010fe200000000ff */
[----:B------:R-:W-:Y:S01]  /*7730*/  IMAD.WIDE R6, R129, 0x2, R188 ;  /* 0x0000000281067825 */ /* 0x000fe200078e02bc */
[----:B------:R-:W-:Y:S01]  /*7740*/  PRMT R11, R10, 0x7632, R11 ;  /* 0x000076320a0b7816 */ /* 0x000fe2000000000b */
[----:B------:R-:W-:Y:S01]  /*7750*/  ST.E.U16 [R188.64], R39 ;  /* 0x00000027bc007985 */ /* 0x000fe2000c101504 */
[----:B------:R-:W-:-:S03]  /*7760*/  PRMT R16, R17, 0x7632, R16 ;  /* 0x0000763211107816 */ /* 0x000fc60000000010 */
[----:B------:R-:W-:Y:S01]  /*7770*/  ST.E.U16 [R188.64+0x2], R38 ;  /* 0x00000226bc007985 */ /* 0x000fe2000c101504 */
[----:B------:R-:W-:-:S03]  /*7780*/  @!P5 HADD2 R122, -R10.H0_H0, -RZ.H0_H0 ;  /* 0xa00000ff0a7ad230 */ /* 0x000fc60000000900 */
[----:B------:R-:W-:Y:S01]  /*7790*/  ST.E.U16 [R6.64], R35 ;  /* 0x0000002306007985 */ /* 0x000fe2000c101504 */
[----:B------:R-:W-:-:S03]  /*77a0*/  @!P4 HADD2 R121, -R11.H0_H0, -RZ.H0_H0 ;  /* 0xa00000ff0b79c230 */ /* 0x000fc60000000900 */
[----:B------:R-:W-:Y:S01]  /*77b0*/  ST.E.U16 [R6.64+0x2], R34 ;  /* 0x0000022206007985 */ /* 0x000fe2000c101504 */
[----:B------:R-:W-:-:S03]  /*77c0*/  @!P3 HADD2 R118, -R14.H0_H0, -RZ.H0_H0 ;  /* 0xa00000ff0e76b230 */ /* 0x000fc60000000900 */
[----:B------:R-:W-:Y:S01]  /*77d0*/  ST.E.U16 [R188.64+0x10], R31 ;  /* 0x0000101fbc007985 */ /* 0x000fe2000c101504 */
[----:B------:R-:W-:-:S03]  /*77e0*/  @!P2 HADD2 R120, -R17.H0_H0, -RZ.H0_H0 ;  /* 0xa00000ff1178a230 */ /* 0x000fc60000000900 */
[----:B------:R-:W-:Y:S01]  /*77f0*/  ST.E.U16 [R188.64+0x12], R30 ;  /* 0x0000121ebc007985 */ /* 0x000fe2000c101504 */
[----:B------:R-:W-:-:S03]  /*7800*/  @!P1 HADD2 R119, -R16.H0_H0, -RZ.H0_H0 ;  /* 0xa00000ff10779230 */ /* 0x000fc60000000900 */
[----:B------:R-:W-:Y:S04]  /*7810*/  ST.E.U16 [R6.64+0x10], R33 ;  /* 0x0000102106007985 */ /* 0x000fe8000c101504 */
[----:B------:R-:W-:Y:S01]  /*7820*/  ST.E.U16 [R6.64+0x12], R32 ;  /* 0x0000122006007985 */ /* 0x000fe2000c101504 */
[----:B------:R-:W-:-:S03]  /*7830*/  IMAD.SHL.U32 R193, R4, 0x2, RZ ;  /* 0x0000000204c17824 */ /* 0x000fc600078e00ff */
[----:B------:R-:W-:Y:S04]  /*7840*/  STL [R1+0xc8], R126 ;  /* 0x0000c87e01007387 */ /* 0x000fe80000100800 */
[----:B------:R-:W-:Y:S04]  /*7850*/  ST.E.U16 [R188.64+0x20], R41 ;  /* 0x00002029bc007985 */ /* 0x000fe8000c101504 */
[----:B------:R-:W-:Y:S04]  /*7860*/  ST.E.U16 [R188.64+0x22], R40 ;  /* 0x00002228bc007985 */ /* 0x000fe8000c101504 */
[----:B------:R-:W-:Y:S04]  /*7870*/  STL [R1+0xcc], R252 ;  /* 0x0000ccfc01007387 */ /* 0x000fe80000100800 */
[----:B------:R-:W-:Y:S04]  /*7880*/  ST.E.U16 [R6.64+0x20], R37 ;  /* 0x0000202506007985 */ /* 0x000fe8000c101504 */
[----:B------:R-:W-:Y:S01]  /*7890*/  ST.E.U16 [R6.64+0x22], R36 ;  /* 0x0000222406007985 */ /* 0x000fe2000c101504 */
[----:B------:R-:W-:-:S03]  /*78a0*/  @!P3 PRMT R14, R118, 0x5410, RZ ;  /* 0x00005410760eb816 */ /* 0x000fc600000000ff */
[----:B------:R1:W-:Y:S01]  /*78b0*/  STL [R1+0x12c], R129 ;  /* 0x00012c8101007387 */ /* 0x0003e20000100800 */
[----:B------:R-:W-:-:S03]  /*78c0*/  PRMT R131, R17, 0x5410, R16 ;  /* 0x0000541011837816 */ /* 0x000fc60000000010 */
[----:B------:R-:W-:Y:S04]  /*78d0*/  ST.E.U16 [R188.64+0x30], R27 ;  /* 0x0000301bbc007985 */ /* 0x000fe8000c101504 */
[----:B------:R-:W-:Y:S01]  /*78e0*/  ST.E.U16 [R188.64+0x32], R26 ;  /* 0x0000321abc007985 */ /* 0x000fe2000c101504 */
[----:B------:R-:W-:-:S03]  /*78f0*/  @!P2 PRMT R17, R120, 0x5410, RZ ;  /* 0x000054107811a816 */ /* 0x000fc600000000ff */
[----:B------:R-:W-:Y:S01]  /*7900*/  ST.E.U16 [R6.64+0x30], R29 ;  /* 0x0000301d06007985 */ /* 0x000fe2000c101504 */
[----:B------:R-:W-:-:S03]  /*7910*/  @!P1 PRMT R16, R119, 0x5410, RZ ;  /* 0x0000541077109816 */ /* 0x000fc600000000ff */
[----:B------:R-:W-:Y:S01]  /*7920*/  ST.E.U16 [R6.64+0x32], R28 ;  /* 0x0000321c06007985 */ /* 0x000fe2000c101504 */
[----:B------:R-:W-:-:S03]  /*7930*/  IMAD R196, R0, 0x2, R193 ;  /* 0x0000000200c47824 */ /* 0x000fc600078e02c1 */
[----:B------:R-:W-:Y:S04]  /*7940*/  ST.E.U16 [R188.64+0x40], R25 ;  /* 0x00004019bc007985 */ /* 0x000fe8000c101504 */
[----:B------:R-:W-:Y:S01]  /*7950*/  ST.E.U16 [R188.64+0x42], R24 ;  /* 0x00004218bc007985 */ /* 0x000fe2000c101504 */
[----:B-1----:R-:W-:Y:S02]  /*7960*/  PRMT R129, R10, 0x5410, R11 ;  /* 0x000054100a817816 */ /* 0x002fe4000000000b */
[----:B------:R-:W-:Y:S01]  /*7970*/  @!P5 PRMT R10, R122, 0x5410, RZ ;  /* 0x000054107a0ad816 */ /* 0x000fe200000000ff */
[----:B------:R-:W-:Y:S01]  /*7980*/  ST.E.U16 [R6.64+0x40], R23 ;  /* 0x0000401706007985 */ /* 0x000fe2000c101504 */
[----:B------:R-:W-:-:S03]  /*7990*/  @!P4 PRMT R11, R121, 0x5410, RZ ;  /* 0x00005410790bc816 */ /* 0x000fc600000000ff */
[----:B------:R-:W-:Y:S04]  /*79a0*/  ST.E.U16 [R6.64+0x42], R22 ;  /* 0x0000421606007985 */ /* 0x000fe8000c101504 */
[----:B------:R-:W-:Y:S04]  /*79b0*/  ST.E.U16 [R188.64+0x50], R21 ;  /* 0x00005015bc007985 */ /* 0x000fe8000c101504 */
[----:B------:R-:W-:Y:S04]  /*79c0*/  ST.E.U16 [R188.64+0x52], R20 ;  /* 0x00005214bc007985 */ /* 0x000fe8000c101504 */
[----:B------:R-:W-:Y:S04]  /*79d0*/  ST.E.U16 [R6.64+0x50], R19 ;  /* 0x0000501306007985 */ /* 0x000fe8000c101504 */
[----:B------:R-:W-:Y:S04]  /*79e0*/  ST.E.U16 [R6.64+0x52], R18 ;  /* 0x0000521206007985 */ /* 0x000fe8000c101504 */
[----:B------:R-:W-:Y:S04]  /*79f0*/  ST.E.U16 [R188.64+0x60], R5 ;  /* 0x00006005bc007985 */ /* 0x000fe8000c101504 */
[----:B------:R1:W-:Y:S01]  /*7a00*/  ST.E.U16 [R188.64+0x62], R2 ;  /* 0x00006202bc007985 */ /* 0x0003e2000c101504 */
[----:B------:R-:W-:-:S03]  /*7a10*/  IMAD R194, R3, 0x2, R193 ;  /* 0x0000000203c27824 */ /* 0x000fc600078e02c1 */
[----:B------:R2:W-:Y:S04]  /*7a20*/  ST.E.U16 [R6.64+0x60], R10 ;  /* 0x0000600a06007985 */ /* 0x0005e8000c101504 */
[----:B------:R-:W-:Y:S01]  /*7a30*/  ST.E.U16 [R6.64+0x62], R11 ;  /* 0x0000620b06007985 */ /* 0x000fe2000c101504 */
[----:B------:R-:W-:-:S03]  /*7a40*/  LOP3.LUT R3, R12, 0xffff, RZ, 0xc0, !PT ;  /* 0x0000ffff0c037812 */ /* 0x000fc600078ec0ff */
[----:B------:R-:W-:Y:S04]  /*7a50*/  ST.E.U16 [R188.64+0x70], R15 ;  /* 0x0000700fbc007985 */ /* 0x000fe8000c101504 */
[----:B------:R-:W-:Y:S04]  /*7a60*/  ST.E.U16 [R188.64+0x72], R14 ;  /* 0x0000720ebc007985 */ /* 0x000fe8000c101504 */
[----:B------:R-:W-:Y:S04]  /*7a70*/  ST.E.U16 [R6.64+0x70], R17 ;  /* 0x0000701106007985 */ /* 0x000fe8000c101504 */
[----:B------:R3:W-:Y:S04]  /*7a80*/  ST.E.U16 [R6.64+0x72], R16 ;  /* 0x0000721006007985 */ /* 0x0007e8000c101504 */
[----:B------:R-:W4:Y:S01]  /*7a90*/  LDSM.16.MT88.4 R28, [R196+0x18000] ;  /* 0x01800000c41c783b */ /* 0x000f220000004200 */
[----:B------:R-:W-:-:S02]  /*7aa0*/  SHF.R.U32.HI R3, RZ, 0x8, R3 ;  /* 0x00000008ff037819 */ /* 0x000fc40000011603 */
[----:B-1----:R-:W-:Y:S02]  /*7ab0*/  LOP3.LUT R2, R13, R127, R44, 0x96, !PT ;  /* 0x0000007f0d027212 */ /* 0x002fe400078e962c */
[----:B------:R-:W-:Y:S01]  /*7ac0*/  SHF.R.U32.HI R4, RZ, 0x10, R12 ;  /* 0x00000010ff047819 */ /* 0x000fe2000001160c */
[----:B------:R-:W-:Y:S01]  /*7ad0*/  IMAD R195, R0, 0x2, R194 ;  /* 0x0000000200c37824 */ /* 0x000fe200078e02c2 */
[----:B------:R-:W-:Y:S01]  /*7ae0*/  PRMT R56, R221, 0x7054, R221 ;  /* 0x00007054dd387816 */ /* 0x000fe200000000dd */
[----:B------:R-:W1:Y:S01]  /*7af0*/  LDSM.16.MT88.4 R16, [R194+0x18000] ;  /* 0x01800000c210783b */ /* 0x000e620000004200 */
[----:B--2---:R-:W-:Y:S02]  /*7b00*/  LOP3.LUT R10, R4, 0xff, RZ, 0xc0, !PT ;  /* 0x000000ff040a7812 */ /* 0x004fe400078ec0ff */
[----:B------:R-:W-:Y:S01]  /*7b10*/  SHF.R.U32.HI R4, RZ, 0x10, R2 ;  /* 0x00000010ff047819 */ /* 0x000fe20000011602 */
[----:B------:R-:W2:Y:S01]  /*7b20*/  LDSM.16.MT88.4 R36, [R196+0x18800] ;  /* 0x01880000c424783b */ /* 0x000ea20000004200 */
[----:B---3--:R-:W-:-:S03]  /*7b30*/  LOP3.LUT R7, R12, 0xff, RZ, 0xc0, !PT ;  /* 0x000000ff0c077812 */ /* 0x008fc600078ec0ff */
[----:B------:R-:W3:Y:S01]  /*7b40*/  LDSM.16.MT88.4 R64, [R195+0x18000] ;  /* 0x01800000c340783b */ /* 0x000ee20000004200 */
[----:B------:R-:W-:-:S03]  /*7b50*/  PRMT R7, R7, 0x5410, R3 ;  /* 0x0000541007077816 */ /* 0x000fc60000000003 */
[----:B------:R-:W5:Y:S01]  /*7b60*/  LDSM.16.MT88.4 R20, [R193+0x18000] ;  /* 0x01800000c114783b */ /* 0x000f620000004200 */
[C---:B------:R-:W-:Y:S02]  /*7b70*/  LOP3.LUT R3, R2.reuse, 0xffff, RZ, 0xc0, !PT ;  /* 0x0000ffff02037812 */ /* 0x040fe400078ec0ff */
[----:B------:R-:W-:Y:S01]  /*7b80*/  LOP3.LUT R6, R2, 0xff, RZ, 0xc0, !PT ;  /* 0x000000ff02067812 */ /* 0x000fe200078ec0ff */
[----:B------:R-:W-:Y:S01]  /*7b90*/  LDSM.16.MT88.4 R40, [R194+0x18800] ;  /* 0x01880000c228783b */ /* 0x000fe20000004200 */
[----:B------:R-:W-:Y:S02]  /*7ba0*/  SHF.R.U32.HI R3, RZ, 0x8, R3 ;  /* 0x00000008ff037819 */ /* 0x000fe40000011603 */
[----:B------:R-:W-:Y:S02]  /*7bb0*/  SHF.R.U32.HI R5, RZ, 0x18, R2 ;  /* 0x00000018ff057819 */ /* 0x000fe40000011602 */
[----:B------:R-:W-:Y:S02]  /*7bc0*/  LOP3.LUT R2, R4, 0xff, RZ, 0xc0, !PT ;  /* 0x000000ff04027812 */ /* 0x000fe400078ec0ff */
[----:B------:R-:W-:-:S02]  /*7bd0*/  PRMT R0, R6, 0x5410, R3 ;  /* 0x0000541006007816 */ /* 0x000fc40000000003 */
[----:B------:R-:W-:Y:S02]  /*7be0*/  SHF.R.U32.HI R11, RZ, 0x18, R12 ;  /* 0x00000018ff0b7819 */ /* 0x000fe4000001160c */
[----:B------:R-:W-:Y:S01]  /*7bf0*/  PRMT R2, R2, 0x5410, R5 ;  /* 0x0000541002027816 */ /* 0x000fe20000000005 */
[--C-:B------:R-:W-:Y:S01]  /*7c00*/  HSET2.LE.AND R0, R0, R56.reuse, PT ;  /* 0x0000003800007233 */ /* 0x100fe20003803000 */
[----:B------:R-:W-:Y:S01]  /*7c10*/  PRMT R4, R10, 0x5410, R11 ;  /* 0x000054100a047816 */ /* 0x000fe2000000000b */
[--C-:B------:R-:W-:Y:S02]  /*7c20*/  HSET2.LE.AND R3, R7, R56.reuse, PT ;  /* 0x0000003807037233 */ /* 0x100fe40003803000 */
[--C-:B------:R-:W-:Y:S01]  /*7c30*/  HSET2.LE.AND R2, R2, R56.reuse, PT ;  /* 0x0000003802027233 */ /* 0x100fe20003803000 */
[----:B------:R-:W-:Y:S01]  /*7c40*/  LOP3.LUT R12, R62, R0, RZ, 0xc0, !PT ;  /* 0x000000003e0c7212 */ /* 0x000fe200078ec0ff */
[----:B------:R-:W-:Y:S01]  /*7c50*/  HSET2.LE.AND R4, R4, R56, PT ;  /* 0x0000003804047233 */ /* 0x000fe20003803000 */
[----:B------:R-:W-:-:S02]  /*7c60*/  LOP3.LUT R0, R9, R249, R68, 0x96, !PT ;  /* 0x000000f909007212 */ /* 0x000fc400078e9644 */
[----:B------:R-:W-:Y:S01]  /*7c70*/  LOP3.LUT R13, R61, R2, RZ, 0xc0, !PT ;  /* 0x000000023d0d7212 */ /* 0x000fe200078ec0ff */
[----:B------:R-:W1:Y:S01]  /*7c80*/  LDSM.16.MT88.4 R68, [R195+0x18800] ;  /* 0x01880000c344783b */ /* 0x000e620000004200 */
[----:B------:R-:W-:Y:S02]  /*7c90*/  LOP3.LUT R14, R60, R3, RZ, 0xc0, !PT ;  /* 0x000000033c0e7212 */ /* 0x000fe400078ec0ff */
[----:B------:R-:W-:Y:S02]  /*7ca0*/  LOP3.LUT R2, R8, 0xffff, RZ, 0xc0, !PT ;  /* 0x0000ffff08027812 */ /* 0x000fe400078ec0ff */
[----:B------:R-:W-:Y:S02]  /*7cb0*/  LOP3.LUT R15, R45, R4, RZ, 0xc0, !PT ;  /* 0x000000042d0f7212 */ /* 0x000fe400078ec0ff */
[----:B------:R-:W-:Y:S01]  /*7cc0*/  LOP3.LUT R3, R0, 0xffff, RZ, 0xc0, !PT ;  /* 0x0000ffff00037812 */ /* 0x000fe200078ec0ff */
[----:B------:R-:W2:Y:S01]  /*7cd0*/  LDSM.16.MT88.4 R44, [R193+0x18800] ;  /* 0x01880000c12c783b */ /* 0x000ea20000004200 */
[----:B------:R-:W-:-:S02]  /*7ce0*/  SHF.R.U32.HI R4, RZ, 0x10, R0 ;  /* 0x00000010ff047819 */ /* 0x000fc40000011600 */
[----:B------:R-:W-:Y:S02]  /*7cf0*/  LOP3.LUT R7, R0, 0xff, RZ, 0xc0, !PT ;  /* 0x000000ff00077812 */ /* 0x000fe400078ec0ff */
[----:B------:R-:W-:Y:S02]  /*7d00*/  SHF.R.U32.HI R6, RZ, 0x18, R0 ;  /* 0x00000018ff067819 */ /* 0x000fe40000011600 */
[----:B------:R-:W-:Y:S02]  /*7d10*/  LOP3.LUT R5, R8, 0xff, RZ, 0xc0, !PT ;  /* 0x000000ff08057812 */ /* 0x000fe400078ec0ff */
[----:B------:R-:W-:Y:S02]  /*7d20*/  SHF.R.U32.HI R0, RZ, 0x8, R2 ;  /* 0x00000008ff007819 */ /* 0x000fe40000011602 */
[----:B------:R-:W-:Y:S02]  /*7d30*/  SHF.R.U32.HI R2, RZ, 0x8, R3 ;  /* 0x00000008ff027819 */ /* 0x000fe40000011603 */
[----:B------:R-:W-:Y:S01]  /*7d40*/  LOP3.LUT R3, R4, 0xff, RZ, 0xc0, !PT ;  /* 0x000000ff04037812 */ /* 0x000fe200078ec0ff */
[----:B----4-:R-:W-:Y:S01]  /*7d50*/  HMMA.16816.F32 R24, R12, R28, RZ ;  /* 0x0000001c0c18723c */ /* 0x010fe200000018ff */
[----:B------:R-:W-:-:S02]  /*7d60*/  SHF.R.U32.HI R4, RZ, 0x10, R8 ;  /* 0x00000010ff047819 */ /* 0x000fc40000011608 */
[----:B------:R-:W-:Y:S02]  /*7d70*/  PRMT R5, R5, 0x5410, R0 ;  /* 0x0000541005057816 */ /* 0x000fe40000000000 */
[----:B------:R-:W-:Y:S02]  /*7d80*/  PRMT R0, R7, 0x5410, R2 ;  /* 0x0000541007007816 */ /* 0x000fe40000000002 */
[----:B------:R-:W-:Y:S02]  /*7d90*/  PRMT R2, R3, 0x5410, R6 ;  /* 0x0000541003027816 */ /* 0x000fe40000000006 */
[----:B------:R-:W-:Y:S02]  /*7da0*/  SHF.R.U32.HI R8, RZ, 0x18, R8 ;  /* 0x00000018ff087819 */ /* 0x000fe40000011608 */
[----:B------:R-:W-:-:S04]  /*7db0*/  LOP3.LUT R3, R4, 0xff, RZ, 0xc0, !PT ;  /* 0x000000ff04037812 */ /* 0x000fc800078ec0ff */
[----:B------:R-:W-:Y:S01]  /*7dc0*/  PRMT R4, R3, 0x5410, R8 ;  /* 0x0000541003047816 */ /* 0x000fe20000000008 */
[--C-:B------:R-:W-:Y:S02]  /*7dd0*/  HSET2.LE.AND R0, R0, R56.reuse, PT ;  /* 0x0000003800007233 */ /* 0x100fe40003803000 */
[--C-:B------:R-:W-:Y:S02]  /*7de0*/  HSET2.LE.AND R2, R2, R56.reuse, PT ;  /* 0x0000003802027233 */ /* 0x100fe40003803000 */
[--C-:B------:R-:W-:Y:S02]  /*7df0*/  HSET2.LE.AND R3, R5, R56.reuse, PT ;  /* 0x0000003805037233 */ /* 0x100fe40003803000 */
[----:B------:R-:W-:Y:S01]  /*7e00*/  HSET2.LE.AND R4, R4, R56, PT ;  /* 0x0000003804047233 */ /* 0x000fe20003803000 */
[----:B------:R-:W-:Y:S01]  /*7e10*/  LOP3.LUT R8, R111, R0, RZ, 0xc0, !PT ;  /* 0x000000006f087212 */ /* 0x000fe200078ec0ff */
[----:B-1----:R-:W-:Y:S01]  /*7e20*/  HMMA.16816.F32 R48, R12, R16, RZ ;  /* 0x000000100c30723c */ /* 0x002fe200000018ff */
[----:B------:R-:W-:Y:S01]  /*7e30*/  LOP3.LUT R9, R110, R2, RZ, 0xc0, !PT ;  /* 0x000000026e097212 */ /* 0x000fe200078ec0ff */
[----:B------:R-:W-:Y:S01]  /*7e40*/  LDSM.16.MT88.4 R56, [R194+0x1a000] ;  /* 0x01a00000c238783b */ /* 0x000fe20000004200 */
[----:B------:R-:W-:-:S02]  /*7e50*/  LOP3.LUT R10, R101, R3, RZ, 0xc0, !PT ;  /* 0x00000003650a7212 */ /* 0x000fc400078ec0ff */
[----:B------:R-:W-:-:S03]  /*7e60*/  LOP3.LUT R11, R77, R4, RZ, 0xc0, !PT ;  /* 0x000000044d0b7212 */ /* 0x000fc600078ec0ff */
[----:B------:R-:W-:Y:S08]  /*7e70*/  HMMA.16816.F32 R32, R12, R18, RZ ;  /* 0x000000120c20723c */ /* 0x000ff000000018ff */
[----:B--2---:R-:W-:Y:S08]  /*7e80*/  HMMA.16816.F32 R4, R8, R36, R24 ;  /* 0x000000240804723c */ /* 0x004ff00000001818 */
[C---:B---3--:R-:W-:Y:S08]  /*7e90*/  HMMA.16816.F32 R16, R12.reuse, R64, RZ ;  /* 0x000000400c10723c */ /* 0x048ff000000018ff */
[C---:B-----5:R-:W-:Y:S08]  /*7ea0*/  HMMA.16816.F32 R60, R12.reuse, R20, RZ ;  /* 0x000000140c3c723c */ /* 0x060ff000000018ff */
[C---:B------:R-:W-:Y:S08]  /*7eb0*/  HMMA.16816.F32 R52, R12.reuse, R22, RZ ;  /* 0x000000160c34723c */ /* 0x040ff000000018ff */
[----:B------:R-:W-:Y:S01]  /*7ec0*/  HMMA.16816.F32 R20, R12, R30, RZ ;  /* 0x0000001e0c14723c */ /* 0x000fe200000018ff */
[----:B------:R-:W1:Y:S01]  /*7ed0*/  LDSM.16.MT88.4 R28, [R193+0x1a000] ;  /* 0x01a00000c11c783b */ /* 0x000e620000004200 */
[----:B------:R-:W-:-:S02]  /*7ee0*/  IMAD.MOV.U32 R114, RZ, RZ, R6 ;  /* 0x000000ffff727224 */ /* 0x000fc400078e0006 */
[----:B------:R-:W-:Y:S02]  /*7ef0*/  IMAD.MOV.U32 R113, RZ, RZ, R7 ;  /* 0x000000ffff717224 */ /* 0x000fe400078e0007 */
[----:B------:R-:W-:Y:S02]  /*7f00*/  IMAD.MOV.U32 R112, RZ, RZ, R4 ;  /* 0x000000ffff707224 */ /* 0x000fe400078e0004 */
[----:B------:R-:W-:Y:S02]  /*7f10*/  IMAD.MOV.U32 R3, RZ, RZ, R5 ;  /* 0x000000ffff037224 */ /* 0x000fe400078e0005 */
[C---:B------:R-:W-:Y:S08]  /*7f20*/  HMMA.16816.F32 R4, R8.reuse, R68, R16 ;  /* 0x000000440804723c */ /* 0x040ff00000001810 */
[----:B------:R-:W-:Y:S08]  /*7f30*/  HMMA.16816.F32 R48, R8, R40, R48 ;  /* 0x000000280830723c */ /* 0x000ff00000001830 */
[----:B------:R-:W-:Y:S08]  /*7f40*/  HMMA.16816.F32 R16, R12, R66, RZ ;  /* 0x000000420c10723c */ /* 0x000ff000000018ff */
[----:B------:R-:W-:Y:S01]  /*7f50*/  HMMA.16816.F32 R144, R8, R38, R20 ;  /* 0x000000260890723c */ /* 0x000fe20000001814 */
[----:B------:R-:W2:Y:S04]  /*7f60*/  LDSM.16.MT88.4 R20, [R193+0x1a800] ;  /* 0x01a80000c114783b */ /* 0x000ea80000004200 */
[----:B------:R-:W3:Y:S01]  /*7f70*/  LDSM.16.MT88.4 R36, [R194+0x1a800] ;  /* 0x01a80000c224783b */ /* 0x000ee20000004200 */
[----:B------:R-:W-:-:S02]  /*7f80*/  IMAD.MOV.U32 R140, RZ, RZ, R4 ;  /* 0x000000ffff8c7224 */ /* 0x000fc400078e0004 */
[----:B------:R-:W-:Y:S01]  /*7f90*/  IMAD.MOV.U32 R115, RZ, RZ, R5 ;  /* 0x000000ffff737224 */ /* 0x000fe200078e0005 */
[C---:B------:R-:W-:Y:S01]  /*7fa0*/  HMMA.16816.F32 R168, R8.reuse, R44, R60 ;  /* 0x0000002c08a8723c */ /* 0x040fe2000000183c */
[----:B------:R-:W-:Y:S02]  /*7fb0*/  IMAD.MOV.U32 R110, RZ, RZ, R6 ;  /* 0x000000ffff6e7224 */ /* 0x000fe400078e0006 */
[----:B------:R-:W-:Y:S02]  /*7fc0*/  IMAD.MOV.U32 R111, RZ, RZ, R7 ;  /* 0x000000ffff6f7224 */ /* 0x000fe400078e0007 */
[----:B------:R-:W-:Y:S02]  /*7fd0*/  IMAD.MOV.U32 R2, RZ, RZ, R50 ;  /* 0x000000ffff027224 */ /* 0x000fe400078e0032 */
[----:B------:R-:W-:Y:S01]  /*7fe0*/  IMAD.MOV.U32 R0, RZ, RZ, R49 ;  /* 0x000000ffff007224 */ /* 0x000fe200078e0031 */
[----:B------:R-:W-:Y:S01]  /*7ff0*/  HMMA.16816.F32 R160, R8, R46, R52 ;  /* 0x0000002e08a0723c */ /* 0x000fe20000001834 */
[----:B------:R-:W-:Y:S01]  /*8000*/  IMAD.MOV.U32 R101, RZ, RZ, R48 ;  /* 0x000000ffff657224 */ /* 0x000fe200078e0030 */
[----:B------:R-:W-:Y:S01]  /*8010*/  LDSM.16.MT88.4 R52, [R196+0x1a800] ;  /* 0x01a80000c434783b */ /* 0x000fe20000004200 */
[----:B------:R-:W-:-:S03]  /*8020*/  IMAD.MOV.U32 R77, RZ, RZ, R51 ;  /* 0x000000ffff4d7224 */ /* 0x000fc600078e0033 */
[----:B------:R-:W4:Y:S02]  /*8030*/  LDSM.16.MT88.4 R48, [R195+0x1a000] ;  /* 0x01a00000c330783b */ /* 0x000f240000004200 */
[----:B-1----:R-:W-:Y:S08]  /*8040*/  HMMA.16816.F32 R4, R12, R28, RZ ;  /* 0x0000001c0c04723c */ /* 0x002ff000000018ff */
[C---:B------:R-:W-:Y:S08]  /*8050*/  HMMA.16816.F32 R44, R8.reuse, R70, R16 ;  /* 0x00000046082c723c */ /* 0x040ff00000001810 */
[----:B------:R-:W-:Y:S01]  /*8060*/  HMMA.16816.F32 R152, R8, R42, R32 ;  /* 0x0000002a0898723c */ /* 0x000fe20000001820 */
[----:B------:R-:W1:Y:S07]  /*8070*/  LDSM.16.MT88.4 R40, [R196+0x1a000] ;  /* 0x01a00000c428783b */ /* 0x000e6e0000004200 */
[C---:B------:R-:W-:Y:S08]  /*8080*/  HMMA.16816.F32 R32, R12.reuse, R30, RZ ;  /* 0x0000001e0c20723c */ /* 0x040ff000000018ff */
[C---:B------:R-:W-:Y:S08]  /*8090*/  HMMA.16816.F32 R28, R12.reuse, R56, RZ ;  /* 0x000000380c1c723c */ /* 0x040ff000000018ff */
[----:B------:R-:W-:Y:S01]  /*80a0*/  HMMA.16816.F32 R24, R12, R58, RZ ;  /* 0x0000003a0c18723c */ /* 0x000fe200000018ff */
[----:B------:R-:W5:Y:S01]  /*80b0*/  LDSM.16.MT88.4 R56, [R193+0x1c000] ;  /* 0x01c00000c138783b */ /* 0x000f620000004200 */
[----:B------:R-:W-:-:S02]  /*80c0*/  IMAD.MOV.U32 R123, RZ, RZ, R45 ;  /* 0x000000ffff7b7224 */ /* 0x000fc400078e002d */
[----:B------:R-:W-:Y:S02]  /*80d0*/  IMAD.MOV.U32 R122, RZ, RZ, R46 ;  /* 0x000000ffff7a7224 */ /* 0x000fe400078e002e */
[----:B------:R-:W-:Y:S02]  /*80e0*/  IMAD.MOV.U32 R121, RZ, RZ, R47 ;  /* 0x000000ffff797224 */ /* 0x000fe400078e002f */
[C---:B--2---:R-:W-:Y:S01]  /*80f0*/  HMMA.16816.F32 R4, R8.reuse, R20, R4 ;  /* 0x000000140804723c */ /* 0x044fe20000001804 */
[----:B------:R-:W-:Y:S02]  /*8100*/  IMAD.MOV.U32 R120, RZ, RZ, R44 ;  /* 0x000000ffff787224 */ /* 0x000fe400078e002c */
[----:B------:R-:W2:Y:S05]  /*8110*/  LDSM.16.MT88.4 R44, [R195+0x1a800] ;  /* 0x01a80000c32c783b */ /* 0x000eaa0000004200 */
[C---:B---3--:R-:W-:Y:S08]  /*8120*/  HMMA.16816.F32 R16, R8.reuse, R36, R28 ;  /* 0x000000240810723c */ /* 0x048ff0000000181c */
[C---:B------:R-:W-:Y:S01]  /*8130*/  HMMA.16816.F32 R68, R8.reuse, R22, R32 ;  /* 0x000000160844723c */ /* 0x040fe20000001820 */
[----:B------:R-:W3:Y:S07]  /*8140*/  LDSM.16.MT88.4 R32, [R193+0x1c800] ;  /* 0x01c80000c120783b */ /* 0x000eee0000004200 */
[----:B------:R-:W-:Y:S01]  /*8150*/  HMMA.16816.F32 R60, R8, R38, R24 ;  /* 0x00000026083c723c */ /* 0x000fe20000001818 */
[----:B------:R-:W3:Y:S01]  /*8160*/  LDSM.16.MT88.4 R36, [R194+0x1c000] ;  /* 0x01c00000c224783b */ /* 0x000ee20000004200 */
[----:B------:R-:W-:-:S06]  /*8170*/  IMAD.MOV.U32 R119, RZ, RZ, R5 ;  /* 0x000000ffff777224 */ /* 0x000fcc00078e0005 */
[----:B----4-:R-:W-:Y:S01]  /*8180*/  HMMA.16816.F32 R20, R12, R50, RZ ;  /* 0x000000320c14723c */ /* 0x010fe200000018ff */
[----:B------:R-:W-:Y:S02]  /*8190*/  IMAD.MOV.U32 R118, RZ, RZ, R6 ;  /* 0x000000ffff767224 */ /* 0x000fe400078e0006 */
[----:B------:R-:W-:Y:S02]  /*81a0*/  IMAD.MOV.U32 R117, RZ, RZ, R7 ;  /* 0x000000ffff757224 */ /* 0x000fe400078e0007 */
[----:B------:R-:W-:-:S03]  /*81b0*/  IMAD.MOV.U32 R116, RZ, RZ, R4 ;  /* 0x000000ffff747224 */ /* 0x000fc600078e0004 */
[C---:B-1----:R-:W-:Y:S01]  /*81c0*/  HMMA.16816.F32 R4, R12.reuse, R40, RZ ;  /* 0x000000280c04723c */ /* 0x042fe200000018ff */
[----:B------:R-:W-:Y:S02]  /*81d0*/  IMAD.MOV.U32 R67, RZ, RZ, R17 ;  /* 0x000000ffff437224 */ /* 0x000fe400078e0011 */
[----:B------:R-:W-:Y:S02]  /*81e0*/  IMAD.MOV.U32 R66, RZ, RZ, R18 ;  /* 0x000000ffff427224 */ /* 0x000fe400078e0012 */
[----:B------:R-:W-:Y:S02]  /*81f0*/  IMAD.MOV.U32 R65, RZ, RZ, R19 ;  /* 0x000000ffff417224 */ /* 0x000fe400078e0013 */
[----:B------:R-:W-:Y:S01]  /*8200*/  IMAD.MOV.U32 R64, RZ, RZ, R16 ;  /* 0x000000ffff407224 */ /* 0x000fe200078e0010 */
[C---:B------:R-:W-:Y:S08]  /*8210*/  HMMA.16816.F32 R24, R12.reuse, R48, RZ ;  /* 0x000000300c18723c */ /* 0x040ff000000018ff */
[----:B-----5:R-:W-:Y:S08]  /*8220*/  HMMA.16816.F32 R16, R12, R56, RZ ;  /* 0x000000380c10723c */ /* 0x020ff000000018ff */
[C---:B--2---:R-:W-:Y:S01]  /*8230*/  HMMA.16816.F32 R176, R8.reuse, R46, R20 ;  /* 0x0000002e08b0723c */ /* 0x044fe20000001814 */
[----:B------:R-:W1:Y:S07]  /*8240*/  LDSM.16.MT88.4 R20, [R194+0x1c800] ;  /* 0x01c80000c214783b */ /* 0x000e6e0000004200 */
[----:B------:R-:W-:Y:S08]  /*8250*/  HMMA.16816.F32 R240, R8, R52, R4 ;  /* 0x0000003408f0723c */ /* 0x000ff00000001804 */
[----:B------:R-:W-:Y:S08]  /*8260*/  HMMA.16816.F32 R4, R12, R58, RZ ;  /* 0x0000003a0c04723c */ /* 0x000ff000000018ff */
[C---:B---3--:R-:W-:Y:S08]  /*8270*/  HMMA.16816.F32 R184, R8.reuse, R32, R16 ;  /* 0x0000002008b8723c */ /* 0x048ff00000001810 */
[----:B------:R-:W-:Y:S01]  /*8280*/  HMMA.16816.F32 R236, R8, R44, R24 ;  /* 0x0000002c08ec723c */ /* 0x000fe20000001818 */
[----:B------:R-:W2:Y:S07]  /*8290*/  LDSM.16.MT88.4 R24, [R196+0x1c000] ;  /* 0x01c00000c418783b */ /* 0x000eae0000004200 */
[----:B------:R-:W-:Y:S08]  /*82a0*/  HMMA.16816.F32 R16, R12, R36, RZ ;  /* 0x000000240c10723c */ /* 0x000ff000000018ff */
[----:B------:R-:W-:Y:S08]  /*82b0*/  HMMA.16816.F32 R172, R8, R34, R4 ;  /* 0x0000002208ac723c */ /* 0x000ff00000001804 */
[----:B------:R-:W-:Y:S08]  /*82c0*/  HMMA.16816.F32 R4, R12, R38, RZ ;  /* 0x000000260c04723c */ /* 0x000ff000000018ff */
[C---:B-1----:R-:W-:Y:S01]  /*82d0*/  HMMA.16816.F32 R164, R8.reuse, R20, R16 ;  /* 0x0000001408a4723c */ /* 0x042fe20000001810 */
[----:B------:R-:W1:Y:S11]  /*82e0*/  LDSM.16.MT88.4 R16, [R196+0x1c800] ;  /* 0x01c80000c410783b */ /* 0x000e760000004200 */
[----:B------:R-:W-:Y:S04]  /*82f0*/  @!UPT UIADD3 URZ, URZ, URZ, URZ ;  /* 0x0000003f3f3ff290 */ /* 0x000fe8000fffe03f */
[----:B------:R-:W-:Y:S01]  /*8300*/  HMMA.16816.F32 R156, R8, R22, R4 ;  /* 0x00000016089c723c */ /* 0x000fe20000001804 */
[----:B------:R-:W3:Y:S07]  /*8310*/  LDSM.16.MT88.4 R20, [R195+0x1c000] ;  /* 0x01c00000c314783b */ /* 0x000eee0000004200 */
[----:B--2---:R-:W-:Y:S11]  /*8320*/  HMMA.16816.F32 R4, R12, R24, RZ ;  /* 0x000000180c04723c */ /* 0x004ff600000018ff */
[----:B------:R-:W-:Y:S11]  /*8330*/  @!UPT UIADD3 URZ, URZ, URZ, URZ ;  /* 0x0000003f3f3ff290 */ /* 0x000ff6000fffe03f */
[----:B------:R-:W-:Y:S02]  /*8340*/  @!UPT UIADD3 URZ, URZ, URZ, URZ ;  /* 0x0000003f3f3ff290 */ /* 0x000fe4000fffe03f */
[----:B-1----:R-:W-:Y:S08]  /*8350*/  HMMA.16816.F32 R148, R8, R16, R4 ;  /* 0x000000100894723c */ /* 0x002ff00000001804 */
[----:B------:R-:W-:Y:S01]  /*8360*/  HMMA.16816.F32 R4, R12, R26, RZ ;  /* 0x0000001a0c04723c */ /* 0x000fe200000018ff */
[----:B------:R-:W-:Y:S01]  /*8370*/  IMAD.MOV.U32 R53, RZ, RZ, R140 ;  /* 0x000000ffff357224 */ /* 0x000fe200078e008c */
[----:B------:R-:W-:Y:S11]  /*8380*/  LDSM.16.MT88.4 R24, [R193+0x1e000] ;  /* 0x01e00000c118783b */ /* 0x000ff60000004200 */
[----:B------:R-:W-:Y:S11]  /*8390*/  @!UPT UIADD3 URZ, URZ, URZ, URZ ;  /* 0x0000003f3f3ff290 */ /* 0x000ff6000fffe03f */
[----:B------:R-:W-:Y:S01]  /*83a0*/  HMMA.16816.F32 R140, R8, R18, R4 ;  /* 0x00000012088c723c */ /* 0x000fe20000001804 */
[----:B------:R-:W1:Y:S07]  /*83b0*/  LDSM.16.MT88.4 R16, [R195+0x1c800] ;  /* 0x01c80000c310783b */ /* 0x000e6e0000004200 */
[----:B---3--:R-:W-:Y:S01]  /*83c0*/  HMMA.16816.F32 R4, R12, R20, RZ ;  /* 0x000000140c04723c */ /* 0x008fe200000018ff */
[----:B------:R-:W-:Y:S02]  /*83d0*/  IMAD.MOV.U32 R51, RZ, RZ, R127 ;  /* 0x000000ffff337224 */ /* 0x000fe400078e007f */
[----:B------:R-:W-:-:S02]  /*83e0*/  IMAD.MOV.U32 R50, RZ, RZ, R126 ;  /* 0x000000ffff327224 */ /* 0x000fc400078e007e */
[----:B------:R-:W-:Y:S02]  /*83f0*/  IMAD.MOV.U32 R57, RZ, RZ, R125 ;  /* 0x000000ffff397224 */ /* 0x000fe400078e007d */
[----:B------:R-:W-:Y:S01]  /*8400*/  IMAD.MOV.U32 R56, RZ, RZ, R124 ;  /* 0x000000ffff387224 */ /* 0x000fe200078e007c */
[----:B------:R-:W-:Y:S01]  /*8410*/  HMMA.16816.F32 R28, R12, R42, RZ ;  /* 0x0000002a0c1c723c */ /* 0x000fe200000018ff */
[----:B------:R-:W-:Y:S11]  /*8420*/  IMAD.MOV.U32 R52, RZ, RZ, R115 ;  /* 0x000000ffff347224 */ /* 0x000ff600078e0073 */
[----:B------:R-:W-:Y:S04]  /*8430*/  @!UPT UIADD3 URZ, URZ, URZ, URZ ;  /* 0x0000003f3f3ff290 */ /* 0x000fe8000fffe03f */
[----:B-1----:R-:W-:Y:S08]  /*8440*/  HMMA.16816.F32 R124, R8, R16, R4 ;  /* 0x00000010087c723c */ /* 0x002ff00000001804 */
[----:B------:R-:W-:Y:S01]  /*8450*/  HMMA.16816.F32 R4, R12, R22, RZ ;  /* 0x000000160c04723c */ /* 0x000fe200000018ff */
[----:B------:R-:W1:Y:S01]  /*8460*/  LDSM.16.MT88.4 R20, [R193+0x1e800] ;  /* 0x01e80000c114783b */ /* 0x000e620000004200 */
[----:B------:R-:W-:-:S02]  /*8470*/  IMAD.MOV.U32 R42, RZ, RZ, R114 ;  /* 0x000000ffff2a7224 */ /* 0x000fc400078e0072 */
[----:B------:R-:W-:Y:S02]  /*8480*/  IMAD.MOV.U32 R43, RZ, RZ, R113 ;  /* 0x000000ffff2b7224 */ /* 0x000fe400078e0071 */
[----:B------:R-:W-:Y:S02]  /*8490*/  IMAD.MOV.U32 R49, RZ, RZ, R112 ;  /* 0x000000ffff317224 */ /* 0x000fe400078e0070 */
[----:B------:R-:W-:Y:S02]  /*84a0*/  IMAD.MOV.U32 R41, RZ, RZ, R2 ;  /* 0x000000ffff297224 */ /* 0x000fe400078e0002 */
[----:B------:R-:W-:Y:S02]  /*84b0*/  FADD.FTZ R2, R99, R96 ;  /* 0x0000006063027221 */ /* 0x000fe40000010000 */
[----:B------:R-:W-:Y:S02]  /*84c0*/  IMAD.MOV.U32 R40, RZ, RZ, R0 ;  /* 0x000000ffff287224 */ /* 0x000fe400078e0000 */
[----:B------:R-:W-:-:S02]  /*84d0*/  FADD.FTZ R0, R97, R89 ;  /* 0x0000005961007221 */ /* 0x000fc40000010000 */
[----:B------:R-:W-:-:S08]  /*84e0*/  FADD.FTZ R2, R87, R2 ;  /* 0x0000000257027221 */ /* 0x000fd00000010000 */
[----:B------:R-:W-:Y:S01]  /*84f0*/  HMMA.16816.F32 R112, R8, R18, R4 ;  /* 0x000000120870723c */ /* 0x000fe20000001804 */
[----:B------:R-:W-:-:S07]  /*8500*/  FADD.FTZ R0, R76, R0 ;  /* 0x000000004c007221 */ /* 0x000fce0000010000 */
[----:B------:R-:W-:Y:S01]  /*8510*/  HMMA.16816.F32 R16, R12, R24, RZ ;  /* 0x000000180c10723c */ /* 0x000fe200000018ff */
[----:B------:R-:W-:Y:S02]  /*8520*/  FADD.FTZ R2, R82, R2 ;  /* 0x0000000252027221 */ /* 0x000fe40000010000 */
[----:B------:R-:W-:Y:S02]  /*8530*/  IMAD.MOV.U32 R48, RZ, RZ, R3 ;  /* 0x000000ffff307224 */ /* 0x000fe400078e0003 */
[----:B------:R-:W-:Y:S02]  /*8540*/  FADD.FTZ R0, R80, R0 ;  /* 0x0000000050007221 */ /* 0x000fe40000010000 */
[----:B------:R-:W-:Y:S01]  /*8550*/  FADD.FTZ R3, R108, R2 ;  /* 0x000000026c037221 */ /* 0x000fe20000010000 */
[----:B------:R-:W-:Y:S01]  /*8560*/  LOP3.LUT R2, R75, R56, R190, 0x96, !PT ;  /* 0x000000384b027212 */ /* 0x000fe200078e96be */
[----:B------:R-:W-:Y:S01]  /*8570*/  FADD.FTZ R0, R107, R0 ;  /* 0x000000006b007221 */ /* 0x000fe20000010000 */
[----:B------:R-:W-:Y:S01]  /*8580*/  LOP3.LUT R4, R223, R57, R74, 0x96, !PT ;  /* 0x00000039df047212 */ /* 0x000fe200078e964a */
[----:B------:R-:W-:Y:S01]  /*8590*/  FADD.FTZ R3, R109, R3 ;  /* 0x000000036d037221 */ /* 0x000fe20000010000 */
[----:B------:R-:W-:Y:S01]  /*85a0*/  HMMA.16816.F32 R180, R8, R54, R28 ;  /* 0x0000003608b4723c */ /* 0x000fe2000000181c */
[----:B------:R-:W-:-:S02]  /*85b0*/  FADD.FTZ R0, R106, R0 ;  /* 0x000000006a007221 */ /* 0x000fc40000010000 */
[----:B------:R-:W-:Y:S02]  /*85c0*/  IMAD R2, R2, -0x2daee0ad, RZ ;  /* 0xd2511f5302027824 */ /* 0x000fe400078e02ff */
[----:B------:R-:W-:Y:S02]  /*85d0*/  FADD.FTZ R3, R92, R3 ;  /* 0x000000035c037221 */ /* 0x000fe40000010000 */
[----:B------:R-:W-:-:S04]  /*85e0*/  IMAD.WIDE.U32 R28, R4, -0x2daee0ad, RZ ;  /* 0xd2511f53041c7825 */ /* 0x000fc800078e00ff */
[----:B------:R-:W-:Y:S01]  /*85f0*/  FADD.FTZ R0, R84, R0 ;  /* 0x0000000054007221 */ /* 0x000fe20000010000 */
[----:B------:R-:W-:Y:S01]  /*8600*/  LOP3.LUT R2, R29, R252, R2, 0x96, !PT ;  /* 0x000000fc1d027212 */ /* 0x000fe200078e9602 */
[----:B------:R-:W-:Y:S02]  /*8610*/  FADD.FTZ R3, R94, R3 ;  /* 0x000000035e037221 */ /* 0x000fe40000010000 */
[----:B------:R-:W-:Y:S02]  /*8620*/  IMAD.MOV.U32 R45, RZ, RZ, R123 ;  /* 0x000000ffff2d7224 */ /* 0x000fe400078e007b */
[----:B------:R-:W-:Y:S02]  /*8630*/  IMAD.MOV.U32 R46, RZ, RZ, R122 ;  /* 0x000000ffff2e7224 */ /* 0x000fe400078e007a */
[----:B------:R-:W-:Y:S02]  /*8640*/  IMAD.MOV.U32 R47, RZ, RZ, R121 ;  /* 0x000000ffff2f7224 */ /* 0x000fe400078e0079 */
[----:B------:R-:W-:-:S02]  /*8650*/  IMAD.MOV.U32 R44, RZ, RZ, R120 ;  /* 0x000000ffff2c7224 */ /* 0x000fc400078e0078 */
[----:B-1----:R-:W-:Y:S01]  /*8660*/  HMMA.16816.F32 R120, R8, R20, R16 ;  /* 0x000000140878723c */ /* 0x002fe20000001810 */
[----:B------:R-:W-:Y:S02]  /*8670*/  FADD.FTZ R5, R85, R0 ;  /* 0x0000000055057221 */ /* 0x000fe40000010000 */
[----:B------:R-:W-:Y:S02]  /*8680*/  FADD.FTZ R0, R86, R3 ;  /* 0x0000000356007221 */ /* 0x000fe40000010000 */
[----:B------:R-:W-:-:S03]  /*8690*/  IMAD.WIDE.U32 R2, R2, -0x326172a9, RZ ;  /* 0xcd9e8d5702027825 */ /* 0x000fc600078e00ff */
[----:B------:R-:W-:Y:S01]  /*86a0*/  HMMA.16816.F32 R16, R12, R26, RZ ;  /* 0x0000001a0c10723c */ /* 0x000fe200000018ff */
[----:B------:R-:W-:Y:S01]  /*86b0*/  FADD.FTZ R6, R93, R0 ;  /* 0x000000005d067221 */ /* 0x000fe20000010000 */
[----:B------:R-:W-:Y:S01]  /*86c0*/  LOP3.LUT R4, R3, R51, R72, 0x96, !PT ;  /* 0x0000003303047212 */ /* 0x000fe200078e9648 */
[----:B------:R-:W1:Y:S01]  /*86d0*/  LDSM.16.MT88.4 R24, [R194+0x1e000] ;  /* 0x01e00000c218783b */ /* 0x000e620000004200 */
[C---:B------:R-:W-:Y:S02]  /*86e0*/  LOP3.LUT R3, R2.reuse, 0xffff, RZ, 0xc0, !PT ;  /* 0x0000ffff02037812 */ /* 0x040fe400078ec0ff */
[----:B------:R-:W-:Y:S02]  /*86f0*/  LOP3.LUT R31, R2, 0xff, RZ, 0xc0, !PT ;  /* 0x000000ff021f7812 */ /* 0x000fe400078ec0ff */
[--C-:B------:R-:W-:Y:S02]  /*8700*/  SHF.R.U32.HI R30, RZ, 0x10, R2.reuse ;  /* 0x00000010ff1e7819 */ /* 0x100fe40000011602 */
[----:B------:R-:W-:Y:S01]  /*8710*/  SHF.R.U32.HI R29, RZ, 0x18, R2 ;  /* 0x00000018ff1d7819 */ /* 0x000fe20000011602 */
[----:B------:R-:W-:Y:S01]  /*8720*/  FADD.FTZ R2, R81, R5 ;  /* 0x0000000551027221 */ /* 0x000fe20000010000 */
[----:B------:R-:W-:-:S02]  /*8730*/  SHF.R.U32.HI R5, RZ, 0x8, R3 ;  /* 0x00000008ff057819 */ /* 0x000fc40000011603 */
[----:B------:R-:W-:Y:S01]  /*8740*/  LOP3.LUT R7, R73, R50, R222, 0x96, !PT ;  /* 0x0000003249077212 */ /* 0x000fe200078e96de */
[----:B------:R-:W-:Y:S01]  /*8750*/  FADD.FTZ R0, R90, R2 ;  /* 0x000000025a007221 */ /* 0x000fe20000010000 */
[----:B------:R-:W-:Y:S01]  /*8760*/  LOP3.LUT R3, R30, 0xff, RZ, 0xc0, !PT ;  /* 0x000000ff1e037812 */ /* 0x000fe200078ec0ff */
[----:B------:R-:W-:Y:S01]  /*8770*/  FADD.FTZ R2, R100, R6 ;  /* 0x0000000664027221 */ /* 0x000fe20000010000 */
[----:B------:R-:W-:Y:S02]  /*8780*/  PRMT R34, R31, 0x5410, R5 ;  /* 0x000054101f227816 */ /* 0x000fe40000000005 */
[----:B------:R-:W-:Y:S01]  /*8790*/  PRMT R35, R3, 0x5410, R29 ;  /* 0x0000541003237816 */ /* 0x000fe2000000001d */
[----:B------:R-:W-:Y:S02]  /*87a0*/  FADD.FTZ R5, R91, R2 ;  /* 0x000000025b057221 */ /* 0x000fe40000010000 */
[----:B------:R-:W-:-:S04]  /*87b0*/  IMAD.WIDE.U32 R2, R7, -0x2daee0ad, RZ ;  /* 0xd2511f5307027825 */ /* 0x000fc800078e00ff */
[----:B------:R-:W-:Y:S02]  /*87c0*/  IMAD.MOV.U32 R39, RZ, RZ, R52 ;  /* 0x000000ffff277224 */ /* 0x000fe400078e0034 */
[----:B------:R-:W-:Y:S02]  /*87d0*/  IMAD.MOV.U32 R38, RZ, RZ, R53 ;  /* 0x000000ffff267224 */ /* 0x000fe400078e0035 */
[----:B------:R-:W-:Y:S02]  /*87e0*/  IMAD.MOV.U32 R53, RZ, RZ, R119 ;  /* 0x000000ffff357224 */ /* 0x000fe400078e0077 */
[----:B------:R-:W-:Y:S02]  /*87f0*/  IMAD.MOV.U32 R54, RZ, RZ, R118 ;  /* 0x000000ffff367224 */ /* 0x000fe400078e0076 */
[----:B------:R-:W-:Y:S02]  /*8800*/  IMAD.MOV.U32 R55, RZ, RZ, R117 ;  /* 0x000000ffff377224 */ /* 0x000fe400078e0075 */
[----:B------:R-:W-:Y:S01]  /*8810*/  IMAD.MOV.U32 R52, RZ, RZ, R116 ;  /* 0x000000ffff347224 */ /* 0x000fe200078e0074 */
[----:B------:R-:W-:Y:S01]  /*8820*/  LOP3.LUT R7, R2, 0xffff, RZ, 0xc0, !PT ;  /* 0x0000ffff02077812 */ /* 0x000fe200078ec0ff */
[----:B------:R-:W-:Y:S01]  /*8830*/  HMMA.16816.F32 R116, R8, R22, R16 ;  /* 0x000000160874723c */ /* 0x000fe20000001810 */
[----:B------:R-:W-:Y:S01]  /*8840*/  SHF.R.U32.HI R21, RZ, 0x18, R2 ;  /* 0x00000018ff157819 */ /* 0x000fe20000011602 */
[----:B------:R-:W-:Y:S01]  /*8850*/  FADD.FTZ R6, R79, R0 ;  /* 0x000000004f067221 */ /* 0x000fe20000010000 */
[----:B------:R-:W-:-:S04]  /*8860*/  LOP3.LUT R0, R3, R249, R28, 0x96, !PT ;  /* 0x000000f903007212 */ /* 0x000fc800078e961c */
[----:B------:R-:W-:Y:S02]  /*8870*/  LOP3.LUT R16, R2, 0xff, RZ, 0xc0, !PT ;  /* 0x000000ff02107812 */ /* 0x000fe400078ec0ff */
[----:B------:R-:W-:Y:S02]  /*8880*/  SHF.R.U32.HI R22, RZ, 0x10, R2 ;  /* 0x00000010ff167819 */ /* 0x000fe40000011602 */
[----:B------:R-:W-:-:S04]  /*8890*/  LOP3.LUT R2, R4, 0xffff, RZ, 0xc0, !PT ;  /* 0x0000ffff04027812 */ /* 0x000fc800078ec0ff */
[----:B------:R-:W-:Y:S02]  /*88a0*/  SHF.R.U32.HI R3, RZ, 0x8, R2 ;  /* 0x00000008ff037819 */ /* 0x000fe40000011602 */
[----:B------:R-:W-:-:S04]  /*88b0*/  LOP3.LUT R2, R4, 0xff, RZ, 0xc0, !PT ;  /* 0x000000ff04027812 */ /* 0x000fc800078ec0ff */
[----:B------:R-:W-:Y:S02]  /*88c0*/  PRMT R31, R2, 0x5410, R3 ;  /* 0x00005410021f7816 */ /* 0x000fe40000000003 */
[----:B------:R-:W-:-:S04]  /*88d0*/  SHF.R.U32.HI R2, RZ, 0x8, R7 ;  /* 0x00000008ff027819 */ /* 0x000fc80000011607 */
[----:B------:R-:W-:Y:S02]  /*88e0*/  PRMT R33, R16, 0x5410, R2 ;  /* 0x0000541010217816 */ /* 0x000fe40000000002 */
[----:B------:R-:W2:Y:S01]  /*88f0*/  LDSM.16.MT88.4 R16, [R194+0x1e800] ;  /* 0x01e80000c210783b */ /* 0x000ea20000004200 */
[----:B------:R-:W-:Y:S01]  /*8900*/  SHF.R.U32.HI R3, RZ, 0x10, R4 ;  /* 0x00000010ff037819 */ /* 0x000fe20000011604 */
[----:B------:R-:W-:Y:S01]  /*8910*/  FADD.FTZ R6, R83, R6 ;  /* 0x0000000653067221 */ /* 0x000fe20000010000 */
[----:B------:R-:W-:Y:S01]  /*8920*/  SHF.R.U32.HI R4, RZ, 0x18, R4 ;  /* 0x00000018ff047819 */ /* 0x000fe20000011604 */
[----:B------:R-:W-:Y:S01]  /*8930*/  FADD.FTZ R5, R95, R5 ;  /* 0x000000055f057221 */ /* 0x000fe20000010000 */
[----:B------:R-:W-:-:S03]  /*8940*/  LOP3.LUT R3, R3, 0xff, RZ, 0xc0, !PT ;  /* 0x000000ff03037812 */ /* 0x000fc600078ec0ff */
[----:B------:R-:W-:Y:S01]  /*8950*/  FADD.FTZ R20, R98, R5 ;  /* 0x0000000562147221 */ /* 0x000fe20000010000 */
[----:B------:R-:W-:Y:S01]  /*8960*/  PRMT R30, R3, 0x5410, R4 ;  /* 0x00005410031e7816 */ /* 0x000fe20000000004 */
[----:B------:R-:W-:Y:S02]  /*8970*/  FADD.FTZ R3, R78, R6 ;  /* 0x000000064e037221 */ /* 0x000fe40000010000 */
[----:B-1----:R-:W-:Y:S01]  /*8980*/  HMMA.16816.F32 R4, R12, R24, RZ ;  /* 0x000000180c04723c */ /* 0x002fe200000018ff */
[----:B------:R-:W-:Y:S02]  /*8990*/  IMAD.MOV.U32 R57, RZ, RZ, R67 ;  /* 0x000000ffff397224 */ /* 0x000fe400078e0043 */
[----:B------:R-:W-:Y:S02]  /*89a0*/  IMAD.MOV.U32 R58, RZ, RZ, R66 ;  /* 0x000000ffff3a7224 */ /* 0x000fe400078e0042 */
[----:B------:R-:W-:Y:S02]  /*89b0*/  IMAD.MOV.U32 R59, RZ, RZ, R65 ;  /* 0x000000ffff3b7224 */ /* 0x000fe400078e0041 */
[----:B------:R-:W-:Y:S11]  /*89c0*/  IMAD.MOV.U32 R56, RZ, RZ, R64 ;  /* 0x000000ffff387224 */ /* 0x000ff600078e0040 */
[----:B------:R-:W-:Y:S06]  /*89d0*/  @!UPT UIADD3 URZ, URZ, URZ, URZ ;  /* 0x0000003f3f3ff290 */ /* 0x000fec000fffe03f */
[----:B--2---:R-:W-:Y:S08]  /*89e0*/  HMMA.16816.F32 R64, R8, R16, R4 ;  /* 0x000000100840723c */ /* 0x004ff00000001804 */
[----:B------:R-:W-:Y:S01]  /*89f0*/  HMMA.16816.F32 R4, R12, R26, RZ ;  /* 0x0000001a0c04723c */ /* 0x000fe200000018ff */
[----:B------:R-:W-:Y:S01]  /*8a00*/  LOP3.LUT R2, R22, 0xff, RZ, 0xc0, !PT ;  /* 0x000000ff16027812 */ /* 0x000fe200078ec0ff */
[----:B------:R-:W-:Y:S01]  /*8a10*/  IMAD.MOV.U32 R37, RZ, RZ, R48 ;  /* 0x000000ffff257224 */ /* 0x000fe200078e0030 */
[----:B------:R-:W-:Y:S01]  /*8a20*/  LDSM.16.MT88.4 R24, [R196+0x1e800] ;  /* 0x01e80000c418783b */ /* 0x000fe20000004200 */
[----:B------:R-:W-:Y:S01]  /*8a30*/  IMAD.MOV.U32 R36, RZ, RZ, R49 ;  /* 0x000000ffff247224 */ /* 0x000fe200078e0031 */
[----:B------:R-:W-:Y:S11]  /*8a40*/  PRMT R32, R2, 0x5410, R21 ;  /* 0x0000541002207816 */ /* 0x000ff60000000015 */
[----:B------:R-:W-:Y:S08]  /*8a50*/  @!UPT UIADD3 URZ, URZ, URZ, URZ ;  /* 0x0000003f3f3ff290 */ /* 0x000ff0000fffe03f */
[----:B------:R-:W-:Y:S07]  /*8a60*/  HMMA.16816.F32 R48, R8, R18, R4 ;  /* 0x000000120830723c */ /* 0x000fee0000001804 */
[----:B------:R-:W-:Y:S02]  /*8a70*/  FADD.FTZ R7, R104, R20 ;  /* 0x0000001468077221 */ /* 0x000fe40000010000 */
[----:B------:R-:W1:Y:S01]  /*8a80*/  LDSM.16.MT88.4 R20, [R196+0x1e000] ;  /* 0x01e00000c414783b */ /* 0x000e620000004200 */
[----:B------:R-:W-:-:S02]  /*8a90*/  IMAD.MOV.U32 R86, RZ, RZ, R42 ;  /* 0x000000ffff567224 */ /* 0x000fc400078e002a */
[----:B------:R-:W-:Y:S02]  /*8aa0*/  IMAD.MOV.U32 R87, RZ, RZ, R43 ;  /* 0x000000ffff577224 */ /* 0x000fe400078e002b */
[----:B------:R-:W-:Y:S02]  /*8ab0*/  IMAD.MOV.U32 R73, RZ, RZ, R40 ;  /* 0x000000ffff497224 */ /* 0x000fe400078e0028 */
[----:B------:R-:W-:Y:S01]  /*8ac0*/  IMAD.MOV.U32 R74, RZ, RZ, R41 ;  /* 0x000000ffff4a7224 */ /* 0x000fe200078e0029 */
[----:B-1----:R-:W-:Y:S11]  /*8ad0*/  HMMA.16816.F32 R16, R12, R20, RZ ;  /* 0x000000140c10723c */ /* 0x002ff600000018ff */
[----:B------:R-:W-:Y:S11]  /*8ae0*/  @!UPT UIADD3 URZ, URZ, URZ, URZ ;  /* 0x0000003f3f3ff290 */ /* 0x000ff6000fffe03f */
[----:B------:R-:W-:Y:S02]  /*8af0*/  @!UPT UIADD3 URZ, URZ, URZ, URZ ;  /* 0x0000003f3f3ff290 */ /* 0x000fe4000fffe03f */
[----:B------:R-:W-:Y:S08]  /*8b00*/  HMMA.16816.F32 R40, R8, R24, R16 ;  /* 0x000000180828723c */ /* 0x000ff00000001810 */
[----:B------:R-:W-:Y:S01]  /*8b10*/  HMMA.16816.F32 R16, R12, R22, RZ ;  /* 0x000000160c10723c */ /* 0x000fe200000018ff */
[----:B------:R-:W-:Y:S02]  /*8b20*/  IMAD.MOV.U32 R108, RZ, RZ, R38 ;  /* 0x000000ffff6c7224 */ /* 0x000fe400078e0026 */
[----:B------:R-:W-:-:S02]  /*8b30*/  IMAD.MOV.U32 R109, RZ, RZ, R39 ;  /* 0x000000ffff6d7224 */ /* 0x000fc400078e0027 */
[----:B------:R-:W-:Y:S02]  /*8b40*/  IMAD.MOV.U32 R84, RZ, RZ, R36 ;  /* 0x000000ffff547224 */ /* 0x000fe400078e0024 */
[----:B------:R-:W-:Y:S11]  /*8b50*/  IMAD.MOV.U32 R85, RZ, RZ, R37 ;  /* 0x000000ffff557224 */ /* 0x000ff600078e0025 */
[----:B------:R-:W-:Y:S06]  /*8b60*/  @!UPT UIADD3 URZ, URZ, URZ, URZ ;  /* 0x0000003f3f3ff290 */ /* 0x000fec000fffe03f */
[----:B------:R-:W-:Y:S01]  /*8b70*/  HMMA.16816.F32 R36, R8, R26, R16 ;  /* 0x0000001a0824723c */ /* 0x000fe20000001810 */
[----:B------:R-:W1:Y:S07]  /*8b80*/  LDSM.16.MT88.4 R16, [R195+0x1e000] ;  /* 0x01e00000c310783b */ /* 0x000e6e0000004200 */
[C---:B-1----:R-:W-:Y:S08]  /*8b90*/  HMMA.16816.F32 R20, R12.reuse, R16, RZ ;  /* 0x000000100c14723c */ /* 0x042ff000000018ff */
[----:B------:R-:W-:Y:S01]  /*8ba0*/  HMMA.16816.F32 R12, R12, R18, RZ ;  /* 0x000000120c0c723c */ /* 0x000fe200000018ff */
[----:B------:R-:W1:Y:S01]  /*8bb0*/  LDSM.16.MT88.4 R16, [R195+0x1e800] ;  /* 0x01e80000c310783b */ /* 0x000e620000004200 */
[----:B------:R-:W-:Y:S01]  /*8bc0*/  SHF.R.U32.HI R4, RZ, 0x10, R0 ;  /* 0x00000010ff047819 */ /* 0x000fe20000011600 */
[----:B------:R-:W-:Y:S01]  /*8bd0*/  FADD.FTZ R6, R88, R3 ;  /* 0x0000000358067221 */ /* 0x000fe20000010000 */
[----:B------:R-:W-:-:S02]  /*8be0*/  LOP3.LUT R2, R0, 0xffff, RZ, 0xc0, !PT ;  /* 0x0000ffff00027812 */ /* 0x000fc400078ec0ff */
[----:B------:R-:W-:Y:S02]  /*8bf0*/  LOP3.LUT R5, R0, 0xff, RZ, 0xc0, !PT ;  /* 0x000000ff00057812 */ /* 0x000fe400078ec0ff */
[----:B------:R-:W-:Y:S02]  /*8c00*/  SHF.R.U32.HI R3, RZ, 0x18, R0 ;  /* 0x00000018ff037819 */ /* 0x000fe40000011600 */
[----:B------:R-:W-:Y:S02]  /*8c10*/  LOP3.LUT R0, R4, 0xff, RZ, 0xc0, !PT ;  /* 0x000000ff04007812 */ /* 0x000fe400078ec0ff */
[----:B------:R-:W-:Y:S02]  /*8c20*/  SHF.R.U32.HI R2, RZ, 0x8, R2 ;  /* 0x00000008ff027819 */ /* 0x000fe40000011602 */
[----:B------:R-:W-:Y:S01]  /*8c30*/  PRMT R28, R0, 0x5410, R3 ;  /* 0x00005410001c7816 */ /* 0x000fe20000000003 */
[----:B------:R-:W-:Y:S01]  /*8c40*/  FADD.FTZ R0, R103, R6 ;  /* 0x0000000667007221 */ /* 0x000fe20000010000 */
[----:B------:R-:W-:Y:S01]  /*8c50*/  PRMT R29, R5, 0x5410, R2 ;  /* 0x00005410051d7816 */ /* 0x000fe20000000002 */
[----:B------:R-:W-:-:S02]  /*8c60*/  FADD.FTZ R2, R105, R7 ;  /* 0x0000000769027221 */ /* 0x000fc40000010000 */
[----:B------:R-:W-:Y:S02]  /*8c70*/  FADD.FTZ R0, R102, R0 ;  /* 0x0000000066007221 */ /* 0x000fe40000010000 */
[----:B------:R-:W-:Y:S01]  /*8c80*/  IMAD.MOV.U32 R72, RZ, RZ, R101 ;  /* 0x000000ffff487224 */ /* 0x000fe200078e0065 */
[----:B------:R-:W-:Y:S01]  /*8c90*/  PRMT R101, R221, 0x7054, R221 ;  /* 0x00007054dd657816 */ /* 0x000fe200000000dd */
[C---:B-1----:R-:W-:Y:S08]  /*8ca0*/  HMMA.16816.F32 R20, R8.reuse, R16, R20 ;  /* 0x000000100814723c */ /* 0x042ff00000001814 */
[----:B------:R-:W-:Y:S01]  /*8cb0*/  HMMA.16816.F32 R12, R8, R18, R12 ;  /* 0x00000012080c723c */ /* 0x000fe2000000180c */
[----:B------:R-:W1:Y:S04]  /*8cc0*/  LDSM.16.MT88.4 R8, [R193+0x19000] ;  /* 0x01900000c108783b */ /* 0x000e680000004200 */
[----:B------:R-:W-:Y:S04]  /*8cd0*/  STL [R1+0xbc], R2 ;  /* 0x0000bc0201007387 */ /* 0x000fe80000100800 */
[----:B------:R2:W-:Y:S01]  /*8ce0*/  STL [R1+0xc0], R0 ;  /* 0x0000c00001007387 */ /* 0x0005e20000100800 */
[----:B------:R-:W-:-:S05]  /*8cf0*/  HSET2.LE.AND R3, R34, R101, PT ;  /* 0x0000006522037233 */ /* 0x000fca0003803000 */
[----:B------:R-:W-:Y:S01]  /*8d00*/  LOP3.LUT R6, R138, R3, RZ, 0xc0, !PT ;  /* 0x000000038a067212 */ /* 0x000fe200078ec0ff */
[--C-:B--2---:R-:W-:Y:S02]  /*8d10*/  HSET2.LE.AND R0, R31, R101.reuse, PT ;  /* 0x000000651f007233 */ /* 0x104fe40003803000 */
[----:B------:R-:W-:-:S03]  /*8d20*/  HSET2.LE.AND R2, R30, R101, PT ;  /* 0x000000651e027233 */ /* 0x000fc60003803000 */
[----:B------:R-:W-:Y:S01]  /*8d30*/  LOP3.LUT R4, R246, R0, RZ, 0xc0, !PT ;  /* 0x00000000f6047212 */ /* 0x000fe200078ec0ff */
[----:B------:R-:W-:Y:S01]  /*8d40*/  HSET2.LE.AND R0, R35, R101, PT ;  /* 0x0000006523007233 */ /* 0x000fe20003803000 */
[----:B------:R-:W-:-:S04]  /*8d50*/  LOP3.LUT R5, R219, R2, RZ, 0xc0, !PT ;  /* 0x00000002db057212 */ /* 0x000fc800078ec0ff */
[----:B------:R-:W-:-:S07]  /*8d60*/  LOP3.LUT R7, R139, R0, RZ, 0xc0, !PT ;  /* 0x000000008b077212 */ /* 0x000fce00078ec0ff */
[C---:B-1----:R-:W-:Y:S08]  /*8d70*/  HMMA.16816.F32 R168, R4.reuse, R8, R168 ;  /* 0x0000000804a8723c */ /* 0x042ff000000018a8 */
[----:B------:R-:W-:Y:S01]  /*8d80*/  HMMA.16816.F32 R16, R4, R10, R160 ;  /* 0x0000000a0410723c */ /* 0x000fe200000018a0 */
[----:B------:R-:W1:Y:S01]  /*8d90*/  LDSM.16.MT88.4 R8, [R194+0x19000] ;  /* 0x01900000c208783b */ /* 0x000e620000004200 */
[----:B------:R-:W-:-:S07]  /*8da0*/  IMAD.MOV.U32 R75, RZ, RZ, R77 ;  /* 0x000000ffff4b7224 */ /* 0x000fce00078e004d */
[C---:B-1----:R-:W-:Y:S08]  /*8db0*/  HMMA.16816.F32 R160, R4.reuse, R8, R72 ;  /* 0x0000000804a0723c */ /* 0x042ff00000001848 */
[----:B------:R-:W-:Y:S01]  /*8dc0*/  HMMA.16816.F32 R24, R4, R10, R152 ;  /* 0x0000000a0418723c */ /* 0x000fe20000001898 */
[----:B------:R-:W1:Y:S01]  /*8dd0*/  LDSM.16.MT88.4 R8, [R196+0x19000] ;  /* 0x01900000c408783b */ /* 0x000e620000004200 */
[----:B------:R-:W-:-:S02]  /*8de0*/  HSET2.LE.AND R0, R29, R101, PT ;  /* 0x000000651d007233 */ /* 0x000fc40003803000 */
[----:B------:R-:W-:-:S04]  /*8df0*/  HSET2.LE.AND R2, R28, R101, PT ;  /* 0x000000651c027233 */ /* 0x000fc80003803000 */
[C---:B-1----:R-:W-:Y:S08]  /*8e00*/  HMMA.16816.F32 R152, R4.reuse, R8, R84 ;  /* 0x000000080498723c */ /* 0x042ff00000001854 */
[----:B------:R-:W-:Y:S01]  /*8e10*/  HMMA.16816.F32 R28, R4, R10, R144 ;  /* 0x0000000a041c723c */ /* 0x000fe20000001890 */
[----:B------:R-:W1:Y:S01]  /*8e20*/  LDSM.16.MT88.4 R8, [R195+0x19000] ;  /* 0x01900000c308783b */ /* 0x000e620000004200 */
[----:B------:R-:W-:Y:S01]  /*8e30*/  LOP3.LUT R128, R128, R0, RZ, 0xc0, !PT ;  /* 0x0000000080807212 */ /* 0x000fe200078ec0ff */
[----:B------:R-:W-:-:S02]  /*8e40*/  HSET2.LE.AND R3, R33, R101, PT ;  /* 0x0000006521037233 */ /* 0x000fc40003803000 */
[----:B------:R-:W-:-:S03]  /*8e50*/  HSET2.LE.AND R0, R32, R101, PT ;  /* 0x0000006520007233 */ /* 0x000fc60003803000 */
        /* <DEDUP_REMOVED lines=18> */
[C---:B-1----:R-:W-:Y:S01]  /*8f80*/  HMMA.16816.F32 R92, R4.reuse, R8, R164 ;  /* 0x00000008045c723c */ /* 0x042fe200000018a4 */
[----:B------:R-:W-:Y:S01]  /*8f90*/  LOP3.LUT R129, R129, R2, RZ, 0xc0, !PT ;  /* 0x0000000281817212 */ /* 0x000fe200078ec0ff */
[----:B------:R-:W-:Y:S06]  /*8fa0*/  LDSM.16.MT88.4 R164, [R193+0x19800] ;  /* 0x01980000c1a4783b */ /* 0x000fec0000004200 */
[----:B------:R-:W-:Y:S01]  /*8fb0*/  HMMA.16816.F32 R96, R4, R10, R156 ;  /* 0x0000000a0460723c */ /* 0x000fe2000000189c */
[----:B------:R-:W1:Y:S01]  /*8fc0*/  LDSM.16.MT88.4 R8, [R196+0x1d000] ;  /* 0x01d00000c408783b */ /* 0x000e620000004200 */
[----:B------:R-:W-:-:S02]  /*8fd0*/  LOP3.LUT R130, R130, R3, RZ, 0xc0, !PT ;  /* 0x0000000382827212 */ /* 0x000fc400078ec0ff */
[----:B------:R-:W-:Y:S01]  /*8fe0*/  LOP3.LUT R131, R131, R0, RZ, 0xc0, !PT ;  /* 0x0000000083837212 */ /* 0x000fe200078ec0ff */
[----:B------:R-:W-:Y:S03]  /*8ff0*/  LDSM.16.MT88.4 R156, [R194+0x19800] ;  /* 0x01980000c29c783b */ /* 0x000fe60000004200 */
[C---:B-1----:R-:W-:Y:S01]  /*9000*/  HMMA.16816.F32 R100, R4.reuse, R8, R148 ;  /* 0x000000080464723c */ /* 0x042fe20000001894 */
[----:B------:R-:W-:Y:S07]  /*9010*/  LDSM.16.MT88.4 R148, [R196+0x19800] ;  /* 0x01980000c494783b */ /* 0x000fee0000004200 */
[C---:B------:R-:W-:Y:S01]  /*9020*/  HMMA.16816.F32 R104, R4.reuse, R10, R140 ;  /* 0x0000000a0468723c */ /* 0x040fe2000000188c */
[----:B------:R-:W1:Y:S04]  /*9030*/  LDSM.16.MT88.4 R8, [R195+0x1d000] ;  /* 0x01d00000c308783b */ /* 0x000e680000004200 */
[----:B------:R-:W-:Y:S03]  /*9040*/  LDSM.16.MT88.4 R140, [R195+0x19800] ;  /* 0x01980000c38c783b */ /* 0x000fe60000004200 */
[C---:B-1----:R-:W-:Y:S08]  /*9050*/  HMMA.16816.F32 R108, R4.reuse, R8, R124 ;  /* 0x00000008046c723c */ /* 0x042ff0000000187c */
[C---:B------:R-:W-:Y:S01]  /*9060*/  HMMA.16816.F32 R112, R4.reuse, R10, R112 ;  /* 0x0000000a0470723c */ /* 0x040fe20000001870 */
[----:B------:R-:W1:Y:S07]  /*9070*/  LDSM.16.MT88.4 R8, [R193+0x1f000] ;  /* 0x01f00000c108783b */ /* 0x000e6e0000004200 */
[C---:B-1----:R-:W-:Y:S08]  /*9080*/  HMMA.16816.F32 R180, R4.reuse, R8, R120 ;  /* 0x0000000804b4723c */ /* 0x042ff00000001878 */
[C---:B------:R-:W-:Y:S01]  /*9090*/  HMMA.16816.F32 R172, R4.reuse, R10, R116 ;  /* 0x0000000a04ac723c */ /* 0x040fe20000001874 */
[----:B------:R-:W1:Y:S07]  /*90a0*/  LDSM.16.MT88.4 R8, [R194+0x1f000] ;  /* 0x01f00000c208783b */ /* 0x000e6e0000004200 */
[C---:B-1----:R-:W-:Y:S01]  /*90b0*/  HMMA.16816.F32 R120, R4.reuse, R8, R64 ;  /* 0x000000080478723c */ /* 0x042fe20000001840 */
[----:B------:R-:W-:Y:S07]  /*90c0*/  LDSM.16.MT88.4 R64, [R195+0x1b800] ;  /* 0x01b80000c340783b */ /* 0x000fee0000004200 */
[C---:B------:R-:W-:Y:S01]  /*90d0*/  HMMA.16816.F32 R116, R4.reuse, R10, R48 ;  /* 0x0000000a0474723c */ /* 0x040fe20000001830 */
[----:B------:R-:W1:Y:S04]  /*90e0*/  LDSM.16.MT88.4 R8, [R196+0x1f000] ;  /* 0x01f00000c408783b */ /* 0x000e680000004200 */
[----:B------:R-:W-:Y:S03]  /*90f0*/  LDSM.16.MT88.4 R48, [R194+0x1b800] ;  /* 0x01b80000c230783b */ /* 0x000fe60000004200 */
[C---:B-1----:R-:W-:Y:S01]  /*9100*/  HMMA.16816.F32 R176, R4.reuse, R8, R40 ;  /* 0x0000000804b0723c */ /* 0x042fe20000001828 */
[----:B------:R-:W1:Y:S07]  /*9110*/  LDSM.16.MT88.4 R40, [R193+0x1b800] ;  /* 0x01b80000c128783b */ /* 0x000e6e0000004200 */
[----:B------:R-:W-:Y:S01]  /*9120*/  HMMA.16816.F32 R124, R4, R10, R36 ;  /* 0x0000000a047c723c */ /* 0x000fe20000001824 */
[----:B------:R-:W-:Y:S07]  /*9130*/  LDSM.16.MT88.4 R8, [R195+0x1f000] ;  /* 0x01f00000c308783b */ /* 0x000fee0000004200 */
[C---:B-1----:R-:W-:Y:S08]  /*9140*/  HMMA.16816.F32 R36, R128.reuse, R40, R44 ;  /* 0x000000288024723c */ /* 0x042ff0000000182c */
        /* <DEDUP_REMOVED lines=18> */
[----:B------:R-:W2:Y:S07]  /*9270*/  LDSM.16.MT88.4 R112, [R194+0x1f800] ;  /* 0x01f80000c270783b */ /* 0x000eae0000004200 */
[----:B------:R-:W-:Y:S08]  /*9280*/  HMMA.16816.F32 R20, R4, R8, R20 ;  /* 0x000000080414723c */ /* 0x000ff00000001814 */
[C---:B-1----:R-:W-:Y:S08]  /*9290*/  HMMA.16816.F32 R84, R128.reuse, R88, R100 ;  /* 0x000000588054723c */ /* 0x042ff00000001864 */
[----:B------:R-:W-:Y:S01]  /*92a0*/  HMMA.16816.F32 R88, R128, R90, R104 ;  /* 0x0000005a8058723c */ /* 0x000fe20000001868 */
[----:B------:R-:W-:Y:S07]  /*92b0*/  LDSM.16.MT88.4 R104, [R193+0x1f800] ;  /* 0x01f80000c168783b */ /* 0x000fee0000004200 */
[----:B------:R-:W-:Y:S01]  /*92c0*/  HMMA.16816.F32 R12, R4, R10, R12 ;  /* 0x0000000a040c723c */ /* 0x000fe2000000180c */
[----:B------:R-:W-:Y:S07]  /*92d0*/  LDSM.16.MT88.4 R4, [R195+0x1f800] ;  /* 0x01f80000c304783b */ /* 0x000fee0000004200 */
[----:B--2---:R-:W-:Y:S01]  /*92e0*/  HMMA.16816.F32 R108, R128, R112, R120 ;  /* 0x00000070806c723c */ /* 0x004fe20000001878 */
[----:B------:R-:W1:Y:S01]  /*92f0*/  LDSM.16.MT88.4 R120, [R196+0x1f800] ;  /* 0x01f80000c478783b */ /* 0x000e620000004200 */
[----:B------:R-:W-:-:S06]  /*9300*/  IADD3 R222, P0, R188, -0x80, RZ ;  /* 0xffffff80bcde7810 */ /* 0x000fcc0007f1e0ff */
[----:B------:R-:W-:Y:S01]  /*9310*/  HMMA.16816.F32 R112, R128, R114, R116 ;  /* 0x000000728070723c */ /* 0x000fe20000001874 */
[----:B------:R-:W-:-:S07]  /*9320*/  IADD3.X R223, R189, -0x1, RZ, P0, !PT ;  /* 0xffffffffbddf7810 */ /* 0x000fce00007fe4ff */
        /* <DEDUP_REMOVED lines=15> */
[C---:B------:R-:W-:Y:S01]  /*9420*/  IADD3 R219, R134.reuse, 0x80, RZ ;  /* 0x0000008086db7810 */ /* 0x040fe20007ffe0ff */
[----:B------:R-:W2:Y:S01]  /*9430*/  LDL.64 R2, [R1+0xf8] ;  /* 0x0000f80001027983 */ /* 0x000ea20000100a00 */
[----:B------:R-:W-:Y:S01]  /*9440*/  IADD3 R246, R134, 0xc0, RZ ;  /* 0x000000c086f67810 */ /* 0x000fe20007ffe0ff */
[----:B------:R-:W-:-:S04]  /*9450*/  DEPBAR.LE SB0, 0x0 ;  /* 0x000080000000791a */ /* 0x000fc80000000000 */
[----:B------:R-:W-:Y:S01]  /*9460*/  IMAD.MOV.U32 R243, RZ, RZ, R219 ;  /* 0x000000fffff37224 */ /* 0x000fe200078e00db */
[----:B------:R-:W3:Y:S01]  /*9470*/  LDL R138, [R1+0xf0] ;  /* 0x0000f000018a7983 */ /* 0x000ee20000100800 */
[----:B------:R-:W-:-:S03]  /*9480*/  IMAD.MOV.U32 R139, RZ, RZ, R246 ;  /* 0x000000ffff8b7224 */ /* 0x000fc600078e00f6 */
[----:B------:R-:W4:Y:S01]  /*9490*/  LDL R219, [R1+0x120] ;  /* 0x0001200001db7983 */ /* 0x000f220000100800 */
[----:B------:R-:W-:Y:S01]  /*94a0*/  SHF.L.U64.HI R0, R234, 0x6, R235 ;  /* 0x00000006ea007819 */ /* 0x000fe200000102eb */
[----:B------:R-:W-:Y:S01]  /*94b0*/  WARPSYNC 0xffffffff ;  /* 0xffffffff00007948 */ /* 0x000fe20003800000 */
[C---:B------:R-:W-:Y:S02]  /*94c0*/  IADD3 R242, R134.reuse, 0x40, RZ ;  /* 0x0000004086f27810 */ /* 0x040fe40007ffe0ff */
[-C--:B------:R-:W-:Y:S01]  /*94d0*/  ISETP.GE.AND P6, PT, R134, R226.reuse, PT ;  /* 0x000000e28600720c */ /* 0x080fe20003fc6270 */
[----:B------:R-:W-:Y:S01]  /*94e0*/  BAR.SYNC.DEFER_BLOCKING 0x0 ;  /* 0x0000000000007b1d */ /* 0x000fe20000010000 */
[-C--:B------:R-:W-:Y:S01]  /*94f0*/  ISETP.GE.AND P5, PT, R242, R226.reuse, PT ;  /* 0x000000e2f200720c */ /* 0x080fe20003fa6270 */
[----:B------:R-:W-:Y:S01]  /*9500*/  IMAD.SHL.U32 R5, R234, 0x40, RZ ;  /* 0x00000040ea057824 */ /* 0x000fe200078e00ff */
[-C--:B------:R-:W-:Y:S02]  /*9510*/  ISETP.GE.AND P4, PT, R243, R226.reuse, PT ;  /* 0x000000e2f300720c */ /* 0x080fe40003f86270 */
[----:B------:R-:W-:-:S07]  /*9520*/  ISETP.GE.AND P3, PT, R139, R226, PT ;  /* 0x000000e28b00720c */ /* 0x000fce0003f66270 */
[----:B------:R-:W-:Y:S01]  /*9530*/  @P6 STS.128 [R220+0x18000], RZ ;  /* 0x018000ffdc006388 */ /* 0x000fe20000000c00 */
[----:B----4-:R-:W-:-:S04]  /*9540*/  IADD3 R246, R219, -0x2, RZ ;  /* 0xfffffffedbf67810 */ /* 0x010fc80007ffe0ff */
[----:B------:R-:W-:Y:S01]  /*9550*/  SHF.R.S32.HI R4, RZ, 0x1f, R246 ;  /* 0x0000001fff047819 */ /* 0x000fe200000114f6 */
[----:B------:R-:W-:Y:S02]  /*9560*/  IMAD R0, R0, R246, RZ ;  /* 0x000000f600007224 */ /* 0x000fe400078e02ff */
[----:B--2---:R-:W-:-:S04]  /*9570*/  IMAD.WIDE.U32 R2, R246, R5, R2 ;  /* 0x00000005f6027225 */ /* 0x004fc800078e0002 */
[----:B------:R-:W-:Y:S01]  /*9580*/  IMAD R0, R4, R5, R0 ;  /* 0x0000000504007224 */ /* 0x000fe200078e0200 */
[-C--:B------:R-:W-:Y:S01]  /*9590*/  @!P6 LEA R18, P2, R2, R250.reuse, 0x1 ;  /* 0x000000fa0212e211 */ /* 0x080fe200078408ff */
[----:B------:R-:W-:Y:S02]  /*95a0*/  IMAD.SHL.U32 R4, R234, 0x20, RZ ;  /* 0x00000020ea047824 */ /* 0x000fe400078e00ff */
[----:B------:R-:W-:Y:S01]  /*95b0*/  IMAD.IADD R3, R3, 0x1, R0 ;  /* 0x0000000103037824 */ /* 0x000fe200078e0200 */
[----:B------:R-:W-:Y:S02]  /*95c0*/  @!P5 LEA R14, P1, R2, R250, 0x1 ;  /* 0x000000fa020ed211 */ /* 0x000fe400078208ff */
[----:B------:R-:W-:Y:S02]  /*95d0*/  SHF.L.U64.HI R5, R234, 0x5, R235 ;  /* 0x00000005ea057819 */ /* 0x000fe400000102eb */
[----:B------:R-:W-:Y:S02]  /*95e0*/  @!P6 LEA.HI.X R19, R2, R251, R3, 0x1, P2 ;  /* 0x000000fb0213e211 */ /* 0x000fe400010f0c03 */
[----:B------:R-:W-:-:S02]  /*95f0*/  IADD3 R0, P2, R4, R2, RZ ;  /* 0x0000000204007210 */ /* 0x000fc40007f5e0ff */
[CC--:B------:R-:W-:Y:S01]  /*9600*/  @!P4 LEA R12, P0, R2.reuse, R250.reuse, 0x1 ;  /* 0x000000fa020cc211 */ /* 0x0c0fe200078008ff */
[----:B------:R-:W-:Y:S01]  /*9610*/  @!PT LDS RZ, [RZ] ;  /* 0x00000000fffff984 */ /* 0x000fe20000000800 */
[----:B------:R-:W-:Y:S01]  /*9620*/  @!PT LDS RZ, [RZ] ;  /* 0x00000000fffff984 */ /* 0x000fe20000000800 */
[----:B------:R-:W-:Y:S01]  /*9630*/  @!PT LDS RZ, [RZ] ;  /* 0x00000000fffff984 */ /* 0x000fe20000000800 */
[----:B------:R1:W-:Y:S01]  /*9640*/  @!P6 LDGSTS.E.BYPASS.LTC128B.128 [R220+0x18000], [R18.64] ;  /* 0x1800000012dcefae */ /* 0x0003e2000b901d44 */
[CCC-:B------:R-:W-:Y:S01]  /*9650*/  @!P5 LEA.HI.X R15, R2.reuse, R251.reuse, R3.reuse, 0x1, P1 ;  /* 0x000000fb020fd211 */ /* 0x1c0fe200008f0c03 */
[--C-:B------:R-:W-:Y:S01]  /*9660*/  IMAD.X R4, R5, 0x1, R3.reuse, P2 ;  /* 0x0000000105047824 */ /* 0x100fe200010e0603 */
[CC--:B------:R-:W-:Y:S02]  /*9670*/  @!P3 LEA R10, P1, R2.reuse, R250.reuse, 0x1 ;  /* 0x000000fa020ab211 */ /* 0x0c0fe400078208ff */
[-CC-:B------:R-:W-:Y:S02]  /*9680*/  @!P4 LEA.HI.X R13, R2, R251.reuse, R3.reuse, 0x1, P0 ;  /* 0x000000fb020dc211 */ /* 0x180fe400000f0c03 */
[----:B------:R-:W-:Y:S01]  /*9690*/  @!P6 LEA R16, P0, R0, R250, 0x1 ;  /* 0x000000fa0010e211 */ /* 0x000fe200078008ff */
[----:B------:R-:W-:Y:S01]  /*96a0*/  @P5 STS.128 [R220+0x1a000], RZ ;  /* 0x01a000ffdc005388 */ /* 0x000fe20000000c00 */
[----:B------:R-:W-:-:S02]  /*96b0*/  @!P3 LEA.HI.X R11, R2, R251, R3, 0x1, P1 ;  /* 0x000000fb020bb211 */ /* 0x000fc400008f0c03 */
[CC--:B------:R-:W-:Y:S01]  /*96c0*/  @!P5 LEA R8, P2, R0.reuse, R250.reuse, 0x1 ;  /* 0x000000fa0008d211 */ /* 0x0c0fe200078408ff */
[----:B------:R-:W-:Y:S01]  /*96d0*/  @!PT LDS RZ, [RZ] ;  /* 0x00000000fffff984 */ /* 0x000fe20000000800 */
[----:B------:R-:W-:Y:S01]  /*96e0*/  @!PT LDS RZ, [RZ] ;  /* 0x00000000fffff984 */ /* 0x000fe20000000800 */
[----:B------:R-:W-:Y:S01]  /*96f0*/  @!PT LDS RZ, [RZ] ;  /* 0x00000000fffff984 */ /* 0x000fe20000000800 */
[----:B------:R2:W-:Y:S01]  /*9700*/  @!P5 LDGSTS.E.BYPASS.LTC128B.128 [R220+0x1a000], [R14.64+0x80] ;  /* 0x1a0000800edcdfae */ /* 0x0005e2000b901d44 */
[CC--:B------:R-:W-:Y:S02]  /*9710*/  @!P4 LEA R6, P1, R0.reuse, R250.reuse, 0x1 ;  /* 0x000000fa0006c211 */ /* 0x0c0fe400078208ff */
[CCC-:B------:R-:W-:Y:S01]  /*9720*/  @!P6 LEA.HI.X R17, R0.reuse, R251.reuse, R4.reuse, 0x1, P0 ;  /* 0x000000fb0011e211 */ /* 0x1c0fe200000f0c04 */
[----:B------:R-:W-:Y:S01]  /*9730*/  @P4 STS.128 [R220+0x1c000], RZ ;  /* 0x01c000ffdc004388 */ /* 0x000fe20000000c00 */
[C---:B------:R-:W-:Y:S02]  /*9740*/  @!P3 LEA R2, P0, R0.reuse, R250, 0x1 ;  /* 0x000000fa0002b211 */ /* 0x040fe400078008ff */
[CCC-:B------:R-:W-:Y:S01]  /*9750*/  @!P5 LEA.HI.X R9, R0.reuse, R251.reuse, R4.reuse, 0x1, P2 ;  /* 0x000000fb0009d211 */ /* 0x1c0fe200010f0c04 */
[----:B------:R-:W-:Y:S01]  /*9760*/  @!PT LDS RZ, [RZ] ;  /* 0x00000000fffff984 */ /* 0x000fe20000000800 */
[----:B------:R-:W-:Y:S01]  /*9770*/  @!PT LDS RZ, [RZ] ;  /* 0x00000000fffff984 */ /* 0x000fe20000000800 */
[----:B------:R-:W-:Y:S01]  /*9780*/  @!PT LDS RZ, [RZ] ;  /* 0x00000000fffff984 */ /* 0x000fe20000000800 */
[----:B------:R2:W-:Y:S01]  /*9790*/  @!P4 LDGSTS.E.BYPASS.LTC128B.128 [R220+0x1c000], [R12.64+0x100] ;  /* 0x1c0001000cdccfae */ /* 0x0005e2000b901d44 */
[----:B------:R-:W-:-:S03]  /*97a0*/  @!P4 LEA.HI.X R7, R0, R251, R4, 0x1, P1 ;  /* 0x000000fb0007c211 */ /* 0x000fc600008f0c04 */
[----:B------:R-:W-:Y:S01]  /*97b0*/  @P3 STS.128 [R220+0x1e000], RZ ;  /* 0x01e000ffdc003388 */ /* 0x000fe20000000c00 */
[----:B------:R-:W-:-:S03]  /*97c0*/  @!P3 LEA.HI.X R3, R0, R251, R4, 0x1, P0 ;  /* 0x000000fb0003b211 */ /* 0x000fc600000f0c04 */
        /* <DEDUP_REMOVED lines=26> */
[----:B----4-:R-:W2:Y:S04]  /*9970*/  LDSM.16.M88.4 R8, [R199] ;  /* 0x00000000c708783b */ /* 0x010ea80000000200 */
[----:B------:R-:W-:Y:S04]  /*9980*/  LDSM.16.M88.4 R176, [R203] ;  /* 0x00000000cbb0783b */ /* 0x000fe80000000200 */
[----:B-----5:R-:W4:Y:S04]  /*9990*/  LDSM.16.M88.4 R4, [R200] ;  /* 0x00000000c804783b */ /* 0x020f280000000200 */
[----:B------:R-:W5:Y:S04]  /*99a0*/  LDSM.16.M88.4 R172, [R218] ;  /* 0x00000000daac783b */ /* 0x000f680000000200 */
[----:B------:R-:W1:Y:S04]  /*99b0*/  LDSM.16.M88.4 R32, [R192+0x11000] ;  /* 0x01100000c020783b */ /* 0x000e680000000200 */
[----:B------:R-:W1:Y:S01]  /*99c0*/  S2R R139, SR_TID.X ;  /* 0x00000000008b7919 */ /* 0x000e620000002100 */
[----:B---3--:R-:W-:-:S03]  /*99d0*/  IMAD.MOV.U32 R223, RZ, RZ, R138 ;  /* 0x000000ffffdf7224 */ /* 0x008fc600078e008a */
[----:B------:R-:W0:Y:S01]  /*99e0*/  LDGDEPBAR ;  /* 0x00000000000079af */ /* 0x000e220000000000 */
[C---:B--2---:R-:W-:Y:S08]  /*99f0*/  HMMA.16816.F32 R28, R8.reuse, R12, RZ ;  /* 0x0000000c081c723c */ /* 0x044ff000000018ff */
[C---:B------:R-:W-:Y:S08]  /*9a00*/  HMMA.16816.F32 R24, R8.reuse, R14, RZ ;  /* 0x0000000e0818723c */ /* 0x040ff000000018ff */
[C---:B------:R-:W-:Y:S08]  /*9a10*/  HMMA.16816.F32 R12, R8.reuse, R22, RZ ;  /* 0x00000016080c723c */ /* 0x040ff000000018ff */
[----:B-1----:R-:W-:Y:S01]  /*9a20*/  HMMA.16816.F32 R16, R8, R20, RZ ;  /* 0x000000140810723c */ /* 0x002fe200000018ff */
[----:B------:R-:W1:Y:S07]  /*9a30*/  LDSM.16.M88.4 R20, [R217] ;  /* 0x00000000d914783b */ /* 0x000e6e0000000200 */
[C---:B----4-:R-:W-:Y:S08]  /*9a40*/  HMMA.16816.F32 R180, R4.reuse, R176, R28 ;  /* 0x000000b004b4723c */ /* 0x050ff0000000181c */
[----:B-----5:R-:W-:Y:S08]  /*9a50*/  HMMA.16816.F32 R28, R4, R174, R12 ;  /* 0x000000ae041c723c */ /* 0x020ff0000000180c */
[----:B------:R-:W-:Y:S08]  /*9a60*/  HMMA.16816.F32 R12, R8, R34, RZ ;  /* 0x00000022080c723c */ /* 0x000ff000000018ff */
[----:B------:R-:W-:Y:S08]  /*9a70*/  HMMA.16816.F32 R184, R4, R172, R16 ;  /* 0x000000ac04b8723c */ /* 0x000ff00000001810 */
[----:B------:R-:W-:Y:S08]  /*9a80*/  HMMA.16816.F32 R16, R8, R32, RZ ;  /* 0x000000200810723c */ /* 0x000ff000000018ff */
[C---:B-1----:R-:W-:Y:S01]  /*9a90*/  HMMA.16816.F32 R32, R4.reuse, R22, R12 ;  /* 0x000000160420723c */ /* 0x042fe2000000180c */
[----:B------:R-:W1:Y:S11]  /*9aa0*/  LDSM.16.M88.4 R12, [R192+0x11800] ;  /* 0x01180000c00c783b */ /* 0x000e760000000200 */
[----:B------:R-:W-:Y:S04]  /*9ab0*/  @!UPT UIADD3 URZ, URZ, URZ, URZ ;  /* 0x0000003f3f3ff290 */ /* 0x000fe8000fffe03f */
[----:B------:R-:W-:Y:S08]  /*9ac0*/  HMMA.16816.F32 R172, R4, R20, R16 ;  /* 0x0000001404ac723c */ /* 0x000ff00000001810 */
[C---:B-1----:R-:W-:Y:S08]  /*9ad0*/  HMMA.16816.F32 R16, R8.reuse, R12, RZ ;  /* 0x0000000c0810723c */ /* 0x042ff000000018ff */
[----:B------:R-:W-:Y:S01]  /*9ae0*/  HMMA.16816.F32 R8, R8, R14, RZ ;  /* 0x0000000e0808723c */ /* 0x000fe200000018ff */
[----:B------:R-:W1:Y:S07]  /*9af0*/  LDSM.16.M88.4 R12, [R216] ;  /* 0x00000000d80c783b */ /* 0x000e6e0000000200 */
[C---:B------:R-:W-:Y:S08]  /*9b00*/  HMMA.16816.F32 R176, R4.reuse, R178, R24 ;  /* 0x000000b204b0723c */ /* 0x040ff00000001818 */
        /* <DEDUP_REMOVED lines=177> */
[----:B------:R-:W-:Y:S01]  /*a620*/  HMMA.16816.F32 R24, R4, R10, R24 ;  /* 0x0000000a0418723c */ /* 0x000fe20000001818 */
[----:B------:R-:W1:Y:S01]  /*a630*/  LDSM.16.M88.4 R8, [R197+0x7000] ;  /* 0x00700000c508783b */ /* 0x000e620000000200 */
[----:B------:R-:W-:-:S05]  /*a640*/  IMAD.SHL.U32 R139, R139, 0x2, RZ ;  /* 0x000000028b8b7824 */ /* 0x000fca00078e00ff */
[----:B------:R-:W-:-:S05]  /*a650*/  LOP3.LUT R139, R139, 0x6, RZ, 0xc0, !PT ;  /* 0x000000068b8b7812 */ /* 0x000fca00078ec0ff */
[----:B------:R-:W-:Y:S01]  /*a660*/  IMAD R0, R246, 0x40, R139 ;  /* 0x00000040f6007824 */ /* 0x000fe200078e028b */
[C---:B-1----:R-:W-:Y:S08]  /*a670*/  HMMA.16816.F32 R176, R4.reuse, R8, R28 ;  /* 0x0000000804b0723c */ /* 0x042ff0000000181c */
[----:B------:R-:W-:Y:S01]  /*a680*/  HMMA.16816.F32 R180, R4, R10, R16 ;  /* 0x0000000a04b4723c */ /* 0x000fe20000001810 */
[----:B------:R-:W1:Y:S01]  /*a690*/  LDSM.16.M88.4 R8, [R197+0x7800] ;  /* 0x00780000c508783b */ /* 0x000e620000000200 */
[--C-:B------:R-:W-:Y:S01]  /*a6a0*/  IMAD.IADD R2, R225, 0x1, -R0.reuse ;  /* 0x00000001e1027824 */ /* 0x100fe200078e0a00 */
[----:B------:R-:W-:Y:S01]  /*a6b0*/  ISETP.GE.AND P1, PT, R0, R228, PT ;  /* 0x000000e40000720c */ /* 0x000fe20003f26270 */
[----:B------:R-:W-:Y:S01]  /*a6c0*/  IMAD.IADD R3, R229, 0x1, -R0 ;  /* 0x00000001e5037824 */ /* 0x000fe200078e0a00 */
[----:B------:R-:W-:-:S04]  /*a6d0*/  DEPBAR.LE SB0, 0x0 ;  /* 0x000080000000791a */ /* 0x000fc80000000000 */
[----:B------:R-:W-:Y:S02]  /*a6e0*/  IABS R2, R2 ;  /* 0x0000000200027213 */ /* 0x000fe40000000000 */
[----:B------:R-:W-:Y:S01]  /*a6f0*/  IABS R3, R3 ;  /* 0x0000000300037213 */ /* 0x000fe20000000000 */
[C---:B-1----:R-:W-:Y:S08]  /*a700*/  HMMA.16816.F32 R236, R4.reuse, R8, R20 ;  /* 0x0000000804ec723c */ /* 0x042ff00000001814 */
[----:B------:R-:W-:Y:S07]  /*a710*/  HMMA.16816.F32 R240, R4, R10, R12 ;  /* 0x0000000a04f0723c */ /* 0x000fee000000180c */
[----:B------:R-:W-:Y:S01]  /*a720*/  IMAD.MOV.U32 R4, RZ, RZ, R2 ;  /* 0x000000ffff047224 */ /* 0x000fe200078e0002 */
[----:B------:R-:W-:-:S05]  /*a730*/  IADD3 R2, R0, 0x1, RZ ;  /* 0x0000000100027810 */ /* 0x000fca0007ffe0ff */
[----:B------:R-:W-:Y:S01]  /*a740*/  IMAD.IADD R5, R225, 0x1, -R2 ;  /* 0x00000001e1057824 */ /* 0x000fe200078e0a02 */
[----:B------:R1:W2:Y:S02]  /*a750*/  I2F R6, R4 ;  /* 0x0000000400067306 */ /* 0x0002a40000201400 */
[----:B-1----:R-:W-:Y:S02]  /*a760*/  IMAD.MOV.U32 R4, RZ, RZ, R3 ;  /* 0x000000ffff047224 */ /* 0x002fe400078e0003 */
[----:B------:R-:W-:-:S06]  /*a770*/  IABS R3, R5 ;  /* 0x0000000500037213 */ /* 0x000fcc0000000000 */
[----:B------:R-:W1:Y:S08]  /*a780*/  I2F R3, R3 ;  /* 0x0000000300037306 */ /* 0x000e700000201400 */
[----:B------:R-:W3:Y:S01]  /*a790*/  I2F R4, R4 ;  /* 0x0000000400047306 */ /* 0x000ee20000201400 */
[----:B------:R-:W-:Y:S01]  /*a7a0*/  BAR.SYNC.DEFER_BLOCKING 0x0 ;  /* 0x0000000000007b1d */ /* 0x000fe20000010000 */
[----:B------:R-:W-:-:S02]  /*a7b0*/  ISETP.GE.AND P0, PT, R2, R228, PT ;  /* 0x000000e40200720c */ /* 0x000fc40003f06270 */
[----:B------:R-:W-:Y:S01]  /*a7c0*/  ISETP.GE.AND P2, PT, R2, R227, PT ;  /* 0x000000e30200720c */ /* 0x000fe20003f46270 */
[-C--:B--2---:R-:W-:Y:S01]  /*a7d0*/  FFMA.FTZ R8, R6, -R224.reuse, R32 ;  /* 0x800000e006087223 */ /* 0x084fe20000010020 */
[C---:B------:R-:W-:Y:S01]  /*a7e0*/  ISETP.GE.OR P0, PT, R2.reuse, R231, !P0 ;  /* 0x000000e70200720c */ /* 0x040fe20004706670 */
[----:B-1----:R-:W-:Y:S01]  /*a7f0*/  FFMA.FTZ R6, R3, -R224, R33 ;  /* 0x800000e003067223 */ /* 0x002fe20000010021 */
[----:B------:R-:W-:Y:S01]  /*a800*/  ISETP.GE.OR P2, PT, R2, R230, !P2 ;  /* 0x000000e60200720c */ /* 0x000fe20005746670 */
[----:B------:R-:W-:Y:S01]  /*a810*/  IMAD.IADD R3, R229, 0x1, -R2 ;  /* 0x00000001e5037824 */ /* 0x000fe200078e0a02 */
[----:B------:R-:W-:Y:S01]  /*a820*/  IADD3 R2, R0, 0x8, RZ ;  /* 0x0000000800027810 */ /* 0x000fe20007ffe0ff */
[----:B---3--:R-:W-:-:S03]  /*a830*/  FFMA.FTZ R7, R4, -R224, R34 ;  /* 0x800000e004077223 */ /* 0x008fc60000010022 */
[----:B------:R-:W-:Y:S01]  /*a840*/  IABS R4, R3 ;  /* 0x0000000300047213 */ /* 0x000fe20000000000 */
[----:B------:R-:W-:-:S05]  /*a850*/  IMAD.IADD R3, R225, 0x1, -R2 ;  /* 0x00000001e1037824 */ /* 0x000fca00078e0a02 */
[----:B------:R-:W-:Y:S01]  /*a860*/  IABS R3, R3 ;  /* 0x0000000300037213 */ /* 0x000fe20000000000 */
[----:B------:R1:W2:Y:S01]  /*a870*/  I2F R9, R4 ;  /* 0x0000000400097306 */ /* 0x0002a20000201400 */
[----:B------:R-:W-:-:S04]  /*a880*/  ISETP.GE.OR P1, PT, R0, R231, !P1 ;  /* 0x000000e70000720c */ /* 0x000fc80004f26670 */
[----:B------:R-:W-:Y:S01]  /*a890*/  FSEL R134, R8, -INF , !P1 ;  /* 0xff80000008867808 */ /* 0x000fe20004800000 */
[----:B-1----:R-:W-:Y:S02]  /*a8a0*/  IMAD.MOV.U32 R4, RZ, RZ, R3 ;  /* 0x000000ffff047224 */ /* 0x002fe400078e0003 */
[----:B------:R-:W-:Y:S01]  /*a8b0*/  IMAD.IADD R3, R229, 0x1, -R2 ;  /* 0x00000001e5037824 */ /* 0x000fe200078e0a02 */
[----:B------:R-:W-:-:S04]  /*a8c0*/  ISETP.GE.AND P1, PT, R0, R227, PT ;  /* 0x000000e30000720c */ /* 0x000fc80003f26270 */
[----:B------:R-:W-:Y:S01]  /*a8d0*/  IABS R3, R3 ;  /* 0x0000000300037213 */ /* 0x000fe20000000000 */
[----:B------:R2:W1:Y:S01]  /*a8e0*/  I2F R5, R4 ;  /* 0x0000000400057306 */ /* 0x0004620000201400 */
[----:B------:R-:W-:-:S07]  /*a8f0*/  ISETP.GE.OR P1, PT, R0, R230, !P1 ;  /* 0x000000e60000720c */ /* 0x000fce0004f26670 */
[----:B------:R-:W3:Y:S01]  /*a900*/  I2F R3, R3 ;  /* 0x0000000300037306 */ /* 0x000ee20000201400 */
[----:B------:R-:W-:Y:S02]  /*a910*/  FSEL R139, R7, -INF , !P1 ;  /* 0xff800000078b7808 */ /* 0x000fe40004800000 */
[----:B------:R-:W-:Y:S02]  /*a920*/  FSEL R138, R6, -INF , !P0 ;  /* 0xff800000068a7808 */ /* 0x000fe40004000000 */
[C---:B------:R-:W-:Y:S02]  /*a930*/  ISETP.GE.AND P1, PT, R2.reuse, R228, PT ;  /* 0x000000e40200720c */ /* 0x040fe40003f26270 */
[C---:B------:R-:W-:Y:S02]  /*a940*/  ISETP.GE.AND P0, PT, R2.reuse, R227, PT ;  /* 0x000000e30200720c */ /* 0x040fe40003f06270 */
[C---:B------:R-:W-:Y:S02]  /*a950*/  ISETP.GE.OR P1, PT, R2.reuse, R231, !P1 ;  /* 0x000000e70200720c */ /* 0x040fe40004f26670 */
[----:B------:R-:W-:-:S02]  /*a960*/  ISETP.GE.OR P0, PT, R2, R230, !P0 ;  /* 0x000000e60200720c */ /* 0x000fc40004706670 */
[----:B------:R-:W-:Y:S01]  /*a970*/  IADD3 R2, R0, 0x9, RZ ;  /* 0x0000000900027810 */ /* 0x000fe20007ffe0ff */
[-C--:B--2---:R-:W-:Y:S02]  /*a980*/  FFMA.FTZ R4, R9, -R224.reuse, R35 ;  /* 0x800000e009047223 */ /* 0x084fe40000010023 */
[-C--:B-1----:R-:W-:Y:S02]  /*a990*/  FFMA.FTZ R5, R5, -R224.reuse, R172 ;  /* 0x800000e005057223 */ /* 0x082fe400000100ac */
[----:B---3--:R-:W-:Y:S02]  /*a9a0*/  FFMA.FTZ R9, R3, -R224, R174 ;  /* 0x800000e003097223 */ /* 0x008fe400000100ae */
[----:B------:R-:W-:Y:S01]  /*a9b0*/  IMAD.IADD R3, R225, 0x1, -R2 ;  /* 0x00000001e1037824 */ /* 0x000fe200078e0a02 */
[----:B------:R-:W-:Y:S02]  /*a9c0*/  FSEL R172, R4, -INF , !P2 ;  /* 0xff80000004ac7808 */ /* 0x000fe40005000000 */
[----:B------:R-:W-:-:S02]  /*a9d0*/  FSEL R135, R5, -INF , !P1 ;  /* 0xff80000005877808 */ /* 0x000fc40004800000 */
[C---:B------:R-:W-:Y:S02]  /*a9e0*/  ISETP.GE.AND P2, PT, R2.reuse, R228, PT ;  /* 0x000000e40200720c */ /* 0x040fe40003f46270 */
[C---:B------:R-:W-:Y:S02]  /*a9f0*/  ISETP.GE.AND P1, PT, R2.reuse, R227, PT ;  /* 0x000000e30200720c */ /* 0x040fe40003f26270 */
[----:B------:R-:W-:Y:S01]  /*aa00*/  IABS R3, R3 ;  /* 0x0000000300037213 */ /* 0x000fe20000000000 */
[----:B------:R-:W-:Y:S01]  /*aa10*/  IMAD.IADD R4, R229, 0x1, -R2 ;  /* 0x00000001e5047824 */ /* 0x000fe200078e0a02 */
[C---:B------:R-:W-:Y:S02]  /*aa20*/  ISETP.GE.OR P2, PT, R2.reuse, R231, !P2 ;  /* 0x000000e70200720c */ /* 0x040fe40005746670 */
[----:B------:R-:W-:Y:S01]  /*aa30*/  ISETP.GE.OR P1, PT, R2, R230, !P1 ;  /* 0x000000e60200720c */ /* 0x000fe20004f26670 */
[----:B------:R-:W-:Y:S01]  /*aa40*/  IMAD.MOV.U32 R2, RZ, RZ, R3 ;  /* 0x000000ffff027224 */ /* 0x000fe200078e0003 */
[----:B------:R-:W-:-:S02]  /*aa50*/  IADD3 R3, R0, 0x10, RZ ;  /* 0x0000001000037810 */ /* 0x000fc40007ffe0ff */
[----:B------:R-:W-:Y:S01]  /*aa60*/  IABS R4, R4 ;  /* 0x0000000400047213 */ /* 0x000fe20000000000 */
[----:B------:R1:W2:Y:S04]  /*aa70*/  I2F R5, R2 ;  /* 0x0000000200057306 */ /* 0x0002a80000201400 */
[----:B------:R-:W-:Y:S02]  /*aa80*/  IMAD.MOV.U32 R6, RZ, RZ, R4 ;  /* 0x000000ffff067224 */ /* 0x000fe400078e0004 */
[----:B-1----:R-:W-:-:S04]  /*aa90*/  IMAD.IADD R2, R225, 0x1, -R3 ;  /* 0x00000001e1027824 */ /* 0x002fc800078e0a03 */
[----:B------:R-:W1:Y:S01]  /*aaa0*/  I2F R6, R6 ;  /* 0x0000000600067306 */ /* 0x000e620000201400 */
[----:B------:R-:W-:-:S07]  /*aab0*/  IABS R2, R2 ;  /* 0x0000000200027213 */ /* 0x000fce0000000000 */
[----:B------:R3:W4:Y:S01]  /*aac0*/  I2F R4, R2 ;  /* 0x0000000200047306 */ /* 0x0007220000201400 */
[-C--:B--2---:R-:W-:Y:S02]  /*aad0*/  FFMA.FTZ R7, R5, -R224.reuse, R173 ;  /* 0x800000e005077223 */ /* 0x084fe400000100ad */
[----:B-1----:R-:W-:Y:S02]  /*aae0*/  FFMA.FTZ R8, R6, -R224, R175 ;  /* 0x800000e006087223 */ /* 0x002fe400000100af */
[----:B---3--:R-:W-:-:S05]  /*aaf0*/  IMAD.IADD R2, R229, 0x1, -R3 ;  /* 0x00000001e5027824 */ /* 0x008fca00078e0a03 */
[----:B------:R-:W-:Y:S01]  /*ab00*/  IABS R2, R2 ;  /* 0x0000000200027213 */ /* 0x000fe20000000000 */
[----:B----4-:R-:W-:-:S04]  /*ab10*/  FFMA.FTZ R6, R4, -R224, R184 ;  /* 0x800000e004067223 */ /* 0x010fc800000100b8 */
[----:B------:R-:W-:Y:S01]  /*ab20*/  IMAD.MOV.U32 R4, RZ, RZ, R2 ;  /* 0x000000ffff047224 */ /* 0x000fe200078e0002 */
[----:B------:R-:W-:-:S03]  /*ab30*/  IADD3 R2, R0, 0x11, RZ ;  /* 0x0000001100027810 */ /* 0x000fc60007ffe0ff */
[----:B------:R1:W-:Y:S01]  /*ab40*/  I2F R5, R4 ;  /* 0x0000000400057306 */ /* 0x0003e20000201400 */
[----:B------:R-:W-:Y:S02]  /*ab50*/  FSEL R35, R9, -INF , !P0 ;  /* 0xff80000009237808 */ /* 0x000fe40004000000 */
[----:B------:R-:W-:-:S04]  /*ab60*/  ISETP.GE.AND P0, PT, R3, R228, PT ;  /* 0x000000e40300720c */ /* 0x000fc80003f06270 */
[----:B------:R-:W-:Y:S01]  /*ab70*/  ISETP.GE.OR P0, PT, R3, R231, !P0 ;  /* 0x000000e70300720c */ /* 0x000fe20004706670 */
[----:B-1----:R-:W-:-:S05]  /*ab80*/  IMAD.IADD R4, R225, 0x1, -R2 ;  /* 0x00000001e1047824 */ /* 0x002fca00078e0a02 */
[----:B------:R-:W-:Y:S02]  /*ab90*/  IABS R4, R4 ;  /* 0x0000000400047213 */ /* 0x000fe40000000000 */
[----:B------:R-:W-:Y:S02]  /*aba0*/  FSEL R34, R8, -INF , !P1 ;  /* 0xff80000008227808 */ /* 0x000fe40004800000 */
[----:B------:R-:W-:Y:S02]  /*abb0*/  FSEL R32, R6, -INF , !P0 ;  /* 0xff80000006207808 */ /* 0x000fe40004000000 */
[----:B------:R-:W1:Y:S01]  /*abc0*/  I2F R4, R4 ;  /* 0x0000000400047306 */ /* 0x000e620000201400 */
[C---:B------:R-:W-:Y:S02]  /*abd0*/  ISETP.GE.AND P1, PT, R2.reuse, R228, PT ;  /* 0x000000e40200720c */ /* 0x040fe40003f26270 */
[----:B------:R-:W-:Y:S02]  /*abe0*/  ISETP.GE.AND P0, PT, R2, R227, PT ;  /* 0x000000e30200720c */ /* 0x000fe40003f06270 */
[----:B------:R-:W-:-:S02]  /*abf0*/  FSEL R33, R7, -INF , !P2 ;  /* 0xff80000007217808 */ /* 0x000fc40005000000 */
[C---:B------:R-:W-:Y:S02]  /*ac00*/  ISETP.GE.OR P1, PT, R2.reuse, R231, !P1 ;  /* 0x000000e70200720c */ /* 0x040fe40004f26670 */
[----:B------:R-:W-:Y:S01]  /*ac10*/  ISETP.GE.OR P0, PT, R2, R230, !P0 ;  /* 0x000000e60200720c */ /* 0x000fe20004706670 */
[----:B------:R-:W-:Y:S01]  /*ac20*/  IMAD.IADD R2, R229, 0x1, -R2 ;  /* 0x00000001e5027824 */ /* 0x000fe200078e0a02 */
[----:B------:R-:W-:-:S04]  /*ac30*/  ISETP.GE.AND P2, PT, R3, R227, PT ;  /* 0x000000e30300720c */ /* 0x000fc80003f46270 */
[----:B------:R-:W-:Y:S02]  /*ac40*/  ISETP.GE.OR P2, PT, R3, R230, !P2 ;  /* 0x000000e60300720c */ /* 0x000fe40005746670 */
[----:B------:R-:W-:Y:S02]  /*ac50*/  IABS R3, R2 ;  /* 0x0000000200037213 */ /* 0x000fe40000000000 */
[----:B------:R-:W-:Y:S01]  /*ac60*/  IADD3 R2, R0, 0x18, RZ ;  /* 0x0000001800027810 */ /* 0x000fe20007ffe0ff */
[-C--:B-1----:R-:W-:Y:S02]  /*ac70*/  FFMA.FTZ R6, R4, -R224.reuse, R185 ;  /* 0x800000e004067223 */ /* 0x082fe400000100b9 */
[----:B------:R-:W-:Y:S02]  /*ac80*/  IMAD.MOV.U32 R4, RZ, RZ, R3 ;  /* 0x000000ffff047224 */ /* 0x000fe400078e0003 */
[----:B------:R-:W-:Y:S02]  /*ac90*/  IMAD.IADD R3, R225, 0x1, -R2 ;  /* 0x00000001e1037824 */ /* 0x000fe400078e0a02 */
[----:B------:R-:W-:-:S02]  /*aca0*/  FFMA.FTZ R7, R5, -R224, R186 ;  /* 0x800000e005077223 */ /* 0x000fc400000100ba */
[----:B------:R-:W-:Y:S01]  /*acb0*/  IMAD.IADD R5, R229, 0x1, -R2 ;  /* 0x00000001e5057824 */ /* 0x000fe200078e0a02 */
[----:B------:R-:W-:Y:S01]  /*acc0*/  IABS R3, R3 ;  /* 0x0000000300037213 */ /* 0x000fe20000000000 */
[----:B------:R1:W2:Y:S01]  /*acd0*/  I2F R8, R4 ;  /* 0x0000000400087306 */ /* 0x0002a20000201400 */
[----:B------:R-:W-:Y:S02]  /*ace0*/  FSEL R31, R7, -INF , !P2 ;  /* 0xff800000071f7808 */ /* 0x000fe40005000000 */
[----:B------:R-:W-:Y:S01]  /*acf0*/  FSEL R29, R6, -INF , !P1 ;  /* 0xff800000061d7808 */ /* 0x000fe20004800000 */
[----:B-1----:R-:W-:Y:S01]  /*ad00*/  IMAD.MOV.U32 R4, RZ, RZ, R3 ;  /* 0x000000ffff047224 */ /* 0x002fe200078e0003 */
[----:B------:R-:W-:-:S03]  /*ad10*/  IABS R3, R5 ;  /* 0x0000000500037213 */ /* 0x000fc60000000000 */
[----:B------:R2:W1:Y:S01]  /*ad20*/  I2F R5, R4 ;  /* 0x0000000400057306 */ /* 0x0004620000201400 */
[----:B------:R-:W-:-:S07]  /*ad30*/  ISETP.GE.AND P2, PT, R2, R228, PT ;  /* 0x000000e40200720c */ /* 0x000fce0003f46270 */
[----:B------:R-:W3:Y:S01]  /*ad40*/  I2F R3, R3 ;  /* 0x0000000300037306 */ /* 0x000ee20000201400 */
[C---:B------:R-:W-:Y:S02]  /*ad50*/  ISETP.GE.AND P1, PT, R2.reuse, R227, PT ;  /* 0x000000e30200720c */ /* 0x040fe40003f26270 */
[C---:B------:R-:W-:Y:S02]  /*ad60*/  ISETP.GE.OR P2, PT, R2.reuse, R231, !P2 ;  /* 0x000000e70200720c */ /* 0x040fe40005746670 */
[----:B------:R-:W-:Y:S02]  /*ad70*/  ISETP.GE.OR P1, PT, R2, R230, !P1 ;  /* 0x000000e60200720c */ /* 0x000fe40004f26670 */
[----:B------:R-:W-:Y:S01]  /*ad80*/  IADD3 R2, R0, 0x19, RZ ;  /* 0x0000001900027810 */ /* 0x000fe20007ffe0ff */
[-C--:B--2---:R-:W-:Y:S02]  /*ad90*/  FFMA.FTZ R4, R8, -R224.reuse, R187 ;  /* 0x800000e008047223 */ /* 0x084fe400000100bb */
[----:B-1----:R-:W-:-:S02]  /*ada0*/  FFMA.FTZ R5, R5, -R224, R24 ;  /* 0x800000e005057223 */ /* 0x002fc40000010018 */
[----:B---3--:R-:W-:Y:S02]  /*adb0*/  FFMA.FTZ R9, R3, -R224, R26 ;  /* 0x800000e003097223 */ /* 0x008fe4000001001a */
[--C-:B------:R-:W-:Y:S01]  /*adc0*/  IMAD.IADD R3, R225, 0x1, -R2.reuse ;  /* 0x00000001e1037824 */ /* 0x100fe200078e0a02 */
[----:B------:R-:W-:Y:S02]  /*add0*/  FSEL R30, R4, -INF , !P0 ;  /* 0xff800000041e7808 */ /* 0x000fe40004000000 */
[----:B------:R-:W-:Y:S02]  /*ade0*/  FSEL R19, R5, -INF , !P2 ;  /* 0xff80000005137808 */ /* 0x000fe40005000000 */
[C---:B------:R-:W-:Y:S02]  /*adf0*/  ISETP.GE.AND P0, PT, R2.reuse, R228, PT ;  /* 0x000000e40200720c */ /* 0x040fe40003f06270 */
[C---:B------:R-:W-:Y:S02]  /*ae00*/  ISETP.GE.AND P2, PT, R2.reuse, R227, PT ;  /* 0x000000e30200720c */ /* 0x040fe40003f46270 */
[----:B------:R-:W-:Y:S01]  /*ae10*/  IABS R3, R3 ;  /* 0x0000000300037213 */ /* 0x000fe20000000000 */
[----:B------:R-:W-:Y:S01]  /*ae20*/  IMAD.IADD R4, R229, 0x1, -R2 ;  /* 0x00000001e5047824 */ /* 0x000fe200078e0a02 */
[----:B------:R-:W-:-:S02]  /*ae30*/  ISETP.GE.OR P0, PT, R2, R231, !P0 ;  /* 0x000000e70200720c */ /* 0x000fc40004706670 */
[----:B------:R-:W-:Y:S01]  /*ae40*/  ISETP.GE.OR P2, PT, R2, R230, !P2 ;  /* 0x000000e60200720c */ /* 0x000fe20005746670 */
[----:B------:R-:W-:Y:S01]  /*ae50*/  IMAD.MOV.U32 R2, RZ, RZ, R3 ;  /* 0x000000ffff027224 */ /* 0x000fe200078e0003 */
[----:B------:R-:W-:Y:S02]  /*ae60*/  IADD3 R3, R0, 0x20, RZ ;  /* 0x0000002000037810 */ /* 0x000fe40007ffe0ff */
        /* <DEDUP_REMOVED lines=65> */
[----:B------:R-:W-:Y:S02]  /*b280*/  IABS R5, R4 ;  /* 0x0000000400057213 */ /* 0x000fe40000000000 */
[----:B------:R1:W2:Y:S02]  /*b290*/  I2F R4, R2 ;  /* 0x0000000200047306 */ /* 0x0002a40000201400 */
[----:B-1----:R-:W-:-:S05]  /*b2a0*/  IMAD.IADD R2, R225, 0x1, -R3 ;  /* 0x00000001e1027824 */ /* 0x002fca00078e0a03 */
[----:B------:R-:W-:-:S06]  /*b2b0*/  IABS R2, R2 ;  /* 0x0000000200027213 */ /* 0x000fcc0000000000 */
[----:B------:R-:W1:Y:S08]  /*b2c0*/  I2F R2, R2 ;  /* 0x0000000200027306 */ /* 0x000e700000201400 */
[----:B------:R-:W3:Y:S01]  /*b2d0*/  I2F R5, R5 ;  /* 0x0000000500057306 */ /* 0x000ee20000201400 */
[-C--:B--2---:R-:W-:Y:S02]  /*b2e0*/  FFMA.FTZ R6, R4, -R224.reuse, R181 ;  /* 0x800000e004067223 */ /* 0x084fe400000100b5 */
[----:B-1----:R-:W-:-:S02]  /*b2f0*/  FFMA.FTZ R7, R2, -R224, R236 ;  /* 0x800000e002077223 */ /* 0x002fc400000100ec */
[----:B------:R-:W-:-:S05]  /*b300*/  IMAD.IADD R2, R229, 0x1, -R3 ;  /* 0x00000001e5027824 */ /* 0x000fca00078e0a03 */
[----:B------:R-:W-:Y:S02]  /*b310*/  IABS R4, R2 ;  /* 0x0000000200047213 */ /* 0x000fe40000000000 */
[----:B------:R-:W-:Y:S01]  /*b320*/  IADD3 R2, R0, 0x31, RZ ;  /* 0x0000003100027810 */ /* 0x000fe20007ffe0ff */
[----:B---3--:R-:W-:Y:S01]  /*b330*/  FFMA.FTZ R8, R5, -R224, R183 ;  /* 0x800000e005087223 */ /* 0x008fe200000100b7 */
[----:B------:R-:W-:Y:S01]  /*b340*/  FSEL R20, R9, -INF , !P2 ;  /* 0xff80000009147808 */ /* 0x000fe20005000000 */
[----:B------:R-:W-:Y:S01]  /*b350*/  IMAD.MOV.U32 R5, RZ, RZ, R4 ;  /* 0x000000ffff057224 */ /* 0x000fe200078e0004 */
[----:B------:R-:W-:Y:S01]  /*b360*/  ISETP.GE.AND P2, PT, R3, R228, PT ;  /* 0x000000e40300720c */ /* 0x000fe20003f46270 */
[----:B------:R-:W-:Y:S01]  /*b370*/  IMAD.IADD R4, R225, 0x1, -R2 ;  /* 0x00000001e1047824 */ /* 0x000fe200078e0a02 */
[----:B------:R-:W-:Y:S02]  /*b380*/  FSEL R17, R6, -INF , !P1 ;  /* 0xff80000006117808 */ /* 0x000fe40004800000 */
[----:B------:R-:W-:-:S02]  /*b390*/  ISETP.GE.AND P1, PT, R3, R227, PT ;  /* 0x000000e30300720c */ /* 0x000fc40003f26270 */
[----:B------:R-:W-:Y:S02]  /*b3a0*/  IABS R4, R4 ;  /* 0x0000000400047213 */ /* 0x000fe40000000000 */
[C---:B------:R-:W-:Y:S02]  /*b3b0*/  ISETP.GE.OR P2, PT, R3.reuse, R231, !P2 ;  /* 0x000000e70300720c */ /* 0x040fe40005746670 */
[----:B------:R-:W-:Y:S02]  /*b3c0*/  ISETP.GE.OR P1, PT, R3, R230, !P1 ;  /* 0x000000e60300720c */ /* 0x000fe40004f26670 */
[----:B------:R-:W1:Y:S01]  /*b3d0*/  I2F R3, R4 ;  /* 0x0000000400037306 */ /* 0x000e620000201400 */
[----:B------:R-:W-:Y:S02]  /*b3e0*/  FSEL R16, R8, -INF , !P0 ;  /* 0xff80000008107808 */ /* 0x000fe40004000000 */
[----:B------:R-:W-:Y:S02]  /*b3f0*/  FSEL R15, R7, -INF , !P2 ;  /* 0xff800000070f7808 */ /* 0x000fe40005000000 */
[----:B------:R-:W-:-:S02]  /*b400*/  ISETP.GE.AND P0, PT, R2, R228, PT ;  /* 0x000000e40200720c */ /* 0x000fc40003f06270 */
[C---:B------:R-:W-:Y:S01]  /*b410*/  ISETP.GE.AND P2, PT, R2.reuse, R227, PT ;  /* 0x000000e30200720c */ /* 0x040fe20003f46270 */
[----:B------:R-:W2:Y:S01]  /*b420*/  I2F R5, R5 ;  /* 0x0000000500057306 */ /* 0x000ea20000201400 */
[C---:B------:R-:W-:Y:S02]  /*b430*/  ISETP.GE.OR P0, PT, R2.reuse, R231, !P0 ;  /* 0x000000e70200720c */ /* 0x040fe40004706670 */
[----:B------:R-:W-:Y:S01]  /*b440*/  ISETP.GE.OR P2, PT, R2, R230, !P2 ;  /* 0x000000e60200720c */ /* 0x000fe20005746670 */
[----:B------:R-:W-:-:S05]  /*b450*/  IMAD.IADD R2, R229, 0x1, -R2 ;  /* 0x00000001e5027824 */ /* 0x000fca00078e0a02 */
[----:B------:R-:W-:Y:S01]  /*b460*/  IABS R2, R2 ;  /* 0x0000000200027213 */ /* 0x000fe20000000000 */
[----:B-1----:R-:W-:-:S04]  /*b470*/  FFMA.FTZ R3, R3, -R224, R237 ;  /* 0x800000e003037223 */ /* 0x002fc800000100ed */
[----:B------:R-:W-:Y:S01]  /*b480*/  IMAD.MOV.U32 R6, RZ, RZ, R2 ;  /* 0x000000ffff067224 */ /* 0x000fe200078e0002 */
[----:B------:R-:W-:Y:S01]  /*b490*/  IADD3 R2, R0, 0x38, RZ ;  /* 0x0000003800027810 */ /* 0x000fe20007ffe0ff */
[----:B--2---:R-:W-:Y:S01]  /*b4a0*/  FFMA.FTZ R4, R5, -R224, R238 ;  /* 0x800000e005047223 */ /* 0x004fe200000100ee */
[----:B------:R-:W-:-:S03]  /*b4b0*/  FSEL R13, R3, -INF , !P0 ;  /* 0xff800000030d7808 */ /* 0x000fc60004000000 */
[--C-:B------:R-:W-:Y:S01]  /*b4c0*/  IMAD.IADD R3, R225, 0x1, -R2.reuse ;  /* 0x00000001e1037824 */ /* 0x100fe200078e0a02 */
[----:B------:R-:W-:Y:S01]  /*b4d0*/  FSEL R14, R4, -INF , !P1 ;  /* 0xff800000040e7808 */ /* 0x000fe20004800000 */
[----:B------:R-:W-:Y:S01]  /*b4e0*/  IMAD.IADD R4, R229, 0x1, -R2 ;  /* 0x00000001e5047824 */ /* 0x000fe200078e0a02 */
[C---:B------:R-:W-:Y:S02]  /*b4f0*/  ISETP.GE.AND P1, PT, R2.reuse, R228, PT ;  /* 0x000000e40200720c */ /* 0x040fe40003f26270 */
[C---:B------:R-:W-:Y:S02]  /*b500*/  ISETP.GE.AND P0, PT, R2.reuse, R227, PT ;  /* 0x000000e30200720c */ /* 0x040fe40003f06270 */
[----:B------:R-:W-:Y:S02]  /*b510*/  IABS R3, R3 ;  /* 0x0000000300037213 */ /* 0x000fe40000000000 */
[C---:B------:R-:W-:Y:S02]  /*b520*/  ISETP.GE.OR P1, PT, R2.reuse, R231, !P1 ;  /* 0x000000e70200720c */ /* 0x040fe40004f26670 */
[----:B------:R-:W-:Y:S01]  /*b530*/  ISETP.GE.OR P0, PT, R2, R230, !P0 ;  /* 0x000000e60200720c */ /* 0x000fe20004706670 */
[----:B------:R-:W-:Y:S01]  /*b540*/  IMAD.MOV.U32 R2, RZ, RZ, R3 ;  /* 0x000000ffff027224 */ /* 0x000fe200078e0003 */
[----:B------:R-:W-:-:S02]  /*b550*/  IABS R3, R4 ;  /* 0x0000000400037213 */ /* 0x000fc40000000000 */
[----:B------:R-:W-:Y:S01]  /*b560*/  IADD3 R0, R0, 0x39, RZ ;  /* 0x0000003900007810 */ /* 0x000fe20007ffe0ff */
[----:B------:R1:W-:Y:S04]  /*b570*/  I2F R5, R2 ;  /* 0x0000000200057306 */ /* 0x0003e80000201400 */
[----:B------:R-:W-:Y:S02]  /*b580*/  IMAD.IADD R4, R229, 0x1, -R0 ;  /* 0x00000001e5047824 */ /* 0x000fe400078e0a00 */
[----:B-1----:R-:W-:-:S04]  /*b590*/  IMAD.MOV.U32 R2, RZ, RZ, R3 ;  /* 0x000000ffff027224 */ /* 0x002fc800078e0003 */
[----:B------:R1:W2:Y:S08]  /*b5a0*/  I2F R7, R2 ;  /* 0x0000000200077306 */ /* 0x0002b00000201400 */
[----:B------:R-:W3:Y:S01]  /*b5b0*/  I2F R6, R6 ;  /* 0x0000000600067306 */ /* 0x000ee20000201400 */
[----:B-1----:R-:W-:-:S05]  /*b5c0*/  IMAD.IADD R2, R225, 0x1, -R0 ;  /* 0x00000001e1027824 */ /* 0x002fca00078e0a00 */
[----:B------:R-:W-:-:S05]  /*b5d0*/  IABS R2, R2 ;  /* 0x0000000200027213 */ /* 0x000fca0000000000 */
[----:B------:R-:W-:Y:S01]  /*b5e0*/  IMAD.MOV.U32 R3, RZ, RZ, R2 ;  /* 0x000000ffff037224 */ /* 0x000fe200078e0002 */
[----:B------:R-:W-:Y:S01]  /*b5f0*/  IABS R2, R4 ;  /* 0x0000000400027213 */ /* 0x000fe20000000000 */
[----:B--2---:R-:W-:-:S04]  /*b600*/  FFMA.FTZ R10, R7, -R224, R242 ;  /* 0x800000e0070a7223 */ /* 0x004fc800000100f2 */
[----:B------:R-:W1:Y:S01]  /*b610*/  I2F R3, R3 ;  /* 0x0000000300037306 */ /* 0x000e620000201400 */
[----:B------:R-:W-:-:S07]  /*b620*/  FSEL R10, R10, -INF , !P0 ;  /* 0xff8000000a0a7808 */ /* 0x000fce0004000000 */
[----:B------:R-:W2:Y:S01]  /*b630*/  I2F R2, R2 ;  /* 0x0000000200027306 */ /* 0x000ea20000201400 */
[----:B------:R-:W-:Y:S01]  /*b640*/  ISETP.GT.AND P0, PT, R246, R223, PT ;  /* 0x000000dff600720c */ /* 0x000fe20003f04270 */
[-C--:B---3--:R-:W-:Y:S02]  /*b650*/  FFMA.FTZ R6, R6, -R224.reuse, R239 ;  /* 0x800000e006067223 */ /* 0x088fe400000100ef */
[----:B------:R-:W-:-:S03]  /*b660*/  FFMA.FTZ R11, R5, -R224, R240 ;  /* 0x800000e0050b7223 */ /* 0x000fc600000100f0 */
[----:B------:R-:W-:Y:S02]  /*b670*/  FSEL R12, R6, -INF , !P2 ;  /* 0xff800000060c7808 */ /* 0x000fe40005000000 */
[----:B------:R-:W-:Y:S02]  /*b680*/  FSEL R11, R11, -INF , !P1 ;  /* 0xff8000000b0b7808 */ /* 0x000fe40004800000 */
[C---:B------:R-:W-:Y:S02]  /*b690*/  ISETP.GE.AND P2, PT, R0.reuse, R228, PT ;  /* 0x000000e40000720c */ /* 0x040fe40003f46270 */
[C---:B------:R-:W-:Y:S01]  /*b6a0*/  ISETP.GE.AND P1, PT, R0.reuse, R227, PT ;  /* 0x000000e30000720c */ /* 0x040fe20003f26270 */
[-C--:B-1----:R-:W-:Y:S01]  /*b6b0*/  FFMA.FTZ R8, R3, -R224.reuse, R241 ;  /* 0x800000e003087223 */ /* 0x082fe200000100f1 */
[----:B------:R-:W-:Y:S01]  /*b6c0*/  ISETP.GE.OR P2, PT, R0, R231, !P2 ;  /* 0x000000e70000720c */ /* 0x000fe20005746670 */
[----:B--2---:R-:W-:Y:S01]  /*b6d0*/  FFMA.FTZ R2, R2, -R224, R243 ;  /* 0x800000e002027223 */ /* 0x004fe200000100f3 */
[----:B------:R-:W-:Y:S01]  /*b6e0*/  ISETP.GE.OR P1, PT, R0, R230, !P1 ;  /* 0x000000e60000720c */ /* 0x000fe20004f26670 */
[----:B------:R-:W-:Y:S01]  /*b6f0*/  BSSY B1, `(.L_x_1938) ;  /* 0x000004d000017945 */ /* 0x000fe20003800000 */
[----:B------:R-:W-:-:S02]  /*b700*/  FSEL R8, R8, -INF , !P2 ;  /* 0xff80000008087808 */ /* 0x000fc40005000000 */
[----:B------:R-:W-:Y:S01]  /*b710*/  FSEL R9, R2, -INF , !P1 ;  /* 0xff80000002097808 */ /* 0x000fe20004800000 */
[----:B------:R-:W-:Y:S05]  /*b720*/  @!P0 BRA `(.L_x_1939) ;  /* 0x0000049000008947 */ /* 0x000fea0003800000 */
[----:B------:R-:W2:Y:S01]  /*b730*/  LDL.64 R222, [R1+0xe8] ;  /* 0x0000e80001de7983 */ /* 0x000ea20000100a00 */
[C---:B------:R-:W-:Y:S01]  /*b740*/  SHF.L.U64.HI R0, R232.reuse, 0x6, R233 ;  /* 0x00000006e8007819 */ /* 0x040fe200000102e9 */
[----:B------:R-:W-:Y:S01]  /*b750*/  IMAD.SHL.U32 R7, R232, 0x40, RZ ;  /* 0x00000040e8077824 */ /* 0x000fe200078e00ff */
[----:B------:R-:W-:Y:S01]  /*b760*/  IADD3 R2, R219, -0x3, RZ ;  /* 0xfffffffddb027810 */ /* 0x000fe20007ffe0ff */
[----:B------:R1:W-:Y:S01]  /*b770*/  @P6 STS.128 [R220+0x10000], RZ ;  /* 0x010000ffdc006388 */ /* 0x0003e20000000c00 */
[----:B------:R-:W-:Y:S02]  /*b780*/  BSSY B0, `(.L_x_1940) ;  /* 0x0000042000007945 */ /* 0x000fe40003800000 */
[----:B------:R-:W-:Y:S01]  /*b790*/  SHF.R.S32.HI R6, RZ, 0x1f, R2 ;  /* 0x0000001fff067819 */ /* 0x000fe20000011402 */
[----:B------:R-:W-:-:S04]  /*b7a0*/  IMAD R0, R0, R2, RZ ;  /* 0x0000000200007224 */ /* 0x000fc800078e02ff */
[----:B------:R-:W-:Y:S02]  /*b7b0*/  IMAD R0, R6, R7, R0 ;  /* 0x0000000706007224 */ /* 0x000fe400078e0200 */
[----:B--2---:R-:W-:Y:S02]  /*b7c0*/  IMAD.MOV.U32 R4, RZ, RZ, R222 ;  /* 0x000000ffff047224 */ /* 0x004fe400078e00de */
[----:B------:R-:W-:-:S04]  /*b7d0*/  IMAD.MOV.U32 R5, RZ, RZ, R223 ;  /* 0x000000ffff057224 */ /* 0x000fc800078e00df */
[----:B------:R-:W-:-:S04]  /*b7e0*/  IMAD.WIDE.U32 R2, R2, R7, R4 ;  /* 0x0000000702027225 */ /* 0x000fc800078e0004 */
[----:B------:R-:W-:Y:S01]  /*b7f0*/  IMAD.IADD R0, R3, 0x1, R0 ;  /* 0x0000000103007824 */ /* 0x000fe200078e0200 */
[----:B------:R-:W-:-:S04]  /*b800*/  @!P6 LEA R4, P0, R2, R244, 0x1 ;  /* 0x000000f40204e211 */ /* 0x000fc800078008ff */
[----:B------:R-:W-:-:S05]  /*b810*/  @!P6 LEA.HI.X R5, R2, R245, R0, 0x1, P0 ;  /* 0x000000f50205e211 */ /* 0x000fca00000f0c00 */
[----:B------:R-:W-:Y:S01]  /*b820*/  @!PT LDS RZ, [RZ] ;  /* 0x00000000fffff984 */ /* 0x000fe20000000800 */
[----:B------:R-:W-:Y:S01]  /*b830*/  @!PT LDS RZ, [RZ] ;  /* 0x00000000fffff984 */ /* 0x000fe20000000800 */
[----:B------:R-:W-:Y:S01]  /*b840*/  @!PT LDS RZ, [RZ] ;  /* 0x00000000fffff984 */ /* 0x000fe20000000800 */
[----:B------:R2:W-:Y:S04]  /*b850*/  @!P6 LDGSTS.E.BYPASS.LTC128B.128 [R220+0x10000], [R4.64] ;  /* 0x1000000004dcefae */ /* 0x0005e8000b901d44 */
[----:B------:R1:W-:Y:S01]  /*b860*/  @P5 STS.128 [R220+0x12000], RZ ;  /* 0x012000ffdc005388 */ /* 0x0003e20000000c00 */
[----:B--2---:R-:W-:-:S04]  /*b870*/  @!P5 LEA R4, P0, R2, R244, 0x1 ;  /* 0x000000f40204d211 */ /* 0x004fc800078008ff */
[----:B------:R-:W-:-:S05]  /*b880*/  @!P5 LEA.HI.X R5, R2, R245, R0, 0x1, P0 ;  /* 0x000000f50205d211 */ /* 0x000fca00000f0c00 */
[----:B------:R-:W-:Y:S01]  /*b890*/  @!PT LDS RZ, [RZ] ;  /* 0x00000000fffff984 */ /* 0x000fe20000000800 */
[----:B------:R-:W-:Y:S01]  /*b8a0*/  @!PT LDS RZ, [RZ] ;  /* 0x00000000fffff984 */ /* 0x000fe20000000800 */
[----:B------:R-:W-:Y:S01]  /*b8b0*/  @!PT LDS RZ, [RZ] ;  /* 0x00000000fffff984 */ /* 0x000fe20000000800 */
[----:B------:R2:W-:Y:S04]  /*b8c0*/  @!P5 LDGSTS.E.BYPASS.LTC128B.128 [R220+0x12000], [R4.64+0x80] ;  /* 0x1200008004dcdfae */ /* 0x0005e8000b901d44 */
[----:B------:R1:W-:Y:S01]  /*b8d0*/  @P4 STS.128 [R220+0x14000], RZ ;  /* 0x014000ffdc004388 */ /* 0x0003e20000000c00 */
[----:B--2---:R-:W-:-:S04]  /*b8e0*/  @!P4 LEA R4, P0, R2, R244, 0x1 ;  /* 0x000000f40204c211 */ /* 0x004fc800078008ff */
[C---:B------:R-:W-:Y:S02]  /*b8f0*/  @!P4 LEA.HI.X R5, R2.reuse, R245, R0, 0x1, P0 ;  /* 0x000000f50205c211 */ /* 0x040fe400000f0c00 */
[----:B------:R-:W-:-:S03]  /*b900*/  @!P3 LEA R6, P0, R2, R244, 0x1 ;  /* 0x000000f40206b211 */ /* 0x000fc600078008ff */
[----:B------:R-:W-:Y:S01]  /*b910*/  @!PT LDS RZ, [RZ] ;  /* 0x00000000fffff984 */ /* 0x000fe20000000800 */
[----:B------:R-:W-:Y:S01]  /*b920*/  @!PT LDS RZ, [RZ] ;  /* 0x00000000fffff984 */ /* 0x000fe20000000800 */
[----:B------:R-:W-:Y:S01]  /*b930*/  @!PT LDS RZ, [RZ] ;  /* 0x00000000fffff984 */ /* 0x000fe20000000800 */
[----:B------:R2:W-:Y:S01]  /*b940*/  @!P4 LDGSTS.E.BYPASS.LTC128B.128 [R220+0x14000], [R4.64+0x100] ;  /* 0x1400010004dccfae */ /* 0x0005e2000b901d44 */
[--C-:B------:R-:W-:Y:S02]  /*b950*/  @!P3 LEA.HI.X R7, R2, R245, R0.reuse, 0x1, P0 ;  /* 0x000000f50207b211 */ /* 0x100fe400000f0c00 */
[----:B------:R-:W-:Y:S01]  /*b960*/  IADD3 R2, P0, R247, R2, RZ ;  /* 0x00000002f7027210 */ /* 0x000fe20007f1e0ff */
[----:B------:R1:W-:Y:S04]  /*b970*/  @P3 STS.128 [R220+0x16000], RZ ;  /* 0x016000ffdc003388 */ /* 0x0003e80000000c00 */
[----:B------:R-:W-:Y:S01]  /*b980*/  IMAD.X R0, R248, 0x1, R0, P0 ;  /* 0x00000001f8007824 */ /* 0x000fe200000e0600 */
[----:B------:R-:W-:Y:S01]  /*b990*/  @!PT LDS RZ, [RZ] ;  /* 0x00000000fffff984 */ /* 0x000fe20000000800 */
[----:B------:R-:W-:Y:S01]  /*b9a0*/  @!PT LDS RZ, [RZ] ;  /* 0x00000000fffff984 */ /* 0x000fe20000000800 */
[----:B------:R-:W-:Y:S01]  /*b9b0*/  @!PT LDS RZ, [RZ] ;  /* 0x00000000fffff984 */ /* 0x000fe20000000800 */
[----:B------:R1:W-:Y:S04]  /*b9c0*/  @!P3 LDGSTS.E.BYPASS.LTC128B.128 [R220+0x16000], [R6.64+0x180] ;  /* 0x1600018006dcbfae */ /* 0x0003e8000b901d44 */
[----:B------:R1:W-:Y:S01]  /*b9d0*/  @P6 STS.128 [R220+0x11000], RZ ;  /* 0x011000ffdc006388 */ /* 0x0003e20000000c00 */
[----:B--2---:R-:W-:-:S04]  /*b9e0*/  @!P6 LEA R4, P0, R2, R244, 0x1 ;  /* 0x000000f40204e211 */ /* 0x004fc800078008ff */
        /* <DEDUP_REMOVED lines=27> */
.L_x_1941:
[----:B------:R-:W-:Y:S05]  /*bba0*/  BSYNC B0 ;  /* 0x0000000000007941 */ /* 0x000fea0003800000 */
.L_x_1940:
[----:B------:R-:W0:Y:S02]  /*bbb0*/  LDGDEPBAR ;  /* 0x00000000000079af */ /* 0x000e240000000000 */
.L_x_1939:
[----:B------:R-:W-:Y:S05]  /*bbc0*/  BSYNC B1 ;  /* 0x0000000000017941 */ /* 0x000fea0003800000 */
.L_x_1938:
[----:B-1----:R-:W2:Y:S01]  /*bbd0*/  LDL.64 R6, [R1+0x98] ;  /* 0x0000980001067983 */ /* 0x002ea20000100a00 */
[----:B------:R-:W-:-:S03]  /*bbe0*/  FMNMX.FTZ R2, R133, R134, !PT ;  /* 0x0000008685027209 */ /* 0x000fc60007810000 */
[----:B------:R-:W3:Y:S01]  /*bbf0*/  LDL R27, [R1+0x104] ;  /* 0x00010400011b7983 */ /* 0x000ee20000100800 */
[----:B------:R-:W-:-:S03]  /*bc00*/  FMNMX.FTZ R2, R138, R2, !PT ;  /* 0x000000028a027209 */ /* 0x000fc60007810000 */
[----:B------:R-:W3:Y:S01]  /*bc10*/  LD.E R0, [R136.64+0xdc] ;  /* 0x0000dc0488007980 */ /* 0x000ee2000c101900 */
[----:B------:R-:W-:-:S03]  /*bc20*/  FMNMX.FTZ R2, R135, R2, !PT ;  /* 0x0000000287027209 */ /* 0x000fc60007810000 */
[----:B------:R-:W3:Y:S01]  /*bc30*/  LDL R173, [R1+0xd0] ;  /* 0x0000d00001ad7983 */ /* 0x000ee20000100800 */
[----:B------:R-:W-:-:S03]  /*bc40*/  FMNMX.FTZ R2, R33, R2, !PT ;  /* 0x0000000221027209 */ /* 0x000fc60007810000 */
[----:B------:R-:W3:Y:S01]  /*bc50*/  LDL R174, [R1+0xc8] ;  /* 0x0000c80001ae7983 */ /* 0x000ee20000100800 */
[----:B------:R-:W-:-:S03]  /*bc60*/  FMNMX.FTZ R2, R32, R2, !PT ;  /* 0x0000000220027209 */ /* 0x000fc60007810000 */
[----:B------:R-:W3:Y:S01]  /*bc70*/  LDL R175, [R1+0x84] ;  /* 0x0000840001af7983 */ /* 0x000ee20000100800 */
        /* <DEDUP_REMOVED lines=17> */
[----:B------:R-:W-:-:S04]  /*bd90*/  FMNMX.FTZ R2, R26, R2, !PT ;  /* 0x000000021a027209 */ /* 0x000fc80007810000 */
[----:B------:R-:W-:Y:S02]  /*bda0*/  FMNMX.FTZ R3, R24, R2, !PT ;  /* 0x0000000218037209 */ /* 0x000fe40007810000 */
[----:B------:R-:W-:Y:S02]  /*bdb0*/  FMNMX.FTZ R2, R8, R4, !PT ;  /* 0x0000000408027209 */ /* 0x000fe40007810000 */
        /* <DEDUP_REMOVED lines=9> */
[----:B------:R-:W-:Y:S04]  /*be50*/  SHFL.BFLY PT, R4, R3, 0x2, 0x1f ;  /* 0x0c401f0003047f89 */ /* 0x000fe800000e0000 */
[----:B------:R-:W1:Y:S04]  /*be60*/  SHFL.BFLY PT, R5, R2, 0x1, 0x1f ;  /* 0x0c201f0002057f89 */ /* 0x000e6800000e0000 */
[----:B------:R-:W-:Y:S04]  /*be70*/  STL [R1+0x1f4], R251 ;  /* 0x0001f4fb01007387 */ /* 0x000fe80000100800 */
[----:B------:R1:W-:Y:S04]  /*be80*/  STL [R1+0x1f0], R250 ;  /* 0x0001f0fa01007387 */ /* 0x0003e80000100800 */
[----:B------:R1:W-:Y:S04]  /*be90*/  STL [R1+0x1ec], R245 ;  /* 0x0001ecf501007387 */ /* 0x0003e80000100800 */
[----:B------:R-:W-:Y:S04]  /*bea0*/  STL [R1+0x1e8], R244 ;  /* 0x0001e8f401007387 */ /* 0x000fe80000100800 */
[----:B------:R-:W-:Y:S04]  /*beb0*/  STL [R1+0x1e4], R235 ;  /* 0x0001e4eb01007387 */ /* 0x000fe80000100800 */
[----:B------:R-:W-:Y:S04]  /*bec0*/  STL [R1+0x1e0], R234 ;  /* 0x0001e0ea01007387 */ /* 0x000fe80000100800 */
[----:B------:R-:W-:Y:S04]  /*bed0*/  STL [R1+0x1dc], R233 ;  /* 0x0001dce901007387 */ /* 0x000fe80000100800 */
[----:B------:R-:W-:Y:S04]  /*bee0*/  STL [R1+0x1d8], R232 ;  /* 0x0001d8e801007387 */ /* 0x000fe80000100800 */
[----:B------:R-:W-:Y:S04]  /*bef0*/  STL [R1+0x1d4], R231 ;  /* 0x0001d4e701007387 */ /* 0x000fe80000100800 */
[----:B------:R-:W-:Y:S01]  /*bf00*/  STL [R1+0x1d0], R230 ;  /* 0x0001d0e601007387 */ /* 0x000fe20000100800 */
[----:B------:R-:W-:-:S03]  /*bf10*/  IMAD.SHL.U32 R236, R246, 0x2, RZ ;  /* 0x00000002f6ec7824 */ /* 0x000fc600078e00ff */
[----:B------:R-:W-:Y:S04]  /*bf20*/  STL [R1+0x1cc], R229 ;  /* 0x0001cce501007387 */ /* 0x000fe80000100800 */
[----:B------:R-:W-:Y:S04]  /*bf30*/  STL [R1+0x1c8], R228 ;  /* 0x0001c8e401007387 */ /* 0x000fe80000100800 */
[----:B------:R-:W-:Y:S04]  /*bf40*/  STL [R1+0x1c4], R227 ;  /* 0x0001c4e301007387 */ /* 0x000fe80000100800 */
[----:B------:R-:W-:Y:S01]  /*bf50*/  STL [R1+0x1c0], R226 ;  /* 0x0001c0e201007387 */ /* 0x000fe20000100800 */
[----:B-1----:R-:W-:-:S03]  /*bf60*/  FMNMX.FTZ R178, R2, R5, !PT ;  /* 0x0000000502b27209 */ /* 0x002fc60007810000 */
[----:B------:R-:W-:Y:S01]  /*bf70*/  STL [R1+0x1bc], R225 ;  /* 0x0001bce101007387 */ /* 0x000fe20000100800 */
[----:B------:R-:W-:-:S03]  /*bf80*/  FMNMX.FTZ R4, R3, R4, !PT ;  /* 0x0000000403047209 */ /* 0x000fc60007810000 */
[----:B------:R-:W-:Y:S01]  /*bf90*/  STL [R1+0x1b8], R224 ;  /* 0x0001b8e001007387 */ /* 0x000fe20000100800 */
[----:B------:R-:W-:-:S03]  /*bfa0*/  IADD3 R2, R236, 0x1, RZ ;  /* 0x00000001ec027810 */ /* 0x000fc60007ffe0ff */
        /* <DEDUP_REMOVED lines=27> */
[----:B------:R-:W4:Y:S04]  /*c160*/  LDL.LU R250, [R1+0xbc] ;  /* 0x0000bc0001fa7983 */ /* 0x000f280000300800 */
[----:B------:R-:W4:Y:S04]  /*c170*/  LDL.LU R251, [R1+0xc0] ;  /* 0x0000c00001fb7983 */ /* 0x000f280000300800 */
[----:B------:R-:W4:Y:S04]  /*c180*/  LDL R247, [R1+0xf4] ;  /* 0x0000f40001f77983 */ /* 0x000f280000100800 */
[----:B------:R-:W4:Y:S04]  /*c190*/  LDL R245, [R1+0xc4] ;  /* 0x0000c40001f57983 */ /* 0x000f280000100800 */
[----:B-1----:R-:W4:Y:S01]  /*c1a0*/  LDL R203, [R1+0xd8] ;  /* 0x0000d80001cb7983 */ /* 0x002f220000100800 */
[----:B--2---:R-:W-:-:S02]  /*c1b0*/  LOP3.LUT R5, R7, R2, RZ, 0x3c, !PT ;  /* 0x0000000207057212 */ /* 0x004fc400078e3cff */
[----:B------:R-:W-:Y:S02]  /*c1c0*/  LOP3.LUT R6, R7, R236, RZ, 0x3c, !PT ;  /* 0x000000ec07067212 */ /* 0x000fe400078e3cff */
[----:B------:R-:W1:Y:S02]  /*c1d0*/  SHFL.BFLY PT, R7, R4, 0x1, 0x1f ;  /* 0x0c201f0004077f89 */ /* 0x000e6400000e0000 */
[----:B-1----:R-:W-:-:S05]  /*c1e0*/  FMNMX.FTZ R232, R4, R7, !PT ;  /* 0x0000000704e87209 */ /* 0x002fca0007810000 */
[----:B------:R-:W-:Y:S04]  /*c1f0*/  STL [R1+0xb0], R232 ;  /* 0x0000b0e801007387 */ /* 0x000fe80000100800 */
[----:B------:R-:W2:Y:S04]  /*c200*/  LDL R202, [R1+0xdc] ;  /* 0x0000dc0001ca7983 */ /* 0x000ea80000100800 */
[----:B------:R-:W2:Y:S04]  /*c210*/  LDL.LU.64 R200, [R1+0x108] ;  /* 0x0001080001c87983 */ /* 0x000ea80000300a00 */
[----:B------:R-:W2:Y:S04]  /*c220*/  LDL R199, [R1+0xd4] ;  /* 0x0000d40001c77983 */ /* 0x000ea80000100800 */
[----:B------:R-:W2:Y:S04]  /*c230*/  LDL R198, [R1+0xe4] ;  /* 0x0000e40001c67983 */ /* 0x000ea80000100800 */
[----:B------:R-:W2:Y:S01]  /*c240*/  LDL R197, [R1+0xe0] ;  /* 0x0000e00001c57983 */ /* 0x000ea20000100800 */
[----:B---3--:R-:W-:Y:S01]  /*c250*/  IMAD.WIDE.U32 R2, R27, -0x2daee0ad, RZ ;  /* 0xd2511f531b027825 */ /* 0x008fe200078e00ff */
[----:B------:R-:W-:-:S03]  /*c260*/  FSETP.NEU.FTZ.AND P0, PT, R178, -INF , PT ;  /* 0xff800000b200780b */ /* 0x000fc60003f1d000 */
[----:B------:R-:W-:Y:S01]  /*c270*/  FMUL.FTZ R2, R0, R178 ;  /* 0x000000b200027220 */ /* 0x000fe20000410000 */
[----:B------:R-:W-:-:S04]  /*c280*/  LOP3.LUT R27, R6, R3, RZ, 0x3c, !PT ;  /* 0x00000003061b7212 */ /* 0x000fc800078e3cff */
[----:B------:R-:W-:Y:S02]  /*c290*/  FSEL R2, R2, RZ, P0 ;  /* 0x000000ff02027208 */ /* 0x000fe40000000000 */
[----:B------:R-:W-:-:S03]  /*c2a0*/  LOP3.LUT R208, R5, R3, RZ, 0x3c, !PT ;  /* 0x0000000305d07212 */ /* 0x000fc600078e3cff */
[-C--:B------:R-:W-:Y:S01]  /*c2b0*/  FFMA.FTZ R3, R134, R0.reuse, -R2 ;  /* 0x0000000086037223 */ /* 0x080fe20000010802 */
[----:B------:R-:W-:Y:S02]  /*c2c0*/  FSEL R4, R178, RZ, P0 ;  /* 0x000000ffb2047208 */ /* 0x000fe40000000000 */
[C---:B------:R-:W-:Y:S01]  /*c2d0*/  FSETP.NEU.FTZ.AND P0, PT, R232.reuse, -INF , PT ;  /* 0xff800000e800780b */ /* 0x040fe20003f1d000 */
[----:B------:R1:W-:Y:S02]  /*c2e0*/  MUFU.EX2 R236, R3 ;  /* 0x0000000300ec7308 */ /* 0x0003e40000000800 */
[----:B------:R-:W-:Y:S01]  /*c2f0*/  FADD.FTZ R6, R133, -R4 ;  /* 0x8000000485067221 */ /* 0x000fe20000010000 */
[----:B------:R-:W-:Y:S01]  /*c300*/  FSEL R4, R232, RZ, P0 ;  /* 0x000000ffe8047208 */ /* 0x000fe20000000000 */
[----:B-1----:R-:W-:-:S04]  /*c310*/  FFMA.FTZ R3, R138, R0, -R2 ;  /* 0x000000008a037223 */ /* 0x002fc80000010802 */
[----:B------:R1:W-:Y:S01]  /*c320*/  MUFU.EX2 R138, R3 ;  /* 0x00000003008a7308 */ /* 0x0003e20000000800 */
[----:B------:R-:W-:Y:S02]  /*c330*/  FADD.FTZ R5, R132, -R4 ;  /* 0x8000000484057221 */ /* 0x000fe40000010000 */
[----:B------:R-:W-:Y:S02]  /*c340*/  FMUL.FTZ R4, R0, R232 ;  /* 0x000000e800047220 */ /* 0x000fe40000410000 */
[----:B-1----:R-:W-:-:S04]  /*c350*/  FFMA.FTZ R3, R135, R0, -R2 ;  /* 0x0000000087037223 */ /* 0x002fc80000010802 */
[----:B------:R1:W-:Y:S01]  /*c360*/  MUFU.EX2 R238, R3 ;  /* 0x0000000300ee7308 */ /* 0x0003e20000000800 */
[----:B------:R-:W-:Y:S01]  /*c370*/  FSEL R4, R4, RZ, P0 ;  /* 0x000000ff04047208 */ /* 0x000fe20000000000 */
[----:B-1----:R-:W-:-:S06]  /*c380*/  FFMA.FTZ R3, R33, R0, -R2 ;  /* 0x0000000021037223 */ /* 0x002fcc0000010802 */
[----:B------:R1:W-:Y:S02]  /*c390*/  MUFU.EX2 R237, R3 ;  /* 0x0000000300ed7308 */ /* 0x0003e40000000800 */
[----:B-1----:R-:W-:-:S06]  /*c3a0*/  FFMA.FTZ R3, R32, R0, -R2 ;  /* 0x0000000020037223 */ /* 0x002fcc0000010802 */
[----:B------:R1:W-:Y:S02]  /*c3b0*/  MUFU.EX2 R239, R3 ;  /* 0x0000000300ef7308 */ /* 0x0003e40000000800 */
[----:B-1----:R-:W-:-:S06]  /*c3c0*/  FFMA.FTZ R3, R139, R0, -R4 ;  /* 0x000000008b037223 */ /* 0x002fcc0000010804 */
[----:B------:R1:W-:Y:S01]  /*c3d0*/  MUFU.EX2 R134, R3 ;  /* 0x0000000300867308 */ /* 0x0003e20000000800 */
[----:B------:R-:W-:Y:S02]  /*c3e0*/  FMUL.FTZ R5, R0, R5 ;  /* 0x0000000500057220 */ /* 0x000fe40000410000 */
[----:B-1----:R-:W-:-:S05]  /*c3f0*/  FFMA.FTZ R3, R172, R0, -R4 ;  /* 0x00000000ac037223 */ /* 0x002fca0000010804 */
[----:B------:R1:W-:Y:S01]  /*c400*/  MUFU.EX2 R132, R3 ;  /* 0x0000000300847308 */ /* 0x0003e20000000800 */
[----:B------:R-:W-:Y:S02]  /*c410*/  IMAD.MOV.U32 R243, RZ, RZ, R175 ;  /* 0x000000fffff37224 */ /* 0x000fe400078e00af */
[----:B------:R-:W-:Y:S02]  /*c420*/  IMAD.MOV.U32 R240, RZ, RZ, R252 ;  /* 0x000000fffff07224 */ /* 0x000fe400078e00fc */
[--C-:B------:R-:W-:Y:S02]  /*c430*/  FFMA.FTZ R7, R29, R0, -R2.reuse ;  /* 0x000000001d077223 */ /* 0x100fe40000010802 */
[----:B-1----:R-:W-:Y:S02]  /*c440*/  FMUL.FTZ R3, R0, R6 ;  /* 0x0000000600037220 */ /* 0x002fe40000410000 */
[----:B------:R-:W-:-:S04]  /*c450*/  FFMA.FTZ R19, R19, R0, -R2 ;  /* 0x0000000013137223 */ /* 0x000fc80000010802 */
[----:B------:R-:W4:Y:S01]  /*c460*/  MUFU.EX2 R3, R3 ;  /* 0x0000000300037308 */ /* 0x000f220000000800 */
[-CC-:B------:R-:W-:Y:S02]  /*c470*/  FFMA.FTZ R18, R18, R0.reuse, -R2.reuse ;  /* 0x0000000012127223 */ /* 0x180fe40000010802 */
[-CC-:B------:R-:W-:Y:S02]  /*c480*/  FFMA.FTZ R25, R25, R0.reuse, -R2.reuse ;  /* 0x0000000019197223 */ /* 0x180fe40000010802 */
[-CC-:B------:R-:W-:Y:S02]  /*c490*/  FFMA.FTZ R29, R22, R0.reuse, -R2.reuse ;  /* 0x00000000161d7223 */ /* 0x180fe40000010802 */
[-CC-:B------:R-:W-:Y:S02]  /*c4a0*/  FFMA.FTZ R133, R21, R0.reuse, -R2.reuse ;  /* 0x0000000015857223 */ /* 0x180fe40000010802 */
[-CC-:B------:R-:W-:Y:S02]  /*c4b0*/  FFMA.FTZ R33, R17, R0.reuse, -R2.reuse ;  /* 0x0000000011217223 */ /* 0x180fe40000010802 */
[----:B------:R-:W-:-:S02]  /*c4c0*/  FFMA.FTZ R175, R15, R0, -R2 ;  /* 0x000000000faf7223 */ /* 0x000fc40000010802 */
[-CC-:B------:R-:W-:Y:S02]  /*c4d0*/  FFMA.FTZ R178, R13, R0.reuse, -R2.reuse ;  /* 0x000000000db27223 */ /* 0x180fe40000010802 */
[-CC-:B------:R-:W-:Y:S02]  /*c4e0*/  FFMA.FTZ R252, R11, R0.reuse, -R2.reuse ;  /* 0x000000000bfc7223 */ /* 0x180fe40000010802 */
[-C--:B------:R-:W-:Y:S02]  /*c4f0*/  FFMA.FTZ R248, R8, R0.reuse, -R2 ;  /* 0x0000000008f87223 */ /* 0x080fe40000010802 */
[----:B------:R1:W3:Y:S01]  /*c500*/  MUFU.EX2 R2, R5 ;  /* 0x0000000500027308 */ /* 0x0002e20000000800 */
[--C-:B------:R-:W-:Y:S01]  /*c510*/  FFMA.FTZ R6, R35, R0, -R4.reuse ;  /* 0x0000000023067223 */ /* 0x100fe20000010804 */
[----:B------:R-:W-:Y:S01]  /*c520*/  MOV R242, R174 ;  /* 0x000000ae00f27202 */ /* 0x000fe20000000f00 */
[----:B------:R-:W-:Y:S02]  /*c530*/  IMAD.MOV.U32 R241, RZ, RZ, R173 ;  /* 0x000000fffff17224 */ /* 0x000fe400078e00ad */
[----:B------:R-:W-:-:S02]  /*c540*/  FFMA.FTZ R173, R10, R0, -R4 ;  /* 0x000000000aad7223 */ /* 0x000fc40000010804 */
[-CC-:B------:R-:W-:Y:S01]  /*c550*/  FFMA.FTZ R8, R31, R0.reuse, -R4.reuse ;  /* 0x000000001f087223 */ /* 0x180fe20000010804 */
[----:B------:R3:W3:Y:S01]  /*c560*/  MUFU.EX2 R22, R6 ;  /* 0x0000000600167308 */ /* 0x0006e20000000800 */
[-CC-:B------:R-:W-:Y:S02]  /*c570*/  FFMA.FTZ R11, R30, R0.reuse, -R4.reuse ;  /* 0x000000001e0b7223 */ /* 0x180fe40000010804 */
[-CC-:B------:R-:W-:Y:S02]  /*c580*/  FFMA.FTZ R13, R28, R0.reuse, -R4.reuse ;  /* 0x000000001c0d7223 */ /* 0x180fe40000010804 */
[-CC-:B------:R-:W-:Y:S02]  /*c590*/  FFMA.FTZ R15, R26, R0.reuse, -R4.reuse ;  /* 0x000000001a0f7223 */ /* 0x180fe40000010804 */
[-CC-:B------:R-:W-:Y:S02]  /*c5a0*/  FFMA.FTZ R17, R24, R0.reuse, -R4.reuse ;  /* 0x0000000018117223 */ /* 0x180fe40000010804 */
[----:B-1----:R-:W-:-:S02]  /*c5b0*/  FFMA.FTZ R5, R34, R0, -R4 ;  /* 0x0000000022057223 */ /* 0x002fc40000010804 */
[-CC-:B------:R-:W-:Y:S02]  /*c5c0*/  FFMA.FTZ R32, R23, R0.reuse, -R4.reuse ;  /* 0x0000000017207223 */ /* 0x180fe40000010804 */
[-CC-:B------:R-:W-:Y:S02]  /*c5d0*/  FFMA.FTZ R20, R20, R0.reuse, -R4.reuse ;  /* 0x0000000014147223 */ /* 0x180fe40000010804 */
[-CC-:B------:R-:W-:Y:S02]  /*c5e0*/  FFMA.FTZ R35, R16, R0.reuse, -R4.reuse ;  /* 0x0000000010237223 */ /* 0x180fe40000010804 */
[-CC-:B------:R-:W-:Y:S02]  /*c5f0*/  FFMA.FTZ R14, R14, R0.reuse, -R4.reuse ;  /* 0x000000000e0e7223 */ /* 0x180fe40000010804 */
[-CC-:B------:R-:W-:Y:S02]  /*c600*/  FFMA.FTZ R174, R12, R0.reuse, -R4.reuse ;  /* 0x000000000cae7223 */ /* 0x180fe40000010804 */
[----:B------:R-:W-:Y:S01]  /*c610*/  FFMA.FTZ R10, R9, R0, -R4 ;  /* 0x00000000090a7223 */ /* 0x000fe20000010804 */
[----:B------:R1:W1:Y:S01]  /*c620*/  MUFU.EX2 R28, R5 ;  /* 0x00000005001c7308 */ /* 0x0002620000000800 */
[----:B----4-:R-:W-:-:S04]  /*c630*/  FFMA.FTZ R4, R250, R3, R236 ;  /* 0x00000003fa047223 */ /* 0x010fc800000100ec */
[----:B---3--:R-:W-:Y:S02]  /*c640*/  FADD.FTZ R6, R138, R4 ;  /* 0x000000048a067221 */ /* 0x008fe40000010000 */
[----:B------:R-:W-:Y:S02]  /*c650*/  FFMA.FTZ R0, R251, R2, R134 ;  /* 0x00000002fb007223 */ /* 0x000fe40000010086 */
[----:B-1----:R-:W-:-:S04]  /*c660*/  IMAD.WIDE.U32 R4, R27, -0x326172a9, RZ ;  /* 0xcd9e8d571b047825 */ /* 0x002fc800078e00ff */
[----:B------:R-:W-:Y:S02]  /*c670*/  IMAD R204, R247, -0x326172a9, RZ ;  /* 0xcd9e8d57f7cc7824 */ /* 0x000fe400078e02ff */
[----:B------:R-:W-:Y:S01]  /*c680*/  FADD.FTZ R9, R132, R0 ;  /* 0x0000000084097221 */ /* 0x000fe20000010000 */
[----:B------:R-:W-:-:S03]  /*c690*/  F2FP.PACK_AB R26, R138, R236 ;  /* 0x000000ec8a1a723e */ /* 0x000fc600000000ff */
[----:B------:R-:W-:Y:S01]  /*c6a0*/  FADD.FTZ R9, R22, R9 ;  /* 0x0000000916097221 */ /* 0x000fe20000010000 */
[----:B------:R-:W1:Y:S03]  /*c6b0*/  MUFU.EX2 R7, R7 ;  /* 0x0000000700077308 */ /* 0x000e660000000800 */
[C---:B------:R-:W-:Y:S01]  /*c6c0*/  FADD.FTZ R9, R28.reuse, R9 ;  /* 0x000000091c097221 */ /* 0x040fe20000010000 */
[----:B------:R-:W-:Y:S01]  /*c6d0*/  F2FP.PACK_AB R28, R28, R22 ;  /* 0x000000161c1c723e */ /* 0x000fe200000000ff */
[----:B------:R-:W-:-:S04]  /*c6e0*/  FADD.FTZ R6, R238, R6 ;  /* 0x00000006ee067221 */ /* 0x000fc80000010000 */
[----:B------:R-:W-:Y:S01]  /*c6f0*/  FADD.FTZ R6, R237, R6 ;  /* 0x00000006ed067221 */ /* 0x000fe20000010000 */
[----:B------:R-:W3:Y:S01]  /*c700*/  MUFU.EX2 R19, R19 ;  /* 0x0000001300137308 */ /* 0x000ee20000000800 */
[----:B------:R-:W-:Y:S02]  /*c710*/  F2FP.PACK_AB R30, R132, R134 ;  /* 0x00000086841e723e */ /* 0x000fe400000000ff */
[----:B-1----:R-:W-:-:S05]  /*c720*/  F2FP.PACK_AB R31, R7, R239 ;  /* 0x000000ef071f723e */ /* 0x002fca00000000ff */
[----:B------:R-:W1:Y:S01]  /*c730*/  MUFU.EX2 R134, R8 ;  /* 0x0000000800867308 */ /* 0x000e620000000800 */
[----:B--2---:R-:W-:Y:S02]  /*c740*/  LOP3.LUT R0, R191, R202, R4, 0x96, !PT ;  /* 0x000000cabf007212 */ /* 0x004fe400078e9604 */
[----:B------:R-:W-:-:S03]  /*c750*/  LOP3.LUT R4, R5, R203, R204, 0x96, !PT ;  /* 0x000000cb05047212 */ /* 0x000fc600078e96cc */
[----:B------:R-:W-:-:S04]  /*c760*/  IMAD.WIDE.U32 R138, R0, -0x2daee0ad, RZ ;  /* 0xd2511f53008a7825 */ /* 0x000fc800078e00ff */
[----:B------:R-:W-:-:S05]  /*c770*/  IMAD.WIDE.U32 R4, R4, -0x2daee0ad, RZ ;  /* 0xd2511f5304047825 */ /* 0x000fca00078e00ff */
[----:B------:R-:W-:Y:S02]  /*c780*/  LOP3.LUT R22, R5, R199, R200, 0x96, !PT ;  /* 0x000000c705167212 */ /* 0x000fe400078e96c8 */
[----:B------:R-:W-:-:S03]  /*c790*/  LOP3.LUT R4, R139, R198, R4, 0x96, !PT ;  /* 0x000000c68b047212 */ /* 0x000fc600078e9604 */
[----:B------:R-:W-:-:S04]  /*c7a0*/  IMAD.WIDE.U32 R22, R22, -0x326172a9, RZ ;  /* 0xcd9e8d5716167825 */ /* 0x000fc800078e00ff */
[----:B------:R-:W-:Y:S01]  /*c7b0*/  IMAD.WIDE.U32 R216, R4, -0x326172a9, RZ ;  /* 0xcd9e8d5704d87825 */ /* 0x000fe200078e00ff */
[----:B------:R-:W-:-:S03]  /*c7c0*/  LOP3.LUT R4, R23, R245, R190, 0x96, !PT ;  /* 0x000000f517047212 */ /* 0x000fc600078e96be */
[----:B------:R-:W-:Y:S01]  /*c7d0*/  FADD.FTZ R0, R239, R6 ;  /* 0x00000006ef007221 */ /* 0x000fe20000010000 */
[----:B------:R-:W-:Y:S01]  /*c7e0*/  LOP3.LUT R6, R217, R241, R22, 0x96, !PT ;  /* 0x000000f1d9067212 */ /* 0x000fe200078e9616 */
[----:B------:R-:W2:Y:S01]  /*c7f0*/  MUFU.EX2 R18, R18 ;  /* 0x0000001200127308 */ /* 0x000ea20000000800 */
[----:B------:R-:W-:-:S04]  /*c800*/  IMAD.WIDE.U32 R4, R4, -0x2daee0ad, RZ ;  /* 0xd2511f5304047825 */ /* 0x000fc800078e00ff */
[----:B------:R-:W-:Y:S02]  /*c810*/  FADD.FTZ R0, R7, R0 ;  /* 0x0000000007007221 */ /* 0x000fe40000010000 */
[----:B------:R-:W-:Y:S01]  /*c820*/  IMAD.WIDE.U32 R6, R6, -0x2daee0ad, RZ ;  /* 0xd2511f5306067825 */ /* 0x000fe200078e00ff */
[----:B------:R-:W-:-:S04]  /*c830*/  LOP3.LUT R138, R5, R197, R138, 0x96, !PT ;  /* 0x000000c5058a7212 */ /* 0x000fc800078e968a */
[----:B------:R-:W-:Y:S01]  /*c840*/  LOP3.LUT R4, R7, R240, R4, 0x96, !PT ;  /* 0x000000f007047212 */ /* 0x000fe200078e9604 */
[----:B---3--:R-:W-:Y:S02]  /*c850*/  FADD.FTZ R0, R19, R0 ;  /* 0x0000000013007221 */ /* 0x008fe40000010000 */
[----:B------:R-:W-:-:S04]  /*c860*/  IMAD.WIDE.U32 R138, R138, -0x326172a9, RZ ;  /* 0xcd9e8d578a8a7825 */ /* 0x000fc800078e00ff */
[----:B------:R-:W-:-:S04]  /*c870*/  IMAD.WIDE.U32 R4, R4, -0x326172a9, RZ ;  /* 0xcd9e8d5704047825 */ /* 0x000fc800078e00ff */
[----:B-1----:R-:W-:Y:S02]  /*c880*/  FADD.FTZ R8, R134, R9 ;  /* 0x0000000986087221 */ /* 0x002fe40000010000 */
[----:B--2---:R-:W-:Y:S01]  /*c890*/  FADD.FTZ R9, R18, R0 ;  /* 0x0000000012097221 */ /* 0x004fe20000010000 */
[----:B------:R-:W-:-:S04]  /*c8a0*/  LOP3.LUT R0, R5, R243, R138, 0x96, !PT ;  /* 0x000000f305007212 */ /* 0x000fc800078e968a */
[C---:B------:R-:W-:Y:S01]  /*c8b0*/  LOP3.LUT R7, R0.reuse, 0xff, RZ, 0xc0, !PT ;  /* 0x000000ff00077812 */ /* 0x040fe200078ec0ff */
[----:B------:R-:W1:Y:S03]  /*c8c0*/  MUFU.EX2 R11, R11 ;  /* 0x0000000b000b7308 */ /* 0x000e660000000800 */
[----:B------:R-:W-:Y:S02]  /*c8d0*/  ISETP.GE.U32.AND P0, PT, R221, R7, PT ;  /* 0x00000007dd00720c */ /* 0x000fe40003f06070 */
[----:B------:R-:W-:-:S04]  /*c8e0*/  LOP3.LUT R7, R0, 0xffff, RZ, 0xc0, !PT ;  /* 0x0000ffff00077812 */ /* 0x000fc800078ec0ff */
[----:B------:R-:W-:Y:S01]  /*c8f0*/  SHF.R.U32.HI R7, RZ, 0x8, R7 ;  /* 0x00000008ff077819 */ /* 0x000fe20000011607 */
[----:B------:R-:W2:Y:S01]  /*c900*/  MUFU.EX2 R13, R13 ;  /* 0x0000000d000d7308 */ /* 0x000ea20000000800 */
[----:B------:R-:W-:Y:S02]  /*c910*/  F2FP.PACK_AB R34, R18, R19 ;  /* 0x000000131222723e */ /* 0x000fe400000000ff */
[----:B------:R-:W-:-:S05]  /*c920*/  LOP3.LUT R7, R7, 0xffff, RZ, 0xc0, !PT ;  /* 0x0000ffff07077812 */ /* 0x000fca00078ec0ff */
[----:B------:R-:W3:Y:S01]  /*c930*/  MUFU.EX2 R25, R25 ;  /* 0x0000001900197308 */ /* 0x000ee20000000800 */
[----:B------:R-:W-:Y:S02]  /*c940*/  ISETP.GE.U32.AND P2, PT, R221, R7, PT ;  /* 0x00000007dd00720c */ /* 0x000fe40003f46070 */
[----:B------:R-:W-:-:S05]  /*c950*/  SHF.R.U32.HI R7, RZ, 0x10, R0 ;  /* 0x00000010ff077819 */ /* 0x000fca0000011600 */
[----:B------:R-:W4:Y:S01]  /*c960*/  MUFU.EX2 R18, R29 ;  /* 0x0000001d00127308 */ /* 0x000f220000000800 */
[----:B------:R-:W-:Y:S01]  /*c970*/  LOP3.LUT R7, R7, 0xff, RZ, 0xc0, !PT ;  /* 0x000000ff07077812 */ /* 0x000fe200078ec0ff */
[----:B-1----:R-:W-:-:S03]  /*c980*/  FADD.FTZ R8, R11, R8 ;  /* 0x000000080b087221 */ /* 0x002fc60000010000 */
[----:B------:R-:W-:Y:S01]  /*c990*/  ISETP.GE.U32.AND P1, PT, R221, R7, PT ;  /* 0x00000007dd00720c */ /* 0x000fe20003f26070 */
[----:B--2---:R-:W-:Y:S02]  /*c9a0*/  FADD.FTZ R7, R13, R8 ;  /* 0x000000080d077221 */ /* 0x004fe40000010000 */
[----:B---3--:R-:W-:Y:S01]  /*c9b0*/  FADD.FTZ R8, R25, R9 ;  /* 0x0000000919087221 */ /* 0x008fe20000010000 */
[----:B------:R-:W-:Y:S01]  /*c9c0*/  @!P0 HADD2 R135, -R26.H0_H0, -RZ.H0_H0 ;  /* 0xa00000ff1a878230 */ /* 0x000fe20000000900 */
[----:B------:R-:W-:Y:S02]  /*c9d0*/  SHF.R.U32.HI R0, RZ, 0x18, R0 ;  /* 0x00000018ff007819 */ /* 0x000fe40000011600 */
[C---:B----4-:R-:W-:Y:S01]  /*c9e0*/  FADD.FTZ R8, R18.reuse, R8 ;  /* 0x0000000812087221 */ /* 0x050fe20000010000 */
[----:B------:R-:W-:Y:S02]  /*c9f0*/  F2FP.PACK_AB R18, R18, R25 ;  /* 0x000000191212723e */ /* 0x000fe400000000ff */
[----:B------:R-:W-:-:S04]  /*ca00*/  PRMT R25, R26, 0x7632, R25 ;  /* 0x000076321a197816 */ /* 0x000fc80000000019 */
[----:B------:R-:W-:Y:S02]  /*ca10*/  PRMT R192, R26, 0x5410, R25 ;  /* 0x000054101ac07816 */ /* 0x000fe40000000019 */
[----:B------:R-:W-:Y:S02]  /*ca20*/  @!P0 PRMT R26, R135, 0x5410, RZ ;  /* 0x00005410871a8816 */ /* 0x000fe400000000ff */
[----:B------:R-:W-:Y:S02]  /*ca30*/  ISETP.GE.U32.AND P0, PT, R221, R0, PT ;  /* 0x00000000dd00720c */ /* 0x000fe40003f06070 */
[----:B------:R-:W-:Y:S01]  /*ca40*/  PRMT R29, R30, 0x7632, R29 ;  /* 0x000076321e1d7816 */ /* 0x000fe2000000001d */
[----:B------:R-:W1:Y:S01]  /*ca50*/  MUFU.EX2 R15, R15 ;  /* 0x0000000f000f7308 */ /* 0x000e620000000800 */
[----:B------:R-:W-:Y:S02]  /*ca60*/  LOP3.LUT R0, R4, 0xff, RZ, 0xc0, !PT ;  /* 0x000000ff04007812 */ /* 0x000fe400078ec0ff */
[----:B------:R-:W-:-:S07]  /*ca70*/  PRMT R209, R30, 0x5410, R29 ;  /* 0x000054101ed17816 */ /* 0x000fce000000001d */
[----:B------:R-:W-:-:S05]  /*ca80*/  @!P0 HADD2 R172, -R29.H0_H0, -RZ.H0_H0 ;  /* 0xa00000ff1dac8230 */ /* 0x000fca0000000900 */
[----:B------:R-:W-:Y:S02]  /*ca90*/  @!P0 PRMT R29, R172, 0x5410, RZ ;  /* 0x00005410ac1d8816 */ /* 0x000fe400000000ff */
[----:B------:R-:W-:Y:S01]  /*caa0*/  ISETP.GE.U32.AND P0, PT, R221, R0, PT ;  /* 0x00000000dd00720c */ /* 0x000fe20003f06070 */
[----:B------:R-:W2:Y:S01]  /*cab0*/  MUFU.EX2 R17, R17 ;  /* 0x0000001100117308 */ /* 0x000ea20000000800 */
[----:B------:R-:W-:Y:S02]  /*cac0*/  F2FP.PACK_AB R24, R237, R238 ;  /* 0x000000eeed18723e */ /* 0x000fe400000000ff */
[----:B------:R-:W-:Y:S02]  /*cad0*/  LOP3.LUT R0, R4, 0xffff, RZ, 0xc0, !PT ;  /* 0x0000ffff04007812 */ /* 0x000fe400078ec0ff */
[----:B------:R-:W-:Y:S01]  /*cae0*/  SHF.R.U32.HI R5, RZ, 0x10, R4 ;  /* 0x00000010ff057819 */ /* 0x000fe20000011604 */
[C---:B-1----:R-:W-:Y:S01]  /*caf0*/  FADD.FTZ R9, R15.reuse, R7 ;  /* 0x000000070f097221 */ /* 0x042fe20000010000 */
[----:B------:R-:W-:Y:S01]  /*cb00*/  F2FP.PACK_AB R132, R15, R13 ;  /* 0x0000000d0f84723e */ /* 0x000fe200000000ff */
[----:B------:R-:W-:Y:S01]  /*cb10*/  @!P1 HADD2 R176, -R30.H0_H0, -RZ.H0_H0 ;  /* 0xa00000ff1eb09230 */ /* 0x000fe20000000900 */
[----:B------:R1:W3:Y:S01]  /*cb20*/  MUFU.EX2 R13, R32 ;  /* 0x00000020000d7308 */ /* 0x0002e20000000800 */
[----:B------:R-:W-:-:S02]  /*cb30*/  PRMT R27, R24, 0x7632, R27 ;  /* 0x00007632181b7816 */ /* 0x000fc4000000001b */
[----:B------:R-:W-:Y:S01]  /*cb40*/  @!P0 HADD2 R180, -R24.H0_H0, -RZ.H0_H0 ;  /* 0xa00000ff18b48230 */ /* 0x000fe20000000900 */
[----:B------:R-:W-:Y:S02]  /*cb50*/  SHF.R.U32.HI R7, RZ, 0x18, R4 ;  /* 0x00000018ff077819 */ /* 0x000fe40000011604 */
[----:B------:R-:W-:Y:S02]  /*cb60*/  LOP3.LUT R4, R5, 0xff, RZ, 0xc0, !PT ;  /* 0x000000ff05047812 */ /* 0x000fe400078ec0ff */
[----:B------:R-:W-:Y:S01]  /*cb70*/  SHF.R.U32.HI R0, RZ, 0x8, R0 ;  /* 0x00000008ff007819 */ /* 0x000fe20000011600 */
[----:B------:R-:W-:Y:S01]  /*cb80*/  @!P2 HADD2 R177, -R25.H0_H0, -RZ.H0_H0 ;  /* 0xa00000ff19b1a230 */ /* 0x000fe20000000900 */
[----:B------:R-:W-:Y:S02]  /*cb90*/  PRMT R211, R24, 0x5410, R27 ;  /* 0x0000541018d37816 */ /* 0x000fe4000000001b */
[----:B------:R-:W-:Y:S02]  /*cba0*/  @!P1 PRMT R30, R176, 0x5410, RZ ;  /* 0x00005410b01e9816 */ /* 0x000fe400000000ff */
[----:B------:R-:W-:-:S02]  /*cbb0*/  @!P0 PRMT R24, R180, 0x5410, RZ ;  /* 0x00005410b4188816 */ /* 0x000fc400000000ff */
[C---:B------:R-:W-:Y:S02]  /*cbc0*/  ISETP.GE.U32.AND P1, PT, R221.reuse, R4, PT ;  /* 0x00000004dd00720c */ /* 0x040fe40003f26070 */
[----:B------:R-:W-:Y:S02]  /*cbd0*/  ISETP.GE.U32.AND P0, PT, R221, R7, PT ;  /* 0x00000007dd00720c */ /* 0x000fe40003f06070 */
[----:B------:R-:W-:Y:S02]  /*cbe0*/  LOP3.LUT R0, R0, 0xffff, RZ, 0xc0, !PT ;  /* 0x0000ffff00007812 */ /* 0x000fe400078ec0ff */
[----:B------:R-:W-:Y:S02]  /*cbf0*/  LOP3.LUT R4, R139, R242, R216, 0x96, !PT ;  /* 0x000000f28b047212 */ /* 0x000fe400078e96d8 */
[----:B------:R-:W-:Y:S02]  /*cc00*/  @!P2 PRMT R25, R177, 0x5410, RZ ;  /* 0x00005410b119a816 */ /* 0x000fe400000000ff */
[----:B------:R-:W-:Y:S01]  /*cc10*/  ISETP.GE.U32.AND P2, PT, R221, R0, PT ;  /* 0x00000000dd00720c */ /* 0x000fe20003f46070 */
[----:B--2---:R-:W-:-:S02]  /*cc20*/  FADD.FTZ R0, R17, R9 ;  /* 0x0000000911007221 */ /* 0x004fc40000010000 */
[----:B------:R-:W-:Y:S01]  /*cc30*/  IMAD.WIDE.U32 R4, R4, -0x2daee0ad, RZ ;  /* 0xd2511f5304047825 */ /* 0x000fe200078e00ff */
[----:B-1----:R-:W-:-:S03]  /*cc40*/  PRMT R32, R28, 0x7632, R32 ;  /* 0x000076321c207816 */ /* 0x002fc60000000020 */
[----:B---3--:R-:W-:Y:S01]  /*cc50*/  FADD.FTZ R9, R13, R0 ;  /* 0x000000000d097221 */ /* 0x008fe20000010000 */
[----:B------:R-:W-:Y:S01]  /*cc60*/  LOP3.LUT R0, R5, R249, R6, 0x96, !PT ;  /* 0x000000f905007212 */ /* 0x000fe200078e9606 */
[----:B------:R-:W-:Y:S01]  /*cc70*/  @!P0 HADD2 R182, -R32.H0_H0, -RZ.H0_H0 ;  /* 0xa00000ff20b68230 */ /* 0x000fe20000000900 */
[----:B------:R-:W-:Y:S02]  /*cc80*/  PRMT R247, R28, 0x5410, R32 ;  /* 0x000054101cf77816 */ /* 0x000fe40000000020 */
[----:B------:R-:W-:Y:S02]  /*cc90*/  LOP3.LUT R6, R0, 0xff, RZ, 0xc0, !PT ;  /* 0x000000ff00067812 */ /* 0x000fe400078ec0ff */
[----:B------:R-:W-:Y:S02]  /*cca0*/  @!P0 PRMT R32, R182, 0x5410, RZ ;  /* 0x00005410b6208816 */ /* 0x000fe400000000ff */
[----:B------:R-:W-:Y:S01]  /*ccb0*/  ISETP.GE.U32.AND P0, PT, R221, R6, PT ;  /* 0x00000006dd00720c */ /* 0x000fe20003f06070 */
[----:B------:R-:W1:Y:S01]  /*ccc0*/  MUFU.EX2 R133, R133 ;  /* 0x0000008500857308 */ /* 0x000e620000000800 */
[----:B------:R-:W-:-:S02]  /*ccd0*/  F2FP.PACK_AB R134, R11, R134 ;  /* 0x000000860b86723e */ /* 0x000fc400000000ff */
[----:B------:R-:W-:-:S05]  /*cce0*/  SHF.R.U32.HI R7, RZ, 0x10, R0 ;  /* 0x00000010ff077819 */ /* 0x000fca0000011600 */
[----:B------:R-:W2:Y:S01]  /*ccf0*/  MUFU.EX2 R11, R33 ;  /* 0x00000021000b7308 */ /* 0x000ea20000000800 */
[----:B------:R-:W-:Y:S01]  /*cd00*/  PRMT R135, R31, 0x7632, R135 ;  /* 0x000076321f877816 */ /* 0x000fe20000000087 */
[----:B------:R-:W-:Y:S01]  /*cd10*/  @!P1 HADD2 R181, -R28.H0_H0, -RZ.H0_H0 ;  /* 0xa00000ff1cb59230 */ /* 0x000fe20000000900 */
[----:B------:R-:W-:Y:S01]  /*cd20*/  LOP3.LUT R6, R0, 0xffff, RZ, 0xc0, !PT ;  /* 0x0000ffff00067812 */ /* 0x000fe200078ec0ff */
[----:B------:R-:W-:Y:S01]  /*cd30*/  @!P0 HADD2 R183, -R31.H0_H0, -RZ.H0_H0 ;  /* 0xa00000ff1fb78230 */ /* 0x000fe20000000900 */
[----:B------:R-:W-:Y:S02]  /*cd40*/  SHF.R.U32.HI R0, RZ, 0x18, R0 ;  /* 0x00000018ff007819 */ /* 0x000fe40000011600 */
[----:B------:R-:W-:Y:S02]  /*cd50*/  LOP3.LUT R7, R7, 0xff, RZ, 0xc0, !PT ;  /* 0x000000ff07077812 */ /* 0x000fe400078ec0ff */
[----:B------:R-:W-:Y:S02]  /*cd60*/  PRMT R207, R31, 0x5410, R135 ;  /* 0x000054101fcf7816 */ /* 0x000fe40000000087 */
[----:B------:R-:W-:-:S02]  /*cd70*/  @!P0 PRMT R31, R183, 0x5410, RZ ;  /* 0x00005410b71f8816 */ /* 0x000fc400000000ff */
[----:B------:R-:W-:Y:S02]  /*cd80*/  @!P1 PRMT R28, R181, 0x5410, RZ ;  /* 0x00005410b51c9816 */ /* 0x000fe400000000ff */
[C---:B------:R-:W-:Y:S02]  /*cd90*/  ISETP.GE.U32.AND P0, PT, R221.reuse, R0, PT ;  /* 0x00000000dd00720c */ /* 0x040fe40003f06070 */
[----:B------:R-:W-:Y:S01]  /*cda0*/  ISETP.GE.U32.AND P1, PT, R221, R7, PT ;  /* 0x00000007dd00720c */ /* 0x000fe20003f26070 */
[----:B-1----:R-:W-:Y:S01]  /*cdb0*/  FADD.FTZ R7, R133, R8 ;  /* 0x0000000885077221 */ /* 0x002fe20000010000 */
[----:B------:R-:W-:Y:S01]  /*cdc0*/  SHF.R.U32.HI R6, RZ, 0x8, R6 ;  /* 0x00000008ff067819 */ /* 0x000fe20000011606 */
[----:B------:R-:W-:Y:S02]  /*cdd0*/  @!P2 HADD2 R179, -R27.H0_H0, -RZ.H0_H0 ;  /* 0xa00000ff1bb3a230 */ /* 0x000fe40000000900 */
[C---:B--2---:R-:W-:Y:S01]  /*cde0*/  FADD.FTZ R7, R11.reuse, R7 ;  /* 0x000000070b077221 */ /* 0x044fe20000010000 */
[----:B------:R-:W-:-:S02]  /*cdf0*/  F2FP.PACK_AB R11, R11, R133 ;  /* 0x000000850b0b723e */ /* 0x000fc400000000ff */
[----:B------:R-:W-:Y:S02]  /*ce00*/  PRMT R133, R134, 0x7632, R133 ;  /* 0x0000763286857816 */ /* 0x000fe40000000085 */
[----:B------:R-:W-:Y:S02]  /*ce10*/  LOP3.LUT R6, R6, 0xffff, RZ, 0xc0, !PT ;  /* 0x0000ffff06067812 */ /* 0x000fe400078ec0ff */
[----:B------:R-:W-:Y:S01]  /*ce20*/  @!P2 PRMT R27, R179, 0x5410, RZ ;  /* 0x00005410b31ba816 */ /* 0x000fe200000000ff */
[----:B------:R-:W-:Y:S01]  /*ce30*/  @!P0 HADD2 R184, -R133.H0_H0, -RZ.H0_H0 ;  /* 0xa00000ff85b88230 */ /* 0x000fe20000000900 */
[----:B------:R-:W-:Y:S02]  /*ce40*/  ISETP.GE.U32.AND P2, PT, R221, R6, PT ;  /* 0x00000006dd00720c */ /* 0x000fe40003f46070 */
[----:B------:R-:W-:Y:S01]  /*ce50*/  LOP3.LUT R0, R4, 0xff, RZ, 0xc0, !PT ;  /* 0x000000ff04007812 */ /* 0x000fe200078ec0ff */
[----:B------:R-:W1:Y:S01]  /*ce60*/  MUFU.EX2 R20, R20 ;  /* 0x0000001400147308 */ /* 0x000e620000000800 */
[----:B------:R-:W-:-:S02]  /*ce70*/  PRMT R206, R134, 0x5410, R133 ;  /* 0x0000541086ce7816 */ /* 0x000fc40000000085 */
[----:B------:R-:W-:Y:S02]  /*ce80*/  @!P0 PRMT R133, R184, 0x5410, RZ ;  /* 0x00005410b8858816 */ /* 0x000fe400000000ff */
[----:B------:R-:W-:Y:S02]  /*ce90*/  ISETP.GE.U32.AND P0, PT, R221, R0, PT ;  /* 0x00000000dd00720c */ /* 0x000fe40003f06070 */
[----:B------:R-:W-:Y:S01]  /*cea0*/  LOP3.LUT R0, R4, 0xffff, RZ, 0xc0, !PT ;  /* 0x0000ffff04007812 */ /* 0x000fe200078ec0ff */
[----:B------:R-:W2:Y:S03]  /*ceb0*/  MUFU.EX2 R35, R35 ;  /* 0x0000002300237308 */ /* 0x000ea60000000800 */
[----:B------:R-:W-:Y:S01]  /*cec0*/  SHF.R.U32.HI R0, RZ, 0x8, R0 ;  /* 0x00000008ff007819 */ /* 0x000fe20000011600 */
[----:B------:R-:W-:-:S04]  /*ced0*/  @!P2 HADD2 R186, -R135.H0_H0, -RZ.H0_H0 ;  /* 0xa00000ff87baa230 */ /* 0x000fc80000000900 */
[----:B------:R-:W3:Y:S01]  /*cee0*/  MUFU.EX2 R14, R14 ;  /* 0x0000000e000e7308 */ /* 0x000ee20000000800 */
[----:B------:R-:W-:Y:S02]  /*cef0*/  LOP3.LUT R0, R0, 0xffff, RZ, 0xc0, !PT ;  /* 0x0000ffff00007812 */ /* 0x000fe400078ec0ff */
[----:B------:R-:W-:Y:S02]  /*cf00*/  @!P2 PRMT R135, R186, 0x5410, RZ ;  /* 0x00005410ba87a816 */ /* 0x000fe400000000ff */
[----:B------:R-:W-:-:S03]  /*cf10*/  SHF.R.U32.HI R5, RZ, 0x10, R4 ;  /* 0x00000010ff057819 */ /* 0x000fc60000011604 */
[----:B------:R-:W4:Y:S01]  /*cf20*/  MUFU.EX2 R174, R174 ;  /* 0x000000ae00ae7308 */ /* 0x000f220000000800 */
[----:B------:R-:W-:Y:S01]  /*cf30*/  ISETP.GE.U32.AND P2, PT, R221, R0, PT ;  /* 0x00000000dd00720c */ /* 0x000fe20003f46070 */
[----:B-1----:R-:W-:Y:S01]  /*cf40*/  FADD.FTZ R0, R20, R9 ;  /* 0x0000000914007221 */ /* 0x002fe20000010000 */
[----:B------:R-:W-:Y:S01]  /*cf50*/  @!P1 HADD2 R185, -R134.H0_H0, -RZ.H0_H0 ;  /* 0xa00000ff86b99230 */ /* 0x000fe20000000900 */
[----:B------:R-:W-:-:S04]  /*cf60*/  SHF.R.U32.HI R6, RZ, 0x18, R4 ;  /* 0x00000018ff067819 */ /* 0x000fc80000011604 */
[----:B------:R-:W1:Y:S01]  /*cf70*/  MUFU.EX2 R15, R173 ;  /* 0x000000ad000f7308 */ /* 0x000e620000000800 */
[----:B------:R-:W-:Y:S01]  /*cf80*/  LOP3.LUT R4, R5, 0xff, RZ, 0xc0, !PT ;  /* 0x000000ff05047812 */ /* 0x000fe200078ec0ff */
[----:B--2---:R-:W-:Y:S01]  /*cf90*/  FADD.FTZ R0, R35, R0 ;  /* 0x0000000023007221 */ /* 0x004fe20000010000 */
[----:B------:R-:W-:Y:S02]  /*cfa0*/  @!P1 PRMT R134, R185, 0x5410, RZ ;  /* 0x00005410b9869816 */ /* 0x000fe400000000ff */
[----:B------:R-:W-:-:S03]  /*cfb0*/  ISETP.GE.U32.AND P1, PT, R221, R4, PT ;  /* 0x00000004dd00720c */ /* 0x000fc60003f26070 */
[----:B------:R-:W2:Y:S01]  /*cfc0*/  MUFU.EX2 R10, R10 ;  /* 0x0000000a000a7308 */ /* 0x000ea20000000800 */
[----:B---3--:R-:W-:Y:S01]  /*cfd0*/  FADD.FTZ R0, R14, R0 ;  /* 0x000000000e007221 */ /* 0x008fe20000010000 */
[----:B------:R-:W-:Y:S01]  /*cfe0*/  @!P0 HADD2 R187, -R34.H0_H0, -RZ.H0_H0 ;  /* 0xa00000ff22bb8230 */ /* 0x000fe20000000900 */
[----:B------:R-:W-:Y:S02]  /*cff0*/  PRMT R33, R34, 0x7632, R33 ;  /* 0x0000763222217816 */ /* 0x000fe40000000021 */
[----:B----4-:R-:W-:Y:S02]  /*d000*/  FADD.FTZ R0, R174, R0 ;  /* 0x00000000ae007221 */ /* 0x010fe40000010000 */
[----:B------:R-:W-:Y:S02]  /*d010*/  PRMT R205, R34, 0x5410, R33 ;  /* 0x0000541022cd7816 */ /* 0x000fe40000000021 */
[----:B-1----:R-:W-:Y:S01]  /*d020*/  FADD.FTZ R0, R15, R0 ;  /* 0x000000000f007221 */ /* 0x002fe20000010000 */
[----:B------:R-:W-:Y:S01]  /*d030*/  @!P0 PRMT R34, R187, 0x5410, RZ ;  /* 0x00005410bb228816 */ /* 0x000fe200000000ff */
[----:B------:R-:W-:Y:S01]  /*d040*/  @!P2 HADD2 R219, -R33.H0_H0, -RZ.H0_H0 ;  /* 0xa00000ff21dba230 */ /* 0x000fe20000000900 */
[----:B------:R-:W-:Y:S01]  /*d050*/  ISETP.GE.U32.AND P0, PT, R221, R6, PT ;  /* 0x00000006dd00720c */ /* 0x000fe20003f06070 */
[----:B------:R-:W-:Y:S01]  /*d060*/  @!P1 HADD2 R223, -R132.H0_H0, -RZ.H0_H0 ;  /* 0xa00000ff84df9230 */ /* 0x000fe20000000900 */
[----:B------:R-:W-:-:S02]  /*d070*/  F2FP.PACK_AB R172, R35, R20 ;  /* 0x0000001423ac723e */ /* 0x000fc400000000ff */
[----:B------:R-:W-:Y:S01]  /*d080*/  PRMT R35, R132, 0x7632, R35 ;  /* 0x0000763284237816 */ /* 0x000fe20000000023 */
[----:B--2---:R-:W-:Y:S01]  /*d090*/  FADD.FTZ R0, R10, R0 ;  /* 0x000000000a007221 */ /* 0x004fe20000010000 */
[----:B------:R-:W-:Y:S01]  /*d0a0*/  @!P2 PRMT R33, R219, 0x5410, RZ ;  /* 0x00005410db21a816 */ /* 0x000fe200000000ff */
[----:B------:R1:W2:Y:S01]  /*d0b0*/  MUFU.EX2 R4, R175 ;  /* 0x000000af00047308 */ /* 0x0002a20000000800 */
[-C--:B------:R-:W-:Y:S01]  /*d0c0*/  FMUL.FTZ R177, R149, R3.reuse ;  /* 0x0000000395b17220 */ /* 0x080fe20000410000 */
[----:B------:R-:W-:Y:S01]  /*d0d0*/  PRMT R219, R132, 0x5410, R35 ;  /* 0x0000541084db7816 */ /* 0x000fe20000000023 */
[-C--:B------:R-:W-:Y:S01]  /*d0e0*/  FMUL.FTZ R149, R72, R3.reuse ;  /* 0x0000000348957220 */ /* 0x080fe20000410000 */
[----:B------:R-:W-:Y:S01]  /*d0f0*/  F2FP.PACK_AB R173, R174, R14 ;  /* 0x0000000eaead723e */ /* 0x000fe200000000ff */
[----:B------:R-:W-:Y:S01]  /*d100*/  FMUL.FTZ R9, R101, R3 ;  /* 0x0000000365097220 */ /* 0x000fe20000410000 */
[----:B------:R-:W-:Y:S01]  /*d110*/  @!P1 PRMT R132, R223, 0x5410, RZ ;  /* 0x00005410df849816 */ /* 0x000fe200000000ff */
[----:B------:R3:W-:Y:S01]  /*d120*/  STL [R1+0xc0], R0 ;  /* 0x0000c00001007387 */ /* 0x0007e20000100800 */
[----:B------:R-:W-:Y:S01]  /*d130*/  MOV R174, R241 ;  /* 0x000000f100ae7202 */ /* 0x000fe20000000f00 */
[----:B------:R-:W-:-:S02]  /*d140*/  FMUL.FTZ R180, R140, R3 ;  /* 0x000000038cb47220 */ /* 0x000fc40000410000 */
[-C--:B------:R-:W-:Y:S02]  /*d150*/  FMUL.FTZ R181, R141, R3.reuse ;  /* 0x000000038db57220 */ /* 0x080fe40000410000 */
[-C--:B------:R-:W-:Y:S02]  /*d160*/  FMUL.FTZ R136, R73, R3.reuse ;  /* 0x0000000349887220 */ /* 0x080fe40000410000 */
[-C--:B------:R-:W-:Y:S02]  /*d170*/  FMUL.FTZ R244, R84, R3.reuse ;  /* 0x0000000354f47220 */ /* 0x080fe40000410000 */
[----:B-1----:R-:W-:Y:S02]  /*d180*/  IMAD.MOV.U32 R175, RZ, RZ, R240 ;  /* 0x000000ffffaf7224 */ /* 0x002fe400078e00f0 */
        /* <DEDUP_REMOVED lines=35> */
[-C--:B---3--:R-:W-:Y:S02]  /*d3c0*/  FMUL.FTZ R0, R76, R3.reuse ;  /* 0x000000034c007220 */ /* 0x088fe40000410000 */
        /* <DEDUP_REMOVED lines=20> */
[----:B------:R-:W-:Y:S02]  /*d510*/  FMUL.FTZ R210, R129, R3 ;  /* 0x0000000381d27220 */ /* 0x000fe40000410000 */
[----:B------:R1:W3:Y:S01]  /*d520*/  MUFU.EX2 R3, R178 ;  /* 0x000000b200037308 */ /* 0x0002e20000000800 */
[----:B------:R-:W-:Y:S01]  /*d530*/  MOV R36, R208 ;  /* 0x000000d000247202 */ /* 0x000fe20000000f00 */
[----:B------:R-:W-:Y:S01]  /*d540*/  @!P0 HADD2 R222, -R35.H0_H0, -RZ.H0_H0 ;  /* 0xa00000ff23de8230 */ /* 0x000fe20000000900 */
[----:B------:R-:W-:-:S03]  /*d550*/  FMUL.FTZ R179, R151, R2 ;  /* 0x0000000297b37220 */ /* 0x000fc60000410000 */
[----:B------:R-:W-:Y:S01]  /*d560*/  IMAD.WIDE.U32 R36, R36, -0x326172a9, RZ ;  /* 0xcd9e8d5724247825 */ /* 0x000fe200078e00ff */
[----:B------:R-:W-:Y:S02]  /*d570*/  @!P0 PRMT R35, R222, 0x5410, RZ ;  /* 0x00005410de238816 */ /* 0x000fe400000000ff */
[----:B------:R-:W-:Y:S01]  /*d580*/  MOV R124, R242 ;  /* 0x000000f2007c7202 */ /* 0x000fe20000000f00 */
[----:B------:R-:W-:Y:S01]  /*d590*/  IMAD.MOV.U32 R148, RZ, RZ, R211 ;  /* 0x000000ffff947224 */ /* 0x000fe200078e00d3 */
[----:B------:R-:W-:Y:S01]  /*d5a0*/  MOV R222, R209 ;  /* 0x000000d100de7202 */ /* 0x000fe20000000f00 */
[----:B------:R-:W-:Y:S02]  /*d5b0*/  FMUL.FTZ R225, R98, R2 ;  /* 0x0000000262e17220 */ /* 0x000fe40000410000 */
[----:B------:R-:W-:Y:S02]  /*d5c0*/  IMAD.MOV.U32 R151, RZ, RZ, R243 ;  /* 0x000000ffff977224 */ /* 0x000fe400078e00f3 */
[----:B------:R-:W-:-:S02]  /*d5d0*/  IMAD.MOV.U32 R108, RZ, RZ, R216 ;  /* 0x000000ffff6c7224 */ /* 0x000fc400078e00d8 */
[----:B------:R-:W-:Y:S02]  /*d5e0*/  IMAD.MOV.U32 R109, RZ, RZ, R217 ;  /* 0x000000ffff6d7224 */ /* 0x000fe400078e00d9 */
        /* <DEDUP_REMOVED lines=13> */
[-C--:B-1----:R-:W-:Y:S02]  /*d6c0*/  FMUL.FTZ R178, R150, R2.reuse ;  /* 0x0000000296b27220 */ /* 0x082fe40000410000 */
[----:B------:R-:W-:Y:S02]  /*d6d0*/  IMAD.MOV.U32 R77, RZ, RZ, R0 ;  /* 0x000000ffff4d7224 */ /* 0x000fe400078e0000 */
        /* <DEDUP_REMOVED lines=47> */
[----:B------:R-:W-:Y:S01]  /*d9d0*/  FMUL.FTZ R208, R131, R2 ;  /* 0x0000000283d07220 */ /* 0x000fe20000410000 */
[----:B------:R-:W-:Y:S01]  /*d9e0*/  LOP3.LUT R2, R37, R203, R204, 0x96, !PT ;  /* 0x000000cb25027212 */ /* 0x000fe200078e96cc */
[----:B--2---:R-:W-:Y:S01]  /*d9f0*/  FADD.FTZ R0, R4, R7 ;  /* 0x0000000704007221 */ /* 0x004fe20000010000 */
[----:B------:R-:W-:Y:S02]  /*da00*/  F2FP.PACK_AB R15, R10, R15 ;  /* 0x0000000f0a0f723e */ /* 0x000fe400000000ff */
[C---:B---3--:R-:W-:Y:S01]  /*da10*/  F2FP.PACK_AB R14, R3.reuse, R4 ;  /* 0x00000004030e723e */ /* 0x048fe200000000ff */
[----:B------:R-:W-:-:S02]  /*da20*/  FADD.FTZ R10, R3, R0 ;  /* 0x00000000030a7221 */ /* 0x000fc40000010000 */
[----:B------:R-:W-:Y:S01]  /*da30*/  IMAD.WIDE.U32 R2, R2, -0x2daee0ad, RZ ;  /* 0xd2511f5302027825 */ /* 0x000fe200078e00ff */
[----:B------:R-:W-:-:S04]  /*da40*/  MOV R88, R77 ;  /* 0x0000004d00587202 */ /* 0x000fc80000000f00 */
[----:B------:R-:W-:Y:S02]  /*da50*/  LOP3.LUT R0, R3, R199, R200, 0x96, !PT ;  /* 0x000000c703007212 */ /* 0x000fe400078e96c8 */
[----:B------:R-:W-:Y:S01]  /*da60*/  LOP3.LUT R3, R191, R202, R36, 0x96, !PT ;  /* 0x000000cabf037212 */ /* 0x000fe200078e9624 */
[----:B------:R-:W-:Y:S01]  /*da70*/  IMAD.MOV.U32 R143, RZ, RZ, R109 ;  /* 0x000000ffff8f7224 */ /* 0x000fe200078e006d */
[----:B------:R-:W-:Y:S01]  /*da80*/  MOV R77, R5 ;  /* 0x00000005004d7202 */ /* 0x000fe20000000f00 */
[----:B------:R-:W-:Y:S01]  /*da90*/  IMAD.MOV.U32 R142, RZ, RZ, R108 ;  /* 0x000000ffff8e7224 */ /* 0x000fe200078e006c */
[----:B------:R-:W-:Y:S01]  /*daa0*/  MOV R108, R9 ;  /* 0x00000009006c7202 */ /* 0x000fe20000000f00 */
[----:B------:R-:W-:Y:S02]  /*dab0*/  IMAD.MOV.U32 R109, RZ, RZ, R72 ;  /* 0x000000ffff6d7224 */ /* 0x000fe400078e0048 */
[----:B------:R-:W-:-:S04]  /*dac0*/  IMAD.WIDE.U32 R4, R3, -0x2daee0ad, RZ ;  /* 0xd2511f5303047825 */ /* 0x000fc800078e00ff */
[----:B------:R-:W-:Y:S02]  /*dad0*/  IMAD.MOV.U32 R72, RZ, RZ, R8 ;  /* 0x000000ffff487224 */ /* 0x000fe400078e0008 */
[----:B------:R-:W-:Y:S01]  /*dae0*/  IMAD.WIDE.U32 R8, R0, -0x326172a9, RZ ;  /* 0xcd9e8d5700087825 */ /* 0x000fe200078e00ff */
[----:B------:R-:W-:-:S03]  /*daf0*/  LOP3.LUT R0, R5, R198, R2, 0x96, !PT ;  /* 0x000000c605007212 */ /* 0x000fc600078e9602 */
[----:B------:R-:W-:Y:S01]  /*db00*/  IMAD.MOV.U32 R96, RZ, RZ, R73 ;  /* 0x000000ffff607224 */ /* 0x000fe200078e0049 */
[----:B------:R-:W-:Y:S01]  /*db10*/  LOP3.LUT R3, R9, R245, R190, 0x96, !PT ;  /* 0x000000f509037212 */ /* 0x000fe200078e96be */
[----:B------:R-:W-:Y:S02]  /*db20*/  IMAD.MOV.U32 R73, RZ, RZ, R6 ;  /* 0x000000ffff497224 */ /* 0x000fe400078e0006 */
[----:B------:R-:W-:-:S04]  /*db30*/  IMAD.WIDE.U32 R6, R0, -0x326172a9, RZ ;  /* 0xcd9e8d5700067825 */ /* 0x000fc800078e00ff */
[----:B------:R-:W-:Y:S01]  /*db40*/  IMAD.WIDE.U32 R2, R3, -0x2daee0ad, RZ ;  /* 0xd2511f5303027825 */ /* 0x000fe200078e00ff */
[----:B------:R-:W-:-:S04]  /*db50*/  LOP3.LUT R0, R7, R174, R8, 0x96, !PT ;  /* 0x000000ae07007212 */ /* 0x000fc800078e9608 */
[----:B------:R-:W-:Y:S01]  /*db60*/  LOP3.LUT R3, R3, R197, R4, 0x96, !PT ;  /* 0x000000c503037212 */ /* 0x000fe200078e9604 */
[----:B------:R-:W-:-:S04]  /*db70*/  IMAD.WIDE.U32 R8, R0, -0x2daee0ad, RZ ;  /* 0xd2511f5300087825 */ /* 0x000fc800078e00ff */
[----:B------:R-:W-:Y:S01]  /*db80*/  IMAD.WIDE.U32 R4, R3, -0x326172a9, RZ ;  /* 0xcd9e8d5703047825 */ /* 0x000fe200078e00ff */
[----:B------:R-:W-:-:S04]  /*db90*/  LOP3.LUT R2, R9, R175, R2, 0x96, !PT ;  /* 0x000000af09027212 */ /* 0x000fc800078e9602 */
[----:B------:R-:W-:Y:S02]  /*dba0*/  LOP3.LUT R6, R5, R124, R6, 0x96, !PT ;  /* 0x0000007c05067212 */ /* 0x000fe400078e9606 */
[----:B------:R-:W1:Y:S01]  /*dbb0*/  MUFU.EX2 R5, R252 ;  /* 0x000000fc00057308 */ /* 0x000e620000000800 */
[----:B------:R-:W-:-:S07]  /*dbc0*/  IMAD.WIDE.U32 R2, R2, -0x326172a9, RZ ;  /* 0xcd9e8d5702027825 */ /* 0x000fce00078e00ff */
[----:B------:R-:W2:Y:S01]  /*dbd0*/  MUFU.EX2 R7, R248 ;  /* 0x000000f800077308 */ /* 0x000ea20000000800 */
[----:B------:R-:W-:-:S04]  /*dbe0*/  LOP3.LUT R0, R3, R151, R4, 0x96, !PT ;  /* 0x0000009703007212 */ /* 0x000fc800078e9604 */
[----:B------:R-:W-:-:S04]  /*dbf0*/  LOP3.LUT R4, R0, 0xff, RZ, 0xc0, !PT ;  /* 0x000000ff00047812 */ /* 0x000fc800078ec0ff */
[----:B------:R-:W-:Y:S01]  /*dc00*/  ISETP.GE.U32.AND P0, PT, R221, R4, PT ;  /* 0x00000004dd00720c */ /* 0x000fe20003f06070 */
[----:B-1----:R-:W-:-:S04]  /*dc10*/  FADD.FTZ R4, R5, R10 ;  /* 0x0000000a05047221 */ /* 0x002fc80000010000 */
[----:B--2---:R-:W-:Y:S01]  /*dc20*/  FADD.FTZ R4, R7, R4 ;  /* 0x0000000407047221 */ /* 0x004fe20000010000 */
[----:B------:R-:W-:-:S04]  /*dc30*/  PRMT R20, R18, 0x7610, R20 ;  /* 0x0000761012147816 */ /* 0x000fc80000000014 */
[----:B------:R1:W-:Y:S03]  /*dc40*/  STL [R1+0xbc], R4 ;  /* 0x0000bc0401007387 */ /* 0x0003e60000100800 */
[----:B------:R-:W-:Y:S01]  /*dc50*/  @!P0 HADD2 R12, -R20.H0_H0, -RZ.H0_H0 ;  /* 0xa00000ff140c8230 */ /* 0x000fe20000000900 */
[----:B------:R-:W-:Y:S02]  /*dc60*/  PRMT R19, R18, 0x7632, R19 ;  /* 0x0000763212137816 */ /* 0x000fe40000000013 */
[----:B------:R-:W-:Y:S01]  /*dc70*/  MOV R117, R148 ;  /* 0x0000009400757202 */ /* 0x000fe20000000f00 */
[----:B------:R-:W-:Y:S01]  /*dc80*/  IMAD.MOV.U32 R148, RZ, RZ, R192 ;  /* 0x000000ffff947224 */ /* 0x000fe200078e00c0 */
[----:B------:R-:W-:Y:S02]  /*dc90*/  PRMT R192, R20, 0x5410, R19 ;  /* 0x0000541014c07816 */ /* 0x000fe40000000013 */
[----:B------:R-:W-:-:S02]  /*dca0*/  @!P0 PRMT R20, R12, 0x5410, RZ ;  /* 0x000054100c148816 */ /* 0x000fc400000000ff */
[----:B-1----:R-:W-:-:S04]  /*dcb0*/  LOP3.LUT R4, R0, 0xffff, RZ, 0xc0, !PT ;  /* 0x0000ffff00047812 */ /* 0x002fc800078ec0ff */
[----:B------:R-:W-:-:S04]  /*dcc0*/  SHF.R.U32.HI R4, RZ, 0x8, R4 ;  /* 0x00000008ff047819 */ /* 0x000fc80000011604 */
[----:B------:R-:W-:-:S04]  /*dcd0*/  LOP3.LUT R4, R4, 0xffff, RZ, 0xc0, !PT ;  /* 0x0000ffff04047812 */ /* 0x000fc800078ec0ff */
[----:B------:R-:W-:Y:S02]  /*dce0*/  ISETP.GE.U32.AND P0, PT, R221, R4, PT ;  /* 0x00000004dd00720c */ /* 0x000fe40003f06070 */
[----:B------:R-:W-:-:S11]  /*dcf0*/  SHF.R.U32.HI R4, RZ, 0x18, R0 ;  /* 0x00000018ff047819 */ /* 0x000fd60000011600 */
[----:B------:R-:W-:-:S05]  /*dd00*/  @!P0 HADD2 R16, -R19.H0_H0, -RZ.H0_H0 ;  /* 0xa00000ff13108230 */ /* 0x000fca0000000900 */
[----:B------:R-:W-:Y:S02]  /*dd10*/  @!P0 PRMT R19, R16, 0x5410, RZ ;  /* 0x0000541010138816 */ /* 0x000fe400000000ff */
[----:B------:R-:W-:Y:S02]  /*dd20*/  ISETP.GE.U32.AND P0, PT, R221, R4, PT ;  /* 0x00000004dd00720c */ /* 0x000fe40003f06070 */
[----:B------:R-:W-:Y:S02]  /*dd30*/  F2FP.PACK_AB R13, R13, R17 ;  /* 0x000000110d0d723e */ /* 0x000fe400000000ff */
[----:B------:R-:W-:Y:S02]  /*dd40*/  SHF.R.U32.HI R0, RZ, 0x10, R0 ;  /* 0x00000010ff007819 */ /* 0x000fe40000011600 */
[----:B------:R-:W-:Y:S02]  /*dd50*/  PRMT R17, R13, 0x7632, R17 ;  /* 0x000076320d117816 */ /* 0x000fe40000000011 */
[----:B------:R-:W-:-:S02]  /*dd60*/  LOP3.LUT R0, R0, 0xff, RZ, 0xc0, !PT ;  /* 0x000000ff00007812 */ /* 0x000fc400078ec0ff */
[----:B------:R-:W-:Y:S02]  /*dd70*/  PRMT R18, R13, 0x7610, R18 ;  /* 0x000076100d127816 */ /* 0x000fe40000000012 */
[----:B------:R-:W-:Y:S01]  /*dd80*/  ISETP.GE.U32.AND P1, PT, R221, R0, PT ;  /* 0x00000000dd00720c */ /* 0x000fe20003f26070 */
[----:B------:R-:W-:Y:S01]  /*dd90*/  @!P0 HADD2 R21, -R17.H0_H0, -RZ.H0_H0 ;  /* 0xa00000ff11158230 */ /* 0x000fe20000000900 */
[----:B------:R-:W-:Y:S02]  /*dda0*/  LOP3.LUT R0, R2, 0xff, RZ, 0xc0, !PT ;  /* 0x000000ff02007812 */ /* 0x000fe400078ec0ff */
[----:B------:R-:W-:Y:S02]  /*ddb0*/  PRMT R252, R18, 0x5410, R17 ;  /* 0x0000541012fc7816 */ /* 0x000fe40000000011 */
[----:B------:R-:W-:Y:S02]  /*ddc0*/  @!P0 PRMT R17, R21, 0x5410, RZ ;  /* 0x0000541015118816 */ /* 0x000fe400000000ff */
[----:B------:R-:W-:-:S02]  /*ddd0*/  ISETP.GE.U32.AND P0, PT, R221, R0, PT ;  /* 0x00000000dd00720c */ /* 0x000fc40003f06070 */
[----:B------:R-:W-:Y:S02]  /*dde0*/  LOP3.LUT R0, R2, 0xffff, RZ, 0xc0, !PT ;  /* 0x0000ffff02007812 */ /* 0x000fe400078ec0ff */
[C---:B------:R-:W-:Y:S02]  /*ddf0*/  PRMT R16, R11.reuse, 0x7610, R16 ;  /* 0x000076100b107816 */ /* 0x040fe40000000010 */
[----:B------:R-:W-:Y:S02]  /*de00*/  SHF.R.U32.HI R0, RZ, 0x8, R0 ;  /* 0x00000008ff007819 */ /* 0x000fe40000011600 */
[----:B------:R-:W-:Y:S02]  /*de10*/  PRMT R13, R11, 0x7632, R13 ;  /* 0x000076320b0d7816 */ /* 0x000fe4000000000d */
[----:B------:R-:W-:-:S03]  /*de20*/  LOP3.LUT R0, R0, 0xffff, RZ, 0xc0, !PT ;  /* 0x0000ffff00007812 */ /* 0x000fc600078ec0ff */
[----:B------:R-:W-:Y:S01]  /*de30*/  @!P0 HADD2 R39, -R16.H0_H0, -RZ.H0_H0 ;  /* 0xa00000ff10278230 */ /* 0x000fe20000000900 */
[----:B------:R-:W-:-:S04]  /*de40*/  PRMT R248, R16, 0x5410, R13 ;  /* 0x0000541010f87816 */ /* 0x000fc8000000000d */
[----:B------:R-:W-:Y:S02]  /*de50*/  @!P0 PRMT R16, R39, 0x5410, RZ ;  /* 0x0000541027108816 */ /* 0x000fe400000000ff */
[----:B------:R-:W-:Y:S02]  /*de60*/  ISETP.GE.U32.AND P0, PT, R221, R0, PT ;  /* 0x00000000dd00720c */ /* 0x000fe40003f06070 */
[--C-:B------:R-:W-:Y:S02]  /*de70*/  SHF.R.U32.HI R0, RZ, 0x10, R2.reuse ;  /* 0x00000010ff007819 */ /* 0x100fe40000011602 */
[----:B------:R-:W-:-:S09]  /*de80*/  SHF.R.U32.HI R2, RZ, 0x18, R2 ;  /* 0x00000018ff027819 */ /* 0x000fd20000011602 */
[----:B------:R-:W-:-:S05]  /*de90*/  @!P0 HADD2 R40, -R13.H0_H0, -RZ.H0_H0 ;  /* 0xa00000ff0d288230 */ /* 0x000fca0000000900 */
[----:B------:R-:W-:Y:S02]  /*dea0*/  @!P0 PRMT R13, R40, 0x5410, RZ ;  /* 0x00005410280d8816 */ /* 0x000fe400000000ff */
[C---:B------:R-:W-:Y:S01]  /*deb0*/  ISETP.GE.U32.AND P0, PT, R221.reuse, R2, PT ;  /* 0x00000002dd00720c */ /* 0x040fe20003f06070 */
[----:B------:R-:W-:Y:S01]  /*dec0*/  @!P1 HADD2 R38, -R18.H0_H0, -RZ.H0_H0 ;  /* 0xa00000ff12269230 */ /* 0x000fe20000000900 */
[----:B------:R-:W-:Y:S01]  /*ded0*/  LOP3.LUT R0, R0, 0xff, RZ, 0xc0, !PT ;  /* 0x000000ff00007812 */ /* 0x000fe200078ec0ff */
[----:B------:R-:W-:Y:S01]  /*dee0*/  IMAD.WIDE.U32 R2, R6, -0x2daee0ad, RZ ;  /* 0xd2511f5306027825 */ /* 0x000fe200078e00ff */
[----:B------:R-:W-:Y:S02]  /*def0*/  PRMT R11, R172, 0x7632, R11 ;  /* 0x00007632ac0b7816 */ /* 0x000fe4000000000b */
[----:B------:R-:W-:Y:S02]  /*df00*/  @!P1 PRMT R18, R38, 0x5410, RZ ;  /* 0x0000541026129816 */ /* 0x000fe400000000ff */
[----:B------:R-:W-:-:S02]  /*df10*/  ISETP.GE.U32.AND P1, PT, R221, R0, PT ;  /* 0x00000000dd00720c */ /* 0x000fc40003f26070 */
[----:B------:R-:W-:Y:S02]  /*df20*/  LOP3.LUT R0, R3, R249, R8, 0x96, !PT ;  /* 0x000000f903007212 */ /* 0x000fe400078e9608 */
[----:B------:R-:W-:Y:S01]  /*df30*/  PRMT R12, R172, 0x7610, R12 ;  /* 0x00007610ac0c7816 */ /* 0x000fe2000000000c */
[----:B------:R-:W-:Y:S01]  /*df40*/  @!P0 HADD2 R41, -R11.H0_H0, -RZ.H0_H0 ;  /* 0xa00000ff0b298230 */ /* 0x000fe20000000900 */
[----:B------:R-:W-:Y:S02]  /*df50*/  LOP3.LUT R4, R0, 0xff, RZ, 0xc0, !PT ;  /* 0x000000ff00047812 */ /* 0x000fe400078ec0ff */
[----:B------:R-:W-:Y:S02]  /*df60*/  PRMT R39, R12, 0x5410, R11 ;  /* 0x000054100c277816 */ /* 0x000fe4000000000b */
[----:B------:R-:W-:Y:S02]  /*df70*/  @!P0 PRMT R11, R41, 0x5410, RZ ;  /* 0x00005410290b8816 */ /* 0x000fe400000000ff */
[----:B------:R-:W-:-:S02]  /*df80*/  ISETP.GE.U32.AND P0, PT, R221, R4, PT ;  /* 0x00000004dd00720c */ /* 0x000fc40003f06070 */
[----:B------:R-:W-:Y:S02]  /*df90*/  LOP3.LUT R4, R0, 0xffff, RZ, 0xc0, !PT ;  /* 0x0000ffff00047812 */ /* 0x000fe400078ec0ff */
[C---:B------:R-:W-:Y:S02]  /*dfa0*/  PRMT R10, R14.reuse, 0x7610, R10 ;  /* 0x000076100e0a7816 */ /* 0x040fe4000000000a */
[----:B------:R-:W-:Y:S01]  /*dfb0*/  SHF.R.U32.HI R4, RZ, 0x8, R4 ;  /* 0x00000008ff047819 */ /* 0x000fe20000011604 */
[----:B------:R-:W-:Y:S01]  /*dfc0*/  IMAD.MOV.U32 R116, RZ, RZ, R96 ;  /* 0x000000ffff747224 */ /* 0x000fe200078e0060 */
[----:B------:R-:W-:Y:S01]  /*dfd0*/  PRMT R9, R14, 0x7632, R9 ;  /* 0x000076320e097816 */ /* 0x000fe20000000009 */
[----:B------:R-:W-:Y:S01]  /*dfe0*/  IMAD.MOV.U32 R96, RZ, RZ, R149 ;  /* 0x000000ffff607224 */ /* 0x000fe200078e0095 */
[----:B------:R-:W-:-:S03]  /*dff0*/  LOP3.LUT R4, R4, 0xffff, RZ, 0xc0, !PT ;  /* 0x0000ffff04047812 */ /* 0x000fc600078ec0ff */
[----:B------:R-:W-:Y:S01]  /*e000*/  @!P0 HADD2 R43, -R10.H0_H0, -RZ.H0_H0 ;  /* 0xa00000ff0a2b8230 */ /* 0x000fe20000000900 */
[----:B------:R-:W-:Y:S01]  /*e010*/  IMAD.MOV.U32 R149, RZ, RZ, R222 ;  /* 0x000000ffff957224 */ /* 0x000fe200078e00de */
[----:B------:R-:W-:-:S03]  /*e020*/  PRMT R222, R10, 0x5410, R9 ;  /* 0x000054100ade7816 */ /* 0x000fc60000000009 */
[----:B------:R-:W-:Y:S02]  /*e030*/  @!P0 PRMT R10, R43, 0x5410, RZ ;  /* 0x000054102b0a8816 */ /* 0x000fe400000000ff */
[----:B------:R-:W-:-:S13]  /*e040*/  ISETP.GE.U32.AND P0, PT, R221, R4, PT ;  /* 0x00000004dd00720c */ /* 0x000fda0003f06070 */
[----:B------:R-:W-:-:S05]  /*e050*/  @!P0 HADD2 R44, -R9.H0_H0, -RZ.H0_H0 ;  /* 0xa00000ff092c8230 */ /* 0x000fca0000000900 */
[----:B------:R-:W-:Y:S02]  /*e060*/  @!P0 PRMT R9, R44, 0x5410, RZ ;  /* 0x000054102c098816 */ /* 0x000fe400000000ff */
[----:B------:R-:W-:Y:S02]  /*e070*/  MOV R44, R142 ;  /* 0x0000008e002c7202 */ /* 0x000fe40000000f00 */
[----:B------:R-:W2:Y:S01]  /*e080*/  LDL R142, [R1+0x12c] ;  /* 0x00012c00018e7983 */ /* 0x000ea20000100800 */
[--C-:B------:R-:W-:Y:S02]  /*e090*/  SHF.R.U32.HI R4, RZ, 0x10, R0.reuse ;  /* 0x00000010ff047819 */ /* 0x100fe40000011600 */
[----:B------:R-:W-:-:S04]  /*e0a0*/  SHF.R.U32.HI R0, RZ, 0x18, R0 ;  /* 0x00000018ff007819 */ /* 0x000fc80000011600 */
[----:B------:R-:W-:Y:S02]  /*e0b0*/  ISETP.GE.U32.AND P0, PT, R221, R0, PT ;  /* 0x00000000dd00720c */ /* 0x000fe40003f06070 */
[----:B------:R-:W-:Y:S02]  /*e0c0*/  F2FP.PACK_AB R5, R7, R5 ;  /* 0x000000050705723e */ /* 0x000fe400000000ff */
[C---:B------:R-:W-:Y:S02]  /*e0d0*/  PRMT R7, R173.reuse, 0x7632, R7 ;  /* 0x00007632ad077816 */ /* 0x040fe40000000007 */
[----:B------:R-:W-:Y:S02]  /*e0e0*/  PRMT R8, R173, 0x7610, R8 ;  /* 0x00007610ad087816 */ /* 0x000fe40000000008 */
[----:B------:R-:W-:-:S05]  /*e0f0*/  LOP3.LUT R0, R2, 0xff, RZ, 0xc0, !PT ;  /* 0x000000ff02007812 */ /* 0x000fca00078ec0ff */
[----:B------:R-:W-:Y:S01]  /*e100*/  @!P0 HADD2 R46, -R7.H0_H0, -RZ.H0_H0 ;  /* 0xa00000ff072e8230 */ /* 0x000fe20000000900 */
[----:B------:R-:W-:-:S04]  /*e110*/  PRMT R150, R8, 0x5410, R7 ;  /* 0x0000541008967816 */ /* 0x000fc80000000007 */
[----:B------:R-:W-:Y:S02]  /*e120*/  @!P0 PRMT R7, R46, 0x5410, RZ ;  /* 0x000054102e078816 */ /* 0x000fe400000000ff */
[----:B------:R-:W-:Y:S02]  /*e130*/  ISETP.GE.U32.AND P0, PT, R221, R0, PT ;  /* 0x00000000dd00720c */ /* 0x000fe40003f06070 */
[----:B------:R-:W-:Y:S02]  /*e140*/  LOP3.LUT R0, R2, 0xffff, RZ, 0xc0, !PT ;  /* 0x0000ffff02007812 */ /* 0x000fe400078ec0ff */
[C---:B------:R-:W-:Y:S02]  /*e150*/  PRMT R6, R5.reuse, 0x7610, R6 ;  /* 0x0000761005067816 */ /* 0x040fe40000000006 */
[----:B------:R-:W-:Y:S02]  /*e160*/  SHF.R.U32.HI R0, RZ, 0x8, R0 ;  /* 0x00000008ff007819 */ /* 0x000fe40000011600 */
[----:B------:R-:W-:-:S02]  /*e170*/  PRMT R5, R5, 0x7632, R5 ;  /* 0x0000763205057816 */ /* 0x000fc40000000005 */
[----:B------:R-:W-:-:S03]  /*e180*/  LOP3.LUT R0, R0, 0xffff, RZ, 0xc0, !PT ;  /* 0x0000ffff00007812 */ /* 0x000fc600078ec0ff */
[----:B------:R-:W-:Y:S01]  /*e190*/  @!P0 HADD2 R47, -R6.H0_H0, -RZ.H0_H0 ;  /* 0xa00000ff062f8230 */ /* 0x000fe20000000900 */
[----:B------:R-:W-:-:S04]  /*e1a0*/  PRMT R173, R6, 0x5410, R5 ;  /* 0x0000541006ad7816 */ /* 0x000fc80000000005 */
[----:B------:R-:W-:Y:S02]  /*e1b0*/  @!P0 PRMT R6, R47, 0x5410, RZ ;  /* 0x000054102f068816 */ /* 0x000fe400000000ff */
[----:B------:R-:W-:Y:S02]  /*e1c0*/  ISETP.GE.U32.AND P0, PT, R221, R0, PT ;  /* 0x00000000dd00720c */ /* 0x000fe40003f06070 */
[----:B------:R-:W-:Y:S01]  /*e1d0*/  SHF.R.U32.HI R0, RZ, 0x10, R2 ;  /* 0x00000010ff007819 */ /* 0x000fe20000011602 */
[----:B------:R-:W-:-:S03]  /*e1e0*/  @!P1 HADD2 R42, -R12.H0_H0, -RZ.H0_H0 ;  /* 0xa00000ff0c2a9230 */ /* 0x000fc60000000900 */
[----:B------:R-:W-:Y:S02]  /*e1f0*/  LOP3.LUT R0, R0, 0xff, RZ, 0xc0, !PT ;  /* 0x000000ff00007812 */ /* 0x000fe400078ec0ff */
[----:B------:R-:W-:-:S05]  /*e200*/  LOP3.LUT R4, R4, 0xff, RZ, 0xc0, !PT ;  /* 0x000000ff04047812 */ /* 0x000fca00078ec0ff */
[----:B------:R-:W-:Y:S01]  /*e210*/  @!P0 HADD2 R48, -R5.H0_H0, -RZ.H0_H0 ;  /* 0xa00000ff05308230 */ /* 0x000fe20000000900 */
[----:B------:R-:W-:-:S04]  /*e220*/  @!P1 PRMT R12, R42, 0x5410, RZ ;  /* 0x000054102a0c9816 */ /* 0x000fc800000000ff */
[----:B------:R-:W-:Y:S02]  /*e230*/  @!P0 PRMT R5, R48, 0x5410, RZ ;  /* 0x0000541030058816 */ /* 0x000fe400000000ff */
[C---:B------:R-:W-:Y:S02]  /*e240*/  ISETP.GE.U32.AND P0, PT, R221.reuse, R0, PT ;  /* 0x00000000dd00720c */ /* 0x040fe40003f06070 */
[----:B------:R-:W-:Y:S01]  /*e250*/  ISETP.GE.U32.AND P1, PT, R221, R4, PT ;  /* 0x00000004dd00720c */ /* 0x000fe20003f26070 */
[----:B------:R-:W-:Y:S01]  /*e260*/  IMAD.MOV.U32 R125, RZ, RZ, R117 ;  /* 0x000000ffff7d7224 */ /* 0x000fe200078e0075 */
[----:B------:R-:W-:Y:S01]  /*e270*/  MOV R117, R116 ;  /* 0x0000007400757202 */ /* 0x000fe20000000f00 */
[----:B------:R-:W-:Y:S02]  /*e280*/  IMAD.MOV.U32 R116, RZ, RZ, R109 ;  /* 0x000000ffff747224 */ /* 0x000fe400078e006d */
[----:B------:R-:W-:Y:S01]  /*e290*/  IMAD.MOV.U32 R109, RZ, RZ, R108 ;  /* 0x000000ffff6d7224 */ /* 0x000fe200078e006c */
[----:B------:R-:W-:Y:S01]  /*e2a0*/  MOV R108, R84 ;  /* 0x00000054006c7202 */ /* 0x000fe20000000f00 */
[----:B------:R-:W-:Y:S01]  /*e2b0*/  IMAD.MOV.U32 R84, RZ, RZ, R77 ;  /* 0x000000ffff547224 */ /* 0x000fe200078e004d */
[----:B------:R-:W-:Y:S01]  /*e2c0*/  PRMT R4, R15, 0x7632, R4 ;  /* 0x000076320f047816 */ /* 0x000fe20000000004 */
[----:B------:R-:W-:-:S02]  /*e2d0*/  IMAD.MOV.U32 R77, RZ, RZ, R73 ;  /* 0x000000ffff4d7224 */ /* 0x000fc400078e0049 */
[----:B------:R-:W-:Y:S01]  /*e2e0*/  @!P0 HADD2 R49, -R15.H0_H0, -RZ.H0_H0 ;  /* 0xa00000ff0f318230 */ /* 0x000fe20000000900 */
[----:B------:R-:W-:Y:S01]  /*e2f0*/  MOV R73, R72 ;  /* 0x0000004800497202 */ /* 0x000fe20000000f00 */
[----:B------:R-:W-:Y:S01]  /*e300*/  @!P1 HADD2 R45, -R8.H0_H0, -RZ.H0_H0 ;  /* 0xa00000ff082d9230 */ /* 0x000fe20000000900 */
[----:B------:R-:W-:Y:S01]  /*e310*/  SHF.R.U32.HI R2, RZ, 0x18, R2 ;  /* 0x00000018ff027819 */ /* 0x000fe20000011602 */
[----:B------:R-:W-:Y:S01]  /*e320*/  IMAD.MOV.U32 R72, RZ, RZ, R223 ;  /* 0x000000ffff487224 */ /* 0x000fe200078e00df */
[C---:B------:R-:W-:Y:S02]  /*e330*/  @P0 PRMT R21, R15.reuse, 0x7610, R21 ;  /* 0x000076100f150816 */ /* 0x040fe40000000015 */
[----:B------:R-:W-:Y:S01]  /*e340*/  PRMT R223, R15, 0x5410, R4 ;  /* 0x000054100fdf7816 */ /* 0x000fe20000000004 */
[----:B------:R-:W-:Y:S01]  /*e350*/  IMAD.MOV.U32 R14, RZ, RZ, R188 ;  /* 0x000000ffff0e7224 */ /* 0x000fe200078e00bc */
[----:B------:R-:W-:Y:S02]  /*e360*/  @!P0 PRMT R21, R49, 0x5410, RZ ;  /* 0x0000541031158816 */ /* 0x000fe400000000ff */
[----:B------:R-:W-:-:S02]  /*e370*/  MOV R15, R189 ;  /* 0x000000bd000f7202 */ /* 0x000fc40000000f00 */
[----:B------:R-:W-:Y:S02]  /*e380*/  ISETP.GE.U32.AND P0, PT, R221, R2, PT ;  /* 0x00000002dd00720c */ /* 0x000fe40003f06070 */
[----:B------:R-:W-:Y:S01]  /*e390*/  @!P1 PRMT R8, R45, 0x5410, RZ ;  /* 0x000054102d089816 */ /* 0x000fe200000000ff */
[----:B------:R-:W-:Y:S01]  /*e3a0*/  IMAD.MOV.U32 R45, RZ, RZ, R143 ;  /* 0x000000ffff2d7224 */ /* 0x000fe200078e008f */
[----:B------:R-:W-:Y:S01]  /*e3b0*/  ST.E.U16 [R14.64+-0x80], R26 ;  /* 0xffff801a0e007985 */ /* 0x000fe2000c101504 */
[----:B------:R-:W-:-:S03]  /*e3c0*/  LOP3.LUT R0, R23, R245, R190, 0x96, !PT ;  /* 0x000000f517007212 */ /* 0x000fc600078e96be */
[----:B------:R-:W-:Y:S01]  /*e3d0*/  ST.E.U16 [R14.64+-0x7e], R25 ;  /* 0xffff82190e007985 */ /* 0x000fe2000c101504 */
[----:B------:R-:W-:Y:S01]  /*e3e0*/  LOP3.LUT R22, R45, R174, R22, 0x96, !PT ;  /* 0x000000ae2d167212 */ /* 0x000fe200078e9616 */
[----:B------:R-:W-:Y:S02]  /*e3f0*/  IMAD.MOV.U32 R66, RZ, RZ, R148 ;  /* 0x000000ffff427224 */ /* 0x000fe400078e0094 */
[----:B------:R-:W-:Y:S01]  /*e400*/  IMAD R0, R0, -0x2daee0ad, RZ ;  /* 0xd2511f5300007824 */ /* 0x000fe200078e02ff */
[----:B------:R-:W-:-:S05]  /*e410*/  @!P0 HADD2 R50, -R4.H0_H0, -RZ.H0_H0 ;  /* 0xa00000ff04328230 */ /* 0x000fca0000000900 */
[----:B------:R-:W-:Y:S02]  /*e420*/  @!P0 PRMT R4, R50, 0x5410, RZ ;  /* 0x0000541032048816 */ /* 0x000fe400000000ff */
        /* <DEDUP_REMOVED lines=18> */
[----:B------:R-:W-:Y:S02]  /*e550*/  IMAD.MOV.U32 R90, RZ, RZ, R117 ;  /* 0x000000ffff5a7224 */ /* 0x000fe400078e0075 */
[----:B------:R-:W-:Y:S01]  /*e560*/  IMAD.MOV.U32 R91, RZ, RZ, R116 ;  /* 0x000000ffff5b7224 */ /* 0x000fe200078e0074 */
[----:B------:R-:W-:Y:S01]  /*e570*/  MOV R172, R124 ;  /* 0x0000007c00ac7202 */ /* 0x000fe20000000f00 */
[----:B------:R-:W-:Y:S01]  /*e580*/  IMAD.MOV.U32 R126, RZ, RZ, R62 ;  /* 0x000000ffff7e7224 */ /* 0x000fe200078e003e */
[----:B------:R-:W-:-:S02]  /*e590*/  MOV R124, R73 ;  /* 0x00000049007c7202 */ /* 0x000fc40000000f00 */
[----:B------:R-:W-:Y:S01]  /*e5a0*/  MOV R127, R63 ;  /* 0x0000003f007f7202 */ /* 0x000fe20000000f00 */
[----:B------:R-:W-:Y:S02]  /*e5b0*/  IMAD.MOV.U32 R111, RZ, RZ, R51 ;  /* 0x000000ffff6f7224 */ /* 0x000fe400078e0033 */
[----:B--2---:R-:W-:-:S05]  /*e5c0*/  IMAD.WIDE R2, R142, 0x2, R14 ;  /* 0x000000028e027825 */ /* 0x004fca00078e020e */
[----:B------:R-:W-:Y:S01]  /*e5d0*/  ST.E.U16 [R2.64+-0x80], R30 ;  /* 0xffff801e02007985 */ /* 0x000fe2000c101504 */
[----:B------:R-:W-:-:S03]  /*e5e0*/  IMAD.MOV.U32 R142, RZ, RZ, R149 ;  /* 0x000000ffff8e7224 */ /* 0x000fc600078e0095 */
[----:B------:R-:W-:Y:S01]  /*e5f0*/  ST.E.U16 [R2.64+-0x7e], R29 ;  /* 0xffff821d02007985 */ /* 0x000fe2000c101504 */
[----:B------:R-:W-:-:S03]  /*e600*/  IMAD.WIDE.U32 R148, R22, -0x2daee0ad, RZ ;  /* 0xd2511f5316947825 */ /* 0x000fc600078e00ff */
[----:B------:R-:W-:Y:S04]  /*e610*/  ST.E.U16 [R14.64+-0x70], R24 ;  /* 0xffff90180e007985 */ /* 0x000fe8000c101504 */
[----:B------:R-:W-:Y:S04]  /*e620*/  ST.E.U16 [R14.64+-0x6e], R27 ;  /* 0xffff921b0e007985 */ /* 0x000fe8000c101504 */
[----:B------:R-:W-:Y:S04]  /*e630*/  ST.E.U16 [R2.64+-0x70], R28 ;  /* 0xffff901c02007985 */ /* 0x000fe8000c101504 */
[----:B------:R1:W-:Y:S04]  /*e640*/  ST.E.U16 [R2.64+-0x6e], R32 ;  /* 0xffff922002007985 */ /* 0x0003e8000c101504 */
[----:B------:R-:W-:Y:S04]  /*e650*/  ST.E.U16 [R14.64+-0x60], R31 ;  /* 0xffffa01f0e007985 */ /* 0x000fe8000c101504 */
[----:B------:R-:W-:Y:S04]  /*e660*/  ST.E.U16 [R14.64+-0x5e], R135 ;  /* 0xffffa2870e007985 */ /* 0x000fe8000c101504 */
[----:B------:R-:W-:Y:S04]  /*e670*/  ST.E.U16 [R2.64+-0x60], R134 ;  /* 0xffffa08602007985 */ /* 0x000fe8000c101504 */
[----:B------:R-:W-:Y:S04]  /*e680*/  ST.E.U16 [R2.64+-0x5e], R133 ;  /* 0xffffa28502007985 */ /* 0x000fe8000c101504 */
[----:B------:R-:W-:Y:S04]  /*e690*/  ST.E.U16 [R14.64+-0x50], R34 ;  /* 0xffffb0220e007985 */ /* 0x000fe8000c101504 */
[----:B------:R-:W-:Y:S01]  /*e6a0*/  ST.E.U16 [R14.64+-0x4e], R33 ;  /* 0xffffb2210e007985 */ /* 0x000fe2000c101504 */
[----:B------:R-:W-:-:S03]  /*e6b0*/  LOP3.LUT R0, R149, R175, R0, 0x96, !PT ;  /* 0x000000af95007212 */ /* 0x000fc600078e9600 */
[----:B------:R-:W-:Y:S04]  /*e6c0*/  ST.E.U16 [R2.64+-0x50], R132 ;  /* 0xffffb08402007985 */ /* 0x000fe8000c101504 */
        /* <DEDUP_REMOVED lines=8> */
[----:B------:R-:W-:Y:S01]  /*e750*/  ST.E.U16 [R2.64+-0x2e], R11 ;  /* 0xffffd20b02007985 */ /* 0x000fe2000c101504 */
[----:B------:R-:W-:-:S03]  /*e760*/  IMAD.WIDE.U32 R22, R0, -0x326172a9, RZ ;  /* 0xcd9e8d5700167825 */ /* 0x000fc600078e00ff */
[----:B------:R-:W-:Y:S04]  /*e770*/  ST.E.U16 [R14.64+-0x20], R10 ;  /* 0xffffe00a0e007985 */ /* 0x000fe8000c101504 */
[----:B------:R-:W-:Y:S04]  /*e780*/  ST.E.U16 [R14.64+-0x1e], R9 ;  /* 0xffffe2090e007985 */ /* 0x000fe8000c101504 */
[----:B------:R-:W-:Y:S04]  /*e790*/  ST.E.U16 [R2.64+-0x20], R8 ;  /* 0xffffe00802007985 */ /* 0x000fe8000c101504 */
[----:B------:R-:W-:Y:S04]  /*e7a0*/  ST.E.U16 [R2.64+-0x1e], R7 ;  /* 0xffffe20702007985 */ /* 0x000fe8000c101504 */
[----:B------:R2:W-:Y:S04]  /*e7b0*/  ST.E.U16 [R14.64+-0x10], R6 ;  /* 0xfffff0060e007985 */ /* 0x0005e8000c101504 */
[----:B------:R3:W-:Y:S04]  /*e7c0*/  ST.E.U16 [R14.64+-0xe], R5 ;  /* 0xfffff2050e007985 */ /* 0x0007e8000c101504 */
[----:B------:R-:W-:Y:S04]  /*e7d0*/  ST.E.U16 [R2.64+-0x10], R21 ;  /* 0xfffff01502007985 */ /* 0x000fe8000c101504 */
[----:B------:R4:W-:Y:S04]  /*e7e0*/  ST.E.U16 [R2.64+-0xe], R4 ;  /* 0xfffff20402007985 */ /* 0x0009e8000c101504 */
[----:B------:R-:W4:Y:S01]  /*e7f0*/  LDSM.16.MT88.4 R12, [R195+0x18000] ;  /* 0x01800000c30c783b */ /* 0x000f220000004200 */
[----:B------:R-:W-:-:S02]  /*e800*/  LOP3.LUT R0, R23, R151, R138, 0x96, !PT ;  /* 0x0000009717007212 */ /* 0x000fc400078e968a */
[C---:B------:R-:W-:Y:S01]  /*e810*/  LOP3.LUT R23, R22.reuse, 0xffff, RZ, 0xc0, !PT ;  /* 0x0000ffff16177812 */ /* 0x040fe200078ec0ff */
[----:B------:R-:W4:Y:S01]  /*e820*/  LDSM.16.MT88.4 R24, [R193+0x18000] ;  /* 0x01800000c118783b */ /* 0x000f220000004200 */
[----:B-1----:R-:W-:Y:S02]  /*e830*/  SHF.R.U32.HI R32, RZ, 0x10, R22 ;  /* 0x00000010ff207819 */ /* 0x002fe40000011616 */
[----:B------:R-:W-:Y:S01]  /*e840*/  LOP3.LUT R28, R22, 0xff, RZ, 0xc0, !PT ;  /* 0x000000ff161c7812 */ /* 0x000fe200078ec0ff */
[----:B------:R-:W1:Y:S01]  /*e850*/  LDSM.16.MT88.4 R16, [R196+0x18000] ;  /* 0x01800000c410783b */ /* 0x000e620000004200 */
[C---:B--2---:R-:W-:Y:S02]  /*e860*/  LOP3.LUT R6, R0.reuse, 0xff, RZ, 0xc0, !PT ;  /* 0x000000ff00067812 */ /* 0x044fe400078ec0ff */
[----:B---3--:R-:W-:-:S04]  /*e870*/  LOP3.LUT R5, R0, 0xffff, RZ, 0xc0, !PT ;  /* 0x0000ffff00057812 */ /* 0x008fc800078ec0ff */
[----:B------:R-:W-:Y:S02]  /*e880*/  SHF.R.U32.HI R5, RZ, 0x8, R5 ;  /* 0x00000008ff057819 */ /* 0x000fe40000011605 */
[--C-:B----4-:R-:W-:Y:S02]  /*e890*/  SHF.R.U32.HI R2, RZ, 0x10, R0.reuse ;  /* 0x00000010ff027819 */ /* 0x110fe40000011600 */
[----:B------:R-:W-:Y:S02]  /*e8a0*/  PRMT R3, R6, 0x5410, R5 ;  /* 0x0000541006037816 */ /* 0x000fe40000000005 */
[----:B------:R-:W-:Y:S02]  /*e8b0*/  SHF.R.U32.HI R4, RZ, 0x18, R0 ;  /* 0x00000018ff047819 */ /* 0x000fe40000011600 */
[----:B------:R-:W-:Y:S02]  /*e8c0*/  LOP3.LUT R2, R2, 0xff, RZ, 0xc0, !PT ;  /* 0x000000ff02027812 */ /* 0x000fe400078ec0ff */
[----:B------:R-:W-:-:S02]  /*e8d0*/  SHF.R.U32.HI R38, RZ, 0x18, R22 ;  /* 0x00000018ff267819 */ /* 0x000fc40000011616 */
[----:B------:R-:W-:Y:S02]  /*e8e0*/  SHF.R.U32.HI R7, RZ, 0x8, R23 ;  /* 0x00000008ff077819 */ /* 0x000fe40000011617 */
[----:B------:R-:W-:Y:S01]  /*e8f0*/  LOP3.LUT R5, R32, 0xff, RZ, 0xc0, !PT ;  /* 0x000000ff20057812 */ /* 0x000fe200078ec0ff */
[--C-:B------:R-:W-:Y:S01]  /*e900*/  HSET2.LE.AND R0, R3, R143.reuse, PT ;  /* 0x0000008f03007233 */ /* 0x100fe20003803000 */
[----:B------:R-:W-:Y:S01]  /*e910*/  PRMT R2, R2, 0x5410, R4 ;  /* 0x0000541002027816 */ /* 0x000fe20000000004 */
[----:B------:R-:W2:Y:S01]  /*e920*/  LDSM.16.MT88.4 R20, [R194+0x18000] ;  /* 0x01800000c214783b */ /* 0x000ea20000004200 */
[----:B------:R-:W-:Y:S02]  /*e930*/  PRMT R7, R28, 0x5410, R7 ;  /* 0x000054101c077816 */ /* 0x000fe40000000007 */
[----:B------:R-:W-:Y:S01]  /*e940*/  PRMT R3, R5, 0x5410, R38 ;  /* 0x0000541005037816 */ /* 0x000fe20000000026 */
[----:B------:R-:W-:Y:S01]  /*e950*/  LDSM.16.MT88.4 R28, [R193+0x1a000] ;  /* 0x01a00000c11c783b */ /* 0x000fe20000004200 */
[----:B------:R-:W-:Y:S01]  /*e960*/  LOP3.LUT R8, R66, R0, RZ, 0xc0, !PT ;  /* 0x0000000042087212 */ /* 0x000fe200078ec0ff */
[----:B------:R-:W-:-:S02]  /*e970*/  HSET2.LE.AND R0, R2, R143, PT ;  /* 0x0000008f02007233 */ /* 0x000fc40003803000 */
[--C-:B------:R-:W-:Y:S02]  /*e980*/  HSET2.LE.AND R2, R7, R143.reuse, PT ;  /* 0x0000008f07027233 */ /* 0x100fe40003803000 */
[----:B------:R-:W-:Y:S01]  /*e990*/  HSET2.LE.AND R3, R3, R143, PT ;  /* 0x0000008f03037233 */ /* 0x000fe20003803000 */
[----:B------:R-:W-:Y:S01]  /*e9a0*/  LOP3.LUT R9, R142, R0, RZ, 0xc0, !PT ;  /* 0x000000008e097212 */ /* 0x000fe200078ec0ff */
[----:B------:R-:W-:Y:S01]  /*e9b0*/  LDSM.16.MT88.4 R4, [R193+0x1c000] ;  /* 0x01c00000c104783b */ /* 0x000fe20000004200 */
[----:B------:R-:W-:Y:S02]  /*e9c0*/  LOP3.LUT R10, R125, R2, RZ, 0xc0, !PT ;  /* 0x000000027d0a7212 */ /* 0x000fe400078ec0ff */
[----:B------:R-:W-:-:S07]  /*e9d0*/  LOP3.LUT R11, R247, R3, RZ, 0xc0, !PT ;  /* 0x00000003f70b7212 */ /* 0x000fce00078ec0ff */
[C---:B------:R-:W-:Y:S08]  /*e9e0*/  HMMA.16816.F32 R76, R8.reuse, R12, R144 ;  /* 0x0000000c084c723c */ /* 0x040ff00000001890 */
[----:B------:R-:W-:Y:S01]  /*e9f0*/  HMMA.16816.F32 R64, R8, R14, R180 ;  /* 0x0000000e0840723c */ /* 0x000fe200000018b4 */
[----:B------:R-:W3:Y:S01]  /*ea00*/  LDSM.16.MT88.4 R12, [R195+0x1a000] ;  /* 0x01a00000c30c783b */ /* 0x000ee20000004200 */
[----:B------:R-:W-:-:S02]  /*ea10*/  IMAD.MOV.U32 R33, RZ, RZ, R85 ;  /* 0x000000ffff217224 */ /* 0x000fc400078e0055 */
[----:B------:R-:W-:Y:S01]  /*ea20*/  IMAD.MOV.U32 R34, RZ, RZ, R112 ;  /* 0x000000ffff227224 */ /* 0x000fe200078e0070 */
[----:B------:R-:W-:Y:S01]  /*ea30*/  MOV R247, R46 ;  /* 0x0000002e00f77202 */ /* 0x000fe20000000f00 */
[----:B------:R-:W-:Y:S02]  /*ea40*/  IMAD.MOV.U32 R0, RZ, RZ, R43 ;  /* 0x000000ffff007224 */ /* 0x000fe400078e002b */
[----:B------:R-:W-:Y:S01]  /*ea50*/  HMMA.16816.F32 R140, R8, R24, R168 ;  /* 0x00000018088c723c */ /* 0x000fe200000018a8 */
[----:B------:R-:W-:Y:S01]  /*ea60*/  MOV R3, R45 ;  /* 0x0000002d00037202 */ /* 0x000fe20000000f00 */
[----:B------:R-:W-:Y:S01]  /*ea70*/  IMAD.MOV.U32 R32, RZ, RZ, R41 ;  /* 0x000000ffff207224 */ /* 0x000fe200078e0029 */
[----:B------:R-:W-:Y:S01]  /*ea80*/  MOV R35, R33 ;  /* 0x0000002100237202 */ /* 0x000fe20000000f00 */
[----:B------:R-:W-:-:S03]  /*ea90*/  IMAD.MOV.U32 R43, RZ, RZ, R99 ;  /* 0x000000ffff2b7224 */ /* 0x000fc600078e0063 */
[----:B------:R-:W-:Y:S01]  /*eaa0*/  IMAD.MOV.U32 R171, RZ, RZ, R47 ;  /* 0x000000ffffab7224 */ /* 0x000fe200078e002f */
[----:B-1----:R-:W-:Y:S01]  /*eab0*/  HMMA.16816.F32 R92, R8, R16, R152 ;  /* 0x00000010085c723c */ /* 0x002fe20000001898 */
[----:B------:R-:W-:Y:S01]  /*eac0*/  IMAD.MOV.U32 R170, RZ, RZ, R34 ;  /* 0x000000ffffaa7224 */ /* 0x000fe200078e0022 */
[----:B------:R-:W-:Y:S01]  /*ead0*/  MOV R33, R40 ;  /* 0x0000002800217202 */ /* 0x000fe20000000f00 */
[----:B------:R-:W-:-:S05]  /*eae0*/  IMAD.MOV.U32 R2, RZ, RZ, R44 ;  /* 0x000000ffff027224 */ /* 0x000fca00078e002c */
[C---:B------:R-:W-:Y:S01]  /*eaf0*/  HMMA.16816.F32 R84, R8.reuse, R18, R176 ;  /* 0x000000120854723c */ /* 0x040fe200000018b0 */
[----:B------:R-:W1:Y:S01]  /*eb00*/  LDSM.16.MT88.4 R16, [R196+0x1a000] ;  /* 0x01a00000c410783b */ /* 0x000e620000004200 */
[----:B------:R-:W-:Y:S02]  /*eb10*/  IMAD.MOV.U32 R38, RZ, RZ, R42 ;  /* 0x000000ffff267224 */ /* 0x000fe400078e002a */
[----:B------:R-:W-:Y:S02]  /*eb20*/  IMAD.MOV.U32 R45, RZ, RZ, R90 ;  /* 0x000000ffff2d7224 */ /* 0x000fe400078e005a */
[----:B------:R-:W-:Y:S02]  /*eb30*/  IMAD.MOV.U32 R99, RZ, RZ, R105 ;  /* 0x000000ffff637224 */ /* 0x000fe400078e0069 */
[----:B------:R-:W-:Y:S01]  /*eb40*/  HMMA.16816.F32 R116, R8, R26, R164 ;  /* 0x0000001a0874723c */ /* 0x000fe200000018a4 */
[----:B------:R-:W-:Y:S01]  /*eb50*/  IMAD.MOV.U32 R90, RZ, RZ, R104 ;  /* 0x000000ffff5a7224 */ /* 0x000fe200078e0068 */
[----:B------:R-:W-:Y:S01]  /*eb60*/  MOV R44, R91 ;  /* 0x0000005b002c7202 */ /* 0x000fe20000000f00 */
[----:B------:R-:W-:-:S02]  /*eb70*/  IMAD.MOV.U32 R168, RZ, RZ, R247 ;  /* 0x000000ffffa87224 */ /* 0x000fc400078e00f7 */
[----:B------:R-:W-:-:S03]  /*eb80*/  IMAD.MOV.U32 R125, RZ, RZ, R72 ;  /* 0x000000ffff7d7224 */ /* 0x000fc600078e0048 */
        /* <DEDUP_REMOVED lines=16> */
[----:B------:R-:W-:-:S07]  /*ec90*/  IMAD.MOV.U32 R178, RZ, RZ, R2 ;  /* 0x000000ffffb27224 */ /* 0x000fce00078e0002 */
[C---:B------:R-:W-:Y:S01]  /*eca0*/  HMMA.16816.F32 R100, R8.reuse, R14, R100 ;  /* 0x0000000e0864723c */ /* 0x040fe20000001864 */
[----:B------:R-:W-:Y:S01]  /*ecb0*/  IMAD.MOV.U32 R158, RZ, RZ, R170 ;  /* 0x000000ffff9e7224 */ /* 0x000fe200078e00aa */
[----:B------:R-:W2:Y:S01]  /*ecc0*/  LDSM.16.MT88.4 R12, [R195+0x1c000] ;  /* 0x01c00000c30c783b */ /* 0x000ea20000004200 */
[----:B------:R-:W-:Y:S02]  /*ecd0*/  IMAD.MOV.U32 R159, RZ, RZ, R171 ;  /* 0x000000ffff9f7224 */ /* 0x000fe400078e00ab */
[----:B------:R-:W-:Y:S01]  /*ece0*/  IMAD.MOV.U32 R247, RZ, RZ, R38 ;  /* 0x000000fffff77224 */ /* 0x000fe200078e0026 */
[----:B------:R-:W-:Y:S01]  /*ecf0*/  MOV R38, R123 ;  /* 0x0000007b00267202 */ /* 0x000fe20000000f00 */
[----:B------:R-:W-:Y:S01]  /*ed00*/  IMAD.MOV.U32 R2, RZ, RZ, R32 ;  /* 0x000000ffff027224 */ /* 0x000fe200078e0020 */
[----:B------:R-:W-:Y:S01]  /*ed10*/  HMMA.16816.F32 R72, R8, R28, R184 ;  /* 0x0000001c0848723c */ /* 0x000fe200000018b8 */
[----:B------:R-:W-:-:S07]  /*ed20*/  IMAD.MOV.U32 R32, RZ, RZ, R122 ;  /* 0x000000ffff207224 */ /* 0x000fce00078e007a */
[----:B------:R-:W-:Y:S01]  /*ed30*/  HMMA.16816.F32 R60, R8, R30, R236 ;  /* 0x0000001e083c723c */ /* 0x000fe200000018ec */
[----:B------:R-:W-:Y:S01]  /*ed40*/  IMAD.MOV.U32 R170, RZ, RZ, R121 ;  /* 0x000000ffffaa7224 */ /* 0x000fe200078e0079 */
[----:B------:R-:W3:Y:S01]  /*ed50*/  LDSM.16.MT88.4 R28, [R196+0x1c000] ;  /* 0x01c00000c41c783b */ /* 0x000ee20000004200 */
[----:B------:R-:W-:-:S05]  /*ed60*/  IMAD.MOV.U32 R171, RZ, RZ, R120 ;  /* 0x000000ffffab7224 */ /* 0x000fca00078e0078 */
[C---:B------:R-:W-:Y:S01]  /*ed70*/  HMMA.16816.F32 R132, R8.reuse, R20, R160 ;  /* 0x000000140884723c */ /* 0x040fe200000018a0 */
[----:B------:R-:W-:Y:S01]  /*ed80*/  LDSM.16.MT88.4 R20, [R194+0x1a000] ;  /* 0x01a00000c214783b */ /* 0x000fe20000004200 */
[----:B------:R-:W-:Y:S01]  /*ed90*/  IMAD.MOV.U32 R34, RZ, RZ, R131 ;  /* 0x000000ffff227224 */ /* 0x000fe200078e0083 */
[----:B------:R-:W-:Y:S01]  /*eda0*/  MOV R41, R107 ;  /* 0x0000006b00297202 */ /* 0x000fe20000000f00 */
[----:B------:R-:W-:Y:S01]  /*edb0*/  IMAD.MOV.U32 R40, RZ, RZ, R130 ;  /* 0x000000ffff287224 */ /* 0x000fe200078e0082 */
[----:B------:R-:W-:Y:S01]  /*edc0*/  MOV R47, R128 ;  /* 0x00000080002f7202 */ /* 0x000fe20000000f00 */
[----:B------:R-:W-:Y:S02]  /*edd0*/  IMAD.MOV.U32 R42, RZ, RZ, R106 ;  /* 0x000000ffff2a7224 */ /* 0x000fe400078e006a */
        /* <DEDUP_REMOVED lines=9> */
[----:B------:R-:W4:Y:S01]  /*ee70*/  LDSM.16.MT88.4 R4, [R193+0x1e000] ;  /* 0x01e00000c104783b */ /* 0x000f220000004200 */
[----:B------:R-:W-:Y:S02]  /*ee80*/  IMAD.MOV.U32 R0, RZ, RZ, R34 ;  /* 0x000000ffff007224 */ /* 0x000fe400078e0022 */
[----:B------:R-:W-:Y:S02]  /*ee90*/  IMAD.MOV.U32 R177, RZ, RZ, R3 ;  /* 0x000000ffffb17224 */ /* 0x000fe400078e0003 */
[----:B------:R-:W-:Y:S02]  /*eea0*/  IMAD.MOV.U32 R180, RZ, RZ, R231 ;  /* 0x000000ffffb47224 */ /* 0x000fe400078e00e7 */
[----:B------:R-:W-:Y:S01]  /*eeb0*/  IMAD.MOV.U32 R181, RZ, RZ, R230 ;  /* 0x000000ffffb57224 */ /* 0x000fe200078e00e6 */
[----:B-1----:R-:W-:Y:S01]  /*eec0*/  HMMA.16816.F32 R128, R8, R16, R52 ;  /* 0x000000100880723c */ /* 0x002fe20000001834 */
[----:B------:R-:W-:-:S02]  /*eed0*/  IMAD.MOV.U32 R33, RZ, RZ, R91 ;  /* 0x000000ffff217224 */ /* 0x000fc400078e005b */
        /* <DEDUP_REMOVED lines=20> */
[----:B------:R-:W-:Y:S01]  /*f020*/  LOP3.LUT R2, R139, R172, R158, 0x96, !PT ;  /* 0x000000ac8b027212 */ /* 0x000fe200078e969e */
[----:B------:R-:W-:Y:S01]  /*f030*/  IMAD.MOV.U32 R3, RZ, RZ, R215 ;  /* 0x000000ffff037224 */ /* 0x000fe200078e00d7 */
[C---:B--2---:R-:W-:Y:S01]  /*f040*/  HMMA.16816.F32 R52, R8.reuse, R14, R144 ;  /* 0x0000000e0834723c */ /* 0x044fe20000001890 */
[----:B------:R-:W-:Y:S01]  /*f050*/  MOV R158, R38 ;  /* 0x00000026009e7202 */ /* 0x000fe20000000f00 */
[----:B------:R-:W-:Y:S01]  /*f060*/  IMAD.MOV.U32 R159, RZ, RZ, R32 ;  /* 0x000000ffff9f7224 */ /* 0x000fe200078e0020 */
[----:B------:R-:W-:Y:S01]  /*f070*/  MOV R38, R33 ;  /* 0x0000002100267202 */ /* 0x000fe20000000f00 */
[----:B------:R-:W-:Y:S02]  /*f080*/  IMAD.MOV.U32 R156, RZ, RZ, R3 ;  /* 0x000000ffff9c7224 */ /* 0x000fe400078e0003 */
[----:B------:R-:W-:Y:S02]  /*f090*/  IMAD.MOV.U32 R0, RZ, RZ, R214 ;  /* 0x000000ffff007224 */ /* 0x000fe400078e00d6 */
[----:B---3--:R-:W-:Y:S01]  /*f0a0*/  HMMA.16816.F32 R68, R8, R28, R184 ;  /* 0x0000001c0844723c */ /* 0x008fe200000018b8 */
[----:B------:R-:W-:-:S07]  /*f0b0*/  IMAD.WIDE.U32 R2, R2, -0x2daee0ad, RZ ;  /* 0xd2511f5302027825 */ /* 0x000fce00078e00ff */
[----:B------:R-:W-:Y:S01]  /*f0c0*/  HMMA.16816.F32 R56, R8, R30, R180 ;  /* 0x0000001e0838723c */ /* 0x000fe200000018b4 */
[----:B------:R-:W2:Y:S01]  /*f0d0*/  LDSM.16.MT88.4 R28, [R195+0x1e000] ;  /* 0x01e00000c31c783b */ /* 0x000ea20000004200 */
[----:B------:R-:W-:-:S05]  /*f0e0*/  IMAD.MOV.U32 R157, RZ, RZ, R0 ;  /* 0x000000ffff9d7224 */ /* 0x000fca00078e0000 */
[----:B------:R-:W-:Y:S01]  /*f0f0*/  IMAD.MOV.U32 R180, RZ, RZ, R35 ;  /* 0x000000ffffb47224 */ /* 0x000fe200078e0023 */
[----:B----4-:R-:W-:Y:S01]  /*f100*/  HMMA.16816.F32 R144, R8, R6, R176 ;  /* 0x000000060890723c */ /* 0x010fe200000018b0 */
[----:B------:R-:W-:-:S06]  /*f110*/  LOP3.LUT R0, R3, R249, R148, 0x96, !PT ;  /* 0x000000f903007212 */ /* 0x000fcc00078e9694 */
[----:B------:R-:W-:Y:S02]  /*f120*/  IMAD.MOV.U32 R178, RZ, RZ, R34 ;  /* 0x000000ffffb27224 */ /* 0x000fe400078e0022 */
[----:B------:R-:W3:Y:S01]  /*f130*/  LDSM.16.MT88.4 R32, [R193+0x18800] ;  /* 0x01880000c120783b */ /* 0x000ee20000004200 */
[----:B------:R-:W-:Y:S01]  /*f140*/  HMMA.16816.F32 R44, R8, R12, R44 ;  /* 0x0000000c082c723c */ /* 0x000fe2000000182c */
[----:B------:R-:W-:Y:S02]  /*f150*/  LOP3.LUT R3, R2, 0xffff, RZ, 0xc0, !PT ;  /* 0x0000ffff02037812 */ /* 0x000fe400078ec0ff */
[----:B------:R-:W-:-:S04]  /*f160*/  SHF.R.U32.HI R6, RZ, 0x18, R2 ;  /* 0x00000018ff067819 */ /* 0x000fc80000011602 */
[----:B------:R-:W-:Y:S01]  /*f170*/  LOP3.LUT R13, R2, 0xff, RZ, 0xc0, !PT ;  /* 0x000000ff020d7812 */ /* 0x000fe200078ec0ff */
[----:B------:R-:W-:Y:S01]  /*f180*/  HMMA.16816.F32 R40, R8, R4, R40 ;  /* 0x000000040828723c */ /* 0x000fe20000001828 */
[----:B------:R-:W-:Y:S02]  /*f190*/  LOP3.LUT R12, R0, 0xff, RZ, 0xc0, !PT ;  /* 0x000000ff000c7812 */ /* 0x000fe400078ec0ff */
[----:B------:R-:W-:-:S04]  /*f1a0*/  SHF.R.U32.HI R7, RZ, 0x18, R0 ;  /* 0x00000018ff077819 */ /* 0x000fc80000011600 */
[----:B------:R-:W-:Y:S02]  /*f1b0*/  SHF.R.U32.HI R4, RZ, 0x10, R2 ;  /* 0x00000010ff047819 */ /* 0x000fe40000011602 */
[----:B------:R-:W-:Y:S01]  /*f1c0*/  LOP3.LUT R2, R0, 0xffff, RZ, 0xc0, !PT ;  /* 0x0000ffff00027812 */ /* 0x000fe200078ec0ff */
[----:B------:R-:W-:Y:S01]  /*f1d0*/  HMMA.16816.F32 R48, R8, R20, R240 ;  /* 0x000000140830723c */ /* 0x000fe200000018f0 */
[----:B------:R-:W-:Y:S02]  /*f1e0*/  SHF.R.U32.HI R5, RZ, 0x10, R0 ;  /* 0x00000010ff057819 */ /* 0x000fe40000011600 */
[----:B------:R-:W-:-:S05]  /*f1f0*/  SHF.R.U32.HI R0, RZ, 0x8, R2 ;  /* 0x00000008ff007819 */ /* 0x000fca0000011602 */
[C---:B------:R-:W-:Y:S01]  /*f200*/  HMMA.16816.F32 R108, R8.reuse, R22, R108 ;  /* 0x00000016086c723c */ /* 0x040fe2000000186c */
[----:B------:R-:W4:Y:S01]  /*f210*/  LDSM.16.MT88.4 R20, [R196+0x1e000] ;  /* 0x01e00000c414783b */ /* 0x000f220000004200 */
[----:B------:R-:W-:Y:S02]  /*f220*/  PRMT R177, R221, 0x7054, R221 ;  /* 0x00007054ddb17816 */ /* 0x000fe400000000dd */
[----:B------:R-:W-:Y:S02]  /*f230*/  PRMT R0, R12, 0x5410, R0 ;  /* 0x000054100c007816 */ /* 0x000fe40000000000 */
[----:B------:R-:W-:Y:S02]  /*f240*/  SHF.R.U32.HI R3, RZ, 0x8, R3 ;  /* 0x00000008ff037819 */ /* 0x000fe40000011603 */
[----:B------:R-:W-:Y:S02]  /*f250*/  LOP3.LUT R4, R4, 0xff, RZ, 0xc0, !PT ;  /* 0x000000ff04047812 */ /* 0x000fe400078ec0ff */
[----:B------:R-:W-:Y:S01]  /*f260*/  LOP3.LUT R2, R5, 0xff, RZ, 0xc0, !PT ;  /* 0x000000ff05027812 */ /* 0x000fe200078ec0ff */
[----:B-1----:R-:W-:Y:S01]  /*f270*/  HMMA.16816.F32 R152, R8, R16, R152 ;  /* 0x000000100898723c */ /* 0x002fe20000001898 */
[----:B------:R-:W-:Y:S01]  /*f280*/  HSET2.LE.AND R0, R0, R177, PT ;  /* 0x000000b100007233 */ /* 0x000fe20003803000 */
[----:B------:R-:W-:-:S02]  /*f290*/  PRMT R3, R13, 0x5410, R3 ;  /* 0x000054100d037816 */ /* 0x000fc40000000003 */
[----:B------:R-:W-:Y:S01]  /*f2a0*/  PRMT R2, R2, 0x5410, R7 ;  /* 0x0000541002027816 */ /* 0x000fe20000000007 */
[----:B------:R-:W-:Y:S01]  /*f2b0*/  IMAD.MOV.U32 R182, RZ, RZ, R209 ;  /* 0x000000ffffb67224 */ /* 0x000fe200078e00d1 */
[----:B------:R-:W-:Y:S02]  /*f2c0*/  MOV R181, R210 ;  /* 0x000000d200b57202 */ /* 0x000fe40000000f00 */
[----:B------:R-:W-:Y:S01]  /*f2d0*/  PRMT R16, R4, 0x5410, R6 ;  /* 0x0000541004107816 */ /* 0x000fe20000000006 */
[--C-:B------:R-:W-:Y:S01]  /*f2e0*/  HSET2.LE.AND R3, R3, R177.reuse, PT ;  /* 0x000000b103037233 */ /* 0x100fe20003803000 */
[----:B------:R-:W-:Y:S01]  /*f2f0*/  LOP3.LUT R4, R207, R0, RZ, 0xc0, !PT ;  /* 0x00000000cf047212 */ /* 0x000fe200078ec0ff */
[--C-:B------:R-:W-:Y:S01]  /*f300*/  HSET2.LE.AND R2, R2, R177.reuse, PT ;  /* 0x000000b102027233 */ /* 0x100fe20003803000 */
[----:B------:R-:W-:Y:S01]  /*f310*/  IMAD.MOV.U32 R183, RZ, RZ, R208 ;  /* 0x000000ffffb77224 */ /* 0x000fe200078e00d0 */
[----:B------:R-:W-:Y:S01]  /*f320*/  HSET2.LE.AND R0, R16, R177, PT ;  /* 0x000000b110007233 */ /* 0x000fe20003803000 */
[----:B------:R-:W-:Y:S01]  /*f330*/  LOP3.LUT R6, R205, R3, RZ, 0xc0, !PT ;  /* 0x00000003cd067212 */ /* 0x000fe200078ec0ff */
[----:B------:R-:W-:Y:S01]  /*f340*/  IMAD.MOV.U32 R165, RZ, RZ, R247 ;  /* 0x000000ffffa57224 */ /* 0x000fe200078e00f7 */
[----:B------:R-:W-:Y:S01]  /*f350*/  LOP3.LUT R5, R206, R2, RZ, 0xc0, !PT ;  /* 0x00000002ce057212 */ /* 0x000fe200078ec0ff */
[----:B------:R-:W-:Y:S01]  /*f360*/  IMAD.MOV.U32 R179, RZ, RZ, R151 ;  /* 0x000000ffffb37224 */ /* 0x000fe200078e0097 */
[----:B------:R-:W-:Y:S01]  /*f370*/  LOP3.LUT R7, R219, R0, RZ, 0xc0, !PT ;  /* 0x00000000db077212 */ /* 0x000fe200078ec0ff */
[----:B--2---:R-:W-:Y:S01]  /*f380*/  HMMA.16816.F32 R156, R8, R28, R156 ;  /* 0x0000001c089c723c */ /* 0x004fe2000000189c */
[----:B------:R-:W-:Y:S01]  /*f390*/  MOV R247, R150 ;  /* 0x0000009600f77202 */ /* 0x000fe20000000f00 */
[----:B------:R-:W-:Y:S01]  /*f3a0*/  IMAD.MOV.U32 R162, RZ, RZ, R168 ;  /* 0x000000ffffa27224 */ /* 0x000fe200078e00a8 */
[----:B------:R-:W-:-:S02]  /*f3b0*/  MOV R163, R169 ;  /* 0x000000a900a37202 */ /* 0x000fc40000000f00 */
        /* <DEDUP_REMOVED lines=9> */
[----:B------:R-:W1:Y:S02]  /*f450*/  LDSM.16.MT88.4 R12, [R195+0x18800] ;  /* 0x01880000c30c783b */ /* 0x000e640000004200 */
[C---:B---3--:R-:W-:Y:S08]  /*f460*/  HMMA.16816.F32 R28, R4.reuse, R32, R140 ;  /* 0x00000020041c723c */ /* 0x048ff0000000188c */
[----:B------:R-:W-:Y:S08]  /*f470*/  HMMA.16816.F32 R116, R4, R34, R116 ;  /* 0x000000220474723c */ /* 0x000ff00000001874 */
[C---:B------:R-:W-:Y:S01]  /*f480*/  HMMA.16816.F32 R80, R8.reuse, R26, R80 ;  /* 0x0000001a0850723c */ /* 0x040fe20000001850 */
[----:B------:R-:W-:Y:S01]  /*f490*/  MOV R173, R232 ;  /* 0x000000e800ad7202 */ /* 0x000fe20000000f00 */
[----:B------:R-:W-:Y:S01]  /*f4a0*/  IMAD.MOV.U32 R0, RZ, RZ, R178 ;  /* 0x000000ffff007224 */ /* 0x000fe200078e00b2 */
[----:B------:R-:W-:Y:S01]  /*f4b0*/  MOV R138, R247 ;  /* 0x000000f7008a7202 */ /* 0x000fe20000000f00 */
[----:B------:R-:W-:Y:S01]  /*f4c0*/  IMAD.MOV.U32 R2, RZ, RZ, R179 ;  /* 0x000000ffff027224 */ /* 0x000fe200078e00b3 */
[----:B------:R2:W5:Y:S03]  /*f4d0*/  LDL.LU R137, [R1+0x1f8] ;  /* 0x0001f80001897983 */ /* 0x0005660000300800 */
[C---:B----4-:R-:W-:Y:S08]  /*f4e0*/  HMMA.16816.F32 R168, R8.reuse, R20, R168 ;  /* 0x0000001408a8723c */ /* 0x050ff000000018a8 */
[----:B------:R-:W-:Y:S01]  /*f4f0*/  HMMA.16816.F32 R164, R8, R22, R164 ;  /* 0x0000001608a4723c */ /* 0x000fe200000018a4 */
[----:B------:R-:W3:Y:S01]  /*f500*/  LDSM.16.MT88.4 R20, [R196+0x18800] ;  /* 0x01880000c414783b */ /* 0x000ee20000004200 */
[----:B------:R-:W-:-:S02]  /*f510*/  IMAD.MOV.U32 R33, RZ, RZ, R30 ;  /* 0x000000ffff217224 */ /* 0x000fc400078e001e */
[----:B------:R-:W-:Y:S01]  /*f520*/  IMAD.MOV.U32 R32, RZ, RZ, R31 ;  /* 0x000000ffff207224 */ /* 0x000fe200078e001f */
[----:B------:R-:W-:Y:S01]  /*f530*/  MOV R38, R29 ;  /* 0x0000001d00267202 */ /* 0x000fe20000000f00 */
[----:B------:R-:W-:Y:S01]  /*f540*/  IMAD.MOV.U32 R29, RZ, RZ, R118 ;  /* 0x000000ffff1d7224 */ /* 0x000fe200078e0076 */
[----:B------:R-:W-:Y:S01]  /*f550*/  MOV R31, R28 ;  /* 0x0000001c001f7202 */ /* 0x000fe20000000f00 */
[C---:B------:R-:W-:Y:S01]  /*f560*/  HMMA.16816.F32 R160, R8.reuse, R18, R160 ;  /* 0x0000001208a0723c */ /* 0x040fe200000018a0 */
[----:B------:R-:W-:Y:S01]  /*f570*/  MOV R28, R119 ;  /* 0x00000077001c7202 */ /* 0x000fe20000000f00 */
[----:B------:R-:W4:Y:S01]  /*f580*/  LDSM.16.MT88.4 R16, [R194+0x1a800] ;  /* 0x01a80000c210783b */ /* 0x000f220000004200 */
[----:B------:R-:W-:Y:S01]  /*f590*/  MOV R118, R33 ;  /* 0x0000002100767202 */ /* 0x000fe20000000f00 */
[----:B------:R-:W-:Y:S02]  /*f5a0*/  IMAD.MOV.U32 R119, RZ, RZ, R32 ;  /* 0x000000ffff777224 */ /* 0x000fe400078e0020 */
[----:B------:R-:W-:Y:S02]  /*f5b0*/  LDSM.16.MT88.4 R32, [R196+0x1a800] ;  /* 0x01a80000c420783b */ /* 0x000fe40000004200 */
[----:B------:R-:W-:Y:S02]  /*f5c0*/  HMMA.16816.F32 R88, R8, R24, R88 ;  /* 0x000000180858723c */ /* 0x000fe40000001858 */
[----:B------:R-:W2:Y:S01]  /*f5d0*/  LDSM.16.MT88.4 R24, [R194+0x18800] ;  /* 0x01880000c218783b */ /* 0x000ea20000004200 */
[----:B------:R-:W-:-:S02]  /*f5e0*/  IMAD.MOV.U32 R30, RZ, RZ, R117 ;  /* 0x000000ffff1e7224 */ /* 0x000fc400078e0075 */
[----:B------:R-:W-:Y:S01]  /*f5f0*/  IMAD.MOV.U32 R3, RZ, RZ, R116 ;  /* 0x000000ffff037224 */ /* 0x000fe200078e0074 */
[----:B------:R-:W2:Y:S01]  /*f600*/  LDSM.16.MT88.4 R8, [R193+0x1a800] ;  /* 0x01a80000c108783b */ /* 0x000ea20000004200 */
[----:B------:R-:W-:Y:S01]  /*f610*/  IMAD.MOV.U32 R116, RZ, RZ, R31 ;  /* 0x000000ffff747224 */ /* 0x000fe200078e001f */
[C---:B-1----:R-:W-:Y:S01]  /*f620*/  HMMA.16816.F32 R176, R4.reuse, R12, R76 ;  /* 0x0000000c04b0723c */ /* 0x042fe2000000184c */
[----:B------:R-:W-:Y:S01]  /*f630*/  IMAD.MOV.U32 R247, RZ, RZ, R173 ;  /* 0x000000fffff77224 */ /* 0x000fe200078e00ad */
[----:B------:R1:W5:Y:S06]  /*f640*/  LDL.LU R251, [R1+0x1f4] ;  /* 0x0001f40001fb7983 */ /* 0x00036c0000300800 */
[C---:B---3--:R-:W-:Y:S08]  /*f650*/  HMMA.16816.F32 R184, R4.reuse, R20, R92 ;  /* 0x0000001404b8723c */ /* 0x048ff0000000185c */
[C---:B----4-:R-:W-:Y:S01]  /*f660*/  HMMA.16816.F32 R140, R4.reuse, R16, R48 ;  /* 0x00000010048c723c */ /* 0x050fe20000001830 */
[----:B------:R-:W-:Y:S01]  /*f670*/  IMAD.MOV.U32 R93, RZ, RZ, R30 ;  /* 0x000000ffff5d7224 */ /* 0x000fe200078e001e */
[----:B------:R-:W-:Y:S01]  /*f680*/  MOV R95, R28 ;  /* 0x0000001c005f7202 */ /* 0x000fe20000000f00 */
[----:B------:R-:W-:Y:S01]  /*f690*/  IMAD.MOV.U32 R94, RZ, RZ, R29 ;  /* 0x000000ffff5e7224 */ /* 0x000fe200078e001d */
[----:B------:R1:W5:Y:S04]  /*f6a0*/  LDL.LU R250, [R1+0x1f0] ;  /* 0x0001f00001fa7983 */ /* 0x0003680000300800 */
[----:B------:R-:W-:Y:S01]  /*f6b0*/  LDSM.16.MT88.4 R28, [R195+0x1a800] ;  /* 0x01a80000c31c783b */ /* 0x000fe20000004200 */
[C---:B------:R-:W-:Y:S08]  /*f6c0*/  HMMA.16816.F32 R108, R4.reuse, R18, R108 ;  /* 0x00000012046c723c */ /* 0x040ff0000000186c */
[C---:B--2---:R-:W-:Y:S08]  /*f6d0*/  HMMA.16816.F32 R240, R4.reuse, R24, R132 ;  /* 0x0000001804f0723c */ /* 0x044ff00000001884 */
[C---:B------:R-:W-:Y:S01]  /*f6e0*/  HMMA.16816.F32 R236, R4.reuse, R26, R112 ;  /* 0x0000001a04ec723c */ /* 0x040fe20000001870 */
[----:B------:R-:W2:Y:S07]  /*f6f0*/  LDSM.16.MT88.4 R24, [R193+0x1c800] ;  /* 0x01c80000c118783b */ /* 0x000eae0000004200 */
[----:B------:R-:W-:Y:S01]  /*f700*/  HMMA.16816.F32 R180, R4, R22, R84 ;  /* 0x0000001604b4723c */ /* 0x000fe20000001854 */
[----:B------:R-:W3:Y:S01]  /*f710*/  LDSM.16.MT88.4 R20, [R194+0x1c800] ;  /* 0x01c80000c214783b */ /* 0x000ee20000004200 */
[----:B------:R-:W-:Y:S01]  /*f720*/  MOV R92, R172 ;  /* 0x000000ac005c7202 */ /* 0x000fe20000000f00 */
[----:B------:R-:W-:-:S02]  /*f730*/  IMAD.MOV.U32 R117, RZ, RZ, R38 ;  /* 0x000000ffff757224 */ /* 0x000fc400078e0026 */
[----:B------:R1:W5:Y:S03]  /*f740*/  LDL.LU R245, [R1+0x1ec] ;  /* 0x0001ec0001f57983 */ /* 0x0003660000300800 */
[----:B------:R-:W-:Y:S01]  /*f750*/  HMMA.16816.F32 R16, R4, R32, R128 ;  /* 0x000000200410723c */ /* 0x000fe20000001880 */
[----:B------:R-:W-:Y:S02]  /*f760*/  IMAD.MOV.U32 R87, RZ, RZ, R174 ;  /* 0x000000ffff577224 */ /* 0x000fe400078e00ae */
[----:B------:R-:W-:-:S05]  /*f770*/  IMAD.MOV.U32 R86, RZ, RZ, R175 ;  /* 0x000000ffff567224 */ /* 0x000fca00078e00af */
[----:B------:R-:W-:Y:S01]  /*f780*/  HMMA.16816.F32 R132, R4, R10, R60 ;  /* 0x0000000a0484723c */ /* 0x000fe2000000183c */
[----:B------:R-:W-:Y:S01]  /*f790*/  IMAD.MOV.U32 R78, RZ, RZ, R87 ;  /* 0x000000ffff4e7224 */ /* 0x000fe200078e0057 */
[----:B------:R-:W-:-:S06]  /*f7a0*/  MOV R87, R95 ;  /* 0x0000005f00577202 */ /* 0x000fcc0000000f00 */
[C---:B------:R-:W-:Y:S01]  /*f7b0*/  HMMA.16816.F32 R112, R4.reuse, R8, R72 ;  /* 0x000000080470723c */ /* 0x040fe20000001848 */
[----:B------:R-:W-:Y:S01]  /*f7c0*/  LDSM.16.MT88.4 R8, [R195+0x1c800] ;  /* 0x01c80000c308783b */ /* 0x000fe20000004200 */
[----:B------:R-:W-:Y:S01]  /*f7d0*/  MOV R77, R92 ;  /* 0x0000005c004d7202 */ /* 0x000fe20000000f00 */
[----:B------:R-:W-:Y:S02]  /*f7e0*/  IMAD.MOV.U32 R85, RZ, RZ, R93 ;  /* 0x000000ffff557224 */ /* 0x000fe400078e005d */
[----:B------:R-:W-:Y:S01]  /*f7f0*/  IMAD.MOV.U32 R84, RZ, RZ, R3 ;  /* 0x000000ffff547224 */ /* 0x000fe200078e0003 */
[----:B------:R-:W-:Y:S01]  /*f800*/  MOV R38, R111 ;  /* 0x0000006f00267202 */ /* 0x000fe20000000f00 */
[----:B------:R-:W-:Y:S01]  /*f810*/  IMAD.MOV.U32 R219, RZ, RZ, R110 ;  /* 0x000000ffffdb7224 */ /* 0x000fe200078e006e */
[----:B------:R-:W-:Y:S01]  /*f820*/  HMMA.16816.F32 R172, R4, R14, R64 ;  /* 0x0000000e04ac723c */ /* 0x000fe20000001840 */
[----:B------:R-:W-:Y:S01]  /*f830*/  MOV R63, R19 ;  /* 0x00000013003f7202 */ /* 0x000fe20000000f00 */
[----:B------:R-:W-:Y:S01]  /*f840*/  IMAD.MOV.U32 R33, RZ, RZ, R17 ;  /* 0x000000ffff217224 */ /* 0x000fe200078e0011 */
[----:B------:R-:W4:Y:S01]  /*f850*/  LDSM.16.MT88.4 R12, [R196+0x1c800] ;  /* 0x01c80000c40c783b */ /* 0x000f220000004200 */
[----:B------:R-:W-:-:S03]  /*f860*/  IMAD.MOV.U32 R95, RZ, RZ, R16 ;  /* 0x000000ffff5f7224 */ /* 0x000fc600078e0010 */
[----:B------:R-:W-:Y:S01]  /*f870*/  IMAD.MOV.U32 R64, RZ, RZ, R18 ;  /* 0x000000ffff407224 */ /* 0x000fe200078e0012 */
[----:B------:R1:W5:Y:S01]  /*f880*/  LDL.LU R244, [R1+0x1e8] ;  /* 0x0001e80001f47983 */ /* 0x0003620000300800 */
[----:B------:R-:W-:Y:S01]  /*f890*/  HMMA.16816.F32 R16, R4, R34, R104 ;  /* 0x000000220410723c */ /* 0x000fe20000001868 */
[----:B------:R-:W-:Y:S01]  /*f8a0*/  IMAD.MOV.U32 R79, RZ, RZ, R86 ;  /* 0x000000ffff4f7224 */ /* 0x000fe200078e0056 */
[----:B------:R-:W-:Y:S01]  /*f8b0*/  MOV R66, R118 ;  /* 0x0000007600427202 */ /* 0x000fe20000000f00 */
[----:B------:R-:W-:-:S05]  /*f8c0*/  IMAD.MOV.U32 R65, RZ, RZ, R117 ;  /* 0x000000ffff417224 */ /* 0x000fca00078e0075 */
[C---:B--2---:R-:W-:Y:S01]  /*f8d0*/  HMMA.16816.F32 R128, R4.reuse, R24, R120 ;  /* 0x000000180480723c */ /* 0x044fe20000001878 */
[----:B------:R-:W-:Y:S01]  /*f8e0*/  IMAD.MOV.U32 R67, RZ, RZ, R119 ;  /* 0x000000ffff437224 */ /* 0x000fe200078e0077 */
[----:B------:R-:W-:Y:S01]  /*f8f0*/  MOV R74, R87 ;  /* 0x00000057004a7202 */ /* 0x000fe20000000f00 */
[----:B------:R-:W-:Y:S01]  /*f900*/  IMAD.MOV.U32 R61, RZ, RZ, R109 ;  /* 0x000000ffff3d7224 */ /* 0x000fe200078e006d */
[----:B------:R-:W-:Y:S01]  /*f910*/  MOV R62, R108 ;  /* 0x0000006c003e7202 */ /* 0x000fe20000000f00 */
[----:B------:R1:W5:Y:S03]  /*f920*/  LDL.LU R235, [R1+0x1e4] ;  /* 0x0001e40001eb7983 */ /* 0x0003660000300800 */
[----:B------:R-:W-:Y:S01]  /*f930*/  HMMA.16816.F32 R104, R4, R28, R124 ;  /* 0x0000001c0468723c */ /* 0x000fe2000000187c */
[----:B------:R-:W-:-:S07]  /*f940*/  IMAD.MOV.U32 R86, RZ, RZ, R94 ;  /* 0x000000ffff567224 */ /* 0x000fce00078e005e */
[----:B------:R-:W-:Y:S01]  /*f950*/  MOV R60, R18 ;  /* 0x00000012003c7202 */ /* 0x000fe20000000f00 */
[C---:B------:R-:W-:Y:S01]  /*f960*/  HMMA.16816.F32 R28, R4.reuse, R30, R100 ;  /* 0x0000001e041c723c */ /* 0x040fe20000001864 */
[----:B------:R-:W-:Y:S01]  /*f970*/  IMAD.MOV.U32 R3, RZ, RZ, R16 ;  /* 0x000000ffff037224 */ /* 0x000fe200078e0010 */
[----:B------:R-:W-:Y:S01]  /*f980*/  MOV R34, R19 ;  /* 0x0000001300227202 */ /* 0x000fe20000000f00 */
[----:B------:R-:W-:Y:S01]  /*f990*/  IMAD.MOV.U32 R72, RZ, RZ, R17 ;  /* 0x000000ffff487224 */ /* 0x000fe200078e0011 */
[----:B------:R-:W-:Y:S01]  /*f9a0*/  MOV R25, R2 ;  /* 0x0000000200197202 */ /* 0x000fe20000000f00 */
[----:B------:R-:W2:Y:S02]  /*f9b0*/  LDSM.16.MT88.4 R16, [R193+0x1e800] ;  /* 0x01e80000c110783b */ /* 0x000ea40000004200 */
[----:B------:R-:W-:Y:S01]  /*f9c0*/  MOV R102, R64 ;  /* 0x0000004000667202 */ /* 0x000fe20000000f00 */
[----:B------:R-:W-:Y:S01]  /*f9d0*/  IMAD.MOV.U32 R64, RZ, RZ, R116 ;  /* 0x000000ffff407224 */ /* 0x000fe200078e0074 */
[C---:B---3--:R-:W-:Y:S01]  /*f9e0*/  HMMA.16816.F32 R120, R4.reuse, R20, R88 ;  /* 0x000000140478723c */ /* 0x048fe20000001858 */
[----:B------:R-:W-:Y:S01]  /*f9f0*/  IMAD.MOV.U32 R100, RZ, RZ, R78 ;  /* 0x000000ffff647224 */ /* 0x000fe200078e004e */
[----:B------:R-:W-:Y:S01]  /*fa00*/  MOV R35, R77 ;  /* 0x0000004d00237202 */ /* 0x000fe20000000f00 */
[----:B------:R-:W-:Y:S01]  /*fa10*/  IMAD.MOV.U32 R24, RZ, RZ, R0 ;  /* 0x000000ffff187224 */ /* 0x000fe200078e0000 */
[----:B------:R1:W5:Y:S04]  /*fa20*/  LDL.LU R234, [R1+0x1e0] ;  /* 0x0001e00001ea7983 */ /* 0x0003680000300800 */
[----:B------:R-:W-:Y:S01]  /*fa30*/  HMMA.16816.F32 R116, R4, R22, R80 ;  /* 0x000000160474723c */ /* 0x000fe20000001850 */
[----:B------:R-:W-:Y:S06]  /*fa40*/  LDSM.16.MT88.4 R20, [R195+0x1e800] ;  /* 0x01e80000c314783b */ /* 0x000fec0000004200 */
[----:B------:R-:W-:Y:S01]  /*fa50*/  IMAD.MOV.U32 R94, RZ, RZ, R29 ;  /* 0x000000ffff5e7224 */ /* 0x000fe200078e001d */
[----:B------:R-:W-:Y:S01]  /*fa60*/  MOV R93, R30 ;  /* 0x0000001e005d7202 */ /* 0x000fe20000000f00 */
[----:B------:R-:W-:-:S02]  /*fa70*/  IMAD.MOV.U32 R92, RZ, RZ, R31 ;  /* 0x000000ffff5c7224 */ /* 0x000fc400078e001f */
[----:B------:R-:W-:Y:S01]  /*fa80*/  IMAD.MOV.U32 R32, RZ, RZ, R28 ;  /* 0x000000ffff207224 */ /* 0x000fe200078e001c */
[----:B------:R-:W-:Y:S01]  /*fa90*/  LOP3.LUT R2, R37, R203, R204, 0x96, !PT ;  /* 0x000000cb25027212 */ /* 0x000fe200078e96cc */
[----:B------:R-:W3:Y:S01]  /*faa0*/  LDSM.16.MT88.4 R28, [R194+0x1e800] ;  /* 0x01e80000c21c783b */ /* 0x000ee20000004200 */
[----:B------:R-:W-:Y:S01]  /*fab0*/  LOP3.LUT R0, R191, R202, R36, 0x96, !PT ;  /* 0x000000cabf007212 */ /* 0x000fe200078e9624 */
        /* <DEDUP_REMOVED lines=9> */
[----:B------:R-:W-:Y:S02]  /*fb50*/  IMAD.MOV.U32 R50, RZ, RZ, R106 ;  /* 0x000000ffff327224 */ /* 0x000fe400078e006a */
[----:B------:R-:W-:Y:S02]  /*fb60*/  IMAD.MOV.U32 R48, RZ, RZ, R104 ;  /* 0x000000ffff307224 */ /* 0x000fe400078e0068 */
[----:B------:R-:W-:Y:S01]  /*fb70*/  IMAD.MOV.U32 R90, RZ, RZ, R74 ;  /* 0x000000ffff5a7224 */ /* 0x000fe200078e004a */
[----:B------:R-:W-:Y:S01]  /*fb80*/  HMMA.16816.F32 R84, R4, R10, R52 ;  /* 0x0000000a0454723c */ /* 0x000fe20000001834 */
[----:B------:R-:W-:-:S07]  /*fb90*/  IMAD.MOV.U32 R100, RZ, RZ, R3 ;  /* 0x000000ffff647224 */ /* 0x000fce00078e0003 */
[----:B------:R-:W-:Y:S01]  /*fba0*/  HMMA.16816.F32 R124, R4, R26, R96 ;  /* 0x0000001a047c723c */ /* 0x000fe20000001860 */
[----:B------:R-:W-:-:S04]  /*fbb0*/  IMAD.WIDE.U32 R2, R2, -0x2daee0ad, RZ ;  /* 0xd2511f5302027825 */ /* 0x000fc800078e00ff */
[----:B------:R-:W-:Y:S01]  /*fbc0*/  IMAD.MOV.U32 R75, RZ, RZ, R79 ;  /* 0x000000ffff4b7224 */ /* 0x000fe200078e004f */
[----:B------:R-:W-:Y:S01]  /*fbd0*/  MOV R91, R64 ;  /* 0x00000040005b7202 */ /* 0x000fe20000000f00 */
[----:B------:R-:W-:Y:S01]  /*fbe0*/  IMAD.WIDE.U32 R10, R0, -0x2daee0ad, RZ ;  /* 0xd2511f53000a7825 */ /* 0x000fe200078e00ff */
[----:B------:R-:W-:Y:S01]  /*fbf0*/  HMMA.16816.F32 R104, R4, R14, R56 ;  /* 0x0000000e0468723c */ /* 0x000fe20000001838 */
[----:B------:R-:W4:Y:S01]  /*fc00*/  LDSM.16.MT88.4 R12, [R196+0x1e800] ;  /* 0x01e80000c40c783b */ /* 0x000f220000004200 */
[----:B------:R-:W-:Y:S02]  /*fc10*/  LOP3.LUT R3, R3, R199, R200, 0x96, !PT ;  /* 0x000000c703037212 */ /* 0x000fe400078e96c8 */
[----:B------:R-:W-:Y:S01]  /*fc20*/  LOP3.LUT R0, R11, R198, R2, 0x96, !PT ;  /* 0x000000c60b007212 */ /* 0x000fe200078e9602 */
[----:B------:R-:W-:Y:S01]  /*fc30*/  IMAD.MOV.U32 R89, RZ, RZ, R73 ;  /* 0x000000ffff597224 */ /* 0x000fe200078e0049 */
[----:B------:R-:W-:Y:S01]  /*fc40*/  MOV R73, R222 ;  /* 0x000000de00497202 */ /* 0x000fe20000000f00 */
[----:B------:R-:W-:Y:S01]  /*fc50*/  IMAD.MOV.U32 R74, RZ, RZ, R223 ;  /* 0x000000ffff4a7224 */ /* 0x000fe200078e00df */
[----:B------:R1:W5:Y:S01]  /*fc60*/  LDL.LU R233, [R1+0x1dc] ;  /* 0x0001dc0001e97983 */ /* 0x0003620000300800 */
[----:B------:R-:W-:-:S02]  /*fc70*/  IMAD.MOV.U32 R71, RZ, RZ, R24 ;  /* 0x000000ffff477224 */ /* 0x000fc400078e0018 */
[----:B------:R-:W-:-:S04]  /*fc80*/  IMAD.WIDE.U32 R2, R3, -0x326172a9, RZ ;  /* 0xcd9e8d5703027825 */ /* 0x000fc800078e00ff */
[----:B------:R-:W-:Y:S01]  /*fc90*/  IMAD.WIDE.U32 R222, R0, -0x326172a9, RZ ;  /* 0xcd9e8d5700de7825 */ /* 0x000fe200078e00ff */
[----:B------:R-:W-:-:S03]  /*fca0*/  LOP3.LUT R0, R3, R71, R190, 0x96, !PT ;  /* 0x0000004703007212 */ /* 0x000fc600078e96be */
[----:B------:R-:W-:Y:S01]  /*fcb0*/  IMAD.MOV.U32 R82, RZ, RZ, R35 ;  /* 0x000000ffff527224 */ /* 0x000fe200078e0023 */
[----:B------:R-:W-:Y:S01]  /*fcc0*/  LOP3.LUT R2, R223, R81, R2, 0x96, !PT ;  /* 0x00000051df027212 */ /* 0x000fe200078e9602 */
        /* <DEDUP_REMOVED lines=13> */
[----:B--2---:R-:W-:Y:S01]  /*fda0*/  HMMA.16816.F32 R76, R4, R16, R40 ;  /* 0x00000010044c723c */ /* 0x004fe20000001828 */
[----:B------:R-:W-:Y:S01]  /*fdb0*/  IMAD.WIDE.U32 R8, R0, -0x2daee0ad, RZ ;  /* 0xd2511f5300087825 */ /* 0x000fe200078e00ff */
[----:B------:R-:W-:Y:S01]  /*fdc0*/  MOV R89, R100 ;  /* 0x0000006400597202 */ /* 0x000fe20000000f00 */
[----:B------:R-:W-:Y:S02]  /*fdd0*/  LDSM.16.MT88.4 R44, [R194+0x1b000] ;  /* 0x01b00000c22c783b */ /* 0x000fe40000004200 */
[----:B------:R-:W-:Y:S01]  /*fde0*/  IMAD.WIDE.U32 R138, R2, -0x2daee0ad, RZ ;  /* 0xd2511f53028a7825 */ /* 0x000fe200078e00ff */
[----:B------:R-:W-:Y:S01]  /*fdf0*/  MOV R25, R60 ;  /* 0x0000003c00197202 */ /* 0x000fe20000000f00 */
[----:B------:R1:W5:Y:S02]  /*fe00*/  LDL.LU R232, [R1+0x1d8] ;  /* 0x0001d80001e87983 */ /* 0x0003640000300800 */
[----:B------:R-:W-:Y:S01]  /*fe10*/  IMAD.MOV.U32 R59, RZ, RZ, R88 ;  /* 0x000000ffff3b7224 */ /* 0x000fe200078e0058 */
[----:B------:R-:W-:Y:S01]  /*fe20*/  MOV R100, R48 ;  /* 0x0000003000647202 */ /* 0x000fe20000000f00 */
[----:B------:R-:W-:-:S02]  /*fe30*/  IMAD.MOV.U32 R35, RZ, RZ, R62 ;  /* 0x000000ffff237224 */ /* 0x000fc400078e003e */
[----:B------:R-:W-:Y:S01]  /*fe40*/  IMAD.MOV.U32 R33, RZ, RZ, R61 ;  /* 0x000000ffff217224 */ /* 0x000fe200078e003d */
[----:B------:R-:W-:Y:S01]  /*fe50*/  LOP3.LUT R2, R139, R75, R8, 0x96, !PT ;  /* 0x0000004b8b027212 */ /* 0x000fe200078e9608 */
[C---:B---3--:R-:W-:Y:S01]  /*fe60*/  HMMA.16816.F32 R60, R4.reuse, R28, R152 ;  /* 0x0000001c043c723c */ /* 0x048fe20000001898 */
[----:B------:R-:W-:Y:S01]  /*fe70*/  LOP3.LUT R0, R9, R197, R10, 0x96, !PT ;  /* 0x000000c509007212 */ /* 0x000fe200078e960a */
[----:B------:R-:W-:Y:S02]  /*fe80*/  IMAD.MOV.U32 R27, RZ, RZ, R66 ;  /* 0x000000ffff1b7224 */ /* 0x000fe400078e0042 */
        /* <DEDUP_REMOVED lines=16> */
[----:B------:R-:W-:Y:S01]  /*ff90*/  HMMA.16816.F32 R52, R4, R30, R160 ;  /* 0x0000001e0434723c */ /* 0x000fe200000018a0 */
[----:B------:R-:W-:-:S02]  /*ffa0*/  IMAD.MOV.U32 R68, RZ, RZ, R103 ;  /* 0x000000ffff447224 */ /* 0x000fc400078e0067 */
[----:B------:R-:W-:Y:S01]  /*ffb0*/  IMAD.MOV.U32 R90, RZ, RZ, R72 ;  /* 0x000000ffff5a7224 */ /* 0x000fe200078e0048 */
[----:B------:R-:W-:Y:S01]  /*ffc0*/  PRMT R43, R221, 0x7054, R221 ;  /* 0x00007054dd2b7816 */ /* 0x000fe200000000dd */
[----:B------:R-:W-:Y:S01]  /*ffd0*/  IMAD.MOV.U32 R147, RZ, RZ, R94 ;  /* 0x000000ffff937224 */ /* 0x000fe200078e005e */
[----:B------:R-:W-:Y:S01]  /*ffe0*/  LDSM.16.MT88.4 R16, [R195+0x19000] ;  /* 0x01900000c310783b */ /* 0x000fe20000004200 */
[----:B------:R-:W-:Y:S01]  /*fff0*/  IMAD.WIDE.U32 R2, R2, -0x326172a9, RZ ;  /* 0xcd9e8d5702027825 */ /* 0x000fe200078e00ff */
[C---:B------:R-:W-:Y:S02]  /*10000*/  HMMA.16816.F32 R100, R4.reuse, R20, R156 ;  /* 0x000000140464723c */ /* 0x040fe4000000189c */
[----:B------:R1:W5:Y:S01]  /*10010*/  LDL.LU R231, [R1+0x1d4] ;  /* 0x0001d40001e77983 */ /* 0x0003620000300800 */
[----:B------:R-:W-:Y:S01]  /*10020*/  IMAD.WIDE.U32 R8, R0, -0x326172a9, RZ ;  /* 0xcd9e8d5700087825 */ /* 0x000fe200078e00ff */
[----:B------:R-:W-:Y:S02]  /*10030*/  MOV R80, R27 ;  /* 0x0000001b00507202 */ /* 0x000fe40000000f00 */
[----:B------:R-:W-:Y:S02]  /*10040*/  LDSM.16.MT88.4 R28, [R193+0x19000] ;  /* 0x01900000c11c783b */ /* 0x000fe40000004200 */
[C---:B------:R-:W-:Y:S02]  /*10050*/  HMMA.16816.F32 R92, R4.reuse, R22, R148 ;  /* 0x00000016045c723c */ /* 0x040fe40000001894 */
[----:B------:R-:W2:Y:S01]  /*10060*/  LDSM.16.MT88.4 R20, [R196+0x19000] ;  /* 0x01900000c414783b */ /* 0x000ea20000004200 */
[----:B------:R-:W-:Y:S01]  /*10070*/  LOP3.LUT R0, R3, R191, R8, 0x96, !PT ;  /* 0x000000bf03007212 */ /* 0x000fe200078e9608 */
[----:B------:R-:W-:Y:S01]  /*10080*/  IMAD.MOV.U32 R146, RZ, RZ, R32 ;  /* 0x000000ffff927224 */ /* 0x000fe200078e0020 */
[C---:B------:R-:W-:Y:S01]  /*10090*/  LOP3.LUT R10, R2.reuse, 0xffff, RZ, 0xc0, !PT ;  /* 0x0000ffff020a7812 */ /* 0x040fe200078ec0ff */
        /* <DEDUP_REMOVED lines=8> */
[----:B----4-:R-:W-:Y:S01]  /*10120*/  HMMA.16816.F32 R72, R4, R14, R164 ;  /* 0x0000000e0448723c */ /* 0x010fe200000018a4 */
[----:B------:R-:W-:Y:S01]  /*10130*/  MOV R27, R51 ;  /* 0x00000033001b7202 */ /* 0x000fe20000000f00 */
[----:B------:R-:W-:Y:S01]  /*10140*/  IMAD.MOV.U32 R161, RZ, RZ, R71 ;  /* 0x000000ffffa17224 */ /* 0x000fe200078e0047 */
[----:B------:R-:W-:-:S02]  /*10150*/  SHF.R.U32.HI R3, RZ, 0x10, R0 ;  /* 0x00000010ff037819 */ /* 0x000fc40000011600 */
[----:B------:R-:W-:Y:S02]  /*10160*/  MOV R160, R70 ;  /* 0x0000004600a07202 */ /* 0x000fe40000000f00 */
[----:B------:R-:W-:Y:S01]  /*10170*/  MOV R163, R81 ;  /* 0x0000005100a37202 */ /* 0x000fe20000000f00 */
[----:B------:R-:W-:Y:S01]  /*10180*/  HMMA.16816.F32 R48, R4, R12, R168 ;  /* 0x0000000c0430723c */ /* 0x000fe200000018a8 */
[----:B------:R-:W-:Y:S01]  /*10190*/  SHF.R.U32.HI R10, RZ, 0x8, R10 ;  /* 0x00000008ff0a7819 */ /* 0x000fe2000001160a */
[----:B------:R-:W-:Y:S01]  /*101a0*/  IMAD.MOV.U32 R162, RZ, RZ, R80 ;  /* 0x000000ffffa27224 */ /* 0x000fe200078e0050 */
[----:B------:R-:W-:Y:S01]  /*101b0*/  MOV R71, R24 ;  /* 0x0000001800477202 */ /* 0x000fe20000000f00 */
[----:B------:R-:W-:Y:S01]  /*101c0*/  IMAD.MOV.U32 R145, RZ, RZ, R36 ;  /* 0x000000ffff917224 */ /* 0x000fe200078e0024 */
[----:B------:R-:W-:Y:S01]  /*101d0*/  MOV R144, R147 ;  /* 0x0000009300907202 */ /* 0x000fe20000000f00 */
[----:B------:R-:W-:Y:S01]  /*101e0*/  IMAD.MOV.U32 R159, RZ, RZ, R68 ;  /* 0x000000ffff9f7224 */ /* 0x000fe200078e0044 */
[----:B------:R-:W-:Y:S01]  /*101f0*/  LOP3.LUT R5, R0, 0xff, RZ, 0xc0, !PT ;  /* 0x000000ff00057812 */ /* 0x000fe200078ec0ff */
[----:B------:R1:W5:Y:S01]  /*10200*/  LDL.LU R230, [R1+0x1d0] ;  /* 0x0001d00001e67983 */ /* 0x0003620000300800 */
[----:B------:R-:W-:-:S02]  /*10210*/  SHF.R.U32.HI R4, RZ, 0x18, R0 ;  /* 0x00000018ff047819 */ /* 0x000fc40000011600 */
[----:B------:R-:W-:Y:S01]  /*10220*/  SHF.R.U32.HI R0, RZ, 0x8, R2 ;  /* 0x00000008ff007819 */ /* 0x000fe20000011602 */
[----:B------:R-:W-:Y:S01]  /*10230*/  IMAD.MOV.U32 R81, RZ, RZ, R26 ;  /* 0x000000ffff517224 */ /* 0x000fe200078e001a */
[----:B------:R-:W-:Y:S01]  /*10240*/  LOP3.LUT R2, R3, 0xff, RZ, 0xc0, !PT ;  /* 0x000000ff03027812 */ /* 0x000fe200078ec0ff */
[----:B------:R-:W-:Y:S01]  /*10250*/  IMAD.MOV.U32 R70, RZ, RZ, R27 ;  /* 0x000000ffff467224 */ /* 0x000fe200078e001b */
[----:B------:R-:W-:Y:S01]  /*10260*/  PRMT R0, R5, 0x5410, R0 ;  /* 0x0000541005007816 */ /* 0x000fe20000000000 */
[----:B------:R-:W-:Y:S01]  /*10270*/  IMAD.MOV.U32 R80, RZ, RZ, R25 ;  /* 0x000000ffff507224 */ /* 0x000fe200078e0019 */
[----:B------:R-:W-:Y:S01]  /*10280*/  PRMT R2, R2, 0x5410, R4 ;  /* 0x0000541002027816 */ /* 0x000fe20000000004 */
[----:B------:R-:W3:Y:S01]  /*10290*/  LDSM.16.MT88.4 R24, [R194+0x19000] ;  /* 0x01900000c218783b */ /* 0x000ee20000004200 */
[----:B------:R-:W-:Y:S01]  /*102a0*/  LOP3.LUT R4, R8, 0xff, RZ, 0xc0, !PT ;  /* 0x000000ff08047812 */ /* 0x000fe200078ec0ff */
[--C-:B------:R-:W-:Y:S01]  /*102b0*/  HSET2.LE.AND R0, R0, R43.reuse, PT ;  /* 0x0000002b00007233 */ /* 0x100fe20003803000 */
[----:B------:R-:W-:Y:S01]  /*102c0*/  PRMT R10, R11, 0x5410, R10 ;  /* 0x000054100b0a7816 */ /* 0x000fe2000000000a */
[----:B------:R-:W-:Y:S01]  /*102d0*/  IMAD.MOV.U32 R155, RZ, RZ, R146 ;  /* 0x000000ffff9b7224 */ /* 0x000fe200078e0092 */
        /* <DEDUP_REMOVED lines=9> */
[----:B------:R-:W4:Y:S01]  /*10370*/  LDSM.16.MT88.4 R12, [R193+0x1b000] ;  /* 0x01b00000c10c783b */ /* 0x000f220000004200 */
[----:B------:R-:W-:Y:S01]  /*10380*/  LOP3.LUT R7, R39, R0, RZ, 0xc0, !PT ;  /* 0x0000000027077212 */ /* 0x000fe200078ec0ff */
[----:B------:R-:W-:-:S02]  /*10390*/  IMAD.MOV.U32 R146, RZ, RZ, R37 ;  /* 0x000000ffff927224 */ /* 0x000fc400078e0025 */
[----:B------:R-:W-:Y:S01]  /*103a0*/  IMAD.MOV.U32 R37, RZ, RZ, R42 ;  /* 0x000000ffff257224 */ /* 0x000fe200078e002a */
[----:B------:R-:W-:Y:S01]  /*103b0*/  MOV R151, R80 ;  /* 0x0000005000977202 */ /* 0x000fe20000000f00 */
[----:B------:R-:W-:Y:S01]  /*103c0*/  IMAD.MOV.U32 R165, RZ, RZ, R81 ;  /* 0x000000ffffa57224 */ /* 0x000fe200078e0051 */
[----:B------:R-:W-:Y:S01]  /*103d0*/  MOV R164, R83 ;  /* 0x0000005300a47202 */ /* 0x000fe20000000f00 */
[----:B------:R-:W-:Y:S01]  /*103e0*/  IMAD.MOV.U32 R158, RZ, RZ, R37 ;  /* 0x000000ffff9e7224 */ /* 0x000fe200078e0025 */
[----:B--2---:R-:W-:Y:S01]  /*103f0*/  HMMA.16816.F32 R80, R4, R22, R180 ;  /* 0x000000160450723c */ /* 0x004fe200000018b4 */
[----:B------:R-:W-:Y:S01]  /*10400*/  MOV R157, R36 ;  /* 0x00000024009d7202 */ /* 0x000fe20000000f00 */
[----:B------:R-:W-:Y:S01]  /*10410*/  IMAD.MOV.U32 R150, RZ, RZ, R71 ;  /* 0x000000ffff967224 */ /* 0x000fe200078e0047 */
[----:B------:R-:W-:Y:S02]  /*10420*/  MOV R147, R40 ;  /* 0x0000002800937202 */ /* 0x000fe40000000f00 */
[----:B------:R-:W-:Y:S01]  /*10430*/  MOV R148, R69 ;  /* 0x0000004500947202 */ /* 0x000fe20000000f00 */
[----:B------:R-:W-:Y:S01]  /*10440*/  LDSM.16.MT88.4 R40, [R196+0x1b000] ;  /* 0x01b00000c428783b */ /* 0x000fe20000004200 */
[----:B------:R-:W-:-:S03]  /*10450*/  MOV R183, R38 ;  /* 0x0000002600b77202 */ /* 0x000fc60000000f00 */
[----:B------:R-:W2:Y:S01]  /*10460*/  LDSM.16.MT88.4 R36, [R195+0x1b000] ;  /* 0x01b00000c324783b */ /* 0x000ea20000004200 */
[C---:B------:R-:W-:Y:S01]  /*10470*/  HMMA.16816.F32 R168, R4.reuse, R28, R160 ;  /* 0x0000001c04a8723c */ /* 0x040fe200000018a0 */
[----:B------:R-:W-:Y:S01]  /*10480*/  MOV R11, R154 ;  /* 0x0000009a000b7202 */ /* 0x000fe20000000f00 */
[----:B------:R-:W-:Y:S01]  /*10490*/  IMAD.MOV.U32 R181, RZ, RZ, R33 ;  /* 0x000000ffffb57224 */ /* 0x000fe200078e0021 */
[----:B------:R-:W-:Y:S01]  /*104a0*/  MOV R180, R35 ;  /* 0x0000002300b47202 */ /* 0x000fe20000000f00 */
[----:B------:R-:W-:Y:S01]  /*104b0*/  IMAD.MOV.U32 R167, RZ, RZ, R88 ;  /* 0x000000ffffa77224 */ /* 0x000fe200078e0058 */
[----:B------:R1:W5:Y:S03]  /*104c0*/  LDL.LU R229, [R1+0x1cc] ;  /* 0x0001cc0001e57983 */ /* 0x0003660000300800 */
[C---:B---3--:R-:W-:Y:S01]  /*104d0*/  HMMA.16816.F32 R160, R4.reuse, R24, R240 ;  /* 0x0000001804a0723c */ /* 0x048fe200000018f0 */
[----:B------:R-:W-:Y:S01]  /*104e0*/  IMAD.MOV.U32 R149, RZ, RZ, R70 ;  /* 0x000000ffff957224 */ /* 0x000fe200078e0046 */
[----:B------:R1:W5:Y:S06]  /*104f0*/  LDL.LU R228, [R1+0x1c8] ;  /* 0x0001c80001e47983 */ /* 0x00036c0000300800 */
[C---:B------:R-:W-:Y:S01]  /*10500*/  HMMA.16816.F32 R56, R4.reuse, R30, R56 ;  /* 0x0000001e0438723c */ /* 0x040fe20000001838 */
[----:B------:R-:W-:Y:S01]  /*10510*/  IMAD.MOV.U32 R240, RZ, RZ, R155 ;  /* 0x000000fffff07224 */ /* 0x000fe200078e009b */
[----:B------:R-:W-:Y:S01]  /*10520*/  MOV R242, R145 ;  /* 0x0000009100f27202 */ /* 0x000fe20000000f00 */
[----:B------:R-:W-:Y:S01]  /*10530*/  IMAD.MOV.U32 R241, RZ, RZ, R144 ;  /* 0x000000fffff17224 */ /* 0x000fe200078e0090 */
[----:B------:R-:W-:Y:S04]  /*10540*/  LDSM.16.MT88.4 R28, [R194+0x1d000] ;  /* 0x01d00000c21c783b */ /* 0x000fe80000004200 */
[----:B------:R-:W-:Y:S01]  /*10550*/  HMMA.16816.F32 R152, R4, R20, R184 ;  /* 0x000000140498723c */ /* 0x000fe200000018b8 */
[----:B------:R-:W-:Y:S01]  /*10560*/  IMAD.MOV.U32 R243, RZ, RZ, R146 ;  /* 0x000000fffff37224 */ /* 0x000fe200078e0092 */
[----:B------:R-:W3:Y:S01]  /*10570*/  LDSM.16.MT88.4 R20, [R195+0x1d000] ;  /* 0x01d00000c314783b */ /* 0x000ee20000004200 */
[----:B------:R-:W-:-:S05]  /*10580*/  IMAD.MOV.U32 R156, RZ, RZ, R147 ;  /* 0x000000ffff9c7224 */ /* 0x000fca00078e0093 */
[C---:B----4-:R-:W-:Y:S01]  /*10590*/  HMMA.16816.F32 R112, R4.reuse, R12, R112 ;  /* 0x0000000c0470723c */ /* 0x050fe20000001870 */
[----:B------:R-:W-:Y:S01]  /*105a0*/  IMAD.MOV.U32 R187, RZ, RZ, R34 ;  /* 0x000000ffffbb7224 */ /* 0x000fe200078e0022 */
[----:B------:R1:W5:Y:S04]  /*105b0*/  LDL.LU R227, [R1+0x1c4] ;  /* 0x0001c40001e37983 */ /* 0x0003680000300800 */
[----:B------:R-:W4:Y:S02]  /*105c0*/  LDSM.16.MT88.4 R32, [R193+0x1d000] ;  /* 0x01d00000c120783b */ /* 0x000f240000004200 */
[C---:B------:R-:W-:Y:S02]  /*105d0*/  HMMA.16816.F32 R68, R4.reuse, R26, R236 ;  /* 0x0000001a0444723c */ /* 0x040fe400000018ec */
[----:B------:R-:W1:Y:S06]  /*105e0*/  LDSM.16.MT88.4 R24, [R196+0x1d000] ;  /* 0x01d00000c418783b */ /* 0x000e6c0000004200 */
[C---:B------:R-:W-:Y:S01]  /*105f0*/  HMMA.16816.F32 R132, R4.reuse, R14, R132 ;  /* 0x0000000e0484723c */ /* 0x040fe20000001884 */
[----:B------:R-:W-:Y:S01]  /*10600*/  IMAD.MOV.U32 R182, RZ, RZ, R219 ;  /* 0x000000ffffb67224 */ /* 0x000fe200078e00db */
[----:B------:R-:W-:Y:S01]  /*10610*/  MOV R185, R90 ;  /* 0x0000005a00b97202 */ /* 0x000fe20000000f00 */
[----:B------:R-:W-:Y:S01]  /*10620*/  IMAD.MOV.U32 R184, RZ, RZ, R89 ;  /* 0x000000ffffb87224 */ /* 0x000fe200078e0059 */
[----:B------:R1:W5:Y:S04]  /*10630*/  LDL.LU R226, [R1+0x1c0] ;  /* 0x0001c00001e27983 */ /* 0x0003680000300800 */
[----:B------:R-:W-:Y:S01]  /*10640*/  HMMA.16816.F32 R236, R4, R44, R140 ;  /* 0x0000002c04ec723c */ /* 0x000fe2000000188c */
[----:B------:R-:W-:Y:S01]  /*10650*/  IMAD.MOV.U32 R186, RZ, RZ, R91 ;  /* 0x000000ffffba7224 */ /* 0x000fe200078e005b */
[----:B------:R1:W5:Y:S01]  /*10660*/  LDL.LU R225, [R1+0x1bc] ;  /* 0x0001bc0001e17983 */ /* 0x0003620000300800 */
[----:B------:R-:W-:-:S03]  /*10670*/  IMAD.MOV.U32 R2, RZ, RZ, R11 ;  /* 0x000000ffff027224 */ /* 0x000fc600078e000b */
[----:B------:R1:W5:Y:S02]  /*10680*/  LDL.LU R224, [R1+0x1b8] ;  /* 0x0001b80001e07983 */ /* 0x0003640000300800 */
[C---:B--2---:R-:W-:Y:S08]  /*10690*/  HMMA.16816.F32 R140, R4.reuse, R36, R148 ;  /* 0x00000024048c723c */ /* 0x044ff00000001894 */
[C---:B------:R-:W-:Y:S08]  /*106a0*/  HMMA.16816.F32 R12, R4.reuse, R40, R156 ;  /* 0x00000028040c723c */ /* 0x040ff0000000189c */
[C---:B------:R-:W-:Y:S08]  /*106b0*/  HMMA.16816.F32 R144, R4.reuse, R16, R176 ;  /* 0x000000100490723c */ /* 0x040ff000000018b0 */
[C---:B------:R-:W-:Y:S08]  /*106c0*/  HMMA.16816.F32 R88, R4.reuse, R18, R172 ;  /* 0x000000120458723c */ /* 0x040ff000000018ac */
[C---:B------:R-:W-:Y:S01]  /*106d0*/  HMMA.16816.F32 R180, R4.reuse, R46, R180 ;  /* 0x0000002e04b4723c */ /* 0x040fe200000018b4 */
[----:B------:R-:W-:Y:S01]  /*106e0*/  LOP3.LUT R2, R9, R2, R222, 0x96, !PT ;  /* 0x0000000209027212 */ /* 0x000fe200078e96de */
[----:B------:R2:W5:Y:S06]  /*106f0*/  LDL.LU R220, [R1+0x1b4] ;  /* 0x0001b40001dc7983 */ /* 0x00056c0000300800 */
[----:B------:R-:W-:Y:S01]  /*10700*/  HMMA.16816.F32 R36, R4, R38, R240 ;  /* 0x000000260424723c */ /* 0x000fe200000018f0 */
        /* <DEDUP_REMOVED lines=8> */
[----:B------:R-:W-:-:S03]  /*10790*/  IMAD.MOV.U32 R156, RZ, RZ, R12 ;  /* 0x000000ffff9c7224 */ /* 0x000fc600078e000c */
[----:B------:R-:W1:Y:S01]  /*107a0*/  LDSM.16.MT88.4 R12, [R194+0x1f000] ;  /* 0x01f00000c20c783b */ /* 0x000e620000004200 */
[----:B---3--:R-:W-:Y:S03]  /*107b0*/  HMMA.16816.F32 R172, R4, R22, R84 ;  /* 0x0000001604ac723c */ /* 0x008fe60000001854 */
[----:B------:R-:W-:Y:S01]  /*107c0*/  IMAD.MOV.U32 R252, RZ, RZ, R180 ;  /* 0x000000fffffc7224 */ /* 0x000fe200078e00b4 */
[----:B------:R-:W-:Y:S01]  /*107d0*/  MOV R219, R182 ;  /* 0x000000b600db7202 */ /* 0x000fe20000000f00 */
[----:B------:R-:W-:Y:S01]  /*107e0*/  IMAD.MOV.U32 R248, RZ, RZ, R181 ;  /* 0x000000fffff87224 */ /* 0x000fe200078e00b5 */
[----:B------:R2:W5:Y:S01]  /*107f0*/  LDL.LU R218, [R1+0x1b0] ;  /* 0x0001b00001da7983 */ /* 0x0005620000300800 */
[----:B------:R-:W-:-:S04]  /*10800*/  IMAD.MOV.U32 R190, RZ, RZ, R183 ;  /* 0x000000ffffbe7224 */ /* 0x000fc800078e00b7 */
[----:B------:R-:W-:Y:S01]  /*10810*/  IMAD.MOV.U32 R143, RZ, RZ, R37 ;  /* 0x000000ffff8f7224 */ /* 0x000fe200078e0025 */
[----:B------:R-:W-:Y:S01]  /*10820*/  MOV R142, R38 ;  /* 0x00000026008e7202 */ /* 0x000fe20000000f00 */
[----:B------:R-:W-:Y:S01]  /*10830*/  IMAD.MOV.U32 R141, RZ, RZ, R39 ;  /* 0x000000ffff8d7224 */ /* 0x000fe200078e0027 */
[----:B------:R-:W-:Y:S01]  /*10840*/  MOV R140, R36 ;  /* 0x00000024008c7202 */ /* 0x000fe20000000f00 */
[C---:B------:R-:W-:Y:S01]  /*10850*/  HMMA.16816.F32 R40, R4.reuse, R42, R184 ;  /* 0x0000002a0428723c */ /* 0x040fe200000018b8 */
[----:B------:R2:W5:Y:S04]  /*10860*/  LDL.LU R217, [R1+0x1ac] ;  /* 0x0001ac0001d97983 */ /* 0x0005680000300800 */
[----:B------:R2:W5:Y:S03]  /*10870*/  LDL.LU R216, [R1+0x1a8] ;  /* 0x0001a80001d87983 */ /* 0x0005660000300800 */
[C---:B----4-:R-:W-:Y:S01]  /*10880*/  HMMA.16816.F32 R36, R4.reuse, R32, R128 ;  /* 0x000000200424723c */ /* 0x050fe20000001880 */
[----:B------:R2:W5:Y:S04]  /*10890*/  LDL.LU R215, [R1+0x1a4] ;  /* 0x0001a40001d77983 */ /* 0x0005680000300800 */
[----:B------:R2:W5:Y:S03]  /*108a0*/  LDL.LU R214, [R1+0x1a0] ;  /* 0x0001a00001d67983 */ /* 0x0005660000300800 */
[C---:B------:R-:W-:Y:S01]  /*108b0*/  HMMA.16816.F32 R32, R4.reuse, R34, R124 ;  /* 0x000000220420723c */ /* 0x040fe2000000187c */
[----:B------:R2:W5:Y:S04]  /*108c0*/  LDL.LU R213, [R1+0x19c] ;  /* 0x00019c0001d57983 */ /* 0x0005680000300800 */
[----:B------:R2:W5:Y:S03]  /*108d0*/  LDL.LU R212, [R1+0x198] ;  /* 0x0001980001d47983 */ /* 0x0005660000300800 */
[C---:B-1----:R-:W-:Y:S01]  /*108e0*/  HMMA.16816.F32 R184, R4.reuse, R24, R108 ;  /* 0x0000001804b8723c */ /* 0x042fe2000000186c */
[----:B------:R2:W5:Y:S04]  /*108f0*/  LDL.LU R211, [R1+0x194] ;  /* 0x0001940001d37983 */ /* 0x0005680000300800 */
[----:B------:R2:W5:Y:S03]  /*10900*/  LDL.LU R210, [R1+0x190] ;  /* 0x0001900001d27983 */ /* 0x0005660000300800 */
[----:B------:R-:W-:Y:S01]  /*10910*/  MOV R131, R37 ;  /* 0x0000002500837202 */ /* 0x000fe20000000f00 */
[----:B------:R-:W-:Y:S01]  /*10920*/  IMAD.MOV.U32 R130, RZ, RZ, R38 ;  /* 0x000000ffff827224 */ /* 0x000fe200078e0026 */
[----:B------:R-:W-:Y:S01]  /*10930*/  MOV R129, R39 ;  /* 0x0000002700817202 */ /* 0x000fe20000000f00 */
[----:B------:R-:W-:Y:S01]  /*10940*/  IMAD.MOV.U32 R128, RZ, RZ, R36 ;  /* 0x000000ffff807224 */ /* 0x000fe200078e0024 */
[C---:B------:R-:W-:Y:S01]  /*10950*/  HMMA.16816.F32 R180, R4.reuse, R26, R104 ;  /* 0x0000001a04b4723c */ /* 0x040fe20000001868 */
[----:B------:R2:W5:Y:S03]  /*10960*/  LDL.LU R209, [R1+0x18c] ;  /* 0x00018c0001d17983 */ /* 0x0005660000300800 */
[----:B------:R-:W-:Y:S01]  /*10970*/  MOV R39, R32 ;  /* 0x0000002000277202 */ /* 0x000fe20000000f00 */
[----:B------:R-:W-:Y:S01]  /*10980*/  IMAD.MOV.U32 R38, RZ, RZ, R33 ;  /* 0x000000ffff267224 */ /* 0x000fe200078e0021 */
[----:B------:R-:W-:Y:S01]  /*10990*/  MOV R37, R34 ;  /* 0x0000002200257202 */ /* 0x000fe20000000f00 */
[----:B------:R-:W-:Y:S01]  /*109a0*/  IMAD.MOV.U32 R36, RZ, RZ, R35 ;  /* 0x000000ffff247224 */ /* 0x000fe200078e0023 */
[C---:B------:R-:W-:Y:S01]  /*109b0*/  HMMA.16816.F32 R108, R4.reuse, R12, R60 ;  /* 0x0000000c046c723c */ /* 0x040fe2000000183c */
[----:B------:R2:W5:Y:S04]  /*109c0*/  LDL.LU R208, [R1+0x188] ;  /* 0x0001880001d07983 */ /* 0x0005680000300800 */
[----:B------:R2:W5:Y:S03]  /*109d0*/  LDL.LU R207, [R1+0x184] ;  /* 0x0001840001cf7983 */ /* 0x0005660000300800 */
[C---:B------:R-:W-:Y:S01]  /*109e0*/  HMMA.16816.F32 R32, R4.reuse, R28, R120 ;  /* 0x0000001c0420723c */ /* 0x040fe20000001878 */
[----:B------:R2:W5:Y:S04]  /*109f0*/  LDL.LU R206, [R1+0x180] ;  /* 0x0001800001ce7983 */ /* 0x0005680000300800 */
[----:B------:R2:W5:Y:S03]  /*10a00*/  LDL.LU R205, [R1+0x17c] ;  /* 0x00017c0001cd7983 */ /* 0x0005660000300800 */
[C---:B------:R-:W-:Y:S01]  /*10a10*/  HMMA.16816.F32 R24, R4.reuse, R14, R52 ;  /* 0x0000000e0418723c */ /* 0x040fe20000001834 */
[----:B------:R2:W5:Y:S04]  /*10a20*/  LDL.LU R204, [R1+0x178] ;  /* 0x0001780001cc7983 */ /* 0x0005680000300800 */
[----:B------:R2:W5:Y:S03]  /*10a30*/  LDL.LU R203, [R1+0x174] ;  /* 0x0001740001cb7983 */ /* 0x0005660000300800 */
[----:B------:R-:W-:Y:S01]  /*10a40*/  HMMA.16816.F32 R240, R4, R30, R116 ;  /* 0x0000001e04f0723c */ /* 0x000fe20000001874 */
[----:B------:R2:W5:Y:S04]  /*10a50*/  LDL.LU R202, [R1+0x170] ;  /* 0x0001700001ca7983 */ /* 0x0005680000300800 */
[----:B------:R2:W5:Y:S03]  /*10a60*/  LDL.LU.64 R200, [R1+0x168] ;  /* 0x0001680001c87983 */ /* 0x0005660000300a00 */
[----:B------:R-:W-:Y:S01]  /*10a70*/  MOV R3, R35 ;  /* 0x0000002300037202 */ /* 0x000fe20000000f00 */
[----:B------:R-:W-:-:S02]  /*10a80*/  IMAD.MOV.U32 R0, RZ, RZ, R32 ;  /* 0x000000ffff007224 */ /* 0x000fc400078e0020 */
[----:B------:R-:W-:Y:S01]  /*10a90*/  IMAD.MOV.U32 R10, RZ, RZ, R34 ;  /* 0x000000ffff0a7224 */ /* 0x000fe200078e0022 */
[----:B------:R-:W-:Y:S01]  /*10aa0*/  MOV R87, R3 ;  /* 0x0000000300577202 */ /* 0x000fe20000000f00 */
[----:B------:R-:W-:Y:S01]  /*10ab0*/  IMAD.WIDE.U32 R2, R2, -0x2daee0ad, RZ ;  /* 0xd2511f5302027825 */ /* 0x000fe200078e00ff */
[----:B------:R-:W-:Y:S01]  /*10ac0*/  MOV R11, R33 ;  /* 0x00000021000b7202 */ /* 0x000fe20000000f00 */
[----:B------:R-:W-:Y:S01]  /*10ad0*/  HMMA.16816.F32 R28, R4, R18, R64 ;  /* 0x00000012041c723c */ /* 0x000fe20000001840 */
[----:B------:R2:W5:Y:S01]  /*10ae0*/  LDL.LU R199, [R1+0x164] ;  /* 0x0001640001c77983 */ /* 0x0005620000300800 */
[----:B------:R-:W-:Y:S01]  /*10af0*/  IMAD.MOV.U32 R84, RZ, RZ, R0 ;  /* 0x000000ffff547224 */ /* 0x000fe200078e0000 */
[----:B------:R-:W-:Y:S02]  /*10b00*/  LOP3.LUT R0, R3, R249, R138, 0x96, !PT ;  /* 0x000000f903007212 */ /* 0x000fe400078e968a */
[----:B------:R-:W-:Y:S01]  /*10b10*/  LOP3.LUT R3, R2, 0xffff, RZ, 0xc0, !PT ;  /* 0x0000ffff02037812 */ /* 0x000fe200078ec0ff */
[----:B------:R-:W-:Y:S01]  /*10b20*/  IMAD.MOV.U32 R86, RZ, RZ, R10 ;  /* 0x000000ffff567224 */ /* 0x000fe200078e000a */
[----:B------:R-:W-:-:S02]  /*10b30*/  LOP3.LUT R8, R0, 0xffff, RZ, 0xc0, !PT ;  /* 0x0000ffff00087812 */ /* 0x000fc400078ec0ff */
[----:B------:R-:W-:Y:S01]  /*10b40*/  SHF.R.U32.HI R12, RZ, 0x18, R2 ;  /* 0x00000018ff0c7819 */ /* 0x000fe20000011602 */
[----:B------:R-:W-:Y:S01]  /*10b50*/  HMMA.16816.F32 R32, R4, R16, R76 ;  /* 0x000000100420723c */ /* 0x000fe2000000184c */
[--C-:B------:R-:W-:Y:S01]  /*10b60*/  SHF.R.U32.HI R9, RZ, 0x10, R0.reuse ;  /* 0x00000010ff097819 */ /* 0x100fe20000011600 */
[----:B------:R2:W5:Y:S01]  /*10b70*/  LDL.LU R198, [R1+0x160] ;  /* 0x0001600001c67983 */ /* 0x0005620000300800 */
[----:B------:R-:W-:Y:S02]  /*10b80*/  LOP3.LUT R14, R0, 0xff, RZ, 0xc0, !PT ;  /* 0x000000ff000e7812 */ /* 0x000fe400078ec0ff */
[----:B------:R-:W-:Y:S01]  /*10b90*/  SHF.R.U32.HI R13, RZ, 0x18, R0 ;  /* 0x00000018ff0d7819 */ /* 0x000fe20000011600 */
[----:B------:R2:W5:Y:S01]  /*10ba0*/  LDL.LU R197, [R1+0x15c] ;  /* 0x00015c0001c57983 */ /* 0x0005620000300800 */
[----:B------:R-:W-:Y:S02]  /*10bb0*/  SHF.R.U32.HI R0, RZ, 0x8, R3 ;  /* 0x00000008ff007819 */ /* 0x000fe40000011603 */
[----:B------:R-:W-:Y:S01]  /*10bc0*/  SHF.R.U32.HI R3, RZ, 0x8, R8 ;  /* 0x00000008ff037819 */ /* 0x000fe20000011608 */
[----:B------:R2:W5:Y:S01]  /*10bd0*/  LDL.LU R192, [R1+0x158] ;  /* 0x0001580001c07983 */ /* 0x0005620000300800 */
[----:B------:R-:W-:-:S02]  /*10be0*/  LOP3.LUT R8, R9, 0xff, RZ, 0xc0, !PT ;  /* 0x000000ff09087812 */ /* 0x000fc400078ec0ff */
[----:B------:R-:W-:Y:S01]  /*10bf0*/  SHF.R.U32.HI R10, RZ, 0x10, R2 ;  /* 0x00000010ff0a7819 */ /* 0x000fe20000011602 */
[----:B------:R-:W-:Y:S01]  /*10c00*/  IMAD.MOV.U32 R46, RZ, RZ, R41 ;  /* 0x000000ffff2e7224 */ /* 0x000fe200078e0029 */
[----:B------:R-:W-:Y:S01]  /*10c10*/  MOV R85, R11 ;  /* 0x0000000b00557202 */ /* 0x000fe20000000f00 */
[----:B------:R-:W-:Y:S01]  /*10c20*/  IMAD.MOV.U32 R45, RZ, RZ, R42 ;  /* 0x000000ffff2d7224 */ /* 0x000fe200078e002a */
[----:B------:R-:W-:Y:S01]  /*10c30*/  LOP3.LUT R11, R2, 0xff, RZ, 0xc0, !PT ;  /* 0x000000ff020b7812 */ /* 0x000fe200078ec0ff */
[----:B------:R-:W-:Y:S01]  /*10c40*/  HMMA.16816.F32 R176, R4, R20, R96 ;  /* 0x0000001404b0723c */ /* 0x000fe20000001860 */
[----:B------:R-:W-:Y:S01]  /*10c50*/  PRMT R2, R8, 0x5410, R13 ;  /* 0x0000541008027816 */ /* 0x000fe2000000000d */
[----:B------:R-:W-:Y:S01]  /*10c60*/  LDSM.16.MT88.4 R16, [R195+0x1f000] ;  /* 0x01f00000c310783b */ /* 0x000fe20000004200 */
[----:B------:R-:W-:Y:S02]  /*10c70*/  LOP3.LUT R8, R10, 0xff, RZ, 0xc0, !PT ;  /* 0x000000ff0a087812 */ /* 0x000fe400078ec0ff */
[----:B------:R-:W-:-:S02]  /*10c80*/  PRMT R67, R221, 0x7054, R221 ;  /* 0x00007054dd437816 */ /* 0x000fc400000000dd */
[----:B------:R-:W-:Y:S02]  /*10c90*/  PRMT R8, R8, 0x5410, R12 ;  /* 0x0000541008087816 */ /* 0x000fe4000000000c */
[----:B------:R-:W-:Y:S02]  /*10ca0*/  MOV R77, R131 ;  /* 0x00000083004d7202 */ /* 0x000fe40000000f00 */
[----:B------:R-:W-:Y:S01]  /*10cb0*/  MOV R131, R164 ;  /* 0x000000a400837202 */ /* 0x000fe20000000f00 */
[----:B------:R-:W-:-:S05]  /*10cc0*/  HSET2.LE.AND R8, R8, R67, PT ;  /* 0x0000004308087233 */ /* 0x000fca0003803000 */
[----:B------:R-:W-:Y:S02]  /*10cd0*/  LOP3.LUT R131, R131, R8, RZ, 0xc0, !PT ;  /* 0x0000000883837212 */ /* 0x000fe400078ec0ff */
[----:B------:R-:W-:Y:S02]  /*10ce0*/  MOV R8, R252 ;  /* 0x000000fc00087202 */ /* 0x000fe40000000f00 */
[----:B------:R-:W3:Y:S01]  /*10cf0*/  LDL R252, [R1+0xf0] ;  /* 0x0000f00001fc7983 */ /* 0x000ee20000100800 */
[----:B------:R-:W-:Y:S01]  /*10d00*/  PRMT R9, R11, 0x5410, R0 ;  /* 0x000054100b097816 */ /* 0x000fe20000000000 */
[----:B------:R-:W-:Y:S02]  /*10d10*/  IMAD.MOV.U32 R11, RZ, RZ, R190 ;  /* 0x000000ffff0b7224 */ /* 0x000fe400078e00be */
[----:B------:R-:W4:Y:S01]  /*10d20*/  LDL R190, [R1+0xb4] ;  /* 0x0000b40001be7983 */ /* 0x000f220000100800 */
[----:B------:R-:W-:Y:S02]  /*10d30*/  MOV R47, R40 ;  /* 0x00000028002f7202 */ /* 0x000fe40000000f00 */
[----:B------:R-:W-:-:S02]  /*10d40*/  MOV R44, R43 ;  /* 0x0000002b002c7202 */ /* 0x000fc40000000f00 */
        /* <DEDUP_REMOVED lines=10> */
[----:B------:R-:W2:Y:S01]  /*10df0*/  LDSM.16.MT88.4 R164, [R193+0x19800] ;  /* 0x01980000c1a4783b */ /* 0x000ea20000004200 */
[----:B------:R-:W-:Y:S01]  /*10e00*/  IMAD.MOV.U32 R104, RZ, RZ, R148 ;  /* 0x000000ffff687224 */ /* 0x000fe200078e0094 */
[----:B------:R-:W-:Y:S01]  /*10e10*/  MOV R97, R143 ;  /* 0x0000008f00617202 */ /* 0x000fe20000000f00 */
[----:B------:R-:W-:Y:S01]  /*10e20*/  IMAD.MOV.U32 R98, RZ, RZ, R142 ;  /* 0x000000ffff627224 */ /* 0x000fe200078e008e */
[----:B------:R-:W-:Y:S01]  /*10e30*/  MOV R99, R141 ;  /* 0x0000008d00637202 */ /* 0x000fe20000000f00 */
[----:B------:R-:W-:Y:S01]  /*10e40*/  IMAD.MOV.U32 R96, RZ, RZ, R140 ;  /* 0x000000ffff607224 */ /* 0x000fe200078e008c */
[----:B------:R-:W2:Y:S04]  /*10e50*/  LDSM.16.MT88.4 R148, [R196+0x19800] ;  /* 0x01980000c494783b */ /* 0x000ea80000004200 */
[----:B------:R-:W2:Y:S01]  /*10e60*/  LDSM.16.MT88.4 R140, [R195+0x19800] ;  /* 0x01980000c38c783b */ /* 0x000ea20000004200 */
[C---:B-1----:R-:W-:Y:S08]  /*10e70*/  HMMA.16816.F32 R116, R4.reuse, R40, R48 ;  /* 0x000000280474723c */ /* 0x042ff00000001830 */
[----:B------:R-:W-:Y:S01]  /*10e80*/  HMMA.16816.F32 R20, R4, R42, R72 ;  /* 0x0000002a0414723c */ /* 0x000fe20000001848 */
[----:B------:R-:W1:Y:S01]  /*10e90*/  LDSM.16.MT88.4 R40, [R193+0x1b800] ;  /* 0x01b80000c128783b */ /* 0x000e620000004200 */
[----:B------:R-:W-:Y:S01]  /*10ea0*/  PRMT R0, R14, 0x5410, R3 ;  /* 0x000054100e007816 */ /* 0x000fe20000000003 */
[----:B------:R-:W-:-:S02]  /*10eb0*/  HSET2.LE.AND R2, R2, R67, PT ;  /* 0x0000004302027233 */ /* 0x000fc40003803000 */
[--C-:B------:R-:W-:Y:S01]  /*10ec0*/  HSET2.LE.AND R3, R9, R67.reuse, PT ;  /* 0x0000004309037233 */ /* 0x100fe20003803000 */
[----:B------:R-:W-:Y:S01]  /*10ed0*/  MOV R121, R159 ;  /* 0x0000009f00797202 */ /* 0x000fe20000000f00 */
[----:B------:R-:W-:Y:S01]  /*10ee0*/  HSET2.LE.AND R0, R0, R67, PT ;  /* 0x0000004300007233 */ /* 0x000fe20003803000 */
[----:B------:R-:W-:Y:S01]  /*10ef0*/  LOP3.LUT R129, R129, R2, RZ, 0xc0, !PT ;  /* 0x0000000281817212 */ /* 0x000fe200078ec0ff */
[----:B------:R-:W-:Y:S01]  /*10f00*/  IMAD.MOV.U32 R122, RZ, RZ, R158 ;  /* 0x000000ffff7a7224 */ /* 0x000fe200078e009e */
[----:B------:R-:W-:Y:S01]  /*10f10*/  LOP3.LUT R130, R130, R3, RZ, 0xc0, !PT ;  /* 0x0000000382827212 */ /* 0x000fe200078ec0ff */
[----:B------:R-:W-:Y:S01]  /*10f20*/  IMAD.MOV.U32 R120, RZ, RZ, R156 ;  /* 0x000000ffff787224 */ /* 0x000fe200078e009c */
[----:B------:R-:W-:Y:S02]  /*10f30*/  LOP3.LUT R128, R128, R0, RZ, 0xc0, !PT ;  /* 0x0000000080807212 */ /* 0x000fe400078ec0ff */
[----:B------:R-:W-:Y:S01]  /*10f40*/  MOV R123, R157 ;  /* 0x0000009d007b7202 */ /* 0x000fe20000000f00 */
[----:B------:R-:W-:Y:S01]  /*10f50*/  HMMA.16816.F32 R124, R4, R16, R100 ;  /* 0x00000010047c723c */ /* 0x000fe20000001864 */
[----:B------:R-:W1:Y:S01]  /*10f60*/  LDSM.16.MT88.4 R156, [R194+0x19800] ;  /* 0x01980000c29c783b */ /* 0x000e620000004200 */
[----:B------:R-:W-:Y:S01]  /*10f70*/  MOV R12, R96 ;  /* 0x00000060000c7202 */ /* 0x000fe20000000f00 */
[----:B------:R-:W-:-:S02]  /*10f80*/  IMAD.MOV.U32 R13, RZ, RZ, R97 ;  /* 0x000000ffff0d7224 */ /* 0x000fc400078e0061 */
[----:B------:R-:W1:Y:S02]  /*10f90*/  LDSM.16.MT88.4 R72, [R193+0x1d800] ;  /* 0x01d80000c148783b */ /* 0x000e640000004200 */
        /* <DEDUP_REMOVED lines=22> */
[----:B------:R-:W-:Y:S03]  /*11100*/  LDSM.16.MT88.4 R48, [R194+0x1b800] ;  /* 0x01b80000c230783b */ /* 0x000fe60000004200 */
[C---:B------:R-:W-:Y:S01]  /*11110*/  HMMA.16816.F32 R148, R128.reuse, R150, R80 ;  /* 0x000000968094723c */ /* 0x040fe20000001850 */
[----:B------:R-:W2:Y:S04]  /*11120*/  LDSM.16.MT88.4 R80, [R194+0x1d800] ;  /* 0x01d80000c250783b */ /* 0x000ea80000004200 */
[----:B------:R-:W2:Y:S03]  /*11130*/  LDSM.16.MT88.4 R64, [R195+0x1b800] ;  /* 0x01b80000c340783b */ /* 0x000ea60000004200 */
[C---:B------:R-:W-:Y:S01]  /*11140*/  HMMA.16816.F32 R144, R128.reuse, R140, R144 ;  /* 0x0000008c8090723c */ /* 0x040fe20000001890 */
[----:B------:R-:W-:Y:S04]  /*11150*/  LDSM.16.MT88.4 R96, [R195+0x1d800] ;  /* 0x01d80000c360783b */ /* 0x000fe80000004200 */
[----:B------:R-:W-:Y:S03]  /*11160*/  LDSM.16.MT88.4 R104, [R193+0x1f800] ;  /* 0x01f80000c168783b */ /* 0x000fe60000004200 */
[C---:B------:R-:W-:Y:S01]  /*11170*/  HMMA.16816.F32 R140, R128.reuse, R142, R88 ;  /* 0x0000008e808c723c */ /* 0x040fe20000001858 */
[----:B------:R-:W2:Y:S04]  /*11180*/  LDSM.16.MT88.4 R88, [R196+0x1d800] ;  /* 0x01d80000c458783b */ /* 0x000ea80000004200 */
[----:B------:R-:W-:Y:S03]  /*11190*/  LDSM.16.MT88.4 R120, [R196+0x1f800] ;  /* 0x01f80000c478783b */ /* 0x000fe60000004200 */
[----:B-1----:R-:W-:Y:S01]  /*111a0*/  HMMA.16816.F32 R36, R128, R40, R112 ;  /* 0x000000288024723c */ /* 0x002fe20000001870 */
[----:B------:R-:W1:Y:S07]  /*111b0*/  LDSM.16.MT88.4 R112, [R194+0x1f800] ;  /* 0x01f80000c270783b */ /* 0x000e6e0000004200 */
[----:B------:R-:W-:Y:S01]  /*111c0*/  HMMA.16816.F32 R16, R4, R18, R92 ;  /* 0x000000120410723c */ /* 0x000fe2000000185c */
[----:B------:R-:W1:Y:S01]  /*111d0*/  LDSM.16.MT88.4 R4, [R195+0x1f800] ;  /* 0x01f80000c304783b */ /* 0x000e620000004200 */
[----:B------:R-:W-:Y:S01]  /*111e0*/  IMAD.MOV.U32 R9, RZ, RZ, R248 ;  /* 0x000000ffff097224 */ /* 0x000fe200078e00f8 */
[----:B------:R-:W-:-:S04]  /*111f0*/  MOV R10, R219 ;  /* 0x000000db000a7202 */ /* 0x000fc80000000f00 */
[----:B------:R-:W-:Y:S01]  /*11200*/  MOV R92, R47 ;  /* 0x0000002f005c7202 */ /* 0x000fe20000000f00 */
[----:B------:R-:W-:Y:S01]  /*11210*/  IMAD.MOV.U32 R93, RZ, RZ, R46 ;  /* 0x000000ffff5d7224 */ /* 0x000fe200078e002e */
[----:B------:R-:W-:Y:S01]  /*11220*/  MOV R94, R45 ;  /* 0x0000002d005e7202 */ /* 0x000fe20000000f00 */
[----:B------:R-:W-:Y:S01]  /*11230*/  IMAD.MOV.U32 R95, RZ, RZ, R44 ;  /* 0x000000ffff5f7224 */ /* 0x000fe200078e002c */
[----:B------:R-:W-:Y:S01]  /*11240*/  HMMA.16816.F32 R160, R128, R156, R160 ;  /* 0x0000009c80a0723c */ /* 0x000fe200000018a0 */
[----:B------:R-:W-:-:S07]  /*11250*/  IADD3 R222, P0, R188, -0x100, RZ ;  /* 0xffffff00bcde7810 */ /* 0x000fce0007f1e0ff */
[C---:B------:R-:W-:Y:S08]  /*11260*/  HMMA.16816.F32 R156, R128.reuse, R158, R68 ;  /* 0x0000009e809c723c */ /* 0x040ff00000001844 */
[----:B------:R-:W-:Y:S01]  /*11270*/  HMMA.16816.F32 R68, R128, R72, R100 ;  /* 0x000000488044723c */ /* 0x000fe20000001864 */
[----:B------:R-:W-:-:S07]  /*11280*/  IADD3.X R223, R189, -0x1, RZ, P0, !PT ;  /* 0xffffffffbddf7810 */ /* 0x000fce00007fe4ff */
        /* <DEDUP_REMOVED lines=12> */
[----:B------:R-:W-:Y:S01]  /*11350*/  HMMA.16816.F32 R48, R128, R50, R8 ;  /* 0x000000328030723c */ /* 0x000fe20000001808 */
[----:B------:R-:W-:Y:S01]  /*11360*/  MOV R135, R246 ;  /* 0x000000f600877202 */ /* 0x000fe20000000f00 */
[----:B------:R-:W-:-:S06]  /*11370*/  IMAD.MOV.U32 R132, RZ, RZ, R247 ;  /* 0x000000ffff847224 */ /* 0x000fcc00078e00f7 */
[C---:B------:R-:W-:Y:S08]  /*11380*/  HMMA.16816.F32 R64, R128.reuse, R66, R12 ;  /* 0x000000428040723c */ /* 0x040ff0000000180c */
[----:B------:R-:W-:Y:S01]  /*11390*/  HMMA.16816.F32 R80, R128, R82, R240 ;  /* 0x000000528050723c */ /* 0x000fe200000018f0 */
[----:B---3--:R-:W-:-:S07]  /*113a0*/  ISETP.GT.AND P1, PT, R246, R252, PT ;  /* 0x000000fcf600720c */ /* 0x008fce0003f24270 */
[----:B------:R-:W-:Y:S01]  /*113b0*/  HMMA.16816.F32 R88, R128, R90, R180 ;  /* 0x0000005a8058723c */ /* 0x000fe200000018b4 */
[----:B----4-:R-:W-:-:S07]  /*113c0*/  MOV R133, R190 ;  /* 0x000000be00857202 */ /* 0x010fce0000000f00 */
        /* <DEDUP_REMOVED lines=8> */
[----:B------:R-:W-:-:S04]  /*11450*/  DEPBAR.LE SB0, 0x0 ;  /* 0x000080000000791a */ /* 0x000fc80000000000 */
[----:B------:R-:W3:Y:S01]  /*11460*/  LDL.64 R138, [R1+0xf8] ;  /* 0x0000f800018a7983 */ /* 0x000ee20000100a00 */
[----:B------:R-:W-:Y:S03]  /*11470*/  WARPSYNC 0xffffffff ;  /* 0xffffffff00007948 */ /* 0x000fe60003800000 */
[----:B------:R-:W-:Y:S06]  /*11480*/  BAR.SYNC.DEFER_BLOCKING 0x0 ;  /* 0x0000000000007b1d */ /* 0x000fec0000010000 */
[----:B-----5:R-:W-:Y:S01]  /*11490*/  @P6 STS.128 [R220+0x18000], RZ ;  /* 0x018000ffdc006388 */ /* 0x020fe20000000c00 */
[----:B--2---:R-:W-:-:S04]  /*114a0*/  IADD3 R247, R219, -0x3, RZ ;  /* 0xfffffffddbf77810 */ /* 0x004fc80007ffe0ff */
[----:B------:R-:W-:Y:S01]  /*114b0*/  SHF.R.S32.HI R4, RZ, 0x1f, R247 ;  /* 0x0000001fff047819 */ /* 0x000fe200000114f7 */
[-C--:B------:R-:W-:Y:S02]  /*114c0*/  IMAD R0, R235, R247.reuse, RZ ;  /* 0x000000f7eb007224 */ /* 0x080fe400078e02ff */
[----:B------:R-:W-:-:S04]  /*114d0*/  IMAD.WIDE.U32 R2, R234, R247, RZ ;  /* 0x000000f7ea027225 */ /* 0x000fc800078e00ff */
[----:B------:R-:W-:Y:S01]  /*114e0*/  IMAD R4, R234, R4, R0 ;  /* 0x00000004ea047224 */ /* 0x000fe200078e0200 */
[----:B---3--:R-:W-:-:S03]  /*114f0*/  LEA R0, P0, R2, R138, 0x6 ;  /* 0x0000008a02007211 */ /* 0x008fc600078030ff */
[----:B------:R-:W-:Y:S01]  /*11500*/  IMAD.IADD R3, R3, 0x1, R4 ;  /* 0x0000000103037824 */ /* 0x000fe200078e0204 */
[CC--:B------:R-:W-:Y:S02]  /*11510*/  @!P6 LEA R20, P2, R0.reuse, R250.reuse, 0x1 ;  /* 0x000000fa0014e211 */ /* 0x0c0fe400078408ff */
[-C--:B------:R-:W-:Y:S02]  /*11520*/  @!P5 LEA R16, P1, R0, R250.reuse, 0x1 ;  /* 0x000000fa0010d211 */ /* 0x080fe400078208ff */
[----:B------:R-:W-:Y:S02]  /*11530*/  LEA.HI.X R3, R2, R139, R3, 0x6, P0 ;  /* 0x0000008b02037211 */ /* 0x000fe400000f3403 */
[C---:B------:R-:W-:Y:S02]  /*11540*/  @!P4 LEA R14, P0, R0.reuse, R250, 0x1 ;  /* 0x000000fa000ec211 */ /* 0x040fe400078008ff */
[----:B------:R-:W-:Y:S02]  /*11550*/  @!P6 LEA.HI.X R21, R0, R251, R3, 0x1, P2 ;  /* 0x000000fb0015e211 */ /* 0x000fe400010f0c03 */
[----:B------:R-:W-:-:S02]  /*11560*/  LEA R2, P2, R234, R0, 0x5 ;  /* 0x00000000ea027211 */ /* 0x000fc400078428ff */
[CCC-:B------:R-:W-:Y:S01]  /*11570*/  @!P5 LEA.HI.X R17, R0.reuse, R251.reuse, R3.reuse, 0x1, P1 ;  /* 0x000000fb0011d211 */ /* 0x1c0fe200008f0c03 */
[----:B------:R-:W-:Y:S01]  /*11580*/  @!PT LDS RZ, [RZ] ;  /* 0x00000000fffff984 */ /* 0x000fe20000000800 */
[----:B------:R-:W-:Y:S01]  /*11590*/  @!PT LDS RZ, [RZ] ;  /* 0x00000000fffff984 */ /* 0x000fe20000000800 */
[----:B------:R-:W-:Y:S01]  /*115a0*/  @!PT LDS RZ, [RZ] ;  /* 0x00000000fffff984 */ /* 0x000fe20000000800 */
[----:B------:R1:W-:Y:S01]  /*115b0*/  @!P6 LDGSTS.E.BYPASS.LTC128B.128 [R220+0x18000], [R20.64] ;  /* 0x1800000014dcefae */ /* 0x0003e2000b901d44 */
[CC--:B------:R-:W-:Y:S02]  /*115c0*/  @!P3 LEA R12, P1, R0.reuse, R250.reuse, 0x1 ;  /* 0x000000fa000cb211 */ /* 0x0c0fe400078208ff */
[----:B------:R-:W-:Y:S02]  /*115d0*/  @!P4 LEA.HI.X R15, R0, R251, R3, 0x1, P0 ;  /* 0x000000fb000fc211 */ /* 0x000fe400000f0c03 */
[----:B------:R-:W-:Y:S02]  /*115e0*/  @!P6 LEA R18, P0, R2, R250, 0x1 ;  /* 0x000000fa0212e211 */ /* 0x000fe400078008ff */
[----:B------:R-:W-:Y:S01]  /*115f0*/  LEA.HI.X R4, R234, R3, R235, 0x5, P2 ;  /* 0x00000003ea047211 */ /* 0x000fe200010f2ceb */
        /* <DEDUP_REMOVED lines=45> */
[----:B------:R-:W-:Y:S04]  /*118d0*/  LDSM.16.M88.4 R172, [R203] ;  /* 0x00000000cbac783b */ /* 0x000fe80000000200 */
[----:B------:R-:W-:Y:S04]  /*118e0*/  LDSM.16.M88.4 R132, [R218] ;  /* 0x00000000da84783b */ /* 0x000fe80000000200 */
[----:B----4-:R-:W1:Y:S04]  /*118f0*/  LDSM.16.M88.4 R8, [R199] ;  /* 0x00000000c708783b */ /* 0x010e680000000200 */
[----:B------:R-:W-:Y:S04]  /*11900*/  LDSM.16.M88.4 R32, [R192+0x11000] ;  /* 0x01100000c020783b */ /* 0x000fe80000000200 */
[----:B--2---:R-:W2:Y:S04]  /*11910*/  LDSM.16.M88.4 R4, [R200] ;  /* 0x00000000c804783b */ /* 0x004ea80000000200 */
[----:B------:R-:W0:Y:S01]  /*11920*/  LDGDEPBAR ;  /* 0x00000000000079af */ /* 0x000e220000000000 */
[C---:B-1----:R-:W-:Y:S08]  /*11930*/  HMMA.16816.F32 R28, R8.reuse, R12, RZ ;  /* 0x0000000c081c723c */ /* 0x042ff000000018ff */
[C---:B------:R-:W-:Y:S08]  /*11940*/  HMMA.16816.F32 R24, R8.reuse, R14, RZ ;  /* 0x0000000e0818723c */ /* 0x040ff000000018ff */
[C---:B------:R-:W-:Y:S08]  /*11950*/  HMMA.16816.F32 R12, R8.reuse, R22, RZ ;  /* 0x00000016080c723c */ /* 0x040ff000000018ff */
[----:B------:R-:W-:Y:S01]  /*11960*/  HMMA.16816.F32 R16, R8, R20, RZ ;  /* 0x000000140810723c */ /* 0x000fe200000018ff */
[----:B------:R-:W1:Y:S07]  /*11970*/  LDSM.16.M88.4 R20, [R217] ;  /* 0x00000000d914783b */ /* 0x000e6e0000000200 */
[C---:B--2---:R-:W-:Y:S08]  /*11980*/  HMMA.16816.F32 R176, R4.reuse, R172, R28 ;  /* 0x000000ac04b0723c */ /* 0x044ff0000000181c */
[----:B------:R-:W-:Y:S08]  /*11990*/  HMMA.16816.F32 R28, R4, R134, R12 ;  /* 0x00000086041c723c */ /* 0x000ff0000000180c */
        /* <DEDUP_REMOVED lines=192> */
[----:B------:R-:W1:Y:S01]  /*125a0*/  LDSM.16.M88.4 R8, [R197+0x7800] ;  /* 0x00780000c508783b */ /* 0x000e620000000200 */
[----:B------:R-:W-:Y:S01]  /*125b0*/  ISETP.GT.AND P0, PT, R247, R252, PT ;  /* 0x000000fcf700720c */ /* 0x000fe20003f04270 */
[----:B------:R-:W-:-:S05]  /*125c0*/  DEPBAR.LE SB0, 0x0 ;  /* 0x000080000000791a */ /* 0x000fca0000000000 */
[C---:B-1----:R-:W-:Y:S08]  /*125d0*/  HMMA.16816.F32 R240, R4.reuse, R8, R20 ;  /* 0x0000000804f0723c */ /* 0x042ff00000001814 */
[----:B------:R-:W-:Y:S01]  /*125e0*/  HMMA.16816.F32 R4, R4, R10, R12 ;  /* 0x0000000a0404723c */ /* 0x000fe2000000180c */
[----:B------:R-:W-:Y:S11]  /*125f0*/  @!UPT UIADD3 URZ, URZ, URZ, URZ ;  /* 0x0000003f3f3ff290 */ /* 0x000ff6000fffe03f */
[----:B------:R-:W-:Y:S11]  /*12600*/  BSSY B1, `(.L_x_1942) ;  /* 0x000004e000017945 */ /* 0x000ff60003800000 */
[----:B------:R1:W-:Y:S04]  /*12610*/  STL.64 [R1], R4 ;  /* 0x0000000401007387 */ /* 0x0003e80000100a00 */
[----:B------:R1:W-:Y:S04]  /*12620*/  STL.64 [R1+0x8], R6 ;  /* 0x0000080601007387 */ /* 0x0003e80000100a00 */
[----:B------:R-:W-:Y:S06]  /*12630*/  BAR.SYNC.DEFER_BLOCKING 0x0 ;  /* 0x0000000000007b1d */ /* 0x000fec0000010000 */
[----:B------:R-:W-:Y:S05]  /*12640*/  @!P0 BRA `(.L_x_1943) ;  /* 0x0000049000008947 */ /* 0x000fea0003800000 */
[----:B------:R-:W2:Y:S01]  /*12650*/  LDL.64 R138, [R1+0xe8] ;  /* 0x0000e800018a7983 */ /* 0x000ea20000100a00 */
[----:B------:R-:W-:Y:S01]  /*12660*/  IADD3 R2, R219, -0x4, RZ ;  /* 0xfffffffcdb027810 */ /* 0x000fe20007ffe0ff */
[----:B------:R-:W-:Y:S02]  /*12670*/  BSSY B0, `(.L_x_1944) ;  /* 0x0000045000007945 */ /* 0x000fe40003800000 */
[----:B------:R3:W-:Y:S01]  /*12680*/  @P6 STS.128 [R220+0x10000], RZ ;  /* 0x010000ffdc006388 */ /* 0x0007e20000000c00 */
[----:B------:R-:W-:Y:S01]  /*12690*/  SHF.R.S32.HI R3, RZ, 0x1f, R2 ;  /* 0x0000001fff037819 */ /* 0x000fe20000011402 */
[----:B------:R-:W-:-:S04]  /*126a0*/  IMAD R0, R233, R2, RZ ;  /* 0x00000002e9007224 */ /* 0x000fc800078e02ff */
[C---:B------:R-:W-:Y:S02]  /*126b0*/  IMAD R0, R232.reuse, R3, R0 ;  /* 0x00000003e8007224 */ /* 0x040fe400078e0200 */
[----:B------:R-:W-:-:S04]  /*126c0*/  IMAD.WIDE.U32 R2, R232, R2, RZ ;  /* 0x00000002e8027225 */ /* 0x000fc800078e00ff */
[----:B------:R-:W-:Y:S01]  /*126d0*/  IMAD.IADD R3, R3, 0x1, R0 ;  /* 0x0000000103037824 */ /* 0x000fe200078e0200 */
[----:B--2---:R-:W-:-:S04]  /*126e0*/  LEA R0, P0, R2, R138, 0x6 ;  /* 0x0000008a02007211 */ /* 0x004fc800078030ff */
[----:B------:R-:W-:Y:S01]  /*126f0*/  LEA.HI.X R2, R2, R139, R3, 0x6, P0 ;  /* 0x0000008b02027211 */ /* 0x000fe200000f3403 */
[----:B------:R-:W-:Y:S01]  /*12700*/  IMAD.SHL.U32 R3, R232, 0x20, RZ ;  /* 0x00000020e8037824 */ /* 0x000fe200078e00ff */
[----:B-1----:R-:W-:-:S04]  /*12710*/  @!P6 LEA R4, P0, R0, R244, 0x1 ;  /* 0x000000f40004e211 */ /* 0x002fc800078008ff */
[----:B------:R-:W-:-:S05]  /*12720*/  @!P6 LEA.HI.X R5, R0, R245, R2, 0x1, P0 ;  /* 0x000000f50005e211 */ /* 0x000fca00000f0c02 */
[----:B------:R-:W-:Y:S01]  /*12730*/  @!PT LDS RZ, [RZ] ;  /* 0x00000000fffff984 */ /* 0x000fe20000000800 */
[----:B------:R-:W-:Y:S01]  /*12740*/  @!PT LDS RZ, [RZ] ;  /* 0x00000000fffff984 */ /* 0x000fe20000000800 */
[----:B------:R-:W-:Y:S01]  /*12750*/  @!PT LDS RZ, [RZ] ;  /* 0x00000000fffff984 */ /* 0x000fe20000000800 */
[----:B------:R1:W-:Y:S04]  /*12760*/  @!P6 LDGSTS.E.BYPASS.LTC128B.128 [R220+0x10000], [R4.64] ;  /* 0x1000000004dcefae */ /* 0x0003e8000b901d44 */
[----:B------:R3:W-:Y:S01]  /*12770*/  @P5 STS.128 [R220+0x12000], RZ ;  /* 0x012000ffdc005388 */ /* 0x0007e20000000c00 */
[----:B-1----:R-:W-:-:S04]  /*12780*/  @!P5 LEA R4, P0, R0, R244, 0x1 ;  /* 0x000000f40004d211 */ /* 0x002fc800078008ff */
[----:B------:R-:W-:-:S05]  /*12790*/  @!P5 LEA.HI.X R5, R0, R245, R2, 0x1, P0 ;  /* 0x000000f50005d211 */ /* 0x000fca00000f0c02 */
[----:B------:R-:W-:Y:S01]  /*127a0*/  @!PT LDS RZ, [RZ] ;  /* 0x00000000fffff984 */ /* 0x000fe20000000800 */
[----:B------:R-:W-:Y:S01]  /*127b0*/  @!PT LDS RZ, [RZ] ;  /* 0x00000000fffff984 */ /* 0x000fe20000000800 */
[----:B------:R-:W-:Y:S01]  /*127c0*/  @!PT LDS RZ, [RZ] ;  /* 0x00000000fffff984 */ /* 0x000fe20000000800 */
[----:B------:R1:W-:Y:S04]  /*127d0*/  @!P5 LDGSTS.E.BYPASS.LTC128B.128 [R220+0x12000], [R4.64+0x80] ;  /* 0x1200008004dcdfae */ /* 0x0003e8000b901d44 */
        /* <DEDUP_REMOVED lines=9> */
[--C-:B------:R-:W-:Y:S02]  /*12870*/  @!P3 LEA.HI.X R5, R0, R245, R2.reuse, 0x1, P0 ;  /* 0x000000f50005b211 */ /* 0x100fe400000f0c02 */
[----:B------:R-:W-:Y:S02]  /*12880*/  IADD3 R0, P0, R3, R0, RZ ;  /* 0x0000000003007210 */ /* 0x000fe40007f1e0ff */
[----:B------:R-:W-:Y:S01]  /*12890*/  SHF.L.U64.HI R3, R232, 0x5, R233 ;  /* 0x00000005e8037819 */ /* 0x000fe200000102e9 */
[----:B------:R-:W-:Y:S01]  /*128a0*/  @!PT LDS RZ, [RZ] ;  /* 0x00000000fffff984 */ /* 0x000fe20000000800 */
[----:B------:R-:W-:Y:S01]  /*128b0*/  @!PT LDS RZ, [RZ] ;  /* 0x00000000fffff984 */ /* 0x000fe20000000800 */
[----:B------:R-:W-:Y:S01]  /*128c0*/  @!PT LDS RZ, [RZ] ;  /* 0x00000000fffff984 */ /* 0x000fe20000000800 */
[----:B------:R1:W-:Y:S04]  /*128d0*/  @!P3 LDGSTS.E.BYPASS.LTC128B.128 [R220+0x16000], [R4.64+0x180] ;  /* 0x1600018004dcbfae */ /* 0x0003e8000b901d44 */
[----:B------:R-:W-:Y:S01]  /*128e0*/  IMAD.X R2, R3, 0x1, R2, P0 ;  /* 0x0000000103027824 */ /* 0x000fe200000e0602 */
[----:B------:R3:W-:Y:S01]  /*128f0*/  @P6 STS.128 [R220+0x11000], RZ ;  /* 0x011000ffdc006388 */ /* 0x0007e20000000c00 */
        /* <DEDUP_REMOVED lines=21> */
[----:B------:R-:W-:Y:S05]  /*12a50*/  @P3 BRA `(.L_x_1945) ;  /* 0x0000006000003947 */ /* 0x000fea0003800000 */
[----:B---3--:R-:W-:-:S04]  /*12a60*/  LEA R4, P0, R0, R244, 0x1 ;  /* 0x000000f400047211 */ /* 0x008fc800078008ff */
[----:B------:R-:W-:-:S05]  /*12a70*/  LEA.HI.X R5, R0, R245, R2, 0x1, P0 ;  /* 0x000000f500057211 */ /* 0x000fca00000f0c02 */
[----:B------:R-:W-:Y:S01]  /*12a80*/  @!PT LDS RZ, [RZ] ;  /* 0x00000000fffff984 */ /* 0x000fe20000000800 */
[----:B------:R-:W-:Y:S01]  /*12a90*/  @!PT LDS RZ, [RZ] ;  /* 0x00000000fffff984 */ /* 0x000fe20000000800 */
[----:B------:R-:W-:Y:S01]  /*12aa0*/  @!PT LDS RZ, [RZ] ;  /* 0x00000000fffff984 */ /* 0x000fe20000000800 */
[----:B------:R1:W-:Y:S04]  /*12ab0*/  LDGSTS.E.BYPASS.LTC128B.128 [R220+0x17000], [R4.64+0x180] ;  /* 0x1700018004dc7fae */ /* 0x0003e8000b901d44 */
.L_x_1945:
[----:B------:R-:W-:Y:S05]  /*12ac0*/  BSYNC B0 ;  /* 0x0000000000007941 */ /* 0x000fea0003800000 */
.L_x_1944:
[----:B------:R-:W0:Y:S02]  /*12ad0*/  LDGDEPBAR ;  /* 0x00000000000079af */ /* 0x000e240000000000 */
.L_x_1943:
[----:B------:R-:W-:Y:S05]  /*12ae0*/  BSYNC B1 ;  /* 0x0000000000017941 */ /* 0x000fea0003800000 */
.L_x_1942:
[----:B------:R-:W2:Y:S04]  /*12af0*/  LDL R0, [R1+0xd0] ;  /* 0x0000d00001007983 */ /* 0x000ea80000100800 */
[----:B------:R-:W4:Y:S04]  /*12b00*/  S2R R2, SR_TID.X ;  /* 0x0000000000027919 */ /* 0x000f280000002100 */
[----:B------:R1:W-:Y:S04]  /*12b10*/  STL [R1+0x1d8], R251 ;  /* 0x0001d8fb01007387 */ /* 0x0003e80000100800 */
[----:B------:R-:W-:Y:S04]  /*12b20*/  STL [R1+0x1d4], R250 ;  /* 0x0001d4fa01007387 */ /* 0x000fe80000100800 */
[----:B------:R-:W-:Y:S04]  /*12b30*/  STL [R1+0x1d0], R245 ;  /* 0x0001d0f501007387 */ /* 0x000fe80000100800 */
[----:B------:R-:W-:Y:S04]  /*12b40*/  STL [R1+0x1cc], R244 ;  /* 0x0001ccf401007387 */ /* 0x000fe80000100800 */
[----:B------:R-:W-:Y:S04]  /*12b50*/  STL [R1+0x1c8], R235 ;  /* 0x0001c8eb01007387 */ /* 0x000fe80000100800 */
[----:B------:R3:W-:Y:S01]  /*12b60*/  STL [R1+0x1c4], R234 ;  /* 0x0001c4ea01007387 */ /* 0x0007e20000100800 */
[----:B----4-:R-:W-:-:S03]  /*12b70*/  IMAD.SHL.U32 R2, R2, 0x2, RZ ;  /* 0x0000000202027824 */ /* 0x010fc600078e00ff */
[----:B------:R-:W-:Y:S02]  /*12b80*/  STL [R1+0x1c0], R233 ;  /* 0x0001c0e901007387 */ /* 0x000fe40000100800 */
[----:B------:R-:W-:Y:S02]  /*12b90*/  LOP3.LUT R2, R2, 0x6, RZ, 0xc0, !PT ;  /* 0x0000000602027812 */ /* 0x000fe400078ec0ff */
[----:B------:R-:W-:Y:S03]  /*12ba0*/  STL [R1+0x1bc], R232 ;  /* 0x0001bce801007387 */ /* 0x000fe60000100800 */
[----:B------:R-:W-:Y:S01]  /*12bb0*/  IMAD R2, R247, 0x40, R2 ;  /* 0x00000040f7027824 */ /* 0x000fe200078e0202 */
        /* <DEDUP_REMOVED lines=24> */
[----:B-1----:R-:W2:Y:S04]  /*12d40*/  LDL R251, [R1] ;  /* 0x0000000001fb7983 */ /* 0x002ea80000100800 */
[----:B------:R-:W2:Y:S01]  /*12d50*/  LDL.LU R139, [R1+0x8] ;  /* 0x00000800018b7983 */ /* 0x000ea20000300800 */
[----:B------:R-:W-:-:S03]  /*12d60*/  ISETP.GE.AND P2, PT, R2, R228, PT ;  /* 0x000000e40200720c */ /* 0x000fc60003f46270 */
[----:B------:R-:W2:Y:S01]  /*12d70*/  LDL R138, [R1+0x4] ;  /* 0x00000400018a7983 */ /* 0x000ea20000100800 */
[----:B------:R-:W-:-:S03]  /*12d80*/  ISETP.GE.OR P2, PT, R2, R231, !P2 ;  /* 0x000000e70200720c */ /* 0x000fc60005746670 */
[----:B------:R-:W2:Y:S04]  /*12d90*/  LDL.LU R133, [R1+0xc] ;  /* 0x00000c0001857983 */ /* 0x000ea80000300800 */
[----:B---3--:R-:W3:Y:S01]  /*12da0*/  LDL.LU R234, [R1+0xb0] ;  /* 0x0000b00001ea7983 */ /* 0x008ee20000300800 */
[----:B--2---:R-:W-:Y:S02]  /*12db0*/  IMAD.MOV.U32 R132, RZ, RZ, R0 ;  /* 0x000000ffff847224 */ /* 0x004fe400078e0000 */
[----:B------:R-:W-:-:S05]  /*12dc0*/  IMAD.IADD R0, R225, 0x1, -R2 ;  /* 0x00000001e1007824 */ /* 0x000fca00078e0a02 */
[----:B------:R-:W-:-:S04]  /*12dd0*/  IABS R0, R0 ;  /* 0x0000000000007213 */ /* 0x000fc80000000000 */
[----:B------:R-:W-:Y:S01]  /*12de0*/  MOV R4, R0 ;  /* 0x0000000000047202 */ /* 0x000fe20000000f00 */
[----:B------:R-:W-:-:S05]  /*12df0*/  IMAD.IADD R0, R229, 0x1, -R2 ;  /* 0x00000001e5007824 */ /* 0x000fca00078e0a02 */
[----:B------:R-:W-:Y:S02]  /*12e00*/  IABS R3, R0 ;  /* 0x0000000000037213 */ /* 0x000fe40000000000 */
[----:B------:R-:W-:Y:S01]  /*12e10*/  IADD3 R0, R2, 0x1, RZ ;  /* 0x0000000102007810 */ /* 0x000fe20007ffe0ff */
[----:B------:R1:W-:Y:S04]  /*12e20*/  I2F R7, R4 ;  /* 0x0000000400077306 */ /* 0x0003e80000201400 */
[--C-:B------:R-:W-:Y:S02]  /*12e30*/  IMAD.IADD R5, R229, 0x1, -R0.reuse ;  /* 0x00000001e5057824 */ /* 0x100fe400078e0a00 */
[----:B-1----:R-:W-:Y:S02]  /*12e40*/  IMAD.MOV.U32 R4, RZ, RZ, R3 ;  /* 0x000000ffff047224 */ /* 0x002fe400078e0003 */
[----:B------:R-:W-:-:S02]  /*12e50*/  IMAD.IADD R3, R225, 0x1, -R0 ;  /* 0x00000001e1037824 */ /* 0x000fc400078e0a00 */
[----:B------:R1:W-:Y:S03]  /*12e60*/  I2F R6, R4 ;  /* 0x0000000400067306 */ /* 0x0003e60000201400 */
[----:B------:R-:W-:-:S04]  /*12e70*/  IABS R3, R3 ;  /* 0x0000000300037213 */ /* 0x000fc80000000000 */
[----:B-1----:R-:W-:Y:S02]  /*12e80*/  MOV R4, R3 ;  /* 0x0000000300047202 */ /* 0x002fe40000000f00 */
[----:B------:R-:W-:-:S06]  /*12e90*/  IABS R3, R5 ;  /* 0x0000000500037213 */ /* 0x000fcc0000000000 */
[----:B------:R-:W1:Y:S01]  /*12ea0*/  I2F R3, R3 ;  /* 0x0000000300037306 */ /* 0x000e620000201400 */
[C---:B------:R-:W-:Y:S02]  /*12eb0*/  ISETP.GE.AND P1, PT, R0.reuse, R228, PT ;  /* 0x000000e40000720c */ /* 0x040fe40003f26270 */
[C---:B------:R-:W-:Y:S02]  /*12ec0*/  ISETP.GE.AND P0, PT, R0.reuse, R227, PT ;  /* 0x000000e30000720c */ /* 0x040fe40003f06270 */
[----:B------:R-:W-:-:S03]  /*12ed0*/  ISETP.GE.OR P1, PT, R0, R231, !P1 ;  /* 0x000000e70000720c */ /* 0x000fc60004f26670 */
[----:B------:R-:W2:Y:S01]  /*12ee0*/  I2F R4, R4 ;  /* 0x0000000400047306 */ /* 0x000ea20000201400 */
[----:B------:R-:W-:Y:S02]  /*12ef0*/  ISETP.GE.OR P0, PT, R0, R230, !P0 ;  /* 0x000000e60000720c */ /* 0x000fe40004706670 */
[----:B------:R-:W-:Y:S01]  /*12f00*/  IADD3 R0, R2, 0x8, RZ ;  /* 0x0000000802007810 */ /* 0x000fe20007ffe0ff */
[----:B-1----:R-:W-:-:S04]  /*12f10*/  FFMA.FTZ R8, R3, -R224, R175 ;  /* 0x800000e003087223 */ /* 0x002fc800000100af */
[----:B------:R-:W-:Y:S01]  /*12f20*/  IMAD.IADD R3, R225, 0x1, -R0 ;  /* 0x00000001e1037824 */ /* 0x000fe200078e0a00 */
[C---:B------:R-:W-:Y:S02]  /*12f30*/  ISETP.GE.AND P4, PT, R0.reuse, R228, PT ;  /* 0x000000e40000720c */ /* 0x040fe40003f86270 */
[C---:B------:R-:W-:Y:S02]  /*12f40*/  ISETP.GE.AND P6, PT, R0.reuse, R227, PT ;  /* 0x000000e30000720c */ /* 0x040fe40003fc6270 */
[----:B------:R-:W-:Y:S01]  /*12f50*/  IABS R3, R3 ;  /* 0x0000000300037213 */ /* 0x000fe20000000000 */
[-C--:B------:R-:W-:Y:S01]  /*12f60*/  FFMA.FTZ R10, R7, -R224.reuse, R172 ;  /* 0x800000e0070a7223 */ /* 0x080fe200000100ac */
[----:B------:R-:W-:Y:S01]  /*12f70*/  ISETP.GE.OR P4, PT, R0, R231, !P4 ;  /* 0x000000e70000720c */ /* 0x000fe20006786670 */
[----:B--2---:R-:W-:Y:S01]  /*12f80*/  FFMA.FTZ R7, R4, -R224, R173 ;  /* 0x800000e004077223 */ /* 0x004fe200000100ad */
[----:B------:R-:W-:Y:S01]  /*12f90*/  ISETP.GE.OR P6, PT, R0, R230, !P6 ;  /* 0x000000e60000720c */ /* 0x000fe200077c6670 */
[----:B------:R-:W-:-:S02]  /*12fa0*/  IMAD.IADD R4, R229, 0x1, -R0 ;  /* 0x00000001e5047824 */ /* 0x000fc400078e0a00 */
[----:B------:R-:W-:-:S03]  /*12fb0*/  IMAD.MOV.U32 R0, RZ, RZ, R3 ;  /* 0x000000ffff007224 */ /* 0x000fc600078e0003 */
[----:B------:R-:W-:Y:S01]  /*12fc0*/  IABS R3, R4 ;  /* 0x0000000400037213 */ /* 0x000fe20000000000 */
[----:B------:R1:W-:Y:S01]  /*12fd0*/  I2F R5, R0 ;  /* 0x0000000000057306 */ /* 0x0003e20000201400 */
[----:B------:R-:W-:-:S03]  /*12fe0*/  FFMA.FTZ R9, R6, -R224, R174 ;  /* 0x800000e006097223 */ /* 0x000fc600000100ae */
[----:B------:R-:W-:Y:S01]  /*12ff0*/  IMAD.MOV.U32 R6, RZ, RZ, R3 ;  /* 0x000000ffff067224 */ /* 0x000fe200078e0003 */
[----:B-1----:R-:W-:-:S04]  /*13000*/  IADD3 R0, R2, 0x9, RZ ;  /* 0x0000000902007810 */ /* 0x002fc80007ffe0ff */
[C---:B------:R-:W-:Y:S02]  /*13010*/  ISETP.GE.AND P3, PT, R0.reuse, R228, PT ;  /* 0x000000e40000720c */ /* 0x040fe40003f66270 */
[C---:B------:R-:W-:Y:S02]  /*13020*/  ISETP.GE.AND P5, PT, R0.reuse, R227, PT ;  /* 0x000000e30000720c */ /* 0x040fe40003fa6270 */
[----:B------:R-:W-:Y:S01]  /*13030*/  IADD3 R3, R225, -R0, RZ ;  /* 0x80000000e1037210 */ /* 0x000fe20007ffe0ff */
[----:B------:R-:W-:Y:S01]  /*13040*/  IMAD.IADD R4, R229, 0x1, -R0 ;  /* 0x00000001e5047824 */ /* 0x000fe200078e0a00 */
[C---:B------:R-:W-:Y:S02]  /*13050*/  ISETP.GE.OR P3, PT, R0.reuse, R231, !P3 ;  /* 0x000000e70000720c */ /* 0x040fe40005f66670 */
[----:B------:R-:W-:Y:S02]  /*13060*/  ISETP.GE.OR P5, PT, R0, R230, !P5 ;  /* 0x000000e60000720c */ /* 0x000fe40006fa6670 */
[----:B------:R-:W-:-:S02]  /*13070*/  IABS R3, R3 ;  /* 0x0000000300037213 */ /* 0x000fc40000000000 */
[----:B------:R-:W-:Y:S02]  /*13080*/  IADD3 R0, R2, 0x10, RZ ;  /* 0x0000001002007810 */ /* 0x000fe40007ffe0ff */
[----:B------:R-:W-:Y:S02]  /*13090*/  IABS R11, R4 ;  /* 0x00000004000b7213 */ /* 0x000fe40000000000 */
[----:B------:R1:W-:Y:S08]  /*130a0*/  I2F R4, R3 ;  /* 0x0000000300047306 */ /* 0x0003f00000201400 */
[----:B------:R-:W2:Y:S01]  /*130b0*/  I2F R6, R6 ;  /* 0x0000000600067306 */ /* 0x000ea20000201400 */
[----:B-1----:R-:W-:-:S05]  /*130c0*/  IMAD.IADD R3, R225, 0x1, -R0 ;  /* 0x00000001e1037824 */ /* 0x002fca00078e0a00 */
[----:B------:R-:W-:Y:S02]  /*130d0*/  IABS R3, R3 ;  /* 0x0000000300037213 */ /* 0x000fe40000000000 */
[----:B------:R-:W1:Y:S01]  /*130e0*/  I2F R11, R11 ;  /* 0x0000000b000b7306 */ /* 0x000e620000201400 */
[----:B------:R-:W-:Y:S02]  /*130f0*/  FSEL R30, R10, -INF , !P2 ;  /* 0xff8000000a1e7808 */ /* 0x000fe40005000000 */
[----:B------:R-:W-:-:S05]  /*13100*/  ISETP.GE.AND P2, PT, R2, R227, PT ;  /* 0x000000e30200720c */ /* 0x000fca0003f46270 */
[----:B------:R-:W3:Y:S01]  /*13110*/  I2F R3, R3 ;  /* 0x0000000300037306 */ /* 0x000ee20000201400 */
[----:B------:R-:W-:Y:S01]  /*13120*/  ISETP.GE.OR P2, PT, R2, R230, !P2 ;  /* 0x000000e60200720c */ /* 0x000fe20005746670 */
[----:B--2---:R-:W-:Y:S01]  /*13130*/  FFMA.FTZ R6, R6, -R224, R34 ;  /* 0x800000e006067223 */ /* 0x004fe20000010022 */
[----:B------:R-:W-:Y:S02]  /*13140*/  FSEL R29, R7, -INF , !P1 ;  /* 0xff800000071d7808 */ /* 0x000fe40004800000 */
[----:B------:R-:W-:Y:S02]  /*13150*/  FSEL R34, R9, -INF , !P2 ;  /* 0xff80000009227808 */ /* 0x000fe40005000000 */
[C---:B------:R-:W-:Y:S02]  /*13160*/  ISETP.GE.AND P2, PT, R0.reuse, R228, PT ;  /* 0x000000e40000720c */ /* 0x040fe40003f46270 */
[C---:B------:R-:W-:Y:S01]  /*13170*/  ISETP.GE.AND P1, PT, R0.reuse, R227, PT ;  /* 0x000000e30000720c */ /* 0x040fe20003f26270 */
[-C--:B-1----:R-:W-:Y:S01]  /*13180*/  FFMA.FTZ R12, R11, -R224.reuse, R35 ;  /* 0x800000e00b0c7223 */ /* 0x082fe20000010023 */
[C---:B------:R-:W-:Y:S01]  /*13190*/  ISETP.GE.OR P2, PT, R0.reuse, R231, !P2 ;  /* 0x000000e70000720c */ /* 0x040fe20005746670 */
[----:B------:R-:W-:Y:S01]  /*131a0*/  FFMA.FTZ R5, R5, -R224, R32 ;  /* 0x800000e005057223 */ /* 0x000fe20000010020 */
[----:B------:R-:W-:Y:S01]  /*131b0*/  ISETP.GE.OR P1, PT, R0, R230, !P1 ;  /* 0x000000e60000720c */ /* 0x000fe20004f26670 */
[----:B---3--:R-:W-:-:S02]  /*131c0*/  FFMA.FTZ R11, R3, -R224, R176 ;  /* 0x800000e0030b7223 */ /* 0x008fc400000100b0 */
[----:B------:R-:W-:Y:S01]  /*131d0*/  IMAD.IADD R3, R229, 0x1, -R0 ;  /* 0x00000001e5037824 */ /* 0x000fe200078e0a00 */
[----:B------:R-:W-:Y:S02]  /*131e0*/  IADD3 R0, R2, 0x11, RZ ;  /* 0x0000001102007810 */ /* 0x000fe40007ffe0ff */
        /* <DEDUP_REMOVED lines=8> */
[----:B------:R-:W-:Y:S01]  /*13270*/  IMAD.IADD R0, R229, 0x1, -R0 ;  /* 0x00000001e5007824 */ /* 0x000fe200078e0a00 */
[----:B------:R-:W-:Y:S01]  /*13280*/  MOV R5, R7 ;  /* 0x0000000700057202 */ /* 0x000fe20000000f00 */
[----:B------:R-:W-:Y:S01]  /*13290*/  FFMA.FTZ R4, R4, -R224, R33 ;  /* 0x800000e004047223 */ /* 0x000fe20000010021 */
[----:B------:R-:W-:Y:S02]  /*132a0*/  IABS R3, R3 ;  /* 0x0000000300037213 */ /* 0x000fe40000000000 */
[----:B------:R1:W-:Y:S01]  /*132b0*/  I2F R15, R5 ;  /* 0x00000005000f7306 */ /* 0x0003e20000201400 */
[----:B------:R-:W-:Y:S02]  /*132c0*/  FSEL R135, R6, -INF , !P6 ;  /* 0xff80000006877808 */ /* 0x000fe40007000000 */
[----:B------:R-:W-:-:S05]  /*132d0*/  FSEL R27, R4, -INF , !P3 ;  /* 0xff800000041b7808 */ /* 0x000fca0005800000 */
[----:B------:R2:W-:Y:S01]  /*132e0*/  I2F R8, R3 ;  /* 0x0000000300087306 */ /* 0x0005e20000201400 */
[----:B-1----:R-:W-:Y:S02]  /*132f0*/  IABS R5, R0 ;  /* 0x0000000000057213 */ /* 0x002fe40000000000 */
[----:B------:R-:W-:-:S04]  /*13300*/  IADD3 R0, R2, 0x18, RZ ;  /* 0x0000001802007810 */ /* 0x000fc80007ffe0ff */
[C---:B------:R-:W-:Y:S01]  /*13310*/  ISETP.GE.AND P6, PT, R0.reuse, R228, PT ;  /* 0x000000e40000720c */ /* 0x040fe20003fc6270 */
[--C-:B--2---:R-:W-:Y:S01]  /*13320*/  IMAD.IADD R3, R225, 0x1, -R0.reuse ;  /* 0x00000001e1037824 */ /* 0x104fe200078e0a00 */
[C---:B------:R-:W-:Y:S01]  /*13330*/  ISETP.GE.AND P3, PT, R0.reuse, R227, PT ;  /* 0x000000e30000720c */ /* 0x040fe20003f66270 */
[----:B------:R-:W-:Y:S01]  /*13340*/  IMAD.IADD R4, R229, 0x1, -R0 ;  /* 0x00000001e5047824 */ /* 0x000fe200078e0a00 */
[C---:B------:R-:W-:Y:S02]  /*13350*/  ISETP.GE.OR P6, PT, R0.reuse, R231, !P6 ;  /* 0x000000e70000720c */ /* 0x040fe400077c6670 */
[----:B------:R-:W-:Y:S02]  /*13360*/  ISETP.GE.OR P3, PT, R0, R230, !P3 ;  /* 0x000000e60000720c */ /* 0x000fe40005f66670 */
[----:B------:R-:W-:Y:S02]  /*13370*/  IABS R3, R3 ;  /* 0x0000000300037213 */ /* 0x000fe40000000000 */
[----:B------:R-:W-:-:S02]  /*13380*/  IADD3 R0, R2, 0x19, RZ ;  /* 0x0000001902007810 */ /* 0x000fc40007ffe0ff */
[----:B------:R1:W2:Y:S01]  /*13390*/  I2F R9, R3 ;  /* 0x0000000300097306 */ /* 0x0002a20000201400 */
[----:B------:R-:W-:-:S07]  /*133a0*/  IABS R4, R4 ;  /* 0x0000000400047213 */ /* 0x000fce0000000000 */
[----:B------:R3:W2:Y:S01]  /*133b0*/  I2F R14, R5 ;  /* 0x00000005000e7306 */ /* 0x0006a20000201400 */
[----:B-1----:R-:W-:-:S07]  /*133c0*/  IMAD.IADD R3, R225, 0x1, -R0 ;  /* 0x00000001e1037824 */ /* 0x002fce00078e0a00 */
[----:B------:R1:W-:Y:S01]  /*133d0*/  I2F R13, R4 ;  /* 0x00000004000d7306 */ /* 0x0003e20000201400 */
[----:B------:R-:W-:-:S04]  /*133e0*/  IABS R3, R3 ;  /* 0x0000000300037213 */ /* 0x000fc80000000000 */
[----:B---3--:R-:W-:Y:S02]  /*133f0*/  MOV R5, R3 ;  /* 0x0000000300057202 */ /* 0x008fe40000000f00 */
[----:B------:R-:W-:Y:S01]  /*13400*/  IADD3 R3, R2, 0x20, RZ ;  /* 0x0000002002037810 */ /* 0x000fe20007ffe0ff */
[----:B-1----:R-:W-:-:S04]  /*13410*/  IMAD.IADD R4, R229, 0x1, -R0 ;  /* 0x00000001e5047824 */ /* 0x002fc800078e0a00 */
[----:B------:R-:W-:Y:S01]  /*13420*/  IMAD.IADD R6, R225, 0x1, -R3 ;  /* 0x00000001e1067824 */ /* 0x000fe200078e0a03 */
[----:B------:R-:W-:Y:S01]  /*13430*/  IABS R4, R4 ;  /* 0x0000000400047213 */ /* 0x000fe20000000000 */
[----:B------:R1:W3:Y:S01]  /*13440*/  I2F R10, R5 ;  /* 0x00000005000a7306 */ /* 0x0002e20000201400 */
[----:B--2---:R-:W-:-:S03]  /*13450*/  FFMA.FTZ R9, R9, -R224, R180 ;  /* 0x800000e009097223 */ /* 0x004fc600000100b4 */
[----:B-1----:R-:W-:Y:S01]  /*13460*/  IMAD.MOV.U32 R5, RZ, RZ, R4 ;  /* 0x000000ffff057224 */ /* 0x002fe200078e0004 */
[----:B------:R-:W-:-:S03]  /*13470*/  IABS R4, R6 ;  /* 0x0000000600047213 */ /* 0x000fc60000000000 */
[----:B------:R1:W2:Y:S08]  /*13480*/  I2F R7, R5 ;  /* 0x0000000500077306 */ /* 0x0002b00000201400 */
[----:B------:R2:W2:Y:S01]  /*13490*/  I2F R6, R4 ;  /* 0x0000000400067306 */ /* 0x0004a20000201400 */
[-C--:B-1----:R-:W-:Y:S02]  /*134a0*/  FFMA.FTZ R5, R8, -R224.reuse, R177 ;  /* 0x800000e008057223 */ /* 0x082fe400000100b1 */
[----:B--2---:R-:W-:-:S03]  /*134b0*/  FFMA.FTZ R4, R15, -R224, R178 ;  /* 0x800000e00f047223 */ /* 0x004fc600000100b2 */
[----:B------:R-:W-:Y:S02]  /*134c0*/  FSEL R18, R5, -INF , !P0 ;  /* 0xff80000005127808 */ /* 0x000fe40004000000 */
[C---:B------:R-:W-:Y:S02]  /*134d0*/  ISETP.GE.AND P0, PT, R3.reuse, R227, PT ;  /* 0x000000e30300720c */ /* 0x040fe40003f06270 */
[----:B------:R-:W-:Y:S02]  /*134e0*/  FSEL R35, R4, -INF , !P1 ;  /* 0xff80000004237808 */ /* 0x000fe40004800000 */
[C---:B------:R-:W-:Y:S01]  /*134f0*/  ISETP.GE.AND P1, PT, R3.reuse, R228, PT ;  /* 0x000000e40300720c */ /* 0x040fe20003f26270 */
[----:B------:R-:W-:Y:S01]  /*13500*/  FFMA.FTZ R8, R14, -R224, R179 ;  /* 0x800000e00e087223 */ /* 0x000fe200000100b3 */
[----:B------:R-:W-:Y:S01]  /*13510*/  ISETP.GE.OR P0, PT, R3, R230, !P0 ;  /* 0x000000e60300720c */ /* 0x000fe20004706670 */
[----:B------:R-:W-:Y:S01]  /*13520*/  IMAD.IADD R4, R229, 0x1, -R3 ;  /* 0x00000001e5047824 */ /* 0x000fe200078e0a03 */
[----:B------:R-:W-:-:S02]  /*13530*/  ISETP.GE.OR P1, PT, R3, R231, !P1 ;  /* 0x000000e70300720c */ /* 0x000fc40004f26670 */
[----:B------:R-:W-:Y:S02]  /*13540*/  IADD3 R3, R2, 0x21, RZ ;  /* 0x0000002102037810 */ /* 0x000fe40007ffe0ff */
[----:B------:R-:W-:Y:S02]  /*13550*/  FSEL R134, R12, -INF , !P5 ;  /* 0xff8000000c867808 */ /* 0x000fe40006800000 */
[----:B------:R-:W-:Y:S02]  /*13560*/  FSEL R33, R8, -INF , !P4 ;  /* 0xff80000008217808 */ /* 0x000fe40006000000 */
[----:B------:R-:W-:Y:S02]  /*13570*/  IABS R5, R4 ;  /* 0x0000000400057213 */ /* 0x000fe40000000000 */
[----:B------:R-:W-:Y:S02]  /*13580*/  FSEL R16, R9, -INF , !P6 ;  /* 0xff80000009107808 */ /* 0x000fe40007000000 */
[----:B------:R-:W-:-:S02]  /*13590*/  ISETP.GE.AND P5, PT, R0, R228, PT ;  /* 0x000000e40000720c */ /* 0x000fc40003fa6270 */
[C---:B------:R-:W-:Y:S02]  /*135a0*/  ISETP.GE.AND P4, PT, R3.reuse, R228, PT ;  /* 0x000000e40300720c */ /* 0x040fe40003f86270 */
[----:B------:R-:W-:Y:S01]  /*135b0*/  ISETP.GE.AND P6, PT, R3, R227, PT ;  /* 0x000000e30300720c */ /* 0x000fe20003fc6270 */
[-C--:B---3--:R-:W-:Y:S01]  /*135c0*/  FFMA.FTZ R10, R10, -R224.reuse, R181 ;  /* 0x800000e00a0a7223 */ /* 0x088fe200000100b5 */
[----:B------:R-:W-:Y:S01]  /*135d0*/  FSEL R28, R11, -INF , !P2 ;  /* 0xff8000000b1c7808 */ /* 0x000fe20005000000 */
[----:B------:R-:W-:Y:S01]  /*135e0*/  FFMA.FTZ R11, R13, -R224, R182 ;  /* 0x800000e00d0b7223 */ /* 0x000fe200000100b6 */
[----:B------:R1:W-:Y:S01]  /*135f0*/  I2F R14, R5 ;  /* 0x00000005000e7306 */ /* 0x0003e20000201400 */
[----:B------:R-:W-:Y:S02]  /*13600*/  ISETP.GE.OR P5, PT, R0, R231, !P5 ;  /* 0x000000e70000720c */ /* 0x000fe40006fa6670 */
[----:B------:R-:W-:Y:S02]  /*13610*/  IADD3 R4, R225, -R3, RZ ;  /* 0x80000003e1047210 */ /* 0x000fe40007ffe0ff */
[----:B------:R-:W-:-:S02]  /*13620*/  ISETP.GE.OR P4, PT, R3, R231, !P4 ;  /* 0x000000e70300720c */ /* 0x000fc40006786670 */
[----:B------:R-:W-:Y:S02]  /*13630*/  ISETP.GE.OR P6, PT, R3, R230, !P6 ;  /* 0x000000e60300720c */ /* 0x000fe400077c6670 */
[----:B------:R-:W-:Y:S02]  /*13640*/  IABS R4, R4 ;  /* 0x0000000400047213 */ /* 0x000fe40000000000 */
[----:B------:R-:W-:Y:S01]  /*13650*/  FSEL R31, R11, -INF , !P3 ;  /* 0xff8000000b1f7808 */ /* 0x000fe20005800000 */
[----:B-1----:R-:W-:Y:S01]  /*13660*/  IMAD.IADD R5, R229, 0x1, -R3 ;  /* 0x00000001e5057824 */ /* 0x002fe200078e0a03 */
[----:B------:R-:W-:Y:S02]  /*13670*/  IADD3 R3, R2, 0x28, RZ ;  /* 0x0000002802037810 */ /* 0x000fe40007ffe0ff */
[----:B------:R-:W-:Y:S02]  /*13680*/  FSEL R15, R10, -INF , !P5 ;  /* 0xff8000000a0f7808 */ /* 0x000fe40006800000 */
[----:B------:R-:W-:-:S02]  /*13690*/  ISETP.GE.AND P3, PT, R3, R228, PT ;  /* 0x000000e40300720c */ /* 0x000fc40003f66270 */
[C---:B------:R-:W-:Y:S01]  /*136a0*/  ISETP.GE.AND P5, PT, R3.reuse, R227, PT ;  /* 0x000000e30300720c */ /* 0x040fe20003fa6270 */
[----:B------:R1:W2:Y:S01]  /*136b0*/  I2F R11, R4 ;  /* 0x00000004000b7306 */ /* 0x0002a20000201400 */
[C---:B------:R-:W-:Y:S02]  /*136c0*/  ISETP.GE.OR P3, PT, R3.reuse, R231, !P3 ;  /* 0x000000e70300720c */ /* 0x040fe40005f66670 */
[----:B------:R-:W-:Y:S02]  /*136d0*/  ISETP.GE.OR P5, PT, R3, R230, !P5 ;  /* 0x000000e60300720c */ /* 0x000fe40006fa6670 */
[----:B------:R-:W-:-:S04]  /*136e0*/  IABS R5, R5 ;  /* 0x0000000500057213 */ /* 0x000fc80000000000 */
[----:B------:R3:W2:Y:S01]  /*136f0*/  I2F R20, R5 ;  /* 0x0000000500147306 */ /* 0x0006a20000201400 */
[--C-:B-1----:R-:W-:Y:S02]  /*13700*/  IMAD.IADD R4, R225, 0x1, -R3.reuse ;  /* 0x00000001e1047824 */ /* 0x102fe400078e0a03 */
[----:B------:R-:W-:Y:S01]  /*13710*/  IMAD.IADD R3, R229, 0x1, -R3 ;  /* 0x00000001e5037824 */ /* 0x000fe200078e0a03 */
[----:B------:R-:W-:Y:S02]  /*13720*/  ISETP.GE.AND P2, PT, R0, R227, PT ;  /* 0x000000e30000720c */ /* 0x000fe40003f46270 */
[----:B------:R-:W-:Y:S02]  /*13730*/  IABS R4, R4 ;  /* 0x0000000400047213 */ /* 0x000fe40000000000 */
[----:B---3--:R-:W-:Y:S02]  /*13740*/  IABS R5, R3 ;  /* 0x0000000300057213 */ /* 0x008fe40000000000 */
[----:B------:R-:W-:Y:S01]  /*13750*/  IADD3 R3, R2, 0x29, RZ ;  /* 0x0000002902037810 */ /* 0x000fe20007ffe0ff */
[-C--:B------:R-:W-:Y:S01]  /*13760*/  FFMA.FTZ R7, R7, -R224.reuse, R183 ;  /* 0x800000e007077223 */ /* 0x080fe200000100b7 */
[----:B------:R1:W3:Y:S01]  /*13770*/  I2F R9, R4 ;  /* 0x0000000400097306 */ /* 0x0002e20000201400 */
[----:B------:R-:W-:Y:S01]  /*13780*/  FFMA.FTZ R6, R6, -R224, R184 ;  /* 0x800000e006067223 */ /* 0x000fe200000100b8 */
[----:B------:R-:W-:-:S02]  /*13790*/  ISETP.GE.OR P2, PT, R0, R230, !P2 ;  /* 0x000000e60000720c */ /* 0x000fc40005746670 */
[----:B------:R-:W4:Y:S02]  /*137a0*/  LD.E R0, [R136.64+0xdc] ;  /* 0x0000dc0488007980 */ /* 0x000f24000c101900 */
[----:B------:R-:W-:Y:S02]  /*137b0*/  FSEL R17, R7, -INF , !P2 ;  /* 0xff80000007117808 */ /* 0x000fe40005000000 */
[----:B------:R-:W-:Y:S02]  /*137c0*/  FSEL R13, R6, -INF , !P1 ;  /* 0xff800000060d7808 */ /* 0x000fe40004800000 */
[----:B------:R-:W-:Y:S01]  /*137d0*/  ISETP.GE.AND P2, PT, R3, R228, PT ;  /* 0x000000e40300720c */ /* 0x000fe20003f46270 */
[----:B-1----:R-:W-:Y:S01]  /*137e0*/  IMAD.IADD R4, R225, 0x1, -R3 ;  /* 0x00000001e1047824 */ /* 0x002fe200078e0a03 */
[----:B------:R-:W-:Y:S01]  /*137f0*/  ISETP.GE.AND P1, PT, R3, R227, PT ;  /* 0x000000e30300720c */ /* 0x000fe20003f26270 */
[----:B------:R1:W1:Y:S03]  /*13800*/  I2F R19, R5 ;  /* 0x0000000500137306 */ /* 0x0002660000201400 */
[----:B------:R-:W-:-:S02]  /*13810*/  IABS R4, R4 ;  /* 0x0000000400047213 */ /* 0x000fc40000000000 */
[C---:B------:R-:W-:Y:S02]  /*13820*/  ISETP.GE.OR P2, PT, R3.reuse, R231, !P2 ;  /* 0x000000e70300720c */ /* 0x040fe40005746670 */
[----:B------:R-:W-:Y:S02]  /*13830*/  ISETP.GE.OR P1, PT, R3, R230, !P1 ;  /* 0x000000e60300720c */ /* 0x000fe40004f26670 */
[----:B-1----:R-:W-:Y:S01]  /*13840*/  IADD3 R5, R229, -R3, RZ ;  /* 0x80000003e5057210 */ /* 0x002fe20007ffe0ff */
[----:B------:R-:W-:-:S04]  /*13850*/  IMAD.MOV.U32 R3, RZ, RZ, R4 ;  /* 0x000000ffff037224 */ /* 0x000fc800078e0004 */
[----:B------:R1:W1:Y:S01]  /*13860*/  I2F R10, R3 ;  /* 0x00000003000a7306 */ /* 0x0002620000201400 */
[----:B------:R-:W-:Y:S02]  /*13870*/  IABS R5, R5 ;  /* 0x0000000500057213 */ /* 0x000fe40000000000 */
[----:B-1----:R-:W-:-:S05]  /*13880*/  IADD3 R3, R2, 0x30, RZ ;  /* 0x0000003002037810 */ /* 0x002fca0007ffe0ff */
[--C-:B------:R-:W-:Y:S01]  /*13890*/  IMAD.IADD R4, R225, 0x1, -R3.reuse ;  /* 0x00000001e1047824 */ /* 0x100fe200078e0a03 */
[----:B------:R1:W1:Y:S04]  /*138a0*/  I2F R12, R5 ;  /* 0x00000005000c7306 */ /* 0x0002680000201400 */
[----:B------:R-:W-:Y:S01]  /*138b0*/  IABS R4, R4 ;  /* 0x0000000400047213 */ /* 0x000fe20000000000 */
[----:B------:R-:W-:-:S04]  /*138c0*/  IMAD.IADD R6, R229, 0x1, -R3 ;  /* 0x00000001e5067824 */ /* 0x000fc800078e0a03 */
[----:B-1----:R-:W-:Y:S01]  /*138d0*/  IMAD.MOV.U32 R5, RZ, RZ, R4 ;  /* 0x000000ffff057224 */ /* 0x002fe200078e0004 */
[----:B------:R-:W-:Y:S01]  /*138e0*/  IABS R4, R6 ;  /* 0x0000000600047213 */ /* 0x000fe20000000000 */
[-C--:B--2---:R-:W-:Y:S02]  /*138f0*/  FFMA.FTZ R6, R11, -R224.reuse, R185 ;  /* 0x800000e00b067223 */ /* 0x084fe400000100b9 */
[----:B------:R1:W2:Y:S08]  /*13900*/  I2F R8, R5 ;  /* 0x0000000500087306 */ /* 0x0002b00000201400 */
[----:B------:R2:W-:Y:S01]  /*13910*/  I2F R7, R4 ;  /* 0x0000000400077306 */ /* 0x0005e20000201400 */
[----:B-1----:R-:W-:Y:S01]  /*13920*/  FFMA.FTZ R5, R14, -R224, R186 ;  /* 0x800000e00e057223 */ /* 0x002fe200000100ba */
[----:B------:R-:W-:-:S02]  /*13930*/  FSEL R14, R6, -INF , !P4 ;  /* 0xff800000060e7808 */ /* 0x000fc40006000000 */
[----:B------:R-:W-:Y:S02]  /*13940*/  ISETP.GE.AND P4, PT, R3, R227, PT ;  /* 0x000000e30300720c */ /* 0x000fe40003f86270 */
[----:B------:R-:W-:Y:S02]  /*13950*/  FSEL R25, R5, -INF , !P0 ;  /* 0xff80000005197808 */ /* 0x000fe40004000000 */
[C---:B------:R-:W-:Y:S01]  /*13960*/  ISETP.GE.AND P0, PT, R3.reuse, R228, PT ;  /* 0x000000e40300720c */ /* 0x040fe20003f06270 */
[----:B--2---:R-:W-:Y:S01]  /*13970*/  FFMA.FTZ R4, R20, -R224, R187 ;  /* 0x800000e014047223 */ /* 0x004fe200000100bb */
[----:B------:R-:W-:Y:S01]  /*13980*/  ISETP.GE.OR P4, PT, R3, R230, !P4 ;  /* 0x000000e60300720c */ /* 0x000fe20006786670 */
[----:B---3--:R-:W-:Y:S01]  /*13990*/  FFMA.FTZ R5, R9, -R224, R236 ;  /* 0x800000e009057223 */ /* 0x008fe200000100ec */
[----:B------:R-:W-:Y:S02]  /*139a0*/  ISETP.GE.OR P0, PT, R3, R231, !P0 ;  /* 0x000000e70300720c */ /* 0x000fe40004706670 */
[----:B------:R-:W-:-:S02]  /*139b0*/  IADD3 R3, R2, 0x31, RZ ;  /* 0x0000003102037810 */ /* 0x000fc40007ffe0ff */
[----:B------:R-:W-:Y:S02]  /*139c0*/  FSEL R24, R4, -INF , !P6 ;  /* 0xff80000004187808 */ /* 0x000fe40007000000 */
[----:B------:R-:W-:Y:S02]  /*139d0*/  FSEL R9, R5, -INF , !P3 ;  /* 0xff80000005097808 */ /* 0x000fe40005800000 */
[C---:B------:R-:W-:Y:S02]  /*139e0*/  ISETP.GE.AND P6, PT, R3.reuse, R228, PT ;  /* 0x000000e40300720c */ /* 0x040fe40003fc6270 */
[----:B------:R-:W-:Y:S02]  /*139f0*/  ISETP.GE.AND P3, PT, R3, R227, PT ;  /* 0x000000e30300720c */ /* 0x000fe40003f66270 */
[----:B------:R-:W-:Y:S01]  /*13a00*/  IADD3 R4, R225, -R3, RZ ;  /* 0x80000003e1047210 */ /* 0x000fe20007ffe0ff */
[----:B------:R-:W-:Y:S01]  /*13a10*/  FFMA.FTZ R6, R19, -R224, R238 ;  /* 0x800000e013067223 */ /* 0x000fe200000100ee */
[----:B------:R-:W-:Y:S01]  /*13a20*/  ISETP.GE.OR P6, PT, R3, R231, !P6 ;  /* 0x000000e70300720c */ /* 0x000fe200077c6670 */
[----:B------:R-:W-:Y:S01]  /*13a30*/  IMAD.IADD R5, R229, 0x1, -R3 ;  /* 0x00000001e5057824 */ /* 0x000fe200078e0a03 */
[----:B------:R-:W-:-:S02]  /*13a40*/  ISETP.GE.OR P3, PT, R3, R230, !P3 ;  /* 0x000000e60300720c */ /* 0x000fc40005f66670 */
[----:B------:R-:W-:Y:S02]  /*13a50*/  IABS R4, R4 ;  /* 0x0000000400047213 */ /* 0x000fe40000000000 */
[----:B------:R-:W-:Y:S01]  /*13a60*/  IADD3 R3, R2, 0x38, RZ ;  /* 0x0000003802037810 */ /* 0x000fe20007ffe0ff */
[-C--:B------:R-:W-:Y:S01]  /*13a70*/  FFMA.FTZ R10, R10, -R224.reuse, R237 ;  /* 0x800000e00a0a7223 */ /* 0x080fe200000100ed */
[----:B------:R-:W-:Y:S02]  /*13a80*/  FSEL R23, R6, -INF , !P5 ;  /* 0xff80000006177808 */ /* 0x000fe40006800000 */
[----:B------:R1:W-:Y:S01]  /*13a90*/  I2F R6, R4 ;  /* 0x0000000400067306 */ /* 0x0003e20000201400 */
[----:B------:R-:W-:Y:S01]  /*13aa0*/  IABS R5, R5 ;  /* 0x0000000500057213 */ /* 0x000fe20000000000 */
[-C--:B------:R-:W-:Y:S02]  /*13ab0*/  FFMA.FTZ R11, R12, -R224.reuse, R239 ;  /* 0x800000e00c0b7223 */ /* 0x080fe400000100ef */
[----:B------:R-:W-:Y:S01]  /*13ac0*/  FFMA.FTZ R12, R8, -R224, R240 ;  /* 0x800000e0080c7223 */ /* 0x000fe200000100f0 */
[----:B------:R-:W-:-:S02]  /*13ad0*/  FSEL R8, R10, -INF , !P2 ;  /* 0xff8000000a087808 */ /* 0x000fc40005000000 */
[C---:B------:R-:W-:Y:S01]  /*13ae0*/  ISETP.GE.AND P5, PT, R3.reuse, R228, PT ;  /* 0x000000e40300720c */ /* 0x040fe20003fa6270 */
[----:B------:R2:W-:Y:S01]  /*13af0*/  I2F R19, R5 ;  /* 0x0000000500137306 */ /* 0x0005e20000201400 */
[----:B------:R-:W-:Y:S01]  /*13b00*/  ISETP.GE.AND P2, PT, R3, R227, PT ;  /* 0x000000e30300720c */ /* 0x000fe20003f46270 */
[----:B-1----:R-:W-:Y:S01]  /*13b10*/  IMAD.IADD R4, R225, 0x1, -R3 ;  /* 0x00000001e1047824 */ /* 0x002fe200078e0a03 */
[----:B------:R-:W-:-:S04]  /*13b20*/  ISETP.GE.OR P5, PT, R3, R231, !P5 ;  /* 0x000000e70300720c */ /* 0x000fc80006fa6670 */
[----:B------:R-:W-:Y:S01]  /*13b30*/  IABS R4, R4 ;  /* 0x0000000400047213 */ /* 0x000fe20000000000 */
[----:B--2---:R-:W-:Y:S01]  /*13b40*/  IMAD.IADD R5, R229, 0x1, -R3 ;  /* 0x00000001e5057824 */ /* 0x004fe200078e0a03 */
[----:B------:R-:W-:-:S03]  /*13b50*/  ISETP.GE.OR P2, PT, R3, R230, !P2 ;  /* 0x000000e60300720c */ /* 0x000fc60005746670 */
[----:B------:R-:W-:Y:S01]  /*13b60*/  IMAD.MOV.U32 R3, RZ, RZ, R4 ;  /* 0x000000ffff037224 */ /* 0x000fe200078e0004 */
[----:B------:R-:W-:-:S04]  /*13b70*/  IABS R4, R5 ;  /* 0x0000000500047213 */ /* 0x000fc80000000000 */
[----:B------:R-:W1:Y:S01]  /*13b80*/  I2F R10, R4 ;  /* 0x00000004000a7306 */ /* 0x000e620000201400 */
[----:B------:R-:W-:Y:S04]  /*13b90*/  STL [R1+0x1e0], R136 ;  /* 0x0001e08801007387 */ /* 0x000fe80000100800 */
[----:B------:R-:W-:Y:S04]  /*13ba0*/  STL [R1+0x1dc], R137 ;  /* 0x0001dc8901007387 */ /* 0x000fe80000100800 */
[----:B------:R-:W-:Y:S04]  /*13bb0*/  STL [R1+0x1e4], R228 ;  /* 0x0001e4e401007387 */ /* 0x000fe80000100800 */
[----:B------:R-:W-:Y:S04]  /*13bc0*/  STL [R1+0x1e8], R225 ;  /* 0x0001e8e101007387 */ /* 0x000fe80000100800 */
[----:B------:R-:W-:Y:S01]  /*13bd0*/  STL [R1+0x1ec], R227 ;  /* 0x0001ece301007387 */ /* 0x000fe20000100800 */
[----:B-1----:R-:W-:-:S03]  /*13be0*/  FFMA.FTZ R20, R10, -R224, R139 ;  /* 0x800000e00a147223 */ /* 0x002fc6000001008b */
[----:B------:R-:W-:Y:S04]  /*13bf0*/  STL [R1+0x1f0], R231 ;  /* 0x0001f0e701007387 */ /* 0x000fe80000100800 */
[----:B------:R-:W-:Y:S04]  /*13c00*/  STL [R1+0x1f4], R230 ;  /* 0x0001f4e601007387 */ /* 0x000fe80000100800 */
[----:B------:R-:W-:Y:S04]  /*13c10*/  STL [R1+0x1f8], R229 ;  /* 0x0001f8e501007387 */ /* 0x000fe80000100800 */
[----:B------:R-:W2:Y:S01]  /*13c20*/  LDL.LU R139, [R1+0x124] ;  /* 0x00012400018b7983 */ /* 0x000ea20000300800 */
[----:B------:R-:W-:Y:S01]  /*13c30*/  IADD3 R2, R2, 0x39, RZ ;  /* 0x0000003902027810 */ /* 0x000fe20007ffe0ff */
[----:B------:R1:W-:Y:S01]  /*13c40*/  I2F R5, R3 ;  /* 0x0000000300057306 */ /* 0x0003e20000201400 */
[-C--:B------:R-:W-:Y:S01]  /*13c50*/  FFMA.FTZ R21, R7, -R224.reuse, R242 ;  /* 0x800000e007157223 */ /* 0x080fe200000100f2 */
[----:B------:R-:W-:Y:S01]  /*13c60*/  FSEL R22, R11, -INF , !P1 ;  /* 0xff8000000b167808 */ /* 0x000fe20004800000 */
[----:B------:R-:W-:Y:S01]  /*13c70*/  FFMA.FTZ R6, R6, -R224, R241 ;  /* 0x800000e006067223 */ /* 0x000fe200000100f1 */
[----:B------:R-:W-:Y:S01]  /*13c80*/  FSEL R7, R12, -INF , !P0 ;  /* 0xff8000000c077808 */ /* 0x000fe20004000000 */
[----:B------:R-:W-:Y:S01]  /*13c90*/  IMAD.IADD R4, R229, 0x1, -R2 ;  /* 0x00000001e5047824 */ /* 0x000fe200078e0a02 */
[C---:B------:R-:W-:Y:S01]  /*13ca0*/  ISETP.GE.AND P1, PT, R2.reuse, R228, PT ;  /* 0x000000e40200720c */ /* 0x040fe20003f26270 */
[----:B------:R-:W3:Y:S01]  /*13cb0*/  LDL R235, [R1+0xf4] ;  /* 0x0000f40001eb7983 */ /* 0x000ee20000100800 */
[----:B------:R-:W-:-:S02]  /*13cc0*/  ISETP.GE.AND P0, PT, R2, R227, PT ;  /* 0x000000e30200720c */ /* 0x000fc40003f06270 */
[----:B------:R-:W-:Y:S01]  /*13cd0*/  FSEL R20, R20, -INF , !P2 ;  /* 0xff80000014147808 */ /* 0x000fe20005000000 */
[----:B------:R-:W3:Y:S04]  /*13ce0*/  LDL R244, [R1+0x100] ;  /* 0x0001000001f47983 */ /* 0x000ee80000100800 */
[----:B------:R-:W3:Y:S01]  /*13cf0*/  LDL R245, [R1+0x104] ;  /* 0x0001040001f57983 */ /* 0x000ee20000100800 */
[----:B-1----:R-:W-:-:S04]  /*13d00*/  IADD3 R3, R225, -R2, RZ ;  /* 0x80000002e1037210 */ /* 0x002fc80007ffe0ff */
[----:B------:R-:W-:Y:S02]  /*13d10*/  IABS R3, R3 ;  /* 0x0000000300037213 */ /* 0x000fe40000000000 */
[C---:B------:R-:W-:Y:S02]  /*13d20*/  ISETP.GE.OR P1, PT, R2.reuse, R231, !P1 ;  /* 0x000000e70200720c */ /* 0x040fe40004f26670 */
[----:B------:R-:W-:Y:S01]  /*13d30*/  ISETP.GE.OR P0, PT, R2, R230, !P0 ;  /* 0x000000e60200720c */ /* 0x000fe20004706670 */
[----:B------:R-:W-:Y:S01]  /*13d40*/  IMAD.MOV.U32 R2, RZ, RZ, R3 ;  /* 0x000000ffff027224 */ /* 0x000fe200078e0003 */
[----:B------:R-:W-:-:S03]  /*13d50*/  IABS R4, R4 ;  /* 0x0000000400047213 */ /* 0x000fc60000000000 */
[----:B------:R1:W1:Y:S02]  /*13d60*/  I2F R3, R2 ;  /* 0x0000000200037306 */ /* 0x0002640000201400 */
[----:B-1----:R-:W-:-:S06]  /*13d70*/  IMAD.MOV.U32 R2, RZ, RZ, R4 ;  /* 0x000000ffff027224 */ /* 0x002fcc00078e0004 */
[----:B------:R1:W1:Y:S01]  /*13d80*/  I2F R4, R2 ;  /* 0x0000000200047306 */ /* 0x0002620000201400 */
[----:B------:R-:W-:Y:S01]  /*13d90*/  FFMA.FTZ R11, R3, -R224, R138 ;  /* 0x800000e0030b7223 */ /* 0x000fe2000001008a */
[----:B-1----:R-:W-:-:S04]  /*13da0*/  FMNMX.FTZ R2, R190, R30, !PT ;  /* 0x0000001ebe027209 */ /* 0x002fc80007810000 */
[----:B------:R-:W-:-:S04]  /*13db0*/  FMNMX.FTZ R2, R29, R2, !PT ;  /* 0x000000021d027209 */ /* 0x000fc80007810000 */
[----:B------:R-:W-:-:S04]  /*13dc0*/  FMNMX.FTZ R2, R26, R2, !PT ;  /* 0x000000021a027209 */ /* 0x000fc80007810000 */
[----:B------:R-:W-:Y:S02]  /*13dd0*/  FMNMX.FTZ R3, R27, R2, !PT ;  /* 0x000000021b037209 */ /* 0x000fe40007810000 */
        /* <DEDUP_REMOVED lines=13> */
[----:B------:R-:W-:Y:S01]  /*13eb0*/  FMNMX.FTZ R2, R17, R2, !PT ;  /* 0x0000000211027209 */ /* 0x000fe20007810000 */
[-C--:B------:R-:W-:Y:S01]  /*13ec0*/  FFMA.FTZ R12, R19, -R224.reuse, R243 ;  /* 0x800000e0130c7223 */ /* 0x080fe200000100f3 */
[----:B------:R-:W-:Y:S01]  /*13ed0*/  FMNMX.FTZ R3, R9, R3, !PT ;  /* 0x0000000309037209 */ /* 0x000fe20007810000 */
[----:B------:R-:W-:Y:S01]  /*13ee0*/  FFMA.FTZ R19, R4, -R224, R133 ;  /* 0x800000e004137223 */ /* 0x000fe20000010085 */
[----:B------:R-:W-:Y:S02]  /*13ef0*/  FMNMX.FTZ R4, R25, R2, !PT ;  /* 0x0000000219047209 */ /* 0x000fe40007810000 */
[----:B------:R-:W-:Y:S02]  /*13f00*/  FMNMX.FTZ R2, R8, R3, !PT ;  /* 0x0000000308027209 */ /* 0x000fe40007810000 */
[----:B------:R-:W-:Y:S01]  /*13f10*/  FMNMX.FTZ R4, R24, R4, !PT ;  /* 0x0000000418047209 */ /* 0x000fe20007810000 */
[----:B------:R-:W-:Y:S01]  /*13f20*/  FFMA.FTZ R5, R5, -R224, R251 ;  /* 0x800000e005057223 */ /* 0x000fe200000100fb */
[----:B------:R-:W-:-:S02]  /*13f30*/  FSEL R6, R6, -INF , !P6 ;  /* 0xff80000006067808 */ /* 0x000fc40007000000 */
[----:B------:R-:W-:Y:S01]  /*13f40*/  FSEL R10, R21, -INF , !P4 ;  /* 0xff800000150a7808 */ /* 0x000fe20006000000 */
[----:B------:R-:W-:Y:S01]  /*13f50*/  IMAD.MOV.U32 R138, RZ, RZ, R132 ;  /* 0x000000ffff8a7224 */ /* 0x000fe200078e0084 */
[----:B------:R-:W-:Y:S01]  /*13f60*/  FMNMX.FTZ R2, R7, R2, !PT ;  /* 0x0000000207027209 */ /* 0x000fe20007810000 */
[----:B------:R-:W3:Y:S01]  /*13f70*/  LDL.64 R250, [R1+0x98] ;  /* 0x0000980001fa7983 */ /* 0x000ee20000100a00 */
[----:B------:R-:W-:Y:S02]  /*13f80*/  FMNMX.FTZ R3, R23, R4, !PT ;  /* 0x0000000417037209 */ /* 0x000fe40007810000 */
[----:B------:R-:W-:Y:S02]  /*13f90*/  FSEL R5, R5, -INF , !P5 ;  /* 0xff80000005057808 */ /* 0x000fe40006800000 */
[----:B------:R-:W-:Y:S02]  /*13fa0*/  FMNMX.FTZ R2, R6, R2, !PT ;  /* 0x0000000206027209 */ /* 0x000fe40007810000 */
[----:B------:R-:W-:-:S02]  /*13fb0*/  FMNMX.FTZ R3, R22, R3, !PT ;  /* 0x0000000316037209 */ /* 0x000fc40007810000 */
[----:B------:R-:W-:Y:S02]  /*13fc0*/  FSEL R4, R11, -INF , !P1 ;  /* 0xff8000000b047808 */ /* 0x000fe40004800000 */
[----:B------:R-:W-:Y:S02]  /*13fd0*/  FMNMX.FTZ R2, R5, R2, !PT ;  /* 0x0000000205027209 */ /* 0x000fe40007810000 */
[----:B------:R-:W-:Y:S02]  /*13fe0*/  FSEL R21, R12, -INF , !P3 ;  /* 0xff8000000c157808 */ /* 0x000fe40005800000 */
[----:B------:R-:W-:Y:S02]  /*13ff0*/  FMNMX.FTZ R3, R10, R3, !PT ;  /* 0x000000030a037209 */ /* 0x000fe40007810000 */
[----:B------:R-:W-:Y:S02]  /*14000*/  FMNMX.FTZ R133, R4, R2, !PT ;  /* 0x0000000204857209 */ /* 0x000fe40007810000 */
[----:B------:R-:W-:-:S02]  /*14010*/  FMNMX.FTZ R2, R21, R3, !PT ;  /* 0x0000000315027209 */ /* 0x000fc40007810000 */
[----:B------:R-:W-:Y:S02]  /*14020*/  FSEL R19, R19, -INF , !P0 ;  /* 0xff80000013137808 */ /* 0x000fe40004000000 */
[----:B------:R-:W-:Y:S01]  /*14030*/  FMNMX.FTZ R2, R20, R2, !PT ;  /* 0x0000000214027209 */ /* 0x000fe20007810000 */
[----:B------:R-:W1:Y:S03]  /*14040*/  SHFL.BFLY PT, R11, R133, 0x2, 0x1f ;  /* 0x0c401f00850b7f89 */ /* 0x000e6600000e0000 */
[----:B------:R-:W-:-:S05]  /*14050*/  FMNMX.FTZ R2, R19, R2, !PT ;  /* 0x0000000213027209 */ /* 0x000fca0007810000 */
[----:B------:R-:W4:Y:S01]  /*14060*/  SHFL.BFLY PT, R3, R2, 0x2, 0x1f ;  /* 0x0c401f0002037f89 */ /* 0x000f2200000e0000 */
[----:B-1----:R-:W-:-:S05]  /*14070*/  FMNMX.FTZ R133, R133, R11, !PT ;  /* 0x0000000b85857209 */ /* 0x002fca0007810000 */
[----:B------:R-:W1:Y:S01]  /*14080*/  SHFL.BFLY PT, R11, R133, 0x1, 0x1f ;  /* 0x0c201f00850b7f89 */ /* 0x000e6200000e0000 */
[----:B----4-:R-:W-:-:S05]  /*14090*/  FMNMX.FTZ R2, R2, R3, !PT ;  /* 0x0000000302027209 */ /* 0x010fca0007810000 */
[----:B------:R-:W4:Y:S01]  /*140a0*/  SHFL.BFLY PT, R132, R2, 0x1, 0x1f ;  /* 0x0c201f0002847f89 */ /* 0x000f2200000e0000 */
[----:B-1----:R-:W-:-:S04]  /*140b0*/  FMNMX.FTZ R133, R133, R11, !PT ;  /* 0x0000000b85857209 */ /* 0x002fc80007810000 */
[----:B------:R-:W-:Y:S01]  /*140c0*/  FSETP.NEU.FTZ.AND P1, PT, R133, -INF , PT ;  /* 0xff8000008500780b */ /* 0x000fe20003f3d000 */
[----:B------:R-:W-:Y:S01]  /*140d0*/  FMUL.FTZ R3, R0, R133 ;  /* 0x0000008500037220 */ /* 0x000fe20000410000 */
[----:B----4-:R-:W-:-:S04]  /*140e0*/  FMNMX.FTZ R132, R2, R132, !PT ;  /* 0x0000008402847209 */ /* 0x010fc80007810000 */
[----:B------:R-:W-:Y:S02]  /*140f0*/  FSEL R3, R3, RZ, P1 ;  /* 0x000000ff03037208 */ /* 0x000fe40000800000 */
[----:B------:R-:W-:Y:S01]  /*14100*/  FSETP.NEU.FTZ.AND P0, PT, R132, -INF , PT ;  /* 0xff8000008400780b */ /* 0x000fe20003f1d000 */
[----:B------:R-:W-:Y:S02]  /*14110*/  FMUL.FTZ R2, R0, R132 ;  /* 0x0000008400027220 */ /* 0x000fe40000410000 */
[----:B------:R-:W-:-:S03]  /*14120*/  FFMA.FTZ R11, R29, R0, -R3 ;  /* 0x000000001d0b7223 */ /* 0x000fc60000010803 */
[----:B------:R-:W-:Y:S01]  /*14130*/  FSEL R2, R2, RZ, P0 ;  /* 0x000000ff02027208 */ /* 0x000fe20000000000 */
[-CC-:B------:R-:W-:Y:S02]  /*14140*/  FFMA.FTZ R29, R16, R0.reuse, -R3.reuse ;  /* 0x00000000101d7223 */ /* 0x180fe40000010803 */
[-CC-:B------:R-:W-:Y:S02]  /*14150*/  FFMA.FTZ R178, R7, R0.reuse, -R3.reuse ;  /* 0x0000000007b27223 */ /* 0x180fe40000010803 */
[-CC-:B------:R-:W-:Y:S02]  /*14160*/  FFMA.FTZ R179, R6, R0.reuse, -R3.reuse ;  /* 0x0000000006b37223 */ /* 0x180fe40000010803 */
[-C--:B------:R-:W-:Y:S02]  /*14170*/  FFMA.FTZ R180, R5, R0.reuse, -R3 ;  /* 0x0000000005b47223 */ /* 0x080fe40000010803 */
[-CC-:B------:R-:W-:Y:S02]  /*14180*/  FFMA.FTZ R7, R34, R0.reuse, -R2.reuse ;  /* 0x0000000022077223 */ /* 0x180fe40000010802 */
[----:B------:R-:W-:-:S02]  /*14190*/  FFMA.FTZ R6, R32, R0, -R2 ;  /* 0x0000000020067223 */ /* 0x000fc40000010802 */
        /* <DEDUP_REMOVED lines=13> */
[-C--:B------:R-:W-:Y:S01]  /*14270*/  FFMA.FTZ R177, R19, R0.reuse, -R2 ;  /* 0x0000000013b17223 */ /* 0x080fe20000010802 */
[----:B------:R-:W-:Y:S01]  /*14280*/  FSEL R2, R133, RZ, P1 ;  /* 0x000000ff85027208 */ /* 0x000fe20000800000 */
[----:B------:R-:W-:Y:S01]  /*14290*/  STL [R1+0x1fc], R224 ;  /* 0x0001fce001007387 */ /* 0x000fe20000100800 */
[----:B------:R-:W-:-:S03]  /*142a0*/  FFMA.FTZ R181, R4, R0, -R3 ;  /* 0x0000000004b57223 */ /* 0x000fc60000010803 */
[----:B------:R1:W-:Y:S01]  /*142b0*/  STL [R1+0x200], R133 ;  /* 0x0002008501007387 */ /* 0x0003e20000100800 */
[----:B------:R-:W-:-:S03]  /*142c0*/  FADD.FTZ R4, R190, -R2 ;  /* 0x80000002be047221 */ /* 0x000fc60000010000 */
[----:B------:R-:W4:Y:S01]  /*142d0*/  LDL.LU R190, [R1+0xbc] ;  /* 0x0000bc0001be7983 */ /* 0x000f220000300800 */
[-CC-:B------:R-:W-:Y:S01]  /*142e0*/  FFMA.FTZ R26, R26, R0.reuse, -R3.reuse ;  /* 0x000000001a1a7223 */ /* 0x180fe20000010803 */
[----:B------:R-:W-:Y:S01]  /*142f0*/  FSEL R2, R132, RZ, P0 ;  /* 0x000000ff84027208 */ /* 0x000fe20000000000 */
[-CC-:B------:R-:W-:Y:S02]  /*14300*/  FFMA.FTZ R174, R13, R0.reuse, -R3.reuse ;  /* 0x000000000dae7223 */ /* 0x180fe40000010803 */
[-CC-:B------:R-:W-:Y:S01]  /*14310*/  FFMA.FTZ R12, R30, R0.reuse, -R3.reuse ;  /* 0x000000001e0c7223 */ /* 0x180fe20000010803 */
[----:B------:R1:W-:Y:S01]  /*14320*/  MUFU.EX2 R13, R26 ;  /* 0x0000001a000d7308 */ /* 0x0003e20000000800 */
[-CC-:B------:R-:W-:Y:S02]  /*14330*/  FFMA.FTZ R27, R27, R0.reuse, -R3.reuse ;  /* 0x000000001b1b7223 */ /* 0x180fe40000010803 */
[-CC-:B------:R-:W-:Y:S02]  /*14340*/  FFMA.FTZ R28, R28, R0.reuse, -R3.reuse ;  /* 0x000000001c1c7223 */ /* 0x180fe40000010803 */
[----:B------:R-:W-:-:S02]  /*14350*/  FFMA.FTZ R18, R18, R0, -R3 ;  /* 0x0000000012127223 */ /* 0x000fc40000010803 */
[-CC-:B------:R-:W-:Y:S02]  /*14360*/  FFMA.FTZ R30, R15, R0.reuse, -R3.reuse ;  /* 0x000000000f1e7223 */ /* 0x180fe40000010803 */
[-CC-:B------:R-:W-:Y:S02]  /*14370*/  FFMA.FTZ R175, R9, R0.reuse, -R3.reuse ;  /* 0x0000000009af7223 */ /* 0x180fe40000010803 */
[-CC-:B------:R-:W-:Y:S02]  /*14380*/  FFMA.FTZ R176, R8, R0.reuse, -R3.reuse ;  /* 0x0000000008b07223 */ /* 0x180fe40000010803 */
[----:B-1----:R-:W-:Y:S02]  /*14390*/  FFMA.FTZ R26, R14, R0, -R3 ;  /* 0x000000000e1a7223 */ /* 0x002fe40000010803 */
[----:B------:R-:W-:Y:S01]  /*143a0*/  FADD.FTZ R3, R234, -R2 ;  /* 0x80000002ea037221 */ /* 0x000fe20000010000 */
[----:B--2---:R-:W-:Y:S02]  /*143b0*/  IADD3 R2, R139, -0x1, RZ ;  /* 0xffffffff8b027810 */ /* 0x004fe40007ffe0ff */
[----:B------:R-:W2:Y:S04]  /*143c0*/  LDL.LU R139, [R1+0xc0] ;  /* 0x0000c000018b7983 */ /* 0x000ea80000300800 */
[----:B------:R-:W2:Y:S04]  /*143d0*/  LDL R213, [R1+0xd8] ;  /* 0x0000d80001d57983 */ /* 0x000ea80000100800 */
[----:B------:R-:W2:Y:S04]  /*143e0*/  LDL R209, [R1+0xdc] ;  /* 0x0000dc0001d17983 */ /* 0x000ea80000100800 */
[----:B------:R-:W2:Y:S04]  /*143f0*/  LDL R208, [R1+0xd4] ;  /* 0x0000d40001d07983 */ /* 0x000ea80000100800 */
[----:B------:R-:W2:Y:S04]  /*14400*/  LDL R207, [R1+0xe4] ;  /* 0x0000e40001cf7983 */ /* 0x000ea80000100800 */
[----:B------:R-:W2:Y:S04]  /*14410*/  LDL R206, [R1+0xc4] ;  /* 0x0000c40001ce7983 */ /* 0x000ea80000100800 */
[----:B------:R-:W2:Y:S04]  /*14420*/  LDL R230, [R1+0xcc] ;  /* 0x0000cc0001e67983 */ /* 0x000ea80000100800 */
[----:B------:R-:W2:Y:S04]  /*14430*/  LDL R204, [R1+0xe0] ;  /* 0x0000e00001cc7983 */ /* 0x000ea80000100800 */
[----:B------:R-:W2:Y:S04]  /*14440*/  LDL R199, [R1+0xc8] ;  /* 0x0000c80001c77983 */ /* 0x000ea80000100800 */
[----:B------:R1:W2:Y:S04]  /*14450*/  LDL.LU.S16 R136, [R1+0x4] ;  /* 0x0000040001887983 */ /* 0x0002a80000300600 */
[----:B------:R1:W2:Y:S01]  /*14460*/  LDL.LU.S16 R133, [R1] ;  /* 0x0000000001857983 */ /* 0x0002a20000300600 */
[C---:B------:R-:W-:Y:S01]  /*14470*/  FMUL.FTZ R4, R0.reuse, R4 ;  /* 0x0000000400047220 */ /* 0x040fe20000410000 */
[----:B------:R-:W-:Y:S01]  /*14480*/  MUFU.EX2 R12, R12 ;  /* 0x0000000c000c7308 */ /* 0x000fe20000000800 */
[----:B------:R-:W-:Y:S01]  /*14490*/  FMUL.FTZ R14, R0, R3 ;  /* 0x00000003000e7220 */ /* 0x000fe20000410000 */
[----:B------:R-:W-:Y:S01]  /*144a0*/  SHF.L.U32 R0, R247, 0x1, RZ ;  /* 0x00000001f7007819 */ /* 0x000fe200000006ff */
[----:B---3--:R-:W-:-:S05]  /*144b0*/  IMAD.WIDE.U32 R214, R235, -0x326172a9, RZ ;  /* 0xcd9e8d57ebd67825 */ /* 0x008fca00078e00ff */
[----:B------:R-:W3:Y:S01]  /*144c0*/  MUFU.EX2 R11, R11 ;  /* 0x0000000b000b7308 */ /* 0x000ee20000000800 */
[----:B------:R-:W-:-:S07]  /*144d0*/  LOP3.LUT R3, R244, R215, RZ, 0x3c, !PT ;  /* 0x000000d7f4037212 */ /* 0x000fce00078e3cff */
[----:B------:R-:W-:Y:S01]  /*144e0*/  MUFU.EX2 R7, R7 ;  /* 0x0000000700077308 */ /* 0x000fe20000000800 */
[----:B------:R-:W-:-:S07]  /*144f0*/  IMAD.WIDE.U32 R172, R3, -0x2daee0ad, RZ ;  /* 0xd2511f5303ac7825 */ /* 0x000fce00078e00ff */
[----:B------:R-:W1:Y:S01]  /*14500*/  MUFU.EX2 R6, R6 ;  /* 0x0000000600067308 */ /* 0x000e620000000800 */
[----:B------:R-:W-:-:S07]  /*14510*/  IMAD.MOV.U32 R205, RZ, RZ, R138 ;  /* 0x000000ffffcd7224 */ /* 0x000fce00078e008a */
[----:B------:R-:W1:Y:S01]  /*14520*/  MUFU.EX2 R9, R27 ;  /* 0x0000001b00097308 */ /* 0x000e620000000800 */
[----:B---3--:R-:W-:-:S07]  /*14530*/  F2FP.PACK_AB R246, R11, R12 ;  /* 0x0000000c0bf6723e */ /* 0x008fce00000000ff */
[----:B------:R-:W-:Y:S08]  /*14540*/  MUFU.EX2 R8, R28 ;  /* 0x0000001c00087308 */ /* 0x000ff00000000800 */
[----:B------:R-:W-:Y:S01]  /*14550*/  MUFU.EX2 R5, R5 ;  /* 0x0000000500057308 */ /* 0x000fe20000000800 */
[----:B-1----:R-:W-:Y:S02]  /*14560*/  F2FP.PACK_AB R219, R6, R7 ;  /* 0x0000000706db723e */ /* 0x002fe400000000ff */
[----:B------:R-:W-:-:S05]  /*14570*/  LOP3.LUT R10, R251, R2, RZ, 0x3c, !PT ;  /* 0x00000002fb0a7212 */ /* 0x000fca00078e3cff */
[----:B------:R1:W-:Y:S01]  /*14580*/  MUFU.EX2 R2, R4 ;  /* 0x0000000400027308 */ /* 0x0003e20000000800 */
[C---:B------:R-:W-:Y:S02]  /*14590*/  IADD3 R3, R251.reuse, -0x4498517b, RZ ;  /* 0xbb67ae85fb037810 */ /* 0x040fe40007ffe0ff */
[----:B-1----:R-:W-:-:S05]  /*145a0*/  LOP3.LUT R4, R251, R0, RZ, 0x3c, !PT ;  /* 0x00000000fb047212 */ /* 0x002fca00078e3cff */
[----:B------:R1:W-:Y:S02]  /*145b0*/  MUFU.EX2 R0, R14 ;  /* 0x0000000e00007308 */ /* 0x0003e40000000800 */
[----:B-1----:R-:W-:-:S05]  /*145c0*/  IMAD.WIDE.U32 R14, R245, -0x2daee0ad, RZ ;  /* 0xd2511f53f50e7825 */ /* 0x002fca00078e00ff */
[----:B------:R-:W-:Y:S02]  /*145d0*/  LOP3.LUT R182, R4, R15, RZ, 0x3c, !PT ;  /* 0x0000000f04b67212 */ /* 0x000fe400078e3cff */
[----:B------:R-:W-:Y:S02]  /*145e0*/  LOP3.LUT R138, R173, R3, R14, 0x96, !PT ;  /* 0x00000003ad8a7212 */ /* 0x000fe400078e960e */
[----:B------:R-:W1:Y:S01]  /*145f0*/  MUFU.EX2 R3, R16 ;  /* 0x0000001000037308 */ /* 0x000e620000000800 */
[----:B------:R-:W-:Y:S01]  /*14600*/  LOP3.LUT R15, R10, R15, RZ, 0x3c, !PT ;  /* 0x0000000f0a0f7212 */ /* 0x000fe200078e3cff */
[----:B------:R-:W-:Y:S01]  /*14610*/  IMAD.MOV.U32 R251, RZ, RZ, R191 ;  /* 0x000000fffffb7224 */ /* 0x000fe200078e00bf */
[----:B------:R-:W-:Y:S02]  /*14620*/  F2FP.PACK_AB R223, R9, R13 ;  /* 0x0000000d09df723e */ /* 0x000fe400000000ff */
[----:B-1----:R-:W-:Y:S01]  /*14630*/  F2FP.PACK_AB R222, R3, R5 ;  /* 0x0000000503de723e */ /* 0x002fe200000000ff */
[----:B----4-:R-:W-:-:S04]  /*14640*/  FFMA.FTZ R4, R190, R2, R12 ;  /* 0x00000002be047223 */ /* 0x010fc8000001000c */
[----:B------:R-:W-:Y:S02]  /*14650*/  FADD.FTZ R14, R11, R4 ;  /* 0x000000040b0e7221 */ /* 0x000fe40000010000 */
[----:B------:R-:W1:Y:S02]  /*14660*/  MUFU.EX2 R4, R18 ;  /* 0x0000001200047308 */ /* 0x000e640000000800 */
[----:B------:R-:W-:Y:S02]  /*14670*/  FADD.FTZ R11, R13, R14 ;  /* 0x0000000e0d0b7221 */ /* 0x000fe40000010000 */
[----:B------:R-:W-:Y:S01]  /*14680*/  IMAD.WIDE.U32 R190, R15, -0x326172a9, RZ ;  /* 0xcd9e8d570fbe7825 */ /* 0x000fe200078e00ff */
[----:B-1----:R-:W-:-:S03]  /*14690*/  F2FP.PACK_AB R248, R4, R8 ;  /* 0x0000000804f8723e */ /* 0x002fc600000000ff */
[----:B--2---:R-:W-:Y:S02]  /*146a0*/  FFMA.FTZ R10, R139, R0, R7 ;  /* 0x000000008b0a7223 */ /* 0x004fe40000010007 */
[----:B------:R-:W-:Y:S02]  /*146b0*/  FADD.FTZ R7, R9, R11 ;  /* 0x0000000b09077221 */ /* 0x000fe40000010000 */
[----:B------:R-:W-:Y:S02]  /*146c0*/  FADD.FTZ R10, R6, R10 ;  /* 0x0000000a060a7221 */ /* 0x000fe40000010000 */
[----:B------:R-:W-:Y:S02]  /*146d0*/  FADD.FTZ R7, R8, R7 ;  /* 0x0000000708077221 */ /* 0x000fe40000010000 */
[----:B------:R-:W-:Y:S02]  /*146e0*/  FADD.FTZ R6, R5, R10 ;  /* 0x0000000a05067221 */ /* 0x000fe40000010000 */
[----:B------:R-:W-:-:S04]  /*146f0*/  IMAD.WIDE.U32 R138, R138, -0x326172a9, RZ ;  /* 0xcd9e8d578a8a7825 */ /* 0x000fc800078e00ff */
[----:B------:R-:W-:Y:S01]  /*14700*/  FADD.FTZ R18, R3, R6 ;  /* 0x0000000603127221 */ /* 0x000fe20000010000 */
[----:B------:R-:W-:Y:S01]  /*14710*/  LOP3.LUT R6, R139, R209, R190, 0x96, !PT ;  /* 0x000000d18b067212 */ /* 0x000fe200078e96be */
[----:B------:R-:W-:Y:S01]  /*14720*/  FADD.FTZ R16, R4, R7 ;  /* 0x0000000704107221 */ /* 0x000fe20000010000 */
[----:B------:R-:W-:-:S03]  /*14730*/  LOP3.LUT R4, R191, R213, R214, 0x96, !PT ;  /* 0x000000d5bf047212 */ /* 0x000fc600078e96d6 */
[----:B------:R-:W-:-:S04]  /*14740*/  IMAD.WIDE.U32 R6, R6, -0x2daee0ad, RZ ;  /* 0xd2511f5306067825 */ /* 0x000fc800078e00ff */
[----:B------:R-:W-:-:S05]  /*14750*/  IMAD.WIDE.U32 R4, R4, -0x2daee0ad, RZ ;  /* 0xd2511f5304047825 */ /* 0x000fca00078e00ff */
[----:B------:R-:W-:Y:S02]  /*14760*/  LOP3.LUT R10, R5, R208, R172, 0x96, !PT ;  /* 0x000000d0050a7212 */ /* 0x000fe400078e96ac */
[----:B------:R-:W-:-:S03]  /*14770*/  LOP3.LUT R8, R7, R207, R4, 0x96, !PT ;  /* 0x000000cf07087212 */ /* 0x000fc600078e9604 */
[----:B------:R-:W-:-:S04]  /*14780*/  IMAD.WIDE.U32 R10, R10, -0x326172a9, RZ ;  /* 0xcd9e8d570a0a7825 */ /* 0x000fc800078e00ff */
[----:B------:R-:W-:Y:S01]  /*14790*/  IMAD.WIDE.U32 R8, R8, -0x326172a9, RZ ;  /* 0xcd9e8d5708087825 */ /* 0x000fe200078e00ff */
[----:B------:R-:W-:-:S04]  /*147a0*/  LOP3.LUT R5, R11, R206, R138, 0x96, !PT ;  /* 0x000000ce0b057212 */ /* 0x000fc800078e968a */
[----:B------:R-:W-:Y:S01]  /*147b0*/  LOP3.LUT R10, R9, R205, R10, 0x96, !PT ;  /* 0x000000cd090a7212 */ /* 0x000fe200078e960a */
[----:B------:R-:W-:-:S04]  /*147c0*/  IMAD.WIDE.U32 R4, R5, -0x2daee0ad, RZ ;  /* 0xd2511f5305047825 */ /* 0x000fc800078e00ff */
[----:B------:R-:W-:Y:S01]  /*147d0*/  IMAD.WIDE.U32 R10, R10, -0x2daee0ad, RZ ;  /* 0xd2511f530a0a7825 */ /* 0x000fe200078e00ff */
[----:B------:R-:W-:-:S04]  /*147e0*/  LOP3.LUT R6, R5, R204, R6, 0x96, !PT ;  /* 0x000000cc05067212 */ /* 0x000fc800078e9606 */
[----:B------:R-:W-:Y:S01]  /*147f0*/  LOP3.LUT R4, R11, R230, R4, 0x96, !PT ;  /* 0x000000e60b047212 */ /* 0x000fe200078e9604 */
[----:B------:R-:W-:-:S04]  /*14800*/  IMAD.WIDE.U32 R6, R6, -0x326172a9, RZ ;  /* 0xcd9e8d5706067825 */ /* 0x000fc800078e00ff */
[----:B------:R-:W-:-:S05]  /*14810*/  IMAD.WIDE.U32 R4, R4, -0x326172a9, RZ ;  /* 0xcd9e8d5704047825 */ /* 0x000fca00078e00ff */
[----:B------:R-:W-:-:S04]  /*14820*/  LOP3.LUT R3, R5, R251, R6, 0x96, !PT ;  /* 0x000000fb05037212 */ /* 0x000fc800078e9606 */
[----:B------:R-:W-:Y:S02]  /*14830*/  LOP3.LUT R6, R3, 0xff, RZ, 0xc0, !PT ;  /* 0x000000ff03067812 */ /* 0x000fe400078ec0ff */
[----:B------:R-:W-:Y:S02]  /*14840*/  LOP3.LUT R15, R7, R199, R8, 0x96, !PT ;  /* 0x000000c7070f7212 */ /* 0x000fe400078e9608 */
[----:B------:R-:W-:Y:S02]  /*14850*/  ISETP.GE.U32.AND P3, PT, R221, R6, PT ;  /* 0x00000006dd00720c */ /* 0x000fe40003f66070 */
[----:B------:R-:W-:Y:S02]  /*14860*/  LOP3.LUT R6, R3, 0xffff, RZ, 0xc0, !PT ;  /* 0x0000ffff03067812 */ /* 0x000fe400078ec0ff */
[--C-:B------:R-:W-:Y:S02]  /*14870*/  SHF.R.U32.HI R8, RZ, 0x10, R3.reuse ;  /* 0x00000010ff087819 */ /* 0x100fe40000011603 */
[----:B------:R-:W-:Y:S01]  /*14880*/  SHF.R.U32.HI R3, RZ, 0x18, R3 ;  /* 0x00000018ff037819 */ /* 0x000fe20000011603 */
[----:B------:R-:W1:Y:S03]  /*14890*/  MUFU.EX2 R14, R29 ;  /* 0x0000001d000e7308 */ /* 0x000e660000000800 */
[----:B------:R-:W-:-:S02]  /*148a0*/  ISETP.GE.U32.AND P0, PT, R221, R3, PT ;  /* 0x00000003dd00720c */ /* 0x000fc40003f06070 */
[C---:B------:R-:W-:Y:S02]  /*148b0*/  LOP3.LUT R3, R4.reuse, 0xff, RZ, 0xc0, !PT ;  /* 0x000000ff04037812 */ /* 0x040fe400078ec0ff */
[----:B------:R-:W-:Y:S01]  /*148c0*/  SHF.R.U32.HI R6, RZ, 0x8, R6 ;  /* 0x00000008ff067819 */ /* 0x000fe20000011606 */
[----:B------:R-:W2:Y:S01]  /*148d0*/  MUFU.EX2 R13, R30 ;  /* 0x0000001e000d7308 */ /* 0x000ea20000000800 */
[----:B------:R-:W-:Y:S02]  /*148e0*/  ISETP.GE.U32.AND P2, PT, R221, R3, PT ;  /* 0x00000003dd00720c */ /* 0x000fe40003f46070 */
[--C-:B------:R-:W-:Y:S02]  /*148f0*/  SHF.R.U32.HI R3, RZ, 0x10, R4.reuse ;  /* 0x00000010ff037819 */ /* 0x100fe40000011604 */
[----:B------:R-:W-:Y:S02]  /*14900*/  LOP3.LUT R19, R4, 0xffff, RZ, 0xc0, !PT ;  /* 0x0000ffff04137812 */ /* 0x000fe400078ec0ff */
[----:B------:R-:W-:Y:S01]  /*14910*/  SHF.R.U32.HI R4, RZ, 0x18, R4 ;  /* 0x00000018ff047819 */ /* 0x000fe20000011604 */
[----:B------:R-:W3:Y:S01]  /*14920*/  MUFU.EX2 R7, R174 ;  /* 0x000000ae00077308 */ /* 0x000ee20000000800 */
[----:B------:R-:W-:-:S02]  /*14930*/  LOP3.LUT R6, R6, 0xffff, RZ, 0xc0, !PT ;  /* 0x0000ffff06067812 */ /* 0x000fc400078ec0ff */
[----:B------:R-:W-:Y:S01]  /*14940*/  ISETP.GE.U32.AND P1, PT, R221, R4, PT ;  /* 0x00000004dd00720c */ /* 0x000fe20003f26070 */
[----:B------:R-:W-:Y:S01]  /*14950*/  IMAD.WIDE.U32 R4, R15, -0x2daee0ad, RZ ;  /* 0xd2511f530f047825 */ /* 0x000fe200078e00ff */
[----:B------:R-:W-:-:S03]  /*14960*/  LOP3.LUT R3, R3, 0xff, RZ, 0xc0, !PT ;  /* 0x000000ff03037812 */ /* 0x000fc600078ec0ff */
[----:B------:R-:W4:Y:S01]  /*14970*/  MUFU.EX2 R12, R35 ;  /* 0x00000023000c7308 */ /* 0x000f220000000800 */
[C---:B------:R-:W-:Y:S02]  /*14980*/  ISETP.GE.U32.AND P4, PT, R221.reuse, R6, PT ;  /* 0x00000006dd00720c */ /* 0x040fe40003f86070 */
[----:B------:R-:W-:Y:S02]  /*14990*/  LOP3.LUT R8, R8, 0xff, RZ, 0xc0, !PT ;  /* 0x000000ff08087812 */ /* 0x000fe400078ec0ff */
[----:B------:R-:W-:-:S03]  /*149a0*/  ISETP.GE.U32.AND P6, PT, R221, R3, PT ;  /* 0x00000003dd00720c */ /* 0x000fc60003fc6070 */
[----:B------:R-:W2:Y:S01]  /*149b0*/  MUFU.EX2 R6, R26 ;  /* 0x0000001a00067308 */ /* 0x000ea20000000800 */
[----:B------:R-:W-:Y:S01]  /*149c0*/  LOP3.LUT R3, R5, R249, R10, 0x96, !PT ;  /* 0x000000f905037212 */ /* 0x000fe200078e960a */
[----:B-1----:R-:W-:Y:S01]  /*149d0*/  FADD.FTZ R10, R14, R16 ;  /* 0x000000100e0a7221 */ /* 0x002fe20000010000 */
[----:B------:R-:W-:-:S05]  /*149e0*/  ISETP.GE.U32.AND P5, PT, R221, R8, PT ;  /* 0x00000008dd00720c */ /* 0x000fca0003fa6070 */
[----:B------:R-:W1:Y:S01]  /*149f0*/  MUFU.EX2 R11, R33 ;  /* 0x00000021000b7308 */ /* 0x000e620000000800 */
[C---:B------:R-:W-:Y:S02]  /*14a00*/  LOP3.LUT R16, R4.reuse, 0xff, RZ, 0xc0, !PT ;  /* 0x000000ff04107812 */ /* 0x040fe400078ec0ff */
[----:B------:R-:W-:Y:S02]  /*14a10*/  LOP3.LUT R21, R4, 0xffff, RZ, 0xc0, !PT ;  /* 0x0000ffff04157812 */ /* 0x000fe400078ec0ff */
[----:B------:R-:W-:-:S03]  /*14a20*/  SHF.R.U32.HI R20, RZ, 0x10, R4 ;  /* 0x00000010ff147819 */ /* 0x000fc60000011604 */
[----:B------:R1:W-:Y:S08]  /*14a30*/  MUFU.EX2 R8, R17 ;  /* 0x0000001100087308 */ /* 0x0003f00000000800 */
[----:B------:R-:W4:Y:S01]  /*14a40*/  MUFU.EX2 R9, R31 ;  /* 0x0000001f00097308 */ /* 0x000f220000000800 */
[----:B-1----:R-:W-:Y:S01]  /*14a50*/  SHF.R.U32.HI R17, RZ, 0x18, R4 ;  /* 0x00000018ff117819 */ /* 0x002fe20000011604 */
[----:B--2---:R-:W-:-:S04]  /*14a60*/  FADD.FTZ R4, R13, R10 ;  /* 0x0000000a0d047221 */ /* 0x004fc80000010000 */
[----:B---3--:R-:W-:Y:S02]  /*14a70*/  FADD.FTZ R10, R7, R4 ;  /* 0x00000004070a7221 */ /* 0x008fe40000010000 */
[----:B----4-:R-:W-:Y:S01]  /*14a80*/  FADD.FTZ R4, R12, R18 ;  /* 0x000000120c047221 */ /* 0x010fe20000010000 */
[----:B------:R-:W1:Y:S01]  /*14a90*/  MUFU.EX2 R5, R25 ;  /* 0x0000001900057308 */ /* 0x000e620000000800 */
[C---:B------:R-:W-:Y:S01]  /*14aa0*/  FADD.FTZ R18, R6.reuse, R10 ;  /* 0x0000000a06127221 */ /* 0x040fe20000010000 */
[----:B------:R-:W-:Y:S01]  /*14ab0*/  F2FP.PACK_AB R7, R6, R7 ;  /* 0x000000070607723e */ /* 0x000fe200000000ff */
[----:B------:R-:W-:-:S05]  /*14ac0*/  FADD.FTZ R6, R11, R4 ;  /* 0x000000040b067221 */ /* 0x000fca0000010000 */
[----:B------:R-:W2:Y:S01]  /*14ad0*/  MUFU.EX2 R4, R24 ;  /* 0x0000001800047308 */ /* 0x000ea20000000800 */
[----:B------:R-:W-:-:S04]  /*14ae0*/  FADD.FTZ R6, R9, R6 ;  /* 0x0000000609067221 */ /* 0x000fc80000010000 */
[----:B------:R-:W-:-:S04]  /*14af0*/  FADD.FTZ R6, R8, R6 ;  /* 0x0000000608067221 */ /* 0x000fc80000010000 */
[----:B-1----:R-:W-:Y:S01]  /*14b00*/  FADD.FTZ R6, R5, R6 ;  /* 0x0000000605067221 */ /* 0x002fe20000010000 */
[----:B------:R-:W-:Y:S01]  /*14b10*/  PRMT R27, R7, 0x7632, R27 ;  /* 0x00007632071b7816 */ /* 0x000fe2000000001b */
[----:B------:R-:W-:Y:S01]  /*14b20*/  MUFU.EX2 R10, R176 ;  /* 0x000000b0000a7308 */ /* 0x000fe20000000800 */
[C---:B--2---:R-:W-:Y:S01]  /*14b30*/  F2FP.PACK_AB R5, R4.reuse, R5 ;  /* 0x000000050405723e */ /* 0x044fe200000000ff */
[----:B------:R-:W-:-:S06]  /*14b40*/  FADD.FTZ R15, R4, R6 ;  /* 0x00000006040f7221 */ /* 0x000fcc0000010000 */
[----:B------:R-:W1:Y:S01]  /*14b50*/  MUFU.EX2 R4, R175 ;  /* 0x000000af00047308 */ /* 0x000e620000000800 */
[C---:B------:R-:W-:Y:S02]  /*14b60*/  PRMT R29, R5.reuse, 0x7632, R29 ;  /* 0x00007632051d7816 */ /* 0x040fe4000000001d */
[----:B------:R-:W-:Y:S02]  /*14b70*/  PRMT R30, R5, 0x7610, R30 ;  /* 0x00007610051e7816 */ /* 0x000fe4000000001e */
[----:B------:R-:W-:Y:S01]  /*14b80*/  SHF.R.U32.HI R5, RZ, 0x8, R19 ;  /* 0x00000008ff057819 */ /* 0x000fe20000011613 */
[----:B------:R-:W-:Y:S01]  /*14b90*/  @!P4 HADD2 R183, -R27.H0_H0, -RZ.H0_H0 ;  /* 0xa00000ff1bb7c230 */ /* 0x000fe20000000900 */
[----:B------:R-:W-:Y:S02]  /*14ba0*/  PRMT R28, R7, 0x7610, R28 ;  /* 0x00007610071c7816 */ /* 0x000fe4000000001c */
[----:B------:R-:W-:Y:S02]  /*14bb0*/  LOP3.LUT R5, R5, 0xffff, RZ, 0xc0, !PT ;  /* 0x0000ffff05057812 */ /* 0x000fe400078ec0ff */
[----:B------:R-:W-:-:S02]  /*14bc0*/  PRMT R203, R28, 0x5410, R27 ;  /* 0x000054101ccb7816 */ /* 0x000fc4000000001b */
[----:B------:R-:W-:Y:S02]  /*14bd0*/  @!P4 PRMT R27, R183, 0x5410, RZ ;  /* 0x00005410b71bc816 */ /* 0x000fe400000000ff */
[----:B------:R-:W-:Y:S02]  /*14be0*/  ISETP.GE.U32.AND P4, PT, R221, R5, PT ;  /* 0x00000005dd00720c */ /* 0x000fe40003f86070 */
[----:B------:R-:W-:Y:S01]  /*14bf0*/  SHF.R.U32.HI R5, RZ, 0x10, R3 ;  /* 0x00000010ff057819 */ /* 0x000fe20000011603 */
[----:B------:R2:W3:Y:S01]  /*14c00*/  MUFU.EX2 R6, R23 ;  /* 0x0000001700067308 */ /* 0x0004e20000000800 */
[----:B-1----:R-:W-:Y:S01]  /*14c10*/  FADD.FTZ R19, R4, R18 ;  /* 0x0000001204137221 */ /* 0x002fe20000010000 */
[----:B------:R-:W-:Y:S02]  /*14c20*/  F2FP.PACK_AB R4, R10, R4 ;  /* 0x000000040a04723e */ /* 0x000fe400000000ff */
[----:B------:R-:W-:-:S04]  /*14c30*/  LOP3.LUT R7, R5, 0xff, RZ, 0xc0, !PT ;  /* 0x000000ff05077812 */ /* 0x000fc800078ec0ff */
[----:B------:R-:W1:Y:S01]  /*14c40*/  MUFU.EX2 R5, R22 ;  /* 0x0000001600057308 */ /* 0x000e620000000800 */
[----:B------:R-:W-:Y:S01]  /*14c50*/  PRMT R24, R4, 0x7610, R24 ;  /* 0x0000761004187816 */ /* 0x000fe20000000018 */
[----:B------:R-:W-:Y:S01]  /*14c60*/  @!P5 HADD2 R186, -R30.H0_H0, -RZ.H0_H0 ;  /* 0xa00000ff1ebad230 */ /* 0x000fe20000000900 */
[----:B------:R-:W-:-:S03]  /*14c70*/  PRMT R202, R30, 0x5410, R29 ;  /* 0x000054101eca7816 */ /* 0x000fc6000000001d */
[----:B------:R-:W-:Y:S01]  /*14c80*/  @!P2 HADD2 R187, -R24.H0_H0, -RZ.H0_H0 ;  /* 0xa00000ff18bba230 */ /* 0x000fe20000000900 */
[----:B--2---:R-:W-:Y:S02]  /*14c90*/  PRMT R23, R4, 0x7632, R23 ;  /* 0x0000763204177816 */ /* 0x004fe40000000017 */
[----:B------:R-:W-:Y:S02]  /*14ca0*/  @!P5 PRMT R30, R186, 0x5410, RZ ;  /* 0x00005410ba1ed816 */ /* 0x000fe400000000ff */
[----:B------:R-:W-:Y:S02]  /*14cb0*/  LOP3.LUT R4, R3, 0xff, RZ, 0xc0, !PT ;  /* 0x000000ff03047812 */ /* 0x000fe400078ec0ff */
[----:B------:R-:W-:Y:S01]  /*14cc0*/  ISETP.GE.U32.AND P5, PT, R221, R7, PT ;  /* 0x00000007dd00720c */ /* 0x000fe20003fa6070 */
[----:B---3--:R-:W-:Y:S01]  /*14cd0*/  FADD.FTZ R7, R6, R15 ;  /* 0x0000000f06077221 */ /* 0x008fe20000010000 */
[----:B------:R-:W-:Y:S01]  /*14ce0*/  PRMT R201, R24, 0x5410, R23 ;  /* 0x0000541018c97816 */ /* 0x000fe20000000017 */
[----:B------:R-:W-:Y:S01]  /*14cf0*/  @!P4 HADD2 R236, -R23.H0_H0, -RZ.H0_H0 ;  /* 0xa00000ff17ecc230 */ /* 0x000fe20000000900 */
[----:B------:R-:W-:Y:S01]  /*14d00*/  @!P2 PRMT R24, R187, 0x5410, RZ ;  /* 0x00005410bb18a816 */ /* 0x000fe200000000ff */
[----:B------:R-:W-:Y:S01]  /*14d10*/  @!P3 HADD2 R184, -R28.H0_H0, -RZ.H0_H0 ;  /* 0xa00000ff1cb8b230 */ /* 0x000fe20000000900 */
[----:B------:R-:W-:Y:S01]  /*14d20*/  ISETP.GE.U32.AND P2, PT, R221, R4, PT ;  /* 0x00000004dd00720c */ /* 0x000fe20003f46070 */
[----:B-1----:R-:W-:Y:S01]  /*14d30*/  FADD.FTZ R7, R5, R7 ;  /* 0x0000000705077221 */ /* 0x002fe20000010000 */
[----:B------:R-:W-:-:S02]  /*14d40*/  SHF.R.U32.HI R4, RZ, 0x18, R3 ;  /* 0x00000018ff047819 */ /* 0x000fc40000011603 */
[----:B------:R-:W-:Y:S02]  /*14d50*/  F2FP.PACK_AB R6, R5, R6 ;  /* 0x000000060506723e */ /* 0x000fe400000000ff */
[----:B------:R-:W1:Y:S01]  /*14d60*/  MUFU.EX2 R5, R32 ;  /* 0x0000002000057308 */ /* 0x000e620000000800 */
[----:B------:R-:W-:Y:S02]  /*14d70*/  @!P4 PRMT R23, R236, 0x5410, RZ ;  /* 0x00005410ec17c816 */ /* 0x000fe400000000ff */
[----:B------:R-:W-:Y:S02]  /*14d80*/  @!P3 PRMT R28, R184, 0x5410, RZ ;  /* 0x00005410b81cb816 */ /* 0x000fe400000000ff */
[----:B------:R-:W-:Y:S02]  /*14d90*/  ISETP.GE.U32.AND P4, PT, R221, R4, PT ;  /* 0x00000004dd00720c */ /* 0x000fe40003f86070 */
[----:B------:R-:W-:Y:S01]  /*14da0*/  LOP3.LUT R3, R3, 0xffff, RZ, 0xc0, !PT ;  /* 0x0000ffff03037812 */ /* 0x000fe200078ec0ff */
[----:B------:R-:W2:Y:S01]  /*14db0*/  MUFU.EX2 R4, R34 ;  /* 0x0000002200047308 */ /* 0x000ea20000000800 */
[----:B------:R-:W-:-:S02]  /*14dc0*/  ISETP.GE.U32.AND P3, PT, R221, R16, PT ;  /* 0x00000010dd00720c */ /* 0x000fc40003f66070 */
[----:B------:R-:W-:Y:S02]  /*14dd0*/  PRMT R26, R6, 0x7610, R26 ;  /* 0x00007610061a7816 */ /* 0x000fe4000000001a */
[----:B------:R-:W-:-:S03]  /*14de0*/  SHF.R.U32.HI R3, RZ, 0x8, R3 ;  /* 0x00000008ff037819 */ /* 0x000fc60000011603 */
[----:B------:R-:W-:Y:S01]  /*14df0*/  MUFU.EX2 R15, R178 ;  /* 0x000000b2000f7308 */ /* 0x000fe20000000800 */
[----:B------:R-:W-:Y:S01]  /*14e00*/  PRMT R25, R6, 0x7632, R25 ;  /* 0x0000763206197816 */ /* 0x000fe20000000019 */
[----:B------:R-:W-:-:S06]  /*14e10*/  @!P6 HADD2 R238, -R26.H0_H0, -RZ.H0_H0 ;  /* 0xa00000ff1aeee230 */ /* 0x000fcc0000000900 */
[----:B------:R-:W3:Y:S01]  /*14e20*/  MUFU.EX2 R16, R179 ;  /* 0x000000b300107308 */ /* 0x000ee20000000800 */
[----:B------:R-:W-:Y:S01]  /*14e30*/  LOP3.LUT R3, R3, 0xffff, RZ, 0xc0, !PT ;  /* 0x0000ffff03037812 */ /* 0x000fe200078ec0ff */
[----:B------:R-:W-:Y:S01]  /*14e40*/  @!P0 HADD2 R185, -R29.H0_H0, -RZ.H0_H0 ;  /* 0xa00000ff1db98230 */ /* 0x000fe20000000900 */
[----:B------:R-:W-:Y:S01]  /*14e50*/  PRMT R200, R26, 0x5410, R25 ;  /* 0x000054101ac87816 */ /* 0x000fe20000000019 */
[----:B------:R-:W-:Y:S01]  /*14e60*/  @!P1 HADD2 R237, -R25.H0_H0, -RZ.H0_H0 ;  /* 0xa00000ff19ed9230 */ /* 0x000fe20000000900 */
[----:B------:R-:W-:Y:S02]  /*14e70*/  @!P6 PRMT R26, R238, 0x5410, RZ ;  /* 0x00005410ee1ae816 */ /* 0x000fe400000000ff */
[----:B------:R-:W-:Y:S02]  /*14e80*/  LOP3.LUT R6, R20, 0xff, RZ, 0xc0, !PT ;  /* 0x000000ff14067812 */ /* 0x000fe400078ec0ff */
[----:B------:R-:W-:Y:S01]  /*14e90*/  ISETP.GE.U32.AND P6, PT, R221, R3, PT ;  /* 0x00000003dd00720c */ /* 0x000fe20003fc6070 */
[----:B-1----:R-:W-:Y:S01]  /*14ea0*/  FADD.FTZ R3, R5, R7 ;  /* 0x0000000705037221 */ /* 0x002fe20000010000 */
[----:B------:R-:W-:-:S02]  /*14eb0*/  @!P0 PRMT R29, R185, 0x5410, RZ ;  /* 0x00005410b91d8816 */ /* 0x000fc400000000ff */
[----:B------:R-:W-:Y:S01]  /*14ec0*/  @!P1 PRMT R25, R237, 0x5410, RZ ;  /* 0x00005410ed199816 */ /* 0x000fe200000000ff */
[----:B------:R-:W-:Y:S01]  /*14ed0*/  MUFU.EX2 R18, R181 ;  /* 0x000000b500127308 */ /* 0x000fe20000000800 */
[C---:B------:R-:W-:Y:S02]  /*14ee0*/  ISETP.GE.U32.AND P0, PT, R221.reuse, R17, PT ;  /* 0x00000011dd00720c */ /* 0x040fe40003f06070 */
[----:B------:R-:W-:Y:S01]  /*14ef0*/  ISETP.GE.U32.AND P1, PT, R221, R6, PT ;  /* 0x00000006dd00720c */ /* 0x000fe20003f26070 */
[C---:B--2---:R-:W-:Y:S01]  /*14f00*/  FADD.FTZ R6, R4.reuse, R3 ;  /* 0x0000000304067221 */ /* 0x044fe20000010000 */
[----:B------:R-:W-:Y:S02]  /*14f10*/  F2FP.PACK_AB R135, R4, R5 ;  /* 0x000000050487723e */ /* 0x000fe400000000ff */
[----:B---3--:R-:W-:Y:S01]  /*14f20*/  F2FP.PACK_AB R22, R16, R15 ;  /* 0x0000000f1016723e */ /* 0x008fe200000000ff */
[----:B------:R-:W1:Y:S01]  /*14f30*/  MUFU.EX2 R17, R180 ;  /* 0x000000b400117308 */ /* 0x000e620000000800 */
[----:B------:R-:W-:-:S02]  /*14f40*/  SHF.R.U32.HI R5, RZ, 0x8, R21 ;  /* 0x00000008ff057819 */ /* 0x000fc40000011615 */
[----:B------:R-:W-:-:S05]  /*14f50*/  PRMT R31, R22, 0x7632, R31 ;  /* 0x00007632161f7816 */ /* 0x000fca000000001f */
[----:B------:R-:W2:Y:S01]  /*14f60*/  MUFU.EX2 R4, R134 ;  /* 0x0000008600047308 */ /* 0x000ea20000000800 */
[----:B------:R-:W-:Y:S01]  /*14f70*/  @!P2 HADD2 R239, -R22.H0_H0, -RZ.H0_H0 ;  /* 0xa00000ff16efa230 */ /* 0x000fe20000000900 */
[----:B------:R-:W-:-:S06]  /*14f80*/  LOP3.LUT R5, R5, 0xffff, RZ, 0xc0, !PT ;  /* 0x0000ffff05057812 */ /* 0x000fcc00078ec0ff */
[----:B------:R-:W3:Y:S01]  /*14f90*/  MUFU.EX2 R3, R177 ;  /* 0x000000b100037308 */ /* 0x000ee20000000800 */
[----:B------:R-:W-:Y:S02]  /*14fa0*/  PRMT R210, R22, 0x5410, R31 ;  /* 0x0000541016d27816 */ /* 0x000fe4000000001f */
[----:B------:R-:W-:Y:S02]  /*14fb0*/  @!P2 PRMT R22, R239, 0x5410, RZ ;  /* 0x00005410ef16a816 */ /* 0x000fe400000000ff */
[----:B------:R-:W-:Y:S02]  /*14fc0*/  ISETP.GE.U32.AND P2, PT, R221, R5, PT ;  /* 0x00000005dd00720c */ /* 0x000fe40003f46070 */
[----:B-1----:R-:W-:Y:S01]  /*14fd0*/  F2FP.PACK_AB R33, R18, R17 ;  /* 0x000000111221723e */ /* 0x002fe200000000ff */
[----:B--2---:R-:W-:-:S03]  /*14fe0*/  FADD.FTZ R5, R4, R6 ;  /* 0x0000000604057221 */ /* 0x004fc60000010000 */
[----:B------:R-:W-:Y:S01]  /*14ff0*/  PRMT R32, R33, 0x7632, R32 ;  /* 0x0000763221207816 */ /* 0x000fe20000000020 */
[C---:B---3--:R-:W-:Y:S01]  /*15000*/  FADD.FTZ R5, R3.reuse, R5 ;  /* 0x0000000503057221 */ /* 0x048fe20000010000 */
[----:B------:R-:W-:-:S05]  /*15010*/  F2FP.PACK_AB R3, R3, R4 ;  /* 0x000000040303723e */ /* 0x000fca00000000ff */
[----:B------:R-:W-:Y:S01]  /*15020*/  @!P2 HADD2 R133, -R32.H0_H0, -RZ.H0_H0 ;  /* 0xa00000ff2085a230 */ /* 0x000fe20000000900 */
[----:B------:R-:W-:Y:S01]  /*15030*/  PRMT R134, R135, 0x7632, R134 ;  /* 0x0000763287867816 */ /* 0x000fe20000000086 */
[----:B------:R1:W-:Y:S01]  /*15040*/  STL [R1+0xc0], R5 ;  /* 0x0000c00501007387 */ /* 0x0003e20000100800 */
[----:B------:R-:W-:Y:S01]  /*15050*/  @!P3 HADD2 R136, -R33.H0_H0, -RZ.H0_H0 ;  /* 0xa00000ff2188b230 */ /* 0x000fe20000000900 */
[C---:B------:R-:W-:Y:S02]  /*15060*/  PRMT R35, R3.reuse, 0x7610, R35 ;  /* 0x0000761003237816 */ /* 0x040fe40000000023 */
[----:B------:R-:W-:Y:S02]  /*15070*/  PRMT R34, R3, 0x7632, R34 ;  /* 0x0000763203227816 */ /* 0x000fe40000000022 */
[----:B------:R-:W-:Y:S01]  /*15080*/  PRMT R3, R133, 0x7610, R3 ;  /* 0x0000761085037816 */ /* 0x000fe20000000003 */
[----:B------:R-:W-:Y:S01]  /*15090*/  @!P6 HADD2 R240, -R31.H0_H0, -RZ.H0_H0 ;  /* 0xa00000ff1ff0e230 */ /* 0x000fe20000000900 */
[----:B------:R-:W-:Y:S01]  /*150a0*/  PRMT R197, R33, 0x5410, R32 ;  /* 0x0000541021c57816 */ /* 0x000fe20000000020 */
[----:B------:R-:W-:Y:S01]  /*150b0*/  @!P4 HADD2 R241, -R134.H0_H0, -RZ.H0_H0 ;  /* 0xa00000ff86f1c230 */ /* 0x000fe20000000900 */
[----:B------:R-:W-:Y:S01]  /*150c0*/  @!P2 PRMT R32, R3, 0x5410, RZ ;  /* 0x000054100320a816 */ /* 0x000fe200000000ff */
[-C--:B------:R-:W-:Y:S01]  /*150d0*/  FMUL.FTZ R3, R89, R2.reuse ;  /* 0x0000000259037220 */ /* 0x080fe20000410000 */
[----:B------:R-:W-:Y:S01]  /*150e0*/  PRMT R198, R135, 0x5410, R134 ;  /* 0x0000541087c67816 */ /* 0x000fe20000000086 */
[----:B------:R-:W-:Y:S01]  /*150f0*/  FMUL.FTZ R180, R144, R2 ;  /* 0x0000000290b47220 */ /* 0x000fe20000410000 */
[----:B------:R-:W-:Y:S01]  /*15100*/  @!P6 PRMT R31, R240, 0x5410, RZ ;  /* 0x00005410f01fe816 */ /* 0x000fe200000000ff */
[----:B-1----:R-:W-:-:S05]  /*15110*/  IMAD.WIDE.U32 R4, R182, -0x326172a9, RZ ;  /* 0xcd9e8d57b6047825 */ /* 0x002fca00078e00ff */
[--C-:B------:R-:W-:Y:S02]  /*15120*/  LOP3.LUT R6, R139, R209, R4.reuse, 0x96, !PT ;  /* 0x000000d18b067212 */ /* 0x100fe400078e9604 */
[----:B------:R-:W-:Y:S02]  /*15130*/  PRMT R4, R136, 0x7610, R4 ;  /* 0x0000761088047816 */ /* 0x000fe40000000004 */
[----:B------:R-:W-:Y:S01]  /*15140*/  LOP3.LUT R5, R5, R213, R214, 0x96, !PT ;  /* 0x000000d505057212 */ /* 0x000fe200078e96d6 */
[-C--:B------:R-:W-:Y:S01]  /*15150*/  FMUL.FTZ R181, R145, R2.reuse ;  /* 0x0000000291b57220 */ /* 0x080fe20000410000 */
[----:B------:R-:W-:Y:S01]  /*15160*/  @!P3 PRMT R33, R4, 0x5410, RZ ;  /* 0x000054100421b816 */ /* 0x000fe200000000ff */
[-C--:B------:R-:W-:Y:S01]  /*15170*/  FMUL.FTZ R4, R80, R2.reuse ;  /* 0x0000000250047220 */ /* 0x080fe20000410000 */
[----:B------:R-:W-:Y:S01]  /*15180*/  @!P4 PRMT R134, R241, 0x5410, RZ ;  /* 0x00005410f186c816 */ /* 0x000fe200000000ff */
        /* <DEDUP_REMOVED lines=61> */
[----:B------:R-:W-:-:S05]  /*15560*/  IMAD.WIDE.U32 R2, R5, -0x2daee0ad, RZ ;  /* 0xd2511f5305027825 */ /* 0x000fca00078e00ff */
[----:B------:R-:W-:Y:S01]  /*15570*/  LOP3.LUT R3, R3, R208, R172, 0x96, !PT ;  /* 0x000000d003037212 */ /* 0x000fe200078e96ac */
[----:B------:R-:W-:Y:S02]  /*15580*/  IMAD.MOV.U32 R104, RZ, RZ, R84 ;  /* 0x000000ffff687224 */ /* 0x000fe400078e0054 */
[----:B------:R-:W-:Y:S02]  /*15590*/  IMAD.MOV.U32 R84, RZ, RZ, R4 ;  /* 0x000000ffff547224 */ /* 0x000fe400078e0004 */
[----:B------:R-:W-:Y:S02]  /*155a0*/  IMAD.MOV.U32 R85, RZ, RZ, R7 ;  /* 0x000000ffff557224 */ /* 0x000fe400078e0007 */
[----:B------:R-:W-:-:S04]  /*155b0*/  IMAD.WIDE.U32 R4, R3, -0x326172a9, RZ ;  /* 0xcd9e8d5703047825 */ /* 0x000fc800078e00ff */
[----:B------:R-:W-:Y:S01]  /*155c0*/  IMAD.WIDE.U32 R6, R6, -0x2daee0ad, RZ ;  /* 0xd2511f5306067825 */ /* 0x000fe200078e00ff */
[----:B------:R-:W-:-:S04]  /*155d0*/  LOP3.LUT R3, R5, R206, R138, 0x96, !PT ;  /* 0x000000ce05037212 */ /* 0x000fc800078e968a */
[----:B------:R-:W-:Y:S01]  /*155e0*/  LOP3.LUT R5, R7, R207, R2, 0x96, !PT ;  /* 0x000000cf07057212 */ /* 0x000fe200078e9602 */
[----:B------:R-:W-:Y:S01]  /*155f0*/  IMAD.WIDE.U32 R2, R3, -0x2daee0ad, RZ ;  /* 0xd2511f5303027825 */ /* 0x000fe200078e00ff */
[----:B------:R-:W-:-:S03]  /*15600*/  F2FP.PACK_AB R173, R8, R9 ;  /* 0x0000000908ad723e */ /* 0x000fc600000000ff */
[----:B------:R-:W-:Y:S01]  /*15610*/  IMAD.WIDE.U32 R8, R5, -0x326172a9, RZ ;  /* 0xcd9e8d5705087825 */ /* 0x000fe200078e00ff */
[----:B------:R-:W-:-:S04]  /*15620*/  LOP3.LUT R7, R3, R204, R6, 0x96, !PT ;  /* 0x000000cc03077212 */ /* 0x000fc800078e9606 */
[----:B------:R-:W-:-:S05]  /*15630*/  LOP3.LUT R3, R9, R205, R4, 0x96, !PT ;  /* 0x000000cd09037212 */ /* 0x000fca00078e9604 */
[----:B------:R-:W-:Y:S01]  /*15640*/  IMAD.WIDE.U32 R40, R3, -0x2daee0ad, RZ ;  /* 0xd2511f5303287825 */ /* 0x000fe200078e00ff */
[----:B------:R-:W-:-:S04]  /*15650*/  @!P1 HADD2 R252, -R35.H0_H0, -RZ.H0_H0 ;  /* 0xa00000ff23fc9230 */ /* 0x000fc80000000900 */
[----:B------:R-:W-:Y:S01]  /*15660*/  LOP3.LUT R2, R41, R230, R2, 0x96, !PT ;  /* 0x000000e629027212 */ /* 0x000fe200078e9602 */
[----:B------:R-:W-:Y:S01]  /*15670*/  @!P5 HADD2 R242, -R135.H0_H0, -RZ.H0_H0 ;  /* 0xa00000ff87f2d230 */ /* 0x000fe20000000900 */
[----:B------:R-:W-:Y:S01]  /*15680*/  IMAD.MOV.U32 R101, RZ, RZ, R21 ;  /* 0x000000ffff657224 */ /* 0x000fe200078e0015 */
[----:B------:R-:W-:Y:S01]  /*15690*/  @!P0 HADD2 R243, -R34.H0_H0, -RZ.H0_H0 ;  /* 0xa00000ff22f38230 */ /* 0x000fe20000000900 */
[----:B------:R-:W-:Y:S01]  /*156a0*/  MOV R93, R20 ;  /* 0x00000014005d7202 */ /* 0x000fe20000000f00 */
[----:B------:R-:W-:Y:S01]  /*156b0*/  IMAD.WIDE.U32 R20, R7, -0x326172a9, RZ ;  /* 0xcd9e8d5707147825 */ /* 0x000fe200078e00ff */
[----:B------:R-:W-:Y:S02]  /*156c0*/  PRMT R192, R35, 0x5410, R34 ;  /* 0x0000541023c07816 */ /* 0x000fe40000000022 */
[----:B------:R-:W-:Y:S01]  /*156d0*/  MOV R105, R251 ;  /* 0x000000fb00697202 */ /* 0x000fe20000000f00 */
[----:B------:R-:W-:Y:S01]  /*156e0*/  IMAD.WIDE.U32 R2, R2, -0x326172a9, RZ ;  /* 0xcd9e8d5702027825 */ /* 0x000fe200078e00ff */
[----:B------:R-:W-:-:S02]  /*156f0*/  @!P1 PRMT R35, R252, 0x5410, RZ ;  /* 0x00005410fc239816 */ /* 0x000fc400000000ff */
[----:B------:R-:W-:Y:S01]  /*15700*/  @!P5 PRMT R135, R242, 0x5410, RZ ;  /* 0x00005410f287d816 */ /* 0x000fe200000000ff */
[----:B------:R-:W-:Y:S01]  /*15710*/  IMAD.MOV.U32 R252, RZ, RZ, R210 ;  /* 0x000000fffffc7224 */ /* 0x000fe200078e00d2 */
[----:B------:R-:W-:Y:S01]  /*15720*/  @!P0 PRMT R34, R243, 0x5410, RZ ;  /* 0x00005410f3228816 */ /* 0x000fe200000000ff */
        /* <DEDUP_REMOVED lines=64> */
[----:B------:R-:W-:-:S04]  /*15b30*/  LOP3.LUT R0, R3, R105, R20, 0x96, !PT ;  /* 0x0000006903007212 */ /* 0x000fc800078e9614 */
[----:B------:R-:W-:-:S04]  /*15b40*/  LOP3.LUT R4, R0, 0xff, RZ, 0xc0, !PT ;  /* 0x000000ff00047812 */ /* 0x000fc800078ec0ff */
[----:B------:R-:W-:Y:S02]  /*15b50*/  ISETP.GE.U32.AND P6, PT, R221, R4, PT ;  /* 0x00000004dd00720c */ /* 0x000fe40003fc6070 */
[----:B------:R-:W-:-:S04]  /*15b60*/  LOP3.LUT R4, R0, 0xffff, RZ, 0xc0, !PT ;  /* 0x0000ffff00047812 */ /* 0x000fc800078ec0ff */
[----:B------:R-:W-:-:S04]  /*15b70*/  SHF.R.U32.HI R4, RZ, 0x8, R4 ;  /* 0x00000008ff047819 */ /* 0x000fc80000011604 */
[----:B------:R-:W-:-:S04]  /*15b80*/  LOP3.LUT R4, R4, 0xffff, RZ, 0xc0, !PT ;  /* 0x0000ffff04047812 */ /* 0x000fc800078ec0ff */
[----:B------:R-:W-:Y:S02]  /*15b90*/  ISETP.GE.U32.AND P5, PT, R221, R4, PT ;  /* 0x00000004dd00720c */ /* 0x000fe40003fa6070 */
[--C-:B------:R-:W-:Y:S02]  /*15ba0*/  SHF.R.U32.HI R4, RZ, 0x10, R0.reuse ;  /* 0x00000010ff047819 */ /* 0x100fe40000011600 */
[----:B------:R-:W-:-:S04]  /*15bb0*/  SHF.R.U32.HI R0, RZ, 0x18, R0 ;  /* 0x00000018ff007819 */ /* 0x000fc80000011600 */
[C---:B------:R-:W-:Y:S02]  /*15bc0*/  ISETP.GE.U32.AND P3, PT, R221.reuse, R0, PT ;  /* 0x00000000dd00720c */ /* 0x040fe40003f66070 */
[----:B------:R-:W-:Y:S02]  /*15bd0*/  LOP3.LUT R0, R2, 0xffff, RZ, 0xc0, !PT ;  /* 0x0000ffff02007812 */ /* 0x000fe400078ec0ff */
[----:B------:R-:W-:Y:S02]  /*15be0*/  LOP3.LUT R4, R4, 0xff, RZ, 0xc0, !PT ;  /* 0x000000ff04047812 */ /* 0x000fe400078ec0ff */
[----:B------:R-:W-:Y:S02]  /*15bf0*/  SHF.R.U32.HI R5, RZ, 0x8, R0 ;  /* 0x00000008ff057819 */ /* 0x000fe40000011600 */
[----:B------:R-:W-:Y:S02]  /*15c00*/  SHF.R.U32.HI R0, RZ, 0x10, R2 ;  /* 0x00000010ff007819 */ /* 0x000fe40000011602 */
[----:B------:R-:W-:Y:S01]  /*15c10*/  ISETP.GE.U32.AND P4, PT, R221, R4, PT ;  /* 0x00000004dd00720c */ /* 0x000fe20003f86070 */
[----:B------:R-:W-:Y:S01]  /*15c20*/  FADD.FTZ R6, R10, R19 ;  /* 0x000000130a067221 */ /* 0x000fe20000010000 */
[----:B------:R-:W-:-:S04]  /*15c30*/  LOP3.LUT R4, R0, 0xff, RZ, 0xc0, !PT ;  /* 0x000000ff00047812 */ /* 0x000fc800078ec0ff */
[----:B------:R-:W-:Y:S01]  /*15c40*/  ISETP.GE.U32.AND P0, PT, R221, R4, PT ;  /* 0x00000004dd00720c */ /* 0x000fe20003f06070 */
[----:B------:R-:W-:Y:S01]  /*15c50*/  FADD.FTZ R4, R15, R6 ;  /* 0x000000060f047221 */ /* 0x000fe20000010000 */
[----:B------:R-:W-:Y:S02]  /*15c60*/  F2FP.PACK_AB R174, R11, R12 ;  /* 0x0000000c0bae723e */ /* 0x000fe400000000ff */
[----:B------:R-:W-:Y:S01]  /*15c70*/  LOP3.LUT R0, R5, 0xffff, RZ, 0xc0, !PT ;  /* 0x0000ffff05007812 */ /* 0x000fe200078ec0ff */
[----:B------:R-:W-:Y:S01]  /*15c80*/  FADD.FTZ R5, R16, R4 ;  /* 0x0000000410057221 */ /* 0x000fe20000010000 */
[C---:B------:R-:W-:Y:S02]  /*15c90*/  PRMT R11, R219.reuse, 0x7632, R11 ;  /* 0x00007632db0b7816 */ /* 0x040fe4000000000b */
[----:B------:R-:W-:Y:S02]  /*15ca0*/  LOP3.LUT R4, R2, 0xff, RZ, 0xc0, !PT ;  /* 0x000000ff02047812 */ /* 0x000fe400078ec0ff */
[----:B------:R-:W-:Y:S01]  /*15cb0*/  PRMT R12, R219, 0x7610, R12 ;  /* 0x00007610db0c7816 */ /* 0x000fe2000000000c */
[----:B------:R-:W-:Y:S01]  /*15cc0*/  @!P3 HADD2 R39, -R11.H0_H0, -RZ.H0_H0 ;  /* 0xa00000ff0b27b230 */ /* 0x000fe20000000900 */
[----:B------:R-:W-:-:S02]  /*15cd0*/  ISETP.GE.U32.AND P2, PT, R221, R4, PT ;  /* 0x00000004dd00720c */ /* 0x000fc40003f46070 */
[----:B------:R-:W-:Y:S02]  /*15ce0*/  SHF.R.U32.HI R4, RZ, 0x18, R2 ;  /* 0x00000018ff047819 */ /* 0x000fe40000011602 */
[----:B------:R-:W-:Y:S02]  /*15cf0*/  PRMT R41, R12, 0x5410, R11 ;  /* 0x000054100c297816 */ /* 0x000fe4000000000b */
[----:B------:R-:W-:Y:S02]  /*15d00*/  @!P3 PRMT R11, R39, 0x5410, RZ ;  /* 0x00005410270bb816 */ /* 0x000fe400000000ff */
[----:B------:R-:W-:Y:S01]  /*15d10*/  ISETP.GE.U32.AND P3, PT, R221, R4, PT ;  /* 0x00000004dd00720c */ /* 0x000fe20003f66070 */
[----:B------:R-:W-:Y:S01]  /*15d20*/  FADD.FTZ R4, R17, R5 ;  /* 0x0000000511047221 */ /* 0x000fe20000010000 */
[----:B------:R-:W-:-:S03]  /*15d30*/  ISETP.GE.U32.AND P1, PT, R221, R0, PT ;  /* 0x00000000dd00720c */ /* 0x000fc60003f26070 */
[----:B------:R-:W-:Y:S01]  /*15d40*/  FADD.FTZ R4, R18, R4 ;  /* 0x0000000412047221 */ /* 0x000fe20000010000 */
[C---:B------:R-:W-:Y:S02]  /*15d50*/  PRMT R6, R246.reuse, 0x7610, R6 ;  /* 0x00007610f6067816 */ /* 0x040fe40000000006 */
[----:B------:R-:W-:Y:S01]  /*15d60*/  PRMT R0, R246, 0x7632, R0 ;  /* 0x00007632f6007816 */ /* 0x000fe20000000000 */
[----:B------:R-:W-:Y:S01]  /*15d70*/  IMAD.MOV.U32 R246, RZ, RZ, R105 ;  /* 0x000000fffff67224 */ /* 0x000fe200078e0069 */
[----:B------:R1:W-:Y:S04]  /*15d80*/  STL [R1+0xbc], R4 ;  /* 0x0000bc0401007387 */ /* 0x0003e80000100800 */
[----:B------:R-:W2:Y:S01]  /*15d90*/  LDL R105, [R1+0x12c] ;  /* 0x00012c0001697983 */ /* 0x000ea20000100800 */
[----:B------:R-:W-:-:S02]  /*15da0*/  LOP3.LUT R7, R21, R199, R8, 0x96, !PT ;  /* 0x000000c715077212 */ /* 0x000fc400078e9608 */
[C---:B------:R-:W-:Y:S01]  /*15db0*/  PRMT R10, R222.reuse, 0x7610, R10 ;  /* 0x00007610de0a7816 */ /* 0x040fe2000000000a */
[----:B------:R-:W-:Y:S01]  /*15dc0*/  @!P6 HADD2 R38, -R6.H0_H0, -RZ.H0_H0 ;  /* 0xa00000ff0626e230 */ /* 0x000fe20000000900 */
[----:B------:R-:W-:Y:S02]  /*15dd0*/  F2FP.PACK_AB R14, R13, R14 ;  /* 0x0000000e0d0e723e */ /* 0x000fe400000000ff */
[----:B------:R-:W-:Y:S01]  /*15de0*/  PRMT R13, R222, 0x7632, R13 ;  /* 0x00007632de0d7816 */ /* 0x000fe2000000000d */
[----:B------:R-:W-:Y:S01]  /*15df0*/  @!P0 HADD2 R66, -R10.H0_H0, -RZ.H0_H0 ;  /* 0xa00000ff0a428230 */ /* 0x000fe20000000900 */
[----:B------:R-:W-:Y:S02]  /*15e00*/  PRMT R37, R6, 0x5410, R0 ;  /* 0x0000541006257816 */ /* 0x000fe40000000000 */
[----:B------:R-:W-:Y:S02]  /*15e10*/  @!P6 PRMT R6, R38, 0x5410, RZ ;  /* 0x000054102606e816 */ /* 0x000fe400000000ff */
[----:B------:R-:W-:Y:S01]  /*15e20*/  PRMT R38, R10, 0x5410, R13 ;  /* 0x000054100a267816 */ /* 0x000fe2000000000d */
[----:B-1----:R-:W-:Y:S01]  /*15e30*/  IMAD.WIDE.U32 R4, R7, -0x2daee0ad, RZ ;  /* 0xd2511f5307047825 */ /* 0x002fe200078e00ff */
[----:B------:R-:W-:-:S04]  /*15e40*/  @!P0 PRMT R10, R66, 0x5410, RZ ;  /* 0x00005410420a8816 */ /* 0x000fc800000000ff */
[----:B------:R-:W-:-:S04]  /*15e50*/  LOP3.LUT R7, R4, 0xff, RZ, 0xc0, !PT ;  /* 0x000000ff04077812 */ /* 0x000fc800078ec0ff */
[----:B------:R-:W-:Y:S02]  /*15e60*/  ISETP.GE.U32.AND P0, PT, R221, R7, PT ;  /* 0x00000007dd00720c */ /* 0x000fe40003f06070 */
        /* <DEDUP_REMOVED lines=9> */
[----:B------:R-:W-:-:S04]  /*15f00*/  SHF.R.U32.HI R7, RZ, 0x10, R4 ;  /* 0x00000010ff077819 */ /* 0x000fc80000011604 */
[----:B------:R-:W-:-:S07]  /*15f10*/  LOP3.LUT R7, R7, 0xff, RZ, 0xc0, !PT ;  /* 0x000000ff07077812 */ /* 0x000fce00078ec0ff */
[----:B------:R-:W-:-:S05]  /*15f20*/  @!P0 HADD2 R68, -R14.H0_H0, -RZ.H0_H0 ;  /* 0xa00000ff0e448230 */ /* 0x000fca0000000900 */
[----:B------:R-:W-:Y:S02]  /*15f30*/  @!P0 PRMT R14, R68, 0x5410, RZ ;  /* 0x00005410440e8816 */ /* 0x000fe400000000ff */
[----:B------:R-:W-:Y:S02]  /*15f40*/  ISETP.GE.U32.AND P0, PT, R221, R7, PT ;  /* 0x00000007dd00720c */ /* 0x000fe40003f06070 */
[C---:B------:R-:W-:Y:S02]  /*15f50*/  PRMT R17, R173.reuse, 0x7610, R17 ;  /* 0x00007610ad117816 */ /* 0x040fe40000000011 */
[----:B------:R-:W-:Y:S02]  /*15f60*/  PRMT R16, R173, 0x7632, R16 ;  /* 0x00007632ad107816 */ /* 0x000fe40000000010 */
[----:B------:R-:W-:Y:S02]  /*15f70*/  SHF.R.U32.HI R7, RZ, 0x18, R4 ;  /* 0x00000018ff077819 */ /* 0x000fe40000011604 */
[----:B------:R-:W-:-:S05]  /*15f80*/  PRMT R222, R17, 0x5410, R16 ;  /* 0x0000541011de7816 */ /* 0x000fca0000000010 */
[----:B------:R-:W-:Y:S01]  /*15f90*/  @!P0 HADD2 R69, -R17.H0_H0, -RZ.H0_H0 ;  /* 0xa00000ff11458230 */ /* 0x000fe20000000900 */
[----:B------:R-:W-:Y:S01]  /*15fa0*/  PRMT R8, R223, 0x7632, R8 ;  /* 0x00007632df087816 */ /* 0x000fe20000000008 */
[----:B------:R-:W-:-:S03]  /*15fb0*/  @!P5 HADD2 R36, -R0.H0_H0, -RZ.H0_H0 ;  /* 0xa00000ff0024d230 */ /* 0x000fc60000000900 */
[----:B------:R-:W-:Y:S02]  /*15fc0*/  @!P0 PRMT R17, R69, 0x5410, RZ ;  /* 0x0000541045118816 */ /* 0x000fe400000000ff */
[----:B------:R-:W-:Y:S01]  /*15fd0*/  ISETP.GE.U32.AND P0, PT, R221, R7, PT ;  /* 0x00000007dd00720c */ /* 0x000fe20003f06070 */
[----:B------:R-:W-:Y:S01]  /*15fe0*/  IMAD.MOV.U32 R18, RZ, RZ, R188 ;  /* 0x000000ffff127224 */ /* 0x000fe200078e00bc */
[----:B------:R-:W-:Y:S01]  /*15ff0*/  @!P4 HADD2 R42, -R12.H0_H0, -RZ.H0_H0 ;  /* 0xa00000ff0c2ac230 */ /* 0x000fe20000000900 */
[----:B------:R-:W-:Y:S01]  /*16000*/  IMAD.MOV.U32 R19, RZ, RZ, R189 ;  /* 0x000000ffff137224 */ /* 0x000fe200078e00bd */
[----:B------:R-:W-:Y:S01]  /*16010*/  PRMT R9, R223, 0x7610, R9 ;  /* 0x00007610df097816 */ /* 0x000fe20000000009 */
[----:B------:R-:W-:Y:S01]  /*16020*/  @!P1 HADD2 R43, -R8.H0_H0, -RZ.H0_H0 ;  /* 0xa00000ff082b9230 */ /* 0x000fe20000000900 */
[----:B------:R-:W-:Y:S02]  /*16030*/  @!P5 PRMT R0, R36, 0x5410, RZ ;  /* 0x000054102400d816 */ /* 0x000fe400000000ff */
[----:B------:R-:W-:Y:S01]  /*16040*/  ST.E.U16 [R18.64+-0x100], R6 ;  /* 0xffff000612007985 */ /* 0x000fe2000c101504 */
[----:B------:R-:W-:-:S02]  /*16050*/  @!P4 PRMT R12, R42, 0x5410, RZ ;  /* 0x000054102a0cc816 */ /* 0x000fc400000000ff */
[----:B------:R-:W-:Y:S01]  /*16060*/  PRMT R39, R9, 0x5410, R8 ;  /* 0x0000541009277816 */ /* 0x000fe20000000008 */
[----:B------:R1:W-:Y:S01]  /*16070*/  ST.E.U16 [R18.64+-0xfe], R0 ;  /* 0xffff020012007985 */ /* 0x0003e2000c101504 */
[----:B------:R-:W-:Y:S01]  /*16080*/  @!P1 PRMT R8, R43, 0x5410, RZ ;  /* 0x000054102b089816 */ /* 0x000fe200000000ff */
[----:B------:R-:W-:Y:S02]  /*16090*/  @!P0 HADD2 R70, -R16.H0_H0, -RZ.H0_H0 ;  /* 0xa00000ff10468230 */ /* 0x000fe40000000900 */
[----:B------:R-:W-:-:S03]  /*160a0*/  @!P2 HADD2 R64, -R9.H0_H0, -RZ.H0_H0 ;  /* 0xa00000ff0940a230 */ /* 0x000fc60000000900 */
[----:B------:R-:W-:Y:S02]  /*160b0*/  @!P0 PRMT R16, R70, 0x5410, RZ ;  /* 0x0000541046108816 */ /* 0x000fe400000000ff */
[----:B------:R-:W-:Y:S02]  /*160c0*/  @!P2 PRMT R9, R64, 0x5410, RZ ;  /* 0x000054104009a816 */ /* 0x000fe400000000ff */
[----:B-1----:R-:W-:Y:S01]  /*160d0*/  LOP3.LUT R0, R5, R249, R40, 0x96, !PT ;  /* 0x000000f905007212 */ /* 0x002fe200078e9628 */
[----:B------:R-:W-:Y:S01]  /*160e0*/  IMAD.MOV.U32 R43, RZ, RZ, R175 ;  /* 0x000000ffff2b7224 */ /* 0x000fe200078e00af */
[----:B------:R-:W-:-:S05]  /*160f0*/  @!P3 HADD2 R65, -R13.H0_H0, -RZ.H0_H0 ;  /* 0xa00000ff0d41b230 */ /* 0x000fca0000000900 */
[----:B------:R-:W-:Y:S01]  /*16100*/  @!P3 PRMT R13, R65, 0x5410, RZ ;  /* 0x00005410410db816 */ /* 0x000fe200000000ff */
        /* <DEDUP_REMOVED lines=8> */
[----:B--2---:R-:W-:-:S05]  /*16190*/  IMAD.WIDE R6, R105, 0x2, R18 ;  /* 0x0000000269067825 */ /* 0x004fca00078e0212 */
[----:B------:R-:W-:Y:S04]  /*161a0*/  ST.E.U16 [R6.64+-0x100], R12 ;  /* 0xffff000c06007985 */ /* 0x000fe8000c101504 */
[----:B------:R-:W-:Y:S04]  /*161b0*/  ST.E.U16 [R6.64+-0xfe], R11 ;  /* 0xffff020b06007985 */ /* 0x000fe8000c101504 */
[----:B------:R1:W-:Y:S04]  /*161c0*/  ST.E.U16 [R18.64+-0xee], R8 ;  /* 0xffff120812007985 */ /* 0x0003e8000c101504 */
[----:B------:R-:W-:Y:S04]  /*161d0*/  ST.E.U16 [R18.64+-0xf0], R9 ;  /* 0xffff100912007985 */ /* 0x000fe8000c101504 */
[----:B------:R2:W-:Y:S01]  /*161e0*/  ST.E.U16 [R6.64+-0xf0], R10 ;  /* 0xffff100a06007985 */ /* 0x0005e2000c101504 */
[----:B-1----:R-:W-:-:S04]  /*161f0*/  LOP3.LUT R8, R0, 0xff, RZ, 0xc0, !PT ;  /* 0x000000ff00087812 */ /* 0x002fc800078ec0ff */
[----:B------:R-:W-:Y:S02]  /*16200*/  ISETP.GE.U32.AND P0, PT, R221, R8, PT ;  /* 0x00000008dd00720c */ /* 0x000fe40003f06070 */
[----:B------:R-:W-:Y:S02]  /*16210*/  LOP3.LUT R8, R0, 0xffff, RZ, 0xc0, !PT ;  /* 0x0000ffff00087812 */ /* 0x000fe400078ec0ff */
[C---:B--2---:R-:W-:Y:S02]  /*16220*/  PRMT R10, R248.reuse, 0x7610, R10 ;  /* 0x00007610f80a7816 */ /* 0x044fe4000000000a */
        /* <DEDUP_REMOVED lines=8> */
[----:B------:R-:W-:-:S04]  /*162b0*/  LOP3.LUT R8, R8, 0xff, RZ, 0xc0, !PT ;  /* 0x000000ff08087812 */ /* 0x000fc800078ec0ff */
[----:B------:R-:W-:-:S03]  /*162c0*/  ISETP.GE.U32.AND P1, PT, R221, R8, PT ;  /* 0x00000008dd00720c */ /* 0x000fc60003f26070 */
[----:B------:R-:W-:Y:S01]  /*162d0*/  @!P0 HADD2 R76, -R9.H0_H0, -RZ.H0_H0 ;  /* 0xa00000ff094c8230 */ /* 0x000fe20000000900 */
[----:B------:R-:W-:-:S04]  /*162e0*/  SHF.R.U32.HI R8, RZ, 0x18, R0 ;  /* 0x00000018ff087819 */ /* 0x000fc80000011600 */
[----:B------:R-:W-:Y:S02]  /*162f0*/  @!P0 PRMT R9, R76, 0x5410, RZ ;  /* 0x000054104c098816 */ /* 0x000fe400000000ff */
[----:B------:R-:W-:Y:S02]  /*16300*/  ISETP.GE.U32.AND P0, PT, R221, R8, PT ;  /* 0x00000008dd00720c */ /* 0x000fe40003f06070 */
[----:B------:R-:W-:Y:S02]  /*16310*/  LOP3.LUT R0, R3, R246, R20, 0x96, !PT ;  /* 0x000000f603007212 */ /* 0x000fe400078e9614 */
[----:B------:R-:W-:Y:S02]  /*16320*/  LOP3.LUT R11, R2, 0xffff, RZ, 0xc0, !PT ;  /* 0x0000ffff020b7812 */ /* 0x000fe400078ec0ff */
[C---:B------:R-:W-:Y:S02]  /*16330*/  PRMT R8, R174.reuse, 0x7610, R8 ;  /* 0x00007610ae087816 */ /* 0x040fe40000000008 */
[----:B------:R-:W-:-:S03]  /*16340*/  PRMT R3, R174, 0x7632, R3 ;  /* 0x00007632ae037816 */ /* 0x000fc60000000003 */
[----:B------:R-:W-:Y:S02]  /*16350*/  @!P1 HADD2 R77, -R8.H0_H0, -RZ.H0_H0 ;  /* 0xa00000ff084d9230 */ /* 0x000fe40000000900 */
[----:B------:R-:W-:Y:S01]  /*16360*/  @!P0 HADD2 R78, -R3.H0_H0, -RZ.H0_H0 ;  /* 0xa00000ff034e8230 */ /* 0x000fe20000000900 */
[----:B------:R-:W-:Y:S02]  /*16370*/  PRMT R173, R8, 0x5410, R3 ;  /* 0x0000541008ad7816 */ /* 0x000fe40000000003 */
[----:B------:R-:W-:Y:S02]  /*16380*/  @!P1 PRMT R8, R77, 0x5410, RZ ;  /* 0x000054104d089816 */ /* 0x000fe400000000ff */
[----:B------:R-:W-:Y:S01]  /*16390*/  @!P0 PRMT R3, R78, 0x5410, RZ ;  /* 0x000054104e038816 */ /* 0x000fe200000000ff */
[----:B------:R1:W-:Y:S04]  /*163a0*/  ST.E.U16 [R6.64+-0xee], R13 ;  /* 0xffff120d06007985 */ /* 0x0003e8000c101504 */
[----:B------:R-:W-:Y:S04]  /*163b0*/  ST.E.U16 [R18.64+-0xe0], R10 ;  /* 0xffff200a12007985 */ /* 0x000fe8000c101504 */
[----:B------:R-:W-:Y:S04]  /*163c0*/  ST.E.U16 [R18.64+-0xde], R9 ;  /* 0xffff220912007985 */ /* 0x000fe8000c101504 */
[----:B------:R-:W-:Y:S04]  /*163d0*/  ST.E.U16 [R6.64+-0xe0], R8 ;  /* 0xffff200806007985 */ /* 0x000fe8000c101504 */
[----:B------:R2:W-:Y:S04]  /*163e0*/  ST.E.U16 [R6.64+-0xde], R3 ;  /* 0xffff220306007985 */ /* 0x0005e8000c101504 */
[----:B------:R-:W-:Y:S04]  /*163f0*/  ST.E.U16 [R18.64+-0xd0], R15 ;  /* 0xffff300f12007985 */ /* 0x000fe8000c101504 */
[----:B------:R-:W-:Y:S04]  /*16400*/  ST.E.U16 [R18.64+-0xce], R14 ;  /* 0xffff320e12007985 */ /* 0x000fe8000c101504 */
[----:B------:R-:W-:Y:S04]  /*16410*/  ST.E.U16 [R6.64+-0xd0], R17 ;  /* 0xffff301106007985 */ /* 0x000fe8000c101504 */
[----:B------:R-:W-:Y:S01]  /*16420*/  ST.E.U16 [R6.64+-0xce], R16 ;  /* 0xffff321006007985 */ /* 0x000fe2000c101504 */
[----:B------:R-:W-:-:S03]  /*16430*/  SHF.R.U32.HI R12, RZ, 0x10, R2 ;  /* 0x00000010ff0c7819 */ /* 0x000fc60000011602 */
[----:B------:R-:W-:Y:S04]  /*16440*/  ST.E.U16 [R18.64+-0xc0], R28 ;  /* 0xffff401c12007985 */ /* 0x000fe8000c101504 */
[----:B------:R-:W-:Y:S01]  /*16450*/  ST.E.U16 [R18.64+-0xbe], R27 ;  /* 0xffff421b12007985 */ /* 0x000fe2000c101504 */
[----:B-1----:R-:W-:-:S03]  /*16460*/  LOP3.LUT R13, R2, 0xff, RZ, 0xc0, !PT ;  /* 0x000000ff020d7812 */ /* 0x002fc600078ec0ff */
[----:B------:R-:W-:Y:S04]  /*16470*/  ST.E.U16 [R6.64+-0xc0], R30 ;  /* 0xffff401e06007985 */ /* 0x000fe8000c101504 */
[----:B------:R-:W-:Y:S01]  /*16480*/  ST.E.U16 [R6.64+-0xbe], R29 ;  /* 0xffff421d06007985 */ /* 0x000fe2000c101504 */
[----:B------:R-:W-:-:S03]  /*16490*/  SHF.R.U32.HI R20, RZ, 0x8, R11 ;  /* 0x00000008ff147819 */ /* 0x000fc6000001160b */
[----:B------:R-:W-:Y:S04]  /*164a0*/  ST.E.U16 [R18.64+-0xb0], R24 ;  /* 0xffff501812007985 */ /* 0x000fe8000c101504 */
[----:B------:R-:W-:Y:S01]  /*164b0*/  ST.E.U16 [R18.64+-0xae], R23 ;  /* 0xffff521712007985 */ /* 0x000fe2000c101504 */
[----:B------:R-:W-:-:S03]  /*164c0*/  SHF.R.U32.HI R11, RZ, 0x18, R2 ;  /* 0x00000018ff0b7819 */ /* 0x000fc60000011602 */
[----:B------:R-:W-:Y:S04]  /*164d0*/  ST.E.U16 [R6.64+-0xb0], R26 ;  /* 0xffff501a06007985 */ /* 0x000fe8000c101504 */
[----:B------:R-:W-:Y:S01]  /*164e0*/  ST.E.U16 [R6.64+-0xae], R25 ;  /* 0xffff521906007985 */ /* 0x000fe2000c101504 */
[----:B------:R-:W-:-:S03]  /*164f0*/  LOP3.LUT R2, R12, 0xff, RZ, 0xc0, !PT ;  /* 0x000000ff0c027812 */ /* 0x000fc600078ec0ff */
[----:B------:R-:W-:Y:S04]  /*16500*/  ST.E.U16 [R18.64+-0xa0], R22 ;  /* 0xffff601612007985 */ /* 0x000fe8000c101504 */
[----:B------:R-:W-:Y:S04]  /*16510*/  ST.E.U16 [R18.64+-0x9e], R31 ;  /* 0xffff621f12007985 */ /* 0x000fe8000c101504 */
[----:B------:R-:W-:Y:S04]  /*16520*/  ST.E.U16 [R6.64+-0xa0], R135 ;  /* 0xffff608706007985 */ /* 0x000fe8000c101504 */
[----:B------:R1:W-:Y:S01]  /*16530*/  ST.E.U16 [R6.64+-0x9e], R134 ;  /* 0xffff628606007985 */ /* 0x0003e2000c101504 */
[----:B------:R-:W-:-:S03]  /*16540*/  PRMT R36, R13, 0x5410, R20 ;  /* 0x000054100d247816 */ /* 0x000fc60000000014 */
[----:B------:R-:W-:Y:S04]  /*16550*/  ST.E.U16 [R18.64+-0x90], R33 ;  /* 0xffff702112007985 */ /* 0x000fe8000c101504 */
[----:B------:R-:W-:Y:S04]  /*16560*/  ST.E.U16 [R18.64+-0x8e], R32 ;  /* 0xffff722012007985 */ /* 0x000fe8000c101504 */
[----:B------:R-:W-:Y:S04]  /*16570*/  ST.E.U16 [R6.64+-0x90], R35 ;  /* 0xffff702306007985 */ /* 0x000fe8000c101504 */
[----:B------:R3:W-:Y:S01]  /*16580*/  ST.E.U16 [R6.64+-0x8e], R34 ;  /* 0xffff722206007985 */ /* 0x0007e2000c101504 */
[----:B------:R-:W-:-:S03]  /*16590*/  PRMT R11, R2, 0x5410, R11 ;  /* 0x00005410020b7816 */ /* 0x000fc6000000000b */
[----:B------:R-:W4:Y:S04]  /*165a0*/  LDSM.16.MT88.4 R28, [R193+0x18000] ;  /* 0x01800000c11c783b */ /* 0x000f280000004200 */
[----:B------:R-:W4:Y:S01]  /*165b0*/  LDSM.16.MT88.4 R16, [R195+0x18000] ;  /* 0x01800000c310783b */ /* 0x000f220000004200 */
[----:B------:R-:W-:-:S03]  /*165c0*/  LOP3.LUT R2, R0, 0xffff, RZ, 0xc0, !PT ;  /* 0x0000ffff00027812 */ /* 0x000fc600078ec0ff */
[----:B------:R-:W4:Y:S01]  /*165d0*/  LDSM.16.MT88.4 R12, [R193+0x1a000] ;  /* 0x01a00000c10c783b */ /* 0x000f220000004200 */
[----:B--2---:R-:W-:Y:S02]  /*165e0*/  SHF.R.U32.HI R3, RZ, 0x8, R2 ;  /* 0x00000008ff037819 */ /* 0x004fe40000011602 */
[----:B------:R-:W-:Y:S01]  /*165f0*/  LOP3.LUT R2, R0, 0xff, RZ, 0xc0, !PT ;  /* 0x000000ff00027812 */ /* 0x000fe200078ec0ff */
[----:B------:R-:W2:Y:S03]  /*16600*/  LDSM.16.MT88.4 R24, [R194+0x18000] ;  /* 0x01800000c218783b */ /* 0x000ea60000004200 */
[----:B------:R-:W-:Y:S01]  /*16610*/  PRMT R8, R2, 0x5410, R3 ;  /* 0x0000541002087816 */ /* 0x000fe20000000003 */
[----:B------:R-:W2:Y:S01]  /*16620*/  LDSM.16.MT88.4 R20, [R196+0x18000] ;  /* 0x01800000c414783b */ /* 0x000ea20000004200 */
[--C-:B------:R-:W-:Y:S02]  /*16630*/  SHF.R.U32.HI R2, RZ, 0x10, R0.reuse ;  /* 0x00000010ff027819 */ /* 0x100fe40000011600 */
[----:B-1----:R-:W-:Y:S01]  /*16640*/  PRMT R134, R221, 0x7054, R221 ;  /* 0x00007054dd867816 */ /* 0x002fe200000000dd */
[----:B------:R-:W-:Y:S01]  /*16650*/  IMAD.MOV.U32 R248, RZ, RZ, R99 ;  /* 0x000000fffff87224 */ /* 0x000fe200078e0063 */
[----:B------:R-:W-:Y:S01]  /*16660*/  SHF.R.U32.HI R3, RZ, 0x18, R0 ;  /* 0x00000018ff037819 */ /* 0x000fe20000011600 */
[----:B------:R-:W-:Y:S01]  /*16670*/  IMAD.MOV.U32 R135, RZ, RZ, R97 ;  /* 0x000000ffff877224 */ /* 0x000fe200078e0061 */
[----:B------:R-:W-:Y:S01]  /*16680*/  LOP3.LUT R2, R2, 0xff, RZ, 0xc0, !PT ;  /* 0x000000ff02027812 */ /* 0x000fe200078ec0ff */
[--C-:B------:R-:W-:Y:S01]  /*16690*/  HSET2.LE.AND R0, R8, R134.reuse, PT ;  /* 0x0000008608007233 */ /* 0x100fe20003803000 */
[----:B------:R-:W-:Y:S01]  /*166a0*/  MOV R174, R98 ;  /* 0x0000006200ae7202 */ /* 0x000fe20000000f00 */
[----:B---3--:R-:W-:Y:S01]  /*166b0*/  IMAD.MOV.U32 R7, RZ, RZ, R96 ;  /* 0x000000ffff077224 */ /* 0x008fe200078e0060 */
[----:B------:R-:W-:Y:S01]  /*166c0*/  PRMT R2, R2, 0x5410, R3 ;  /* 0x0000541002027816 */ /* 0x000fe20000000003 */
[----:B------:R-:W-:Y:S01]  /*166d0*/  IMAD.MOV.U32 R104, RZ, RZ, R145 ;  /* 0x000000ffff687224 */ /* 0x000fe200078e0091 */
[----:B------:R-:W-:Y:S01]  /*166e0*/  LOP3.LUT R8, R37, R0, RZ, 0xc0, !PT ;  /* 0x0000000025087212 */ /* 0x000fe200078ec0ff */
[--C-:B------:R-:W-:Y:S01]  /*166f0*/  HSET2.LE.AND R3, R11, R134.reuse, PT ;  /* 0x000000860b037233 */ /* 0x100fe20003803000 */
[----:B------:R-:W-:Y:S01]  /*16700*/  IMAD.MOV.U32 R105, RZ, RZ, R144 ;  /* 0x000000ffff697224 */ /* 0x000fe200078e0090 */
        /* <DEDUP_REMOVED lines=8> */
[----:B------:R-:W-:Y:S01]  /*16790*/  IMAD.MOV.U32 R0, RZ, RZ, R80 ;  /* 0x000000ffff007224 */ /* 0x000fe200078e0050 */
[----:B------:R-:W-:Y:S01]  /*167a0*/  MOV R36, R81 ;  /* 0x0000005100247202 */ /* 0x000fe20000000f00 */
[----:B------:R-:W-:Y:S04]  /*167b0*/  LDSM.16.MT88.4 R32, [R194+0x1a000] ;  /* 0x01a00000c220783b */ /* 0x000fe80000004200 */
[C---:B----4-:R-:W-:Y:S07]  /*167c0*/  HMMA.16816.F32 R80, R8.reuse, R28, R168 ;  /* 0x0000001c0850723c */ /* 0x050fee00000018a8 */
[----:B------:R-:W-:Y:S01]  /*167d0*/  MOV R168, R112 ;  /* 0x0000007000a87202 */ /* 0x000fe20000000f00 */
[----:B------:R-:W-:Y:S01]  /*167e0*/  HMMA.16816.F32 R116, R8, R16, R180 ;  /* 0x000000100874723c */ /* 0x000fe200000018b4 */
[----:B------:R-:W-:-:S02]  /*167f0*/  IMAD.MOV.U32 R169, RZ, RZ, R113 ;  /* 0x000000ffffa97224 */ /* 0x000fc400078e0071 */
[----:B------:R-:W-:Y:S02]  /*16800*/  IMAD.MOV.U32 R170, RZ, RZ, R114 ;  /* 0x000000ffffaa7224 */ /* 0x000fe400078e0072 */
[----:B------:R-:W-:-:S03]  /*16810*/  IMAD.MOV.U32 R171, RZ, RZ, R115 ;  /* 0x000000ffffab7224 */ /* 0x000fc600078e0073 */
[C---:B------:R-:W-:Y:S01]  /*16820*/  HMMA.16816.F32 R96, R8.reuse, R18, R140 ;  /* 0x000000120860723c */ /* 0x040fe2000000188c */
[----:B------:R-:W1:Y:S07]  /*16830*/  LDSM.16.MT88.4 R16, [R193+0x1c000] ;  /* 0x01c00000c110783b */ /* 0x000e6e0000004200 */
[C---:B------:R-:W-:Y:S08]  /*16840*/  HMMA.16816.F32 R112, R8.reuse, R12, R184 ;  /* 0x0000000c0870723c */ /* 0x040ff000000018b8 */
[C---:B------:R-:W-:Y:S01]  /*16850*/  HMMA.16816.F32 R92, R8.reuse, R14, R236 ;  /* 0x0000000e085c723c */ /* 0x040fe200000018ec */
[----:B------:R-:W3:Y:S07]  /*16860*/  LDSM.16.MT88.4 R12, [R194+0x1c000] ;  /* 0x01c00000c20c783b */ /* 0x000eee0000004200 */
[C---:B--2---:R-:W-:Y:S08]  /*16870*/  HMMA.16816.F32 R124, R8.reuse, R24, R160 ;  /* 0x00000018087c723c */ /* 0x044ff000000018a0 */
[----:B------:R-:W-:Y:S01]  /*16880*/  HMMA.16816.F32 R148, R8, R26, R156 ;  /* 0x0000001a0894723c */ /* 0x000fe2000000189c */
[----:B------:R-:W2:Y:S01]  /*16890*/  LDSM.16.MT88.4 R24, [R196+0x1a000] ;  /* 0x01a00000c418783b */ /* 0x000ea20000004200 */
[----:B------:R-:W-:-:S06]  /*168a0*/  IMAD.MOV.U32 R186, RZ, RZ, R42 ;  /* 0x000000ffffba7224 */ /* 0x000fcc00078e002a */
[----:B------:R-:W-:Y:S01]  /*168b0*/  HMMA.16816.F32 R120, R8, R20, R152 ;  /* 0x000000140878723c */ /* 0x000fe20000001898 */
[----:B------:R-:W-:-:S07]  /*168c0*/  IMAD.MOV.U32 R187, RZ, RZ, R131 ;  /* 0x000000ffffbb7224 */ /* 0x000fce00078e0083 */
[----:B------:R-:W-:Y:S01]  /*168d0*/  HMMA.16816.F32 R144, R8, R22, R176 ;  /* 0x000000160890723c */ /* 0x000fe200000018b0 */
[----:B------:R-:W4:Y:S01]  /*168e0*/  LDSM.16.MT88.4 R20, [R195+0x1a000] ;  /* 0x01a00000c314783b */ /* 0x000f220000004200 */
[----:B------:R-:W-:Y:S02]  /*168f0*/  IMAD.MOV.U32 R236, RZ, RZ, R130 ;  /* 0x000000ffffec7224 */ /* 0x000fe400078e0082 */
[----:B------:R-:W-:-:S04]  /*16900*/  IMAD.MOV.U32 R42, RZ, RZ, R128 ;  /* 0x000000ffff2a7224 */ /* 0x000fc800078e0080 */
[C---:B------:R-:W-:Y:S01]  /*16910*/  HMMA.16816.F32 R68, R8.reuse, R30, R164 ;  /* 0x0000001e0844723c */ /* 0x040fe200000018a4 */
[----:B------:R-:W-:Y:S06]  /*16920*/  LDSM.16.MT88.4 R28, [R196+0x1c000] ;  /* 0x01c00000c41c783b */ /* 0x000fec0000004200 */
[----:B------:R-:W-:Y:S01]  /*16930*/  IMAD.MOV.U32 R167, RZ, RZ, R129 ;  /* 0x000000ffffa77224 */ /* 0x000fe200078e0081 */
[C---:B-1----:R-:W-:Y:S08]  /*16940*/  HMMA.16816.F32 R104, R8.reuse, R16, R104 ;  /* 0x000000100868723c */ /* 0x042ff00000001868 */
[C---:B------:R-:W-:Y:S01]  /*16950*/  HMMA.16816.F32 R128, R8.reuse, R18, R72 ;  /* 0x000000120880723c */ /* 0x040fe20000001848 */
[----:B------:R-:W1:Y:S07]  /*16960*/  LDSM.16.MT88.4 R16, [R193+0x1e000] ;  /* 0x01e00000c110783b */ /* 0x000e6e0000004200 */
[C---:B---3--:R-:W-:Y:S08]  /*16970*/  HMMA.16816.F32 R100, R8.reuse, R12, R100 ;  /* 0x0000000c0864723c */ /* 0x048ff00000001864 */
[----:B------:R-:W-:Y:S01]  /*16980*/  HMMA.16816.F32 R84, R8, R14, R84 ;  /* 0x0000000e0854723c */ /* 0x000fe20000001854 */
[----:B------:R-:W3:Y:S01]  /*16990*/  LDSM.16.MT88.4 R12, [R194+0x1e000] ;  /* 0x01e00000c20c783b */ /* 0x000ee20000004200 */
[----:B------:R-:W-:-:S02]  /*169a0*/  IMAD.MOV.U32 R6, RZ, RZ, R89 ;  /* 0x000000ffff067224 */ /* 0x000fc400078e0059 */
[----:B------:R-:W-:-:S04]  /*169b0*/  IMAD.MOV.U32 R37, RZ, RZ, R88 ;  /* 0x000000ffff257224 */ /* 0x000fc800078e0058 */
[C---:B--2---:R-:W-:Y:S08]  /*169c0*/  HMMA.16816.F32 R52, R8.reuse, R24, R52 ;  /* 0x000000180834723c */ /* 0x044ff00000001834 */
[----:B------:R-:W-:Y:S01]  /*169d0*/  HMMA.16816.F32 R88, R8, R26, R56 ;  /* 0x0000001a0858723c */ /* 0x000fe20000001838 */
[----:B------:R-:W2:Y:S01]  /*169e0*/  LDSM.16.MT88.4 R24, [R195+0x1c000] ;  /* 0x01c00000c318783b */ /* 0x000ea20000004200 */
[----:B------:R-:W-:-:S02]  /*169f0*/  IMAD.MOV.U32 R39, RZ, RZ, R110 ;  /* 0x000000ffff277224 */ /* 0x000fc400078e006e */
[----:B------:R-:W-:Y:S02]  /*16a00*/  IMAD.MOV.U32 R2, RZ, RZ, R111 ;  /* 0x000000ffff027224 */ /* 0x000fe400078e006f */
[----:B------:R-:W-:Y:S02]  /*16a10*/  IMAD.MOV.U32 R38, RZ, RZ, R108 ;  /* 0x000000ffff267224 */ /* 0x000fe400078e006c */
[----:B------:R-:W-:Y:S01]  /*16a20*/  IMAD.MOV.U32 R3, RZ, RZ, R109 ;  /* 0x000000ffff037224 */ /* 0x000fe200078e006d */
[----:B----4-:R-:W-:Y:S01]  /*16a30*/  HMMA.16816.F32 R140, R8, R22, R240 ;  /* 0x00000016088c723c */ /* 0x010fe200000018f0 */
[----:B------:R-:W-:Y:S01]  /*16a40*/  IMAD.MOV.U32 R152, RZ, RZ, R0 ;  /* 0x000000ffff987224 */ /* 0x000fe200078e0000 */
[----:B------:R-:W-:Y:S01]  /*16a50*/  MOV R155, R6 ;  /* 0x00000006009b7202 */ /* 0x000fe20000000f00 */
[----:B------:R-:W-:Y:S01]  /*16a60*/  IMAD.MOV.U32 R153, RZ, RZ, R36 ;  /* 0x000000ffff997224 */ /* 0x000fe200078e0024 */
[----:B------:R-:W-:Y:S01]  /*16a70*/  MOV R161, R169 ;  /* 0x000000a900a17202 */ /* 0x000fe20000000f00 */
[----:B------:R-:W-:Y:S01]  /*16a80*/  IMAD.MOV.U32 R154, RZ, RZ, R37 ;  /* 0x000000ffff9a7224 */ /* 0x000fe200078e0025 */
[----:B------:R-:W-:-:S02]  /*16a90*/  MOV R159, R234 ;  /* 0x000000ea009f7202 */ /* 0x000fc40000000f00 */
[----:B------:R-:W-:Y:S01]  /*16aa0*/  HMMA.16816.F32 R108, R8, R20, R60 ;  /* 0x00000014086c723c */ /* 0x000fe2000000183c */
[----:B------:R-:W4:Y:S01]  /*16ab0*/  LDSM.16.MT88.4 R20, [R196+0x1e000] ;  /* 0x01e00000c414783b */ /* 0x000f220000004200 */
        /* <DEDUP_REMOVED lines=13> */
[----:B------:R-:W-:-:S02]  /*16b90*/  IMAD.MOV.U32 R238, RZ, RZ, R224 ;  /* 0x000000ffffee7224 */ /* 0x000fc400078e00e0 */
[----:B------:R-:W-:Y:S01]  /*16ba0*/  IMAD.MOV.U32 R239, RZ, RZ, R229 ;  /* 0x000000ffffef7224 */ /* 0x000fe200078e00e5 */
[----:B------:R-:W-:Y:S01]  /*16bb0*/  HMMA.16816.F32 R76, R8, R32, R44 ;  /* 0x00000020084c723c */ /* 0x000fe2000000182c */
[----:B------:R-:W-:Y:S02]  /*16bc0*/  IMAD.MOV.U32 R0, RZ, RZ, R233 ;  /* 0x000000ffff007224 */ /* 0x000fe400078e00e9 */
[----:B------:R-:W-:-:S05]  /*16bd0*/  IMAD.MOV.U32 R176, RZ, RZ, R7 ;  /* 0x000000ffffb07224 */ /* 0x000fca00078e0007 */
[C---:B------:R-:W-:Y:S01]  /*16be0*/  HMMA.16816.F32 R64, R8.reuse, R34, R48 ;  /* 0x000000220840723c */ /* 0x040fe20000001830 */
[----:B------:R-:W-:Y:S01]  /*16bf0*/  IMAD.MOV.U32 R39, RZ, RZ, R225 ;  /* 0x000000ffff277224 */ /* 0x000fe200078e00e1 */
[----:B------:R-:W2:Y:S01]  /*16c00*/  LDSM.16.MT88.4 R32, [R195+0x1e000] ;  /* 0x01e00000c320783b */ /* 0x000ea20000004200 */
[----:B------:R-:W-:Y:S02]  /*16c10*/  IMAD.MOV.U32 R2, RZ, RZ, R228 ;  /* 0x000000ffff027224 */ /* 0x000fe400078e00e4 */
[----:B------:R-:W-:Y:S02]  /*16c20*/  IMAD.MOV.U32 R177, RZ, RZ, R135 ;  /* 0x000000ffffb17224 */ /* 0x000fe400078e0087 */
[----:B------:R-:W-:Y:S01]  /*16c30*/  IMAD.MOV.U32 R178, RZ, RZ, R174 ;  /* 0x000000ffffb27224 */ /* 0x000fe200078e00ae */
[----:B-1----:R-:W-:Y:S01]  /*16c40*/  HMMA.16816.F32 R44, R8, R16, R152 ;  /* 0x00000010082c723c */ /* 0x002fe20000001898 */
[----:B------:R-:W-:Y:S02]  /*16c50*/  IMAD.MOV.U32 R179, RZ, RZ, R248 ;  /* 0x000000ffffb37224 */ /* 0x000fe400078e00f8 */
[----:B------:R-:W-:Y:S01]  /*16c60*/  IMAD.MOV.U32 R6, RZ, RZ, R214 ;  /* 0x000000ffff067224 */ /* 0x000fe200078e00d6 */
[----:B------:R-:W-:Y:S01]  /*16c70*/  MOV R182, R251 ;  /* 0x000000fb00b67202 */ /* 0x000fe20000000f00 */
[----:B------:R-:W-:-:S02]  /*16c80*/  IMAD.MOV.U32 R180, RZ, RZ, R136 ;  /* 0x000000ffffb47224 */ /* 0x000fc400078e0088 */
[----:B------:R-:W-:Y:S01]  /*16c90*/  IMAD.MOV.U32 R181, RZ, RZ, R137 ;  /* 0x000000ffffb57224 */ /* 0x000fe200078e0089 */
[C---:B------:R-:W-:Y:S01]  /*16ca0*/  HMMA.16816.F32 R152, R8.reuse, R18, R156 ;  /* 0x000000120898723c */ /* 0x040fe2000000189c */
[----:B------:R-:W-:Y:S01]  /*16cb0*/  IMAD.MOV.U32 R38, RZ, RZ, R39 ;  /* 0x000000ffff267224 */ /* 0x000fe200078e0027 */
[C---:B------:R-:W-:Y:S01]  /*16cc0*/  LOP3.LUT R3, R4.reuse, 0xff, RZ, 0xc0, !PT ;  /* 0x000000ff04037812 */ /* 0x040fe200078ec0ff */
[----:B------:R-:W-:Y:S02]  /*16cd0*/  IMAD.MOV.U32 R39, RZ, RZ, R2 ;  /* 0x000000ffff277224 */ /* 0x000fe400078e0002 */
[----:B------:R-:W-:Y:S01]  /*16ce0*/  IMAD.MOV.U32 R183, RZ, RZ, R250 ;  /* 0x000000ffffb77224 */ /* 0x000fe200078e00fa */
[----:B------:R-:W-:Y:S01]  /*16cf0*/  MOV R37, R227 ;  /* 0x000000e300257202 */ /* 0x000fe20000000f00 */
[----:B------:R-:W-:Y:S01]  /*16d00*/  IMAD.MOV.U32 R36, RZ, RZ, R231 ;  /* 0x000000ffff247224 */ /* 0x000fe200078e00e7 */
[C---:B---3--:R-:W-:Y:S01]  /*16d10*/  HMMA.16816.F32 R156, R8.reuse, R12, R168 ;  /* 0x0000000c089c723c */ /* 0x048fe200000018a8 */
[----:B------:R-:W-:Y:S01]  /*16d20*/  MOV R7, R215 ;  /* 0x000000d700077202 */ /* 0x000fe20000000f00 */
[----:B------:R-:W-:Y:S01]  /*16d30*/  IMAD.MOV.U32 R43, RZ, RZ, R213 ;  /* 0x000000ffff2b7224 */ /* 0x000fe200078e00d5 */
[----:B------:R-:W-:Y:S01]  /*16d40*/  MOV R164, R218 ;  /* 0x000000da00a47202 */ /* 0x000fe20000000f00 */
[----:B------:R-:W-:Y:S01]  /*16d50*/  IMAD.MOV.U32 R165, RZ, RZ, R217 ;  /* 0x000000ffffa57224 */ /* 0x000fe200078e00d9 */
[----:B------:R-:W-:Y:S02]  /*16d60*/  LDSM.16.MT88.4 R16, [R195+0x18800] ;  /* 0x01880000c310783b */ /* 0x000fe40000004200 */
[----:B------:R-:W-:Y:S01]  /*16d70*/  MOV R168, R0 ;  /* 0x0000000000a87202 */ /* 0x000fe20000000f00 */
[C---:B------:R-:W-:Y:S01]  /*16d80*/  HMMA.16816.F32 R72, R8.reuse, R28, R236 ;  /* 0x0000001c0848723c */ /* 0x040fe200000018ec */
[----:B------:R-:W-:Y:S01]  /*16d90*/  LOP3.LUT R0, R4, 0xffff, RZ, 0xc0, !PT ;  /* 0x0000ffff04007812 */ /* 0x000fe200078ec0ff */
[----:B------:R-:W-:Y:S01]  /*16da0*/  IMAD.MOV.U32 R166, RZ, RZ, R216 ;  /* 0x000000ffffa67224 */ /* 0x000fe200078e00d8 */
[----:B------:R1:W5:Y:S05]  /*16db0*/  LDL.LU R133, [R1+0x200] ;  /* 0x0002000001857983 */ /* 0x00036a0000300800 */
[----:B------:R-:W-:Y:S01]  /*16dc0*/  HMMA.16816.F32 R60, R8, R30, R184 ;  /* 0x0000001e083c723c */ /* 0x000fe200000018b8 */
[----:B------:R-:W-:Y:S01]  /*16dd0*/  LDSM.16.MT88.4 R28, [R193+0x18800] ;  /* 0x01880000c11c783b */ /* 0x000fe20000004200 */
[----:B------:R-:W-:-:S02]  /*16de0*/  SHF.R.U32.HI R2, RZ, 0x8, R0 ;  /* 0x00000008ff027819 */ /* 0x000fc40000011600 */
[----:B------:R-:W-:Y:S01]  /*16df0*/  LOP3.LUT R0, R5, R249, R40, 0x96, !PT ;  /* 0x000000f905007212 */ /* 0x000fe200078e9628 */
[----:B------:R-:W-:Y:S01]  /*16e00*/  IMAD.MOV.U32 R248, RZ, RZ, R220 ;  /* 0x000000fffff87224 */ /* 0x000fe200078e00dc */
[----:B------:R-:W-:Y:S01]  /*16e10*/  PRMT R13, R3, 0x5410, R2 ;  /* 0x00005410030d7816 */ /* 0x000fe20000000002 */
[----:B------:R-:W-:Y:S01]  /*16e20*/  IMAD.MOV.U32 R135, RZ, RZ, R232 ;  /* 0x000000ffff877224 */ /* 0x000fe200078e00e8 */
[----:B--2---:R-:W-:Y:S01]  /*16e30*/  HMMA.16816.F32 R56, R8, R26, R176 ;  /* 0x0000001a0838723c */ /* 0x004fe200000018b0 */
[----:B------:R-:W-:Y:S01]  /*16e40*/  LOP3.LUT R2, R0, 0xffff, RZ, 0xc0, !PT ;  /* 0x0000ffff00027812 */ /* 0x000fe200078ec0ff */
[----:B------:R-:W-:Y:S01]  /*16e50*/  IMAD.MOV.U32 R174, RZ, RZ, R226 ;  /* 0x000000ffffae7224 */ /* 0x000fe200078e00e2 */
[----:B------:R-:W-:-:S05]  /*16e60*/  SHF.R.U32.HI R12, RZ, 0x18, R4 ;  /* 0x00000018ff0c7819 */ /* 0x000fca0000011604 */
[C---:B------:R-:W-:Y:S01]  /*16e70*/  HMMA.16816.F32 R160, R8.reuse, R14, R160 ;  /* 0x0000000e08a0723c */ /* 0x040fe200000018a0 */
[----:B------:R-:W-:Y:S01]  /*16e80*/  MOV R179, R7 ;  /* 0x0000000700b37202 */ /* 0x000fe20000000f00 */
[----:B------:R-:W-:Y:S01]  /*16e90*/  IMAD.MOV.U32 R178, RZ, RZ, R6 ;  /* 0x000000ffffb27224 */ /* 0x000fe200078e0006 */
[----:B------:R-:W-:Y:S01]  /*16ea0*/  SHF.R.U32.HI R7, RZ, 0x10, R4 ;  /* 0x00000010ff077819 */ /* 0x000fe20000011604 */
[----:B------:R-:W-:Y:S01]  /*16eb0*/  IMAD.MOV.U32 R223, RZ, RZ, R230 ;  /* 0x000000ffffdf7224 */ /* 0x000fe200078e00e6 */
[----:B------:R-:W-:Y:S01]  /*16ec0*/  LOP3.LUT R6, R0, 0xff, RZ, 0xc0, !PT ;  /* 0x000000ff00067812 */ /* 0x000fe200078ec0ff */
[----:B------:R1:W5:Y:S01]  /*16ed0*/  LDL.LU R224, [R1+0x1fc] ;  /* 0x0001fc0001e07983 */ /* 0x0003620000300800 */
[--C-:B------:R-:W-:Y:S02]  /*16ee0*/  SHF.R.U32.HI R4, RZ, 0x10, R0.reuse ;  /* 0x00000010ff047819 */ /* 0x100fe40000011600 */
[----:B------:R-:W-:Y:S01]  /*16ef0*/  SHF.R.U32.HI R5, RZ, 0x18, R0 ;  /* 0x00000018ff057819 */ /* 0x000fe20000011600 */
[C---:B------:R-:W-:Y:S01]  /*16f00*/  HMMA.16816.F32 R48, R8.reuse, R24, R180 ;  /* 0x000000180830723c */ /* 0x040fe200000018b4 */
[----:B------:R-:W-:Y:S01]  /*16f10*/  SHF.R.U32.HI R0, RZ, 0x8, R2 ;  /* 0x00000008ff007819 */ /* 0x000fe20000011602 */
[----:B------:R-:W-:Y:S01]  /*16f20*/  IMAD.MOV.U32 R171, RZ, RZ, R248 ;  /* 0x000000ffffab7224 */ /* 0x000fe200078e00f8 */
[----:B------:R-:W-:Y:S01]  /*16f30*/  LOP3.LUT R3, R7, 0xff, RZ, 0xc0, !PT ;  /* 0x000000ff07037812 */ /* 0x000fe200078ec0ff */
[----:B------:R-:W-:Y:S01]  /*16f40*/  IMAD.MOV.U32 R169, RZ, RZ, R135 ;  /* 0x000000ffffa97224 */ /* 0x000fe200078e0087 */
[----:B------:R-:W-:Y:S01]  /*16f50*/  PRMT R0, R6, 0x5410, R0 ;  /* 0x0000541006007816 */ /* 0x000fe20000000000 */
[----:B------:R-:W-:Y:S01]  /*16f60*/  IMAD.MOV.U32 R170, RZ, RZ, R174 ;  /* 0x000000ffffaa7224 */ /* 0x000fe200078e00ae */
[----:B------:R-:W-:Y:S01]  /*16f70*/  LOP3.LUT R2, R4, 0xff, RZ, 0xc0, !PT ;  /* 0x000000ff04027812 */ /* 0x000fe200078ec0ff */
[C---:B----4-:R-:W-:Y:S01]  /*16f80*/  HMMA.16816.F32 R164, R8.reuse, R20, R164 ;  /* 0x0000001408a4723c */ /* 0x050fe200000018a4 */
[----:B------:R-:W-:Y:S01]  /*16f90*/  PRMT R7, R3, 0x5410, R12 ;  /* 0x0000541003077816 */ /* 0x000fe2000000000c */
[--C-:B------:R-:W-:Y:S01]  /*16fa0*/  HSET2.LE.AND R0, R0, R134.reuse, PT ;  /* 0x0000008600007233 */ /* 0x100fe20003803000 */
[----:B------:R-:W-:Y:S01]  /*16fb0*/  PRMT R2, R2, 0x5410, R5 ;  /* 0x0000541002027816 */ /* 0x000fe20000000005 */
[----:B------:R-:W-:Y:S01]  /*16fc0*/  IMAD.MOV.U32 R248, RZ, RZ, R43 ;  /* 0x000000fffff87224 */ /* 0x000fe200078e002b */
[--C-:B------:R-:W-:Y:S01]  /*16fd0*/  HSET2.LE.AND R3, R13, R134.reuse, PT ;  /* 0x000000860d037233 */ /* 0x100fe20003803000 */
[----:B------:R-:W-:Y:S01]  /*16fe0*/  IMAD.MOV.U32 R180, RZ, RZ, R42 ;  /* 0x000000ffffb47224 */ /* 0x000fe200078e002a */
[----:B------:R-:W-:Y:S01]  /*16ff0*/  LOP3.LUT R4, R175, R0, RZ, 0xc0, !PT ;  /* 0x00000000af047212 */ /* 0x000fe200078ec0ff */
[--C-:B------:R-:W-:Y:S01]  /*17000*/  HSET2.LE.AND R2, R2, R134.reuse, PT ;  /* 0x0000008602027233 */ /* 0x100fe20003803000 */
[----:B------:R-:W-:Y:S01]  /*17010*/  HMMA.16816.F32 R40, R8, R22, R36 ;  /* 0x000000160828723c */ /* 0x000fe20000001824 */
[----:B------:R-:W-:Y:S01]  /*17020*/  HSET2.LE.AND R0, R7, R134, PT ;  /* 0x0000008607007233 */ /* 0x000fe20003803000 */
[----:B------:R-:W2:Y:S01]  /*17030*/  LDSM.16.MT88.4 R36, [R194+0x18800] ;  /* 0x01880000c224783b */ /* 0x000ea20000004200 */
[----:B------:R-:W-:Y:S01]  /*17040*/  IMAD.MOV.U32 R181, RZ, RZ, R212 ;  /* 0x000000ffffb57224 */ /* 0x000fe200078e00d4 */
[----:B------:R-:W-:Y:S01]  /*17050*/  MOV R183, R210 ;  /* 0x000000d200b77202 */ /* 0x000fe20000000f00 */
[----:B------:R-:W-:Y:S01]  /*17060*/  IMAD.MOV.U32 R182, RZ, RZ, R211 ;  /* 0x000000ffffb67224 */ /* 0x000fe200078e00d3 */
[----:B------:R-:W-:Y:S01]  /*17070*/  LOP3.LUT R5, R173, R2, RZ, 0xc0, !PT ;  /* 0x00000002ad057212 */ /* 0x000fe200078ec0ff */
[----:B------:R-:W-:Y:S01]  /*17080*/  LDSM.16.MT88.4 R24, [R196+0x18800] ;  /* 0x01880000c418783b */ /* 0x000fe20000004200 */
[----:B------:R-:W-:-:S02]  /*17090*/  LOP3.LUT R6, R219, R3, RZ, 0xc0, !PT ;  /* 0x00000003db067212 */ /* 0x000fc400078ec0ff */
[----:B------:R-:W-:Y:S01]  /*170a0*/  LOP3.LUT R7, R222, R0, RZ, 0xc0, !PT ;  /* 0x00000000de077212 */ /* 0x000fe200078ec0ff */
[C---:B------:R-:W-:Y:S01]  /*170b0*/  HMMA.16816.F32 R168, R8.reuse, R32, R168 ;  /* 0x0000002008a8723c */ /* 0x040fe200000018a8 */
[----:B------:R-:W-:Y:S01]  /*170c0*/  IMAD.MOV.U32 R174, RZ, RZ, R248 ;  /* 0x000000ffffae7224 */ /* 0x000fe200078e00f8 */
[----:B------:R-:W3:Y:S04]  /*170d0*/  LDSM.16.MT88.4 R12, [R193+0x1a800] ;  /* 0x01a80000c10c783b */ /* 0x000ee80000004200 */
[----:B------:R1:W5:Y:S02]  /*170e0*/  LDL.LU R229, [R1+0x1f8] ;  /* 0x0001f80001e57983 */ /* 0x0003640000300800 */
[----:B------:R-:W-:Y:S08]  /*170f0*/  HMMA.16816.F32 R180, R8, R34, R180 ;  /* 0x0000002208b4723c */ /* 0x000ff000000018b4 */
[----:B--2---:R-:W-:Y:S01]  /*17100*/  HMMA.16816.F32 R20, R4, R36, R124 ;  /* 0x000000240414723c */ /* 0x004fe2000000187c */
[----:B------:R-:W-:-:S07]  /*17110*/  IMAD.MOV.U32 R248, RZ, RZ, R205 ;  /* 0x000000fffff87224 */ /* 0x000fce00078e00cd */
[C---:B------:R-:W-:Y:S01]  /*17120*/  HMMA.16816.F32 R184, R4.reuse, R18, R96 ;  /* 0x0000001204b8723c */ /* 0x040fe20000001860 */
[----:B------:R-:W-:Y:S01]  /*17130*/  MOV R2, R174 ;  /* 0x000000ae00027202 */ /* 0x000fe20000000f00 */
[----:B------:R1:W5:Y:S06]  /*17140*/  LDL.LU R230, [R1+0x1f4] ;  /* 0x0001f40001e67983 */ /* 0x00036c0000300800 */
[C---:B------:R-:W-:Y:S08]  /*17150*/  HMMA.16816.F32 R8, R4.reuse, R28, R80 ;  /* 0x0000001c0408723c */ /* 0x040ff00000001850 */
[----:B------:R-:W-:Y:S01]  /*17160*/  HMMA.16816.F32 R32, R4, R38, R148 ;  /* 0x000000260420723c */ /* 0x000fe20000001894 */
[----:B------:R-:W-:Y:S01]  /*17170*/  IMAD.MOV.U32 R37, RZ, RZ, R21 ;  /* 0x000000ffff257224 */ /* 0x000fe200078e0015 */
[----:B------:R1:W5:Y:S01]  /*17180*/  LDL.LU R231, [R1+0x1f0] ;  /* 0x0001f00001e77983 */ /* 0x0003620000300800 */
[----:B------:R-:W-:-:S02]  /*17190*/  IMAD.MOV.U32 R82, RZ, RZ, R20 ;  /* 0x000000ffff527224 */ /* 0x000fc400078e0014 */
[----:B------:R-:W-:Y:S01]  /*171a0*/  IMAD.MOV.U32 R36, RZ, RZ, R22 ;  /* 0x000000ffff247224 */ /* 0x000fe200078e0016 */
[----:B------:R1:W5:Y:S01]  /*171b0*/  LDL.LU R227, [R1+0x1ec] ;  /* 0x0001ec0001e37983 */ /* 0x0003620000300800 */
[----:B------:R-:W-:-:S03]  /*171c0*/  IMAD.MOV.U32 R205, RZ, RZ, R23 ;  /* 0x000000ffffcd7224 */ /* 0x000fc600078e0017 */
[----:B------:R-:W2:Y:S01]  /*171d0*/  LDSM.16.MT88.4 R20, [R196+0x1a800] ;  /* 0x01a80000c414783b */ /* 0x000ea20000004200 */
[----:B------:R-:W-:Y:S02]  /*171e0*/  IMAD.MOV.U32 R126, RZ, RZ, R178 ;  /* 0x000000ffff7e7224 */ /* 0x000fe400078e00b2 */
[----:B------:R-:W-:Y:S01]  /*171f0*/  IMAD.MOV.U32 R127, RZ, RZ, R179 ;  /* 0x000000ffff7f7224 */ /* 0x000fe200078e00b3 */
[C---:B---3--:R-:W-:Y:S01]  /*17200*/  HMMA.16816.F32 R236, R4.reuse, R14, R92 ;  /* 0x0000000e04ec723c */ /* 0x048fe2000000185c */
[----:B------:R-:W-:Y:S01]  /*17210*/  IMAD.MOV.U32 R83, RZ, RZ, R223 ;  /* 0x000000ffff537224 */ /* 0x000fe200078e00df */
[----:B------:R-:W-:Y:S01]  /*17220*/  MOV R0, R8 ;  /* 0x0000000800007202 */ /* 0x000fe20000000f00 */
[----:B------:R-:W-:Y:S01]  /*17230*/  IMAD.MOV.U32 R81, RZ, RZ, R9 ;  /* 0x000000ffff517224 */ /* 0x000fe200078e0009 */
[----:B------:R1:W5:Y:S01]  /*17240*/  LDL.LU R225, [R1+0x1e8] ;  /* 0x0001e80001e17983 */ /* 0x0003620000300800 */
[----:B------:R-:W-:Y:S02]  /*17250*/  IMAD.MOV.U32 R80, RZ, RZ, R10 ;  /* 0x000000ffff507224 */ /* 0x000fe400078e000a */
[----:B------:R-:W-:Y:S01]  /*17260*/  IMAD.MOV.U32 R3, RZ, RZ, R11 ;  /* 0x000000ffff037224 */ /* 0x000fe200078e000b */
[----:B------:R1:W5:Y:S01]  /*17270*/  LDL.LU R228, [R1+0x1e4] ;  /* 0x0001e40001e47983 */ /* 0x0003620000300800 */
[C---:B------:R-:W-:Y:S01]  /*17280*/  HMMA.16816.F32 R8, R4.reuse, R30, R68 ;  /* 0x0000001e0408723c */ /* 0x040fe20000001844 */
[----:B------:R-:W-:Y:S01]  /*17290*/  MOV R125, R34 ;  /* 0x00000022007d7202 */ /* 0x000fe20000000f00 */
[----:B------:R-:W-:Y:S01]  /*172a0*/  IMAD.MOV.U32 R124, RZ, RZ, R35 ;  /* 0x000000ffff7c7224 */ /* 0x000fe200078e0023 */
[----:B------:R1:W5:Y:S05]  /*172b0*/  LDL.LU R136, [R1+0x1e0] ;  /* 0x0001e00001887983 */ /* 0x00036a0000300800 */
[----:B------:R-:W-:Y:S11]  /*172c0*/  HMMA.16816.F32 R68, R4, R24, R120 ;  /* 0x000000180444723c */ /* 0x000ff60000001878 */
[----:B------:R-:W-:Y:S05]  /*172d0*/  @!UPT UIADD3 URZ, URZ, URZ, URZ ;  /* 0x0000003f3f3ff290 */ /* 0x000fea000fffe03f */
[----:B------:R-:W-:Y:S01]  /*172e0*/  IMAD.MOV.U32 R31, RZ, RZ, R11 ;  /* 0x000000ffff1f7224 */ /* 0x000fe200078e000b */
[----:B------:R-:W-:Y:S01]  /*172f0*/  MOV R28, R10 ;  /* 0x0000000a001c7202 */ /* 0x000fe20000000f00 */
[----:B------:R-:W-:Y:S02]  /*17300*/  IMAD.MOV.U32 R30, RZ, RZ, R8 ;  /* 0x000000ffff1e7224 */ /* 0x000fe400078e0008 */
[----:B------:R-:W-:Y:S02]  /*17310*/  IMAD.MOV.U32 R29, RZ, RZ, R9 ;  /* 0x000000ffff1d7224 */ /* 0x000fe400078e0009 */
[----:B------:R-:W-:Y:S01]  /*17320*/  IMAD.MOV.U32 R39, RZ, RZ, R32 ;  /* 0x000000ffff277224 */ /* 0x000fe200078e0020 */
[----:B------:R-:W3:Y:S01]  /*17330*/  LDSM.16.MT88.4 R8, [R194+0x1a800] ;  /* 0x01a80000c208783b */ /* 0x000ee20000004200 */
[----:B------:R-:W-:Y:S02]  /*17340*/  IMAD.MOV.U32 R121, RZ, RZ, R31 ;  /* 0x000000ffff797224 */ /* 0x000fe400078e001f */
[----:B------:R-:W-:-:S02]  /*17350*/  IMAD.MOV.U32 R122, RZ, RZ, R30 ;  /* 0x000000ffff7a7224 */ /* 0x000fc400078e001e */
[----:B------:R-:W-:Y:S01]  /*17360*/  IMAD.MOV.U32 R38, RZ, RZ, R33 ;  /* 0x000000ffff267224 */ /* 0x000fe200078e0021 */
[C---:B--2---:R-:W-:Y:S01]  /*17370*/  HMMA.16816.F32 R176, R4.reuse, R20, R52 ;  /* 0x0000001404b0723c */ /* 0x044fe20000001834 */
[----:B------:R-:W-:Y:S01]  /*17380*/  IMAD.MOV.U32 R123, RZ, RZ, R29 ;  /* 0x000000ffff7b7224 */ /* 0x000fe200078e001d */
[----:B------:R-:W-:Y:S01]  /*17390*/  MOV R95, R124 ;  /* 0x0000007c005f7202 */ /* 0x000fe20000000f00 */
[----:B------:R-:W-:Y:S01]  /*173a0*/  IMAD.MOV.U32 R120, RZ, RZ, R28 ;  /* 0x000000ffff787224 */ /* 0x000fe200078e001c */
[----:B------:R1:W5:Y:S04]  /*173b0*/  LDL.LU R137, [R1+0x1dc] ;  /* 0x0001dc0001897983 */ /* 0x0003680000300800 */
[----:B------:R-:W2:Y:S01]  /*173c0*/  LDSM.16.MT88.4 R28, [R195+0x1a800] ;  /* 0x01a80000c31c783b */ /* 0x000ea20000004200 */
[----:B------:R-:W-:Y:S01]  /*173d0*/  HMMA.16816.F32 R24, R4, R26, R144 ;  /* 0x0000001a0418723c */ /* 0x000fe20000001890 */
[----:B------:R-:W-:Y:S01]  /*173e0*/  IMAD.MOV.U32 R35, RZ, RZ, R69 ;  /* 0x000000ffff237224 */ /* 0x000fe200078e0045 */
[----:B------:R-:W-:Y:S01]  /*173f0*/  MOV R34, R70 ;  /* 0x0000004600227202 */ /* 0x000fe20000000f00 */
[----:B------:R-:W-:Y:S01]  /*17400*/  IMAD.MOV.U32 R33, RZ, RZ, R71 ;  /* 0x000000ffff217224 */ /* 0x000fe200078e0047 */
[----:B------:R1:W5:Y:S01]  /*17410*/  LDL.LU R251, [R1+0x1d8] ;  /* 0x0001d80001fb7983 */ /* 0x0003620000300800 */
[----:B------:R-:W-:-:S03]  /*17420*/  IMAD.MOV.U32 R32, RZ, RZ, R68 ;  /* 0x000000ffff207224 */ /* 0x000fc600078e0044 */
[C---:B------:R-:W-:Y:S01]  /*17430*/  HMMA.16816.F32 R144, R4.reuse, R16, R116 ;  /* 0x000000100490723c */ /* 0x040fe20000001874 */
[----:B------:R-:W4:Y:S07]  /*17440*/  LDSM.16.MT88.4 R16, [R194+0x1c800] ;  /* 0x01c80000c210783b */ /* 0x000f2e0000004200 */
[C---:B---3--:R-:W-:Y:S08]  /*17450*/  HMMA.16816.F32 R148, R4.reuse, R8, R76 ;  /* 0x000000080494723c */ /* 0x048ff0000000184c */
[----:B------:R-:W-:Y:S01]  /*17460*/  MOV R71, R25 ;  /* 0x0000001900477202 */ /* 0x000fe20000000f00 */
[----:B------:R-:W-:Y:S01]  /*17470*/  IMAD.MOV.U32 R70, RZ, RZ, R26 ;  /* 0x000000ffff467224 */ /* 0x000fe200078e001a */
[----:B------:R-:W-:Y:S01]  /*17480*/  HMMA.16816.F32 R240, R4, R10, R64 ;  /* 0x0000000a04f0723c */ /* 0x000fe20000001840 */
[----:B------:R-:W-:Y:S01]  /*17490*/  IMAD.MOV.U32 R69, RZ, RZ, R27 ;  /* 0x000000ffff457224 */ /* 0x000fe200078e001b */
[----:B------:R-:W-:Y:S01]  /*174a0*/  LDSM.16.MT88.4 R8, [R195+0x1c800] ;  /* 0x01c80000c308783b */ /* 0x000fe20000004200 */
[----:B------:R-:W-:-:S03]  /*174b0*/  IMAD.MOV.U32 R68, RZ, RZ, R24 ;  /* 0x000000ffff447224 */ /* 0x000fc600078e0018 */
[----:B------:R-:W3:Y:S02]  /*174c0*/  LDSM.16.MT88.4 R24, [R193+0x1c800] ;  /* 0x01c80000c118783b */ /* 0x000ee40000004200 */
[C---:B--2---:R-:W-:Y:S01]  /*174d0*/  HMMA.16816.F32 R64, R4.reuse, R28, R108 ;  /* 0x0000001c0440723c */ /* 0x044fe2000000186c */
[----:B------:R-:W-:Y:S01]  /*174e0*/  MOV R53, R176 ;  /* 0x000000b000357202 */ /* 0x000fe20000000f00 */
[----:B------:R-:W-:Y:S01]  /*174f0*/  IMAD.MOV.U32 R52, RZ, RZ, R177 ;  /* 0x000000ffff347224 */ /* 0x000fe200078e00b1 */
[----:B------:R1:W5:Y:S05]  /*17500*/  LDL.LU R250, [R1+0x1d4] ;  /* 0x0001d40001fa7983 */ /* 0x00036a0000300800 */
[----:B------:R-:W-:Y:S01]  /*17510*/  HMMA.16816.F32 R116, R4, R12, R112 ;  /* 0x0000000c0474723c */ /* 0x000fe20000001870 */
[----:B------:R-:W2:Y:S01]  /*17520*/  LDSM.16.MT88.4 R12, [R196+0x1c800] ;  /* 0x01c80000c40c783b */ /* 0x000ea20000004200 */
[----:B------:R-:W-:-:S02]  /*17530*/  IMAD.MOV.U32 R174, RZ, RZ, R178 ;  /* 0x000000ffffae7224 */ /* 0x000fc400078e00b2 */
[----:B------:R-:W-:Y:S01]  /*17540*/  IMAD.MOV.U32 R175, RZ, RZ, R179 ;  /* 0x000000ffffaf7224 */ /* 0x000fe200078e00b3 */
[----:B------:R1:W5:Y:S03]  /*17550*/  LDL.LU R245, [R1+0x1d0] ;  /* 0x0001d00001f57983 */ /* 0x0003660000300800 */
[C---:B------:R-:W-:Y:S01]  /*17560*/  HMMA.16816.F32 R28, R4.reuse, R30, R140 ;  /* 0x0000001e041c723c */ /* 0x040fe2000000188c */
        /* <DEDUP_REMOVED lines=8> */
[----:B------:R-:W-:Y:S01]  /*175f0*/  MOV R64, R122 ;  /* 0x0000007a00407202 */ /* 0x000fe20000000f00 */
[----:B------:R-:W-:-:S02]  /*17600*/  IMAD.MOV.U32 R79, RZ, RZ, R127 ;  /* 0x000000ffff4f7224 */ /* 0x000fc400078e007f */
[----:B------:R-:W-:Y:S02]  /*17610*/  IMAD.MOV.U32 R94, RZ, RZ, R125 ;  /* 0x000000ffff5e7224 */ /* 0x000fe400078e007d */
[----:B------:R-:W-:Y:S01]  /*17620*/  IMAD.MOV.U32 R38, RZ, RZ, R0 ;  /* 0x000000ffff267224 */ /* 0x000fe200078e0000 */
[C---:B----4-:R-:W-:Y:S01]  /*17630*/  HMMA.16816.F32 R124, R4.reuse, R16, R100 ;  /* 0x00000010047c723c */ /* 0x050fe20000001864 */
[----:B------:R-:W-:Y:S02]  /*17640*/  IMAD.MOV.U32 R91, RZ, RZ, R123 ;  /* 0x000000ffff5b7224 */ /* 0x000fe400078e007b */
[----:B------:R-:W-:Y:S01]  /*17650*/  IMAD.MOV.U32 R219, RZ, RZ, R66 ;  /* 0x000000ffffdb7224 */ /* 0x000fe200078e0042 */
[----:B------:R-:W-:Y:S01]  /*17660*/  LOP3.LUT R2, R191, R2, R78, 0x96, !PT ;  /* 0x00000002bf027212 */ /* 0x000fe200078e964e */
[----:B------:R-:W-:Y:S01]  /*17670*/  IMAD.MOV.U32 R66, RZ, RZ, R37 ;  /* 0x000000ffff427224 */ /* 0x000fe200078e0025 */
[----:B------:R-:W4:Y:S02]  /*17680*/  LDSM.16.MT88.4 R20, [R193+0x1e800] ;  /* 0x01e80000c114783b */ /* 0x000f240000004200 */
[----:B------:R-:W-:Y:S01]  /*17690*/  IMAD.MOV.U32 R0, RZ, RZ, R28 ;  /* 0x000000ffff007224 */ /* 0x000fe200078e001c */
[----:B------:R-:W-:Y:S01]  /*176a0*/  HMMA.16816.F32 R120, R4, R18, R84 ;  /* 0x000000120478723c */ /* 0x000fe20000001854 */
[----:B------:R-:W-:Y:S01]  /*176b0*/  LDSM.16.MT88.4 R16, [R196+0x1e800] ;  /* 0x01e80000c410783b */ /* 0x000fe20000004200 */
[----:B------:R-:W-:-:S02]  /*176c0*/  IMAD.MOV.U32 R37, RZ, RZ, R3 ;  /* 0x000000ffff257224 */ /* 0x000fc400078e0003 */
[----:B------:R-:W-:Y:S01]  /*176d0*/  IMAD.MOV.U32 R3, RZ, RZ, R29 ;  /* 0x000000ffff037224 */ /* 0x000fe200078e001d */
[----:B------:R-:W-:-:S03]  /*176e0*/  MOV R222, R65 ;  /* 0x0000004100de7202 */ /* 0x000fc60000000f00 */
[C---:B---3--:R-:W-:Y:S01]  /*176f0*/  HMMA.16816.F32 R140, R4.reuse, R24, R104 ;  /* 0x00000018048c723c */ /* 0x048fe20000001868 */
[----:B------:R-:W-:Y:S01]  /*17700*/  IMAD.MOV.U32 R135, RZ, RZ, R67 ;  /* 0x000000ffff877224 */ /* 0x000fe200078e0043 */
[----:B------:R1:W5:Y:S05]  /*17710*/  LDL.LU R234, [R1+0x1c4] ;  /* 0x0001c40001ea7983 */ /* 0x00036a0000300800 */
[----:B------:R-:W-:Y:S01]  /*17720*/  IMAD.MOV.U32 R25, RZ, RZ, R0 ;  /* 0x000000ffff197224 */ /* 0x000fe200078e0000 */
[----:B------:R-:W-:Y:S01]  /*17730*/  LOP3.LUT R0, R139, R209, R190, 0x96, !PT ;  /* 0x000000d18b007212 */ /* 0x000fe200078e96be */
[----:B------:R-:W-:Y:S01]  /*17740*/  IMAD.MOV.U32 R24, RZ, RZ, R3 ;  /* 0x000000ffff187224 */ /* 0x000fe200078e0003 */
[C---:B------:R-:W-:Y:S01]  /*17750*/  HMMA.16816.F32 R104, R4.reuse, R8, R48 ;  /* 0x000000080468723c */ /* 0x040fe20000001830 */
[----:B------:R-:W-:Y:S01]  /*17760*/  IMAD.WIDE.U32 R2, R2, -0x2daee0ad, RZ ;  /* 0xd2511f5302027825 */ /* 0x000fe200078e00ff */
[----:B------:R-:W-:Y:S01]  /*17770*/  MOV R88, R246 ;  /* 0x000000f600587202 */ /* 0x000fe20000000f00 */
[----:B------:R1:W5:Y:S04]  /*17780*/  LDL.LU R233, [R1+0x1c0] ;  /* 0x0001c00001e97983 */ /* 0x0003680000300800 */
[----:B------:R-:W-:Y:S01]  /*17790*/  IMAD.WIDE.U32 R8, R0, -0x2daee0ad, RZ ;  /* 0xd2511f5300087825 */ /* 0x000fe200078e00ff */
[----:B------:R-:W-:Y:S01]  /*177a0*/  LOP3.LUT R3, R3, R208, R172, 0x96, !PT ;  /* 0x000000d003037212 */ /* 0x000fe200078e96ac */
[----:B--2---:R-:W-:Y:S02]  /*177b0*/  HMMA.16816.F32 R112, R4, R12, R72 ;  /* 0x0000000c0470723c */ /* 0x004fe40000001848 */
[----:B------:R-:W-:Y:S01]  /*177c0*/  IMAD.MOV.U32 R89, RZ, RZ, R248 ;  /* 0x000000ffff597224 */ /* 0x000fe200078e00f8 */
[----:B------:R-:W-:Y:S01]  /*177d0*/  LOP3.LUT R0, R9, R207, R2, 0x96, !PT ;  /* 0x000000cf09007212 */ /* 0x000fe200078e9602 */
[----:B------:R-:W-:-:S04]  /*177e0*/  IMAD.WIDE.U32 R2, R3, -0x326172a9, RZ ;  /* 0xcd9e8d5703027825 */ /* 0x000fc800078e00ff */
[----:B------:R-:W-:Y:S01]  /*177f0*/  IMAD.MOV.U32 R90, RZ, RZ, R83 ;  /* 0x000000ffff5a7224 */ /* 0x000fe200078e0053 */
[----:B------:R-:W-:Y:S01]  /*17800*/  HMMA.16816.F32 R128, R4, R26, R128 ;  /* 0x0000001a0480723c */ /* 0x000fe20000001880 */
[----:B------:R-:W-:Y:S01]  /*17810*/  IMAD.MOV.U32 R86, RZ, RZ, R89 ;  /* 0x000000ffff567224 */ /* 0x000fe200078e0059 */
[----:B------:R-:W-:Y:S01]  /*17820*/  MOV R102, R25 ;  /* 0x0000001900667202 */ /* 0x000fe20000000f00 */
[----:B------:R-:W-:Y:S01]  /*17830*/  IMAD.WIDE.U32 R12, R0, -0x326172a9, RZ ;  /* 0xcd9e8d57000c7825 */ /* 0x000fe200078e00ff */
[----:B------:R-:W-:Y:S01]  /*17840*/  MOV R248, R30 ;  /* 0x0000001e00f87202 */ /* 0x000fe20000000f00 */
[----:B------:R1:W5:Y:S01]  /*17850*/  LDL.LU R232, [R1+0x1bc] ;  /* 0x0001bc0001e87983 */ /* 0x0003620000300800 */
[----:B------:R-:W-:Y:S01]  /*17860*/  LOP3.LUT R3, R3, R206, R138, 0x96, !PT ;  /* 0x000000ce03037212 */ /* 0x000fe200078e968a */
[----:B------:R-:W-:Y:S01]  /*17870*/  IMAD.MOV.U32 R100, RZ, RZ, R88 ;  /* 0x000000ffff647224 */ /* 0x000fe200078e0058 */
[----:B------:R-:W-:Y:S01]  /*17880*/  LOP3.LUT R0, R13, R86, R2, 0x96, !PT ;  /* 0x000000560d007212 */ /* 0x000fe200078e9602 */
[----:B------:R-:W-:-:S02]  /*17890*/  IMAD.MOV.U32 R246, RZ, RZ, R31 ;  /* 0x000000fffff67224 */ /* 0x000fc400078e001f */
[----:B------:R-:W-:Y:S01]  /*178a0*/  IMAD.MOV.U32 R27, RZ, RZ, R70 ;  /* 0x000000ffff1b7224 */ /* 0x000fe200078e0046 */
[----:B------:R-:W2:Y:S01]  /*178b0*/  LDSM.16.MT88.4 R28, [R194+0x1e800] ;  /* 0x01e80000c21c783b */ /* 0x000ea20000004200 */
[----:B------:R-:W-:Y:S02]  /*178c0*/  IMAD.MOV.U32 R88, RZ, RZ, R64 ;  /* 0x000000ffff587224 */ /* 0x000fe400078e0040 */
[----:B------:R-:W-:Y:S01]  /*178d0*/  IMAD.MOV.U32 R87, RZ, RZ, R90 ;  /* 0x000000ffff577224 */ /* 0x000fe200078e005a */
[----:B------:R-:W-:Y:S01]  /*178e0*/  MOV R90, R54 ;  /* 0x00000036005a7202 */ /* 0x000fe20000000f00 */
[----:B------:R-:W-:Y:S01]  /*178f0*/  IMAD.MOV.U32 R89, RZ, RZ, R91 ;  /* 0x000000ffff597224 */ /* 0x000fe200078e005b */
[----:B------:R-:W-:Y:S01]  /*17900*/  MOV R25, R32 ;  /* 0x0000002000197202 */ /* 0x000fe20000000f00 */
[----:B------:R-:W-:Y:S01]  /*17910*/  IMAD.MOV.U32 R64, RZ, RZ, R33 ;  /* 0x000000ffff407224 */ /* 0x000fe200078e0021 */
[----:B------:R-:W-:Y:S01]  /*17920*/  HMMA.16816.F32 R96, R4, R10, R56 ;  /* 0x0000000a0460723c */ /* 0x000fe20000001838 */
[----:B------:R-:W-:Y:S01]  /*17930*/  IMAD.MOV.U32 R91, RZ, RZ, R55 ;  /* 0x000000ffff5b7224 */ /* 0x000fe200078e0037 */
[----:B------:R1:W5:Y:S01]  /*17940*/  LDL.LU R226, [R1+0x1b8] ;  /* 0x0001b80001e27983 */ /* 0x0003620000300800 */
[----:B------:R-:W-:-:S02]  /*17950*/  IMAD.MOV.U32 R65, RZ, RZ, R82 ;  /* 0x000000ffff417224 */ /* 0x000fc400078e0052 */
[----:B------:R-:W-:Y:S01]  /*17960*/  IMAD.MOV.U32 R54, RZ, RZ, R35 ;  /* 0x000000ffff367224 */ /* 0x000fe200078e0023 */
[----:B------:R-:W-:Y:S01]  /*17970*/  MOV R86, R27 ;  /* 0x0000001b00567202 */ /* 0x000fe20000000f00 */
[----:B------:R-:W-:Y:S02]  /*17980*/  IMAD.MOV.U32 R55, RZ, RZ, R34 ;  /* 0x000000ffff377224 */ /* 0x000fe400078e0022 */
[----:B------:R-:W-:Y:S01]  /*17990*/  IMAD.MOV.U32 R101, RZ, RZ, R68 ;  /* 0x000000ffff657224 */ /* 0x000fe200078e0044 */
[----:B------:R-:W3:Y:S01]  /*179a0*/  LDSM.16.MT88.4 R32, [R195+0x1e800] ;  /* 0x01e80000c320783b */ /* 0x000ee20000004200 */
[----:B------:R-:W-:Y:S01]  /*179b0*/  IMAD.MOV.U32 R67, RZ, RZ, R36 ;  /* 0x000000ffff437224 */ /* 0x000fe200078e0024 */
[----:B------:R-:W-:Y:S01]  /*179c0*/  MOV R27, R64 ;  /* 0x00000040001b7202 */ /* 0x000fe20000000f00 */
[----:B------:R-:W-:Y:S02]  /*179d0*/  IMAD.MOV.U32 R74, RZ, RZ, R87 ;  /* 0x000000ffff4a7224 */ /* 0x000fe400078e0057 */
[----:B------:R-:W-:Y:S01]  /*179e0*/  IMAD.MOV.U32 R92, RZ, RZ, R39 ;  /* 0x000000ffff5c7224 */ /* 0x000fe200078e0027 */
[----:B------:R-:W-:Y:S01]  /*179f0*/  HMMA.16816.F32 R108, R4, R14, R60 ;  /* 0x0000000e046c723c */ /* 0x000fe2000000183c */
[----:B------:R-:W-:Y:S01]  /*17a00*/  IMAD.WIDE.U32 R2, R3, -0x2daee0ad, RZ ;  /* 0xd2511f5303027825 */ /* 0x000fe200078e00ff */
[----:B------:R1:W5:Y:S03]  /*17a10*/  LDL.LU R220, [R1+0x1b4] ;  /* 0x0001b40001dc7983 */ /* 0x0003660000300800 */
[----:B------:R-:W-:-:S04]  /*17a20*/  IMAD.WIDE.U32 R10, R0, -0x2daee0ad, RZ ;  /* 0xd2511f53000a7825 */ /* 0x000fc800078e00ff */
[----:B------:R-:W-:Y:S02]  /*17a30*/  IMAD.MOV.U32 R64, RZ, RZ, R65 ;  /* 0x000000ffff407224 */ /* 0x000fe400078e0041 */
[----:B------:R-:W-:Y:S01]  /*17a40*/  IMAD.MOV.U32 R103, RZ, RZ, R24 ;  /* 0x000000ffff677224 */ /* 0x000fe200078e0018 */
[----:B------:R-:W-:Y:S01]  /*17a50*/  MOV R24, R69 ;  /* 0x0000004500187202 */ /* 0x000fe20000000f00 */
[----:B------:R-:W-:Y:S01]  /*17a60*/  IMAD.MOV.U32 R65, RZ, RZ, R66 ;  /* 0x000000ffff417224 */ /* 0x000fe200078e0042 */
[----:B------:R-:W-:Y:S01]  /*17a70*/  MOV R66, R67 ;  /* 0x0000004300427202 */ /* 0x000fe20000000f00 */
[----:B------:R-:W-:Y:S01]  /*17a80*/  IMAD.MOV.U32 R26, RZ, RZ, R71 ;  /* 0x000000ffff1a7224 */ /* 0x000fe200078e0047 */
[----:B------:R-:W-:Y:S01]  /*17a90*/  LOP3.LUT R2, R11, R74, R2, 0x96, !PT ;  /* 0x0000004a0b027212 */ /* 0x000fe200078e9602 */
[----:B------:R-:W-:Y:S02]  /*17aa0*/  IMAD.MOV.U32 R75, RZ, RZ, R100 ;  /* 0x000000ffff4b7224 */ /* 0x000fe400078e0064 */
[----:B------:R-:W-:Y:S01]  /*17ab0*/  IMAD.MOV.U32 R84, RZ, RZ, R101 ;  /* 0x000000ffff547224 */ /* 0x000fe200078e0065 */
[----:B------:R-:W-:Y:S01]  /*17ac0*/  MOV R36, R80 ;  /* 0x0000005000247202 */ /* 0x000fe20000000f00 */
[----:B------:R-:W-:Y:S01]  /*17ad0*/  IMAD.MOV.U32 R67, RZ, RZ, R205 ;  /* 0x000000ffff437224 */ /* 0x000fe200078e00cd */
[----:B------:R-:W-:Y:S01]  /*17ae0*/  LOP3.LUT R0, R3, R204, R8, 0x96, !PT ;  /* 0x000000cc03007212 */ /* 0x000fe200078e9608 */
[----:B------:R-:W-:Y:S01]  /*17af0*/  IMAD.MOV.U32 R85, RZ, RZ, R26 ;  /* 0x000000ffff557224 */ /* 0x000fe200078e001a */
[----:B----4-:R-:W-:Y:S01]  /*17b00*/  HMMA.16816.F32 R76, R4, R22, R152 ;  /* 0x00000016044c723c */ /* 0x010fe20000001898 */
[----:B------:R-:W-:Y:S01]  /*17b10*/  IMAD.MOV.U32 R87, RZ, RZ, R24 ;  /* 0x000000ffff577224 */ /* 0x000fe200078e0018 */
[----:B------:R1:W5:Y:S01]  /*17b20*/  LDL.LU R218, [R1+0x1b0] ;  /* 0x0001b00001da7983 */ /* 0x0003620000300800 */
        /* <DEDUP_REMOVED lines=8> */
[----:B--2---:R-:W-:Y:S01]  /*17bb0*/  HMMA.16816.F32 R68, R4, R28, R156 ;  /* 0x0000001c0444723c */ /* 0x004fe2000000189c */
[----:B------:R-:W-:Y:S01]  /*17bc0*/  IMAD.MOV.U32 R26, RZ, RZ, R55 ;  /* 0x000000ffff1a7224 */ /* 0x000fe200078e0037 */
[----:B------:R1:W5:Y:S01]  /*17bd0*/  LDL.LU R217, [R1+0x1ac] ;  /* 0x0001ac0001d97983 */ /* 0x0003620000300800 */
[----:B------:R-:W-:-:S02]  /*17be0*/  IMAD.MOV.U32 R24, RZ, RZ, R53 ;  /* 0x000000ffff187224 */ /* 0x000fc400078e0035 */
[----:B------:R-:W-:Y:S02]  /*17bf0*/  IMAD.MOV.U32 R25, RZ, RZ, R52 ;  /* 0x000000ffff197224 */ /* 0x000fe400078e0034 */
[----:B------:R-:W-:Y:S01]  /*17c00*/  IMAD.MOV.U32 R74, RZ, RZ, R66 ;  /* 0x000000ffff4a7224 */ /* 0x000fe200078e0042 */
[----:B------:R-:W-:Y:S01]  /*17c10*/  HMMA.16816.F32 R52, R4, R16, R164 ;  /* 0x000000100434723c */ /* 0x000fe200000018a4 */
[----:B------:R-:W-:-:S04]  /*17c20*/  IMAD.WIDE.U32 R2, R2, -0x326172a9, RZ ;  /* 0xcd9e8d5702027825 */ /* 0x000fc800078e00ff */
[----:B------:R-:W-:Y:S01]  /*17c30*/  IMAD.WIDE.U32 R8, R0, -0x326172a9, RZ ;  /* 0xcd9e8d5700087825 */ /* 0x000fe200078e00ff */
[----:B------:R-:W-:Y:S01]  /*17c40*/  MOV R61, R101 ;  /* 0x00000065003d7202 */ /* 0x000fe20000000f00 */
[----:B------:R1:W5:Y:S01]  /*17c50*/  LDL.LU R216, [R1+0x1a8] ;  /* 0x0001a80001d87983 */ /* 0x0003620000300800 */
[----:B------:R-:W-:Y:S03]  /*17c60*/  HMMA.16816.F32 R64, R4, R18, R40 ;  /* 0x000000120440723c */ /* 0x000fe60000001828 */
[----:B------:R-:W2:Y:S01]  /*17c70*/  LDSM.16.MT88.4 R16, [R193+0x1b000] ;  /* 0x01b00000c110783b */ /* 0x000ea20000004200 */
[----:B------:R-:W-:-:S03]  /*17c80*/  LOP3.LUT R0, R2, 0xffff, RZ, 0xc0, !PT ;  /* 0x0000ffff02007812 */ /* 0x000fc600078ec0ff */
[----:B------:R-:W4:Y:S01]  /*17c90*/  LDSM.16.MT88.4 R40, [R194+0x1b000] ;  /* 0x01b00000c228783b */ /* 0x000f220000004200 */
[----:B------:R-:W-:Y:S01]  /*17ca0*/  SHF.R.U32.HI R11, RZ, 0x10, R2 ;  /* 0x00000010ff0b7819 */ /* 0x000fe20000011602 */
[----:B------:R-:W-:Y:S01]  /*17cb0*/  IMAD.MOV.U32 R60, RZ, RZ, R100 ;  /* 0x000000ffff3c7224 */ /* 0x000fe200078e0064 */
[----:B------:R-:W-:Y:S01]  /*17cc0*/  SHF.R.U32.HI R13, RZ, 0x8, R0 ;  /* 0x00000008ff0d7819 */ /* 0x000fe20000011600 */
[----:B------:R-:W-:Y:S01]  /*17cd0*/  IMAD.MOV.U32 R62, RZ, RZ, R26 ;  /* 0x000000ffff3e7224 */ /* 0x000fe200078e001a */
[----:B------:R-:W-:Y:S01]  /*17ce0*/  LOP3.LUT R15, R2, 0xff, RZ, 0xc0, !PT ;  /* 0x000000ff020f7812 */ /* 0x000fe200078ec0ff */
[----:B------:R-:W-:Y:S01]  /*17cf0*/  IMAD.MOV.U32 R100, RZ, RZ, R24 ;  /* 0x000000ffff647224 */ /* 0x000fe200078e0018 */
[----:B------:R-:W-:Y:S01]  /*17d00*/  SHF.R.U32.HI R14, RZ, 0x18, R2 ;  /* 0x00000018ff0e7819 */ /* 0x000fe20000011602 */
[----:B------:R-:W-:Y:S01]  /*17d10*/  IMAD.MOV.U32 R27, RZ, RZ, R39 ;  /* 0x000000ffff1b7224 */ /* 0x000fe200078e0027 */
[----:B------:R-:W-:Y:S01]  /*17d20*/  LOP3.LUT R0, R11, 0xff, RZ, 0xc0, !PT ;  /* 0x000000ff0b007812 */ /* 0x000fe200078ec0ff */
[----:B------:R-:W-:Y:S01]  /*17d30*/  IMAD.MOV.U32 R26, RZ, RZ, R38 ;  /* 0x000000ffff1a7224 */ /* 0x000fe200078e0026 */
[----:B------:R-:W-:Y:S01]  /*17d40*/  MOV R101, R25 ;  /* 0x0000001900657202 */ /* 0x000fe20000000f00 */
[----:B------:R-:W-:Y:S01]  /*17d50*/  IMAD.MOV.U32 R24, RZ, RZ, R36 ;  /* 0x000000ffff187224 */ /* 0x000fe200078e0024 */
[----:B------:R-:W-:Y:S01]  /*17d60*/  LOP3.LUT R2, R3, R51, R8, 0x96, !PT ;  /* 0x0000003303027212 */ /* 0x000fe200078e9608 */
[----:B------:R-:W-:Y:S01]  /*17d70*/  HMMA.16816.F32 R80, R4, R20, R44 ;  /* 0x000000140450723c */ /* 0x000fe2000000182c */
[----:B------:R-:W-:Y:S01]  /*17d80*/  MOV R25, R37 ;  /* 0x0000002500197202 */ /* 0x000fe20000000f00 */
[----:B------:R-:W-:Y:S01]  /*17d90*/  IMAD.MOV.U32 R152, RZ, RZ, R60 ;  /* 0x000000ffff987224 */ /* 0x000fe200078e003c */
[----:B------:R-:W1:Y:S01]  /*17da0*/  LDSM.16.MT88.4 R36, [R193+0x19000] ;  /* 0x01900000c124783b */ /* 0x000e620000004200 */
[----:B------:R-:W-:-:S02]  /*17db0*/  PRMT R14, R0, 0x5410, R14 ;  /* 0x00005410000e7816 */ /* 0x000fc4000000000e */
[C---:B------:R-:W-:Y:S01]  /*17dc0*/  LOP3.LUT R0, R2.reuse, 0xffff, RZ, 0xc0, !PT ;  /* 0x0000ffff02007812 */ /* 0x040fe200078ec0ff */
[----:B------:R-:W-:Y:S01]  /*17dd0*/  IMAD.MOV.U32 R153, RZ, RZ, R61 ;  /* 0x000000ffff997224 */ /* 0x000fe200078e003d */
        /* <DEDUP_REMOVED lines=9> */
[----:B------:R-:W-:Y:S01]  /*17e70*/  LDSM.16.MT88.4 R44, [R196+0x1b000] ;  /* 0x01b00000c42c783b */ /* 0x000fe20000004200 */
[----:B------:R-:W-:-:S02]  /*17e80*/  PRMT R3, R11, 0x5410, R8 ;  /* 0x000054100b037816 */ /* 0x000fc40000000008 */
[----:B------:R-:W-:Y:S02]  /*17e90*/  PRMT R13, R15, 0x5410, R13 ;  /* 0x000054100f0d7816 */ /* 0x000fe4000000000d */
[----:B------:R-:W-:Y:S02]  /*17ea0*/  MOV R155, R63 ;  /* 0x0000003f009b7202 */ /* 0x000fe40000000f00 */
[----:B------:R-:W-:Y:S01]  /*17eb0*/  MOV R159, R75 ;  /* 0x0000004b009f7202 */ /* 0x000fe20000000f00 */
[C---:B------:R-:W-:Y:S01]  /*17ec0*/  HMMA.16816.F32 R56, R4.reuse, R30, R160 ;  /* 0x0000001e0438723c */ /* 0x040fe200000018a0 */
[----:B------:R-:W-:Y:S01]  /*17ed0*/  PRMT R2, R2, 0x5410, R0 ;  /* 0x0000541002027816 */ /* 0x000fe20000000000 */
[----:B------:R-:W-:Y:S01]  /*17ee0*/  IMAD.MOV.U32 R60, RZ, RZ, R88 ;  /* 0x000000ffff3c7224 */ /* 0x000fe200078e0058 */
[----:B------:R-:W-:Y:S01]  /*17ef0*/  MOV R63, R91 ;  /* 0x0000005b003f7202 */ /* 0x000fe20000000f00 */
[----:B------:R-:W-:Y:S01]  /*17f00*/  IMAD.MOV.U32 R61, RZ, RZ, R89 ;  /* 0x000000ffff3d7224 */ /* 0x000fe200078e0059 */
[----:B------:R-:W-:Y:S01]  /*17f10*/  MOV R75, R95 ;  /* 0x0000005f004b7202 */ /* 0x000fe20000000f00 */
[----:B------:R-:W-:Y:S01]  /*17f20*/  IMAD.MOV.U32 R62, RZ, RZ, R90 ;  /* 0x000000ffff3e7224 */ /* 0x000fe200078e005a */
[--C-:B------:R-:W-:Y:S01]  /*17f30*/  HSET2.LE.AND R0, R3, R134.reuse, PT ;  /* 0x0000008603007233 */ /* 0x100fe20003803000 */
[----:B------:R-:W-:Y:S01]  /*17f40*/  IMAD.MOV.U32 R72, RZ, RZ, R92 ;  /* 0x000000ffff487224 */ /* 0x000fe200078e005c */
[C---:B---3--:R-:W-:Y:S01]  /*17f50*/  HMMA.16816.F32 R88, R4.reuse, R34, R180 ;  /* 0x000000220458723c */ /* 0x048fe200000018b4 */
[----:B------:R-:W-:Y:S01]  /*17f60*/  IMAD.MOV.U32 R73, RZ, RZ, R93 ;  /* 0x000000ffff497224 */ /* 0x000fe200078e005d */
[----:B------:R-:W-:Y:S01]  /*17f70*/  MOV R164, R223 ;  /* 0x000000df00a47202 */ /* 0x000fe20000000f00 */
[----:B------:R-:W-:Y:S01]  /*17f80*/  IMAD.MOV.U32 R74, RZ, RZ, R94 ;  /* 0x000000ffff4a7224 */ /* 0x000fe200078e005e */
[--C-:B------:R-:W-:Y:S01]  /*17f90*/  HSET2.LE.AND R2, R2, R134.reuse, PT ;  /* 0x0000008602027233 */ /* 0x100fe20003803000 */
[----:B------:R-:W-:Y:S01]  /*17fa0*/  IMAD.MOV.U32 R48, RZ, RZ, R26 ;  /* 0x000000ffff307224 */ /* 0x000fe200078e001a */
[--C-:B------:R-:W-:Y:S01]  /*17fb0*/  HSET2.LE.AND R3, R13, R134.reuse, PT ;  /* 0x000000860d037233 */ /* 0x100fe20003803000 */
[----:B------:R-:W-:Y:S01]  /*17fc0*/  IMAD.MOV.U32 R49, RZ, RZ, R27 ;  /* 0x000000ffff317224 */ /* 0x000fe200078e001b */
[----:B------:R-:W-:Y:S01]  /*17fd0*/  HMMA.16816.F32 R92, R4, R32, R168 ;  /* 0x00000020045c723c */ /* 0x000fe200000018a8 */
[----:B------:R-:W-:Y:S01]  /*17fe0*/  IMAD.MOV.U32 R50, RZ, RZ, R24 ;  /* 0x000000ffff327224 */ /* 0x000fe200078e0018 */
[----:B------:R-:W-:Y:S01]  /*17ff0*/  MOV R51, R25 ;  /* 0x0000001900337202 */ /* 0x000fe20000000f00 */
[----:B------:R-:W3:Y:S04]  /*18000*/  LDSM.16.MT88.4 R28, [R194+0x19000] ;  /* 0x01900000c21c783b */ /* 0x000ee80000004200 */
[----:B------:R-:W-:Y:S01]  /*18010*/  HSET2.LE.AND R7, R14, R134, PT ;  /* 0x000000860e077233 */ /* 0x000fe20003803000 */
[----:B------:R-:W-:Y:S01]  /*18020*/  LOP3.LUT R4, R203, R0, RZ, 0xc0, !PT ;  /* 0x00000000cb047212 */ /* 0x000fe200078ec0ff */
[----:B------:R-:W3:Y:S01]  /*18030*/  LDSM.16.MT88.4 R24, [R196+0x19000] ;  /* 0x01900000c418783b */ /* 0x000ee20000004200 */
[----:B------:R-:W-:-:S02]  /*18040*/  LOP3.LUT R5, R202, R2, RZ, 0xc0, !PT ;  /* 0x00000002ca057212 */ /* 0x000fc400078ec0ff */
[----:B------:R-:W-:Y:S01]  /*18050*/  LOP3.LUT R6, R201, R3, RZ, 0xc0, !PT ;  /* 0x00000003c9067212 */ /* 0x000fe200078ec0ff */
[----:B------:R-:W-:Y:S01]  /*18060*/  IMAD.MOV.U32 R172, RZ, RZ, R100 ;  /* 0x000000ffffac7224 */ /* 0x000fe200078e0064 */
[----:B------:R-:W-:Y:S01]  /*18070*/  LOP3.LUT R7, R200, R7, RZ, 0xc0, !PT ;  /* 0x00000007c8077212 */ /* 0x000fe200078ec0ff */
[----:B------:R-:W-:Y:S01]  /*18080*/  IMAD.MOV.U32 R173, RZ, RZ, R101 ;  /* 0x000000ffffad7224 */ /* 0x000fe200078e0065 */
[----:B------:R-:W-:Y:S01]  /*18090*/  LDSM.16.MT88.4 R32, [R194+0x1d000] ;  /* 0x01d00000c220783b */ /* 0x000fe20000004200 */
[----:B------:R-:W-:Y:S02]  /*180a0*/  IMAD.MOV.U32 R167, RZ, RZ, R135 ;  /* 0x000000ffffa77224 */ /* 0x000fe400078e0087 */
[----:B------:R-:W-:Y:S01]  /*180b0*/  IMAD.MOV.U32 R165, RZ, RZ, R222 ;  /* 0x000000ffffa57224 */ /* 0x000fe200078e00de */
[----:B------:R1:W5:Y:S01]  /*180c0*/  LDL.LU.64 R214, [R1+0x1a0] ;  /* 0x0001a00001d67983 */ /* 0x0003620000300a00 */
[C---:B--2---:R-:W-:Y:S01]  /*180d0*/  HMMA.16816.F32 R116, R4.reuse, R16, R116 ;  /* 0x000000100474723c */ /* 0x044fe20000001874 */
[----:B------:R-:W-:Y:S01]  /*180e0*/  IMAD.MOV.U32 R166, RZ, RZ, R219 ;  /* 0x000000ffffa67224 */ /* 0x000fe200078e00db */
[----:B------:R-:W-:Y:S01]  /*180f0*/  LOP3.LUT R2, R9, R199, R12, 0x96, !PT ;  /* 0x000000c709027212 */ /* 0x000fe200078e960c */
[----:B------:R2:W5:Y:S04]  /*18100*/  LDL.LU R213, [R1+0x19c] ;  /* 0x00019c0001d57983 */ /* 0x0005680000300800 */
[----:B------:R2:W5:Y:S01]  /*18110*/  LDL.LU R212, [R1+0x198] ;  /* 0x0001980001d47983 */ /* 0x0005620000300800 */
[C---:B------:R-:W-:Y:S03]  /*18120*/  HMMA.16816.F32 R236, R4.reuse, R18, R236 ;  /* 0x0000001204ec723c */ /* 0x040fe600000018ec */
[----:B------:R2:W5:Y:S04]  /*18130*/  LDL.LU R211, [R1+0x194] ;  /* 0x0001940001d37983 */ /* 0x0005680000300800 */
[----:B------:R2:W5:Y:S01]  /*18140*/  LDL.LU R210, [R1+0x190] ;  /* 0x0001900001d27983 */ /* 0x0005620000300800 */
[C---:B----4-:R-:W-:Y:S03]  /*18150*/  HMMA.16816.F32 R16, R4.reuse, R42, R240 ;  /* 0x0000002a0410723c */ /* 0x050fe600000018f0 */
[----:B------:R2:W5:Y:S04]  /*18160*/  LDL.LU R209, [R1+0x18c] ;  /* 0x00018c0001d17983 */ /* 0x0005680000300800 */
[----:B------:R2:W5:Y:S01]  /*18170*/  LDL.LU R208, [R1+0x188] ;  /* 0x0001880001d07983 */ /* 0x0005620000300800 */
[C---:B-1----:R-:W-:Y:S03]  /*18180*/  HMMA.16816.F32 R168, R4.reuse, R36, R48 ;  /* 0x0000002404a8723c */ /* 0x042fe60000001830 */
[----:B------:R-:W1:Y:S04]  /*18190*/  LDSM.16.MT88.4 R48, [R195+0x1b000] ;  /* 0x01b00000c330783b */ /* 0x000e680000004200 */
[----:B------:R2:W5:Y:S01]  /*181a0*/  LDL.LU R207, [R1+0x184] ;  /* 0x0001840001cf7983 */ /* 0x0005620000300800 */
[----:B------:R-:W-:Y:S03]  /*181b0*/  HMMA.16816.F32 R60, R4, R38, R60 ;  /* 0x00000026043c723c */ /* 0x000fe6000000183c */
[----:B------:R-:W4:Y:S04]  /*181c0*/  LDSM.16.MT88.4 R36, [R193+0x1d000] ;  /* 0x01d00000c124783b */ /* 0x000f280000004200 */
[----:B------:R2:W5:Y:S01]  /*181d0*/  LDL.LU R206, [R1+0x180] ;  /* 0x0001800001ce7983 */ /* 0x0005620000300800 */
[----:B------:R-:W-:Y:S01]  /*181e0*/  MOV R190, R16 ;  /* 0x0000001000be7202 */ /* 0x000fe20000000f00 */
[----:B------:R-:W-:-:S02]  /*181f0*/  IMAD.MOV.U32 R139, RZ, RZ, R17 ;  /* 0x000000ffff8b7224 */ /* 0x000fc400078e0011 */
[----:B------:R-:W-:Y:S01]  /*18200*/  IMAD.MOV.U32 R138, RZ, RZ, R18 ;  /* 0x000000ffff8a7224 */ /* 0x000fe200078e0012 */
[C---:B---3--:R-:W-:Y:S01]  /*18210*/  HMMA.16816.F32 R160, R4.reuse, R28, R156 ;  /* 0x0000001c04a0723c */ /* 0x048fe2000000189c */
[----:B------:R-:W-:Y:S01]  /*18220*/  IMAD.MOV.U32 R135, RZ, RZ, R19 ;  /* 0x000000ffff877224 */ /* 0x000fe200078e0013 */
[----:B------:R2:W5:Y:S04]  /*18230*/  LDL.LU R205, [R1+0x17c] ;  /* 0x00017c0001cd7983 */ /* 0x0005680000300800 */
[----:B------:R2:W5:Y:S02]  /*18240*/  LDL.LU R204, [R1+0x178] ;  /* 0x0001780001cc7983 */ /* 0x0005640000300800 */
[----:B------:R-:W-:Y:S01]  /*18250*/  HMMA.16816.F32 R16, R4, R44, R172 ;  /* 0x0000002c0410723c */ /* 0x000fe200000018ac */
[----:B------:R-:W-:Y:S01]  /*18260*/  IMAD.MOV.U32 R156, RZ, RZ, R102 ;  /* 0x000000ffff9c7224 */ /* 0x000fe200078e0066 */
[----:B------:R-:W-:Y:S01]  /*18270*/  MOV R157, R103 ;  /* 0x00000067009d7202 */ /* 0x000fe20000000f00 */
[----:B------:R-:W-:Y:S01]  /*18280*/  IMAD.MOV.U32 R158, RZ, RZ, R248 ;  /* 0x000000ffff9e7224 */ /* 0x000fe200078e00f8 */
[----:B------:R2:W5:Y:S01]  /*18290*/  LDL.LU R203, [R1+0x174] ;  /* 0x0001740001cb7983 */ /* 0x0005620000300800 */
[----:B------:R-:W-:-:S03]  /*182a0*/  IMAD.MOV.U32 R159, RZ, RZ, R246 ;  /* 0x000000ffff9f7224 */ /* 0x000fc600078e00f6 */
[C---:B------:R-:W-:Y:S01]  /*182b0*/  HMMA.16816.F32 R152, R4.reuse, R24, R152 ;  /* 0x000000180498723c */ /* 0x040fe20000001898 */
[----:B------:R-:W-:Y:S07]  /*182c0*/  LDSM.16.MT88.4 R20, [R195+0x19000] ;  /* 0x01900000c314783b */ /* 0x000fee0000004200 */
[C---:B------:R-:W-:Y:S01]  /*182d0*/  HMMA.16816.F32 R84, R4.reuse, R26, R84 ;  /* 0x0000001a0454723c */ /* 0x040fe20000001854 */
[----:B------:R2:W5:Y:S07]  /*182e0*/  LDL.LU R202, [R1+0x170] ;  /* 0x0001700001ca7983 */ /* 0x00056e0000300800 */
[----:B------:R-:W-:Y:S01]  /*182f0*/  IMAD.MOV.U32 R14, RZ, RZ, R18 ;  /* 0x000000ffff0e7224 */ /* 0x000fe200078e0012 */
[----:B------:R-:W-:Y:S01]  /*18300*/  HMMA.16816.F32 R24, R4, R40, R148 ;  /* 0x000000280418723c */ /* 0x000fe20000001894 */
[----:B------:R-:W-:Y:S01]  /*18310*/  IMAD.MOV.U32 R3, RZ, RZ, R19 ;  /* 0x000000ffff037224 */ /* 0x000fe200078e0013 */
[----:B------:R2:W5:Y:S01]  /*18320*/  LDL.LU R201, [R1+0x16c] ;  /* 0x00016c0001c97983 */ /* 0x0005620000300800 */
[----:B------:R-:W-:-:S02]  /*18330*/  IMAD.MOV.U32 R0, RZ, RZ, R16 ;  /* 0x000000ffff007224 */ /* 0x000fc400078e0010 */
[----:B------:R-:W-:Y:S01]  /*18340*/  IMAD.MOV.U32 R246, RZ, RZ, R252 ;  /* 0x000000fffff67224 */ /* 0x000fe200078e00fc */
[----:B------:R2:W5:Y:S01]  /*18350*/  LDL.LU R200, [R1+0x168] ;  /* 0x0001680001c87983 */ /* 0x0005620000300800 */
[----:B------:R-:W-:Y:S02]  /*18360*/  MOV R148, R17 ;  /* 0x0000001100947202 */ /* 0x000fe40000000f00 */
[C---:B------:R-:W-:Y:S08]  /*18370*/  HMMA.16816.F32 R16, R4.reuse, R46, R176 ;  /* 0x0000002e0410723c */ /* 0x040ff000000018b0 */
[C---:B-1----:R-:W-:Y:S07]  /*18380*/  HMMA.16816.F32 R40, R4.reuse, R48, R164 ;  /* 0x000000300428723c */ /* 0x042fee00000018a4 */
[----:B------:R-:W-:Y:S01]  /*18390*/  MOV R151, R25 ;  /* 0x0000001900977202 */ /* 0x000fe20000000f00 */
[----:B------:R-:W-:Y:S01]  /*183a0*/  HMMA.16816.F32 R44, R4, R50, R156 ;  /* 0x00000032042c723c */ /* 0x000fe2000000189c */
[----:B------:R-:W-:-:S02]  /*183b0*/  IMAD.MOV.U32 R150, RZ, RZ, R26 ;  /* 0x000000ffff967224 */ /* 0x000fc400078e001a */
[----:B------:R-:W-:Y:S02]  /*183c0*/  IMAD.MOV.U32 R149, RZ, RZ, R24 ;  /* 0x000000ffff957224 */ /* 0x000fe400078e0018 */
[----:B------:R-:W-:Y:S01]  /*183d0*/  IMAD.MOV.U32 R252, RZ, RZ, R27 ;  /* 0x000000fffffc7224 */ /* 0x000fe200078e001b */
[----:B------:R-:W-:Y:S01]  /*183e0*/  MOV R174, R246 ;  /* 0x000000f600ae7202 */ /* 0x000fe20000000f00 */
[----:B------:R-:W1:Y:S04]  /*183f0*/  LDSM.16.MT88.4 R24, [R195+0x1d000] ;  /* 0x01d00000c318783b */ /* 0x000e680000004200 */
[----:B------:R2:W5:Y:S11]  /*18400*/  LDL.LU R199, [R1+0x164] ;  /* 0x0001640001c77983 */ /* 0x0005760000300800 */
[----:B------:R-:W-:Y:S02]  /*18410*/  @!UPT UIADD3 URZ, URZ, URZ, URZ ;  /* 0x0000003f3f3ff290 */ /* 0x000fe4000fffe03f */
[----:B------:R-:W-:Y:S01]  /*18420*/  IMAD.MOV.U32 R164, RZ, RZ, R45 ;  /* 0x000000ffffa47224 */ /* 0x000fe200078e002d */
[----:B------:R-:W-:Y:S01]  /*18430*/  MOV R156, R44 ;  /* 0x0000002c009c7202 */ /* 0x000fe20000000f00 */
[----:B------:R-:W-:Y:S02]  /*18440*/  IMAD.MOV.U32 R158, RZ, RZ, R46 ;  /* 0x000000ffff9e7224 */ /* 0x000fe400078e002e */
[----:B------:R-:W-:Y:S02]  /*18450*/  IMAD.MOV.U32 R157, RZ, RZ, R47 ;  /* 0x000000ffff9d7224 */ /* 0x000fe400078e002f */
[C---:B----4-:R-:W-:Y:S08]  /*18460*/  HMMA.16816.F32 R44, R4.reuse, R36, R140 ;  /* 0x00000024042c723c */ /* 0x050ff0000000188c */
[----:B------:R-:W-:Y:S11]  /*18470*/  HMMA.16816.F32 R36, R4, R38, R128 ;  /* 0x000000260424723c */ /* 0x000ff60000001880 */
[----:B------:R-:W-:Y:S05]  /*18480*/  @!UPT UIADD3 URZ, URZ, URZ, URZ ;  /* 0x0000003f3f3ff290 */ /* 0x000fea000fffe03f */
[----:B------:R-:W-:-:S08]  /*18490*/  IMAD.MOV.U32 R141, RZ, RZ, R47 ;  /* 0x000000ffff8d7224 */ /* 0x000fd000078e002f */
[----:B------:R-:W-:Y:S01]  /*184a0*/  IMAD.MOV.U32 R51, RZ, RZ, R37 ;  /* 0x000000ffff337224 */ /* 0x000fe200078e0025 */
[----:B------:R-:W-:Y:S01]  /*184b0*/  MOV R15, R39 ;  /* 0x00000027000f7202 */ /* 0x000fe20000000f00 */
[----:B------:R-:W-:Y:S02]  /*184c0*/  IMAD.MOV.U32 R50, RZ, RZ, R38 ;  /* 0x000000ffff327224 */ /* 0x000fe400078e0026 */
[----:B------:R-:W-:Y:S02]  /*184d0*/  IMAD.MOV.U32 R47, RZ, RZ, R36 ;  /* 0x000000ffff2f7224 */ /* 0x000fe400078e0024 */
[----:B------:R-:W-:Y:S01]  /*184e0*/  HMMA.16816.F32 R36, R4, R32, R124 ;  /* 0x000000200424723c */ /* 0x000fe2000000187c */
[----:B------:R-:W-:-:S07]  /*184f0*/  IMAD.MOV.U32 R142, RZ, RZ, R46 ;  /* 0x000000ffff8e7224 */ /* 0x000fce00078e002e */
[----:B-1----:R-:W-:Y:S11]  /*18500*/  HMMA.16816.F32 R176, R4, R26, R96 ;  /* 0x0000001a04b0723c */ /* 0x002ff60000001860 */
[----:B------:R-:W-:Y:S05]  /*18510*/  @!UPT UIADD3 URZ, URZ, URZ, URZ ;  /* 0x0000003f3f3ff290 */ /* 0x000fea000fffe03f */
[----:B------:R-:W-:Y:S01]  /*18520*/  IMAD.MOV.U32 R46, RZ, RZ, R37 ;  /* 0x000000ffff2e7224 */ /* 0x000fe200078e0025 */
[----:B------:R-:W-:-:S03]  /*18530*/  MOV R37, R36 ;  /* 0x0000002400257202 */ /* 0x000fc60000000f00 */
[----:B------:R-:W-:Y:S02]  /*18540*/  IMAD.MOV.U32 R97, RZ, RZ, R46 ;  /* 0x000000ffff617224 */ /* 0x000fe400078e002e */
[----:B------:R-:W-:Y:S02]  /*18550*/  IMAD.MOV.U32 R46, RZ, RZ, R3 ;  /* 0x000000ffff2e7224 */ /* 0x000fe400078e0003 */
[----:B------:R-:W-:Y:S01]  /*18560*/  IMAD.WIDE.U32 R2, R2, -0x2daee0ad, RZ ;  /* 0xd2511f5302027825 */ /* 0x000fe200078e00ff */
[----:B------:R-:W-:-:S03]  /*18570*/  MOV R96, R37 ;  /* 0x0000002500607202 */ /* 0x000fc60000000f00 */
[----:B------:R-:W-:Y:S01]  /*18580*/  IMAD.MOV.U32 R37, RZ, RZ, R0 ;  /* 0x000000ffff257224 */ /* 0x000fe200078e0000 */
[----:B------:R-:W-:Y:S01]  /*18590*/  LOP3.LUT R0, R3, R249, R10, 0x96, !PT ;  /* 0x000000f903007212 */ /* 0x000fe200078e960a */
[----:B------:R-:W-:Y:S01]  /*185a0*/  HMMA.16816.F32 R180, R4, R24, R104 ;  /* 0x0000001804b4723c */ /* 0x000fe20000001868 */
[----:B------:R-:W-:Y:S02]  /*185b0*/  LOP3.LUT R3, R2, 0xffff, RZ, 0xc0, !PT ;  /* 0x0000ffff02037812 */ /* 0x000fe400078ec0ff */
[C---:B------:R-:W-:Y:S02]  /*185c0*/  LOP3.LUT R8, R0.reuse, 0xffff, RZ, 0xc0, !PT ;  /* 0x0000ffff00087812 */ /* 0x040fe400078ec0ff */
[--C-:B------:R-:W-:Y:S02]  /*185d0*/  SHF.R.U32.HI R9, RZ, 0x10, R0.reuse ;  /* 0x00000010ff097819 */ /* 0x100fe40000011600 */
[----:B------:R-:W-:Y:S01]  /*185e0*/  IMAD.MOV.U32 R105, RZ, RZ, R51 ;  /* 0x000000ffff697224 */ /* 0x000fe200078e0033 */
[----:B------:R-:W-:Y:S01]  /*185f0*/  SHF.R.U32.HI R13, RZ, 0x18, R0 ;  /* 0x00000018ff0d7819 */ /* 0x000fe20000011600 */
[----:B------:R-:W-:Y:S01]  /*18600*/  IMAD.MOV.U32 R51, RZ, RZ, R14 ;  /* 0x000000ffff337224 */ /* 0x000fe200078e000e */
[----:B------:R-:W-:-:S02]  /*18610*/  LOP3.LUT R14, R0, 0xff, RZ, 0xc0, !PT ;  /* 0x000000ff000e7812 */ /* 0x000fc400078ec0ff */
[----:B------:R-:W-:Y:S02]  /*18620*/  SHF.R.U32.HI R0, RZ, 0x8, R3 ;  /* 0x00000008ff007819 */ /* 0x000fe40000011603 */
[----:B------:R-:W-:Y:S02]  /*18630*/  SHF.R.U32.HI R3, RZ, 0x8, R8 ;  /* 0x00000008ff037819 */ /* 0x000fe40000011608 */
[----:B------:R-:W-:Y:S02]  /*18640*/  LOP3.LUT R8, R9, 0xff, RZ, 0xc0, !PT ;  /* 0x000000ff09087812 */ /* 0x000fe400078ec0ff */
[--C-:B------:R-:W-:Y:S02]  /*18650*/  SHF.R.U32.HI R10, RZ, 0x10, R2.reuse ;  /* 0x00000010ff0a7819 */ /* 0x100fe40000011602 */
[----:B------:R-:W-:Y:S02]  /*18660*/  LOP3.LUT R11, R2, 0xff, RZ, 0xc0, !PT ;  /* 0x000000ff020b7812 */ /* 0x000fe400078ec0ff */
[----:B------:R-:W-:-:S02]  /*18670*/  SHF.R.U32.HI R12, RZ, 0x18, R2 ;  /* 0x00000018ff0c7819 */ /* 0x000fc40000011602 */
[----:B------:R-:W-:Y:S02]  /*18680*/  PRMT R2, R8, 0x5410, R13 ;  /* 0x0000541008027816 */ /* 0x000fe4000000000d */
[----:B------:R-:W-:Y:S02]  /*18690*/  LOP3.LUT R8, R10, 0xff, RZ, 0xc0, !PT ;  /* 0x000000ff0a087812 */ /* 0x000fe400078ec0ff */
[----:B------:R-:W-:Y:S01]  /*186a0*/  PRMT R9, R11, 0x5410, R0 ;  /* 0x000054100b097816 */ /* 0x000fe20000000000 */
[----:B------:R-:W-:Y:S01]  /*186b0*/  IMAD.MOV.U32 R159, RZ, RZ, R174 ;  /* 0x000000ffff9f7224 */ /* 0x000fe200078e00ae */
[----:B------:R-:W-:Y:S02]  /*186c0*/  PRMT R0, R14, 0x5410, R3 ;  /* 0x000054100e007816 */ /* 0x000fe40000000003 */
[----:B------:R-:W-:Y:S01]  /*186d0*/  PRMT R8, R8, 0x5410, R12 ;  /* 0x0000541008087816 */ /* 0x000fe2000000000c */
[--C-:B------:R-:W-:Y:S01]  /*186e0*/  HSET2.LE.AND R2, R2, R134.reuse, PT ;  /* 0x0000008602027233 */ /* 0x100fe20003803000 */
[----:B------:R-:W-:Y:S01]  /*186f0*/  MOV R131, R159 ;  /* 0x0000009f00837202 */ /* 0x000fe20000000f00 */
[----:B------:R-:W-:-:S02]  /*18700*/  HSET2.LE.AND R0, R0, R134, PT ;  /* 0x0000008600007233 */ /* 0x000fc40003803000 */
[--C-:B------:R-:W-:Y:S02]  /*18710*/  HSET2.LE.AND R3, R9, R134.reuse, PT ;  /* 0x0000008609037233 */ /* 0x100fe40003803000 */
[----:B------:R-:W-:Y:S01]  /*18720*/  HSET2.LE.AND R8, R8, R134, PT ;  /* 0x0000008608087233 */ /* 0x000fe20003803000 */
[----:B------:R-:W-:Y:S02]  /*18730*/  LOP3.LUT R129, R198, R2, RZ, 0xc0, !PT ;  /* 0x00000002c6817212 */ /* 0x000fe400078ec0ff */
[----:B------:R-:W-:Y:S01]  /*18740*/  LOP3.LUT R128, R131, R0, RZ, 0xc0, !PT ;  /* 0x0000000083807212 */ /* 0x000fe200078ec0ff */
[----:B------:R2:W5:Y:S01]  /*18750*/  LDL.LU R198, [R1+0x160] ;  /* 0x0001600001c67983 */ /* 0x0005620000300800 */
[----:B------:R-:W-:Y:S02]  /*18760*/  LOP3.LUT R130, R197, R3, RZ, 0xc0, !PT ;  /* 0x00000003c5827212 */ /* 0x000fe400078ec0ff */
[----:B------:R-:W-:Y:S01]  /*18770*/  LOP3.LUT R131, R192, R8, RZ, 0xc0, !PT ;  /* 0x00000008c0837212 */ /* 0x000fe200078ec0ff */
[----:B------:R2:W5:Y:S04]  /*18780*/  LDL.LU R197, [R1+0x15c] ;  /* 0x00015c0001c57983 */ /* 0x0005680000300800 */
[----:B------:R2:W5:Y:S01]  /*18790*/  LDL.LU R192, [R1+0x158] ;  /* 0x0001580001c07983 */ /* 0x0005620000300800 */
[C---:B------:R-:W-:Y:S03]  /*187a0*/  HMMA.16816.F32 R72, R4.reuse, R30, R72 ;  /* 0x0000001e0448723c */ /* 0x040fe60000001848 */
[----:B------:R-:W1:Y:S05]  /*187b0*/  LDSM.16.MT88.4 R28, [R196+0x1d000] ;  /* 0x01d00000c41c783b */ /* 0x000e6a0000004200 */
[C---:B------:R-:W-:Y:S08]  /*187c0*/  HMMA.16816.F32 R144, R4.reuse, R20, R144 ;  /* 0x000000140490723c */ /* 0x040ff00000001890 */
[C---:B------:R-:W-:Y:S01]  /*187d0*/  HMMA.16816.F32 R100, R4.reuse, R22, R184 ;  /* 0x000000160464723c */ /* 0x040fe200000018b8 */
[----:B------:R-:W3:Y:S07]  /*187e0*/  LDSM.16.MT88.4 R20, [R193+0x1f000] ;  /* 0x01f00000c114783b */ /* 0x000eee0000004200 */
[----:B------:R-:W-:Y:S01]  /*187f0*/  HMMA.16816.F32 R32, R4, R34, R120 ;  /* 0x000000220420723c */ /* 0x000fe20000001878 */
        /* <DEDUP_REMOVED lines=8> */
[----:B------:R-:W4:Y:S01]  /*18880*/  LDSM.16.MT88.4 R164, [R193+0x19800] ;  /* 0x01980000c1a4783b */ /* 0x000f220000004200 */
[----:B------:R-:W-:Y:S02]  /*18890*/  IMAD.MOV.U32 R45, RZ, RZ, R38 ;  /* 0x000000ffff2d7224 */ /* 0x000fe400078e0026 */
[----:B------:R-:W-:Y:S01]  /*188a0*/  IMAD.MOV.U32 R44, RZ, RZ, R39 ;  /* 0x000000ffff2c7224 */ /* 0x000fe200078e0027 */
[----:B------:R-:W2:Y:S01]  /*188b0*/  LDSM.16.MT88.4 R40, [R196+0x1f000] ;  /* 0x01f00000c428783b */ /* 0x000ea20000004200 */
[----:B------:R-:W-:Y:S01]  /*188c0*/  IMAD.MOV.U32 R222, RZ, RZ, R17 ;  /* 0x000000ffffde7224 */ /* 0x000fe200078e0011 */
[----:B------:R-:W-:Y:S01]  /*188d0*/  MOV R123, R157 ;  /* 0x0000009d007b7202 */ /* 0x000fe20000000f00 */
[----:B------:R-:W-:-:S02]  /*188e0*/  IMAD.MOV.U32 R219, RZ, RZ, R18 ;  /* 0x000000ffffdb7224 */ /* 0x000fc400078e0012 */
[----:B------:R-:W-:Y:S01]  /*188f0*/  IMAD.MOV.U32 R191, RZ, RZ, R19 ;  /* 0x000000ffffbf7224 */ /* 0x000fe200078e0013 */
[----:B-1----:R-:W-:Y:S01]  /*18900*/  HMMA.16816.F32 R240, R4, R28, R112 ;  /* 0x0000001c04f0723c */ /* 0x002fe20000001870 */
[----:B------:R-:W1:Y:S01]  /*18910*/  LDSM.16.MT88.4 R16, [R194+0x1f000] ;  /* 0x01f00000c210783b */ /* 0x000e620000004200 */
[----:B------:R-:W-:Y:S02]  /*18920*/  IMAD.MOV.U32 R122, RZ, RZ, R158 ;  /* 0x000000ffff7a7224 */ /* 0x000fe400078e009e */
[----:B------:R-:W-:Y:S01]  /*18930*/  IMAD.MOV.U32 R120, RZ, RZ, R32 ;  /* 0x000000ffff787224 */ /* 0x000fe200078e0020 */
[----:B------:R-:W-:Y:S01]  /*18940*/  MOV R36, R35 ;  /* 0x0000002300247202 */ /* 0x000fe20000000f00 */
[----:B------:R-:W-:Y:S02]  /*18950*/  IMAD.MOV.U32 R39, RZ, RZ, R33 ;  /* 0x000000ffff277224 */ /* 0x000fe400078e0021 */
[----:B------:R-:W-:Y:S02]  /*18960*/  IMAD.MOV.U32 R38, RZ, RZ, R34 ;  /* 0x000000ffff267224 */ /* 0x000fe400078e0022 */
[----:B------:R-:W-:-:S02]  /*18970*/  IMAD.MOV.U32 R115, RZ, RZ, R156 ;  /* 0x000000ffff737224 */ /* 0x000fc400078e009c */
[----:B------:R-:W-:Y:S01]  /*18980*/  LDSM.16.MT88.4 R156, [R194+0x19800] ;  /* 0x01980000c29c783b */ /* 0x000fe20000004200 */
[C---:B---3--:R-:W-:Y:S08]  /*18990*/  HMMA.16816.F32 R172, R4.reuse, R20, R80 ;  /* 0x0000001404ac723c */ /* 0x048ff00000001850 */
[----:B------:R-:W-:Y:S01]  /*189a0*/  HMMA.16816.F32 R32, R4, R22, R76 ;  /* 0x000000160420723c */ /* 0x000fe2000000184c */
[----:B------:R-:W3:Y:S01]  /*189b0*/  LDSM.16.MT88.4 R20, [R195+0x1f000] ;  /* 0x01f00000c314783b */ /* 0x000ee20000004200 */
        /* <DEDUP_REMOVED lines=8> */
[----:B----4-:R-:W-:Y:S01]  /*18a40*/  HMMA.16816.F32 R168, R128, R164, R168 ;  /* 0x000000a480a8723c */ /* 0x010fe200000018a8 */
[----:B------:R-:W-:Y:S01]  /*18a50*/  IMAD.MOV.U32 R113, RZ, RZ, R142 ;  /* 0x000000ffff717224 */ /* 0x000fe200078e008e */
[----:B------:R-:W-:Y:S01]  /*18a60*/  LDSM.16.MT88.4 R80, [R194+0x1d800] ;  /* 0x01d80000c250783b */ /* 0x000fe20000004200 */
[----:B------:R-:W-:Y:S02]  /*18a70*/  IMAD.MOV.U32 R45, RZ, RZ, R151 ;  /* 0x000000ffff2d7224 */ /* 0x000fe400078e0097 */
[----:B------:R-:W-:Y:S01]  /*18a80*/  IMAD.MOV.U32 R47, RZ, RZ, R150 ;  /* 0x000000ffff2f7224 */ /* 0x000fe200078e0096 */
[----:B------:R-:W-:Y:S01]  /*18a90*/  LDSM.16.MT88.4 R140, [R195+0x19800] ;  /* 0x01980000c38c783b */ /* 0x000fe20000004200 */
[----:B------:R-:W-:-:S03]  /*18aa0*/  IMAD.MOV.U32 R44, RZ, RZ, R149 ;  /* 0x000000ffff2c7224 */ /* 0x000fc600078e0095 */
[----:B------:R-:W4:Y:S01]  /*18ab0*/  LDSM.16.MT88.4 R148, [R196+0x19800] ;  /* 0x01980000c494783b */ /* 0x000f220000004200 */
[----:B------:R-:W-:Y:S01]  /*18ac0*/  HMMA.16816.F32 R184, R4, R30, R108 ;  /* 0x0000001e04b8723c */ /* 0x000fe2000000186c */
[----:B------:R-:W-:Y:S01]  /*18ad0*/  IMAD.MOV.U32 R76, RZ, RZ, R96 ;  /* 0x000000ffff4c7224 */ /* 0x000fe200078e0060 */
[----:B------:R-:W-:Y:S01]  /*18ae0*/  MOV R79, R99 ;  /* 0x00000063004f7202 */ /* 0x000fe20000000f00 */
[----:B------:R-:W-:Y:S01]  /*18af0*/  IMAD.MOV.U32 R77, RZ, RZ, R97 ;  /* 0x000000ffff4d7224 */ /* 0x000fe200078e0061 */
[----:B------:R-:W-:Y:S01]  /*18b00*/  MOV R8, R115 ;  /* 0x0000007300087202 */ /* 0x000fe20000000f00 */
[----:B------:R-:W-:-:S03]  /*18b10*/  IMAD.MOV.U32 R78, RZ, RZ, R98 ;  /* 0x000000ffff4e7224 */ /* 0x000fc600078e0062 */
[----:B--2---:R-:W-:Y:S01]  /*18b20*/  HMMA.16816.F32 R24, R4, R40, R52 ;  /* 0x000000280418723c */ /* 0x004fe20000001834 */
[----:B------:R-:W-:Y:S01]  /*18b30*/  IMAD.MOV.U32 R12, RZ, RZ, R104 ;  /* 0x000000ffff0c7224 */ /* 0x000fe200078e0068 */
[----:B------:R-:W-:Y:S01]  /*18b40*/  LDSM.16.MT88.4 R96, [R195+0x1d800] ;  /* 0x01d80000c360783b */ /* 0x000fe20000004200 */
[----:B------:R-:W-:Y:S02]  /*18b50*/  IMAD.MOV.U32 R13, RZ, RZ, R105 ;  /* 0x000000ffff0d7224 */ /* 0x000fe400078e0069 */
[----:B------:R-:W-:Y:S02]  /*18b60*/  IMAD.MOV.U32 R14, RZ, RZ, R106 ;  /* 0x000000ffff0e7224 */ /* 0x000fe400078e006a */
[----:B------:R-:W-:Y:S01]  /*18b70*/  IMAD.MOV.U32 R53, RZ, RZ, R50 ;  /* 0x000000ffff357224 */ /* 0x000fe200078e0032 */
[----:B------:R-:W-:Y:S01]  /*18b80*/  HMMA.16816.F32 R164, R128, R166, R60 ;  /* 0x000000a680a4723c */ /* 0x000fe2000000183c */
[----:B------:R-:W-:Y:S02]  /*18b90*/  IMAD.MOV.U32 R54, RZ, RZ, R51 ;  /* 0x000000ffff367224 */ /* 0x000fe400078e0033 */
[----:B------:R-:W-:-:S02]  /*18ba0*/  IMAD.MOV.U32 R9, RZ, RZ, R121 ;  /* 0x000000ffff097224 */ /* 0x000fc400078e0079 */
[----:B------:R-:W-:Y:S02]  /*18bb0*/  IMAD.MOV.U32 R10, RZ, RZ, R122 ;  /* 0x000000ffff0a7224 */ /* 0x000fe400078e007a */
[----:B------:R-:W-:Y:S01]  /*18bc0*/  MOV R62, R49 ;  /* 0x00000031003e7202 */ /* 0x000fe20000000f00 */
[----:B-1----:R-:W-:Y:S01]  /*18bd0*/  HMMA.16816.F32 R108, R4, R16, R68 ;  /* 0x00000010046c723c */ /* 0x002fe20000001844 */
[----:B------:R-:W-:Y:S02]  /*18be0*/  IMAD.MOV.U32 R63, RZ, RZ, R48 ;  /* 0x000000ffff3f7224 */ /* 0x000fe400078e0030 */
[----:B------:R-:W1:Y:S01]  /*18bf0*/  LDSM.16.MT88.4 R48, [R194+0x1b800] ;  /* 0x01b80000c230783b */ /* 0x000e620000004200 */
[----:B------:R-:W-:-:S04]  /*18c00*/  IMAD.MOV.U32 R11, RZ, RZ, R123 ;  /* 0x000000ffff0b7224 */ /* 0x000fc800078e007b */
[C---:B------:R-:W-:Y:S01]  /*18c10*/  HMMA.16816.F32 R28, R4.reuse, R18, R56 ;  /* 0x00000012041c723c */ /* 0x040fe20000001838 */
[----:B------:R-:W2:Y:S01]  /*18c20*/  LDSM.16.MT88.4 R56, [R196+0x1b800] ;  /* 0x01b80000c438783b */ /* 0x000ea20000004200 */
[----:B------:R-:W-:Y:S01]  /*18c30*/  MOV R68, R107 ;  /* 0x0000006b00447202 */ /* 0x000fe20000000f00 */
[----:B------:R-:W-:Y:S02]  /*18c40*/  IMAD.MOV.U32 R69, RZ, RZ, R112 ;  /* 0x000000ffff457224 */ /* 0x000fe400078e0070 */
[----:B------:R-:W-:Y:S01]  /*18c50*/  IMAD.MOV.U32 R70, RZ, RZ, R113 ;  /* 0x000000ffff467224 */ /* 0x000fe200078e0071 */
[----:B------:R-:W-:Y:S01]  /*18c60*/  LDSM.16.MT88.4 R104, [R193+0x1f800] ;  /* 0x01f80000c168783b */ /* 0x000fe20000004200 */
[----:B------:R-:W-:Y:S01]  /*18c70*/  IMAD.MOV.U32 R71, RZ, RZ, R114 ;  /* 0x000000ffff477224 */ /* 0x000fe200078e0072 */
[C---:B------:R-:W-:Y:S02]  /*18c80*/  HMMA.16816.F32 R16, R4.reuse, R42, R64 ;  /* 0x0000002a0410723c */ /* 0x040fe40000001840 */
[----:B------:R-:W1:Y:S04]  /*18c90*/  LDSM.16.MT88.4 R40, [R193+0x1b800] ;  /* 0x01b80000c128783b */ /* 0x000e680000004200 */
[----:B------:R-:W1:Y:S02]  /*18ca0*/  LDSM.16.MT88.4 R64, [R195+0x1b800] ;  /* 0x01b80000c340783b */ /* 0x000e640000004200 */
[----:B---3--:R-:W-:Y:S02]  /*18cb0*/  HMMA.16816.F32 R124, R4, R20, R92 ;  /* 0x00000014047c723c */ /* 0x008fe4000000185c */
[----:B------:R-:W-:Y:S05]  /*18cc0*/  LDSM.16.MT88.4 R112, [R194+0x1f800] ;  /* 0x01f80000c270783b */ /* 0x000fea0000004200 */
[----:B------:R-:W-:Y:S01]  /*18cd0*/  MOV R92, R120 ;  /* 0x00000078005c7202 */ /* 0x000fe20000000f00 */
[----:B------:R-:W-:Y:S01]  /*18ce0*/  HMMA.16816.F32 R160, R128, R156, R160 ;  /* 0x0000009c80a0723c */ /* 0x000fe200000018a0 */
[----:B------:R-:W-:Y:S07]  /*18cf0*/  LDSM.16.MT88.4 R120, [R196+0x1f800] ;  /* 0x01f80000c478783b */ /* 0x000fee0000004200 */
[----:B------:R-:W-:Y:S01]  /*18d00*/  HMMA.16816.F32 R20, R4, R22, R88 ;  /* 0x000000160414723c */ /* 0x000fe20000001858 */
[----:B------:R-:W-:Y:S04]  /*18d10*/  LDSM.16.MT88.4 R88, [R196+0x1d800] ;  /* 0x01d80000c458783b */ /* 0x000fe80000004200 */
        /* <DEDUP_REMOVED lines=8> */
[----:B----4-:R-:W-:Y:S01]  /*18da0*/  HMMA.16816.F32 R152, R128, R148, R152 ;  /* 0x000000948098723c */ /* 0x010fe20000001898 */
[----:B------:R-:W-:Y:S02]  /*18db0*/  IMAD.MOV.U32 R94, RZ, RZ, R38 ;  /* 0x000000ffff5e7224 */ /* 0x000fe400078e0026 */
[----:B------:R-:W-:Y:S02]  /*18dc0*/  IMAD.MOV.U32 R95, RZ, RZ, R36 ;  /* 0x000000ffff5f7224 */ /* 0x000fe400078e0024 */
[----:B------:R-:W-:-:S03]  /*18dd0*/  IMAD.MOV.U32 R60, RZ, RZ, R248 ;  /* 0x000000ffff3c7224 */ /* 0x000fc600078e00f8 */
[----:B------:R-:W-:Y:S01]  /*18de0*/  HMMA.16816.F32 R144, R128, R140, R144 ;  /* 0x0000008c8090723c */ /* 0x000fe20000001890 */
[----:B------:R-:W-:-:S07]  /*18df0*/  IMAD.MOV.U32 R61, RZ, RZ, R246 ;  /* 0x000000ffff3d7224 */ /* 0x000fce00078e00f6 */
[C---:B------:R-:W-:Y:S07]  /*18e00*/  HMMA.16816.F32 R148, R128.reuse, R150, R84 ;  /* 0x000000968094723c */ /* 0x040fee0000001854 */
[----:B------:R-:W-:Y:S01]  /*18e10*/  IMAD.MOV.U32 R84, RZ, RZ, R223 ;  /* 0x000000ffff547224 */ /* 0x000fe200078e00df */
        /* <DEDUP_REMOVED lines=33> */
[----:B------:R-:W-:-:S03]  /*19030*/  IMAD.MOV.U32 R135, RZ, RZ, R247 ;  /* 0x000000ffff877224 */ /* 0x000fc600078e00f7 */
[----:B------:R-:W-:-:S03]  /*19040*/  IADD3.X R223, R189, -0x1, RZ, P0, !PT ;  /* 0xffffffffbddf7810 */ /* 0x000fc600007fe4ff */
.L_x_1937:
[----:B------:R-:W2:Y:S02]  /*19050*/  LDL R0, [R1+0xf0] ;  /* 0x0000f00001007983 */ /* 0x000ea40000100800 */
[----:B--2---:R-:W-:-:S13]  /*19060*/  ISETP.GT.AND P0, PT, R135, R0, PT ;  /* 0x000000008700720c */ /* 0x004fda0003f04270 */
[----:B------:R-:W-:Y:S05]  /*19070*/  @!P0 BRA `(.L_x_1946) ;  /* 0x000069e000008947 */ /* 0x000fea0003800000 */
[----:B------:R-:W2:Y:S04]  /*19080*/  LDL.LU.64 R12, [R1+0x130] ;  /* 0x00013000010c7983 */ /* 0x000ea80000300a00 */
[----:B------:R-:W2:Y:S04]  /*19090*/  LDL.LU R2, [R1+0x148] ;  /* 0x0001480001027983 */ /* 0x000ea80000300800 */
[----:B------:R-:W3:Y:S04]  /*190a0*/  LDL.LU.64 R10, [R1+0x138] ;  /* 0x00013800010a7983 */ /* 0x000ee80000300a00 */
[----:B------:R-:W3:Y:S04]  /*190b0*/  LDL.LU R3, [R1+0x140] ;  /* 0x0001400001037983 */ /* 0x000ee80000300800 */
[----:B------:R-:W4:Y:S04]  /*190c0*/  LDL.LU R9, [R1+0x150] ;  /* 0x0001500001097983 */ /* 0x000f280000300800 */
[----:B------:R-:W4:Y:S04]  /*190d0*/  LDL.LU R5, [R1+0x14c] ;  /* 0x00014c0001057983 */ /* 0x000f280000300800 */
[----:B------:R-:W4:Y:S04]  /*190e0*/  LDL.LU R8, [R1+0x154] ;  /* 0x0001540001087983 */ /* 0x000f280000300800 */
[----:B------:R-:W4:Y:S04]  /*190f0*/  LDL.LU R7, [R1+0x144] ;  /* 0x0001440001077983 */ /* 0x000f280000300800 */
[----:B------:R-:W4:Y:S01]  /*19100*/  LDL.LU R6, [R1+0x12c] ;  /* 0x00012c0001067983 */ /* 0x000f220000300800 */
[----:B------:R-:W-:-:S02]  /*19110*/  IMAD.MOV.U32 R134, RZ, RZ, R132 ;  /* 0x000000ffff867224 */ /* 0x000fc400078e0084 */
[----:B------:R-:W-:Y:S01]  /*19120*/  IMAD.MOV.U32 R248, RZ, RZ, RZ ;  /* 0x000000fffff87224 */ /* 0x000fe200078e00ff */
[----:B------:R-:W1:Y:S02]  /*19130*/  S2R R0, SR_TID.X ;  /* 0x0000000000007919 */ /* 0x000e640000002100 */
[----:B-1----:R-:W-:-:S04]  /*19140*/  SHF.R.S32.HI R4, RZ, 0x1f, R0 ;  /* 0x0000001fff047819 */ /* 0x002fc80000011400 */
[----:B------:R-:W-:-:S04]  /*19150*/  LEA.HI R4, R4, R0, RZ, 0x3 ;  /* 0x0000000004047211 */ /* 0x000fc800078f18ff */
[----:B------:R-:W-:-:S05]  /*19160*/  LOP3.LUT R241, R4, 0xfffffff8, RZ, 0xc0, !PT ;  /* 0xfffffff804f17812 */ /* 0x000fca00078ec0ff */
[----:B------:R-:W-:-:S04]  /*19170*/  IMAD.IADD R241, R0, 0x1, -R241 ;  /* 0x0000000100f17824 */ /* 0x000fc800078e0af1 */
[----:B------:R-:W-:-:S05]  /*19180*/  IMAD.SHL.U32 R241, R241, 0x8, RZ ;  /* 0x00000008f1f17824 */ /* 0x000fca00078e00ff */
[----:B------:R-:W-:Y:S02]  /*19190*/  SHF.R.S32.HI R0, RZ, 0x1f, R241 ;  /* 0x0000001fff007819 */ /* 0x000fe400000114f1 */
[-C--:B--2---:R-:W-:Y:S02]  /*191a0*/  IADD3 R2, P3, P2, R2, R241.reuse, R12 ;  /* 0x000000f102027210 */ /* 0x084fe40007a7e00c */
[----:B---3--:R-:W-:Y:S02]  /*191b0*/  IADD3 R3, P1, P0, R3, R241, R10 ;  /* 0x000000f103037210 */ /* 0x008fe4000783e00a */
[----:B----4-:R-:W-:Y:S02]  /*191c0*/  IADD3.X R5, R5, R0, R9, P3, P2 ;  /* 0x0000000005057210 */ /* 0x010fe40001fe4409 */
[----:B-----5:R-:W-:-:S04]  /*191d0*/  LEA R9, P2, R2, R244, 0x1 ;  /* 0x000000f402097211 */ /* 0x020fc800078408ff */
[----:B------:R-:W-:Y:S01]  /*191e0*/  LEA.HI.X R5, R2, R245, R5, 0x1, P2 ;  /* 0x000000f502057211 */ /* 0x000fe200010f0c05 */
[----:B------:R-:W-:Y:S01]  /*191f0*/  STL [R1+0xa8], R9 ;  /* 0x0000a80901007387 */ /* 0x000fe20000100800 */
[----:B------:R-:W-:Y:S02]  /*19200*/  IADD3.X R0, R7, R0, R8, P1, P0 ;  /* 0x0000000007007210 */ /* 0x000fe40000fe0408 */
[C---:B------:R-:W-:Y:S02]  /*19210*/  LEA R7, P0, R3.reuse, R250, 0x1 ;  /* 0x000000fa03077211 */ /* 0x040fe400078008ff */
[----:B------:R-:W-:Y:S02]  /*19220*/  SHF.R.S32.HI R2, RZ, 0x1f, R6 ;  /* 0x0000001fff027819 */ /* 0x000fe40000011406 */
[----:B------:R-:W-:Y:S01]  /*19230*/  LEA.HI.X R3, R3, R251, R0, 0x1, P0 ;  /* 0x000000fb03037211 */ /* 0x000fe200000f0c00 */
[----:B------:R-:W-:Y:S01]  /*19240*/  STL [R1+0xa4], R7 ;  /* 0x0000a40701007387 */ /* 0x000fe20000100800 */
[----:B------:R-:W-:-:S02]  /*19250*/  SHF.R.S32.HI R0, RZ, 0x3, R4 ;  /* 0x00000003ff007819 */ /* 0x000fc40000011404 */
[C---:B------:R-:W-:Y:S01]  /*19260*/  SHF.L.U64.HI R4, R6.reuse, 0x1, R2 ;  /* 0x0000000106047819 */ /* 0x040fe20000010202 */
[----:B------:R-:W-:Y:S01]  /*19270*/  IMAD.SHL.U32 R2, R6, 0x2, RZ ;  /* 0x0000000206027824 */ /* 0x000fe200078e00ff */
[----:B------:R-:W-:Y:S01]  /*19280*/  STL [R1+0xa0], R5 ;  /* 0x0000a00501007387 */ /* 0x000fe20000100800 */
[----:B------:R-:W-:Y:S02]  /*19290*/  IADD3 R246, P0, R0, 0x20, RZ ;  /* 0x0000002000f67810 */ /* 0x000fe40007f1e0ff */
[----:B------:R-:W-:Y:S01]  /*192a0*/  SHF.R.S32.HI R0, RZ, 0x1f, R0 ;  /* 0x0000001fff007819 */ /* 0x000fe20000011400 */
[----:B------:R1:W-:Y:S04]  /*192b0*/  STL [R1+0x94], R3 ;  /* 0x0000940301007387 */ /* 0x0003e80000100800 */
[----:B------:R2:W-:Y:S01]  /*192c0*/  STL [R1+0xb4], R4 ;  /* 0x0000b40401007387 */ /* 0x0005e20000100800 */
[----:B------:R-:W-:-:S03]  /*192d0*/  IMAD.X R247, RZ, RZ, R0, P0 ;  /* 0x000000fffff77224 */ /* 0x000fc600000e0600 */
[----:B------:R3:W-:Y:S01]  /*192e0*/  STL [R1+0xb8], R2 ;  /* 0x0000b80201007387 */ /* 0x0007e20000100800 */
[----:B-1----:R-:W-:Y:S01]  /*192f0*/  IMAD.MOV.U32 R3, RZ, RZ, R133 ;  /* 0x000000ffff037224 */ /* 0x002fe200078e0085 */
[C---:B--2---:R-:W-:Y:S02]  /*19300*/  IADD3 R4, R135.reuse, -0x2, RZ ;  /* 0xfffffffe87047810 */ /* 0x044fe40007ffe0ff */
[----:B---3--:R-:W-:-:S03]  /*19310*/  IADD3 R2, R135, -0x1, RZ ;  /* 0xffffffff87027810 */ /* 0x008fc60007ffe0ff */
[----:B------:R1:W-:Y:S04]  /*19320*/  STL [R1+0xb0], R4 ;  /* 0x0000b00401007387 */ /* 0x0003e80000100800 */
[----:B------:R1:W-:Y:S02]  /*19330*/  STL [R1+0xac], R2 ;  /* 0x0000ac0201007387 */ /* 0x0003e40000100800 */
.L_x_1949:
[----:B------:R-:W2:Y:S01]  /*19340*/  LDL R0, [R1+0xac] ;  /* 0x0000ac0001007983 */ /* 0x000ea20000100800 */
[----:B------:R-:W-:Y:S01]  /*19350*/  IADD3 R236, R135, -0x1, RZ ;  /* 0xffffffff87ec7810 */ /* 0x000fe20007ffe0ff */
[----:B------:R-:W-:Y:S04]  /*19360*/  DEPBAR.LE SB0, 0x0 ;  /* 0x000080000000791a */ /* 0x000fe80000000000 */
[----:B------:R-:W3:Y:S01]  /*19370*/  LDL.64 R138, [R1+0x88] ;  /* 0x00008800018a7983 */ /* 0x000ee20000100a00 */
[C---:B-1----:R-:W-:Y:S01]  /*19380*/  SHF.L.U64.HI R2, R234.reuse, 0x6, R235 ;  /* 0x00000006ea027819 */ /* 0x042fe200000102eb */
[----:B------:R-:W-:Y:S01]  /*19390*/  WARPSYNC 0xffffffff ;  /* 0xffffffff00007948 */ /* 0x000fe20003800000 */
[----:B------:R-:W-:Y:S01]  /*193a0*/  ISETP.GE.AND P4, PT, R241, R226, PT ;  /* 0x000000e2f100720c */ /* 0x000fe20003f86270 */
[----:B------:R-:W4:Y:S01]  /*193b0*/  LDL.64 R4, [R1+0xf8] ;  /* 0x0000f80001047983 */ /* 0x000f220000100a00 */
[----:B------:R-:W-:Y:S01]  /*193c0*/  SHF.R.S32.HI R10, RZ, 0x1f, R236 ;  /* 0x0000001fff0a7819 */ /* 0x000fe200000114ec */
[----:B------:R-:W-:Y:S01]  /*193d0*/  IMAD.SHL.U32 R11, R234, 0x40, RZ ;  /* 0x00000040ea0b7824 */ /* 0x000fe200078e00ff */
[----:B------:R-:W-:Y:S01]  /*193e0*/  BSSY B0, `(.L_x_1947) ;  /* 0x0000174000007945 */ /* 0x000fe20003800000 */
[----:B-----5:R-:W5:Y:S01]  /*193f0*/  LDL R20, [R1+0xa4] ;  /* 0x0000a40001147983 */ /* 0x020f620000100800 */
[----:B------:R-:W-:Y:S03]  /*19400*/  IMAD R2, R2, R236, RZ ;  /* 0x000000ec02027224 */ /* 0x000fe600078e02ff */
[----:B------:R-:W5:Y:S04]  /*19410*/  LDL R19, [R1+0x94] ;  /* 0x0000940001137983 */ /* 0x000f680000100800 */
[----:B------:R-:W5:Y:S04]  /*19420*/  LDL R18, [R1+0x80] ;  /* 0x0000800001127983 */ /* 0x000f680000100800 */
[----:B------:R-:W5:Y:S04]  /*19430*/  LDL R17, [R1+0x7c] ;  /* 0x00007c0001117983 */ /* 0x000f680000100800 */
[----:B------:R-:W5:Y:S04]  /*19440*/  LDL R16, [R1+0x90] ;  /* 0x0000900001107983 */ /* 0x000f680000100800 */
[----:B------:R-:W-:Y:S06]  /*19450*/  BAR.SYNC.DEFER_BLOCKING 0x0 ;  /* 0x0000000000007b1d */ /* 0x000fec0000010000 */
[----:B------:R-:W-:Y:S04]  /*19460*/  @P4 STS.128 [R220+0x18000], RZ ;  /* 0x018000ffdc004388 */ /* 0x000fe80000000c00 */
[----:B------:R-:W5:Y:S04]  /*19470*/  LDL R182, [R1+0xa8] ;  /* 0x0000a80001b67983 */ /* 0x000f680000100800 */
[----:B------:R-:W5:Y:S04]  /*19480*/  LDL R181, [R1+0xa0] ;  /* 0x0000a00001b57983 */ /* 0x000f680000100800 */
[----:B------:R-:W5:Y:S01]  /*19490*/  LDL R180, [R1+0xf0] ;  /* 0x0000f00001b47983 */ /* 0x000f620000100800 */
[----:B--2---:R-:W-:Y:S05]  /*194a0*/  IMAD.IADD R0, R0, 0x1, -R248 ;  /* 0x0000000100007824 */ /* 0x004fea00078e0af8 */
[C---:B---3--:R-:W-:Y:S01]  /*194b0*/  LEA R6, P1, R0.reuse, R138, 0x6 ;  /* 0x0000008a00067211 */ /* 0x048fe200078230ff */
[----:B----4-:R-:W-:Y:S01]  /*194c0*/  IMAD.MOV.U32 R8, RZ, RZ, R4 ;  /* 0x000000ffff087224 */ /* 0x010fe200078e0004 */
[C---:B------:R-:W-:Y:S01]  /*194d0*/  LEA R4, P0, R0.reuse, R246, 0x6 ;  /* 0x000000f600047211 */ /* 0x040fe200078030ff */
[----:B------:R-:W-:Y:S01]  /*194e0*/  IMAD.MOV.U32 R9, RZ, RZ, R5 ;  /* 0x000000ffff097224 */ /* 0x000fe200078e0005 */
[----:B------:R-:W-:Y:S01]  /*194f0*/  LEA.HI.X.SX32 R7, R0, R139, 0x6, P1 ;  /* 0x0000008b00077211 */ /* 0x000fe200008f36ff */
[----:B------:R-:W-:Y:S01]  /*19500*/  IMAD.WIDE.U32 R14, R234, R6, RZ ;  /* 0x00000006ea0e7225 */ /* 0x000fe200078e00ff */
[----:B------:R-:W-:Y:S03]  /*19510*/  LEA.HI.X.SX32 R5, R0, R247, 0x6, P0 ;  /* 0x000000f700057211 */ /* 0x000fe600000f36ff */
[-C--:B------:R-:W-:Y:S04]  /*19520*/  IMAD.WIDE.U32 R8, R236, R11.reuse, R8 ;  /* 0x0000000bec087225 */ /* 0x080fe800078e0008 */
[----:B------:R-:W-:Y:S01]  /*19530*/  IMAD R0, R10, R11, R2 ;  /* 0x0000000b0a007224 */ /* 0x000fe200078e0202 */
[----:B------:R-:W-:Y:S01]  /*19540*/  @!P4 LEA R2, P2, R234, R8, 0x5 ;  /* 0x00000008ea02c211 */ /* 0x000fe200078428ff */
[----:B------:R-:W-:Y:S02]  /*19550*/  IMAD R10, R235, R6, RZ ;  /* 0x00000006eb0a7224 */ /* 0x000fe400078e02ff */
[----:B------:R-:W-:Y:S01]  /*19560*/  IMAD.IADD R0, R9, 0x1, R0 ;  /* 0x0000000109007824 */ /* 0x000fe200078e0200 */
[-C--:B------:R-:W-:Y:S01]  /*19570*/  @!P4 LEA R6, P0, R2, R250.reuse, 0x1 ;  /* 0x000000fa0206c211 */ /* 0x080fe200078008ff */
[----:B------:R-:W-:Y:S01]  /*19580*/  IMAD R7, R234, R7, R10 ;  /* 0x00000007ea077224 */ /* 0x000fe200078e020a */
[----:B------:R-:W-:Y:S01]  /*19590*/  @!P4 LEA R10, P1, R8, R250, 0x1 ;  /* 0x000000fa080ac211 */ /* 0x000fe200078208ff */
[----:B------:R-:W-:Y:S02]  /*195a0*/  IMAD R11, R235, R4, RZ ;  /* 0x00000004eb0b7224 */ /* 0x000fe400078e02ff */
[----:B------:R-:W-:Y:S02]  /*195b0*/  IMAD.IADD R15, R15, 0x1, R7 ;  /* 0x000000010f0f7824 */ /* 0x000fe400078e0207 */
[C---:B------:R-:W-:Y:S01]  /*195c0*/  IMAD R11, R234.reuse, R5, R11 ;  /* 0x00000005ea0b7224 */ /* 0x040fe200078e020b */
[C---:B------:R-:W-:Y:S01]  /*195d0*/  @!P4 LEA.HI.X R5, R234.reuse, R0, R235, 0x5, P2 ;  /* 0x00000000ea05c211 */ /* 0x040fe200010f2ceb */
[----:B------:R-:W-:Y:S01]  /*195e0*/  IMAD.WIDE.U32 R12, R234, R4, RZ ;  /* 0x00000004ea0c7225 */ /* 0x000fe200078e00ff */
[----:B-----5:R-:W-:Y:S02]  /*195f0*/  LEA R4, P3, R14, R20, 0x1 ;  /* 0x000000140e047211 */ /* 0x020fe400078608ff */
[----:B------:R-:W-:Y:S01]  /*19600*/  @!P4 LEA.HI.X R7, R2, R251, R5, 0x1, P0 ;  /* 0x000000fb0207c211 */ /* 0x000fe200000f0c05 */
[----:B------:R-:W-:Y:S01]  /*19610*/  IMAD.IADD R9, R13, 0x1, R11 ;  /* 0x000000010d097824 */ /* 0x000fe200078e020b */
[----:B------:R-:W-:Y:S02]  /*19620*/  LEA.HI.X R5, R14, R19, R15, 0x1, P3 ;  /* 0x000000130e057211 */ /* 0x000fe400018f0c0f */
[----:B------:R-:W-:Y:S02]  /*19630*/  ISETP.GE.AND P3, PT, R18, R226, PT ;  /* 0x000000e21200720c */ /* 0x000fe40003f66270 */
[----:B------:R-:W-:Y:S02]  /*19640*/  LEA R28, P2, R12, R20, 0x1 ;  /* 0x000000140c1c7211 */ /* 0x000fe400078408ff */
[----:B------:R-:W-:Y:S02]  /*19650*/  @!P4 LEA.HI.X R11, R8, R251, R0, 0x1, P1 ;  /* 0x000000fb080bc211 */ /* 0x000fe400008f0c00 */
[----:B------:R-:W-:Y:S01]  /*19660*/  LEA.HI.X R29, R12, R19, R9, 0x1, P2 ;  /* 0x000000130c1d7211 */ /* 0x000fe200010f0c09 */
[----:B------:R-:W2:Y:S01]  /*19670*/  LDL R0, [R1+0xb0] ;  /* 0x0000b00001007983 */ /* 0x000ea20000100800 */
[-C--:B------:R-:W-:Y:S02]  /*19680*/  ISETP.GE.AND P2, PT, R17, R226.reuse, PT ;  /* 0x000000e21100720c */ /* 0x080fe40003f46270 */
[----:B------:R-:W-:Y:S01]  /*19690*/  ISETP.GE.AND P1, PT, R16, R226, PT ;  /* 0x000000e21000720c */ /* 0x000fe20003f26270 */
        /* <DEDUP_REMOVED lines=40> */
[----:B-1----:R-:W3:Y:S04]  /*19920*/  LDSM.16.M88.4 R8, [R192+0x10000] ;  /* 0x01000000c008783b */ /* 0x002ee80000000200 */
[----:B------:R-:W1:Y:S04]  /*19930*/  LDSM.16.M88.4 R16, [R192+0x10800] ;  /* 0x01080000c010783b */ /* 0x000e680000000200 */
[----:B------:R-:W5:Y:S04]  /*19940*/  LDSM.16.M88.4 R24, [R192+0x11000] ;  /* 0x01100000c018783b */ /* 0x000f680000000200 */
[----:B------:R-:W0:Y:S04]  /*19950*/  LDGDEPBAR ;  /* 0x00000000000079af */ /* 0x000e280000000000 */
[----:B------:R-:W4:Y:S04]  /*19960*/  LDSM.16.M88.4 R172, [R192+0x11800] ;  /* 0x01180000c0ac783b */ /* 0x000f280000000200 */
[----:B------:R-:W-:Y:S01]  /*19970*/  LDSM.16.M88.4 R176, [R203] ;  /* 0x00000000cbb0783b */ /* 0x000fe20000000200 */
[C---:B---3--:R-:W-:Y:S08]  /*19980*/  HMMA.16816.F32 R4, R32.reuse, R8, RZ ;  /* 0x000000082004723c */ /* 0x048ff000000018ff */
[C---:B------:R-:W-:Y:S08]  /*19990*/  HMMA.16816.F32 R8, R32.reuse, R10, RZ ;  /* 0x0000000a2008723c */ /* 0x040ff000000018ff */
[C---:B-1----:R-:W-:Y:S08]  /*199a0*/  HMMA.16816.F32 R12, R32.reuse, R16, RZ ;  /* 0x00000010200c723c */ /* 0x042ff000000018ff */
[C---:B------:R-:W-:Y:S08]  /*199b0*/  HMMA.16816.F32 R16, R32.reuse, R18, RZ ;  /* 0x000000122010723c */ /* 0x040ff000000018ff */
[C---:B-----5:R-:W-:Y:S08]  /*199c0*/  HMMA.16816.F32 R20, R32.reuse, R24, RZ ;  /* 0x000000182014723c */ /* 0x060ff000000018ff */
[C---:B------:R-:W-:Y:S08]  /*199d0*/  HMMA.16816.F32 R24, R32.reuse, R26, RZ ;  /* 0x0000001a2018723c */ /* 0x040ff000000018ff */
[C---:B----4-:R-:W-:Y:S08]  /*199e0*/  HMMA.16816.F32 R28, R32.reuse, R172, RZ ;  /* 0x000000ac201c723c */ /* 0x050ff000000018ff */
[----:B------:R-:W-:Y:S01]  /*199f0*/  HMMA.16816.F32 R32, R32, R174, RZ ;  /* 0x000000ae2020723c */ /* 0x000fe200000018ff */
[----:B------:R-:W1:Y:S07]  /*19a00*/  LDSM.16.M88.4 R172, [R200] ;  /* 0x00000000c8ac783b */ /* 0x000e6e0000000200 */
[C---:B-1----:R-:W-:Y:S08]  /*19a10*/  HMMA.16816.F32 R4, R172.reuse, R176, R4 ;  /* 0x000000b0ac04723c */ /* 0x042ff00000001804 */
[C---:B------:R-:W-:Y:S01]  /*19a20*/  HMMA.16816.F32 R8, R172.reuse, R178, R8 ;  /* 0x000000b2ac08723c */ /* 0x040fe20000001808 */
[----:B------:R-:W1:Y:S07]  /*19a30*/  LDSM.16.M88.4 R176, [R218] ;  /* 0x00000000dab0783b */ /* 0x000e6e0000000200 */
[C---:B-1----:R-:W-:Y:S08]  /*19a40*/  HMMA.16816.F32 R12, R172.reuse, R176, R12 ;  /* 0x000000b0ac0c723c */ /* 0x042ff0000000180c */
[C---:B------:R-:W-:Y:S01]  /*19a50*/  HMMA.16816.F32 R16, R172.reuse, R178, R16 ;  /* 0x000000b2ac10723c */ /* 0x040fe20000001810 */
[----:B------:R-:W1:Y:S03]  /*19a60*/  LDSM.16.M88.4 R176, [R217] ;  /* 0x00000000d9b0783b */ /* 0x000e660000000200 */
[----:B--2---:R-:W-:Y:S04]  /*19a70*/  IMAD.IADD R0, R0, 0x1, -R248 ;  /* 0x0000000100007824 */ /* 0x004fe800078e0af8 */
[C---:B-1----:R-:W-:Y:S04]  /*19a80*/  HMMA.16816.F32 R20, R172.reuse, R176, R20 ;  /* 0x000000b0ac14723c */ /* 0x042fe80000001814 */
[C---:B------:R-:W-:Y:S04]  /*19a90*/  LEA R132, P0, R0.reuse, R138, 0x6 ;  /* 0x0000008a00847211 */ /* 0x040fe800078030ff */
[----:B------:R-:W-:Y:S01]  /*19aa0*/  LEA.HI.X.SX32 R133, R0, R139, 0x6, P0 ;  /* 0x0000008b00857211 */ /* 0x000fe200000f36ff */
[C---:B------:R-:W-:Y:S01]  /*19ab0*/  HMMA.16816.F32 R24, R172.reuse, R178, R24 ;  /* 0x000000b2ac18723c */ /* 0x040fe20000001818 */
[----:B------:R-:W1:Y:S02]  /*19ac0*/  LDSM.16.M88.4 R176, [R216] ;  /* 0x00000000d8b0783b */ /* 0x000e640000000200 */
[-C--:B------:R-:W-:Y:S04]  /*19ad0*/  IMAD R2, R233, R132.reuse, RZ ;  /* 0x00000084e9027224 */ /* 0x080fe800078e02ff */
[C---:B------:R-:W-:Y:S02]  /*19ae0*/  IMAD R2, R232.reuse, R133, R2 ;  /* 0x00000085e8027224 */ /* 0x040fe400078e0202 */
[----:B------:R-:W-:Y:S04]  /*19af0*/  IMAD.WIDE.U32 R132, R232, R132, RZ ;  /* 0x00000084e8847225 */ /* 0x000fe800078e00ff */
[----:B------:R-:W-:Y:S01]  /*19b00*/  IMAD.IADD R2, R133, 0x1, R2 ;  /* 0x0000000185027824 */ /* 0x000fe200078e0202 */
[C---:B------:R-:W-:Y:S04]  /*19b10*/  LEA R138, P0, R132.reuse, R182, 0x1 ;  /* 0x000000b6848a7211 */ /* 0x040fe800078008ff */
[----:B------:R-:W-:Y:S02]  /*19b20*/  LEA.HI.X R139, R132, R181, R2, 0x1, P0 ;  /* 0x000000b5848b7211 */ /* 0x000fe400000f0c02 */
[C---:B------:R-:W-:Y:S04]  /*19b30*/  LEA R132, P0, R0.reuse, R246, 0x6 ;  /* 0x000000f600847211 */ /* 0x040fe800078030ff */
[----:B------:R-:W-:Y:S01]  /*19b40*/  LEA.HI.X.SX32 R133, R0, R247, 0x6, P0 ;  /* 0x000000f700857211 */ /* 0x000fe200000f36ff */
[-C--:B------:R-:W-:Y:S04]  /*19b50*/  IMAD R0, R233, R132.reuse, RZ ;  /* 0x00000084e9007224 */ /* 0x080fe800078e02ff */
[C---:B------:R-:W-:Y:S01]  /*19b60*/  IMAD R0, R232.reuse, R133, R0 ;  /* 0x00000085e8007224 */ /* 0x040fe200078e0200 */
        /* <DEDUP_REMOVED lines=186> */
[----:B------:R-:W-:Y:S05]  /*1a710*/  IMAD.WIDE.U32 R172, R232, R132, RZ ;  /* 0x00000084e8ac7225 */ /* 0x000fea00078e00ff */
[C---:B------:R-:W-:Y:S01]  /*1a720*/  LEA R132, P0, R172.reuse, R182, 0x1 ;  /* 0x000000b6ac847211 */ /* 0x040fe200078008ff */
[----:B------:R-:W-:Y:S05]  /*1a730*/  IMAD.IADD R0, R173, 0x1, R0 ;  /* 0x00000001ad007824 */ /* 0x000fea00078e0200 */
[----:B------:R-:W-:Y:S02]  /*1a740*/  LEA.HI.X R133, R172, R181, R0, 0x1, P0 ;  /* 0x000000b5ac857211 */ /* 0x000fe400000f0c00 */
[----:B------:R-:W-:Y:S11]  /*1a750*/  ISETP.GT.AND P0, PT, R236, R180, PT ;  /* 0x000000b4ec00720c */ /* 0x000ff60003f04270 */
[----:B------:R-:W-:Y:S02]  /*1a760*/  @!UPT UIADD3 URZ, URZ, URZ, URZ ;  /* 0x0000003f3f3ff290 */ /* 0x000fe4000fffe03f */
[----:B------:R-:W-:-:S05]  /*1a770*/  @!P0 BRA `(.L_x_1948) ;  /* 0x000003a000008947 */ /* 0x000fca0003800000 */
[----:B------:R-:W2:Y:S01]  /*1a780*/  LDL.64 R180, [R1+0xe8] ;  /* 0x0000e80001b47983 */ /* 0x000ea20000100a00 */
[----:B------:R-:W-:Y:S01]  /*1a790*/  IADD3 R172, R135, -0x2, RZ ;  /* 0xfffffffe87ac7810 */ /* 0x000fe20007ffe0ff */
[C---:B------:R-:W-:Y:S02]  /*1a7a0*/  IMAD.SHL.U32 R135, R232.reuse, 0x20, RZ ;  /* 0x00000020e8877824 */ /* 0x040fe400078e00ff */
[----:B------:R1:W-:Y:S01]  /*1a7b0*/  @P4 STS.128 [R220+0x10000], RZ ;  /* 0x010000ffdc004388 */ /* 0x0003e20000000c00 */
[----:B------:R-:W-:Y:S01]  /*1a7c0*/  SHF.R.S32.HI R0, RZ, 0x1f, R172 ;  /* 0x0000001fff007819 */ /* 0x000fe200000114ac */
[-C--:B------:R-:W-:Y:S02]  /*1a7d0*/  IMAD R2, R233, R172.reuse, RZ ;  /* 0x000000ace9027224 */ /* 0x080fe400078e02ff */
[C---:B------:R-:W-:Y:S04]  /*1a7e0*/  IMAD.WIDE.U32 R172, R232.reuse, R172, RZ ;  /* 0x000000ace8ac7225 */ /* 0x040fe800078e00ff */
[----:B------:R-:W-:Y:S04]  /*1a7f0*/  IMAD R2, R232, R0, R2 ;  /* 0x00000000e8027224 */ /* 0x000fe800078e0202 */
[----:B------:R-:W-:Y:S01]  /*1a800*/  IMAD.IADD R2, R173, 0x1, R2 ;  /* 0x00000001ad027824 */ /* 0x000fe200078e0202 */
[C---:B--2---:R-:W-:Y:S04]  /*1a810*/  LEA R0, P0, R172.reuse, R180, 0x6 ;  /* 0x000000b4ac007211 */ /* 0x044fe800078030ff */
[----:B------:R-:W-:Y:S02]  /*1a820*/  LEA.HI.X R2, R172, R181, R2, 0x6, P0 ;  /* 0x000000b5ac027211 */ /* 0x000fe400000f3402 */
[C---:B------:R-:W-:Y:S04]  /*1a830*/  @!P4 LEA R172, P0, R0.reuse, R244, 0x1 ;  /* 0x000000f400acc211 */ /* 0x040fe800078008ff */
[-CC-:B------:R-:W-:Y:S02]  /*1a840*/  @!P4 LEA.HI.X R173, R0, R245.reuse, R2.reuse, 0x1, P0 ;  /* 0x000000f500adc211 */ /* 0x180fe400000f0c02 */
[----:B------:R-:W-:Y:S02]  /*1a850*/  @!P4 IADD3 R0, P0, R135, R0, RZ ;  /* 0x000000008700c210 */ /* 0x000fe40007f1e0ff */
[----:B------:R-:W-:Y:S01]  /*1a860*/  SHF.L.U64.HI R135, R232, 0x5, R233 ;  /* 0x00000005e8877819 */ /* 0x000fe200000102e9 */
[----:B------:R-:W-:Y:S01]  /*1a870*/  @!PT LDS RZ, [RZ] ;  /* 0x00000000fffff984 */ /* 0x000fe20000000800 */
[----:B------:R-:W-:Y:S01]  /*1a880*/  @!PT LDS RZ, [RZ] ;  /* 0x00000000fffff984 */ /* 0x000fe20000000800 */
[----:B------:R-:W-:Y:S01]  /*1a890*/  @!PT LDS RZ, [RZ] ;  /* 0x00000000fffff984 */ /* 0x000fe20000000800 */
[----:B------:R1:W-:Y:S04]  /*1a8a0*/  @!P4 LDGSTS.E.BYPASS.LTC128B.128 [R220+0x10000], [R172.64] ;  /* 0x10000000acdccfae */ /* 0x0003e8000b901d44 */
[----:B------:R1:W-:Y:S01]  /*1a8b0*/  @P3 STS.128 [R220+0x12000], RZ ;  /* 0x012000ffdc003388 */ /* 0x0003e20000000c00 */
[----:B------:R-:W-:Y:S03]  /*1a8c0*/  @!P4 IMAD.X R2, R135, 0x1, R2, P0 ;  /* 0x000000018702c824 */ /* 0x000fe600000e0602 */
        /* <DEDUP_REMOVED lines=15> */
[C---:B--2---:R-:W-:Y:S04]  /*1a9c0*/  @!P4 LEA R138, P0, R0.reuse, R244, 0x1 ;  /* 0x000000f4008ac211 */ /* 0x044fe800078008ff */
[----:B------:R-:W-:Y:S05]  /*1a9d0*/  @!P4 LEA.HI.X R139, R0, R245, R2, 0x1, P0 ;  /* 0x000000f5008bc211 */ /* 0x000fea00000f0c02 */
        /* <DEDUP_REMOVED lines=19> */
[----:B------:R-:W0:Y:S02]  /*1ab10*/  LDGDEPBAR ;  /* 0x00000000000079af */ /* 0x000e240000000000 */
.L_x_1948:
[----:B------:R-:W-:Y:S05]  /*1ab20*/  BSYNC B0 ;  /* 0x0000000000007941 */ /* 0x000fea0003800000 */
.L_x_1947:
[----:B------:R-:W-:Y:S01]  /*1ab30*/  LOP3.LUT R219, R219, 0xffffffef, RZ, 0xc0, !PT ;  /* 0xffffffefdbdb7812 */ /* 0x000fe200078ec0ff */
[----:B------:R-:W2:Y:S01]  /*1ab40*/  S2R R0, SR_TID.X ;  /* 0x0000000000007919 */ /* 0x000ea20000002100 */
[----:B------:R-:W-:Y:S07]  /*1ab50*/  IADD3 R248, R248, 0x1, RZ ;  /* 0x00000001f8f87810 */ /* 0x000fee0007ffe0ff */
[----:B------:R3:W-:Y:S01]  /*1ab60*/  STL [R1+0x158], R192 ;  /* 0x000158c001007387 */ /* 0x0007e20000100800 */
[----:B--2---:R-:W-:Y:S05]  /*1ab70*/  IMAD.SHL.U32 R0, R0, 0x2, RZ ;  /* 0x0000000200007824 */ /* 0x004fea00078e00ff */
[----:B------:R-:W-:Y:S01]  /*1ab80*/  LOP3.LUT R0, R0, 0x6, RZ, 0xc0, !PT ;  /* 0x0000000600007812 */ /* 0x000fe200078ec0ff */
[----:B---3--:R-:W2:Y:S04]  /*1ab90*/  LDL.LU R192, [R1+0xbc] ;  /* 0x0000bc0001c07983 */ /* 0x008ea80000300800 */
[----:B------:R-:W-:Y:S04]  /*1aba0*/  IMAD R0, R236, 0x40, R0 ;  /* 0x00000040ec007824 */ /* 0x000fe800078e0200 */
[--C-:B------:R-:W-:Y:S01]  /*1abb0*/  IMAD.IADD R2, R225, 0x1, -R0.reuse ;  /* 0x00000001e1027824 */ /* 0x100fe200078e0a00 */
[----:B-1----:R-:W-:Y:S04]  /*1abc0*/  IADD3 R132, R0, 0x1, RZ ;  /* 0x0000000100847810 */ /* 0x002fe80007ffe0ff */
[----:B------:R-:W-:Y:S02]  /*1abd0*/  IABS R2, R2 ;  /* 0x0000000200027213 */ /* 0x000fe40000000000 */
[C---:B------:R-:W-:Y:S02]  /*1abe0*/  ISETP.GE.AND P3, PT, R132.reuse, R228, PT ;  /* 0x000000e48400720c */ /* 0x040fe40003f66270 */
[C---:B------:R-:W-:Y:S01]  /*1abf0*/  ISETP.GE.AND P0, PT, R132.reuse, R227, PT ;  /* 0x000000e38400720c */ /* 0x040fe20003f06270 */
[----:B------:R1:W3:Y:S01]  /*1ac00*/  I2F R135, R2 ;  /* 0x0000000200877306 */ /* 0x0002e20000201400 */
[C---:B------:R-:W-:Y:S02]  /*1ac10*/  ISETP.GE.OR P3, PT, R132.reuse, R231, !P3 ;  /* 0x000000e78400720c */ /* 0x040fe40005f66670 */
[----:B------:R-:W-:Y:S11]  /*1ac20*/  ISETP.GE.OR P0, PT, R132, R230, !P0 ;  /* 0x000000e68400720c */ /* 0x000ff60004706670 */
[----:B------:R-:W-:Y:S02]  /*1ac30*/  @!UPT UIADD3 URZ, URZ, URZ, URZ ;  /* 0x0000003f3f3ff290 */ /* 0x000fe4000fffe03f */
[----:B------:R-:W-:Y:S04]  /*1ac40*/  @P0 LOP3.LUT R219, R219, 0x10, RZ, 0xfc, !PT ;  /* 0x00000010dbdb0812 */ /* 0x000fe800078efcff */
[----:B------:R-:W-:Y:S01]  /*1ac50*/  LOP3.LUT R219, R219, 0xfffffff7, RZ, 0xc0, !PT ;  /* 0xfffffff7dbdb7812 */ /* 0x000fe200078ec0ff */
[----:B-1----:R-:W-:Y:S02]  /*1ac60*/  IMAD.IADD R2, R229, 0x1, -R0 ;  /* 0x00000001e5027824 */ /* 0x002fe400078e0a00 */
[----:B---3--:R-:W-:Y:S03]  /*1ac70*/  FFMA.FTZ R4, R135, -R224, R4 ;  /* 0x800000e087047223 */ /* 0x008fe60000010004 */
[----:B------:R-:W-:Y:S05]  /*1ac80*/  IABS R2, R2 ;  /* 0x0000000200027213 */ /* 0x000fea0000000000 */
[----:B------:R-:W-:Y:S02]  /*1ac90*/  IMAD.MOV.U32 R133, RZ, RZ, R2 ;  /* 0x000000ffff857224 */ /* 0x000fe400078e0002 */
[----:B------:R-:W-:Y:S02]  /*1aca0*/  IMAD.IADD R2, R225, 0x1, -R132 ;  /* 0x00000001e1027824 */ /* 0x000fe400078e0a84 */
[----:B------:R-:W1:Y:S03]  /*1acb0*/  I2F R135, R133 ;  /* 0x0000008500877306 */ /* 0x000e660000201400 */
[----:B------:R-:W-:Y:S07]  /*1acc0*/  IABS R2, R2 ;  /* 0x0000000200027213 */ /* 0x000fee0000000000 */
[----:B------:R3:W4:Y:S01]  /*1acd0*/  I2F R133, R2 ;  /* 0x0000000200857306 */ /* 0x0007220000201400 */
[-C--:B-1----:R-:W-:Y:S02]  /*1ace0*/  FFMA.FTZ R6, R135, -R224.reuse, R6 ;  /* 0x800000e087067223 */ /* 0x082fe40000010006 */
[----:B------:R-:W-:Y:S01]  /*1acf0*/  IMAD.IADD R135, R229, 0x1, -R132 ;  /* 0x00000001e5877824 */ /* 0x000fe200078e0a84 */
[----:B---3--:R-:W-:Y:S01]  /*1ad00*/  IADD3 R2, R0, 0x8, RZ ;  /* 0x0000000800027810 */ /* 0x008fe20007ffe0ff */
[----:B----4-:R-:W-:Y:S03]  /*1ad10*/  FFMA.FTZ R5, R133, -R224, R5 ;  /* 0x800000e085057223 */ /* 0x010fe60000010005 */
[C---:B------:R-:W-:Y:S01]  /*1ad20*/  ISETP.GE.AND P1, PT, R2.reuse, R228, PT ;  /* 0x000000e40200720c */ /* 0x040fe20003f26270 */
[----:B------:R-:W-:Y:S01]  /*1ad30*/  IMAD.IADD R133, R225, 0x1, -R2 ;  /* 0x00000001e1857824 */ /* 0x000fe200078e0a02 */
[C---:B------:R-:W-:Y:S02]  /*1ad40*/  ISETP.GE.AND P0, PT, R2.reuse, R227, PT ;  /* 0x000000e30200720c */ /* 0x040fe40003f06270 */
[C---:B------:R-:W-:Y:S02]  /*1ad50*/  ISETP.GE.OR P1, PT, R2.reuse, R231, !P1 ;  /* 0x000000e70200720c */ /* 0x040fe40004f26670 */
[----:B------:R-:W-:Y:S02]  /*1ad60*/  IABS R133, R133 ;  /* 0x0000008500857213 */ /* 0x000fe40000000000 */
[----:B------:R-:W-:Y:S02]  /*1ad70*/  ISETP.GE.OR P0, PT, R2, R230, !P0 ;  /* 0x000000e60200720c */ /* 0x000fe40004706670 */
[----:B------:R1:W3:Y:S11]  /*1ad80*/  I2F R132, R133 ;  /* 0x0000008500847306 */ /* 0x0002f60000201400 */
[----:B------:R-:W-:Y:S04]  /*1ad90*/  @P0 LOP3.LUT R219, R219, 0x8, RZ, 0xfc, !PT ;  /* 0x00000008dbdb0812 */ /* 0x000fe800078efcff */
[----:B------:R-:W-:Y:S02]  /*1ada0*/  LOP3.LUT R219, R219, 0xfffffffb, RZ, 0xc0, !PT ;  /* 0xfffffffbdbdb7812 */ /* 0x000fe400078ec0ff */
[----:B-1----:R-:W-:Y:S01]  /*1adb0*/  IABS R133, R135 ;  /* 0x0000008700857213 */ /* 0x002fe20000000000 */
[----:B---3--:R-:W-:Y:S01]  /*1adc0*/  FFMA.FTZ R8, R132, -R224, R8 ;  /* 0x800000e084087223 */ /* 0x008fe20000010008 */
[----:B------:R-:W-:Y:S01]  /*1add0*/  IADD3 R132, R0, 0x9, RZ ;  /* 0x0000000900847810 */ /* 0x000fe20007ffe0ff */
[----:B------:R-:W-:Y:S03]  /*1ade0*/  IMAD.IADD R135, R229, 0x1, -R2 ;  /* 0x00000001e5877824 */ /* 0x000fe600078e0a02 */
[C---:B------:R-:W-:Y:S01]  /*1adf0*/  ISETP.GE.AND P2, PT, R132.reuse, R228, PT ;  /* 0x000000e48400720c */ /* 0x040fe20003f46270 */
[----:B------:R-:W1:Y:S01]  /*1ae00*/  I2F R133, R133 ;  /* 0x0000008500857306 */ /* 0x000e620000201400 */
[C---:B------:R-:W-:Y:S02]  /*1ae10*/  ISETP.GE.AND P0, PT, R132.reuse, R227, PT ;  /* 0x000000e38400720c */ /* 0x040fe40003f06270 */
[CC--:B------:R-:W-:Y:S02]  /*1ae20*/  ISETP.GE.OR P2, PT, R132.reuse, R231.reuse, !P2 ;  /* 0x000000e78400720c */ /* 0x0c0fe40005746670 */
[----:B------:R-:W-:Y:S02]  /*1ae30*/  ISETP.GE.OR P0, PT, R132, R230, !P0 ;  /* 0x000000e68400720c */ /* 0x000fe40004706670 */
[----:B------:R-:W-:Y:S11]  /*1ae40*/  FSEL R8, R8, -INF , !P1 ;  /* 0xff80000008087808 */ /* 0x000ff60004800000 */
[----:B------:R-:W-:Y:S02]  /*1ae50*/  @P0 LOP3.LUT R219, R219, 0x4, RZ, 0xfc, !PT ;  /* 0x00000004dbdb0812 */ /* 0x000fe400078efcff */
[C---:B------:R-:W-:Y:S02]  /*1ae60*/  ISETP.GE.AND P0, PT, R0.reuse, R228, PT ;  /* 0x000000e40000720c */ /* 0x040fe40003f06270 */
[----:B------:R-:W-:Y:S01]  /*1ae70*/  LOP3.LUT R219, R219, 0xfffffffd, RZ, 0xc0, !PT ;  /* 0xfffffffddbdb7812 */ /* 0x000fe200078ec0ff */
[----:B-1----:R-:W-:Y:S01]  /*1ae80*/  FFMA.FTZ R7, R133, -R224, R7 ;  /* 0x800000e085077223 */ /* 0x002fe20000010007 */
[----:B------:R-:W-:Y:S01]  /*1ae90*/  ISETP.GE.OR P0, PT, R0, R231, !P0 ;  /* 0x000000e70000720c */ /* 0x000fe20004706670 */
[--C-:B------:R-:W-:Y:S03]  /*1aea0*/  IMAD.IADD R133, R225, 0x1, -R132.reuse ;  /* 0x00000001e1857824 */ /* 0x100fe600078e0a84 */
[----:B------:R-:W-:Y:S02]  /*1aeb0*/  FSEL R139, R4, -INF , !P0 ;  /* 0xff800000048b7808 */ /* 0x000fe40004000000 */
[----:B------:R-:W-:Y:S02]  /*1aec0*/  IABS R133, R133 ;  /* 0x0000008500857213 */ /* 0x000fe40000000000 */
[C---:B------:R-:W-:Y:S02]  /*1aed0*/  ISETP.GE.AND P0, PT, R0.reuse, R227, PT ;  /* 0x000000e30000720c */ /* 0x040fe40003f06270 */
[----:B------:R1:W3:Y:S01]  /*1aee0*/  I2F R2, R133 ;  /* 0x0000008500027306 */ /* 0x0002e20000201400 */
[C---:B------:R-:W-:Y:S02]  /*1aef0*/  IADD3 R4, R0.reuse, 0x11, RZ ;  /* 0x0000001100047810 */ /* 0x040fe40007ffe0ff */
[----:B------:R-:W-:Y:S02]  /*1af00*/  ISETP.GE.OR P0, PT, R0, R230, !P0 ;  /* 0x000000e60000720c */ /* 0x000fe40004706670 */
[----:B------:R-:W-:Y:S02]  /*1af10*/  ISETP.GE.AND P1, PT, R4, R228, PT ;  /* 0x000000e40400720c */ /* 0x000fe40003f26270 */
[----:B------:R-:W-:Y:S02]  /*1af20*/  FSEL R138, R6, -INF , !P0 ;  /* 0xff800000068a7808 */ /* 0x000fe40004000000 */
[----:B------:R-:W-:Y:S02]  /*1af30*/  ISETP.GE.OR P1, PT, R4, R231, !P1 ;  /* 0x000000e70400720c */ /* 0x000fe40004f26670 */
[----:B-1----:R-:W-:Y:S01]  /*1af40*/  IABS R133, R135 ;  /* 0x0000008700857213 */ /* 0x002fe20000000000 */
[----:B---3--:R-:W-:Y:S01]  /*1af50*/  FFMA.FTZ R9, R2, -R224, R9 ;  /* 0x800000e002097223 */ /* 0x008fe20000010009 */
[----:B------:R-:W-:Y:S01]  /*1af60*/  IADD3 R2, R0, 0x10, RZ ;  /* 0x0000001000027810 */ /* 0x000fe20007ffe0ff */
[C---:B------:R-:W-:Y:S03]  /*1af70*/  IMAD.IADD R135, R229.reuse, 0x1, -R132 ;  /* 0x00000001e5877824 */ /* 0x040fe600078e0a84 */
[----:B------:R-:W1:Y:S01]  /*1af80*/  I2F R133, R133 ;  /* 0x0000008500857306 */ /* 0x000e620000201400 */
[C---:B------:R-:W-:Y:S01]  /*1af90*/  ISETP.GE.AND P0, PT, R2.reuse, R228, PT ;  /* 0x000000e40200720c */ /* 0x040fe20003f06270 */
[----:B------:R-:W-:Y:S01]  /*1afa0*/  IMAD.IADD R6, R229, 0x1, -R2 ;  /* 0x00000001e5067824 */ /* 0x000fe200078e0a02 */
[----:B------:R-:W-:Y:S02]  /*1afb0*/  FSEL R9, R9, -INF , !P2 ;  /* 0xff80000009097808 */ /* 0x000fe40005000000 */
[----:B------:R-:W-:Y:S02]  /*1afc0*/  ISETP.GE.OR P0, PT, R2, R231, !P0 ;  /* 0x000000e70200720c */ /* 0x000fe40004706670 */
[C---:B------:R-:W-:Y:S04]  /*1afd0*/  ISETP.GE.AND P2, PT, R4.reuse, R227, PT ;  /* 0x000000e30400720c */ /* 0x040fe80003f46270 */
[----:B------:R-:W-:Y:S01]  /*1afe0*/  ISETP.GE.OR P2, PT, R4, R230, !P2 ;  /* 0x000000e60400720c */ /* 0x000fe20005746670 */
[-C--:B-1----:R-:W-:Y:S02]  /*1aff0*/  FFMA.FTZ R10, R133, -R224.reuse, R10 ;  /* 0x800000e0850a7223 */ /* 0x082fe4000001000a */
[C---:B------:R-:W-:Y:S05]  /*1b000*/  IMAD.IADD R133, R225.reuse, 0x1, -R2 ;  /* 0x00000001e1857824 */ /* 0x040fea00078e0a02 */
[----:B------:R-:W-:Y:S04]  /*1b010*/  IABS R133, R133 ;  /* 0x0000008500857213 */ /* 0x000fe80000000000 */
[----:B------:R-:W1:Y:S02]  /*1b020*/  I2F R132, R133 ;  /* 0x0000008500847306 */ /* 0x000e640000201400 */
[----:B-1----:R-:W-:Y:S01]  /*1b030*/  FFMA.FTZ R12, R132, -R224, R12 ;  /* 0x800000e0840c7223 */ /* 0x002fe2000001000c */
[----:B------:R-:W-:Y:S01]  /*1b040*/  IABS R133, R135 ;  /* 0x0000008700857213 */ /* 0x000fe20000000000 */
[--C-:B------:R-:W-:Y:S01]  /*1b050*/  IMAD.IADD R132, R225, 0x1, -R4.reuse ;  /* 0x00000001e1847824 */ /* 0x100fe200078e0a04 */
[----:B------:R-:W-:Y:S02]  /*1b060*/  FSEL R135, R5, -INF , !P3 ;  /* 0xff80000005877808 */ /* 0x000fe40005800000 */
[CC--:B------:R-:W-:Y:S02]  /*1b070*/  ISETP.GE.AND P3, PT, R2.reuse, R227.reuse, PT ;  /* 0x000000e30200720c */ /* 0x0c0fe40003f66270 */
[----:B------:R-:W-:Y:S01]  /*1b080*/  IABS R5, R132 ;  /* 0x0000008400057213 */ /* 0x000fe20000000000 */
[----:B------:R-:W1:Y:S01]  /*1b090*/  I2F R133, R133 ;  /* 0x0000008500857306 */ /* 0x000e620000201400 */
[----:B------:R-:W-:Y:S02]  /*1b0a0*/  ISETP.GE.OR P3, PT, R2, R230, !P3 ;  /* 0x000000e60200720c */ /* 0x000fe40005f66670 */
[----:B------:R-:W-:Y:S07]  /*1b0b0*/  FSEL R12, R12, -INF , !P0 ;  /* 0xff8000000c0c7808 */ /* 0x000fee0004000000 */
[----:B------:R3:W4:Y:S04]  /*1b0c0*/  I2F R2, R5 ;  /* 0x0000000500027306 */ /* 0x0007280000201400 */
[----:B------:R-:W-:Y:S04]  /*1b0d0*/  @P3 LOP3.LUT R219, R219, 0x2, RZ, 0xfc, !PT ;  /* 0x00000002dbdb3812 */ /* 0x000fe800078efcff */
[----:B------:R-:W-:Y:S04]  /*1b0e0*/  LOP3.LUT R219, R219, 0xfffffffe, RZ, 0xc0, !PT ;  /* 0xfffffffedbdb7812 */ /* 0x000fe800078ec0ff */
[----:B------:R-:W-:Y:S01]  /*1b0f0*/  @P2 LOP3.LUT R219, R219, 0x1, RZ, 0xfc, !PT ;  /* 0x00000001dbdb2812 */ /* 0x000fe200078efcff */
[----:B-1----:R-:W-:Y:S03]  /*1b100*/  FFMA.FTZ R11, R133, -R224, R11 ;  /* 0x800000e0850b7223 */ /* 0x002fe6000001000b */
[----:B------:R-:W-:Y:S02]  /*1b110*/  LOP3.LUT R219, R219, 0xffffffdf, RZ, 0xc0, !PT ;  /* 0xffffffdfdbdb7812 */ /* 0x000fe400078ec0ff */
[----:B---3--:R-:W-:Y:S01]  /*1b120*/  IABS R5, R6 ;  /* 0x0000000600057213 */ /* 0x008fe20000000000 */
[----:B----4-:R-:W-:Y:S01]  /*1b130*/  FFMA.FTZ R13, R2, -R224, R13 ;  /* 0x800000e0020d7223 */ /* 0x010fe2000001000d */
[----:B------:R-:W-:Y:S01]  /*1b140*/  IADD3 R2, R0, 0x18, RZ ;  /* 0x0000001800027810 */ /* 0x000fe20007ffe0ff */
[----:B------:R-:W-:Y:S03]  /*1b150*/  IMAD.IADD R6, R229, 0x1, -R4 ;  /* 0x00000001e5067824 */ /* 0x000fe600078e0a04 */
[----:B------:R-:W1:Y:S01]  /*1b160*/  I2F R5, R5 ;  /* 0x0000000500057306 */ /* 0x000e620000201400 */
[C---:B------:R-:W-:Y:S02]  /*1b170*/  ISETP.GE.AND P0, PT, R2.reuse, R228, PT ;  /* 0x000000e40200720c */ /* 0x040fe40003f06270 */
[C---:B------:R-:W-:Y:S02]  /*1b180*/  ISETP.GE.AND P6, PT, R2.reuse, R227, PT ;  /* 0x000000e30200720c */ /* 0x040fe40003fc6270 */
[C---:B------:R-:W-:Y:S02]  /*1b190*/  ISETP.GE.OR P0, PT, R2.reuse, R231, !P0 ;  /* 0x000000e70200720c */ /* 0x040fe40004706670 */
[----:B------:R-:W-:Y:S02]  /*1b1a0*/  ISETP.GE.OR P6, PT, R2, R230, !P6 ;  /* 0x000000e60200720c */ /* 0x000fe400077c6670 */
[----:B------:R-:W-:Y:S11]  /*1b1b0*/  FSEL R13, R13, -INF , !P1 ;  /* 0xff8000000d0d7808 */ /* 0x000ff60004800000 */
[----:B------:R-:W-:Y:S01]  /*1b1c0*/  @P6 LOP3.LUT R219, R219, 0x20, RZ, 0xfc, !PT ;  /* 0x00000020dbdb6812 */ /* 0x000fe200078efcff */
[----:B-1----:R-:W-:Y:S03]  /*1b1d0*/  FFMA.FTZ R14, R5, -R224, R14 ;  /* 0x800000e0050e7223 */ /* 0x002fe6000001000e */
[----:B------:R-:W-:Y:S01]  /*1b1e0*/  LOP3.LUT P6, RZ, R219, 0x2, RZ, 0xc0, !PT ;  /* 0x00000002dbff7812 */ /* 0x000fe200078cc0ff */
[--C-:B------:R-:W-:Y:S01]  /*1b1f0*/  IMAD.IADD R5, R225, 0x1, -R2.reuse ;  /* 0x00000001e1057824 */ /* 0x100fe200078e0a02 */
[----:B------:R-:W-:Y:S01]  /*1b200*/  LOP3.LUT R219, R219, 0xffffffbf, RZ, 0xc0, !PT ;  /* 0xffffffbfdbdb7812 */ /* 0x000fe200078ec0ff */
[----:B------:R-:W-:Y:S03]  /*1b210*/  IMAD.IADD R2, R229, 0x1, -R2 ;  /* 0x00000001e5027824 */ /* 0x000fe600078e0a02 */
[----:B------:R-:W-:Y:S04]  /*1b220*/  IABS R5, R5 ;  /* 0x0000000500057213 */ /* 0x000fe80000000000 */
[----:B------:R1:W3:Y:S03]  /*1b230*/  I2F R4, R5 ;  /* 0x0000000500047306 */ /* 0x0002e60000201400 */
[----:B------:R-:W-:Y:S04]  /*1b240*/  @P6 LOP3.LUT R219, R219, 0x40, RZ, 0xfc, !PT ;  /* 0x00000040dbdb6812 */ /* 0x000fe800078efcff */
[C---:B------:R-:W-:Y:S02]  /*1b250*/  LOP3.LUT P6, RZ, R219.reuse, 0x4, RZ, 0xc0, !PT ;  /* 0x00000004dbff7812 */ /* 0x040fe400078cc0ff */
[----:B------:R-:W-:Y:S11]  /*1b260*/  LOP3.LUT R219, R219, 0xffffff7f, RZ, 0xc0, !PT ;  /* 0xffffff7fdbdb7812 */ /* 0x000ff600078ec0ff */
[----:B------:R-:W-:Y:S02]  /*1b270*/  @P6 LOP3.LUT R219, R219, 0x80, RZ, 0xfc, !PT ;  /* 0x00000080dbdb6812 */ /* 0x000fe400078efcff */
[----:B-1----:R-:W-:Y:S01]  /*1b280*/  IABS R5, R6 ;  /* 0x0000000600057213 */ /* 0x002fe20000000000 */
[----:B---3--:R-:W-:Y:S01]  /*1b290*/  FFMA.FTZ R16, R4, -R224, R16 ;  /* 0x800000e004107223 */ /* 0x008fe20000010010 */
[----:B------:R-:W-:Y:S02]  /*1b2a0*/  IADD3 R4, R0, 0x19, RZ ;  /* 0x0000001900047810 */ /* 0x000fe40007ffe0ff */
[----:B------:R-:W-:Y:S02]  /*1b2b0*/  IABS R6, R2 ;  /* 0x0000000200067213 */ /* 0x000fe40000000000 */
[----:B------:R-:W1:Y:S01]  /*1b2c0*/  I2F R5, R5 ;  /* 0x0000000500057306 */ /* 0x000e620000201400 */
[--C-:B------:R-:W-:Y:S01]  /*1b2d0*/  IMAD.IADD R2, R229, 0x1, -R4.reuse ;  /* 0x00000001e5027824 */ /* 0x100fe200078e0a04 */
[----:B------:R-:W-:Y:S02]  /*1b2e0*/  FSEL R16, R16, -INF , !P0 ;  /* 0xff80000010107808 */ /* 0x000fe40004000000 */
[C---:B------:R-:W-:Y:S02]  /*1b2f0*/  ISETP.GE.AND P0, PT, R4.reuse, R228, PT ;  /* 0x000000e40400720c */ /* 0x040fe40003f06270 */
[----:B------:R-:W-:Y:S02]  /*1b300*/  IABS R2, R2 ;  /* 0x0000000200027213 */ /* 0x000fe40000000000 */
[C---:B------:R-:W-:Y:S02]  /*1b310*/  ISETP.GE.AND P5, PT, R4.reuse, R227, PT ;  /* 0x000000e30400720c */ /* 0x040fe40003fa6270 */
[----:B------:R-:W3:Y:S01]  /*1b320*/  I2F R6, R6 ;  /* 0x0000000600067306 */ /* 0x000ee20000201400 */
[C---:B------:R-:W-:Y:S02]  /*1b330*/  ISETP.GE.OR P0, PT, R4.reuse, R231, !P0 ;  /* 0x000000e70400720c */ /* 0x040fe40004706670 */
[----:B------:R-:W-:Y:S02]  /*1b340*/  ISETP.GE.OR P5, PT, R4, R230, !P5 ;  /* 0x000000e60400720c */ /* 0x000fe40006fa6670 */
[C---:B------:R-:W-:Y:S02]  /*1b350*/  LOP3.LUT P6, RZ, R219.reuse, 0x8, RZ, 0xc0, !PT ;  /* 0x00000008dbff7812 */ /* 0x040fe400078cc0ff */
[----:B------:R-:W-:Y:S01]  /*1b360*/  LOP3.LUT R219, R219, 0xfffffeff, RZ, 0xc0, !PT ;  /* 0xfffffeffdbdb7812 */ /* 0x000fe200078ec0ff */
[-C--:B-1----:R-:W-:Y:S02]  /*1b370*/  FFMA.FTZ R15, R5, -R224.reuse, R15 ;  /* 0x800000e0050f7223 */ /* 0x082fe4000001000f */
[----:B------:R-:W-:Y:S08]  /*1b380*/  IMAD.IADD R5, R225, 0x1, -R4 ;  /* 0x00000001e1057824 */ /* 0x000ff000078e0a04 */
[----:B------:R-:W-:Y:S02]  /*1b390*/  @P6 LOP3.LUT R219, R219, 0x100, RZ, 0xfc, !PT ;  /* 0x00000100dbdb6812 */ /* 0x000fe400078efcff */
[----:B------:R-:W-:Y:S02]  /*1b3a0*/  IABS R5, R5 ;  /* 0x0000000500057213 */ /* 0x000fe40000000000 */
[----:B------:R-:W-:Y:S01]  /*1b3b0*/  LOP3.LUT P6, RZ, R219, 0x10, RZ, 0xc0, !PT ;  /* 0x00000010dbff7812 */ /* 0x000fe200078cc0ff */
[-C--:B---3--:R-:W-:Y:S03]  /*1b3c0*/  FFMA.FTZ R18, R6, -R224.reuse, R18 ;  /* 0x800000e006127223 */ /* 0x088fe60000010012 */
[----:B------:R-:W1:Y:S01]  /*1b3d0*/  I2F R5, R5 ;  /* 0x0000000500057306 */ /* 0x000e620000201400 */
[----:B------:R-:W-:Y:S02]  /*1b3e0*/  FSEL R7, R7, -INF , !P6 ;  /* 0xff80000007077808 */ /* 0x000fe40007000000 */
[C---:B------:R-:W-:Y:S04]  /*1b3f0*/  LOP3.LUT P6, RZ, R219.reuse, 0x100, RZ, 0xc0, !PT ;  /* 0x00000100dbff7812 */ /* 0x040fe800078cc0ff */
[----:B------:R-:W-:Y:S02]  /*1b400*/  FSEL R10, R10, -INF , !P6 ;  /* 0xff8000000a0a7808 */ /* 0x000fe40007000000 */
[----:B------:R-:W-:Y:S04]  /*1b410*/  LOP3.LUT P6, RZ, R219, 0x80, RZ, 0xc0, !PT ;  /* 0x00000080dbff7812 */ /* 0x000fe800078cc0ff */
[----:B------:R-:W-:Y:S02]  /*1b420*/  FSEL R11, R11, -INF , !P6 ;  /* 0xff8000000b0b7808 */ /* 0x000fe40007000000 */
[C---:B------:R-:W-:Y:S04]  /*1b430*/  LOP3.LUT P6, RZ, R219.reuse, 0x40, RZ, 0xc0, !PT ;  /* 0x00000040dbff7812 */ /* 0x040fe800078cc0ff */
[----:B------:R-:W-:Y:S02]  /*1b440*/  FSEL R14, R14, -INF , !P6 ;  /* 0xff8000000e0e7808 */ /* 0x000fe40007000000 */
[----:B------:R-:W-:Y:S01]  /*1b450*/  LOP3.LUT P6, RZ, R219, 0x20, RZ, 0xc0, !PT ;  /* 0x00000020dbff7812 */ /* 0x000fe200078cc0ff */
[-C--:B-1----:R-:W-:Y:S03]  /*1b460*/  FFMA.FTZ R17, R5, -R224.reuse, R17 ;  /* 0x800000e005117223 */ /* 0x082fe60000010011 */
[----:B------:R-:W-:Y:S01]  /*1b470*/  FSEL R18, R18, -INF , !P6 ;  /* 0xff80000012127808 */ /* 0x000fe20007000000 */
[----:B------:R1:W3:Y:S01]  /*1b480*/  I2F R5, R2 ;  /* 0x0000000200057306 */ /* 0x0002e20000201400 */
[----:B------:R-:W-:Y:S02]  /*1b490*/  FSEL R17, R17, -INF , !P0 ;  /* 0xff80000011117808 */ /* 0x000fe40004000000 */
[----:B-1----:R-:W-:Y:S01]  /*1b4a0*/  IADD3 R2, R0, 0x20, RZ ;  /* 0x0000002000027810 */ /* 0x002fe20007ffe0ff */
[----:B---3--:R-:W-:Y:S03]  /*1b4b0*/  FFMA.FTZ R19, R5, -R224, R19 ;  /* 0x800000e005137223 */ /* 0x008fe60000010013 */
[C---:B------:R-:W-:Y:S01]  /*1b4c0*/  ISETP.GE.AND P0, PT, R2.reuse, R228, PT ;  /* 0x000000e40200720c */ /* 0x040fe20003f06270 */
[--C-:B------:R-:W-:Y:S01]  /*1b4d0*/  IMAD.IADD R5, R225, 0x1, -R2.reuse ;  /* 0x00000001e1057824 */ /* 0x100fe200078e0a02 */
[C---:B------:R-:W-:Y:S01]  /*1b4e0*/  ISETP.GE.AND P4, PT, R2.reuse, R227, PT ;  /* 0x000000e30200720c */ /* 0x040fe20003f86270 */
[----:B------:R-:W-:Y:S01]  /*1b4f0*/  IMAD.IADD R4, R229, 0x1, -R2 ;  /* 0x00000001e5047824 */ /* 0x000fe200078e0a02 */
[C---:B------:R-:W-:Y:S02]  /*1b500*/  ISETP.GE.OR P0, PT, R2.reuse, R231, !P0 ;  /* 0x000000e70200720c */ /* 0x040fe40004706670 */
[----:B------:R-:W-:Y:S02]  /*1b510*/  IABS R5, R5 ;  /* 0x0000000500057213 */ /* 0x000fe40000000000 */
[----:B------:R-:W-:Y:S02]  /*1b520*/  IABS R4, R4 ;  /* 0x0000000400047213 */ /* 0x000fe40000000000 */
[----:B------:R-:W-:Y:S02]  /*1b530*/  ISETP.GE.OR P4, PT, R2, R230, !P4 ;  /* 0x000000e60200720c */ /* 0x000fe40006786670 */
[----:B------:R-:W1:Y:S01]  /*1b540*/  I2F R5, R5 ;  /* 0x0000000500057306 */ /* 0x000e620000201400 */
[----:B------:R-:W-:Y:S09]  /*1b550*/  FSEL R19, R19, -INF , !P5 ;  /* 0xff80000013137808 */ /* 0x000ff20006800000 */
[----:B------:R-:W3:Y:S01]  /*1b560*/  I2F R4, R4 ;  /* 0x0000000400047306 */ /* 0x000ee20000201400 */
[----:B-1----:R-:W-:Y:S01]  /*1b570*/  FFMA.FTZ R20, R5, -R224, R20 ;  /* 0x800000e005147223 */ /* 0x002fe20000010014 */
[----:B------:R-:W-:Y:S04]  /*1b580*/  IADD3 R5, R0, 0x21, RZ ;  /* 0x0000002100057810 */ /* 0x000fe80007ffe0ff */
[----:B------:R-:W-:Y:S01]  /*1b590*/  FSEL R20, R20, -INF , !P0 ;  /* 0xff80000014147808 */ /* 0x000fe20004000000 */
[--C-:B------:R-:W-:Y:S01]  /*1b5a0*/  IMAD.IADD R6, R225, 0x1, -R5.reuse ;  /* 0x00000001e1067824 */ /* 0x100fe200078e0a05 */
[----:B------:R-:W-:Y:S01]  /*1b5b0*/  ISETP.GE.AND P3, PT, R5, R227, PT ;  /* 0x000000e30500720c */ /* 0x000fe20003f66270 */
[----:B------:R-:W-:Y:S01]  /*1b5c0*/  IMAD.IADD R2, R229, 0x1, -R5 ;  /* 0x00000001e5027824 */ /* 0x000fe200078e0a05 */
[C---:B------:R-:W-:Y:S01]  /*1b5d0*/  ISETP.GE.AND P0, PT, R5.reuse, R228, PT ;  /* 0x000000e40500720c */ /* 0x040fe20003f06270 */
[----:B---3--:R-:W-:Y:S01]  /*1b5e0*/  FFMA.FTZ R22, R4, -R224, R22 ;  /* 0x800000e004167223 */ /* 0x008fe20000010016 */
[----:B------:R-:W-:Y:S02]  /*1b5f0*/  IABS R6, R6 ;  /* 0x0000000600067213 */ /* 0x000fe40000000000 */
[----:B------:R-:W-:Y:S02]  /*1b600*/  IADD3 R4, R0, 0x28, RZ ;  /* 0x0000002800047810 */ /* 0x000fe40007ffe0ff */
[----:B------:R-:W-:Y:S02]  /*1b610*/  IABS R2, R2 ;  /* 0x0000000200027213 */ /* 0x000fe40000000000 */
[----:B------:R-:W1:Y:S01]  /*1b620*/  I2F R6, R6 ;  /* 0x0000000600067306 */ /* 0x000e620000201400 */
[CC--:B------:R-:W-:Y:S02]  /*1b630*/  ISETP.GE.OR P3, PT, R5.reuse, R230.reuse, !P3 ;  /* 0x000000e60500720c */ /* 0x0c0fe40005f66670 */
[----:B------:R-:W-:Y:S01]  /*1b640*/  ISETP.GE.OR P0, PT, R5, R231, !P0 ;  /* 0x000000e70500720c */ /* 0x000fe20004706670 */
[--C-:B------:R-:W-:Y:S01]  /*1b650*/  IMAD.IADD R5, R229, 0x1, -R4.reuse ;  /* 0x00000001e5057824 */ /* 0x100fe200078e0a04 */
[----:B------:R-:W-:Y:S02]  /*1b660*/  ISETP.GE.AND P2, PT, R4, R227, PT ;  /* 0x000000e30400720c */ /* 0x000fe40003f46270 */
[----:B------:R-:W-:Y:S02]  /*1b670*/  FSEL R22, R22, -INF , !P4 ;  /* 0xff80000016167808 */ /* 0x000fe40006000000 */
[----:B------:R-:W-:Y:S01]  /*1b680*/  IABS R5, R5 ;  /* 0x0000000500057213 */ /* 0x000fe20000000000 */
[----:B------:R-:W3:Y:S01]  /*1b690*/  I2F R2, R2 ;  /* 0x0000000200027306 */ /* 0x000ee20000201400 */
[----:B------:R-:W-:Y:S09]  /*1b6a0*/  ISETP.GE.OR P2, PT, R4, R230, !P2 ;  /* 0x000000e60400720c */ /* 0x000ff20005746670 */
[----:B------:R-:W4:Y:S01]  /*1b6b0*/  I2F R5, R5 ;  /* 0x0000000500057306 */ /* 0x000f220000201400 */
[----:B-1----:R-:W-:Y:S02]  /*1b6c0*/  FFMA.FTZ R21, R6, -R224, R21 ;  /* 0x800000e006157223 */ /* 0x002fe40000010015 */
[----:B------:R-:W-:Y:S03]  /*1b6d0*/  IMAD.IADD R6, R225, 0x1, -R4 ;  /* 0x00000001e1067824 */ /* 0x000fe600078e0a04 */
[----:B------:R-:W-:Y:S02]  /*1b6e0*/  FSEL R21, R21, -INF , !P0 ;  /* 0xff80000015157808 */ /* 0x000fe40004000000 */
[----:B------:R-:W-:Y:S02]  /*1b6f0*/  IABS R6, R6 ;  /* 0x0000000600067213 */ /* 0x000fe40000000000 */
[----:B------:R-:W-:Y:S01]  /*1b700*/  ISETP.GE.AND P0, PT, R4, R228, PT ;  /* 0x000000e40400720c */ /* 0x000fe20003f06270 */
[-C--:B---3--:R-:W-:Y:S01]  /*1b710*/  FFMA.FTZ R23, R2, -R224.reuse, R23 ;  /* 0x800000e002177223 */ /* 0x088fe20000010017 */
[----:B------:R-:W-:Y:S02]  /*1b720*/  IADD3 R2, R0, 0x29, RZ ;  /* 0x0000002900027810 */ /* 0x000fe40007ffe0ff */
[----:B------:R-:W1:Y:S01]  /*1b730*/  I2F R6, R6 ;  /* 0x0000000600067306 */ /* 0x000e620000201400 */
[----:B------:R-:W-:Y:S02]  /*1b740*/  ISETP.GE.OR P0, PT, R4, R231, !P0 ;  /* 0x000000e70400720c */ /* 0x000fe40004706670 */
[----:B------:R-:W-:Y:S01]  /*1b750*/  IMAD.IADD R4, R229, 0x1, -R2 ;  /* 0x00000001e5047824 */ /* 0x000fe200078e0a02 */
[C---:B------:R-:W-:Y:S02]  /*1b760*/  ISETP.GE.AND P1, PT, R2.reuse, R227, PT ;  /* 0x000000e30200720c */ /* 0x040fe40003f26270 */
[----:B------:R-:W-:Y:S01]  /*1b770*/  FSEL R23, R23, -INF , !P3 ;  /* 0xff80000017177808 */ /* 0x000fe20005800000 */
[----:B----4-:R-:W-:Y:S01]  /*1b780*/  FFMA.FTZ R26, R5, -R224, R26 ;  /* 0x800000e0051a7223 */ /* 0x010fe2000001001a */
[----:B------:R-:W-:Y:S02]  /*1b790*/  IABS R4, R4 ;  /* 0x0000000400047213 */ /* 0x000fe40000000000 */
[----:B------:R-:W-:Y:S02]  /*1b7a0*/  ISETP.GE.OR P1, PT, R2, R230, !P1 ;  /* 0x000000e60200720c */ /* 0x000fe40004f26670 */
[----:B------:R-:W-:Y:S02]  /*1b7b0*/  FSEL R26, R26, -INF , !P2 ;  /* 0xff8000001a1a7808 */ /* 0x000fe40005000000 */
[----:B------:R-:W3:Y:S01]  /*1b7c0*/  I2F R4, R4 ;  /* 0x0000000400047306 */ /* 0x000ee20000201400 */
[----:B-1----:R-:W-:Y:S02]  /*1b7d0*/  FFMA.FTZ R24, R6, -R224, R24 ;  /* 0x800000e006187223 */ /* 0x002fe40000010018 */
[----:B------:R-:W-:Y:S03]  /*1b7e0*/  IMAD.IADD R6, R225, 0x1, -R2 ;  /* 0x00000001e1067824 */ /* 0x000fe600078e0a02 */
[----:B------:R-:W-:Y:S02]  /*1b7f0*/  FSEL R24, R24, -INF , !P0 ;  /* 0xff80000018187808 */ /* 0x000fe40004000000 */
[----:B------:R-:W-:Y:S02]  /*1b800*/  IABS R6, R6 ;  /* 0x0000000600067213 */ /* 0x000fe40000000000 */
[----:B------:R-:W-:Y:S04]  /*1b810*/  ISETP.GE.AND P0, PT, R2, R228, PT ;  /* 0x000000e40200720c */ /* 0x000fe80003f06270 */
[----:B------:R-:W1:Y:S01]  /*1b820*/  I2F R6, R6 ;  /* 0x0000000600067306 */ /* 0x000e620000201400 */
[-C--:B---3--:R-:W-:Y:S01]  /*1b830*/  FFMA.FTZ R27, R4, -R224.reuse, R27 ;  /* 0x800000e0041b7223 */ /* 0x088fe2000001001b */
[----:B------:R-:W-:Y:S04]  /*1b840*/  ISETP.GE.OR P0, PT, R2, R231, !P0 ;  /* 0x000000e70200720c */ /* 0x000fe80004706670 */
[----:B------:R-:W-:Y:S01]  /*1b850*/  FSEL R27, R27, -INF , !P1 ;  /* 0xff8000001b1b7808 */ /* 0x000fe20004800000 */
[----:B-1----:R-:W-:Y:S01]  /*1b860*/  FFMA.FTZ R25, R6, -R224, R25 ;  /* 0x800000e006197223 */ /* 0x002fe20000010019 */
[----:B------:R-:W-:Y:S04]  /*1b870*/  IADD3 R6, R0, 0x30, RZ ;  /* 0x0000003000067810 */ /* 0x000fe80007ffe0ff */
[----:B------:R-:W-:Y:S01]  /*1b880*/  FSEL R25, R25, -INF , !P0 ;  /* 0xff80000019197808 */ /* 0x000fe20004000000 */
[--C-:B------:R-:W-:Y:S01]  /*1b890*/  IMAD.IADD R5, R225, 0x1, -R6.reuse ;  /* 0x00000001e1057824 */ /* 0x100fe200078e0a06 */
[C---:B------:R-:W-:Y:S01]  /*1b8a0*/  ISETP.GE.AND P0, PT, R6.reuse, R228, PT ;  /* 0x000000e40600720c */ /* 0x040fe20003f06270 */
[----:B------:R-:W-:Y:S03]  /*1b8b0*/  IMAD.IADD R2, R229, 0x1, -R6 ;  /* 0x00000001e5027824 */ /* 0x000fe600078e0a06 */
[----:B------:R-:W-:Y:S02]  /*1b8c0*/  IABS R5, R5 ;  /* 0x0000000500057213 */ /* 0x000fe40000000000 */
[----:B------:R-:W-:Y:S02]  /*1b8d0*/  IABS R2, R2 ;  /* 0x0000000200027213 */ /* 0x000fe40000000000 */
[----:B------:R-:W-:Y:S02]  /*1b8e0*/  ISETP.GE.OR P0, PT, R6, R231, !P0 ;  /* 0x000000e70600720c */ /* 0x000fe40004706670 */
[----:B------:R-:W1:Y:S10]  /*1b8f0*/  I2F R5, R5 ;  /* 0x0000000500057306 */ /* 0x000e740000201400 */
[----:B------:R-:W3:Y:S01]  /*1b900*/  I2F R2, R2 ;  /* 0x0000000200027306 */ /* 0x000ee20000201400 */
[----:B-1----:R-:W-:Y:S01]  /*1b910*/  FFMA.FTZ R28, R5, -R224, R28 ;  /* 0x800000e0051c7223 */ /* 0x002fe2000001001c */
[----:B------:R-:W-:Y:S04]  /*1b920*/  IADD3 R5, R0, 0x31, RZ ;  /* 0x0000003100057810 */ /* 0x000fe80007ffe0ff */
[----:B------:R-:W-:Y:S01]  /*1b930*/  FSEL R28, R28, -INF , !P0 ;  /* 0xff8000001c1c7808 */ /* 0x000fe20004000000 */
[--C-:B------:R-:W-:Y:S01]  /*1b940*/  IMAD.IADD R4, R225, 0x1, -R5.reuse ;  /* 0x00000001e1047824 */ /* 0x100fe200078e0a05 */
[C---:B------:R-:W-:Y:S02]  /*1b950*/  ISETP.GE.AND P6, PT, R5.reuse, R227, PT ;  /* 0x000000e30500720c */ /* 0x040fe40003fc6270 */
[C---:B------:R-:W-:Y:S01]  /*1b960*/  ISETP.GE.AND P0, PT, R5.reuse, R228, PT ;  /* 0x000000e40500720c */ /* 0x040fe20003f06270 */
[----:B---3--:R-:W-:Y:S01]  /*1b970*/  FFMA.FTZ R30, R2, -R224, R30 ;  /* 0x800000e0021e7223 */ /* 0x008fe2000001001e */
[----:B------:R-:W-:Y:S02]  /*1b980*/  IABS R4, R4 ;  /* 0x0000000400047213 */ /* 0x000fe40000000000 */
[C---:B------:R-:W-:Y:S02]  /*1b990*/  ISETP.GE.OR P6, PT, R5.reuse, R230, !P6 ;  /* 0x000000e60500720c */ /* 0x040fe400077c6670 */
[----:B------:R-:W-:Y:S01]  /*1b9a0*/  ISETP.GE.OR P0, PT, R5, R231, !P0 ;  /* 0x000000e70500720c */ /* 0x000fe20004706670 */
[----:B------:R-:W-:Y:S01]  /*1b9b0*/  IMAD.IADD R5, R229, 0x1, -R5 ;  /* 0x00000001e5057824 */ /* 0x000fe200078e0a05 */
[----:B------:R-:W1:Y:S02]  /*1b9c0*/  I2F R4, R4 ;  /* 0x0000000400047306 */ /* 0x000e640000201400 */
[----:B-1----:R-:W-:Y:S01]  /*1b9d0*/  FFMA.FTZ R29, R4, -R224, R29 ;  /* 0x800000e0041d7223 */ /* 0x002fe2000001001d */
[----:B------:R-:W-:Y:S04]  /*1b9e0*/  IADD3 R4, R0, 0x38, RZ ;  /* 0x0000003800047810 */ /* 0x000fe80007ffe0ff */
[----:B------:R-:W-:Y:S01]  /*1b9f0*/  FSEL R29, R29, -INF , !P0 ;  /* 0xff8000001d1d7808 */ /* 0x000fe20004000000 */
[--C-:B------:R-:W-:Y:S01]  /*1ba00*/  IMAD.IADD R2, R225, 0x1, -R4.reuse ;  /* 0x00000001e1027824 */ /* 0x100fe200078e0a04 */
[C---:B------:R-:W-:Y:S02]  /*1ba10*/  ISETP.GE.AND P0, PT, R4.reuse, R228, PT ;  /* 0x000000e40400720c */ /* 0x040fe40003f06270 */
[C---:B------:R-:W-:Y:S02]  /*1ba20*/  ISETP.GE.AND P5, PT, R4.reuse, R227, PT ;  /* 0x000000e30400720c */ /* 0x040fe40003fa6270 */
[----:B------:R-:W-:Y:S02]  /*1ba30*/  IABS R2, R2 ;  /* 0x0000000200027213 */ /* 0x000fe40000000000 */
[C---:B------:R-:W-:Y:S02]  /*1ba40*/  ISETP.GE.OR P0, PT, R4.reuse, R231, !P0 ;  /* 0x000000e70400720c */ /* 0x040fe40004706670 */
[----:B------:R-:W-:Y:S01]  /*1ba50*/  ISETP.GE.OR P5, PT, R4, R230, !P5 ;  /* 0x000000e60400720c */ /* 0x000fe20006fa6670 */
[----:B------:R-:W-:Y:S01]  /*1ba60*/  IMAD.IADD R4, R229, 0x1, -R4 ;  /* 0x00000001e5047824 */ /* 0x000fe200078e0a04 */
[----:B------:R-:W1:Y:S04]  /*1ba70*/  I2F R2, R2 ;  /* 0x0000000200027306 */ /* 0x000e680000201400 */
[----:B------:R-:W-:Y:S06]  /*1ba80*/  IABS R4, R4 ;  /* 0x0000000400047213 */ /* 0x000fec0000000000 */
[----:B------:R-:W3:Y:S01]  /*1ba90*/  I2F R4, R4 ;  /* 0x0000000400047306 */ /* 0x000ee20000201400 */
[----:B-1----:R-:W-:Y:S01]  /*1baa0*/  FFMA.FTZ R32, R2, -R224, R32 ;  /* 0x800000e002207223 */ /* 0x002fe20000010020 */
[----:B------:R-:W-:Y:S04]  /*1bab0*/  IADD3 R2, R0, 0x39, RZ ;  /* 0x0000003900027810 */ /* 0x000fe80007ffe0ff */
[----:B------:R-:W-:Y:S01]  /*1bac0*/  FSEL R32, R32, -INF , !P0 ;  /* 0xff80000020207808 */ /* 0x000fe20004000000 */
[----:B------:R-:W-:Y:S01]  /*1bad0*/  IMAD.IADD R0, R225, 0x1, -R2 ;  /* 0x00000001e1007824 */ /* 0x000fe200078e0a02 */
[C---:B------:R-:W-:Y:S02]  /*1bae0*/  ISETP.GE.AND P0, PT, R2.reuse, R228, PT ;  /* 0x000000e40200720c */ /* 0x040fe40003f06270 */
[----:B------:R-:W-:Y:S01]  /*1baf0*/  ISETP.GE.AND P4, PT, R2, R227, PT ;  /* 0x000000e30200720c */ /* 0x000fe20003f86270 */
[----:B---3--:R-:W-:Y:S01]  /*1bb00*/  FFMA.FTZ R34, R4, -R224, R34 ;  /* 0x800000e004227223 */ /* 0x008fe20000010022 */
[----:B------:R-:W-:Y:S02]  /*1bb10*/  IABS R0, R0 ;  /* 0x0000000000007213 */ /* 0x000fe40000000000 */
[C---:B------:R-:W-:Y:S02]  /*1bb20*/  ISETP.GE.OR P0, PT, R2.reuse, R231, !P0 ;  /* 0x000000e70200720c */ /* 0x040fe40004706670 */
[----:B------:R-:W-:Y:S02]  /*1bb30*/  ISETP.GE.OR P4, PT, R2, R230, !P4 ;  /* 0x000000e60200720c */ /* 0x000fe40006786670 */
[----:B------:R-:W1:Y:S01]  /*1bb40*/  I2F R0, R0 ;  /* 0x0000000000007306 */ /* 0x000e620000201400 */
[----:B------:R-:W-:Y:S01]  /*1bb50*/  FSEL R34, R34, -INF , !P5 ;  /* 0xff80000022227808 */ /* 0x000fe20006800000 */
[----:B-1----:R-:W-:Y:S01]  /*1bb60*/  FFMA.FTZ R33, R0, -R224, R33 ;  /* 0x800000e000217223 */ /* 0x002fe20000010021 */
[----:B------:R-:W-:Y:S04]  /*1bb70*/  FMNMX.FTZ R0, R139, R3, !PT ;  /* 0x000000038b007209 */ /* 0x000fe80007810000 */
[----:B------:R-:W-:Y:S02]  /*1bb80*/  FMNMX.FTZ R0, R135, R0, !PT ;  /* 0x0000000087007209 */ /* 0x000fe40007810000 */
[----:B------:R-:W-:Y:S02]  /*1bb90*/  FSEL R33, R33, -INF , !P0 ;  /* 0xff80000021217808 */ /* 0x000fe40004000000 */
[----:B------:R-:W-:Y:S02]  /*1bba0*/  FMNMX.FTZ R0, R8, R0, !PT ;  /* 0x0000000008007209 */ /* 0x000fe40007810000 */
[----:B------:R-:W-:Y:S02]  /*1bbb0*/  LOP3.LUT P0, RZ, R219, 0x1, RZ, 0xc0, !PT ;  /* 0x00000001dbff7812 */ /* 0x000fe4000780c0ff */
[----:B------:R-:W-:Y:S02]  /*1bbc0*/  FMNMX.FTZ R0, R9, R0, !PT ;  /* 0x0000000009007209 */ /* 0x000fe40007810000 */
[----:B------:R-:W-:Y:S02]  /*1bbd0*/  FSEL R15, R15, -INF , !P0 ;  /* 0xff8000000f0f7808 */ /* 0x000fe40004000000 */
[----:B------:R-:W-:Y:S02]  /*1bbe0*/  FMNMX.FTZ R0, R12, R0, !PT ;  /* 0x000000000c007209 */ /* 0x000fe40007810000 */
[C---:B------:R-:W-:Y:S02]  /*1bbf0*/  ISETP.GE.AND P0, PT, R6.reuse, R227, PT ;  /* 0x000000e30600720c */ /* 0x040fe40003f06270 */
[----:B------:R-:W-:Y:S02]  /*1bc00*/  FMNMX.FTZ R0, R13, R0, !PT ;  /* 0x000000000d007209 */ /* 0x000fe40007810000 */
[----:B------:R-:W-:Y:S02]  /*1bc10*/  ISETP.GE.OR P0, PT, R6, R230, !P0 ;  /* 0x000000e60600720c */ /* 0x000fe40004706670 */
[----:B------:R-:W-:Y:S02]  /*1bc20*/  FMNMX.FTZ R133, R16, R0, !PT ;  /* 0x0000000010857209 */ /* 0x000fe40007810000 */
[----:B------:R-:W-:Y:S01]  /*1bc30*/  IABS R0, R5 ;  /* 0x0000000500007213 */ /* 0x000fe20000000000 */
[----:B------:R-:W-:Y:S01]  /*1bc40*/  IMAD.IADD R5, R229, 0x1, -R2 ;  /* 0x00000001e5057824 */ /* 0x000fe200078e0a02 */
[----:B------:R-:W-:Y:S02]  /*1bc50*/  FMNMX.FTZ R133, R17, R133, !PT ;  /* 0x0000008511857209 */ /* 0x000fe40007810000 */
[----:B------:R-:W-:Y:S02]  /*1bc60*/  P2R R6, PR, RZ, 0x1 ;  /* 0x00000001ff067803 */ /* 0x000fe40000000000 */
[----:B------:R-:W-:Y:S01]  /*1bc70*/  FMNMX.FTZ R133, R20, R133, !PT ;  /* 0x0000008514857209 */ /* 0x000fe20007810000 */
[----:B------:R-:W1:Y:S01]  /*1bc80*/  I2F R0, R0 ;  /* 0x0000000000007306 */ /* 0x000e620000201400 */
[----:B------:R-:W-:Y:S02]  /*1bc90*/  ISETP.NE.AND P3, PT, R6, RZ, PT ;  /* 0x000000ff0600720c */ /* 0x000fe40003f65270 */
[----:B------:R-:W-:Y:S02]  /*1bca0*/  FMNMX.FTZ R133, R21, R133, !PT ;  /* 0x0000008515857209 */ /* 0x000fe40007810000 */
[----:B------:R-:W-:Y:S02]  /*1bcb0*/  FSEL R30, R30, -INF , !P3 ;  /* 0xff8000001e1e7808 */ /* 0x000fe40005800000 */
[----:B------:R-:W-:Y:S04]  /*1bcc0*/  FMNMX.FTZ R133, R24, R133, !PT ;  /* 0x0000008518857209 */ /* 0x000fe80007810000 */
[----:B------:R-:W-:Y:S04]  /*1bcd0*/  FMNMX.FTZ R133, R25, R133, !PT ;  /* 0x0000008519857209 */ /* 0x000fe80007810000 */
[----:B------:R-:W-:Y:S04]  /*1bce0*/  FMNMX.FTZ R133, R28, R133, !PT ;  /* 0x000000851c857209 */ /* 0x000fe80007810000 */
[----:B------:R-:W-:Y:S04]  /*1bcf0*/  FMNMX.FTZ R133, R29, R133, !PT ;  /* 0x000000851d857209 */ /* 0x000fe80007810000 */
[----:B------:R-:W-:Y:S01]  /*1bd00*/  FMNMX.FTZ R133, R32, R133, !PT ;  /* 0x0000008520857209 */ /* 0x000fe20007810000 */
[----:B-1----:R-:W-:Y:S03]  /*1bd10*/  FFMA.FTZ R31, R0, -R224, R31 ;  /* 0x800000e0001f7223 */ /* 0x002fe6000001001f */
[----:B------:R-:W-:Y:S02]  /*1bd20*/  FMNMX.FTZ R133, R33, R133, !PT ;  /* 0x0000008521857209 */ /* 0x000fe40007810000 */
[----:B------:R-:W-:Y:S03]  /*1bd30*/  FSEL R31, R31, -INF , !P6 ;  /* 0xff8000001f1f7808 */ /* 0x000fe60007000000 */
[----:B------:R-:W1:Y:S02]  /*1bd40*/  SHFL.BFLY PT, R0, R133, 0x2, 0x1f ;  /* 0x0c401f0085007f89 */ /* 0x000e6400000e0000 */
[----:B-1----:R-:W-:Y:S06]  /*1bd50*/  FMNMX.FTZ R133, R133, R0, !PT ;  /* 0x0000000085857209 */ /* 0x002fec0007810000 */
[----:B------:R-:W3:Y:S04]  /*1bd60*/  LD.E R0, [R136.64+0xdc] ;  /* 0x0000dc0488007980 */ /* 0x000ee8000c101900 */
[----:B------:R-:W1:Y:S02]  /*1bd70*/  SHFL.BFLY PT, R4, R133, 0x1, 0x1f ;  /* 0x0c201f0085047f89 */ /* 0x000e6400000e0000 */
[----:B-1----:R-:W-:Y:S02]  /*1bd80*/  FMNMX.FTZ R133, R133, R4, !PT ;  /* 0x0000000485857209 */ /* 0x002fe40007810000 */
[----:B------:R-:W-:Y:S02]  /*1bd90*/  FMNMX.FTZ R4, R138, R134, !PT ;  /* 0x000000868a047209 */ /* 0x000fe40007810000 */
[----:B------:R-:W-:Y:S02]  /*1bda0*/  FSETP.NEU.FTZ.AND P0, PT, R133, -INF , PT ;  /* 0xff8000008500780b */ /* 0x000fe40003f1d000 */
[----:B------:R-:W-:Y:S04]  /*1bdb0*/  FMNMX.FTZ R4, R7, R4, !PT ;  /* 0x0000000407047209 */ /* 0x000fe80007810000 */
[----:B------:R-:W-:Y:S02]  /*1bdc0*/  FMNMX.FTZ R2, R10, R4, !PT ;  /* 0x000000040a027209 */ /* 0x000fe40007810000 */
[----:B------:R-:W-:Y:S02]  /*1bdd0*/  IABS R4, R5 ;  /* 0x0000000500047213 */ /* 0x000fe40000000000 */
[----:B------:R-:W-:Y:S04]  /*1bde0*/  FMNMX.FTZ R2, R11, R2, !PT ;  /* 0x000000020b027209 */ /* 0x000fe80007810000 */
[----:B------:R-:W-:Y:S01]  /*1bdf0*/  FMNMX.FTZ R2, R14, R2, !PT ;  /* 0x000000020e027209 */ /* 0x000fe20007810000 */
[----:B------:R-:W1:Y:S03]  /*1be00*/  I2F R4, R4 ;  /* 0x0000000400047306 */ /* 0x000e660000201400 */
[----:B------:R-:W-:Y:S04]  /*1be10*/  FMNMX.FTZ R2, R15, R2, !PT ;  /* 0x000000020f027209 */ /* 0x000fe80007810000 */
[----:B------:R-:W-:Y:S04]  /*1be20*/  FMNMX.FTZ R2, R18, R2, !PT ;  /* 0x0000000212027209 */ /* 0x000fe80007810000 */
[----:B------:R-:W-:Y:S04]  /*1be30*/  FMNMX.FTZ R2, R19, R2, !PT ;  /* 0x0000000213027209 */ /* 0x000fe80007810000 */
[----:B------:R-:W-:Y:S04]  /*1be40*/  FMNMX.FTZ R2, R22, R2, !PT ;  /* 0x0000000216027209 */ /* 0x000fe80007810000 */
[----:B------:R-:W-:Y:S04]  /*1be50*/  FMNMX.FTZ R2, R23, R2, !PT ;  /* 0x0000000217027209 */ /* 0x000fe80007810000 */
[----:B------:R-:W-:Y:S01]  /*1be60*/  FMNMX.FTZ R2, R26, R2, !PT ;  /* 0x000000021a027209 */ /* 0x000fe20007810000 */
[----:B-1----:R-:W-:Y:S03]  /*1be70*/  FFMA.FTZ R35, R4, -R224, R35 ;  /* 0x800000e004237223 */ /* 0x002fe60000010023 */
[----:B------:R-:W-:Y:S02]  /*1be80*/  FMNMX.FTZ R4, R27, R2, !PT ;  /* 0x000000021b047209 */ /* 0x000fe40007810000 */
[----:B------:R-:W-:Y:S02]  /*1be90*/  FSEL R2, R133, RZ, P0 ;  /* 0x000000ff85027208 */ /* 0x000fe40000000000 */
[----:B------:R-:W-:Y:S02]  /*1bea0*/  FMNMX.FTZ R4, R30, R4, !PT ;  /* 0x000000041e047209 */ /* 0x000fe40007810000 */
[----:B------:R-:W-:Y:S01]  /*1beb0*/  FSEL R35, R35, -INF , !P4 ;  /* 0xff80000023237808 */ /* 0x000fe20006000000 */
[----:B------:R-:W-:Y:S01]  /*1bec0*/  FADD.FTZ R3, -R2, R3 ;  /* 0x0000000302037221 */ /* 0x000fe20000010100 */
[----:B------:R-:W-:Y:S04]  /*1bed0*/  FMNMX.FTZ R4, R31, R4, !PT ;  /* 0x000000041f047209 */ /* 0x000fe80007810000 */
[----:B------:R-:W-:Y:S04]  /*1bee0*/  FMNMX.FTZ R4, R34, R4, !PT ;  /* 0x0000000422047209 */ /* 0x000fe80007810000 */
[----:B------:R-:W-:Y:S01]  /*1bef0*/  FMNMX.FTZ R132, R35, R4, !PT ;  /* 0x0000000423847209 */ /* 0x000fe20007810000 */
[----:B---3--:R-:W-:Y:S05]  /*1bf00*/  FMUL.FTZ R2, R0, R133 ;  /* 0x0000008500027220 */ /* 0x008fea0000410000 */
[----:B------:R-:W-:Y:S05]  /*1bf10*/  FSEL R2, R2, RZ, P0 ;  /* 0x000000ff02027208 */ /* 0x000fea0000000000 */
[-CC-:B------:R-:W-:Y:S02]  /*1bf20*/  FFMA.FTZ R179, R20, R0.reuse, -R2.reuse ;  /* 0x0000000014b37223 */ /* 0x180fe40000010802 */
[-CC-:B------:R-:W-:Y:S02]  /*1bf30*/  FFMA.FTZ R187, R28, R0.reuse, -R2.reuse ;  /* 0x000000001cbb7223 */ /* 0x180fe40000010802 */
[-CC-:B------:R-:W-:Y:S02]  /*1bf40*/  FFMA.FTZ R191, R32, R0.reuse, -R2.reuse ;  /* 0x0000000020bf7223 */ /* 0x180fe40000010802 */
[-CC-:B------:R-:W-:Y:S02]  /*1bf50*/  FFMA.FTZ R139, R139, R0.reuse, -R2.reuse ;  /* 0x000000008b8b7223 */ /* 0x180fe40000010802 */
[-CC-:B------:R-:W-:Y:S02]  /*1bf60*/  FFMA.FTZ R6, R135, R0.reuse, -R2.reuse ;  /* 0x0000000087067223 */ /* 0x180fe40000010802 */
[-CC-:B------:R-:W-:Y:S02]  /*1bf70*/  FFMA.FTZ R8, R8, R0.reuse, -R2.reuse ;  /* 0x0000000008087223 */ /* 0x180fe40000010802 */
[-CC-:B------:R-:W-:Y:S01]  /*1bf80*/  FFMA.FTZ R9, R9, R0.reuse, -R2.reuse ;  /* 0x0000000009097223 */ /* 0x180fe20000010802 */
[----:B------:R-:W-:Y:S01]  /*1bf90*/  MUFU.EX2 R139, R139 ;  /* 0x0000008b008b7308 */ /* 0x000fe20000000800 */
        /* <DEDUP_REMOVED lines=9> */
[----:B------:R-:W-:Y:S02]  /*1c030*/  FFMA.FTZ R237, R33, R0, -R2 ;  /* 0x0000000021ed7223 */ /* 0x000fe40000010802 */
[----:B------:R-:W1:Y:S01]  /*1c040*/  SHFL.BFLY PT, R2, R132, 0x2, 0x1f ;  /* 0x0c401f0084027f89 */ /* 0x000e6200000e0000 */
[----:B------:R-:W-:Y:S10]  /*1c050*/  MUFU.EX2 R6, R6 ;  /* 0x0000000600067308 */ /* 0x000ff40000000800 */
[----:B------:R-:W-:Y:S10]  /*1c060*/  MUFU.EX2 R172, R13 ;  /* 0x0000000d00ac7308 */ /* 0x000ff40000000800 */
[----:B------:R-:W-:Y:S01]  /*1c070*/  MUFU.EX2 R174, R17 ;  /* 0x0000001100ae7308 */ /* 0x000fe20000000800 */
[----:B-1----:R-:W-:Y:S05]  /*1c080*/  FMNMX.FTZ R132, R132, R2, !PT ;  /* 0x0000000284847209 */ /* 0x002fea0007810000 */
[----:B------:R-:W1:Y:S04]  /*1c090*/  SHFL.BFLY PT, R2, R132, 0x1, 0x1f ;  /* 0x0c201f0084027f89 */ /* 0x000e6800000e0000 */
[----:B------:R-:W-:Y:S10]  /*1c0a0*/  MUFU.EX2 R135, R12 ;  /* 0x0000000c00877308 */ /* 0x000ff40000000800 */
[----:B------:R-:W-:Y:S01]  /*1c0b0*/  MUFU.EX2 R176, R16 ;  /* 0x0000001000b07308 */ /* 0x000fe20000000800 */
[----:B-1----:R-:W-:Y:S04]  /*1c0c0*/  FMNMX.FTZ R132, R132, R2, !PT ;  /* 0x0000000284847209 */ /* 0x002fe80007810000 */
[----:B------:R-:W-:Y:S01]  /*1c0d0*/  FSETP.NEU.FTZ.AND P0, PT, R132, -INF , PT ;  /* 0xff8000008400780b */ /* 0x000fe20003f1d000 */
[----:B------:R-:W-:Y:S03]  /*1c0e0*/  FMUL.FTZ R5, R0, R132 ;  /* 0x0000008400057220 */ /* 0x000fe60000410000 */
[----:B------:R-:W-:Y:S02]  /*1c0f0*/  FSEL R2, R132, RZ, P0 ;  /* 0x000000ff84027208 */ /* 0x000fe40000000000 */
[----:B------:R-:W-:Y:S03]  /*1c100*/  FSEL R5, R5, RZ, P0 ;  /* 0x000000ff05057208 */ /* 0x000fe60000000000 */
[----:B------:R-:W-:Y:S02]  /*1c110*/  FADD.FTZ R4, -R2, R134 ;  /* 0x0000008602047221 */ /* 0x000fe40000010100 */
[-CC-:B------:R-:W-:Y:S01]  /*1c120*/  FFMA.FTZ R2, R138, R0.reuse, -R5.reuse ;  /* 0x000000008a027223 */ /* 0x180fe20000010805 */
[----:B------:R-:W-:Y:S01]  /*1c130*/  MUFU.EX2 R134, R9 ;  /* 0x0000000900867308 */ /* 0x000fe20000000800 */
[-CC-:B------:R-:W-:Y:S02]  /*1c140*/  FFMA.FTZ R7, R7, R0.reuse, -R5.reuse ;  /* 0x0000000007077223 */ /* 0x180fe40000010805 */
[-CC-:B------:R-:W-:Y:S02]  /*1c150*/  FFMA.FTZ R10, R10, R0.reuse, -R5.reuse ;  /* 0x000000000a0a7223 */ /* 0x180fe40000010805 */
[-CC-:B------:R-:W-:Y:S02]  /*1c160*/  FFMA.FTZ R11, R11, R0.reuse, -R5.reuse ;  /* 0x000000000b0b7223 */ /* 0x180fe40000010805 */
[-CC-:B------:R-:W-:Y:S02]  /*1c170*/  FFMA.FTZ R14, R14, R0.reuse, -R5.reuse ;  /* 0x000000000e0e7223 */ /* 0x180fe40000010805 */
[-CC-:B------:R-:W-:Y:S01]  /*1c180*/  FFMA.FTZ R15, R15, R0.reuse, -R5.reuse ;  /* 0x000000000f0f7223 */ /* 0x180fe20000010805 */
[----:B------:R1:W-:Y:S01]  /*1c190*/  MUFU.EX2 R138, R2 ;  /* 0x00000002008a7308 */ /* 0x0003e20000000800 */
        /* <DEDUP_REMOVED lines=10> */
[----:B------:R-:W-:Y:S01]  /*1c240*/  FFMA.FTZ R182, R27, R0, -R5 ;  /* 0x000000001bb67223 */ /* 0x000fe20000010805 */
[----:B------:R-:W-:Y:S01]  /*1c250*/  MUFU.EX2 R240, R10 ;  /* 0x0000000a00f07308 */ /* 0x000fe20000000800 */
[C---:B-1----:R-:W-:Y:S02]  /*1c260*/  FMUL.FTZ R2, R0.reuse, R3 ;  /* 0x0000000300027220 */ /* 0x042fe40000410000 */
[----:B------:R-:W-:Y:S07]  /*1c270*/  FMUL.FTZ R3, R0, R4 ;  /* 0x0000000400037220 */ /* 0x000fee0000410000 */
[----:B------:R-:W1:Y:S01]  /*1c280*/  MUFU.EX2 R2, R2 ;  /* 0x0000000200027308 */ /* 0x000e620000000800 */
[----:B---3--:R-:W3:Y:S09]  /*1c290*/  LDL.LU R7, [R1+0xc0] ;  /* 0x0000c00001077983 */ /* 0x008ef20000300800 */
[----:B------:R-:W-:Y:S10]  /*1c2a0*/  MUFU.EX2 R3, R3 ;  /* 0x0000000300037308 */ /* 0x000ff40000000800 */
[----:B------:R-:W-:Y:S01]  /*1c2b0*/  MUFU.EX2 R239, R11 ;  /* 0x0000000b00ef7308 */ /* 0x000fe20000000800 */
[C---:B-1----:R-:W-:Y:S02]  /*1c2c0*/  FMUL.FTZ R20, R2.reuse, R152 ;  /* 0x0000009802147220 */ /* 0x042fe40000410000 */
[----:B------:R-:W4:Y:S01]  /*1c2d0*/  LDL R152, [R1+0xf4] ;  /* 0x0000f40001987983 */ /* 0x000f220000100800 */
[C---:B------:R-:W-:Y:S02]  /*1c2e0*/  FMUL.FTZ R28, R2.reuse, R144 ;  /* 0x00000090021c7220 */ /* 0x040fe40000410000 */
[C---:B------:R-:W-:Y:S01]  /*1c2f0*/  FMUL.FTZ R33, R2.reuse, R141 ;  /* 0x0000008d02217220 */ /* 0x040fe20000410000 */
[----:B------:R-:W4:Y:S01]  /*1c300*/  LDL R144, [R1+0x100] ;  /* 0x0001000001907983 */ /* 0x000f220000100800 */
[C---:B------:R-:W-:Y:S02]  /*1c310*/  FMUL.FTZ R24, R2.reuse, R148 ;  /* 0x0000009402187220 */ /* 0x040fe40000410000 */
[----:B------:R-:W-:Y:S01]  /*1c320*/  MUFU.EX2 R243, R14 ;  /* 0x0000000e00f37308 */ /* 0x000fe20000000800 */
[C---:B------:R-:W-:Y:S01]  /*1c330*/  FMUL.FTZ R25, R2.reuse, R149 ;  /* 0x0000009502197220 */ /* 0x040fe20000410000 */
[----:B------:R-:W4:Y:S01]  /*1c340*/  LDL R141, [R1+0x104] ;  /* 0x00010400018d7983 */ /* 0x000f220000100800 */
[C---:B------:R-:W-:Y:S02]  /*1c350*/  FMUL.FTZ R29, R2.reuse, R145 ;  /* 0x00000091021d7220 */ /* 0x040fe40000410000 */
[C---:B--2---:R-:W-:Y:S01]  /*1c360*/  FFMA.FTZ R0, R2.reuse, R192, R139 ;  /* 0x000000c002007223 */ /* 0x044fe2000001008b */
[----:B------:R-:W4:Y:S01]  /*1c370*/  LDL.64 R148, [R1+0x98] ;  /* 0x0000980001947983 */ /* 0x000f220000100a00 */
[----:B------:R-:W-:Y:S01]  /*1c380*/  FMUL.FTZ R13, R2, R161 ;  /* 0x000000a1020d7220 */ /* 0x000fe20000410000 */
[----:B------:R-:W-:Y:S01]  /*1c390*/  F2FP.PACK_AB R139, R6, R139 ;  /* 0x0000008b068b723e */ /* 0x000fe200000000ff */
[C---:B------:R-:W-:Y:S01]  /*1c3a0*/  FMUL.FTZ R4, R2.reuse, R168 ;  /* 0x000000a802047220 */ /* 0x040fe20000410000 */
[----:B------:R-:W1:Y:S01]  /*1c3b0*/  MUFU.EX2 R242, R15 ;  /* 0x0000000f00f27308 */ /* 0x000e620000000800 */
[C---:B------:R-:W-:Y:S01]  /*1c3c0*/  FMUL.FTZ R5, R2.reuse, R169 ;  /* 0x000000a902057220 */ /* 0x040fe20000410000 */
[----:B------:R-:W4:Y:S01]  /*1c3d0*/  LDL R192, [R1+0xd8] ;  /* 0x0000d80001c07983 */ /* 0x000f220000100800 */
[C---:B------:R-:W-:Y:S02]  /*1c3e0*/  FMUL.FTZ R8, R2.reuse, R164 ;  /* 0x000000a402087220 */ /* 0x040fe40000410000 */
[C---:B------:R-:W-:Y:S01]  /*1c3f0*/  FMUL.FTZ R9, R2.reuse, R165 ;  /* 0x000000a502097220 */ /* 0x040fe20000410000 */
[----:B------:R-:W4:Y:S01]  /*1c400*/  LDL R161, [R1+0xd4] ;  /* 0x0000d40001a17983 */ /* 0x000f220000100800 */
[C---:B------:R-:W-:Y:S02]  /*1c410*/  FMUL.FTZ R12, R2.reuse, R160 ;  /* 0x000000a0020c7220 */ /* 0x040fe40000410000 */
[C---:B------:R-:W-:Y:S01]  /*1c420*/  FMUL.FTZ R16, R2.reuse, R156 ;  /* 0x0000009c02107220 */ /* 0x040fe20000410000 */
[----:B------:R1:W-:Y:S01]  /*1c430*/  MUFU.EX2 R175, R18 ;  /* 0x0000001200af7308 */ /* 0x0003e20000000800 */
        /* <DEDUP_REMOVED lines=54> */
[----:B------:R-:W-:Y:S02]  /*1c7a0*/  FMUL.FTZ R10, R3, R166 ;  /* 0x000000a6030a7220 */ /* 0x000fe40000410000 */
[----:B------:R-:W-:Y:S02]  /*1c7b0*/  FADD.FTZ R2, R173, R2 ;  /* 0x00000002ad027221 */ /* 0x000fe40000010000 */
[C---:B------:R-:W-:Y:S02]  /*1c7c0*/  FMUL.FTZ R11, R3.reuse, R167 ;  /* 0x000000a7030b7220 */ /* 0x040fe40000410000 */
[----:B------:R-:W-:Y:S02]  /*1c7d0*/  FADD.FTZ R140, R134, R2 ;  /* 0x00000002868c7221 */ /* 0x000fe40000010000 */
[C---:B------:R-:W-:Y:S02]  /*1c7e0*/  FMUL.FTZ R6, R3.reuse, R170 ;  /* 0x000000aa03067220 */ /* 0x040fe40000410000 */
[C---:B------:R-:W-:Y:S01]  /*1c7f0*/  FMUL.FTZ R14, R3.reuse, R162 ;  /* 0x000000a2030e7220 */ /* 0x040fe20000410000 */
[----:B------:R-:W2:Y:S01]  /*1c800*/  LDL R170, [R1+0xc8] ;  /* 0x0000c80001aa7983 */ /* 0x000ea20000100800 */
[C---:B------:R-:W-:Y:S02]  /*1c810*/  FMUL.FTZ R15, R3.reuse, R163 ;  /* 0x000000a3030f7220 */ /* 0x040fe40000410000 */
[C---:B------:R-:W-:Y:S02]  /*1c820*/  FMUL.FTZ R18, R3.reuse, R158 ;  /* 0x0000009e03127220 */ /* 0x040fe40000410000 */
[C---:B------:R-:W-:Y:S02]  /*1c830*/  FMUL.FTZ R19, R3.reuse, R159 ;  /* 0x0000009f03137220 */ /* 0x040fe40000410000 */
[C---:B------:R-:W-:Y:S02]  /*1c840*/  FMUL.FTZ R22, R3.reuse, R154 ;  /* 0x0000009a03167220 */ /* 0x040fe40000410000 */
[----:B------:R-:W-:Y:S01]  /*1c850*/  FMUL.FTZ R23, R3, R155 ;  /* 0x0000009b03177220 */ /* 0x000fe20000410000 */
[----:B------:R-:W-:Y:S01]  /*1c860*/  F2FP.PACK_AB R155, R239, R240 ;  /* 0x000000f0ef9b723e */ /* 0x000fe200000000ff */
        /* <DEDUP_REMOVED lines=54> */
[----:B------:R-:W-:Y:S02]  /*1cbd0*/  IMAD.SHL.U32 R2, R236, 0x2, RZ ;  /* 0x00000002ec027824 */ /* 0x000fe400078e00ff */
[----:B------:R-:W-:Y:S01]  /*1cbe0*/  FADD.FTZ R140, R135, R140 ;  /* 0x0000008c878c7221 */ /* 0x000fe20000010000 */
[C---:B------:R-:W-:Y:S03]  /*1cbf0*/  F2FP.PACK_AB R135, R172.reuse, R135 ;  /* 0x00000087ac87723e */ /* 0x040fe600000000ff */
[----:B------:R-:W-:Y:S04]  /*1cc00*/  FADD.FTZ R146, R172, R140 ;  /* 0x0000008cac927221 */ /* 0x000fe80000010000 */
[----:B------:R-:W-:Y:S01]  /*1cc10*/  FADD.FTZ R146, R176, R146 ;  /* 0x00000092b0927221 */ /* 0x000fe20000010000 */
[C---:B------:R-:W-:Y:S03]  /*1cc20*/  F2FP.PACK_AB R176, R174.reuse, R176 ;  /* 0x000000b0aeb0723e */ /* 0x040fe600000000ff */
[----:B------:R-:W-:Y:S02]  /*1cc30*/  FADD.FTZ R146, R174, R146 ;  /* 0x00000092ae927221 */ /* 0x000fe40000010000 */
[C---:B---3--:R-:W-:Y:S01]  /*1cc40*/  FFMA.FTZ R0, R3.reuse, R7, R138 ;  /* 0x0000000703007223 */ /* 0x048fe2000001008a */
[C---:B------:R-:W-:Y:S01]  /*1cc50*/  F2FP.PACK_AB R138, R238.reuse, R138 ;  /* 0x0000008aee8a723e */ /* 0x040fe200000000ff */
[----:B------:R-:W-:Y:S02]  /*1cc60*/  FMUL.FTZ R7, R3, R171 ;  /* 0x000000ab03077220 */ /* 0x000fe40000410000 */
[----:B------:R-:W-:Y:S01]  /*1cc70*/  FADD.FTZ R3, R238, R0 ;  /* 0x00000000ee037221 */ /* 0x000fe20000010000 */
[----:B------:R-:W-:Y:S01]  /*1cc80*/  F2FP.PACK_AB R0, R134, R173 ;  /* 0x000000ad8600723e */ /* 0x000fe200000000ff */
[----:B------:R-:W3:Y:S01]  /*1cc90*/  LDL R238, [R1+0xcc] ;  /* 0x0000cc0001ee7983 */ /* 0x000ee20000100800 */
[----:B------:R1:W-:Y:S01]  /*1cca0*/  MUFU.EX2 R134, R179 ;  /* 0x000000b300867308 */ /* 0x0003e20000000800 */
[----:B------:R-:W-:Y:S02]  /*1ccb0*/  FADD.FTZ R3, R240, R3 ;  /* 0x00000003f0037221 */ /* 0x000fe40000010000 */
[----:B------:R-:W2:Y:S02]  /*1ccc0*/  LDL R173, [R1+0xdc] ;  /* 0x0000dc0001ad7983 */ /* 0x000ea40000100800 */
[----:B------:R-:W-:Y:S01]  /*1ccd0*/  FADD.FTZ R143, R239, R3 ;  /* 0x00000003ef8f7221 */ /* 0x000fe20000010000 */
[----:B------:R-:W-:Y:S01]  /*1cce0*/  IADD3 R3, R2, 0x1, RZ ;  /* 0x0000000102037810 */ /* 0x000fe20007ffe0ff */
[----:B------:R-:W3:Y:S04]  /*1ccf0*/  LDL R240, [R1+0xe0] ;  /* 0x0000e00001f07983 */ /* 0x000ee80000100800 */
[----:B------:R-:W3:Y:S01]  /*1cd00*/  LDL R239, [R1+0xd0] ;  /* 0x0000d00001ef7983 */ /* 0x000ee20000100800 */
[----:B----4-:R-:W-:Y:S05]  /*1cd10*/  IMAD.WIDE.U32 R166, R152, -0x326172a9, RZ ;  /* 0xcd9e8d5798a67825 */ /* 0x010fea00078e00ff */
[----:B------:R-:W-:Y:S02]  /*1cd20*/  LOP3.LUT R156, R144, R167, RZ, 0x3c, !PT ;  /* 0x000000a7909c7212 */ /* 0x000fe400078e3cff */
[----:B------:R-:W-:Y:S01]  /*1cd30*/  MUFU.EX2 R144, R180 ;  /* 0x000000b400907308 */ /* 0x000fe20000000800 */
[----:B------:R-:W-:Y:S01]  /*1cd40*/  IMAD.WIDE.U32 R140, R141, -0x2daee0ad, RZ ;  /* 0xd2511f538d8c7825 */ /* 0x000fe200078e00ff */
[----:B-1----:R-:W4:Y:S03]  /*1cd50*/  LDL R179, [R1+0x84] ;  /* 0x0000840001b37983 */ /* 0x002f260000100800 */
[----:B------:R-:W-:Y:S01]  /*1cd60*/  IMAD.WIDE.U32 R156, R156, -0x2daee0ad, RZ ;  /* 0xd2511f539c9c7825 */ /* 0x000fe200078e00ff */
[C---:B------:R-:W-:Y:S02]  /*1cd70*/  LOP3.LUT R142, R149.reuse, R2, RZ, 0x3c, !PT ;  /* 0x00000002958e7212 */ /* 0x040fe400078e3cff */
[----:B------:R-:W-:Y:S02]  /*1cd80*/  IADD3 R2, R149, -0x4498517b, RZ ;  /* 0xbb67ae8595027810 */ /* 0x000fe40007ffe0ff */
[----:B------:R-:W-:Y:S01]  /*1cd90*/  LOP3.LUT R142, R142, R141, RZ, 0x3c, !PT ;  /* 0x0000008d8e8e7212 */ /* 0x000fe200078e3cff */
[----:B------:R-:W-:Y:S01]  /*1cda0*/  MUFU.EX2 R148, R184 ;  /* 0x000000b800947308 */ /* 0x000fe20000000800 */
[----:B------:R-:W-:Y:S01]  /*1cdb0*/  LOP3.LUT R152, R157, R2, R140, 0x96, !PT ;  /* 0x000000029d987212 */ /* 0x000fe200078e968c */
[----:B------:R-:W-:Y:S01]  /*1cdc0*/  FADD.FTZ R140, R243, R143 ;  /* 0x0000008ff38c7221 */ /* 0x000fe20000010000 */
[----:B------:R1:W3:Y:S01]  /*1cdd0*/  LDL.S16 R157, [R1+0x74] ;  /* 0x00007400019d7983 */ /* 0x0002e20000100600 */
[----:B------:R-:W-:Y:S02]  /*1cde0*/  LOP3.LUT R3, R149, R3, RZ, 0x3c, !PT ;  /* 0x0000000395037212 */ /* 0x000fe400078e3cff */
[----:B------:R-:W-:Y:S01]  /*1cdf0*/  FADD.FTZ R147, R242, R140 ;  /* 0x0000008cf2937221 */ /* 0x000fe20000010000 */
[----:B------:R-:W3:Y:S01]  /*1ce00*/  LDL R243, [R1+0xc4] ;  /* 0x0000c40001f37983 */ /* 0x000ee20000100800 */
[----:B------:R-:W-:Y:S01]  /*1ce10*/  LOP3.LUT R160, R3, R141, RZ, 0x3c, !PT ;  /* 0x0000008d03a07212 */ /* 0x000fe200078e3cff */
[----:B------:R-:W-:Y:S01]  /*1ce20*/  IMAD.WIDE.U32 R2, R142, -0x326172a9, RZ ;  /* 0xcd9e8d578e027825 */ /* 0x000fe200078e00ff */
[----:B------:R-:W-:Y:S01]  /*1ce30*/  MUFU.EX2 R141, R177 ;  /* 0x000000b1008d7308 */ /* 0x000fe20000000800 */
[----:B------:R-:W3:Y:S02]  /*1ce40*/  LDL R242, [R1+0xe4] ;  /* 0x0000e40001f27983 */ /* 0x000ee40000100800 */
[----:B------:R-:W-:Y:S01]  /*1ce50*/  IMAD.WIDE.U32 R152, R152, -0x326172a9, RZ ;  /* 0xcd9e8d5798987825 */ /* 0x000fe200078e00ff */
[----:B------:R-:W-:Y:S05]  /*1ce60*/  LOP3.LUT R142, R3, R192, R166, 0x96, !PT ;  /* 0x000000c0038e7212 */ /* 0x000fea00078e96a6 */
[----:B------:R-:W-:Y:S01]  /*1ce70*/  IMAD.WIDE.U32 R142, R142, -0x2daee0ad, RZ ;  /* 0xd2511f538e8e7825 */ /* 0x000fe200078e00ff */
[----:B------:R-:W1:Y:S04]  /*1ce80*/  MUFU.EX2 R140, R178 ;  /* 0x000000b2008c7308 */ /* 0x000e680000000800 */
[----:B------:R-:W-:Y:S06]  /*1ce90*/  LOP3.LUT R143, R143, R161, R156, 0x96, !PT ;  /* 0x000000a18f8f7212 */ /* 0x000fec00078e969c */
[----:B------:R-:W2:Y:S01]  /*1cea0*/  MUFU.EX2 R149, R183 ;  /* 0x000000b700957308 */ /* 0x000ea20000000800 */
[----:B-1----:R-:W-:Y:S02]  /*1ceb0*/  F2FP.PACK_AB R168, R140, R141 ;  /* 0x0000008d8ca8723e */ /* 0x002fe400000000ff */
[----:B--2---:R-:W-:Y:S01]  /*1cec0*/  LOP3.LUT R3, R153, R173, R2, 0x96, !PT ;  /* 0x000000ad99037212 */ /* 0x004fe200078e9602 */
[----:B------:R-:W-:Y:S01]  /*1ced0*/  FADD.FTZ R2, R175, R147 ;  /* 0x00000093af027221 */ /* 0x000fe20000010000 */
[C---:B------:R-:W-:Y:S03]  /*1cee0*/  F2FP.PACK_AB R175, R145.reuse, R175 ;  /* 0x000000af91af723e */ /* 0x040fe600000000ff */
[----:B------:R-:W-:Y:S02]  /*1cef0*/  FADD.FTZ R145, R145, R2 ;  /* 0x0000000291917221 */ /* 0x000fe40000010000 */
[----:B------:R-:W-:Y:S05]  /*1cf00*/  IMAD.WIDE.U32 R2, R3, -0x2daee0ad, RZ ;  /* 0xd2511f5303027825 */ /* 0x000fea00078e00ff */
[----:B---3--:R-:W-:Y:S01]  /*1cf10*/  LOP3.LUT R147, R3, R242, R142, 0x96, !PT ;  /* 0x000000f203937212 */ /* 0x008fe200078e968e */
[----:B------:R-:W-:Y:S04]  /*1cf20*/  IMAD.WIDE.U32 R142, R143, -0x326172a9, RZ ;  /* 0xcd9e8d578f8e7825 */ /* 0x000fe800078e00ff */
[----:B------:R-:W-:Y:S01]  /*1cf30*/  FADD.FTZ R3, R134, R146 ;  /* 0x0000009286037221 */ /* 0x000fe20000010000 */
[C---:B------:R-:W-:Y:S03]  /*1cf40*/  F2FP.PACK_AB R134, R144.reuse, R134 ;  /* 0x000000869086723e */ /* 0x040fe600000000ff */
[----:B------:R-:W-:Y:S01]  /*1cf50*/  FADD.FTZ R151, R144, R3 ;  /* 0x0000000390977221 */ /* 0x000fe20000010000 */
[----:B------:R-:W-:Y:S01]  /*1cf60*/  LOP3.LUT R3, R143, R243, R152, 0x96, !PT ;  /* 0x000000f38f037212 */ /* 0x000fe200078e9698 */
[----:B------:R-:W-:Y:S01]  /*1cf70*/  FADD.FTZ R143, R141, R145 ;  /* 0x000000918d8f7221 */ /* 0x000fe20000010000 */
[----:B------:R1:W-:Y:S03]  /*1cf80*/  MUFU.EX2 R144, R187 ;  /* 0x000000bb00907308 */ /* 0x0003e60000000800 */
[----:B------:R-:W-:Y:S02]  /*1cf90*/  FADD.FTZ R150, R140, R143 ;  /* 0x0000008f8c967221 */ /* 0x000fe40000010000 */
[----:B------:R-:W-:Y:S05]  /*1cfa0*/  IMAD.WIDE.U32 R140, R3, -0x2daee0ad, RZ ;  /* 0xd2511f53038c7825 */ /* 0x000fea00078e00ff */
[----:B------:R-:W-:Y:S01]  /*1cfb0*/  LOP3.LUT R158, R141, R240, R2, 0x96, !PT ;  /* 0x000000f08d9e7212 */ /* 0x000fe200078e9602 */
[----:B------:R-:W-:Y:S01]  /*1cfc0*/  IMAD.WIDE.U32 R2, R147, -0x326172a9, RZ ;  /* 0xcd9e8d5793027825 */ /* 0x000fe200078e00ff */
[----:B------:R-:W2:Y:S03]  /*1cfd0*/  MUFU.EX2 R145, R181 ;  /* 0x000000b500917308 */ /* 0x000ea60000000800 */
[----:B------:R-:W-:Y:S01]  /*1cfe0*/  IMAD.WIDE.U32 R158, R158, -0x326172a9, RZ ;  /* 0xcd9e8d579e9e7825 */ /* 0x000fe200078e00ff */
[----:B------:R-:W-:Y:S02]  /*1cff0*/  LOP3.LUT R142, R3, R239, R142, 0x96, !PT ;  /* 0x000000ef038e7212 */ /* 0x000fe400078e968e */
[----:B------:R-:W-:Y:S02]  /*1d000*/  F2FP.PACK_AB R3, R148, R149 ;  /* 0x000000959403723e */ /* 0x000fe400000000ff */
[----:B------:R-:W-:Y:S01]  /*1d010*/  LOP3.LUT R154, R159, R170, R2, 0x96, !PT ;  /* 0x000000aa9f9a7212 */ /* 0x000fe200078e9602 */
[----:B------:R-:W-:Y:S01]  /*1d020*/  IMAD.WIDE.U32 R162, R142, -0x2daee0ad, RZ ;  /* 0xd2511f538ea27825 */ /* 0x000fe200078e00ff */
[----:B------:R3:W3:Y:S01]  /*1d030*/  LDL.S16 R159, [R1+0x70] ;  /* 0x00007000019f7983 */ /* 0x0006e20000100600 */
[----:B------:R-:W4:Y:S02]  /*1d040*/  MUFU.EX2 R143, R182 ;  /* 0x000000b6008f7308 */ /* 0x000f240000000800 */
[----:B------:R-:W-:Y:S01]  /*1d050*/  FADD.FTZ R2, R149, R151 ;  /* 0x0000009795027221 */ /* 0x000fe20000010000 */
[----:B-1----:R1:W3:Y:S01]  /*1d060*/  LDL.S16 R187, [R1+0x78] ;  /* 0x0000780001bb7983 */ /* 0x0022e20000100600 */
[----:B------:R-:W-:Y:S02]  /*1d070*/  LOP3.LUT R146, R163, R238, R140, 0x96, !PT ;  /* 0x000000eea3927212 */ /* 0x000fe400078e968c */
[----:B------:R-:W-:Y:S01]  /*1d080*/  FADD.FTZ R148, R148, R2 ;  /* 0x0000000294947221 */ /* 0x000fe20000010000 */
[----:B------:R-:W3:Y:S01]  /*1d090*/  LDL R151, [R1+0xb8] ;  /* 0x0000b80001977983 */ /* 0x000ee20000100800 */
[----:B------:R-:W-:Y:S01]  /*1d0a0*/  PRMT R140, R139, 0x7632, R140 ;  /* 0x000076328b8c7816 */ /* 0x000fe2000000008c */
[----:B------:R-:W-:Y:S01]  /*1d0b0*/  IMAD.WIDE.U32 R146, R146, -0x326172a9, RZ ;  /* 0xcd9e8d5792927825 */ /* 0x000fe200078e00ff */
[----:B------:R-:W1:Y:S03]  /*1d0c0*/  MUFU.EX2 R142, R188 ;  /* 0x000000bc008e7308 */ /* 0x000e660000000800 */
[----:B--2---:R-:W-:Y:S01]  /*1d0d0*/  FADD.FTZ R2, R145, R150 ;  /* 0x0000009691027221 */ /* 0x004fe20000010000 */
[----:B----4-:R-:W-:Y:S01]  /*1d0e0*/  LOP3.LUT R141, R147, R179, R158, 0x96, !PT ;  /* 0x000000b3938d7212 */ /* 0x010fe200078e969e */
[----:B------:R-:W2:Y:S02]  /*1d0f0*/  LDL R181, [R1+0xb4] ;  /* 0x0000b40001b57983 */ /* 0x000ea40000100800 */
[----:B------:R-:W-:Y:S01]  /*1d100*/  FADD.FTZ R149, R143, R2 ;  /* 0x000000028f957221 */ /* 0x000fe20000010000 */
[----:B------:R-:W-:Y:S02]  /*1d110*/  LOP3.LUT R2, R141, 0xff, RZ, 0xc0, !PT ;  /* 0x000000ff8d027812 */ /* 0x000fe400078ec0ff */
[----:B------:R-:W-:Y:S01]  /*1d120*/  F2FP.PACK_AB R165, R143, R145 ;  /* 0x000000918fa5723e */ /* 0x000fe200000000ff */
[----:B------:R-:W-:Y:S01]  /*1d130*/  FADD.FTZ R143, R144, R148 ;  /* 0x00000094908f7221 */ /* 0x000fe20000010000 */
[----:B------:R-:W-:Y:S01]  /*1d140*/  ISETP.GE.U32.AND P0, PT, R221, R2, PT ;  /* 0x00000002dd00720c */ /* 0x000fe20003f06070 */
[----:B------:R-:W-:Y:S01]  /*1d150*/  MUFU.EX2 R148, R185 ;  /* 0x000000b900947308 */ /* 0x000fe20000000800 */
[C---:B-1----:R-:W-:Y:S11]  /*1d160*/  F2FP.PACK_AB R2, R142.reuse, R144 ;  /* 0x000000908e02723e */ /* 0x042ff600000000ff */
[----:B------:R-:W-:Y:S05]  /*1d170*/  @!P0 HADD2 R157, -R139.H0_H0, -RZ.H0_H0 ;  /* 0xa00000ff8b9d8230 */ /* 0x000fea0000000900 */
[----:B------:R1:W-:Y:S01]  /*1d180*/  @!P0 STL.S16 [R1+0x74], R157 ;  /* 0x0000749d01008387 */ /* 0x0003e20000100600 */
[----:B------:R-:W-:Y:S01]  /*1d190*/  PRMT R145, R157, 0x7610, R145 ;  /* 0x000076109d917816 */ /* 0x000fe20000000091 */
[----:B-1----:R-:W-:Y:S01]  /*1d1a0*/  FADD.FTZ R157, R142, R143 ;  /* 0x0000008f8e9d7221 */ /* 0x002fe20000010000 */
[----:B------:R-:W-:Y:S01]  /*1d1b0*/  PRMT R142, R139, 0x5410, R140 ;  /* 0x000054108b8e7816 */ /* 0x000fe2000000008c */
[----:B------:R-:W1:Y:S01]  /*1d1c0*/  MUFU.EX2 R143, R186 ;  /* 0x000000ba008f7308 */ /* 0x000e620000000800 */
[----:B------:R-:W-:Y:S05]  /*1d1d0*/  @!P0 PRMT R139, R145, 0x5410, RZ ;  /* 0x00005410918b8816 */ /* 0x000fea00000000ff */
[----:B------:R4:W-:Y:S01]  /*1d1e0*/  ST.E.U16 [R222.64], R139 ;  /* 0x0000008bde007985 */ /* 0x0009e2000c101504 */
[----:B-1----:R-:W-:Y:S02]  /*1d1f0*/  F2FP.PACK_AB R163, R143, R148 ;  /* 0x000000948fa3723e */ /* 0x002fe400000000ff */
[----:B----4-:R-:W-:Y:S04]  /*1d200*/  LOP3.LUT R139, R141, 0xffff, RZ, 0xc0, !PT ;  /* 0x0000ffff8d8b7812 */ /* 0x010fe800078ec0ff */
        /* <DEDUP_REMOVED lines=9> */
[----:B---3--:R-:W-:Y:S10]  /*1d2a0*/  @!P3 HADD2 R159, -R140.H0_H0, -RZ.H0_H0 ;  /* 0xa00000ff8c9fb230 */ /* 0x008ff40000000900 */
[----:B------:R-:W-:Y:S01]  /*1d2b0*/  @!P2 HADD2 R187, -R138.H0_H0, -RZ.H0_H0 ;  /* 0xa00000ff8abba230 */ /* 0x000fe20000000900 */
[----:B------:R-:W-:Y:S01]  /*1d2c0*/  @!P3 STL.S16 [R1+0x70], R159 ;  /* 0x0000709f0100b387 */ /* 0x000fe20000100600 */
[----:B------:R-:W-:Y:S02]  /*1d2d0*/  PRMT R150, R159, 0x7610, R150 ;  /* 0x000076109f967816 */ /* 0x000fe40000000096 */
[----:B------:R-:W-:Y:S01]  /*1d2e0*/  IADD3 R144, P0, R222, R151, RZ ;  /* 0x00000097de907210 */ /* 0x000fe20007f1e0ff */
[----:B------:R-:W-:Y:S01]  /*1d2f0*/  @!P2 STL.S16 [R1+0x78], R187 ;  /* 0x000078bb0100a387 */ /* 0x000fe20000100600 */
[----:B------:R-:W-:Y:S02]  /*1d300*/  PRMT R178, R187, 0x7610, R178 ;  /* 0x00007610bbb27816 */ /* 0x000fe400000000b2 */
[----:B------:R-:W-:Y:S01]  /*1d310*/  @!P3 PRMT R140, R150, 0x5410, RZ ;  /* 0x00005410968cb816 */ /* 0x000fe200000000ff */
[----:B------:R1:W3:Y:S01]  /*1d320*/  LDL.S16 R186, [R1+0x6c] ;  /* 0x00006c0001ba7983 */ /* 0x0002e20000100600 */
[----:B------:R-:W-:Y:S01]  /*1d330*/  PRMT R150, R138, 0x5410, R139 ;  /* 0x000054108a967816 */ /* 0x000fe2000000008b */
[----:B--2---:R-:W-:Y:S02]  /*1d340*/  IMAD.X R145, R223, 0x1, R181, P0 ;  /* 0x00000001df917824 */ /* 0x004fe400000e06b5 */
[----:B------:R1:W2:Y:S01]  /*1d350*/  LDL.S16 R185, [R1+0x68] ;  /* 0x0000680001b97983 */ /* 0x0002a20000100600 */
[----:B------:R-:W-:Y:S03]  /*1d360*/  @!P2 PRMT R138, R178, 0x5410, RZ ;  /* 0x00005410b28aa816 */ /* 0x000fe600000000ff */
[----:B------:R1:W4:Y:S04]  /*1d370*/  LDL.S16 R181, [R1+0x64] ;  /* 0x0000640001b57983 */ /* 0x0003280000100600 */
[----:B------:R1:W4:Y:S04]  /*1d380*/  LDL.S16 R151, [R1+0x60] ;  /* 0x0000600001977983 */ /* 0x0003280000100600 */
[----:B------:R1:W-:Y:S04]  /*1d390*/  ST.E.U16 [R222.64+0x2], R140 ;  /* 0x0000028cde007985 */ /* 0x0003e8000c101504 */
[----:B------:R1:W4:Y:S04]  /*1d3a0*/  LDL.S16 R178, [R1+0x5c] ;  /* 0x00005c0001b27983 */ /* 0x0003280000100600 */
[----:B------:R1:W-:Y:S02]  /*1d3b0*/  ST.E.U16 [R144.64], R138 ;  /* 0x0000008a90007985 */ /* 0x0003e4000c101504 */
[----:B-1----:R-:W-:Y:S04]  /*1d3c0*/  FADD.FTZ R140, R148, R149 ;  /* 0x00000095948c7221 */ /* 0x002fe80000010000 */
[--C-:B------:R-:W-:Y:S01]  /*1d3d0*/  FADD.FTZ R159, R143, R140.reuse ;  /* 0x0000008c8f9f7221 */ /* 0x100fe20000010000 */
[----:B------:R-:W-:Y:S02]  /*1d3e0*/  PRMT R140, R0, 0x7632, R140 ;  /* 0x00007632008c7816 */ /* 0x000fe4000000008c */
[----:B------:R-:W-:Y:S02]  /*1d3f0*/  LOP3.LUT R138, R146, 0xff, RZ, 0xc0, !PT ;  /* 0x000000ff928a7812 */ /* 0x000fe400078ec0ff */
[----:B------:R-:W-:Y:S02]  /*1d400*/  PRMT R149, R0, 0x5410, R140 ;  /* 0x0000541000957816 */ /* 0x000fe4000000008c */
[----:B------:R-:W-:Y:S02]  /*1d410*/  ISETP.GE.U32.AND P0, PT, R221, R138, PT ;  /* 0x0000008add00720c */ /* 0x000fe40003f06070 */
[----:B------:R-:W-:Y:S01]  /*1d420*/  PRMT R138, R155, 0x7610, R138 ;  /* 0x000076109b8a7816 */ /* 0x000fe2000000008a */
[----:B---3--:R-:W-:Y:S10]  /*1d430*/  @!P1 HADD2 R186, -R139.H0_H0, -RZ.H0_H0 ;  /* 0xa00000ff8bba9230 */ /* 0x008ff40000000900 */
[----:B--2---:R-:W-:Y:S01]  /*1d440*/  @!P0 HADD2 R185, -R0.H0_H0, -RZ.H0_H0 ;  /* 0xa00000ff00b98230 */ /* 0x004fe20000000900 */
[----:B------:R-:W-:Y:S01]  /*1d450*/  @!P1 STL.S16 [R1+0x6c], R186 ;  /* 0x00006cba01009387 */ /* 0x000fe20000100600 */
[----:B------:R-:W-:Y:S03]  /*1d460*/  PRMT R148, R186, 0x7610, R148 ;  /* 0x00007610ba947816 */ /* 0x000fe60000000094 */
[----:B------:R-:W-:Y:S01]  /*1d470*/  PRMT R143, R185, 0x7610, R143 ;  /* 0x00007610b98f7816 */ /* 0x000fe2000000008f */
[----:B------:R-:W-:Y:S01]  /*1d480*/  @!P0 STL.S16 [R1+0x68], R185 ;  /* 0x000068b901008387 */ /* 0x000fe20000100600 */
[----:B------:R-:W-:Y:S02]  /*1d490*/  @!P1 PRMT R139, R148, 0x5410, RZ ;  /* 0x00005410948b9816 */ /* 0x000fe400000000ff */
[----:B------:R-:W-:Y:S02]  /*1d4a0*/  @!P0 PRMT R0, R143, 0x5410, RZ ;  /* 0x000054108f008816 */ /* 0x000fe400000000ff */
[----:B------:R1:W2:Y:S04]  /*1d4b0*/  LDL.S16 R143, [R1+0x58] ;  /* 0x00005800018f7983 */ /* 0x0002a80000100600 */
[----:B------:R-:W-:Y:S04]  /*1d4c0*/  ST.E.U16 [R144.64+0x2], R139 ;  /* 0x0000028b90007985 */ /* 0x000fe8000c101504 */
[----:B------:R3:W-:Y:S02]  /*1d4d0*/  ST.E.U16 [R222.64+0x10], R0 ;  /* 0x00001000de007985 */ /* 0x0007e4000c101504 */
        /* <DEDUP_REMOVED lines=8> */
[----:B----4-:R-:W-:Y:S01]  /*1d560*/  @!P1 HADD2 R181, -R140.H0_H0, -RZ.H0_H0 ;  /* 0xa00000ff8cb59230 */ /* 0x010fe20000000900 */
[----:B------:R-:W-:Y:S02]  /*1d570*/  IMAD.WIDE.U32 R154, R154, -0x2daee0ad, RZ ;  /* 0xd2511f539a9a7825 */ /* 0x000fe400078e00ff */
[----:B------:R-:W-:Y:S02]  /*1d580*/  PRMT R148, R138, 0x5410, R0 ;  /* 0x000054108a947816 */ /* 0x000fe40000000000 */
[----:B------:R-:W-:Y:S01]  /*1d590*/  PRMT R141, R181, 0x7610, R141 ;  /* 0x00007610b58d7816 */ /* 0x000fe2000000008d */
[----:B------:R-:W-:Y:S03]  /*1d5a0*/  @!P1 STL.S16 [R1+0x64], R181 ;  /* 0x000064b501009387 */ /* 0x000fe60000100600 */
[----:B------:R-:W-:Y:S01]  /*1d5b0*/  @!P1 PRMT R140, R141, 0x5410, RZ ;  /* 0x000054108d8c9816 */ /* 0x000fe200000000ff */
[----:B------:R-:W-:Y:S01]  /*1d5c0*/  @!P0 HADD2 R151, -R138.H0_H0, -RZ.H0_H0 ;  /* 0xa00000ff8a978230 */ /* 0x000fe20000000900 */
[----:B------:R-:W-:Y:S03]  /*1d5d0*/  MUFU.EX2 R141, R191 ;  /* 0x000000bf008d7308 */ /* 0x000fe60000000800 */
[----:B------:R3:W-:Y:S01]  /*1d5e0*/  ST.E.U16 [R222.64+0x12], R140 ;  /* 0x0000128cde007985 */ /* 0x0007e2000c101504 */
[----:B------:R-:W-:Y:S03]  /*1d5f0*/  PRMT R139, R151, 0x7610, R139 ;  /* 0x00007610978b7816 */ /* 0x000fe6000000008b */
[----:B------:R-:W-:Y:S01]  /*1d600*/  @!P0 STL.S16 [R1+0x60], R151 ;  /* 0x0000609701008387 */ /* 0x000fe20000100600 */
[----:B------:R-:W-:Y:S05]  /*1d610*/  @!P0 PRMT R138, R139, 0x5410, RZ ;  /* 0x000054108b8a8816 */ /* 0x000fea00000000ff */
[----:B------:R4:W-:Y:S01]  /*1d620*/  ST.E.U16 [R144.64+0x10], R138 ;  /* 0x0000108a90007985 */ /* 0x0009e2000c101504 */
[----:B---3--:R-:W3:Y:S01]  /*1d630*/  MUFU.EX2 R140, R237 ;  /* 0x000000ed008c7308 */ /* 0x008ee20000000800 */
[----:B----4-:R-:W-:Y:S05]  /*1d640*/  IMAD.WIDE.U32 R138, R160, -0x326172a9, RZ ;  /* 0xcd9e8d57a08a7825 */ /* 0x010fea00078e00ff */
[----:B------:R-:W-:Y:S02]  /*1d650*/  LOP3.LUT R151, R139, R192, R166, 0x96, !PT ;  /* 0x000000c08b977212 */ /* 0x000fe400078e96a6 */
[----:B------:R-:W-:Y:S01]  /*1d660*/  SHF.R.U32.HI R139, RZ, 0x18, R146 ;  /* 0x00000018ff8b7819 */ /* 0x000fe20000011692 */
[----:B------:R1:W5:Y:S01]  /*1d670*/  LDL.LU R192, [R1+0x158] ;  /* 0x0001580001c07983 */ /* 0x0003620000300800 */
[----:B------:R-:W-:Y:S02]  /*1d680*/  LOP3.LUT R160, R153, R173, R138, 0x96, !PT ;  /* 0x000000ad99a07212 */ /* 0x000fe400078e968a */
[----:B------:R-:W-:Y:S02]  /*1d690*/  ISETP.GE.U32.AND P0, PT, R221, R139, PT ;  /* 0x0000008bdd00720c */ /* 0x000fe40003f06070 */
[----:B------:R-:W-:Y:S02]  /*1d6a0*/  LOP3.LUT R139, R155, R249, R162, 0x96, !PT ;  /* 0x000000f99b8b7212 */ /* 0x000fe400078e96a2 */
[C---:B------:R-:W-:Y:S04]  /*1d6b0*/  PRMT R138, R135.reuse, 0x7632, R138 ;  /* 0x00007632878a7816 */ /* 0x040fe8000000008a */
[----:B------:R-:W-:Y:S05]  /*1d6c0*/  PRMT R153, R135, 0x5410, R138 ;  /* 0x0000541087997816 */ /* 0x000fea000000008a */
[----:B------:R-:W-:Y:S05]  /*1d6d0*/  @!P0 HADD2 R178, -R0.H0_H0, -RZ.H0_H0 ;  /* 0xa00000ff00b28230 */ /* 0x000fea0000000900 */
[----:B------:R-:W-:Y:S01]  /*1d6e0*/  PRMT R172, R178, 0x7610, R172 ;  /* 0x00007610b2ac7816 */ /* 0x000fe200000000ac */
[----:B------:R-:W-:Y:S03]  /*1d6f0*/  @!P0 STL.S16 [R1+0x5c], R178 ;  /* 0x00005cb201008387 */ /* 0x000fe60000100600 */
[----:B------:R-:W-:Y:S05]  /*1d700*/  @!P0 PRMT R0, R172, 0x5410, RZ ;  /* 0x00005410ac008816 */ /* 0x000fea00000000ff */
[----:B------:R4:W-:Y:S02]  /*1d710*/  ST.E.U16 [R144.64+0x12], R0 ;  /* 0x0000120090007985 */ /* 0x0009e4000c101504 */
[----:B----4-:R-:W-:Y:S04]  /*1d720*/  LOP3.LUT R0, R139, 0xff, RZ, 0xc0, !PT ;  /* 0x000000ff8b007812 */ /* 0x010fe800078ec0ff */
[----:B------:R-:W-:Y:S02]  /*1d730*/  ISETP.GE.U32.AND P0, PT, R221, R0, PT ;  /* 0x00000000dd00720c */ /* 0x000fe40003f06070 */
[C---:B---3--:R-:W-:Y:S11]  /*1d740*/  F2FP.PACK_AB R0, R140.reuse, R141 ;  /* 0x0000008d8c00723e */ /* 0x048ff600000000ff */
[----:B--2---:R-:W-:Y:S05]  /*1d750*/  @!P0 HADD2 R143, -R135.H0_H0, -RZ.H0_H0 ;  /* 0xa00000ff878f8230 */ /* 0x004fea0000000900 */
[----:B------:R2:W-:Y:S01]  /*1d760*/  @!P0 STL.S16 [R1+0x58], R143 ;  /* 0x0000588f01008387 */ /* 0x0005e20000100600 */
[----:B------:R-:W-:Y:S04]  /*1d770*/  PRMT R167, R143, 0x7610, R167 ;  /* 0x000076108fa77816 */ /* 0x000fe800000000a7 */
[----:B------:R-:W-:Y:S05]  /*1d780*/  @!P0 PRMT R135, R167, 0x5410, RZ ;  /* 0x00005410a7878816 */ /* 0x000fea00000000ff */
[----:B------:R3:W-:Y:S01]  /*1d790*/  ST.E.U16 [R222.64+0x20], R135 ;  /* 0x00002087de007985 */ /* 0x0007e2000c101504 */
[----:B--2---:R-:W-:Y:S04]  /*1d7a0*/  FADD.FTZ R143, R141, R157 ;  /* 0x0000009d8d8f7221 */ /* 0x004fe80000010000 */
[----:B------:R-:W-:Y:S02]  /*1d7b0*/  FADD.FTZ R140, R140, R143 ;  /* 0x0000008f8c8c7221 */ /* 0x000fe40000010000 */
[----:B------:R-:W2:Y:S03]  /*1d7c0*/  MUFU.EX2 R143, R189 ;  /* 0x000000bd008f7308 */ /* 0x000ea60000000800 */
[----:B------:R4:W-:Y:S01]  /*1d7d0*/  STL [R1+0xbc], R140 ;  /* 0x0000bc8c01007387 */ /* 0x0009e20000100800 */
[----:B---3--:R-:W-:Y:S03]  /*1d7e0*/  LOP3.LUT R135, R139, 0xffff, RZ, 0xc0, !PT ;  /* 0x0000ffff8b877812 */ /* 0x008fe600078ec0ff */
[----:B------:R1:W3:Y:S01]  /*1d7f0*/  LDL.S16 R173, [R1+0x54] ;  /* 0x0000540001ad7983 */ /* 0x0002e20000100600 */
[----:B------:R-:W-:Y:S03]  /*1d800*/  SHF.R.U32.HI R135, RZ, 0x8, R135 ;  /* 0x00000008ff877819 */ /* 0x000fe60000011687 */
[----:B------:R1:W2:Y:S01]  /*1d810*/  LDL.S16 R172, [R1+0x50] ;  /* 0x0000500001ac7983 */ /* 0x0002a20000100600 */
[----:B------:R-:W-:Y:S03]  /*1d820*/  LOP3.LUT R135, R135, 0xffff, RZ, 0xc0, !PT ;  /* 0x0000ffff87877812 */ /* 0x000fe600078ec0ff */
[----:B------:R1:W2:Y:S01]  /*1d830*/  LDL.S16 R167, [R1+0x4c] ;  /* 0x00004c0001a77983 */ /* 0x0002a20000100600 */
[C---:B------:R-:W-:Y:S03]  /*1d840*/  ISETP.GE.U32.AND P6, PT, R221.reuse, R135, PT ;  /* 0x00000087dd00720c */ /* 0x040fe60003fc6070 */
[----:B------:R1:W2:Y:S01]  /*1d850*/  LDL.S16 R187, [R1+0x48] ;  /* 0x0000480001bb7983 */ /* 0x0002a20000100600 */
[--C-:B------:R-:W-:Y:S02]  /*1d860*/  SHF.R.U32.HI R135, RZ, 0x18, R139.reuse ;  /* 0x00000018ff877819 */ /* 0x100fe4000001168b */
[----:B------:R-:W-:Y:S01]  /*1d870*/  SHF.R.U32.HI R139, RZ, 0x10, R139 ;  /* 0x00000010ff8b7819 */ /* 0x000fe2000001168b */
[----:B------:R1:W2:Y:S01]  /*1d880*/  LDL.S16 R186, [R1+0x44] ;  /* 0x0000440001ba7983 */ /* 0x0002a20000100600 */
[----:B------:R-:W-:Y:S02]  /*1d890*/  ISETP.GE.U32.AND P4, PT, R221, R135, PT ;  /* 0x00000087dd00720c */ /* 0x000fe40003f86070 */
[----:B------:R-:W-:Y:S01]  /*1d8a0*/  LOP3.LUT R135, R154, 0xff, RZ, 0xc0, !PT ;  /* 0x000000ff9a877812 */ /* 0x000fe200078ec0ff */
[----:B------:R1:W2:Y:S01]  /*1d8b0*/  LDL.S16 R185, [R1+0x40] ;  /* 0x0000400001b97983 */ /* 0x0002a20000100600 */
[----:B----4-:R-:W-:Y:S01]  /*1d8c0*/  IMAD.WIDE.U32 R140, R151, -0x2daee0ad, RZ ;  /* 0xd2511f53978c7825 */ /* 0x010fe200078e00ff */
[----:B------:R-:W-:Y:S02]  /*1d8d0*/  LOP3.LUT R139, R139, 0xff, RZ, 0xc0, !PT ;  /* 0x000000ff8b8b7812 */ /* 0x000fe400078ec0ff */
[----:B------:R-:W-:Y:S02]  /*1d8e0*/  ISETP.GE.U32.AND P3, PT, R221, R135, PT ;  /* 0x00000087dd00720c */ /* 0x000fe40003f66070 */
[----:B------:R-:W-:Y:S02]  /*1d8f0*/  SHF.R.U32.HI R135, RZ, 0x10, R154 ;  /* 0x00000010ff877819 */ /* 0x000fe4000001169a */
[----:B------:R-:W-:Y:S01]  /*1d900*/  LOP3.LUT R156, R141, R161, R156, 0x96, !PT ;  /* 0x000000a18d9c7212 */ /* 0x000fe200078e969c */
[----:B------:R-:W-:Y:S01]  /*1d910*/  IMAD.WIDE.U32 R160, R160, -0x2daee0ad, RZ ;  /* 0xd2511f53a0a07825 */ /* 0x000fe200078e00ff */
[----:B------:R-:W-:Y:S02]  /*1d920*/  LOP3.LUT R135, R135, 0xff, RZ, 0xc0, !PT ;  /* 0x000000ff87877812 */ /* 0x000fe400078ec0ff */
[C---:B------:R-:W-:Y:S01]  /*1d930*/  ISETP.GE.U32.AND P5, PT, R221.reuse, R139, PT ;  /* 0x0000008bdd00720c */ /* 0x040fe20003fa6070 */
[----:B------:R-:W-:Y:S01]  /*1d940*/  IMAD.WIDE.U32 R156, R156, -0x326172a9, RZ ;  /* 0xcd9e8d579c9c7825 */ /* 0x000fe200078e00ff */
[----:B------:R-:W-:Y:S01]  /*1d950*/  ISETP.GE.U32.AND P1, PT, R221, R135, PT ;  /* 0x00000087dd00720c */ /* 0x000fe20003f26070 */
[----:B------:R-:W2:Y:S01]  /*1d960*/  MUFU.EX2 R139, R190 ;  /* 0x000000be008b7308 */ /* 0x000ea20000000800 */
[----:B------:R-:W-:Y:S02]  /*1d970*/  SHF.R.U32.HI R135, RZ, 0x18, R154 ;  /* 0x00000018ff877819 */ /* 0x000fe4000001169a */
[----:B------:R-:W-:Y:S02]  /*1d980*/  LOP3.LUT R161, R161, R242, R140, 0x96, !PT ;  /* 0x000000f2a1a17212 */ /* 0x000fe400078e968c */
[----:B------:R-:W-:Y:S02]  /*1d990*/  ISETP.GE.U32.AND P0, PT, R221, R135, PT ;  /* 0x00000087dd00720c */ /* 0x000fe40003f06070 */
[----:B------:R-:W-:Y:S02]  /*1d9a0*/  LOP3.LUT R135, R154, 0xffff, RZ, 0xc0, !PT ;  /* 0x0000ffff9a877812 */ /* 0x000fe400078ec0ff */
[----:B------:R-:W-:Y:S02]  /*1d9b0*/  LOP3.LUT R140, R157, R243, R152, 0x96, !PT ;  /* 0x000000f39d8c7212 */ /* 0x000fe400078e9698 */
[----:B------:R-:W-:Y:S03]  /*1d9c0*/  SHF.R.U32.HI R135, RZ, 0x8, R135 ;  /* 0x00000008ff877819 */ /* 0x000fe60000011687 */
[----:B------:R-:W-:Y:S01]  /*1d9d0*/  IMAD.WIDE.U32 R140, R140, -0x2daee0ad, RZ ;  /* 0xd2511f538c8c7825 */ /* 0x000fe200078e00ff */
[----:B------:R-:W-:Y:S04]  /*1d9e0*/  LOP3.LUT R135, R135, 0xffff, RZ, 0xc0, !PT ;  /* 0x0000ffff87877812 */ /* 0x000fe800078ec0ff */
[----:B------:R-:W-:Y:S02]  /*1d9f0*/  ISETP.GE.U32.AND P2, PT, R221, R135, PT ;  /* 0x00000087dd00720c */ /* 0x000fe40003f46070 */
[C---:B------:R-:W-:Y:S02]  /*1da00*/  PRMT R135, R164.reuse, 0x7610, R135 ;  /* 0x00007610a4877816 */ /* 0x040fe40000000087 */
[----:B------:R-:W-:Y:S01]  /*1da10*/  LOP3.LUT R151, R141, R240, R160, 0x96, !PT ;  /* 0x000000f08d977212 */ /* 0x000fe200078e96a0 */
[----:B------:R-:W-:Y:S01]  /*1da20*/  IMAD.WIDE.U32 R160, R161, -0x326172a9, RZ ;  /* 0xcd9e8d57a1a07825 */ /* 0x000fe200078e00ff */
[----:B------:R-:W-:Y:S04]  /*1da30*/  PRMT R141, R164, 0x7632, R141 ;  /* 0x00007632a48d7816 */ /* 0x000fe8000000008d */
[----:B------:R-:W-:Y:S01]  /*1da40*/  LOP3.LUT R156, R161, R239, R156, 0x96, !PT ;  /* 0x000000efa19c7212 */ /* 0x000fe200078e969c */
[----:B---3--:R-:W-:Y:S02]  /*1da50*/  @!P6 HADD2 R173, -R138.H0_H0, -RZ.H0_H0 ;  /* 0xa00000ff8aade230 */ /* 0x008fe40000000900 */
[----:B--2---:R-:W-:Y:S03]  /*1da60*/  @!P5 HADD2 R172, -R135.H0_H0, -RZ.H0_H0 ;  /* 0xa00000ff87acd230 */ /* 0x004fe60000000900 */
[----:B------:R-:W-:Y:S01]  /*1da70*/  @!P6 STL.S16 [R1+0x54], R173 ;  /* 0x000054ad0100e387 */ /* 0x000fe20000100600 */
[----:B------:R-:W-:Y:S01]  /*1da80*/  PRMT R152, R173, 0x7610, R152 ;  /* 0x00007610ad987816 */ /* 0x000fe20000000098 */
[----:B------:R-:W-:Y:S02]  /*1da90*/  @!P4 HADD2 R167, -R141.H0_H0, -RZ.H0_H0 ;  /* 0xa00000ff8da7c230 */ /* 0x000fe40000000900 */
[----:B------:R2:W-:Y:S01]  /*1daa0*/  @!P5 STL.S16 [R1+0x50], R172 ;  /* 0x000050ac0100d387 */ /* 0x0005e20000100600 */
[----:B------:R-:W-:Y:S02]  /*1dab0*/  @!P6 PRMT R138, R152, 0x5410, RZ ;  /* 0x00005410988ae816 */ /* 0x000fe400000000ff */
[----:B------:R-:W-:Y:S01]  /*1dac0*/  PRMT R166, R172, 0x7610, R166 ;  /* 0x00007610aca67816 */ /* 0x000fe200000000a6 */
[----:B------:R3:W-:Y:S01]  /*1dad0*/  @!P4 STL.S16 [R1+0x4c], R167 ;  /* 0x00004ca70100c387 */ /* 0x0007e20000100600 */
[----:B------:R-:W-:Y:S02]  /*1dae0*/  PRMT R152, R135, 0x5410, R141 ;  /* 0x0000541087987816 */ /* 0x000fe4000000008d */
[----:B------:R-:W-:Y:S01]  /*1daf0*/  @!P5 PRMT R135, R166, 0x5410, RZ ;  /* 0x00005410a687d816 */ /* 0x000fe200000000ff */
[----:B------:R1:W4:Y:S01]  /*1db00*/  LDL.S16 R181, [R1+0x3c] ;  /* 0x00003c0001b57983 */ /* 0x0003220000100600 */
[----:B------:R-:W-:Y:S03]  /*1db10*/  PRMT R157, R167, 0x7610, R157 ;  /* 0x00007610a79d7816 */ /* 0x000fe6000000009d */
[----:B------:R1:W4:Y:S01]  /*1db20*/  LDL.S16 R178, [R1+0x38] ;  /* 0x0000380001b27983 */ /* 0x0003220000100600 */
[----:B------:R-:W-:Y:S03]  /*1db30*/  @!P4 PRMT R141, R157, 0x5410, RZ ;  /* 0x000054109d8dc816 */ /* 0x000fe600000000ff */
[----:B------:R1:W-:Y:S04]  /*1db40*/  ST.E.U16 [R222.64+0x22], R138 ;  /* 0x0000228ade007985 */ /* 0x0003e8000c101504 */
[----:B------:R1:W-:Y:S04]  /*1db50*/  ST.E.U16 [R144.64+0x20], R135 ;  /* 0x0000208790007985 */ /* 0x0003e8000c101504 */
[----:B------:R-:W-:Y:S01]  /*1db60*/  ST.E.U16 [R144.64+0x22], R141 ;  /* 0x0000228d90007985 */ /* 0x000fe2000c101504 */
[----:B--2---:R-:W-:Y:S04]  /*1db70*/  IMAD.WIDE.U32 R172, R156, -0x2daee0ad, RZ ;  /* 0xd2511f539cac7825 */ /* 0x004fe800078e00ff */
[----:B---3--:R-:W-:Y:S01]  /*1db80*/  IMAD.WIDE.U32 R166, R151, -0x326172a9, RZ ;  /* 0xcd9e8d5797a67825 */ /* 0x008fe200078e00ff */
[----:B------:R-:W-:Y:S03]  /*1db90*/  LOP3.LUT R161, R173, R238, R140, 0x96, !PT ;  /* 0x000000eeada17212 */ /* 0x000fe600078e968c */
[----:B------:R-:W-:Y:S01]  /*1dba0*/  FADD.FTZ R140, R143, R159 ;  /* 0x0000009f8f8c7221 */ /* 0x000fe20000010000 */
[----:B------:R-:W-:Y:S02]  /*1dbb0*/  F2FP.PACK_AB R143, R139, R143 ;  /* 0x0000008f8b8f723e */ /* 0x000fe400000000ff */
[----:B------:R-:W-:Y:S01]  /*1dbc0*/  LOP3.LUT R170, R167, R170, R160, 0x96, !PT ;  /* 0x000000aaa7aa7212 */ /* 0x000fe200078e96a0 */
[--C-:B------:R-:W-:Y:S01]  /*1dbd0*/  FADD.FTZ R188, R139, R140.reuse ;  /* 0x0000008c8bbc7221 */ /* 0x100fe20000010000 */
[----:B------:R-:W-:Y:S01]  /*1dbe0*/  PRMT R139, R175, 0x7610, R139 ;  /* 0x00007610af8b7816 */ /* 0x000fe2000000008b */
[----:B------:R-:W-:Y:S01]  /*1dbf0*/  IMAD.WIDE.U32 R160, R161, -0x326172a9, RZ ;  /* 0xcd9e8d57a1a07825 */ /* 0x000fe200078e00ff */
[----:B------:R-:W-:Y:S02]  /*1dc00*/  PRMT R140, R175, 0x7632, R140 ;  /* 0x00007632af8c7816 */ /* 0x000fe4000000008c */
[----:B------:R-:W-:Y:S01]  /*1dc10*/  STL [R1+0xc0], R188 ;  /* 0x0000c0bc01007387 */ /* 0x000fe20000100800 */
[C---:B-1----:R-:W-:Y:S01]  /*1dc20*/  PRMT R138, R176.reuse, 0x7610, R138 ;  /* 0x00007610b08a7816 */ /* 0x042fe2000000008a */
[----:B------:R-:W-:Y:S01]  /*1dc30*/  @!P1 HADD2 R185, -R139.H0_H0, -RZ.H0_H0 ;  /* 0xa00000ff8bb99230 */ /* 0x000fe20000000900 */
[----:B------:R-:W-:Y:S03]  /*1dc40*/  PRMT R135, R176, 0x7632, R135 ;  /* 0x00007632b0877816 */ /* 0x000fe60000000087 */
[----:B------:R-:W-:Y:S01]  /*1dc50*/  @!P3 HADD2 R187, -R138.H0_H0, -RZ.H0_H0 ;  /* 0xa00000ff8abbb230 */ /* 0x000fe20000000900 */
[----:B------:R-:W-:Y:S02]  /*1dc60*/  PRMT R183, R185, 0x7610, R183 ;  /* 0x00007610b9b77816 */ /* 0x000fe400000000b7 */
[----:B------:R-:W-:Y:S01]  /*1dc70*/  PRMT R157, R138, 0x5410, R135 ;  /* 0x000054108a9d7816 */ /* 0x000fe20000000087 */
[----:B------:R-:W-:Y:S01]  /*1dc80*/  @!P2 HADD2 R186, -R135.H0_H0, -RZ.H0_H0 ;  /* 0xa00000ff87baa230 */ /* 0x000fe20000000900 */
[----:B------:R-:W-:Y:S01]  /*1dc90*/  @!P3 STL.S16 [R1+0x48], R187 ;  /* 0x000048bb0100b387 */ /* 0x000fe20000100600 */
[----:B------:R-:W-:Y:S03]  /*1dca0*/  PRMT R184, R187, 0x7610, R184 ;  /* 0x00007610bbb87816 */ /* 0x000fe600000000b8 */
[----:B------:R1:W-:Y:S01]  /*1dcb0*/  @!P2 STL.S16 [R1+0x44], R186 ;  /* 0x000044ba0100a387 */ /* 0x0003e20000100600 */
[----:B------:R-:W-:Y:S02]  /*1dcc0*/  PRMT R156, R186, 0x7610, R156 ;  /* 0x00007610ba9c7816 */ /* 0x000fe4000000009c */
[----:B------:R-:W-:Y:S01]  /*1dcd0*/  @!P3 PRMT R138, R184, 0x5410, RZ ;  /* 0x00005410b88ab816 */ /* 0x000fe200000000ff */
[----:B------:R2:W-:Y:S01]  /*1dce0*/  @!P1 STL.S16 [R1+0x40], R185 ;  /* 0x000040b901009387 */ /* 0x0005e20000100600 */
[----:B------:R-:W-:Y:S02]  /*1dcf0*/  @!P2 PRMT R135, R156, 0x5410, RZ ;  /* 0x000054109c87a816 */ /* 0x000fe400000000ff */
[----:B------:R-:W-:Y:S01]  /*1dd00*/  PRMT R156, R139, 0x5410, R140 ;  /* 0x000054108b9c7816 */ /* 0x000fe2000000008c */
[----:B------:R3:W-:Y:S01]  /*1dd10*/  ST.E.U16 [R222.64+0x30], R138 ;  /* 0x0000308ade007985 */ /* 0x0007e2000c101504 */
[----:B------:R-:W-:Y:S03]  /*1dd20*/  @!P1 PRMT R139, R183, 0x5410, RZ ;  /* 0x00005410b78b9816 */ /* 0x000fe600000000ff */
[----:B------:R3:W-:Y:S04]  /*1dd30*/  ST.E.U16 [R222.64+0x32], R135 ;  /* 0x00003287de007985 */ /* 0x0007e8000c101504 */
[----:B------:R4:W-:Y:S04]  /*1dd40*/  ST.E.U16 [R144.64+0x30], R139 ;  /* 0x0000308b90007985 */ /* 0x0009e8000c101504 */
[----:B-1----:R1:W4:Y:S04]  /*1dd50*/  LDL.S16 R186, [R1+0x34] ;  /* 0x0000340001ba7983 */ /* 0x0023280000100600 */
[----:B--2---:R1:W4:Y:S01]  /*1dd60*/  LDL.S16 R185, [R1+0x30] ;  /* 0x0000300001b97983 */ /* 0x0043220000100600 */
[----:B---3--:R-:W-:Y:S04]  /*1dd70*/  LOP3.LUT R138, R161, R179, R166, 0x96, !PT ;  /* 0x000000b3a18a7212 */ /* 0x008fe800078e96a6 */
[----:B------:R-:W-:Y:S04]  /*1dd80*/  LOP3.LUT R135, R138, 0xff, RZ, 0xc0, !PT ;  /* 0x000000ff8a877812 */ /* 0x000fe800078ec0ff */
[----:B------:R-:W-:Y:S02]  /*1dd90*/  ISETP.GE.U32.AND P1, PT, R221, R135, PT ;  /* 0x00000087dd00720c */ /* 0x000fe40003f26070 */
[----:B------:R-:W-:Y:S01]  /*1dda0*/  PRMT R135, R134, 0x7632, R135 ;  /* 0x0000763286877816 */ /* 0x000fe20000000087 */
[----:B----4-:R-:W-:Y:S10]  /*1ddb0*/  @!P0 HADD2 R181, -R140.H0_H0, -RZ.H0_H0 ;  /* 0xa00000ff8cb58230 */ /* 0x010ff40000000900 */
[----:B------:R-:W-:Y:S01]  /*1ddc0*/  @!P1 HADD2 R178, -R134.H0_H0, -RZ.H0_H0 ;  /* 0xa00000ff86b29230 */ /* 0x000fe20000000900 */
[----:B------:R3:W-:Y:S01]  /*1ddd0*/  @!P0 STL.S16 [R1+0x3c], R181 ;  /* 0x00003cb501008387 */ /* 0x0007e20000100600 */
[----:B------:R-:W-:Y:S03]  /*1dde0*/  PRMT R139, R181, 0x7610, R139 ;  /* 0x00007610b58b7816 */ /* 0x000fe6000000008b */
[----:B------:R4:W-:Y:S01]  /*1ddf0*/  @!P1 STL.S16 [R1+0x38], R178 ;  /* 0x000038b201009387 */ /* 0x0009e20000100600 */
[----:B------:R-:W-:Y:S02]  /*1de00*/  PRMT R171, R178, 0x7610, R171 ;  /* 0x00007610b2ab7816 */ /* 0x000fe400000000ab */
[----:B------:R-:W-:Y:S01]  /*1de10*/  @!P0 PRMT R140, R139, 0x5410, RZ ;  /* 0x000054108b8c8816 */ /* 0x000fe200000000ff */
[----:B------:R1:W2:Y:S01]  /*1de20*/  LDL.S16 R184, [R1+0x28] ;  /* 0x0000280001b87983 */ /* 0x0002a20000100600 */
[----:B------:R-:W-:Y:S02]  /*1de30*/  PRMT R139, R134, 0x5410, R135 ;  /* 0x00005410868b7816 */ /* 0x000fe40000000087 */
[----:B------:R-:W-:Y:S01]  /*1de40*/  @!P1 PRMT R134, R171, 0x5410, RZ ;  /* 0x00005410ab869816 */ /* 0x000fe200000000ff */
[----:B------:R1:W2:Y:S04]  /*1de50*/  LDL.S16 R183, [R1+0x2c] ;  /* 0x00002c0001b77983 */ /* 0x0002a80000100600 */
[----:B------:R1:W2:Y:S04]  /*1de60*/  LDL.S16 R171, [R1+0x1c] ;  /* 0x00001c0001ab7983 */ /* 0x0002a80000100600 */
[----:B------:R1:W-:Y:S04]  /*1de70*/  ST.E.U16 [R144.64+0x32], R140 ;  /* 0x0000328c90007985 */ /* 0x0003e8000c101504 */
[----:B------:R4:W-:Y:S04]  /*1de80*/  ST.E.U16 [R222.64+0x40], R134 ;  /* 0x00004086de007985 */ /* 0x0009e8000c101504 */
[----:B---3--:R3:W3:Y:S04]  /*1de90*/  LDL.S16 R181, [R1+0x24] ;  /* 0x0000240001b57983 */ /* 0x0086e80000100600 */
[----:B----4-:R4:W4:Y:S01]  /*1dea0*/  LDL.S16 R178, [R1+0x20] ;  /* 0x0000200001b27983 */ /* 0x0109220000100600 */
[----:B-1----:R-:W-:Y:S02]  /*1deb0*/  SHF.R.U32.HI R140, RZ, 0x10, R160 ;  /* 0x00000010ff8c7819 */ /* 0x002fe400000116a0 */
[----:B------:R-:W-:Y:S02]  /*1dec0*/  LOP3.LUT R134, R138, 0xffff, RZ, 0xc0, !PT ;  /* 0x0000ffff8a867812 */ /* 0x000fe400078ec0ff */
[----:B------:R-:W-:Y:S02]  /*1ded0*/  LOP3.LUT R140, R140, 0xff, RZ, 0xc0, !PT ;  /* 0x000000ff8c8c7812 */ /* 0x000fe400078ec0ff */
[----:B------:R-:W-:Y:S04]  /*1dee0*/  SHF.R.U32.HI R134, RZ, 0x8, R134 ;  /* 0x00000008ff867819 */ /* 0x000fe80000011686 */
[----:B------:R-:W-:Y:S04]  /*1def0*/  LOP3.LUT R134, R134, 0xffff, RZ, 0xc0, !PT ;  /* 0x0000ffff86867812 */ /* 0x000fe800078ec0ff */
[C---:B------:R-:W-:Y:S02]  /*1df00*/  ISETP.GE.U32.AND P1, PT, R221.reuse, R134, PT ;  /* 0x00000086dd00720c */ /* 0x040fe40003f26070 */
[--C-:B------:R-:W-:Y:S02]  /*1df10*/  SHF.R.U32.HI R134, RZ, 0x10, R138.reuse ;  /* 0x00000010ff867819 */ /* 0x100fe4000001168a */
[----:B------:R-:W-:Y:S02]  /*1df20*/  SHF.R.U32.HI R138, RZ, 0x18, R138 ;  /* 0x00000018ff8a7819 */ /* 0x000fe4000001168a */
[----:B------:R-:W-:Y:S02]  /*1df30*/  LOP3.LUT R134, R134, 0xff, RZ, 0xc0, !PT ;  /* 0x000000ff86867812 */ /* 0x000fe400078ec0ff */
[C---:B------:R-:W-:Y:S02]  /*1df40*/  ISETP.GE.U32.AND P4, PT, R221.reuse, R138, PT ;  /* 0x0000008add00720c */ /* 0x040fe40003f86070 */
[C---:B------:R-:W-:Y:S02]  /*1df50*/  ISETP.GE.U32.AND P0, PT, R221.reuse, R134, PT ;  /* 0x00000086dd00720c */ /* 0x040fe40003f06070 */
[C---:B------:R-:W-:Y:S01]  /*1df60*/  LOP3.LUT R134, R160.reuse, 0xff, RZ, 0xc0, !PT ;  /* 0x000000ffa0867812 */ /* 0x040fe200078ec0ff */
[----:B------:R-:W-:Y:S03]  /*1df70*/  @!P1 HADD2 R186, -R135.H0_H0, -RZ.H0_H0 ;  /* 0xa00000ff87ba9230 */ /* 0x000fe60000000900 */
[C---:B------:R-:W-:Y:S02]  /*1df80*/  ISETP.GE.U32.AND P3, PT, R221.reuse, R134, PT ;  /* 0x00000086dd00720c */ /* 0x040fe40003f66070 */
[----:B------:R-:W-:Y:S01]  /*1df90*/  LOP3.LUT R134, R160, 0xffff, RZ, 0xc0, !PT ;  /* 0x0000ffffa0867812 */ /* 0x000fe200078ec0ff */
[----:B------:R-:W-:Y:S01]  /*1dfa0*/  @!P1 STL.S16 [R1+0x34], R186 ;  /* 0x000034ba01009387 */ /* 0x000fe20000100600 */
[----:B------:R-:W-:Y:S02]  /*1dfb0*/  PRMT R164, R186, 0x7610, R164 ;  /* 0x00007610baa47816 */ /* 0x000fe400000000a4 */
[----:B------:R-:W-:Y:S02]  /*1dfc0*/  SHF.R.U32.HI R134, RZ, 0x8, R134 ;  /* 0x00000008ff867819 */ /* 0x000fe40000011686 */
[----:B------:R-:W-:Y:S02]  /*1dfd0*/  @!P1 PRMT R135, R164, 0x5410, RZ ;  /* 0x00005410a4879816 */ /* 0x000fe400000000ff */
[----:B------:R-:W-:Y:S02]  /*1dfe0*/  LOP3.LUT R138, R134, 0xffff, RZ, 0xc0, !PT ;  /* 0x0000ffff868a7812 */ /* 0x000fe400078ec0ff */
[C---:B------:R-:W-:Y:S01]  /*1dff0*/  PRMT R134, R168.reuse, 0x7610, R134 ;  /* 0x00007610a8867816 */ /* 0x040fe20000000086 */
[----:B------:R1:W-:Y:S01]  /*1e000*/  ST.E.U16 [R222.64+0x42], R135 ;  /* 0x00004287de007985 */ /* 0x0003e2000c101504 */
[C---:B------:R-:W-:Y:S02]  /*1e010*/  ISETP.GE.U32.AND P2, PT, R221.reuse, R138, PT ;  /* 0x0000008add00720c */ /* 0x040fe40003f46070 */
[----:B------:R-:W-:Y:S01]  /*1e020*/  PRMT R138, R168, 0x7632, R138 ;  /* 0x00007632a88a7816 */ /* 0x000fe2000000008a */
[----:B------:R-:W-:Y:S01]  /*1e030*/  @!P0 HADD2 R185, -R134.H0_H0, -RZ.H0_H0 ;  /* 0xa00000ff86b98230 */ /* 0x000fe20000000900 */
[----:B------:R-:W-:Y:S02]  /*1e040*/  ISETP.GE.U32.AND P1, PT, R221, R140, PT ;  /* 0x0000008cdd00720c */ /* 0x000fe40003f26070 */
[----:B------:R-:W-:Y:S02]  /*1e050*/  PRMT R164, R134, 0x5410, R138 ;  /* 0x0000541086a47816 */ /* 0x000fe4000000008a */
[----:B------:R-:W-:Y:S01]  /*1e060*/  PRMT R169, R185, 0x7610, R169 ;  /* 0x00007610b9a97816 */ /* 0x000fe200000000a9 */
[----:B------:R-:W-:Y:S03]  /*1e070*/  @!P0 STL.S16 [R1+0x30], R185 ;  /* 0x000030b901008387 */ /* 0x000fe60000100600 */
[----:B------:R-:W-:Y:S02]  /*1e080*/  @!P0 PRMT R134, R169, 0x5410, RZ ;  /* 0x00005410a9868816 */ /* 0x000fe400000000ff */
[----:B------:R2:W4:Y:S04]  /*1e090*/  LDL.S16 R169, [R1+0x18] ;  /* 0x0000180001a97983 */ /* 0x0005280000100600 */
[----:B------:R1:W-:Y:S02]  /*1e0a0*/  ST.E.U16 [R144.64+0x40], R134 ;  /* 0x0000408690007985 */ /* 0x0003e4000c101504 */
[----:B-1----:R-:W-:Y:S02]  /*1e0b0*/  PRMT R135, R3, 0x7632, R135 ;  /* 0x0000763203877816 */ /* 0x002fe40000000087 */
[----:B------:R-:W-:Y:S04]  /*1e0c0*/  SHF.R.U32.HI R134, RZ, 0x18, R160 ;  /* 0x00000018ff867819 */ /* 0x000fe800000116a0 */
[----:B------:R-:W-:Y:S02]  /*1e0d0*/  ISETP.GE.U32.AND P0, PT, R221, R134, PT ;  /* 0x00000086dd00720c */ /* 0x000fe40003f06070 */
[----:B------:R-:W-:Y:S01]  /*1e0e0*/  PRMT R134, R165, 0x7610, R134 ;  /* 0x00007610a5867816 */ /* 0x000fe20000000086 */
[----:B--2---:R-:W-:Y:S02]  /*1e0f0*/  @!P4 HADD2 R184, -R138.H0_H0, -RZ.H0_H0 ;  /* 0xa00000ff8ab8c230 */ /* 0x004fe40000000900 */
[----:B------:R-:W-:Y:S03]  /*1e100*/  @!P3 HADD2 R183, -R3.H0_H0, -RZ.H0_H0 ;  /* 0xa00000ff03b7b230 */ /* 0x000fe60000000900 */
[----:B------:R-:W-:Y:S01]  /*1e110*/  PRMT R182, R184, 0x7610, R182 ;  /* 0x00007610b8b67816 */ /* 0x000fe200000000b6 */
[----:B------:R-:W-:Y:S03]  /*1e120*/  @!P4 STL.S16 [R1+0x28], R184 ;  /* 0x000028b80100c387 */ /* 0x000fe60000100600 */
[----:B------:R-:W-:Y:S01]  /*1e130*/  @!P4 PRMT R138, R182, 0x5410, RZ ;  /* 0x00005410b68ac816 */ /* 0x000fe200000000ff */
[----:B------:R-:W-:Y:S01]  /*1e140*/  @!P3 STL.S16 [R1+0x2c], R183 ;  /* 0x00002cb70100b387 */ /* 0x000fe20000100600 */
[----:B------:R-:W-:Y:S03]  /*1e150*/  PRMT R180, R183, 0x7610, R180 ;  /* 0x00007610b7b47816 */ /* 0x000fe600000000b4 */
[----:B------:R1:W-:Y:S01]  /*1e160*/  ST.E.U16 [R144.64+0x42], R138 ;  /* 0x0000428a90007985 */ /* 0x0003e2000c101504 */
[----:B---3--:R-:W-:Y:S02]  /*1e170*/  @!P2 HADD2 R181, -R135.H0_H0, -RZ.H0_H0 ;  /* 0xa00000ff87b5a230 */ /* 0x008fe40000000900 */
[----:B----4-:R-:W-:Y:S03]  /*1e180*/  @!P1 HADD2 R178, -R134.H0_H0, -RZ.H0_H0 ;  /* 0xa00000ff86b29230 */ /* 0x010fe60000000900 */
[----:B------:R-:W-:Y:S02]  /*1e190*/  PRMT R176, R181, 0x7610, R176 ;  /* 0x00007610b5b07816 */ /* 0x000fe400000000b0 */
[----:B------:R-:W-:Y:S02]  /*1e1a0*/  PRMT R175, R178, 0x7610, R175 ;  /* 0x00007610b2af7816 */ /* 0x000fe400000000af */
[----:B-1----:R-:W-:Y:S02]  /*1e1b0*/  PRMT R138, R3, 0x5410, R135 ;  /* 0x00005410038a7816 */ /* 0x002fe40000000087 */
[----:B------:R-:W-:Y:S02]  /*1e1c0*/  @!P3 PRMT R3, R180, 0x5410, RZ ;  /* 0x00005410b403b816 */ /* 0x000fe400000000ff */
[----:B------:R1:W2:Y:S01]  /*1e1d0*/  LDL.S16 R180, [R1+0x14] ;  /* 0x0000140001b47983 */ /* 0x0002a20000100600 */
[----:B------:R-:W-:Y:S03]  /*1e1e0*/  @!P2 PRMT R135, R176, 0x5410, RZ ;  /* 0x00005410b087a816 */ /* 0x000fe600000000ff */
[----:B------:R3:W-:Y:S04]  /*1e1f0*/  ST.E.U16 [R222.64+0x50], R3 ;  /* 0x00005003de007985 */ /* 0x0007e8000c101504 */
[----:B------:R-:W-:Y:S04]  /*1e200*/  @!P2 STL.S16 [R1+0x24], R181 ;  /* 0x000024b50100a387 */ /* 0x000fe80000100600 */
[----:B------:R-:W-:Y:S04]  /*1e210*/  @!P1 STL.S16 [R1+0x20], R178 ;  /* 0x000020b201009387 */ /* 0x000fe80000100600 */
[----:B------:R4:W-:Y:S01]  /*1e220*/  ST.E.U16 [R222.64+0x52], R135 ;  /* 0x00005287de007985 */ /* 0x0009e2000c101504 */
[----:B---3--:R-:W-:Y:S05]  /*1e230*/  PRMT R3, R165, 0x7632, R3 ;  /* 0x00007632a5037816 */ /* 0x008fea0000000003 */
[----:B------:R-:W-:Y:S05]  /*1e240*/  @!P0 HADD2 R171, -R3.H0_H0, -RZ.H0_H0 ;  /* 0xa00000ff03ab8230 */ /* 0x000fea0000000900 */
[----:B------:R3:W-:Y:S01]  /*1e250*/  @!P0 STL.S16 [R1+0x1c], R171 ;  /* 0x00001cab01008387 */ /* 0x0007e20000100600 */
[----:B------:R-:W-:Y:S02]  /*1e260*/  PRMT R165, R171, 0x7610, R165 ;  /* 0x00007610aba57816 */ /* 0x000fe400000000a5 */
[----:B----4-:R-:W-:Y:S01]  /*1e270*/  PRMT R135, R134, 0x5410, R3 ;  /* 0x0000541086877816 */ /* 0x010fe20000000003 */
[----:B------:R1:W4:Y:S01]  /*1e280*/  LDL.S16 R178, [R1+0x10] ;  /* 0x0000100001b27983 */ /* 0x0003220000100600 */
[----:B------:R-:W-:Y:S02]  /*1e290*/  @!P1 PRMT R134, R175, 0x5410, RZ ;  /* 0x00005410af869816 */ /* 0x000fe400000000ff */
[----:B------:R-:W-:Y:S01]  /*1e2a0*/  @!P0 PRMT R3, R165, 0x5410, RZ ;  /* 0x00005410a5038816 */ /* 0x000fe200000000ff */
[----:B------:R1:W4:Y:S04]  /*1e2b0*/  LDL.S16 R176, [R1+0xc] ;  /* 0x00000c0001b07983 */ /* 0x0003280000100600 */
[----:B------:R1:W4:Y:S04]  /*1e2c0*/  LDL.S16 R175, [R1+0x8] ;  /* 0x0000080001af7983 */ /* 0x0003280000100600 */
[----:B------:R1:W-:Y:S04]  /*1e2d0*/  ST.E.U16 [R144.64+0x50], R134 ;  /* 0x0000508690007985 */ /* 0x0003e8000c101504 */
[----:B------:R1:W-:Y:S01]  /*1e2e0*/  ST.E.U16 [R144.64+0x52], R3 ;  /* 0x0000520390007985 */ /* 0x0003e2000c101504 */
[----:B---3--:R-:W-:Y:S05]  /*1e2f0*/  IMAD.WIDE.U32 R170, R170, -0x2daee0ad, RZ ;  /* 0xd2511f53aaaa7825 */ /* 0x008fea00078e00ff */
[----:B-1----:R-:W-:Y:S04]  /*1e300*/  LOP3.LUT R134, R171, R249, R172, 0x96, !PT ;  /* 0x000000f9ab867212 */ /* 0x002fe800078e96ac */
[----:B------:R-:W-:Y:S04]  /*1e310*/  LOP3.LUT R3, R134, 0xff, RZ, 0xc0, !PT ;  /* 0x000000ff86037812 */ /* 0x000fe800078ec0ff */
[----:B------:R-:W-:Y:S02]  /*1e320*/  ISETP.GE.U32.AND P0, PT, R221, R3, PT ;  /* 0x00000003dd00720c */ /* 0x000fe40003f06070 */
[C---:B------:R-:W-:Y:S11]  /*1e330*/  PRMT R3, R2.reuse, 0x7632, R3 ;  /* 0x0000763202037816 */ /* 0x040ff60000000003 */
[----:B------:R-:W-:Y:S05]  /*1e340*/  @!P0 HADD2 R169, -R2.H0_H0, -RZ.H0_H0 ;  /* 0xa00000ff02a98230 */ /* 0x000fea0000000900 */
[----:B------:R1:W-:Y:S01]  /*1e350*/  @!P0 STL.S16 [R1+0x18], R169 ;  /* 0x000018a901008387 */ /* 0x0003e20000100600 */
[----:B------:R-:W-:Y:S03]  /*1e360*/  PRMT R141, R169, 0x7610, R141 ;  /* 0x00007610a98d7816 */ /* 0x000fe6000000008d */
[----:B------:R3:W3:Y:S01]  /*1e370*/  LDL.S16 R165, [R1+0x4] ;  /* 0x0000040001a57983 */ /* 0x0006e20000100600 */
[----:B-1----:R-:W-:Y:S02]  /*1e380*/  PRMT R169, R2, 0x5410, R3 ;  /* 0x0000541002a97816 */ /* 0x002fe40000000003 */
[----:B------:R-:W-:Y:S02]  /*1e390*/  @!P0 PRMT R2, R141, 0x5410, RZ ;  /* 0x000054108d028816 */ /* 0x000fe400000000ff */
[----:B------:R1:W3:Y:S04]  /*1e3a0*/  LDL.S16 R141, [R1] ;  /* 0x00000000018d7983 */ /* 0x0002e80000100600 */
[----:B------:R1:W-:Y:S02]  /*1e3b0*/  ST.E.U16 [R222.64+0x60], R2 ;  /* 0x00006002de007985 */ /* 0x0003e4000c101504 */
[----:B-1----:R-:W-:Y:S04]  /*1e3c0*/  LOP3.LUT R2, R134, 0xffff, RZ, 0xc0, !PT ;  /* 0x0000ffff86027812 */ /* 0x002fe800078ec0ff */
        /* <DEDUP_REMOVED lines=8> */
[C---:B------:R-:W-:Y:S02]  /*1e450*/  PRMT R2, R163.reuse, 0x7610, R2 ;  /* 0x00007610a3027816 */ /* 0x040fe40000000002 */
[----:B------:R-:W-:Y:S01]  /*1e460*/  PRMT R134, R163, 0x7632, R134 ;  /* 0x00007632a3867816 */ /* 0x000fe20000000086 */
[----:B--2---:R-:W-:Y:S05]  /*1e470*/  @!P2 HADD2 R180, -R3.H0_H0, -RZ.H0_H0 ;  /* 0xa00000ff03b4a230 */ /* 0x004fea0000000900 */
[----:B------:R-:W-:Y:S01]  /*1e480*/  PRMT R168, R180, 0x7610, R168 ;  /* 0x00007610b4a87816 */ /* 0x000fe200000000a8 */
[----:B------:R-:W-:Y:S03]  /*1e490*/  @!P2 STL.S16 [R1+0x14], R180 ;  /* 0x000014b40100a387 */ /* 0x000fe60000100600 */
[----:B------:R-:W-:Y:S02]  /*1e4a0*/  @!P2 PRMT R3, R168, 0x5410, RZ ;  /* 0x00005410a803a816 */ /* 0x000fe400000000ff */
[----:B------:R-:W-:Y:S03]  /*1e4b0*/  PRMT R168, R2, 0x5410, R134 ;  /* 0x0000541002a87816 */ /* 0x000fe60000000086 */
[----:B------:R1:W-:Y:S02]  /*1e4c0*/  ST.E.U16 [R222.64+0x62], R3 ;  /* 0x00006203de007985 */ /* 0x0003e4000c101504 */
[----:B-1----:R-:W-:Y:S01]  /*1e4d0*/  PRMT R3, R143, 0x7632, R3 ;  /* 0x000076328f037816 */ /* 0x002fe20000000003 */
[----:B----4-:R-:W-:Y:S02]  /*1e4e0*/  @!P1 HADD2 R178, -R2.H0_H0, -RZ.H0_H0 ;  /* 0xa00000ff02b29230 */ /* 0x010fe40000000900 */
[----:B------:R-:W-:Y:S03]  /*1e4f0*/  @!P0 HADD2 R176, -R134.H0_H0, -RZ.H0_H0 ;  /* 0xa00000ff86b08230 */ /* 0x000fe60000000900 */
[----:B------:R-:W-:Y:S01]  /*1e500*/  PRMT R177, R178, 0x7610, R177 ;  /* 0x00007610b2b17816 */ /* 0x000fe200000000b1 */
[----:B------:R-:W-:Y:S03]  /*1e510*/  @!P1 STL.S16 [R1+0x10], R178 ;  /* 0x000010b201009387 */ /* 0x000fe60000100600 */
[----:B------:R-:W-:Y:S01]  /*1e520*/  @!P1 PRMT R2, R177, 0x5410, RZ ;  /* 0x00005410b1029816 */ /* 0x000fe200000000ff */
[----:B------:R-:W-:Y:S01]  /*1e530*/  @!P0 STL.S16 [R1+0xc], R176 ;  /* 0x00000cb001008387 */ /* 0x000fe20000100600 */
[----:B------:R-:W-:Y:S03]  /*1e540*/  PRMT R174, R176, 0x7610, R174 ;  /* 0x00007610b0ae7816 */ /* 0x000fe600000000ae */
[----:B------:R1:W-:Y:S01]  /*1e550*/  ST.E.U16 [R144.64+0x60], R2 ;  /* 0x0000600290007985 */ /* 0x0003e2000c101504 */
[----:B------:R-:W-:Y:S05]  /*1e560*/  @!P0 PRMT R134, R174, 0x5410, RZ ;  /* 0x00005410ae868816 */ /* 0x000fea00000000ff */
[----:B------:R2:W-:Y:S01]  /*1e570*/  ST.E.U16 [R144.64+0x62], R134 ;  /* 0x0000628690007985 */ /* 0x0005e2000c101504 */
[----:B-1----:R-:W-:Y:S04]  /*1e580*/  LOP3.LUT R2, R170, 0xff, RZ, 0xc0, !PT ;  /* 0x000000ffaa027812 */ /* 0x002fe800078ec0ff */
[----:B------:R-:W-:Y:S02]  /*1e590*/  ISETP.GE.U32.AND P1, PT, R221, R2, PT ;  /* 0x00000002dd00720c */ /* 0x000fe40003f26070 */
[C---:B------:R-:W-:Y:S04]  /*1e5a0*/  PRMT R2, R0.reuse, 0x7632, R2 ;  /* 0x0000763200027816 */ /* 0x040fe80000000002 */
[----:B--2---:R-:W-:Y:S07]  /*1e5b0*/  PRMT R134, R0, 0x5410, R2 ;  /* 0x0000541000867816 */ /* 0x004fee0000000002 */
[----:B------:R-:W-:Y:S05]  /*1e5c0*/  @!P1 HADD2 R175, -R0.H0_H0, -RZ.H0_H0 ;  /* 0xa00000ff00af9230 */ /* 0x000fea0000000900 */
[----:B------:R-:W-:Y:S01]  /*1e5d0*/  PRMT R173, R175, 0x7610, R173 ;  /* 0x00007610afad7816 */ /* 0x000fe200000000ad */
[----:B------:R-:W-:Y:S03]  /*1e5e0*/  @!P1 STL.S16 [R1+0x8], R175 ;  /* 0x000008af01009387 */ /* 0x000fe60000100600 */
[----:B------:R-:W-:Y:S02]  /*1e5f0*/  @!P1 PRMT R0, R173, 0x5410, RZ ;  /* 0x00005410ad009816 */ /* 0x000fe400000000ff */
[C---:B------:R-:W-:Y:S03]  /*1e600*/  PRMT R173, R221.reuse, 0x7054, R221 ;  /* 0x00007054ddad7816 */ /* 0x040fe600000000dd */
[----:B------:R1:W-:Y:S02]  /*1e610*/  ST.E.U16 [R222.64+0x70], R0 ;  /* 0x00007000de007985 */ /* 0x0003e4000c101504 */
[----:B-1----:R-:W-:Y:S04]  /*1e620*/  LOP3.LUT R0, R170, 0xffff, RZ, 0xc0, !PT ;  /* 0x0000ffffaa007812 */ /* 0x002fe800078ec0ff */
[----:B------:R-:W-:Y:S04]  /*1e630*/  SHF.R.U32.HI R0, RZ, 0x8, R0 ;  /* 0x00000008ff007819 */ /* 0x000fe80000011600 */
[----:B------:R-:W-:Y:S04]  /*1e640*/  LOP3.LUT R0, R0, 0xffff, RZ, 0xc0, !PT ;  /* 0x0000ffff00007812 */ /* 0x000fe800078ec0ff */
[C---:B------:R-:W-:Y:S02]  /*1e650*/  ISETP.GE.U32.AND P1, PT, R221.reuse, R0, PT ;  /* 0x00000000dd00720c */ /* 0x040fe40003f26070 */
[----:B------:R-:W-:Y:S04]  /*1e660*/  SHF.R.U32.HI R0, RZ, 0x10, R170 ;  /* 0x00000010ff007819 */ /* 0x000fe800000116aa */
[----:B------:R-:W-:Y:S04]  /*1e670*/  LOP3.LUT R0, R0, 0xff, RZ, 0xc0, !PT ;  /* 0x000000ff00007812 */ /* 0x000fe800078ec0ff */
[----:B------:R-:W-:Y:S02]  /*1e680*/  ISETP.GE.U32.AND P0, PT, R221, R0, PT ;  /* 0x00000000dd00720c */ /* 0x000fe40003f06070 */
[----:B------:R-:W-:Y:S01]  /*1e690*/  PRMT R0, R143, 0x7610, R0 ;  /* 0x000076108f007816 */ /* 0x000fe20000000000 */
[----:B---3--:R-:W-:Y:S05]  /*1e6a0*/  @!P1 HADD2 R165, -R2.H0_H0, -RZ.H0_H0 ;  /* 0xa00000ff02a59230 */ /* 0x008fea0000000900 */
[----:B------:R-:W-:Y:S01]  /*1e6b0*/  PRMT R151, R165, 0x7610, R151 ;  /* 0x00007610a5977816 */ /* 0x000fe20000000097 */
[----:B------:R-:W-:Y:S03]  /*1e6c0*/  @!P1 STL.S16 [R1+0x4], R165 ;  /* 0x000004a501009387 */ /* 0x000fe60000100600 */
[----:B------:R-:W-:Y:S01]  /*1e6d0*/  @!P1 PRMT R2, R151, 0x5410, RZ ;  /* 0x0000541097029816 */ /* 0x000fe200000000ff */
[----:B------:R-:W-:Y:S04]  /*1e6e0*/  @!P0 HADD2 R141, -R0.H0_H0, -RZ.H0_H0 ;  /* 0xa00000ff008d8230 */ /* 0x000fe80000000900 */
[----:B------:R1:W-:Y:S01]  /*1e6f0*/  ST.E.U16 [R222.64+0x72], R2 ;  /* 0x00007202de007985 */ /* 0x0003e2000c101504 */
[----:B------:R-:W-:Y:S03]  /*1e700*/  PRMT R140, R141, 0x7610, R140 ;  /* 0x000076108d8c7816 */ /* 0x000fe6000000008c */
[----:B------:R2:W-:Y:S04]  /*1e710*/  @!P0 STL.S16 [R1], R141 ;  /* 0x0000008d01008387 */ /* 0x0005e80000100600 */
[----:B------:R-:W3:Y:S01]  /*1e720*/  LDL R238, [R1+0xf0] ;  /* 0x0000f00001ee7983 */ /* 0x000ee20000100800 */
[----:B-1----:R-:W-:Y:S02]  /*1e730*/  PRMT R2, R0, 0x5410, R3 ;  /* 0x0000541000027816 */ /* 0x002fe40000000003 */
[----:B------:R-:W-:Y:S02]  /*1e740*/  @!P0 PRMT R0, R140, 0x5410, RZ ;  /* 0x000054108c008816 */ /* 0x000fe400000000ff */
[----:B--2---:R-:W-:Y:S02]  /*1e750*/  LOP3.LUT R141, R147, R179, R158, 0x96, !PT ;  /* 0x000000b3938d7212 */ /* 0x004fe400078e969e */
[----:B------:R-:W-:Y:S01]  /*1e760*/  SHF.R.U32.HI R140, RZ, 0x18, R170 ;  /* 0x00000018ff8c7819 */ /* 0x000fe200000116aa */
[----:B------:R1:W-:Y:S03]  /*1e770*/  ST.E.U16 [R144.64+0x70], R0 ;  /* 0x0000700090007985 */ /* 0x0003e6000c101504 */
[----:B------:R-:W-:Y:S02]  /*1e780*/  ISETP.GE.U32.AND P0, PT, R221, R140, PT ;  /* 0x0000008cdd00720c */ /* 0x000fe40003f06070 */
[C---:B------:R-:W-:Y:S11]  /*1e790*/  LOP3.LUT R140, R141.reuse, 0xff, RZ, 0xc0, !PT ;  /* 0x000000ff8d8c7812 */ /* 0x040ff600078ec0ff */
[----:B------:R-:W-:Y:S05]  /*1e7a0*/  @!P0 HADD2 R252, -R3.H0_H0, -RZ.H0_H0 ;  /* 0xa00000ff03fc8230 */ /* 0x000fea0000000900 */
[----:B------:R-:W-:Y:S02]  /*1e7b0*/  @!P0 PRMT R3, R252, 0x5410, RZ ;  /* 0x00005410fc038816 */ /* 0x000fe400000000ff */
[----:B------:R-:W-:Y:S03]  /*1e7c0*/  IADD3 R222, P0, R222, -0x80, RZ ;  /* 0xffffff80dede7810 */ /* 0x000fe60007f1e0ff */
[----:B------:R2:W-:Y:S01]  /*1e7d0*/  ST.E.U16 [R144.64+0x72], R3 ;  /* 0x0000720390007985 */ /* 0x0005e2000c101504 */
[----:B-1----:R-:W-:Y:S02]  /*1e7e0*/  LOP3.LUT R0, R141, 0xffff, RZ, 0xc0, !PT ;  /* 0x0000ffff8d007812 */ /* 0x002fe400078ec0ff */
[----:B------:R-:W-:Y:S01]  /*1e7f0*/  IADD3.X R223, R223, -0x1, RZ, P0, !PT ;  /* 0xffffffffdfdf7810 */ /* 0x000fe200007fe4ff */
[----:B------:R-:W-:Y:S01]  /*1e800*/  LDSM.16.MT88.4 R180, [R194+0x1b800] ;  /* 0x01b80000c2b4783b */ /* 0x000fe20000004200 */
[----:B------:R-:W-:Y:S04]  /*1e810*/  SHF.R.U32.HI R0, RZ, 0x8, R0 ;  /* 0x00000008ff007819 */ /* 0x000fe80000011600 */
[----:B------:R-:W-:Y:S02]  /*1e820*/  PRMT R140, R140, 0x5410, R0 ;  /* 0x000054108c8c7816 */ /* 0x000fe40000000000 */
[--C-:B------:R-:W-:Y:S01]  /*1e830*/  SHF.R.U32.HI R0, RZ, 0x10, R141.reuse ;  /* 0x00000010ff007819 */ /* 0x100fe2000001168d */
[----:B------:R-:W-:Y:S01]  /*1e840*/  LDSM.16.MT88.4 R184, [R196+0x1b800] ;  /* 0x01b80000c4b8783b */ /* 0x000fe20000004200 */
[----:B------:R-:W-:Y:S01]  /*1e850*/  SHF.R.U32.HI R141, RZ, 0x18, R141 ;  /* 0x00000018ff8d7819 */ /* 0x000fe2000001168d */
[--C-:B------:R-:W-:Y:S01]  /*1e860*/  HSET2.LE.AND R140, R140, R173.reuse, PT ;  /* 0x000000ad8c8c7233 */ /* 0x100fe20003803000 */
[----:B------:R-:W-:Y:S04]  /*1e870*/  LOP3.LUT R0, R0, 0xff, RZ, 0xc0, !PT ;  /* 0x000000ff00007812 */ /* 0x000fe800078ec0ff */
[----:B------:R-:W-:Y:S01]  /*1e880*/  PRMT R143, R0, 0x5410, R141 ;  /* 0x00005410008f7816 */ /* 0x000fe2000000008d */
[----:B------:R-:W-:Y:S01]  /*1e890*/  LDSM.16.MT88.4 R188, [R195+0x1b800] ;  /* 0x01b80000c3bc783b */ /* 0x000fe20000004200 */
[C---:B------:R-:W-:Y:S02]  /*1e8a0*/  LOP3.LUT R0, R146.reuse, 0xffff, RZ, 0xc0, !PT ;  /* 0x0000ffff92007812 */ /* 0x040fe400078ec0ff */
[----:B------:R-:W-:Y:S02]  /*1e8b0*/  LOP3.LUT R141, R146, 0xff, RZ, 0xc0, !PT ;  /* 0x000000ff928d7812 */ /* 0x000fe400078ec0ff */
[----:B------:R-:W-:Y:S02]  /*1e8c0*/  SHF.R.U32.HI R0, RZ, 0x8, R0 ;  /* 0x00000008ff007819 */ /* 0x000fe40000011600 */
[----:B------:R-:W-:Y:S02]  /*1e8d0*/  LOP3.LUT R140, R142, R140, RZ, 0xc0, !PT ;  /* 0x0000008c8e8c7212 */ /* 0x000fe400078ec0ff */
[----:B------:R-:W-:Y:S01]  /*1e8e0*/  PRMT R142, R141, 0x5410, R0 ;  /* 0x000054108d8e7816 */ /* 0x000fe20000000000 */
[--C-:B------:R-:W-:Y:S01]  /*1e8f0*/  HSET2.LE.AND R141, R143, R173.reuse, PT ;  /* 0x000000ad8f8d7233 */ /* 0x100fe20003803000 */
        /* <DEDUP_REMOVED lines=9> */
[----:B------:R-:W-:Y:S02]  /*1e990*/  LOP3.LUT R0, R155, R249, R162, 0x96, !PT ;  /* 0x000000f99b007212 */ /* 0x000fe400078e96a2 */
[----:B--2---:R-:W-:Y:S02]  /*1e9a0*/  LOP3.LUT R3, R154, 0xffff, RZ, 0xc0, !PT ;  /* 0x0000ffff9a037812 */ /* 0x004fe400078ec0ff */
[----:B------:R-:W-:Y:S02]  /*1e9b0*/  LOP3.LUT R143, R148, R143, RZ, 0xc0, !PT ;  /* 0x0000008f948f7212 */ /* 0x000fe400078ec0ff */
[----:B------:R-:W2:Y:S01]  /*1e9c0*/  LDSM.16.MT88.4 R148, [R194+0x18000] ;  /* 0x01800000c294783b */ /* 0x000ea20000004200 */
[----:B------:R-:W-:Y:S02]  /*1e9d0*/  LOP3.LUT R155, R154, 0xff, RZ, 0xc0, !PT ;  /* 0x000000ff9a9b7812 */ /* 0x000fe400078ec0ff */
[----:B------:R-:W-:Y:S04]  /*1e9e0*/  SHF.R.U32.HI R3, RZ, 0x8, R3 ;  /* 0x00000008ff037819 */ /* 0x000fe80000011603 */
[----:B------:R-:W-:Y:S02]  /*1e9f0*/  PRMT R155, R155, 0x5410, R3 ;  /* 0x000054109b9b7816 */ /* 0x000fe40000000003 */
[----:B------:R-:W-:Y:S04]  /*1ea00*/  LOP3.LUT R3, R0, 0xffff, RZ, 0xc0, !PT ;  /* 0x0000ffff00037812 */ /* 0x000fe800078ec0ff */
[----:B------:R-:W-:Y:S01]  /*1ea10*/  SHF.R.U32.HI R3, RZ, 0x8, R3 ;  /* 0x00000008ff037819 */ /* 0x000fe20000011603 */
        /* <DEDUP_REMOVED lines=21> */
[C---:B--2---:R-:W-:Y:S01]  /*1eb70*/  HMMA.16816.F32 R60, R140.reuse, R148, R60 ;  /* 0x000000948c3c723c */ /* 0x044fe2000000183c */
[----:B---3--:R-:W-:Y:S07]  /*1eb80*/  ISETP.GT.AND P1, PT, R236, R238, PT ;  /* 0x000000eeec00720c */ /* 0x008fee0003f24270 */
        /* <DEDUP_REMOVED lines=20> */
[C---:B-1----:R-:W-:Y:S07]  /*1ecd0*/  HMMA.16816.F32 R116, R140.reuse, R144, R116 ;  /* 0x000000908c74723c */ /* 0x042fee0000001874 */
[--C-:B------:R-:W-:Y:S01]  /*1ece0*/  SHF.R.U32.HI R144, RZ, 0x10, R154.reuse ;  /* 0x00000010ff907819 */ /* 0x100fe2000001169a */
[C---:B------:R-:W-:Y:S01]  /*1ecf0*/  HMMA.16816.F32 R120, R140.reuse, R146, R120 ;  /* 0x000000928c78723c */ /* 0x040fe20000001878 */
[----:B------:R-:W-:Y:S07]  /*1ed00*/  SHF.R.U32.HI R154, RZ, 0x18, R154 ;  /* 0x00000018ff9a7819 */ /* 0x000fee000001169a */
[C---:B--2---:R-:W-:Y:S07]  /*1ed10*/  HMMA.16816.F32 R124, R140.reuse, R148, R124 ;  /* 0x000000948c7c723c */ /* 0x044fee000000187c */
[----:B------:R-:W-:Y:S01]  /*1ed20*/  LOP3.LUT R148, R144, 0xff, RZ, 0xc0, !PT ;  /* 0x000000ff90947812 */ /* 0x000fe200078ec0ff */
[----:B------:R-:W-:Y:S01]  /*1ed30*/  HMMA.16816.F32 R128, R140, R150, R128 ;  /* 0x000000968c80723c */ /* 0x000fe20000001880 */
[----:B------:R-:W1:Y:S03]  /*1ed40*/  LDSM.16.MT88.4 R144, [R193+0x18800] ;  /* 0x01880000c190783b */ /* 0x000e660000004200 */
[----:B------:R-:W-:Y:S02]  /*1ed50*/  PRMT R154, R148, 0x5410, R154 ;  /* 0x00005410949a7816 */ /* 0x000fe4000000009a */
[----:B------:R-:W-:Y:S01]  /*1ed60*/  LOP3.LUT R148, R0, 0xff, RZ, 0xc0, !PT ;  /* 0x000000ff00947812 */ /* 0x000fe200078ec0ff */
[--C-:B------:R-:W-:Y:S02]  /*1ed70*/  HSET2.LE.AND R142, R155, R173.reuse, PT ;  /* 0x000000ad9b8e7233 */ /* 0x100fe40003803000 */
[--C-:B------:R-:W-:Y:S03]  /*1ed80*/  HSET2.LE.AND R143, R154, R173.reuse, PT ;  /* 0x000000ad9a8f7233 */ /* 0x100fe60003803000 */
[----:B------:R-:W-:Y:S02]  /*1ed90*/  PRMT R149, R148, 0x5410, R3 ;  /* 0x0000541094957816 */ /* 0x000fe40000000003 */
[--C-:B------:R-:W-:Y:S02]  /*1eda0*/  SHF.R.U32.HI R148, RZ, 0x10, R0.reuse ;  /* 0x00000010ff947819 */ /* 0x100fe40000011600 */
[----:B------:R-:W-:Y:S01]  /*1edb0*/  SHF.R.U32.HI R3, RZ, 0x18, R0 ;  /* 0x00000018ff037819 */ /* 0x000fe20000011600 */
[--C-:B------:R-:W-:Y:S01]  /*1edc0*/  HSET2.LE.AND R140, R149, R173.reuse, PT ;  /* 0x000000ad958c7233 */ /* 0x100fe20003803000 */
[----:B------:R-:W-:Y:S02]  /*1edd0*/  LOP3.LUT R0, R148, 0xff, RZ, 0xc0, !PT ;  /* 0x000000ff94007812 */ /* 0x000fe400078ec0ff */
[----:B------:R-:W2:Y:S01]  /*1ede0*/  LDSM.16.MT88.4 R148, [R194+0x18800] ;  /* 0x01880000c294783b */ /* 0x000ea20000004200 */
[----:B------:R-:W-:Y:S02]  /*1edf0*/  LOP3.LUT R142, R157, R142, RZ, 0xc0, !PT ;  /* 0x0000008e9d8e7212 */ /* 0x000fe400078ec0ff */
[----:B------:R-:W-:Y:S02]  /*1ee00*/  PRMT R0, R0, 0x5410, R3 ;  /* 0x0000541000007816 */ /* 0x000fe40000000003 */
[----:B------:R-:W-:Y:S02]  /*1ee10*/  LOP3.LUT R140, R153, R140, RZ, 0xc0, !PT ;  /* 0x0000008c998c7212 */ /* 0x000fe400078ec0ff */
[----:B------:R-:W-:Y:S01]  /*1ee20*/  LOP3.LUT R143, R156, R143, RZ, 0xc0, !PT ;  /* 0x0000008f9c8f7212 */ /* 0x000fe200078ec0ff */
[--C-:B------:R-:W-:Y:S01]  /*1ee30*/  HSET2.LE.AND R141, R0, R173.reuse, PT ;  /* 0x000000ad008d7233 */ /* 0x100fe20003803000 */
[----:B------:R-:W-:Y:S01]  /*1ee40*/  LDSM.16.MT88.4 R156, [R195+0x18800] ;  /* 0x01880000c39c783b */ /* 0x000fe20000004200 */
[----:B------:R-:W-:Y:S03]  /*1ee50*/  LOP3.LUT R0, R161, R179, R166, 0x96, !PT ;  /* 0x000000b3a1007212 */ /* 0x000fe600078e96a6 */
[----:B------:R-:W-:Y:S02]  /*1ee60*/  LOP3.LUT R141, R152, R141, RZ, 0xc0, !PT ;  /* 0x0000008d988d7212 */ /* 0x000fe400078ec0ff */
[----:B------:R-:W-:Y:S02]  /*1ee70*/  LOP3.LUT R3, R0, 0xff, RZ, 0xc0, !PT ;  /* 0x000000ff00037812 */ /* 0x000fe400078ec0ff */
[----:B------:R-:W3:Y:S03]  /*1ee80*/  LDSM.16.MT88.4 R152, [R196+0x18800] ;  /* 0x01880000c498783b */ /* 0x000ee60000004200 */
[C---:B-1----:R-:W-:Y:S05]  /*1ee90*/  HMMA.16816.F32 R4, R140.reuse, R144, R4 ;  /* 0x000000908c04723c */ /* 0x042fea0000001804 */
[----:B------:R-:W-:Y:S03]  /*1eea0*/  LDSM.16.MT88.4 R176, [R193+0x1b800] ;  /* 0x01b80000c1b0783b */ /* 0x000fe60000004200 */
[C---:B------:R-:W-:Y:S05]  /*1eeb0*/  HMMA.16816.F32 R8, R140.reuse, R146, R8 ;  /* 0x000000928c08723c */ /* 0x040fea0000001808 */
[----:B------:R-:W1:Y:S03]  /*1eec0*/  LDSM.16.MT88.4 R144, [R193+0x1a800] ;  /* 0x01a80000c190783b */ /* 0x000e660000004200 */
        /* <DEDUP_REMOVED lines=33> */
[C---:B---3--:R-:W-:Y:S07]  /*1f0e0*/  HMMA.16816.F32 R100, R140.reuse, R156, R100 ;  /* 0x0000009c8c64723c */ /* 0x048fee0000001864 */
[C---:B------:R-:W-:Y:S01]  /*1f0f0*/  LOP3.LUT R156, R160.reuse, 0xff, RZ, 0xc0, !PT ;  /* 0x000000ffa09c7812 */ /* 0x040fe200078ec0ff */
[C---:B------:R-:W-:Y:S08]  /*1f100*/  HMMA.16816.F32 R104, R140.reuse, R158, R104 ;  /* 0x0000009e8c68723c */ /* 0x040ff00000001868 */
[C---:B-1----:R-:W-:Y:S08]  /*1f110*/  HMMA.16816.F32 R108, R140.reuse, R144, R108 ;  /* 0x000000908c6c723c */ /* 0x042ff0000000186c */
[C---:B------:R-:W-:Y:S01]  /*1f120*/  HMMA.16816.F32 R112, R140.reuse, R146, R112 ;  /* 0x000000928c70723c */ /* 0x040fe20000001870 */
[----:B------:R-:W1:Y:S07]  /*1f130*/  LDSM.16.MT88.4 R144, [R193+0x19000] ;  /* 0x01900000c190783b */ /* 0x000e6e0000004200 */
[C---:B------:R-:W-:Y:S07]  /*1f140*/  HMMA.16816.F32 R116, R140.reuse, R148, R116 ;  /* 0x000000948c74723c */ /* 0x040fee0000001874 */
[----:B------:R-:W-:Y:S01]  /*1f150*/  LOP3.LUT R149, R160, 0xffff, RZ, 0xc0, !PT ;  /* 0x0000ffffa0957812 */ /* 0x000fe200078ec0ff */
[C---:B------:R-:W-:Y:S01]  /*1f160*/  HMMA.16816.F32 R120, R140.reuse, R150, R120 ;  /* 0x000000968c78723c */ /* 0x040fe20000001878 */
[----:B------:R-:W-:Y:S04]  /*1f170*/  LOP3.LUT R148, R0, 0xffff, RZ, 0xc0, !PT ;  /* 0x0000ffff00947812 */ /* 0x000fe800078ec0ff */
[----:B------:R-:W-:Y:S02]  /*1f180*/  SHF.R.U32.HI R148, RZ, 0x8, R148 ;  /* 0x00000008ff947819 */ /* 0x000fe40000011694 */
[--C-:B------:R-:W-:Y:S01]  /*1f190*/  SHF.R.U32.HI R150, RZ, 0x10, R160.reuse ;  /* 0x00000010ff967819 */ /* 0x100fe200000116a0 */
[C---:B--2---:R-:W-:Y:S01]  /*1f1a0*/  HMMA.16816.F32 R124, R140.reuse, R152, R124 ;  /* 0x000000988c7c723c */ /* 0x044fe2000000187c */
[----:B------:R-:W-:Y:S06]  /*1f1b0*/  SHF.R.U32.HI R160, RZ, 0x18, R160 ;  /* 0x00000018ffa07819 */ /* 0x000fec00000116a0 */
[----:B------:R-:W-:Y:S01]  /*1f1c0*/  PRMT R152, R3, 0x5410, R148 ;  /* 0x0000541003987816 */ /* 0x000fe20000000094 */
[----:B------:R-:W-:Y:S01]  /*1f1d0*/  HMMA.16816.F32 R128, R140, R154, R128 ;  /* 0x0000009a8c80723c */ /* 0x000fe20000001880 */
[--C-:B------:R-:W-:Y:S03]  /*1f1e0*/  SHF.R.U32.HI R3, RZ, 0x10, R0.reuse ;  /* 0x00000010ff037819 */ /* 0x100fe60000011600 */
[----:B------:R-:W-:Y:S02]  /*1f1f0*/  SHF.R.U32.HI R0, RZ, 0x18, R0 ;  /* 0x00000018ff007819 */ /* 0x000fe40000011600 */
[----:B------:R-:W-:Y:S01]  /*1f200*/  LOP3.LUT R3, R3, 0xff, RZ, 0xc0, !PT ;  /* 0x000000ff03037812 */ /* 0x000fe200078ec0ff */
[--C-:B------:R-:W-:Y:S01]  /*1f210*/  HSET2.LE.AND R140, R152, R173.reuse, PT ;  /* 0x000000ad988c7233 */ /* 0x100fe20003803000 */
[----:B------:R-:W-:Y:S01]  /*1f220*/  SHF.R.U32.HI R141, RZ, 0x8, R149 ;  /* 0x00000008ff8d7819 */ /* 0x000fe20000011695 */
[----:B------:R-:W-:Y:S03]  /*1f230*/  LDSM.16.MT88.4 R152, [R196+0x19000] ;  /* 0x01900000c498783b */ /* 0x000fe60000004200 */
[----:B------:R-:W-:Y:S02]  /*1f240*/  LOP3.LUT R142, R150, 0xff, RZ, 0xc0, !PT ;  /* 0x000000ff968e7812 */ /* 0x000fe400078ec0ff */
[----:B------:R-:W-:Y:S02]  /*1f250*/  PRMT R141, R156, 0x5410, R141 ;  /* 0x000054109c8d7816 */ /* 0x000fe4000000008d */
[----:B------:R-:W-:Y:S01]  /*1f260*/  PRMT R143, R142, 0x5410, R160 ;  /* 0x000054108e8f7816 */ /* 0x000fe200000000a0 */
[----:B------:R-:W2:Y:S01]  /*1f270*/  LDSM.16.MT88.4 R148, [R194+0x19000] ;  /* 0x01900000c294783b */ /* 0x000ea20000004200 */
[----:B------:R-:W-:Y:S01]  /*1f280*/  PRMT R3, R3, 0x5410, R0 ;  /* 0x0000541003037816 */ /* 0x000fe20000000000 */
[--C-:B------:R-:W-:Y:S01]  /*1f290*/  HSET2.LE.AND R142, R141, R173.reuse, PT ;  /* 0x000000ad8d8e7233 */ /* 0x100fe20003803000 */
[----:B------:R-:W-:Y:S01]  /*1f2a0*/  LOP3.LUT R140, R139, R140, RZ, 0xc0, !PT ;  /* 0x0000008c8b8c7212 */ /* 0x000fe200078ec0ff */
[--C-:B------:R-:W-:Y:S01]  /*1f2b0*/  HSET2.LE.AND R143, R143, R173.reuse, PT ;  /* 0x000000ad8f8f7233 */ /* 0x100fe20003803000 */
[----:B------:R-:W-:Y:S01]  /*1f2c0*/  LOP3.LUT R0, R171, R249, R172, 0x96, !PT ;  /* 0x000000f9ab007212 */ /* 0x000fe200078e96ac */
[--C-:B------:R-:W-:Y:S01]  /*1f2d0*/  HSET2.LE.AND R141, R3, R173.reuse, PT ;  /* 0x000000ad038d7233 */ /* 0x100fe20003803000 */
[----:B------:R-:W-:Y:S01]  /*1f2e0*/  LOP3.LUT R142, R138, R142, RZ, 0xc0, !PT ;  /* 0x0000008e8a8e7212 */ /* 0x000fe200078ec0ff */
[----:B------:R-:W3:Y:S01]  /*1f2f0*/  LDSM.16.MT88.4 R156, [R195+0x19000] ;  /* 0x01900000c39c783b */ /* 0x000ee20000004200 */
[----:B------:R-:W-:Y:S02]  /*1f300*/  LOP3.LUT R143, R135, R143, RZ, 0xc0, !PT ;  /* 0x0000008f878f7212 */ /* 0x000fe400078ec0ff */
[----:B------:R-:W-:Y:S02]  /*1f310*/  LOP3.LUT R141, R164, R141, RZ, 0xc0, !PT ;  /* 0x0000008da48d7212 */ /* 0x000fe400078ec0ff */
[----:B------:R-:W-:Y:S02]  /*1f320*/  LOP3.LUT R138, R170, 0xffff, RZ, 0xc0, !PT ;  /* 0x0000ffffaa8a7812 */ /* 0x000fe400078ec0ff */
[----:B------:R-:W-:Y:S01]  /*1f330*/  LOP3.LUT R3, R0, 0xffff, RZ, 0xc0, !PT ;  /* 0x0000ffff00037812 */ /* 0x000fe200078ec0ff */
[----:B------:R-:W4:Y:S01]  /*1f340*/  LDSM.16.MT88.4 R160, [R193+0x1b000] ;  /* 0x01b00000c1a0783b */ /* 0x000f220000004200 */
[----:B------:R-:W-:Y:S01]  /*1f350*/  SHF.R.U32.HI R138, RZ, 0x8, R138 ;  /* 0x00000008ff8a7819 */ /* 0x000fe2000001168a */
[C---:B-1----:R-:W-:Y:S01]  /*1f360*/  HMMA.16816.F32 R4, R140.reuse, R144, R4 ;  /* 0x000000908c04723c */ /* 0x042fe20000001804 */
[----:B------:R-:W-:Y:S02]  /*1f370*/  SHF.R.U32.HI R3, RZ, 0x8, R3 ;  /* 0x00000008ff037819 */ /* 0x000fe40000011603 */
[----:B------:R-:W-:Y:S02]  /*1f380*/  SHF.R.U32.HI R135, RZ, 0x10, R170 ;  /* 0x00000010ff877819 */ /* 0x000fe400000116aa */
[----:B------:R-:W-:Y:S01]  /*1f390*/  SHF.R.U32.HI R139, RZ, 0x10, R0 ;  /* 0x00000010ff8b7819 */ /* 0x000fe20000011600 */
[----:B------:R-:W1:Y:S01]  /*1f3a0*/  LDSM.16.MT88.4 R164, [R194+0x1b000] ;  /* 0x01b00000c2a4783b */ /* 0x000e620000004200 */
[----:B------:R-:W-:Y:S01]  /*1f3b0*/  LOP3.LUT R135, R135, 0xff, RZ, 0xc0, !PT ;  /* 0x000000ff87877812 */ /* 0x000fe200078ec0ff */
[C---:B------:R-:W-:Y:S01]  /*1f3c0*/  HMMA.16816.F32 R8, R140.reuse, R146, R8 ;  /* 0x000000928c08723c */ /* 0x040fe20000001808 */
[----:B------:R-:W-:Y:S05]  /*1f3d0*/  LOP3.LUT R139, R139, 0xff, RZ, 0xc0, !PT ;  /* 0x000000ff8b8b7812 */ /* 0x000fea00078ec0ff */
[----:B------:R-:W1:Y:S02]  /*1f3e0*/  LDSM.16.MT88.4 R144, [R196+0x1b000] ;  /* 0x01b00000c490783b */ /* 0x000e640000004200 */
        /* <DEDUP_REMOVED lines=28> */
[C---:B------:R-:W-:Y:S08]  /*1f5b0*/  HMMA.16816.F32 R88, R140.reuse, R162, R88 ;  /* 0x000000a28c58723c */ /* 0x040ff00000001858 */
[C---:B-1----:R-:W-:Y:S07]  /*1f5c0*/  HMMA.16816.F32 R92, R140.reuse, R144, R92 ;  /* 0x000000908c5c723c */ /* 0x042fee000000185c */
[----:B------:R-:W-:Y:S01]  /*1f5d0*/  LOP3.LUT R145, R170, 0xff, RZ, 0xc0, !PT ;  /* 0x000000ffaa917812 */ /* 0x000fe200078ec0ff */
[C---:B------:R-:W-:Y:S01]  /*1f5e0*/  HMMA.16816.F32 R96, R140.reuse, R146, R96 ;  /* 0x000000928c60723c */ /* 0x040fe20000001860 */
[----:B------:R-:W-:Y:S03]  /*1f5f0*/  LOP3.LUT R144, R0, 0xff, RZ, 0xc0, !PT ;  /* 0x000000ff00907812 */ /* 0x000fe600078ec0ff */
[----:B------:R-:W-:Y:S02]  /*1f600*/  PRMT R138, R145, 0x5410, R138 ;  /* 0x00005410918a7816 */ /* 0x000fe4000000008a */
[----:B------:R-:W-:Y:S02]  /*1f610*/  PRMT R3, R144, 0x5410, R3 ;  /* 0x0000541090037816 */ /* 0x000fe40000000003 */
[C---:B--2---:R-:W-:Y:S01]  /*1f620*/  HMMA.16816.F32 R100, R140.reuse, R148, R100 ;  /* 0x000000948c64723c */ /* 0x044fe20000001864 */
[----:B------:R-:W1:Y:S03]  /*1f630*/  LDSM.16.MT88.4 R144, [R193+0x19800] ;  /* 0x01980000c190783b */ /* 0x000e660000004200 */
[----:B------:R-:W-:Y:S01]  /*1f640*/  SHF.R.U32.HI R170, RZ, 0x18, R170 ;  /* 0x00000018ffaa7819 */ /* 0x000fe200000116aa */
[--C-:B------:R-:W-:Y:S01]  /*1f650*/  HSET2.LE.AND R174, R138, R173.reuse, PT ;  /* 0x000000ad8aae7233 */ /* 0x100fe20003803000 */
[----:B------:R-:W-:Y:S01]  /*1f660*/  SHF.R.U32.HI R0, RZ, 0x18, R0 ;  /* 0x00000018ff007819 */ /* 0x000fe20000011600 */
[--C-:B------:R-:W-:Y:S01]  /*1f670*/  HSET2.LE.AND R172, R3, R173.reuse, PT ;  /* 0x000000ad03ac7233 */ /* 0x100fe20003803000 */
[C---:B------:R-:W-:Y:S01]  /*1f680*/  HMMA.16816.F32 R104, R140.reuse, R150, R104 ;  /* 0x000000968c68723c */ /* 0x040fe20000001868 */
[----:B------:R-:W-:Y:S03]  /*1f690*/  LDSM.16.MT88.4 R148, [R196+0x19800] ;  /* 0x01980000c494783b */ /* 0x000fe60000004200 */
[----:B------:R-:W-:Y:S01]  /*1f6a0*/  PRMT R135, R135, 0x5410, R170 ;  /* 0x0000541087877816 */ /* 0x000fe200000000aa */
[----:B------:R-:W-:Y:S01]  /*1f6b0*/  IMAD.MOV.U32 R3, RZ, RZ, R133 ;  /* 0x000000ffff037224 */ /* 0x000fe200078e0085 */
[----:B------:R-:W-:Y:S02]  /*1f6c0*/  LOP3.LUT R172, R169, R172, RZ, 0xc0, !PT ;  /* 0x000000aca9ac7212 */ /* 0x000fe400078ec0ff */
[C---:B------:R-:W-:Y:S01]  /*1f6d0*/  HMMA.16816.F32 R108, R140.reuse, R152, R108 ;  /* 0x000000988c6c723c */ /* 0x040fe2000000186c */
[----:B------:R-:W-:Y:S03]  /*1f6e0*/  LOP3.LUT R174, R134, R174, RZ, 0xc0, !PT ;  /* 0x000000ae86ae7212 */ /* 0x000fe600078ec0ff */
[--C-:B------:R-:W-:Y:S01]  /*1f6f0*/  HSET2.LE.AND R175, R135, R173.reuse, PT ;  /* 0x000000ad87af7233 */ /* 0x100fe20003803000 */
[----:B------:R-:W-:Y:S01]  /*1f700*/  PRMT R0, R139, 0x5410, R0 ;  /* 0x000054108b007816 */ /* 0x000fe20000000000 */
[----:B------:R-:W-:Y:S02]  /*1f710*/  IMAD.MOV.U32 R135, RZ, RZ, R236 ;  /* 0x000000ffff877224 */ /* 0x000fe400078e00ec */
[C---:B------:R-:W-:Y:S01]  /*1f720*/  HMMA.16816.F32 R112, R140.reuse, R154, R112 ;  /* 0x0000009a8c70723c */ /* 0x040fe20000001870 */
[----:B------:R-:W-:Y:S03]  /*1f730*/  LOP3.LUT R175, R2, R175, RZ, 0xc0, !PT ;  /* 0x000000af02af7212 */ /* 0x000fe600078ec0ff */
[----:B------:R-:W-:Y:S01]  /*1f740*/  HSET2.LE.AND R173, R0, R173, PT ;  /* 0x000000ad00ad7233 */ /* 0x000fe20003803000 */
[----:B------:R-:W-:Y:S03]  /*1f750*/  IMAD.MOV.U32 R134, RZ, RZ, R132 ;  /* 0x000000ffff867224 */ /* 0x000fe600078e0084 */
[C---:B---3--:R-:W-:Y:S01]  /*1f760*/  HMMA.16816.F32 R116, R140.reuse, R156, R116 ;  /* 0x0000009c8c74723c */ /* 0x048fe20000001874 */
[----:B------:R-:W-:Y:S07]  /*1f770*/  LOP3.LUT R173, R168, R173, RZ, 0xc0, !PT ;  /* 0x000000ada8ad7212 */ /* 0x000fee00078ec0ff */
[C---:B------:R-:W-:Y:S01]  /*1f780*/  HMMA.16816.F32 R120, R140.reuse, R158, R120 ;  /* 0x0000009e8c78723c */ /* 0x040fe20000001878 */
[----:B------:R-:W2:Y:S07]  /*1f790*/  LDSM.16.MT88.4 R156, [R194+0x19800] ;  /* 0x01980000c29c783b */ /* 0x000eae0000004200 */
[C---:B------:R-:W-:Y:S08]  /*1f7a0*/  HMMA.16816.F32 R124, R140.reuse, R164, R124 ;  /* 0x000000a48c7c723c */ /* 0x040ff0000000187c */
[----:B------:R-:W-:Y:S01]  /*1f7b0*/  HMMA.16816.F32 R128, R140, R166, R128 ;  /* 0x000000a68c80723c */ /* 0x000fe20000001880 */
[----:B------:R-:W3:Y:S07]  /*1f7c0*/  LDSM.16.MT88.4 R140, [R195+0x19800] ;  /* 0x01980000c38c783b */ /* 0x000eee0000004200 */
[C---:B-1----:R-:W-:Y:S01]  /*1f7d0*/  HMMA.16816.F32 R168, R172.reuse, R144, R4 ;  /* 0x00000090aca8723c */ /* 0x042fe20000001804 */
[----:B------:R-:W1:Y:S07]  /*1f7e0*/  LDSM.16.MT88.4 R4, [R193+0x1d800] ;  /* 0x01d80000c104783b */ /* 0x000e6e0000004200 */
[C---:B------:R-:W-:Y:S01]  /*1f7f0*/  HMMA.16816.F32 R164, R172.reuse, R146, R8 ;  /* 0x00000092aca4723c */ /* 0x040fe20000001808 */
[----:B------:R-:W4:Y:S07]  /*1f800*/  LDSM.16.MT88.4 R8, [R194+0x1d800] ;  /* 0x01d80000c208783b */ /* 0x000f2e0000004200 */
[C---:B--2---:R-:W-:Y:S01]  /*1f810*/  HMMA.16816.F32 R160, R172.reuse, R156, R12 ;  /* 0x0000009caca0723c */ /* 0x044fe2000000180c */
[----:B------:R-:W2:Y:S07]  /*1f820*/  LDSM.16.MT88.4 R12, [R196+0x1d800] ;  /* 0x01d80000c40c783b */ /* 0x000eae0000004200 */
[C---:B------:R-:W-:Y:S01]  /*1f830*/  HMMA.16816.F32 R156, R172.reuse, R158, R16 ;  /* 0x0000009eac9c723c */ /* 0x040fe20000001810 */
[----:B------:R-:W1:Y:S07]  /*1f840*/  LDSM.16.MT88.4 R16, [R195+0x1d800] ;  /* 0x01d80000c310783b */ /* 0x000e6e0000004200 */
[C---:B------:R-:W-:Y:S01]  /*1f850*/  HMMA.16816.F32 R152, R172.reuse, R148, R20 ;  /* 0x00000094ac98723c */ /* 0x040fe20000001814 */
[----:B------:R-:W1:Y:S07]  /*1f860*/  LDSM.16.MT88.4 R20, [R193+0x1f800] ;  /* 0x01f80000c114783b */ /* 0x000e6e0000004200 */
[C---:B------:R-:W-:Y:S01]  /*1f870*/  HMMA.16816.F32 R148, R172.reuse, R150, R24 ;  /* 0x00000096ac94723c */ /* 0x040fe20000001818 */
[----:B------:R-:W1:Y:S07]  /*1f880*/  LDSM.16.MT88.4 R24, [R194+0x1f800] ;  /* 0x01f80000c218783b */ /* 0x000e6e0000004200 */
[C---:B---3--:R-:W-:Y:S01]  /*1f890*/  HMMA.16816.F32 R144, R172.reuse, R140, R28 ;  /* 0x0000008cac90723c */ /* 0x048fe2000000181c */
[----:B------:R-:W3:Y:S07]  /*1f8a0*/  LDSM.16.MT88.4 R28, [R196+0x1f800] ;  /* 0x01f80000c41c783b */ /* 0x000eee0000004200 */
[C---:B------:R-:W-:Y:S01]  /*1f8b0*/  HMMA.16816.F32 R140, R172.reuse, R142, R32 ;  /* 0x0000008eac8c723c */ /* 0x040fe20000001820 */
[----:B------:R-:W1:Y:S07]  /*1f8c0*/  LDSM.16.MT88.4 R32, [R195+0x1f800] ;  /* 0x01f80000c320783b */ /* 0x000e6e0000004200 */
        /* <DEDUP_REMOVED lines=23> */
[----:B------:R-:W-:Y:S01]  /*1fa40*/  HMMA.16816.F32 R128, R172, R34, R128 ;  /* 0x00000022ac80723c */ /* 0x000fe20000001880 */
[----:B------:R-:W-:-:S07]  /*1fa50*/  @P1 BRA `(.L_x_1949) ;  /* 0xffff98e000001947 */ /* 0x000fce000383ffff */
.L_x_1946:
[----:B------:R-:W-:Y:S02]  /*1fa60*/  @!UPT UIADD3 URZ, URZ, URZ, URZ ;  /* 0x0000003f3f3ff290 */ /* 0x000fe4000fffe03f */
[----:B-----5:R1:W5:Y:S04]  /*1fa70*/  LD.E R181, [R136.64+0xd8] ;  /* 0x0000d80488b57980 */ /* 0x020368000c101900 */
[----:B------:R1:W5:Y:S01]  /*1fa80*/  LD.E R5, [R136.64+0x17c] ;  /* 0x00017c0488057980 */ /* 0x000362000c101900 */
[----:B------:R-:W-:-:S02]  /*1fa90*/  MOV R8, 0x1f ;  /* 0x0000001f00087802 */ /* 0x000fc40000000f00 */
[----:B------:R-:W-:Y:S01]  /*1faa0*/  MOV R7, 0xffffffff ;  /* 0xffffffff00077802 */ /* 0x000fe20000000f00 */
[----:B------:R-:W-:Y:S06]  /*1fab0*/  BRA.DIV ~URZ, `(.L_x_1950) ;  /* 0x000022627f007947 */ /* 0x000fec000b800000 */
[----:B------:R-:W2:Y:S04]  /*1fac0*/  LDL R2, [R1+0xbc] ;  /* 0x0000bc0001027983 */ /* 0x000ea80000100800 */
[----:B--2---:R2:W3:Y:S02]  /*1fad0*/  SHFL.BFLY PT, R0, R2, 0x2, 0x1f ;  /* 0x0c401f0002007f89 */ /* 0x0044e400000e0000 */
.L_x_1965:
[----:B--2---:R-:W2:Y:S02]  /*1fae0*/  LDL.LU R2, [R1+0xbc] ;  /* 0x0000bc0001027983 */ /* 0x004ea40000300800 */
[----:B--23--:R-:W-:Y:S01]  /*1faf0*/  FADD.FTZ R0, R0, R2 ;  /* 0x0000000200007221 */ /* 0x00cfe20000010000 */
[----:B------:R-:W-:Y:S05]  /*1fb00*/  BRA.DIV ~URZ, `(.L_x_1951) ;  /* 0x000022727f007947 */ /* 0x000fea000b800000 */
[----:B------:R-:W2:Y:S04]  /*1fb10*/  LDL.LU R6, [R1+0xc0] ;  /* 0x0000c00001067983 */ /* 0x000ea80000300800 */
[----:B------:R-:W3:Y:S02]  /*1fb20*/  SHFL.BFLY PT, R3, R0, 0x1, 0x1f ;  /* 0x0c201f0000037f89 */ /* 0x000ee400000e0000 */
[----:B---3--:R-:W-:-:S02]  /*1fb30*/  FADD.FTZ R135, R0, R3 ;  /* 0x0000000300877221 */ /* 0x008fc40000010000 */
[----:B--2---:R-:W2:Y:S02]  /*1fb40*/  SHFL.BFLY PT, R4, R6, 0x2, 0x1f ;  /* 0x0c401f0006047f89 */ /* 0x004ea400000e0000 */
[----:B--2---:R-:W-:-:S05]  /*1fb50*/  FADD.FTZ R4, R4, R6 ;  /* 0x0000000604047221 */ /* 0x004fca0000010000 */
[----:B------:R2:W3:Y:S02]  /*1fb60*/  SHFL.BFLY PT, R2, R4, 0x1, 0x1f ;  /* 0x0c201f0004027f89 */ /* 0x0004e400000e0000 */
.L_x_1966:
[----:B------:R-:W4:Y:S01]  /*1fb70*/  LDL R185, [R1+0x110] ;  /* 0x0001100001b97983 */ /* 0x000f220000100800 */
[----:B------:R-:W-:Y:S01]  /*1fb80*/  FSETP.NE.FTZ.AND P3, PT, R135, RZ, PT ;  /* 0x000000ff8700720b */ /* 0x000fe20003f75000 */
[----:B---3--:R-:W-:Y:S01]  /*1fb90*/  FADD.FTZ R134, R2, R4 ;  /* 0x0000000402867221 */ /* 0x008fe20000010000 */
[----:B------:R-:W-:Y:S02]  /*1fba0*/  MOV R2, 0x3f800000 ;  /* 0x3f80000000027802 */ /* 0x000fe40000000f00 */
[----:B------:R-:W-:Y:S02]  /*1fbb0*/  MOV R0, 0x3f800000 ;  /* 0x3f80000000007802 */ /* 0x000fe40000000f00 */
[----:B------:R-:W-:-:S07]  /*1fbc0*/  FSETP.NE.FTZ.AND P0, PT, R134, RZ, PT ;  /* 0x000000ff8600720b */ /* 0x000fce0003f15000 */
[----:B------:R-:W3:Y:S08]  /*1fbd0*/  @P3 MUFU.RCP R2, R135 ;  /* 0x0000008700023308 */ /* 0x000ef00000001000 */
[----:B------:R-:W1:Y:S01]  /*1fbe0*/  @P0 MUFU.RCP R0, R134 ;  /* 0x0000008600000308 */ /* 0x000e620000001000 */
[----:B---3-5:R-:W-:-:S04]  /*1fbf0*/  FMUL.FTZ R2, R5, R2 ;  /* 0x0000000205027220 */ /* 0x028fc80000410000 */
[C---:B------:R-:W-:Y:S02]  /*1fc00*/  FMUL.FTZ R35, R2.reuse, R89 ;  /* 0x0000005902237220 */ /* 0x040fe40000410000 */
[----:B------:R-:W3:Y:S01]  /*1fc10*/  S2R R89, SR_TID.X ;  /* 0x0000000000597919 */ /* 0x000ee20000002100 */
[C---:B------:R-:W-:Y:S02]  /*1fc20*/  FMUL.FTZ R177, R2.reuse, R148 ;  /* 0x0000009402b17220 */ /* 0x040fe40000410000 */
[----:B-1----:R-:W-:Y:S02]  /*1fc30*/  FMUL.FTZ R0, R5, R0 ;  /* 0x0000000005007220 */ /* 0x002fe40000410000 */
[----:B------:R-:W-:Y:S02]  /*1fc40*/  FMUL.FTZ R148, R2, R60 ;  /* 0x0000003c02947220 */ /* 0x000fe40000410000 */
[C---:B------:R-:W-:Y:S02]  /*1fc50*/  FMUL.FTZ R3, R0.reuse, R38 ;  /* 0x0000002600037220 */ /* 0x040fe40000410000 */
[----:B------:R-:W-:-:S02]  /*1fc60*/  FMUL.FTZ R60, R0, R39 ;  /* 0x00000027003c7220 */ /* 0x000fc40000410000 */
[----:B------:R-:W-:Y:S02]  /*1fc70*/  FMUL.FTZ R180, R2, R160 ;  /* 0x000000a002b47220 */ /* 0x000fe40000410000 */
[----:B------:R-:W-:Y:S01]  /*1fc80*/  FMUL.FTZ R34, R0, R91 ;  /* 0x0000005b00227220 */ /* 0x000fe20000410000 */
[----:B------:R-:W-:Y:S01]  /*1fc90*/  F2FP.PACK_AB R60, R60, R3 ;  /* 0x000000033c3c723e */ /* 0x000fe200000000ff */
[C---:B------:R-:W-:Y:S02]  /*1fca0*/  FMUL.FTZ R173, R2.reuse, R140 ;  /* 0x0000008c02ad7220 */ /* 0x040fe40000410000 */
[C---:B------:R-:W-:Y:S02]  /*1fcb0*/  FMUL.FTZ R160, R2.reuse, R45 ;  /* 0x0000002d02a07220 */ /* 0x040fe40000410000 */
[C---:B------:R-:W-:Y:S02]  /*1fcc0*/  FMUL.FTZ R45, R2.reuse, R69 ;  /* 0x00000045022d7220 */ /* 0x040fe40000410000 */
[----:B------:R-:W-:-:S02]  /*1fcd0*/  FMUL.FTZ R140, R2, R72 ;  /* 0x00000048028c7220 */ /* 0x000fc40000410000 */
[C---:B------:R-:W-:Y:S01]  /*1fce0*/  FMUL.FTZ R72, R0.reuse, R50 ;  /* 0x0000003200487220 */ /* 0x040fe20000410000 */
[----:B---3--:R-:W-:Y:S01]  /*1fcf0*/  SHF.R.S32.HI R91, RZ, 0x1f, R89 ;  /* 0x0000001fff5b7819 */ /* 0x008fe20000011459 */
[----:B------:R-:W-:Y:S02]  /*1fd00*/  FMUL.FTZ R69, R0, R51 ;  /* 0x0000003300457220 */ /* 0x000fe40000410000 */
[C---:B------:R-:W-:Y:S01]  /*1fd10*/  FMUL.FTZ R182, R2.reuse, R164 ;  /* 0x000000a402b67220 */ /* 0x040fe20000410000 */
[----:B------:R-:W-:Y:S01]  /*1fd20*/  LEA.HI R3, R91, R89, RZ, 0x2 ;  /* 0x000000595b037211 */ /* 0x000fe200078f10ff */
        /* <DEDUP_REMOVED lines=54> */
[----:B------:R-:W-:Y:S01]  /*20090*/  LEA.HI R88, R91, R89, RZ, 0x5 ;  /* 0x000000595b587211 */ /* 0x000fe200078f28ff */
        /* <DEDUP_REMOVED lines=32> */
[----:B------:R-:W-:Y:S01]  /*202a0*/  SHF.R.S32.HI R69, RZ, 0x2, R3 ;  /* 0x00000002ff457819 */ /* 0x000fe20000011403 */
[----:B--2---:R-:W-:-:S02]  /*202b0*/  FMUL.FTZ R4, R0, R171 ;  /* 0x000000ab00047220 */ /* 0x004fc40000410000 */
[C---:B------:R-:W-:Y:S02]  /*202c0*/  FMUL.FTZ R166, R0.reuse, R166 ;  /* 0x000000a600a67220 */ /* 0x040fe40000410000 */
[----:B------:R-:W-:Y:S01]  /*202d0*/  FMUL.FTZ R8, R0, R167 ;  /* 0x000000a700087220 */ /* 0x000fe20000410000 */
[----:B------:R-:W-:Y:S01]  /*202e0*/  F2FP.PACK_AB R4, R4, R170 ;  /* 0x000000aa0404723e */ /* 0x000fe200000000ff */
[C---:B------:R-:W-:Y:S02]  /*202f0*/  FMUL.FTZ R162, R0.reuse, R162 ;  /* 0x000000a200a27220 */ /* 0x040fe40000410000 */
[----:B------:R-:W-:Y:S01]  /*20300*/  FMUL.FTZ R11, R0, R163 ;  /* 0x000000a3000b7220 */ /* 0x000fe20000410000 */
        /* <DEDUP_REMOVED lines=30> */
[----:B------:R-:W-:Y:S01]  /*204f0*/  SHF.R.S32.HI R14, RZ, 0x5, R88 ;  /* 0x00000005ff0e7819 */ /* 0x000fe20000011458 */
        /* <DEDUP_REMOVED lines=53> */
[----:B------:R-:W-:-:S04]  /*20850*/  SHF.R.S32.HI R0, RZ, 0x1f, R3 ;  /* 0x0000001fff007819 */ /* 0x000fc80000011403 */
[----:B------:R-:W-:-:S04]  /*20860*/  LEA.HI R0, R0, R69, RZ, 0x3 ;  /* 0x0000004500007211 */ /* 0x000fc800078f18ff */
[----:B------:R-:W-:-:S04]  /*20870*/  LOP3.LUT R0, R0, 0xfffffff8, RZ, 0xc0, !PT ;  /* 0xfffffff800007812 */ /* 0x000fc800078ec0ff */
        /* <DEDUP_REMOVED lines=13> */
[C---:B------:R-:W-:Y:S01]  /*20950*/  IADD3 R2, R0.reuse, -0x10, RZ ;  /* 0xfffffff000027810 */ /* 0x040fe20007ffe0ff */
[----:B------:R1:W-:Y:S01]  /*20960*/  STS [R0], R5 ;  /* 0x0000000500007388 */ /* 0x0003e20000000800 */
[----:B------:R-:W-:Y:S02]  /*20970*/  SEL R3, R3, 0xffffffe0, !P1 ;  /* 0xffffffe003037807 */ /* 0x000fe40004800000 */
[----:B------:R-:W-:Y:S01]  /*20980*/  @P4 IADD3 R2, R0, 0x10, RZ ;  /* 0x0000001000024810 */ /* 0x000fe20007ffe0ff */
[----:B------:R2:W-:Y:S01]  /*20990*/  STS [R0+0x400], R4 ;  /* 0x0004000400007388 */ /* 0x0005e20000000800 */
[----:B----4-:R-:W-:Y:S02]  /*209a0*/  ISETP.NE.AND P1, PT, R185, -0x1, PT ;  /* 0xffffffffb900780c */ /* 0x010fe40003f25270 */
[----:B------:R-:W-:Y:S01]  /*209b0*/  F2FP.PACK_AB R14, R127, R126 ;  /* 0x0000007e7f0e723e */ /* 0x000fe200000000ff */
[----:B------:R3:W-:Y:S01]  /*209c0*/  STS [R2], R6 ;  /* 0x0000000602007388 */ /* 0x0007e20000000800 */
[----:B------:R-:W-:-:S03]  /*209d0*/  F2FP.PACK_AB R13, R131, R130 ;  /* 0x00000082830d723e */ /* 0x000fc600000000ff */
[----:B------:R4:W-:Y:S01]  /*209e0*/  STS [R2+0x400], R8 ;  /* 0x0004000802007388 */ /* 0x0009e20000000800 */
[----:B-1----:R-:W-:Y:S02]  /*209f0*/  MOV R5, 0x40 ;  /* 0x0000004000057802 */ /* 0x002fe40000000f00 */
        /* <DEDUP_REMOVED lines=64> */
[----:B------:R-:W-:Y:S04]  /*20e00*/  STS [R6+0xc400], R14 ;  /* 0x00c4000e06007388 */ /* 0x000fe80000000800 */
[----:B------:R3:W-:Y:S04]  /*20e10*/  STS [R5+0xc000], R16 ;  /* 0x00c0001005007388 */ /* 0x0007e80000000800 */
[----:B------:R3:W-:Y:S04]  /*20e20*/  STS [R5+0xc400], R13 ;  /* 0x00c4000d05007388 */ /* 0x0007e80000000800 */
[----:B-1----:R-:W4:Y:S04]  /*20e30*/  @!P1 LD.E.64 R2, [R136.64+0x80] ;  /* 0x0000800488029980 */ /* 0x002f28000c101b00 */
[----:B------:R-:W4:Y:S04]  /*20e40*/  LD.E.U16 R0, [R136.64+0x1c8] ;  /* 0x0001c80488007980 */ /* 0x000f28000c101500 */
[----:B--2---:R1:W5:Y:S04]  /*20e50*/  LD.E.64 R20, [R136.64+0x90] ;  /* 0x0000900488147980 */ /* 0x004368000c101b00 */
[----:B---3--:R1:W5:Y:S04]  /*20e60*/  LD.E.64 R16, [R136.64+0x70] ;  /* 0x0000700488107980 */ /* 0x008368000c101b00 */
[----:B------:R-:W2:Y:S04]  /*20e70*/  @P1 LD.E.64 R4, [R136.64+0x88] ;  /* 0x0000880488041980 */ /* 0x000ea8000c101b00 */
[----:B------:R-:W4:Y:S01]  /*20e80*/  S2R R184, SR_CTAID.Y ;  /* 0x0000000000b87919 */ /* 0x000f220000002600 */
[----:B------:R-:W3:Y:S08]  /*20e90*/  @P3 MUFU.LG2 R9, R135 ;  /* 0x0000008700093308 */ /* 0x000ef00000000c00 */
[----:B------:R-:W1:Y:S01]  /*20ea0*/  @P0 MUFU.LG2 R12, R134 ;  /* 0x00000086000c0308 */ /* 0x000e620000000c00 */
[----:B--2---:R-:W-:-:S02]  /*20eb0*/  @P1 IMAD R8, R5, R185, RZ ;  /* 0x000000b905081224 */ /* 0x004fc400078e02ff */
[----:B------:R-:W-:Y:S02]  /*20ec0*/  @P1 IMAD.WIDE.U32 R6, R4, R185, RZ ;  /* 0x000000b904061225 */ /* 0x000fe400078e00ff */
[----:B------:R2:W5:Y:S02]  /*20ed0*/  @!P1 LD.E.64 R4, [R136.64+0x88] ;  /* 0x0000880488049980 */ /* 0x000564000c101b00 */
[----:B----4-:R-:W-:Y:S01]  /*20ee0*/  @!P1 IMAD R10, R3, R184, RZ ;  /* 0x000000b8030a9224 */ /* 0x010fe200078e02ff */
[C---:B------:R-:W-:Y:S02]  /*20ef0*/  PRMT R3, R0.reuse, 0x7770, RZ ;  /* 0x0000777000037816 */ /* 0x040fe400000000ff */
[----:B------:R-:W-:Y:S02]  /*20f00*/  PRMT R0, R0, 0x7771, RZ ;  /* 0x0000777100007816 */ /* 0x000fe400000000ff */
[----:B------:R-:W-:-:S04]  /*20f10*/  ISETP.NE.AND P2, PT, R3, RZ, PT ;  /* 0x000000ff0300720c */ /* 0x000fc80003f45270 */
[----:B------:R-:W-:Y:S02]  /*20f20*/  ISETP.NE.OR P5, PT, R0, RZ, !P2 ;  /* 0x000000ff0000720c */ /* 0x000fe400057a5670 */
[----:B------:R-:W-:Y:S01]  /*20f30*/  @!P1 SHF.R.S32.HI R11, RZ, 0x1f, R184 ;  /* 0x0000001fff0b9819 */ /* 0x000fe200000114b8 */
[----:B---3--:R-:W-:Y:S01]  /*20f40*/  @P3 FMUL.FTZ R9, R9, 0.69314718246459960938 ;  /* 0x3f31721809093820 */ /* 0x008fe20000410000 */
[----:B------:R-:W-:-:S03]  /*20f50*/  @P1 MOV R15, R6 ;  /* 0x00000006000f1202 */ /* 0x000fc60000000f00 */
[C---:B------:R-:W-:Y:S02]  /*20f60*/  @!P1 IMAD R10, R2.reuse, R11, R10 ;  /* 0x0000000b020a9224 */ /* 0x040fe400078e020a */
[----:B------:R-:W-:Y:S01]  /*20f70*/  @!P1 IMAD.WIDE.U32 R2, R2, R184, RZ ;  /* 0x000000b802029225 */ /* 0x000fe200078e00ff */
[----:B------:R-:W-:Y:S01]  /*20f80*/  BSSY B1, `(.L_x_1952) ;  /* 0x0000017000017945 */ /* 0x000fe20003800000 */
[----:B------:R-:W-:Y:S02]  /*20f90*/  @P1 IADD3 R19, R7, R8, RZ ;  /* 0x0000000807131210 */ /* 0x000fe40007ffe0ff */
[----:B-1----:R-:W-:Y:S01]  /*20fa0*/  @P0 FMUL.FTZ R6, R12, 0.69314718246459960938 ;  /* 0x3f3172180c060820 */ /* 0x002fe20000410000 */
[----:B------:R-:W-:Y:S01]  /*20fb0*/  MOV R13, 0x7f800000 ;  /* 0x7f800000000d7802 */ /* 0x000fe20000000f00 */
[C---:B------:R-:W-:Y:S01]  /*20fc0*/  @P3 FFMA.FTZ R13, R181.reuse, R133, R9 ;  /* 0x00000085b50d3223 */ /* 0x040fe20000010009 */
[----:B------:R-:W-:Y:S01]  /*20fd0*/  MOV R14, 0x7f800000 ;  /* 0x7f800000000e7802 */ /* 0x000fe20000000f00 */
[----:B------:R-:W-:Y:S01]  /*20fe0*/  @P0 FFMA.FTZ R14, R181, R132, R6 ;  /* 0x00000084b50e0223 */ /* 0x000fe20000010006 */
[----:B------:R-:W-:-:S02]  /*20ff0*/  @!P1 IADD3 R19, R3, R10, RZ ;  /* 0x0000000a03139210 */ /* 0x000fc40007ffe0ff */
[----:B------:R-:W-:Y:S02]  /*21000*/  @!P1 MOV R15, R2 ;  /* 0x00000002000f9202 */ /* 0x000fe40000000f00 */
[----:B------:R-:W-:Y:S01]  /*21010*/  PLOP3.LUT P4, PT, PT, PT, PT, 0x8, 0x0 ;  /* 0x000000000000781c */ /* 0x000fe20003f8e170 */
[----:B------:R-:W-:Y:S01]  /*21020*/  CS2R R2, SRZ ;  /* 0x0000000000027805 */ /* 0x000fe2000001ff00 */
[----:B------:R-:W-:Y:S06]  /*21030*/  @P5 BRA `(.L_x_1953) ;  /* 0x000000b000005947 */ /* 0x000fec0003800000 */
[----:B--2---:R-:W-:Y:S01]  /*21040*/  ISETP.NE.AND P0, PT, R185, -0x1, PT ;  /* 0xffffffffb900780c */ /* 0x004fe20003f05270 */
[----:B------:R-:W-:-:S12]  /*21050*/  BSSY B0, `(.L_x_1954) ;  /* 0x0000005000007945 */ /* 0x000fd80003800000 */
[----:B------:R-:W-:Y:S05]  /*21060*/  @P0 BRA `(.L_x_1955) ;  /* 0x0000003000000947 */ /* 0x000fea0003800000 */
[----:B------:R-:W2:Y:S02]  /*21070*/  LD.E R0, [R136.64+0xb4] ;  /* 0x0000b40488007980 */ /* 0x000ea4000c101900 */
[----:B--2---:R-:W-:-:S05]  /*21080*/  IMAD R185, R0, R184, RZ ;  /* 0x000000b800b97224 */ /* 0x004fca00078e02ff */
[----:B------:R1:W-:Y:S02]  /*21090*/  STL [R1+0x110], R185 ;  /* 0x000110b901007387 */ /* 0x0003e40000100800 */
.L_x_1955:
[----:B------:R-:W-:Y:S05]  /*210a0*/  BSYNC B0 ;  /* 0x0000000000007941 */ /* 0x000fea0003800000 */
.L_x_1954:
[----:B------:R-:W-:Y:S01]  /*210b0*/  PLOP3.LUT P4, PT, PT, PT, PT, 0x80, 0x0 ;  /* 0x000000000000781c */ /* 0x000fe20003f8f070 */
[--C-:B------:R-:W-:Y:S01]  /*210c0*/  IMAD.MOV.U32 R2, RZ, RZ, R185.reuse ;  /* 0x000000ffff027224 */ /* 0x100fe200078e00b9 */
[----:B------:R-:W-:Y:S02]  /*210d0*/  SHF.R.S32.HI R3, RZ, 0x1f, R185 ;  /* 0x0000001fff037819 */ /* 0x000fe400000114b9 */
[----:B------:R-:W-:-:S04]  /*210e0*/  PRMT R0, RZ, 0x7610, R0 ;  /* 0x00007610ff007816 */ /* 0x000fc80000000000 */
.L_x_1953:
[----:B--2---:R-:W-:Y:S05]  /*210f0*/  BSYNC B1 ;  /* 0x0000000000017941 */ /* 0x004fea0003800000 */
.L_x_1952:
[----:B------:R-:W-:Y:S01]  /*21100*/  LOP3.LUT P0, RZ, R0, 0xff, RZ, 0xc0, !PT ;  /* 0x000000ff00ff7812 */ /* 0x000fe2000780c0ff */
[----:B------:R2:W5:-:S12]  /*21110*/  LD.E.64 R10, [R136.64+0xa0] ;  /* 0x0000a004880a7980 */ /* 0x000558000c101b00 */
[----:B------:R-:W3:Y:S01]  /*21120*/  @P0 LD.E.64 R8, [R136.64+0xb0] ;  /* 0x0000b00488080980 */ /* 0x000ee2000c101b00 */
[----:B------:R-:W-:Y:S01]  /*21130*/  @P0 MOV R6, 0x1 ;  /* 0x0000000100060802 */ /* 0x000fe20000000f00 */
[----:B---3--:R-:W-:Y:S01]  /*21140*/  @P0 IMAD R0, R9, R8, RZ ;  /* 0x0000000809000224 */ /* 0x008fe200078e02ff */
[----:B------:R-:W-:Y:S05]  /*21150*/  @P0 BRA `(.L_x_1956) ;  /* 0x0000005000000947 */ /* 0x000fea0003800000 */
[----:B--2---:R-:W2:Y:S04]  /*21160*/  @P2 LD.E R0, [R136.64+0xd4] ;  /* 0x0000d40488002980 */ /* 0x004ea8000c101900 */
[----:B------:R-:W2:Y:S04]  /*21170*/  LD.E R6, [R136.64+0x60] ;  /* 0x0000600488067980 */ /* 0x000ea8000c101900 */
[----:B------:R-:W2:Y:S01]  /*21180*/  @!P2 LD.E R0, [R136.64+0xb4] ;  /* 0x0000b4048800a980 */ /* 0x000ea2000c101900 */
[----:B------:R-:W-:Y:S01]  /*21190*/  MOV R8, 0x1 ;  /* 0x0000000100087802 */ /* 0x000fe20000000f00 */
[----:B--2---:R-:W-:-:S02]  /*211a0*/  IMAD R6, R0, R6, RZ ;  /* 0x0000000600067224 */ /* 0x004fc400078e02ff */
.L_x_1956:
[----:B--2---:R2:W5:Y:S01]  /*211b0*/  LDL R95, [R1+0x128] ;  /* 0x00012800015f7983 */ /* 0x0045620000100800 */
[----:B------:R-:W-:Y:S01]  /*211c0*/  WARPSYNC 0xffffffff ;  /* 0xffffffff00007948 */ /* 0x000fe20003800000 */
[----:B------:R-:W-:-:S02]  /*211d0*/  IMAD R6, R184, R6, RZ ;  /* 0x00000006b8067224 */ /* 0x000fc400078e02ff */
[----:B------:R-:W-:Y:S06]  /*211e0*/  BAR.SYNC.DEFER_BLOCKING 0x0 ;  /* 0x0000000000007b1d */ /* 0x000fec0000010000 */
[----:B------:R-:W3:Y:S04]  /*211f0*/  S2R R94, SR_CTAID.X ;  /* 0x00000000005e7919 */ /* 0x000ee80000002500 */
[----:B------:R-:W4:Y:S01]  /*21200*/  S2R R90, SR_CTAID.Z ;  /* 0x00000000005a7919 */ /* 0x000f220000002700 */
[----:B------:R-:W-:-:S03]  /*21210*/  LOP3.LUT R7, R88, 0xffffffe0, RZ, 0xc0, !PT ;  /* 0xffffffe058077812 */ /* 0x000fc600078ec0ff */
[----:B------:R2:W1:Y:S04]  /*21220*/  LDS.128 R36, [R220] ;  /* 0x00000000dc247984 */ /* 0x0004680000000c00 */
        /* <DEDUP_REMOVED lines=15> */
[----:B------:R-:W-:Y:S01]  /*21320*/  IMAD.IADD R7, R89, 0x1, -R7 ;  /* 0x0000000159077824 */ /* 0x000fe200078e0a07 */
[----:B------:R-:W-:Y:S01]  /*21330*/  SEL R6, R6, RZ, !P4 ;  /* 0x000000ff06067207 */ /* 0x000fe20006000000 */
[----:B---3--:R-:W-:-:S03]  /*21340*/  IMAD R9, R94, R8, RZ ;  /* 0x000000085e097224 */ /* 0x008fc600078e02ff */
[----:B------:R-:W-:Y:S01]  /*21350*/  LOP3.LUT P2, RZ, R7, 0x3, RZ, 0xc0, !PT ;  /* 0x0000000307ff7812 */ /* 0x000fe2000784c0ff */
[----:B----4-:R-:W-:Y:S02]  /*21360*/  IMAD R6, R90, R0, R6 ;  /* 0x000000005a067224 */ /* 0x010fe400078e0206 */
[----:B------:R-:W-:Y:S01]  /*21370*/  IMAD.SHL.U32 R0, R9, 0x80, RZ ;  /* 0x0000008009007824 */ /* 0x000fe200078e00ff */
[----:B------:R-:W-:Y:S04]  /*21380*/  BSSY B0, `(.L_x_1957) ;  /* 0x0000024000007945 */ /* 0x000fe80003800000 */
[----:B------:R-:W-:Y:S02]  /*21390*/  IADD3 R7, P1, P0, R0, R2, R6 ;  /* 0x0000000200077210 */ /* 0x000fe4000783e006 */
[----:B------:R-:W-:-:S02]  /*213a0*/  SHF.R.S32.HI R2, RZ, 0x1f, R0 ;  /* 0x0000001fff027819 */ /* 0x000fc40000011400 */
[----:B------:R-:W-:-:S04]  /*213b0*/  SHF.R.S32.HI R0, RZ, 0x1f, R6 ;  /* 0x0000001fff007819 */ /* 0x000fc80000011406 */
[----:B------:R-:W-:Y:S01]  /*213c0*/  IADD3.X R9, R2, R3, R0, P1, P0 ;  /* 0x0000000302097210 */ /* 0x000fe20000fe0400 */
[----:B------:R-:W-:Y:S05]  /*213d0*/  @P2 BRA `(.L_x_1958) ;  /* 0x000001e000002947 */ /* 0x000fea0003800000 */
[----:B--2---:R-:W2:Y:S02]  /*213e0*/  S2R R6, SR_TID.X ;  /* 0x0000000000067919 */ /* 0x004ea40000002100 */
        /* <DEDUP_REMOVED lines=12> */
[----:B------:R-:W-:Y:S02]  /*214b0*/  IMAD R0, R2, 0x10, R0 ;  /* 0x0000001002007824 */ /* 0x000fe400078e0200 */
[----:B-----5:R-:W-:-:S03]  /*214c0*/  IMAD R2, R94, -0x80, R95 ;  /* 0xffffff805e027824 */ /* 0x020fc600078e025f */
[C---:B------:R-:W-:Y:S02]  /*214d0*/  IADD3 R3, R0.reuse, 0x8, RZ ;  /* 0x0000000800037810 */ /* 0x040fe40007ffe0ff */
[-C--:B------:R-:W-:Y:S02]  /*214e0*/  ISETP.GE.AND P3, PT, R0, R2.reuse, PT ;  /* 0x000000020000720c */ /* 0x080fe40003f66270 */
[----:B------:R-:W-:-:S11]  /*214f0*/  ISETP.GE.AND P2, PT, R3, R2, PT ;  /* 0x000000020300720c */ /* 0x000fd60003f46270 */
[-C--:B------:R-:W-:Y:S02]  /*21500*/  @!P3 IMAD R0, R0, R8.reuse, RZ ;  /* 0x000000080000b224 */ /* 0x080fe400078e02ff */
[----:B------:R-:W-:-:S03]  /*21510*/  @!P2 IMAD R2, R3, R8, RZ ;  /* 0x000000080302a224 */ /* 0x000fc600078e02ff */
[-C--:B------:R-:W-:Y:S02]  /*21520*/  @!P3 IADD3 R3, P1, R0, R7.reuse, RZ ;  /* 0x000000070003b210 */ /* 0x080fe40007f3e0ff */
[----:B------:R-:W-:Y:S02]  /*21530*/  @!P2 IADD3 R8, P0, R2, R7, RZ ;  /* 0x000000070208a210 */ /* 0x000fe40007f1e0ff */
[-C--:B------:R-:W-:Y:S02]  /*21540*/  @!P3 LEA.HI.X.SX32 R7, R0, R9.reuse, 0x1, P1 ;  /* 0x000000090007b211 */ /* 0x080fe400008f0eff */
[-C--:B------:R-:W-:Y:S02]  /*21550*/  @!P3 LEA R6, P1, R3, R10.reuse, 0x2 ;  /* 0x0000000a0306b211 */ /* 0x080fe400078210ff */
[----:B------:R-:W-:Y:S02]  /*21560*/  @!P2 LEA.HI.X.SX32 R0, R2, R9, 0x1, P0 ;  /* 0x000000090200a211 */ /* 0x000fe400000f0eff */
[----:B------:R-:W-:-:S02]  /*21570*/  @!P2 LEA R2, P0, R8, R10, 0x2 ;  /* 0x0000000a0802a211 */ /* 0x000fc400078010ff */
[-C--:B------:R-:W-:Y:S02]  /*21580*/  @!P3 LEA.HI.X R7, R3, R11.reuse, R7, 0x2, P1 ;  /* 0x0000000b0307b211 */ /* 0x080fe400008f1407 */
[----:B------:R-:W-:-:S03]  /*21590*/  @!P2 LEA.HI.X R3, R8, R11, R0, 0x2, P0 ;  /* 0x0000000b0803a211 */ /* 0x000fc600000f1400 */
[----:B------:R2:W-:Y:S04]  /*215a0*/  @!P3 ST.E [R6.64], R13 ;  /* 0x0000000d0600b985 */ /* 0x0005e8000c101904 */
[----:B------:R2:W-:Y:S02]  /*215b0*/  @!P2 ST.E [R2.64], R14 ;  /* 0x0000000e0200a985 */ /* 0x0005e4000c101904 */
.L_x_1958:
[----:B--2---:R-:W-:Y:S05]  /*215c0*/  BSYNC B0 ;  /* 0x0000000000007941 */ /* 0x004fea0003800000 */
.L_x_1957:
[----:B------:R2:W5:Y:S04]  /*215d0*/  LDL.64 R92, [R1+0x118] ;  /* 0x00011800015c7983 */ /* 0x0005680000100a00 */
[----:B------:R2:W5:Y:S04]  /*215e0*/  LDL R88, [R1+0x80] ;  /* 0x0000800001587983 */ /* 0x0005680000100800 */
[----:B------:R2:W5:Y:S04]  /*215f0*/  LDL R23, [R1+0x7c] ;  /* 0x00007c0001177983 */ /* 0x0005680000100800 */
[----:B------:R2:W5:Y:S04]  /*21600*/  LDL R22, [R1+0x90] ;  /* 0x0000900001167983 */ /* 0x0005680000100800 */
[----:B------:R2:W5:Y:S01]  /*21610*/  LD.E R0, [R136.64+0xc0] ;  /* 0x0000c00488007980 */ /* 0x000562000c101900 */
[----:B------:R-:W-:Y:S01]  /*21620*/  LEA.HI R18, R91, R89, RZ, 0x3 ;  /* 0x000000595b127211 */ /* 0x000fe200078f18ff */
[----:B-----5:R-:W-:Y:S01]  /*21630*/  IMAD R7, R21, R90, RZ ;  /* 0x0000005a15077224 */ /* 0x020fe200078e02ff */
[----:B------:R-:W-:Y:S01]  /*21640*/  SHF.R.S32.HI R8, RZ, 0x1f, R90 ;  /* 0x0000001fff087819 */ /* 0x000fe2000001145a */
[----:B------:R-:W3:Y:S01]  /*21650*/  S2R R3, SR_TID.X ;  /* 0x0000000000037919 */ /* 0x000ee20000002100 */
[----:B------:R-:W-:Y:S01]  /*21660*/  SHF.R.S32.HI R6, RZ, 0x3, R18 ;  /* 0x00000003ff067819 */ /* 0x000fe20000011412 */
[----:B------:R-:W-:Y:S02]  /*21670*/  BSSY B0, `(.L_x_1959) ;  /* 0x000001e000007945 */ /* 0x000fe40003800000 */
[----:B------:R-:W-:Y:S01]  /*21680*/  IMAD R7, R20, R8, R7 ;  /* 0x0000000814077224 */ /* 0x000fe200078e0207 */
[----:B---3--:R-:W-:-:S04]  /*21690*/  SHF.R.S32.HI R2, RZ, 0x1f, R3 ;  /* 0x0000001fff027819 */ /* 0x008fc80000011403 */
[----:B------:R-:W-:-:S04]  /*216a0*/  LEA.HI R2, R2, R3, RZ, 0x3 ;  /* 0x0000000302027211 */ /* 0x000fc800078f18ff */
[----:B------:R-:W-:-:S05]  /*216b0*/  LOP3.LUT R2, R2, 0xfffffff8, RZ, 0xc0, !PT ;  /* 0xfffffff802027812 */ /* 0x000fca00078ec0ff */
[----:B------:R-:W-:-:S04]  /*216c0*/  IMAD.IADD R2, R3, 0x1, -R2 ;  /* 0x0000000103027824 */ /* 0x000fc800078e0a02 */
[----:B------:R-:W-:-:S05]  /*216d0*/  IMAD.SHL.U32 R12, R2, 0x8, RZ ;  /* 0x00000008020c7824 */ /* 0x000fca00078e00ff */
[----:B------:R-:W-:Y:S01]  /*216e0*/  IADD3 R2, P0, R12, R15, RZ ;  /* 0x0000000f0c027210 */ /* 0x000fe20007f1e0ff */
[----:B------:R-:W-:Y:S01]  /*216f0*/  IMAD R15, R94, -0x80, R95 ;  /* 0xffffff805e0f7824 */ /* 0x000fe200078e025f */
[----:B------:R-:W-:-:S05]  /*21700*/  SHF.R.S32.HI R3, RZ, 0x1f, R12 ;  /* 0x0000001fff037819 */ /* 0x000fca000001140c */
[----:B------:R-:W-:Y:S01]  /*21710*/  IMAD.X R3, R3, 0x1, R19, P0 ;  /* 0x0000000103037824 */ /* 0x000fe200000e0613 */
[----:B------:R-:W-:-:S03]  /*21720*/  ISETP.GE.AND P0, PT, R6, R15, PT ;  /* 0x0000000f0600720c */ /* 0x000fc60003f06270 */
[----:B------:R-:W-:-:S04]  /*21730*/  IMAD.WIDE.U32 R10, R20, R90, R2 ;  /* 0x0000005a140a7225 */ /* 0x000fc800078e0002 */
[----:B------:R-:W-:-:S06]  /*21740*/  IMAD.IADD R7, R11, 0x1, R7 ;  /* 0x000000010b077824 */ /* 0x000fcc00078e0207 */
[----:B------:R-:W-:Y:S05]  /*21750*/  @P0 BRA `(.L_x_1960) ;  /* 0x000000f000000947 */ /* 0x000fea0003800000 */
[----:B--2---:R-:W-:Y:S01]  /*21760*/  IMAD R2, R93, R4, RZ ;  /* 0x000000045d027224 */ /* 0x004fe200078e02ff */
[-C--:B------:R-:W-:Y:S01]  /*21770*/  ISETP.GE.AND P4, PT, R12, R0.reuse, PT ;  /* 0x000000000c00720c */ /* 0x080fe20003f86270 */
[----:B------:R-:W-:Y:S01]  /*21780*/  IMAD.MOV.U32 R6, RZ, RZ, R10 ;  /* 0x000000ffff067224 */ /* 0x000fe200078e000a */
[-C--:B------:R-:W-:Y:S01]  /*21790*/  ISETP.GE.AND P3, PT, R88, R0.reuse, PT ;  /* 0x000000005800720c */ /* 0x080fe20003f66270 */
[C---:B------:R-:W-:Y:S01]  /*217a0*/  IMAD R2, R92.reuse, R5, R2 ;  /* 0x000000055c027224 */ /* 0x040fe200078e0202 */
[----:B------:R-:W-:Y:S01]  /*217b0*/  ISETP.GE.AND P2, PT, R23, R0, PT ;  /* 0x000000001700720c */ /* 0x000fe20003f46270 */
[----:B------:R-:W-:Y:S01]  /*217c0*/  IMAD.WIDE.U32 R8, R92, R4, R6 ;  /* 0x000000045c087225 */ /* 0x000fe200078e0006 */
[----:B------:R-:W-:-:S03]  /*217d0*/  ISETP.GE.AND P1, PT, R22, R0, PT ;  /* 0x000000001600720c */ /* 0x000fc60003f26270 */
[----:B------:R-:W-:Y:S01]  /*217e0*/  IMAD.IADD R3, R9, 0x1, R2 ;  /* 0x0000000109037824 */ /* 0x000fe200078e0202 */
[----:B------:R-:W-:-:S04]  /*217f0*/  LEA R2, P0, R8, R16, 0x1 ;  /* 0x0000001008027211 */ /* 0x000fc800078008ff */
[----:B------:R-:W-:-:S05]  /*21800*/  LEA.HI.X R3, R8, R17, R3, 0x1, P0 ;  /* 0x0000001108037211 */ /* 0x000fca00000f0c03 */
[----:B-1----:R1:W-:Y:S04]  /*21810*/  @!P4 ST.E.128 [R2.64], R36 ;  /* 0x000000240200c985 */ /* 0x0023e8000c101d04 */
[----:B------:R1:W-:Y:S04]  /*21820*/  @!P3 ST.E.128 [R2.64+0x80], R32 ;  /* 0x000080200200b985 */ /* 0x0003e8000c101d04 */
[----:B------:R1:W-:Y:S04]  /*21830*/  @!P2 ST.E.128 [R2.64+0x100], R28 ;  /* 0x0001001c0200a985 */ /* 0x0003e8000c101d04 */
[----:B------:R1:W-:Y:S02]  /*21840*/  @!P1 ST.E.128 [R2.64+0x180], R24 ;  /* 0x0001801802009985 */ /* 0x0003e4000c101d04 */
.L_x_1960:
[----:B--2---:R-:W-:Y:S05]  /*21850*/  BSYNC B0 ;  /* 0x0000000000007941 */ /* 0x004fea0003800000 */
.L_x_1959:
[----:B-1----:R-:W-:Y:S01]  /*21860*/  LEA.HI.SX32 R2, R18, 0x20, 0x1d ;  /* 0x0000002012027811 */ /* 0x002fe200078feaff */
[----:B------:R-:W-:Y:S03]  /*21870*/  BSSY B0, `(.L_x_1961) ;  /* 0x0000015000007945 */ /* 0x000fe60003800000 */
[----:B------:R-:W-:-:S13]  /*21880*/  ISETP.GE.AND P0, PT, R2, R15, PT ;  /* 0x0000000f0200720c */ /* 0x000fda0003f06270 */
[----:B------:R-:W-:Y:S05]  /*21890*/  @P0 BRA `(.L_x_1962) ;  /* 0x0000012000000947 */ /* 0x000fea0003800000 */
[----:B------:R-:W-:Y:S01]  /*218a0*/  IADD3 R13, P0, R92, 0x20, RZ ;  /* 0x000000205c0d7810 */ /* 0x000fe20007f1e0ff */
[----:B------:R-:W-:Y:S01]  /*218b0*/  IMAD.MOV.U32 R3, RZ, RZ, R7 ;  /* 0x000000ffff037224 */ /* 0x000fe200078e0007 */
[-C--:B------:R-:W-:Y:S02]  /*218c0*/  ISETP.GE.AND P3, PT, R12, R0.reuse, PT ;  /* 0x000000000c00720c */ /* 0x080fe40003f66270 */
[-C--:B------:R-:W-:Y:S01]  /*218d0*/  ISETP.GE.AND P2, PT, R88, R0.reuse, PT ;  /* 0x000000005800720c */ /* 0x080fe20003f46270 */
[----:B------:R-:W-:Y:S01]  /*218e0*/  IMAD.X R2, RZ, RZ, R93, P0 ;  /* 0x000000ffff027224 */ /* 0x000fe200000e065d */
[-C--:B------:R-:W-:Y:S02]  /*218f0*/  ISETP.GE.AND P1, PT, R23, R0.reuse, PT ;  /* 0x000000001700720c */ /* 0x080fe40003f26270 */
[----:B------:R-:W-:Y:S01]  /*21900*/  ISETP.GE.AND P0, PT, R22, R0, PT ;  /* 0x000000001600720c */ /* 0x000fe20003f06270 */
[----:B------:R-:W-:Y:S02]  /*21910*/  IMAD R14, R2, R4, RZ ;  /* 0x00000004020e7224 */ /* 0x000fe400078e02ff */
[----:B------:R-:W-:-:S04]  /*21920*/  IMAD.MOV.U32 R2, RZ, RZ, R10 ;  /* 0x000000ffff027224 */ /* 0x000fc800078e000a */
[----:B------:R-:W-:-:S04]  /*21930*/  IMAD.WIDE.U32 R8, R4, R13, R2 ;  /* 0x0000000d04087225 */ /* 0x000fc800078e0002 */
[----:B------:R-:W-:Y:S01]  /*21940*/  IMAD R3, R5, R13, R14 ;  /* 0x0000000d05037224 */ /* 0x000fe200078e020e */
[----:B------:R-:W-:-:S03]  /*21950*/  LEA R2, P4, R8, R16, 0x1 ;  /* 0x0000001008027211 */ /* 0x000fc600078808ff */
[----:B------:R-:W-:-:S05]  /*21960*/  IMAD.IADD R3, R9, 0x1, R3 ;  /* 0x0000000109037824 */ /* 0x000fca00078e0203 */
[----:B------:R-:W-:-:S05]  /*21970*/  LEA.HI.X R3, R8, R17, R3, 0x1, P4 ;  /* 0x0000001108037211 */ /* 0x000fca00020f0c03 */
[----:B------:R1:W-:Y:S04]  /*21980*/  @!P3 ST.E.128 [R2.64], R52 ;  /* 0x000000340200b985 */ /* 0x0003e8000c101d04 */
[----:B------:R1:W-:Y:S04]  /*21990*/  @!P2 ST.E.128 [R2.64+0x80], R48 ;  /* 0x000080300200a985 */ /* 0x0003e8000c101d04 */
[----:B------:R1:W-:Y:S04]  /*219a0*/  @!P1 ST.E.128 [R2.64+0x100], R44 ;  /* 0x0001002c02009985 */ /* 0x0003e8000c101d04 */
[----:B------:R1:W-:Y:S02]  /*219b0*/  @!P0 ST.E.128 [R2.64+0x180], R40 ;  /* 0x0001802802008985 */ /* 0x0003e4000c101d04 */
.L_x_1962:
[----:B------:R-:W-:Y:S05]  /*219c0*/  BSYNC B0 ;  /* 0x0000000000007941 */ /* 0x000fea0003800000 */
.L_x_1961:
        /* <DEDUP_REMOVED lines=22> */
.L_x_1964:
[----:B------:R-:W-:Y:S05]  /*21b30*/  BSYNC B0 ;  /* 0x0000000000007941 */ /* 0x000fea0003800000 */
.L_x_1963:
[----:B-1----:R-:W-:Y:S01]  /*21b40*/  LEA.HI.SX32 R2, R18, 0x60, 0x1d ;  /* 0x0000006012027811 */ /* 0x002fe200078feaff */
[----:B------:R-:W-:Y:S01]  /*21b50*/  IMAD.MOV.U32 R3, RZ, RZ, 0x0 ;  /* 0x00000000ff037424 */ /* 0x000fe200078e00ff */
[----:B------:R-:W-:-:S02]  /*21b60*/  MOV R13, 0x70 ;  /* 0x00000070000d7802 */ /* 0x000fc40000000f00 */
[----:B------:R-:W-:-:S03]  /*21b70*/  ISETP.GE.AND P0, PT, R2, R15, PT ;  /* 0x0000000f0200720c */ /* 0x000fc60003f06270 */
[----:B------:R-:W-:-:S10]  /*21b80*/  IMAD.MOV.U32 R2, RZ, RZ, R13 ;  /* 0x000000ffff027224 */ /* 0x000fd400078e000d */
[----:B------:R-:W-:Y:S05]  /*21b90*/  @P0 RET.REL.NODEC R2 `(_ZN5flash16flash_fwd_kernelI23Flash_fwd_kernel_traitsILi256ELi128ELi64ELi8ELb0ELb0EN7cutlass6half_tE19Flash_kernel_traitsILi256ELi128ELi64ELi8ES3_EELb1ELb0ELb1ELb1ELb0ELb0ELb0ELb1EEEvNS_16Flash_fwd_paramsE) ;  /* 0xfffde46002000950 */ /* 0x000fea0003c3ffff */
[----:B------:R-:W-:Y:S01]  /*21ba0*/  IADD3 R8, P0, R92, 0x60, RZ ;  /* 0x000000605c087810 */ /* 0x000fe20007f1e0ff */
[----:B------:R-:W-:Y:S01]  /*21bb0*/  IMAD.MOV.U32 R3, RZ, RZ, R7 ;  /* 0x000000ffff037224 */ /* 0x000fe200078e0007 */
[-C--:B------:R-:W-:Y:S02]  /*21bc0*/  ISETP.GE.AND P2, PT, R12, R0.reuse, PT ;  /* 0x000000000c00720c */ /* 0x080fe40003f46270 */
[-C--:B------:R-:W-:Y:S01]  /*21bd0*/  ISETP.GE.AND P1, PT, R88, R0.reuse, PT ;  /* 0x000000005800720c */ /* 0x080fe20003f26270 */
[----:B------:R-:W-:Y:S01]  /*21be0*/  IMAD.X R2, RZ, RZ, R93, P0 ;  /* 0x000000ffff027224 */ /* 0x000fe200000e065d */
[----:B------:R-:W-:-:S03]  /*21bf0*/  ISETP.GE.AND P0, PT, R23, R0, PT ;  /* 0x000000001700720c */ /* 0x000fc60003f06270 */
[----:B------:R-:W-:Y:S02]  /*21c00*/  IMAD R9, R2, R4, RZ ;  /* 0x0000000402097224 */ /* 0x000fe400078e02ff */
[----:B------:R-:W-:-:S04]  /*21c10*/  IMAD.MOV.U32 R2, RZ, RZ, R10 ;  /* 0x000000ffff027224 */ /* 0x000fc800078e000a */
[----:B------:R-:W-:-:S04]  /*21c20*/  IMAD.WIDE.U32 R6, R4, R8, R2 ;  /* 0x0000000804067225 */ /* 0x000fc800078e0002 */
[----:B------:R-:W-:Y:S01]  /*21c30*/  IMAD R3, R5, R8, R9 ;  /* 0x0000000805037224 */ /* 0x000fe200078e0209 */
[----:B------:R-:W-:Y:S01]  /*21c40*/  LEA R2, P3, R6, R16, 0x1 ;  /* 0x0000001006027211 */ /* 0x000fe200078608ff */
[----:B------:R-:W-:Y:S01]  /*21c50*/  IMAD.MOV.U32 R4, RZ, RZ, R13 ;  /* 0x000000ffff047224 */ /* 0x000fe200078e000d */
[----:B------:R-:W-:Y:S02]  /*21c60*/  MOV R5, 0x0 ;  /* 0x0000000000057802 */ /* 0x000fe40000000f00 */
[----:B------:R-:W-:-:S04]  /*21c70*/  IADD3 R3, R7, R3, RZ ;  /* 0x0000000307037210 */ /* 0x000fc80007ffe0ff */
[----:B------:R-:W-:-:S05]  /*21c80*/  LEA.HI.X R3, R6, R17, R3, 0x1, P3 ;  /* 0x0000001106037211 */ /* 0x000fca00018f0c03 */
[----:B------:R1:W-:Y:S01]  /*21c90*/  @!P0 ST.E.128 [R2.64+0x100], R76 ;  /* 0x0001004c02008985 */ /* 0x0003e2000c101d04 */
[----:B------:R-:W-:-:S03]  /*21ca0*/  ISETP.GE.AND P0, PT, R22, R0, PT ;  /* 0x000000001600720c */ /* 0x000fc60003f06270 */
[----:B------:R1:W-:Y:S04]  /*21cb0*/  @!P2 ST.E.128 [R2.64], R84 ;  /* 0x000000540200a985 */ /* 0x0003e8000c101d04 */
[----:B------:R1:W-:Y:S06]  /*21cc0*/  @!P1 ST.E.128 [R2.64+0x80], R80 ;  /* 0x0000805002009985 */ /* 0x0003ec000c101d04 */
[----:B------:R-:W-:Y:S05]  /*21cd0*/  @P0 RET.REL.NODEC R4 `(_ZN5flash16flash_fwd_kernelI23Flash_fwd_kernel_traitsILi256ELi128ELi64ELi8ELb0ELb0EN7cutlass6half_tE19Flash_kernel_traitsILi256ELi128ELi64ELi8ES3_EELb1ELb0ELb1ELb1ELb0ELb0ELb0ELb1EEEvNS_16Flash_fwd_paramsE) ;  /* 0xfffde32004000950 */ /* 0x000fea0003c3ffff */
[----:B------:R2:W-:Y:S02]  /*21ce0*/  ST.E.128 [R2.64+0x180], R72 ;  /* 0x0001804802007985 */ /* 0x0005e4000c101d04 */
[----:B-12---:R-:W-:-:S02]  /*21cf0*/  MOV R2, R13 ;  /* 0x0000000d00027202 */ /* 0x006fc40000000f00 */
[----:B------:R-:W-:-:S04]  /*21d00*/  MOV R3, 0x0 ;  /* 0x0000000000037802 */ /* 0x000fc80000000f00 */
[----:B------:R-:W-:Y:S05]  /*21d10*/  RET.REL.NODEC R2 `(_ZN5flash16flash_fwd_kernelI23Flash_fwd_kernel_traitsILi256ELi128ELi64ELi8ELb0ELb0EN7cutlass6half_tE19Flash_kernel_traitsILi256ELi128ELi64ELi8ES3_EELb1ELb0ELb1ELb1ELb0ELb0ELb0ELb1EEEvNS_16Flash_fwd_paramsE) ;  /* 0xfffde2e002007950 */ /* 0x000fea0003c3ffff */
.L_x_1950:
[----:B------:R2:W5:Y:S01]  /*21d20*/  LDL R0, [R1+0xbc] ;  /* 0x0000bc0001007983 */ /* 0x0005620000100800 */
[----:B------:R-:W-:Y:S02]  /*21d30*/  MOV R3, 0x2 ;  /* 0x0000000200037802 */ /* 0x000fe40000000f00 */
[----:B------:R-:W-:Y:S02]  /*21d40*/  MOV R2, 0x21d60 ;  /* 0x00021d6000027802 */ /* 0x000fe40000000f00 */
[----:B-12--5:R-:W-:Y:S05]  /*21d50*/  CALL.REL.NOINC `($__internal_0_$__cuda_sm70_shflsync_bfly_p) ;  /* 0x0000012000007944 */ /* 0x026fea0003c00000 */
[----:B------:R-:W-:Y:S01]  /*21d60*/  MOV R0, R6 ;  /* 0x0000000600007202 */ /* 0x000fe20000000f00 */
[----:B------:R-:W-:Y:S05]  /*21d70*/  BRA `(.L_x_1965) ;  /* 0xffffdd6000007947 */ /* 0x000fea000383ffff */
.L_x_1951:
[----:B------:R-:W-:Y:S02]  /*21d80*/  MOV R3, 0x1 ;  /* 0x0000000100037802 */ /* 0x000fe40000000f00 */
[----:B------:R-:W-:Y:S02]  /*21d90*/  MOV R2, 0x21db0 ;  /* 0x00021db000027802 */ /* 0x000fe40000000f00 */
[----:B-1---5:R-:W-:Y:S05]  /*21da0*/  CALL.REL.NOINC `($__internal_0_$__cuda_sm70_shflsync_bfly_p) ;  /* 0x000000d000007944 */ /* 0x022fea0003c00000 */
[----:B------:R-:W-:Y:S02]  /*21db0*/  FADD.FTZ R135, R0, R6 ;  /* 0x0000000600877221 */ /* 0x000fe40000010000 */
[----:B------:R1:W5:Y:S01]  /*21dc0*/  LDL R0, [R1+0xc0] ;  /* 0x0000c00001007983 */ /* 0x0003620000100800 */
[----:B------:R-:W-:Y:S02]  /*21dd0*/  MOV R3, 0x2 ;  /* 0x0000000200037802 */ /* 0x000fe40000000f00 */
[----:B------:R-:W-:-:S02]  /*21de0*/  MOV R2, 0x21e00 ;  /* 0x00021e0000027802 */ /* 0x000fc40000000f00 */
[----:B-1---5:R-:W-:Y:S05]  /*21df0*/  CALL.REL.NOINC `($__internal_0_$__cuda_sm70_shflsync_bfly_p) ;  /* 0x0000008000007944 */ /* 0x022fea0003c00000 */
[----:B------:R-:W2:Y:S01]  /*21e00*/  LDL.LU R0, [R1+0xc0] ;  /* 0x0000c00001007983 */ /* 0x000ea20000300800 */
[----:B------:R-:W-:-:S02]  /*21e10*/  MOV R3, 0x1 ;  /* 0x0000000100037802 */ /* 0x000fc40000000f00 */
[----:B------:R-:W-:Y:S01]  /*21e20*/  MOV R2, 0x21e60 ;  /* 0x00021e6000027802 */ /* 0x000fe20000000f00 */
[----:B--2---:R-:W-:-:S05]  /*21e30*/  FADD.FTZ R4, R0, R6 ;  /* 0x0000000600047221 */ /* 0x004fca0000010000 */
[----:B------:R-:W-:Y:S02]  /*21e40*/  MOV R0, R4 ;  /* 0x0000000400007202 */ /* 0x000fe40000000f00 */
[----:B------:R-:W-:Y:S05]  /*21e50*/  CALL.REL.NOINC `($__internal_0_$__cuda_sm70_shflsync_bfly_p) ;  /* 0x0000002000007944 */ /* 0x000fea0003c00000 */
[----:B------:R-:W-:Y:S01]  /*21e60*/  MOV R2, R6 ;  /* 0x0000000600027202 */ /* 0x000fe20000000f00 */
[----:B------:R-:W-:Y:S05]  /*21e70*/  BRA `(.L_x_1966) ;  /* 0xffffdcf000007947 */ /* 0x000fea000383ffff */
        .weak           $__internal_0_$__cuda_sm70_shflsync_bfly_p
        .type           $__internal_0_$__cuda_sm70_shflsync_bfly_p,@function
        .size           $__internal_0_$__cuda_sm70_shflsync_bfly_p,(.L_x_2021 - $__internal_0_$__cuda_sm70_shflsync_bfly_p)
$__internal_0_$__cuda_sm70_shflsync_bfly_p:
[----:B------:R-:W-:Y:S04]  /*21e80*/  WARPSYNC R7 ;  /* 0x0000000700007348 */ /* 0x000fe80003800000 */
[----:B------:R1:W2:Y:S02]  /*21e90*/  SHFL.BFLY PT, R6, R0, R3, R8 ;  /* 0x0c00000300067389 */ /* 0x0002a400000e0008 */
[----:B-1----:R-:W-:-:S04]  /*21ea0*/  MOV R3, 0x0 ;  /* 0x0000000000037802 */ /* 0x002fc80000000f00 */
[----:B--2---:R-:W-:Y:S05]  /*21eb0*/  RET.REL.NODEC R2 `(_ZN5flash16flash_fwd_kernelI23Flash_fwd_kernel_traitsILi256ELi128ELi64ELi8ELb0ELb0EN7cutlass6half_tE19Flash_kernel_traitsILi256ELi128ELi64ELi8ES3_EELb1ELb0ELb1ELb1ELb0ELb0ELb0ELb1EEEvNS_16Flash_fwd_paramsE) ;  /* 0xfffde14002007950 */ /* 0x004fea0003c3ffff */
.L_x_1967:
        /* <DEDUP_REMOVED lines=12> */
.L_x_2021:


//--------------------- .text._ZN5flash16flash_fwd_kernelI23Flash_fwd_kernel_traitsILi256ELi128ELi64ELi8ELb0ELb0EN7cutlass6half_tE19Flash_kernel_traitsILi256ELi128ELi64ELi8ES3_EELb0ELb0ELb1ELb1ELb0ELb0ELb1ELb0EEEvNS_16Flash_fwd_paramsE --------------------------
	.section	.text._ZN5flash16flash_fwd_kernelI23Flash_fwd_kernel_traitsILi256ELi128ELi64ELi8ELb0ELb0EN7cutlass6half_tE19Flash_kernel_traitsILi256ELi128ELi64ELi8ES3_EELb0ELb0ELb1ELb1ELb0ELb0ELb1ELb0EEEvNS_16Flash_fwd_paramsE,"ax",@progbits
	.sectioninfo	@"SHI_REGISTERS=255"
	.align	128
        .global         _ZN5flash16flash_fwd_kernelI23Flash_fwd_kernel_traitsILi256ELi128ELi64ELi8ELb0ELb0EN7cutlass6half_tE19Flash_kernel_traitsILi256ELi128ELi64ELi8ES3_EELb0ELb0ELb1ELb1ELb0ELb0ELb1ELb0EEEvNS_16Flash_fwd_paramsE
        .type           _ZN5flash16flash_fwd_kernelI23Flash_fwd_kernel_traitsILi256ELi128ELi64ELi8ELb0ELb0EN7cutlass6half_tE19Flash_kernel_traitsILi256ELi128ELi64ELi8ES3_EELb0ELb0ELb1ELb1ELb0ELb0ELb1ELb0EEEvNS_16Flash_fwd_paramsE,@function
        .size           _ZN5flash16flash_fwd_kernelI23Flash_fwd_kernel_traitsILi256ELi128ELi64ELi8ELb0ELb0EN7cutlass6half_tE19Flash_kernel_traitsILi256ELi128ELi64ELi8ES3_EELb0ELb0ELb1ELb1ELb0ELb0ELb1ELb0EEEvNS_16Flash_fwd_paramsE,(.L_x_2065 - _ZN5flash16flash_fwd_kernelI23Flash_fwd_kernel_traitsILi256ELi128ELi64ELi8ELb0ELb0EN7cutlass6half_tE19Flash_kernel_traitsILi256ELi128ELi64ELi8ES3_EELb0ELb0ELb1ELb1ELb0ELb0ELb1ELb0EEEvNS_16Flash_fwd_paramsE)
        .other          _ZN5flash16flash_fwd_kernelI23Flash_fwd_kernel_traitsILi256ELi128ELi64ELi8ELb0ELb0EN7cutlass6half_tE19Flash_kernel_traitsILi256ELi128ELi64ELi8ES3_EELb0ELb0ELb1ELb1ELb0ELb0ELb1ELb0EEEvNS_16Flash_fwd_paramsE,@"STO_CUDA_ENTRY STV_DEFAULT"
_ZN5flash16flash_fwd_kernelI23Flash_fwd_kernel_traitsILi256ELi128ELi64ELi8ELb0ELb0EN7cutlass6half_tE19Flash_kernel_traitsILi256ELi128ELi64ELi8ES3_EELb0ELb0ELb1ELb1ELb0ELb0ELb1ELb0EEEvNS_16Flash_fwd_paramsE:
.text._ZN5flash16flash_fwd_kernelI23Flash_fwd_kernel_traitsILi256ELi128ELi64ELi8ELb0ELb0EN7cutlass6half_tE19Flash_kernel_traitsILi256ELi128ELi64ELi8ES3_EELb0ELb0ELb1ELb1ELb0ELb0ELb1ELb0EEEvNS_16Flash_fwd_paramsE:
        /* <DEDUP_REMOVED lines=56> */
.L_x_1968:
[----:B-1----:R-:W-:Y:S02]  /*0380*/  ULDC UR6, c[0x0][0x218] ;  /* 0x0000860000067ab9 */ /* 0x002fe40000000800 */
.L_x_1969:
        /* <DEDUP_REMOVED lines=125> */
.L_x_1972:
[----:B------:R-:W-:Y:S05]  /*0b60*/  BSYNC B0 ;  /* 0x0000000000007941 */ /* 0x000fea0003800000 */
.L_x_1971:
        /* <DEDUP_REMOVED lines=22> */
.L_x_1974:
[----:B------:R-:W-:Y:S05]  /*0cd0*/  BSYNC B0 ;  /* 0x0000000000007941 */ /* 0x000fea0003800000 */
.L_x_1973:
        /* <DEDUP_REMOVED lines=22> */
.L_x_1976:
[----:B------:R-:W-:Y:S05]  /*0e40*/  BSYNC B0 ;  /* 0x0000000000007941 */ /* 0x000fea0003800000 */
.L_x_1975:
        /* <DEDUP_REMOVED lines=21> */
.L_x_1978:
[----:B------:R-:W-:Y:S05]  /*0fa0*/  BSYNC B0 ;  /* 0x0000000000007941 */ /* 0x000fea0003800000 */
.L_x_1977:
        /* <DEDUP_REMOVED lines=35> */
.L_x_1970:
        /* <DEDUP_REMOVED lines=33> */
.L_x_1979:
        /* <DEDUP_REMOVED lines=51> */
.L_x_1980:
        /* <DEDUP_REMOVED lines=132> */
.L_x_1982:
[----:B------:R-:W-:Y:S05]  /*1f60*/  BSYNC B0 ;  /* 0x0000000000007941 */ /* 0x000fea0003800000 */
.L_x_1981:
        /* <DEDUP_REMOVED lines=45> */
.L_x_1984:
[----:B------:R-:W-:Y:S05]  /*2240*/  BSYNC B0 ;  /* 0x0000000000007941 */ /* 0x000fea0003800000 */
.L_x_1983:
        /* <DEDUP_REMOVED lines=45> */
.L_x_1986:
[----:B------:R-:W-:Y:S05]  /*2520*/  BSYNC B0 ;  /* 0x0000000000007941 */ /* 0x000fea0003800000 */
.L_x_1985:
        /* <DEDUP_REMOVED lines=48> */
.L_x_1988:
[----:B------:R-:W-:Y:S05]  /*2830*/  BSYNC B0 ;  /* 0x0000000000007941 */ /* 0x000fea0003800000 */
.L_x_1987:
        /* <DEDUP_REMOVED lines=48> */
.L_x_1990:
[----:B------:R-:W-:Y:S05]  /*2b40*/  BSYNC B0 ;  /* 0x0000000000007941 */ /* 0x000fea0003800000 */
.L_x_1989:
        /* <DEDUP_REMOVED lines=42> */
.L_x_1992:
[----:B------:R-:W-:Y:S05]  /*2df0*/  BSYNC B0 ;  /* 0x0000000000007941 */ /* 0x000fea0003800000 */
.L_x_1991:
        /* <DEDUP_REMOVED lines=84> */
.L_x_1994:
[----:B-1----:R-:W-:Y:S05]  /*3340*/  BSYNC B0 ;  /* 0x0000000000007941 */ /* 0x002fea0003800000 */
.L_x_1993:
        /* <DEDUP_REMOVED lines=45> */
.L_x_1996:
[----:B------:R-:W-:Y:S05]  /*3620*/  BSYNC B0 ;  /* 0x0000000000007941 */ /* 0x000fea0003800000 */
.L_x_1995:
        /* <DEDUP_REMOVED lines=22> */
[----:B------:R-:W-:-:S02]  /*3790*/  IADD3 R211, R200, 0x10020, RZ ;  /* 0x00010020c8d37810 */ /* 0x000fc40007ffe0ff */
[----:B------:R-:W-:Y:S01]  /*37a0*/  @P1 IADD3 R211, R2, -0x20, RZ ;  /* 0xffffffe002d31810 */ /* 0x000fe20007ffe0ff */
[----:B------:R-:W4:Y:S01]  /*37b0*/  LDSM.16.M88.4 R20, [R200+0x11000] ;  /* 0x01100000c814783b */ /* 0x000f220000000200 */
[----:B------:R-:W-:Y:S02]  /*37c0*/  IMAD.MOV.U32 R2, RZ, RZ, 0x40 ;  /* 0x00000040ff027424 */ /* 0x000fe400078e00ff */
[C---:B------:R-:W-:Y:S01]  /*37d0*/  IADD3 R226, R211.reuse, 0x800, RZ ;  /* 0x00000800d3e27810 */ /* 0x040fe20007ffe0ff */
[----:B------:R-:W5:Y:S01]  /*37e0*/  LDSM.16.M88.4 R16, [R200+0x10800] ;  /* 0x01080000c810783b */ /* 0x000f620000000200 */
[C---:B------:R-:W-:Y:S02]  /*37f0*/  IADD3 R225, R211.reuse, 0x1000, RZ ;  /* 0x00001000d3e17810 */ /* 0x040fe40007ffe0ff */
[----:B------:R-:W-:Y:S01]  /*3800*/  SEL R2, R2, 0xffffffc0, !P2 ;  /* 0xffffffc002027807 */ /* 0x000fe20005000000 */
[----:B------:R-:W1:Y:S01]  /*3810*/  LDSM.16.M88.4 R44, [R200+0x11800] ;  /* 0x01180000c82c783b */ /* 0x000e620000000200 */
[----:B------:R-:W-:-:S02]  /*3820*/  IADD3 R224, R211, 0x1800, RZ ;  /* 0x00001800d3e07810 */ /* 0x000fc40007ffe0ff */
[C---:B------:R-:W-:Y:S01]  /*3830*/  IADD3 R223, R211.reuse, 0x2000, RZ ;  /* 0x00002000d3df7810 */ /* 0x040fe20007ffe0ff */
[----:B------:R-:W-:Y:S01]  /*3840*/  LDSM.16.M88.4 R40, [R211] ;  /* 0x00000000d328783b */ /* 0x000fe20000000200 */
[----:B------:R-:W-:Y:S01]  /*3850*/  IMAD.IADD R206, R200, 0x1, R2 ;  /* 0x00000001c8ce7824 */ /* 0x000fe200078e0202 */
[C---:B------:R-:W-:Y:S01]  /*3860*/  IADD3 R222, R211.reuse, 0x2800, RZ ;  /* 0x00002800d3de7810 */ /* 0x040fe20007ffe0ff */
[----:B------:R-:W-:Y:S01]  /*3870*/  IMAD.IADD R205, R2, 0x1, R211 ;  /* 0x0000000102cd7824 */ /* 0x000fe200078e02d3 */
[----:B------:R-:W-:Y:S01]  /*3880*/  LDSM.16.M88.4 R60, [R211+0x1000] ;  /* 0x00100000d33c783b */ /* 0x000fe20000000200 */
[----:B------:R-:W-:Y:S01]  /*3890*/  IMAD.U32 R2, RZ, RZ, UR31 ;  /* 0x0000001fff027e24 */ /* 0x000fe2000f8e00ff */
[C---:B------:R-:W-:Y:S02]  /*38a0*/  IADD3 R221, R211.reuse, 0x3000, RZ ;  /* 0x00003000d3dd7810 */ /* 0x040fe40007ffe0ff */
[----:B------:R-:W-:Y:S01]  /*38b0*/  LDSM.16.M88.4 R32, [R211+0x800] ;  /* 0x00080000d320783b */ /* 0x000fe20000000200 */
        /* <DEDUP_REMOVED lines=8> */
[----:B------:R-:W-:Y:S01]  /*3940*/  LDSM.16.M88.4 R88, [R206+0x11000] ;  /* 0x01100000ce58783b */ /* 0x000fe20000000200 */
[----:B------:R-:W-:Y:S02]  /*3950*/  IADD3 R100, R7, 0x20, RZ ;  /* 0x0000002007647810 */ /* 0x000fe40007ffe0ff */
[C---:B------:R-:W-:Y:S01]  /*3960*/  IADD3 R218, R211.reuse, 0x4800, RZ ;  /* 0x00004800d3da7810 */ /* 0x040fe20007ffe0ff */
[----:B--2---:R-:W-:Y:S01]  /*3970*/  HMMA.16816.F32 R48, R12, R8, RZ ;  /* 0x000000080c30723c */ /* 0x004fe200000018ff */
[----:B------:R-:W-:Y:S01]  /*3980*/  LDSM.16.M88.4 R84, [R206+0x10800] ;  /* 0x01080000ce54783b */ /* 0x000fe20000000200 */
[----:B------:R-:W-:-:S02]  /*3990*/  IADD3 R217, R211, 0x5000, RZ ;  /* 0x00005000d3d97810 */ /* 0x000fc40007ffe0ff */
[C---:B------:R-:W-:Y:S01]  /*39a0*/  IADD3 R216, R211.reuse, 0x5800, RZ ;  /* 0x00005800d3d87810 */ /* 0x040fe20007ffe0ff */
[----:B------:R-:W-:Y:S01]  /*39b0*/  LDSM.16.M88.4 R80, [R206+0x11800] ;  /* 0x01180000ce50783b */ /* 0x000fe20000000200 */
[C---:B------:R-:W-:Y:S02]  /*39c0*/  IADD3 R215, R211.reuse, 0x6000, RZ ;  /* 0x00006000d3d77810 */ /* 0x040fe40007ffe0ff */
[----:B------:R-:W-:Y:S01]  /*39d0*/  HMMA.16816.F32 R52, R12, R10, RZ ;  /* 0x0000000a0c34723c */ /* 0x000fe200000018ff */
[----:B------:R-:W2:Y:S01]  /*39e0*/  LDSM.16.M88.4 R8, [R208] ;  /* 0x00000000d008783b */ /* 0x000ea20000000200 */
[C---:B------:R-:W-:Y:S02]  /*39f0*/  IADD3 R214, R211.reuse, 0x6800, RZ ;  /* 0x00006800d3d67810 */ /* 0x040fe40007ffe0ff */
[C---:B------:R-:W-:Y:S01]  /*3a00*/  IADD3 R213, R211.reuse, 0x7000, RZ ;  /* 0x00007000d3d57810 */ /* 0x040fe20007ffe0ff */
[----:B------:R-:W-:Y:S01]  /*3a10*/  LDSM.16.M88.4 R92, [R200+0x13000] ;  /* 0x01300000c85c783b */ /* 0x000fe20000000200 */
[----:B------:R-:W-:-:S02]  /*3a20*/  IADD3 R212, R211, 0x7800, RZ ;  /* 0x00007800d3d47810 */ /* 0x000fc40007ffe0ff */
[C---:B----4-:R-:W-:Y:S01]  /*3a30*/  HMMA.16816.F32 R24, R12.reuse, R20, RZ ;  /* 0x000000140c18723c */ /* 0x050fe200000018ff */
[----:B------:R-:W-:Y:S07]  /*3a40*/  LDSM.16.M88.4 R96, [R211+0x2000] ;  /* 0x00200000d360783b */ /* 0x000fee0000000200 */
[C---:B-----5:R-:W-:Y:S08]  /*3a50*/  HMMA.16816.F32 R36, R12.reuse, R16, RZ ;  /* 0x000000100c24723c */ /* 0x060ff000000018ff */
[C---:B------:R-:W-:Y:S01]  /*3a60*/  HMMA.16816.F32 R28, R12.reuse, R18, RZ ;  /* 0x000000120c1c723c */ /* 0x040fe200000018ff */
[----:B------:R-:W4:Y:S07]  /*3a70*/  LDSM.16.M88.4 R16, [R210] ;  /* 0x00000000d210783b */ /* 0x000f2e0000000200 */
[C---:B------:R-:W-:Y:S08]  /*3a80*/  HMMA.16816.F32 R20, R12.reuse, R22, RZ ;  /* 0x000000160c14723c */ /* 0x040ff000000018ff */
[C---:B-1----:R-:W-:Y:S08]  /*3a90*/  HMMA.16816.F32 R56, R12.reuse, R44, RZ ;  /* 0x0000002c0c38723c */ /* 0x042ff000000018ff */
[----:B------:R-:W-:Y:S08]  /*3aa0*/  HMMA.16816.F32 R12, R12, R46, RZ ;  /* 0x0000002e0c0c723c */ /* 0x000ff000000018ff */
[C---:B--2---:R-:W-:Y:S08]  /*3ab0*/  HMMA.16816.F32 R48, R8.reuse, R40, R48 ;  /* 0x000000280830723c */ /* 0x044ff00000001830 */
[C---:B------:R-:W-:Y:S08]  /*3ac0*/  HMMA.16816.F32 R44, R8.reuse, R60, R24 ;  /* 0x0000003c082c723c */ /* 0x040ff00000001818 */
[C---:B------:R-:W-:Y:S08]  /*3ad0*/  HMMA.16816.F32 R68, R8.reuse, R42, R52 ;  /* 0x0000002a0844723c */ /* 0x040ff00000001834 */
[C---:B------:R-:W-:Y:S08]  /*3ae0*/  HMMA.16816.F32 R64, R8.reuse, R32, R36 ;  /* 0x000000200840723c */ /* 0x040ff00000001824 */
[C---:B------:R-:W-:Y:S01]  /*3af0*/  HMMA.16816.F32 R52, R8.reuse, R34, R28 ;  /* 0x000000220834723c */ /* 0x040fe2000000181c */
[----:B------:R-:W-:Y:S07]  /*3b00*/  LDSM.16.M88.4 R28, [R205] ;  /* 0x00000000cd1c783b */ /* 0x000fee0000000200 */
[C---:B------:R-:W-:Y:S01]  /*3b10*/  HMMA.16816.F32 R32, R8.reuse, R74, R12 ;  /* 0x0000004a0820723c */ /* 0x040fe2000000180c */
[----:B------:R-:W1:Y:S07]  /*3b20*/  LDSM.16.M88.4 R12, [R209] ;  /* 0x00000000d10c783b */ /* 0x000e6e0000000200 */
[C---:B------:R-:W-:Y:S01]  /*3b30*/  HMMA.16816.F32 R40, R8.reuse, R62, R20 ;  /* 0x0000003e0828723c */ /* 0x040fe20000001814 */
[----:B------:R-:W-:Y:S07]  /*3b40*/  LDSM.16.M88.4 R60, [R205+0x1000] ;  /* 0x00100000cd3c783b */ /* 0x000fee0000000200 */
[----:B------:R-:W-:Y:S01]  /*3b50*/  HMMA.16816.F32 R36, R8, R72, R56 ;  /* 0x000000480824723c */ /* 0x000fe20000001838 */
[----:B------:R-:W-:Y:S07]  /*3b60*/  LDSM.16.M88.4 R8, [R207+0x4000] ;  /* 0x00400000cf08783b */ /* 0x000fee0000000200 */
[C---:B----4-:R-:W-:Y:S08]  /*3b70*/  HMMA.16816.F32 R24, R16.reuse, R76, R48 ;  /* 0x0000004c1018723c */ /* 0x050ff00000001830 */
[C---:B------:R-:W-:Y:S01]  /*3b80*/  HMMA.16816.F32 R72, R16.reuse, R88, R44 ;  /* 0x000000581048723c */ /* 0x040fe2000000182c */
[----:B------:R-:W2:Y:S07]  /*3b90*/  LDSM.16.M88.4 R44, [R205+0x800] ;  /* 0x00080000cd2c783b */ /* 0x000eae0000000200 */
[C---:B------:R-:W-:Y:S01]  /*3ba0*/  HMMA.16816.F32 R20, R16.reuse, R78, R68 ;  /* 0x0000004e1014723c */ /* 0x040fe20000001844 */
[----:B------:R-:W4:Y:S07]  /*3bb0*/  LDSM.16.M88.4 R76, [R205+0x1800] ;  /* 0x00180000cd4c783b */ /* 0x000f2e0000000200 */
[C---:B------:R-:W-:Y:S08]  /*3bc0*/  HMMA.16816.F32 R56, R16.reuse, R84, R64 ;  /* 0x000000541038723c */ /* 0x040ff00000001840 */
[C---:B------:R-:W-:Y:S01]  /*3bd0*/  HMMA.16816.F32 R52, R16.reuse, R86, R52 ;  /* 0x000000561034723c */ /* 0x040fe20000001834 */
[----:B------:R-:W5:Y:S07]  /*3be0*/  LDSM.16.M88.4 R84, [R200+0x12000] ;  /* 0x01200000c854783b */ /* 0x000f6e0000000200 */
[C---:B------:R-:W-:Y:S01]  /*3bf0*/  HMMA.16816.F32 R68, R16.reuse, R90, R40 ;  /* 0x0000005a1044723c */ /* 0x040fe20000001828 */
[----:B------:R-:W-:Y:S07]  /*3c00*/  LDSM.16.M88.4 R88, [R200+0x13800] ;  /* 0x01380000c858783b */ /* 0x000fee0000000200 */
[C---:B------:R-:W-:Y:S08]  /*3c10*/  HMMA.16816.F32 R64, R16.reuse, R80, R36 ;  /* 0x000000501040723c */ /* 0x040ff00000001824 */
[----:B------:R-:W-:Y:S01]  /*3c20*/  HMMA.16816.F32 R48, R16, R82, R32 ;  /* 0x000000521030723c */ /* 0x000fe20000001820 */
[----:B------:R-:W3:Y:S04]  /*3c30*/  LDSM.16.M88.4 R80, [R200+0x12800] ;  /* 0x01280000c850783b */ /* 0x000ee80000000200 */
[----:B------:R-:W3:Y:S03]  /*3c40*/  LDSM.16.M88.4 R16, [R208+0x4000] ;  /* 0x00400000d010783b */ /* 0x000ee60000000200 */
[C---:B-1----:R-:W-:Y:S08]  /*3c50*/  HMMA.16816.F32 R40, R12.reuse, R28, R24 ;  /* 0x0000001c0c28723c */ /* 0x042ff00000001818 */
[C---:B------:R-:W-:Y:S08]  /*3c60*/  HMMA.16816.F32 R32, R12.reuse, R30, R20 ;  /* 0x0000001e0c20723c */ /* 0x040ff00000001814 */
[C---:B--2---:R-:W-:Y:S01]  /*3c70*/  HMMA.16816.F32 R28, R12.reuse, R44, R56 ;  /* 0x0000002c0c1c723c */ /* 0x044fe20000001838 */
[----:B------:R-:W1:Y:S07]  /*3c80*/  LDSM.16.M88.4 R56, [R211+0x2800] ;  /* 0x00280000d338783b */ /* 0x000e6e0000000200 */
[C---:B------:R-:W-:Y:S08]  /*3c90*/  HMMA.16816.F32 R24, R12.reuse, R46, R52 ;  /* 0x0000002e0c18723c */ /* 0x040ff00000001834 */
[C---:B------:R-:W-:Y:S01]  /*3ca0*/  HMMA.16816.F32 R20, R12.reuse, R60, R72 ;  /* 0x0000003c0c14723c */ /* 0x040fe20000001848 */
[----:B------:R-:W-:Y:S07]  /*3cb0*/  LDSM.16.M88.4 R72, [R206+0x12800] ;  /* 0x01280000ce48783b */ /* 0x000fee0000000200 */
[C---:B------:R-:W-:Y:S01]  /*3cc0*/  HMMA.16816.F32 R36, R12.reuse, R62, R68 ;  /* 0x0000003e0c24723c */ /* 0x040fe20000001844 */
[----:B------:R-:W-:Y:S07]  /*3cd0*/  LDSM.16.M88.4 R68, [R206+0x13800] ;  /* 0x01380000ce44783b */ /* 0x000fee0000000200 */
[C---:B----4-:R-:W-:Y:S01]  /*3ce0*/  HMMA.16816.F32 R44, R12.reuse, R76, R64 ;  /* 0x0000004c0c2c723c */ /* 0x050fe20000001840 */
[----:B------:R-:W2:Y:S07]  /*3cf0*/  LDSM.16.M88.4 R64, [R211+0x3000] ;  /* 0x00300000d340783b */ /* 0x000eae0000000200 */
[----:B------:R-:W-:Y:S01]  /*3d00*/  HMMA.16816.F32 R12, R12, R78, R48 ;  /* 0x0000004e0c0c723c */ /* 0x000fe20000001830 */
[----:B------:R-:W4:Y:S07]  /*3d10*/  LDSM.16.M88.4 R76, [R211+0x3800] ;  /* 0x00380000d34c783b */ /* 0x000f2e0000000200 */
[C---:B-----5:R-:W-:Y:S08]  /*3d20*/  HMMA.16816.F32 R40, R8.reuse, R84, R40 ;  /* 0x000000540828723c */ /* 0x060ff00000001828 */
[C---:B------:R-:W-:Y:S01]  /*3d30*/  HMMA.16816.F32 R52, R8.reuse, R86, R32 ;  /* 0x000000560834723c */ /* 0x040fe20000001820 */
[----:B------:R-:W-:Y:S07]  /*3d40*/  LDSM.16.M88.4 R84, [R205+0x2000] ;  /* 0x00200000cd54783b */ /* 0x000fee0000000200 */
[C---:B---3--:R-:W-:Y:S08]  /*3d50*/  HMMA.16816.F32 R60, R8.reuse, R80, R28 ;  /* 0x00000050083c723c */ /* 0x048ff0000000181c */
[C---:B------:R-:W-:Y:S01]  /*3d60*/  HMMA.16816.F32 R48, R8.reuse, R82, R24 ;  /* 0x000000520830723c */ /* 0x040fe20000001818 */
[----:B------:R-:W-:Y:S07]  /*3d70*/  LDSM.16.M88.4 R80, [R205+0x2800] ;  /* 0x00280000cd50783b */ /* 0x000fee0000000200 */
[C---:B------:R-:W-:Y:S07]  /*3d80*/  HMMA.16816.F32 R32, R8.reuse, R92, R20 ;  /* 0x0000005c0820723c */ /* 0x040fee0000001814 */
[C---:B------:R-:W-:Y:S01]  /*3d90*/  IADD3 R93, R7.reuse, 0x19, RZ ;  /* 0x00000019075d7810 */ /* 0x040fe20007ffe0ff */
[----:B------:R-:W-:Y:S01]  /*3da0*/  HMMA.16816.F32 R28, R8, R94, R36 ;  /* 0x0000005e081c723c */ /* 0x000fe20000001824 */
[----:B------:R-:W-:-:S06]  /*3db0*/  IADD3 R92, R7, 0x21, RZ ;  /* 0x00000021075c7810 */ /* 0x000fcc0007ffe0ff */
[C---:B------:R-:W-:Y:S01]  /*3dc0*/  IADD3 R95, R7.reuse, 0x9, RZ ;  /* 0x00000009075f7810 */ /* 0x040fe20007ffe0ff */
[----:B------:R-:W-:Y:S01]  /*3dd0*/  HMMA.16816.F32 R20, R8, R90, R12 ;  /* 0x0000005a0814723c */ /* 0x000fe2000000180c */
[----:B------:R-:W-:Y:S01]  /*3de0*/  LDSM.16.M88.4 R12, [R210+0x4000] ;  /* 0x00400000d20c783b */ /* 0x000fe20000000200 */
[----:B------:R-:W-:-:S06]  /*3df0*/  IADD3 R94, R7, 0x11, RZ ;  /* 0x00000011075e7810 */ /* 0x000fcc0007ffe0ff */
[----:B------:R-:W-:Y:S01]  /*3e00*/  HMMA.16816.F32 R36, R16, R96, R40 ;  /* 0x000000601024723c */ /* 0x000fe20000001828 */
[----:B------:R-:W3:Y:S06]  /*3e10*/  LDSM.16.M88.4 R40, [R206+0x12000] ;  /* 0x01200000ce28783b */ /* 0x000eec0000000200 */
[C---:B------:R-:W-:Y:S01]  /*3e20*/  IADD3 R97, R7.reuse, 0x30, RZ ;  /* 0x0000003007617810 */ /* 0x040fe20007ffe0ff */
[----:B------:R-:W-:Y:S01]  /*3e30*/  HMMA.16816.F32 R24, R8, R88, R44 ;  /* 0x000000580818723c */ /* 0x000fe2000000182c */
[----:B------:R-:W5:Y:S01]  /*3e40*/  LDSM.16.M88.4 R88, [R206+0x13000] ;  /* 0x01300000ce58783b */ /* 0x000f620000000200 */
[----:B------:R-:W-:-:S03]  /*3e50*/  IADD3 R96, R7, 0x31, RZ ;  /* 0x0000003107607810 */ /* 0x000fc60007ffe0ff */
[----:B------:R-:W3:Y:S03]  /*3e60*/  LDSM.16.M88.4 R8, [R209+0x4000] ;  /* 0x00400000d108783b */ /* 0x000ee60000000200 */
[C---:B------:R-:W-:Y:S07]  /*3e70*/  HMMA.16816.F32 R44, R16.reuse, R98, R52 ;  /* 0x00000062102c723c */ /* 0x040fee0000001834 */
[C---:B------:R-:W-:Y:S01]  /*3e80*/  IADD3 R99, R7.reuse, 0x28, RZ ;  /* 0x0000002807637810 */ /* 0x040fe20007ffe0ff */
[----:B-1----:R-:W-:Y:S01]  /*3e90*/  HMMA.16816.F32 R60, R16, R56, R60 ;  /* 0x00000038103c723c */ /* 0x002fe2000000183c */
[----:B------:R-:W-:-:S07]  /*3ea0*/  IADD3 R98, R7, 0x29, RZ ;  /* 0x0000002907627810 */ /* 0x000fce0007ffe0ff */
[C---:B------:R-:W-:Y:S08]  /*3eb0*/  HMMA.16816.F32 R56, R16.reuse, R58, R48 ;  /* 0x0000003a1038723c */ /* 0x040ff00000001830 */
[C---:B--2---:R-:W-:Y:S08]  /*3ec0*/  HMMA.16816.F32 R52, R16.reuse, R64, R32 ;  /* 0x000000401034723c */ /* 0x044ff00000001820 */
[C---:B------:R-:W-:Y:S08]  /*3ed0*/  HMMA.16816.F32 R48, R16.reuse, R66, R28 ;  /* 0x000000421030723c */ /* 0x040ff0000000181c */
[C---:B----4-:R-:W-:Y:S08]  /*3ee0*/  HMMA.16816.F32 R64, R16.reuse, R76, R24 ;  /* 0x0000004c1040723c */ /* 0x050ff00000001818 */
[----:B------:R-:W-:Y:S01]  /*3ef0*/  HMMA.16816.F32 R32, R16, R78, R20 ;  /* 0x0000004e1020723c */ /* 0x000fe20000001814 */
[----:B------:R-:W1:Y:S04]  /*3f00*/  LDSM.16.M88.4 R76, [R205+0x3000] ;  /* 0x00300000cd4c783b */ /* 0x000e680000000200 */
[----:B------:R-:W-:Y:S03]  /*3f10*/  LDSM.16.M88.4 R16, [R207+0x8000] ;  /* 0x00800000cf10783b */ /* 0x000fe60000000200 */
[C---:B---3--:R-:W-:Y:S08]  /*3f20*/  HMMA.16816.F32 R28, R12.reuse, R40, R36 ;  /* 0x000000280c1c723c */ /* 0x048ff00000001824 */
[C---:B------:R-:W-:Y:S08]  /*3f30*/  HMMA.16816.F32 R24, R12.reuse, R42, R44 ;  /* 0x0000002a0c18723c */ /* 0x040ff0000000182c */
[C---:B------:R-:W-:Y:S01]  /*3f40*/  HMMA.16816.F32 R20, R12.reuse, R72, R60 ;  /* 0x000000480c14723c */ /* 0x040fe2000000183c */
[----:B------:R-:W2:Y:S07]  /*3f50*/  LDSM.16.M88.4 R60, [R205+0x3800] ;  /* 0x00380000cd3c783b */ /* 0x000eae0000000200 */
[C---:B-----5:R-:W-:Y:S08]  /*3f60*/  HMMA.16816.F32 R52, R12.reuse, R88, R52 ;  /* 0x000000580c34723c */ /* 0x060ff00000001834 */
[C---:B------:R-:W-:Y:S01]  /*3f70*/  HMMA.16816.F32 R48, R12.reuse, R90, R48 ;  /* 0x0000005a0c30723c */ /* 0x040fe20000001830 */
[----:B------:R-:W3:Y:S07]  /*3f80*/  LDSM.16.M88.4 R88, [R200+0x14000] ;  /* 0x01400000c858783b */ /* 0x000eee0000000200 */
[C---:B------:R-:W-:Y:S08]  /*3f90*/  HMMA.16816.F32 R40, R12.reuse, R74, R56 ;  /* 0x0000004a0c28723c */ /* 0x040ff00000001838 */
[C---:B------:R-:W-:Y:S01]  /*3fa0*/  HMMA.16816.F32 R56, R12.reuse, R68, R64 ;  /* 0x000000440c38723c */ /* 0x040fe20000001840 */
[----:B------:R-:W4:Y:S07]  /*3fb0*/  LDSM.16.M88.4 R64, [R200+0x15000] ;  /* 0x01500000c840783b */ /* 0x000f2e0000000200 */
[----:B------:R-:W-:Y:S01]  /*3fc0*/  HMMA.16816.F32 R44, R12, R70, R32 ;  /* 0x000000460c2c723c */ /* 0x000fe20000001820 */
[----:B------:R-:W-:Y:S07]  /*3fd0*/  LDSM.16.M88.4 R68, [R200+0x14800] ;  /* 0x01480000c844783b */ /* 0x000fee0000000200 */
[C---:B------:R-:W-:Y:S08]  /*3fe0*/  HMMA.16816.F32 R36, R8.reuse, R84, R28 ;  /* 0x000000540824723c */ /* 0x040ff0000000181c */
[C---:B------:R-:W-:Y:S01]  /*3ff0*/  HMMA.16816.F32 R32, R8.reuse, R86, R24 ;  /* 0x000000560820723c */ /* 0x040fe20000001818 */
[----:B------:R-:W5:Y:S07]  /*4000*/  LDSM.16.M88.4 R84, [R200+0x15800] ;  /* 0x01580000c854783b */ /* 0x000f6e0000000200 */
[C---:B-1----:R-:W-:Y:S08]  /*4010*/  HMMA.16816.F32 R12, R8.reuse, R78, R48 ;  /* 0x0000004e080c723c */ /* 0x042ff00000001830 */
[C---:B------:R-:W-:Y:S08]  /*4020*/  HMMA.16816.F32 R28, R8.reuse, R80, R20 ;  /* 0x00000050081c723c */ /* 0x040ff00000001814 */
[C---:B--2---:R-:W-:Y:S08]  /*4030*/  HMMA.16816.F32 R72, R8.reuse, R60, R56 ;  /* 0x0000003c0848723c */ /* 0x044ff00000001838 */
[C---:B------:R-:W-:Y:S01]  /*4040*/  HMMA.16816.F32 R24, R8.reuse, R82, R40 ;  /* 0x000000520818723c */ /* 0x040fe20000001828 */
[----:B------:R-:W-:Y:S07]  /*4050*/  LDSM.16.M88.4 R80, [R211+0x5000] ;  /* 0x00500000d350783b */ /* 0x000fee0000000200 */
[C---:B------:R-:W-:Y:S01]  /*4060*/  HMMA.16816.F32 R20, R8.reuse, R76, R52 ;  /* 0x0000004c0814723c */ /* 0x040fe20000001834 */
[----:B------:R-:W-:Y:S07]  /*4070*/  LDSM.16.M88.4 R76, [R211+0x4800] ;  /* 0x00480000d34c783b */ /* 0x000fee0000000200 */
[----:B------:R-:W-:Y:S01]  /*4080*/  HMMA.16816.F32 R56, R8, R62, R44 ;  /* 0x0000003e0838723c */ /* 0x000fe2000000182c */
[----:B------:R-:W-:Y:S04]  /*4090*/  LDSM.16.M88.4 R8, [R208+0x8000] ;  /* 0x00800000d008783b */ /* 0x000fe80000000200 */
[----:B------:R-:W1:Y:S03]  /*40a0*/  LDSM.16.M88.4 R60, [R211+0x4000] ;  /* 0x00400000d33c783b */ /* 0x000e660000000200 */
[C---:B---3--:R-:W-:Y:S08]  /*40b0*/  HMMA.16816.F32 R52, R16.reuse, R88, R36 ;  /* 0x000000581034723c */ /* 0x048ff00000001824 */
[C---:B------:R-:W-:Y:S01]  /*40c0*/  HMMA.16816.F32 R48, R16.reuse, R90, R32 ;  /* 0x0000005a1030723c */ /* 0x040fe20000001820 */
[----:B------:R-:W2:Y:S07]  /*40d0*/  LDSM.16.M88.4 R88, [R211+0x5800] ;  /* 0x00580000d358783b */ /* 0x000eae0000000200 */
[C---:B----4-:R-:W-:Y:S01]  /*40e0*/  HMMA.16816.F32 R36, R16.reuse, R66, R12 ;  /* 0x000000421024723c */ /* 0x050fe2000000180c */
[----:B------:R-:W-:Y:S07]  /*40f0*/  LDSM.16.M88.4 R12, [R210+0x8000] ;  /* 0x00800000d20c783b */ /* 0x000fee0000000200 */
[C---:B-----5:R-:W-:Y:S07]  /*4100*/  HMMA.16816.F32 R32, R16.reuse, R84, R72 ;  /* 0x000000541020723c */ /* 0x060fee0000001848 */
[----:B------:R-:W-:Y:S01]  /*4110*/  IMAD.IADD R85, R101, 0x1, R5 ;  /* 0x0000000165557824 */ /* 0x000fe200078e0205 */
[----:B------:R-:W-:Y:S01]  /*4120*/  HMMA.16816.F32 R28, R16, R68, R28 ;  /* 0x00000044101c723c */ /* 0x000fe2000000181c */
[----:B------:R-:W-:-:S03]  /*4130*/  IADD3 R101, R7, 0x1, RZ ;  /* 0x0000000107657810 */ /* 0x000fc60007ffe0ff */
[C---:B------:R-:W-:Y:S02]  /*4140*/  IADD3 R229, R85.reuse, UR4, RZ ;  /* 0x0000000455e57c10 */ /* 0x040fe4000fffe0ff */
[----:B------:R-:W-:Y:S02]  /*4150*/  IADD3 R84, R85, 0x8, RZ ;  /* 0x0000000855547810 */ /* 0x000fe40007ffe0ff */
[C---:B------:R-:W-:Y:S01]  /*4160*/  HMMA.16816.F32 R40, R16.reuse, R64, R20 ;  /* 0x000000401028723c */ /* 0x040fe20000001814 */
[----:B------:R-:W3:Y:S01]  /*4170*/  LDSM.16.M88.4 R64, [R206+0x14000] ;  /* 0x01400000ce40783b */ /* 0x000ee20000000200 */
[C---:B------:R-:W-:Y:S01]  /*4180*/  IMAD.IADD R2, R229.reuse, 0x1, -R7 ;  /* 0x00000001e5027824 */ /* 0x040fe200078e0a07 */
[----:B------:R-:W-:Y:S01]  /*4190*/  IADD3 R228, R84, UR4, RZ ;  /* 0x0000000454e47c10 */ /* 0x000fe2000fffe0ff */
[----:B------:R-:W-:Y:S01]  /*41a0*/  IMAD.IADD R6, R229, 0x1, -R101 ;  /* 0x00000001e5067824 */ /* 0x000fe200078e0a65 */
[----:B------:R-:W-:Y:S02]  /*41b0*/  ULDC UR4, c[0x0][0x2e8] ;  /* 0x0000ba0000047ab9 */ /* 0x000fe40000000800 */
[----:B------:R-:W-:Y:S01]  /*41c0*/  IABS R2, R2 ;  /* 0x0000000200027213 */ /* 0x000fe20000000000 */
[----:B------:R-:W-:Y:S01]  /*41d0*/  HMMA.16816.F32 R44, R16, R70, R24 ;  /* 0x00000046102c723c */ /* 0x000fe20000001818 */
[----:B------:R-:W4:Y:S01]  /*41e0*/  LDSM.16.M88.4 R68, [R206+0x14800] ;  /* 0x01480000ce44783b */ /* 0x000f220000000200 */
[----:B------:R-:W-:-:S02]  /*41f0*/  UIADD3 UR4, UR5, UR4, URZ ;  /* 0x0000000405047290 */ /* 0x000fc4000fffe03f */
[----:B------:R-:W-:Y:S01]  /*4200*/  IMAD.MOV.U32 R5, RZ, RZ, R2 ;  /* 0x000000ffff057224 */ /* 0x000fe200078e0002 */
[----:B------:R-:W-:Y:S01]  /*4210*/  IABS R2, R6 ;  /* 0x0000000600027213 */ /* 0x000fe20000000000 */
[----:B------:R-:W-:Y:S02]  /*4220*/  IMAD.IADD R6, R229, 0x1, -R104 ;  /* 0x00000001e5067824 */ /* 0x000fe400078e0a68 */
[----:B------:R-:W-:Y:S01]  /*4230*/  HMMA.16816.F32 R16, R16, R86, R56 ;  /* 0x000000561010723c */ /* 0x000fe20000001838 */
[----:B------:R5:W-:Y:S06]  /*4240*/  I2F R131, R5 ;  /* 0x0000000500837306 */ /* 0x000bec0000201400 */
[C---:B------:R-:W-:Y:S01]  /*4250*/  IADD3 R87, R7.reuse, 0x38, RZ ;  /* 0x0000003807577810 */ /* 0x040fe20007ffe0ff */
[----:B-1----:R-:W-:Y:S01]  /*4260*/  HMMA.16816.F32 R20, R8, R60, R52 ;  /* 0x0000003c0814723c */ /* 0x002fe20000001834 */
[----:B------:R-:W-:-:S07]  /*4270*/  IADD3 R86, R7, 0x39, RZ ;  /* 0x0000003907567810 */ /* 0x000fce0007ffe0ff */
[C---:B------:R-:W-:Y:S01]  /*4280*/  HMMA.16816.F32 R56, R8.reuse, R82, R36 ;  /* 0x000000520838723c */ /* 0x040fe20000001824 */
[----:B------:R-:W1:Y:S01]  /*4290*/  LDSM.16.M88.4 R36, [R206+0x15000] ;  /* 0x01500000ce24783b */ /* 0x000e620000000200 */
[----:B-----5:R-:W-:Y:S01]  /*42a0*/  IMAD.MOV.U32 R5, RZ, RZ, R2 ;  /* 0x000000ffff057224 */ /* 0x020fe200078e0002 */
[----:B------:R-:W-:Y:S01]  /*42b0*/  IABS R2, R6 ;  /* 0x0000000600027213 */ /* 0x000fe20000000000 */
[----:B------:R-:W-:Y:S02]  /*42c0*/  IMAD.IADD R6, R229, 0x1, -R95 ;  /* 0x00000001e5067824 */ /* 0x000fe400078e0a5f */
[----:B------:R5:W-:Y:S02]  /*42d0*/  I2F R133, R5 ;  /* 0x0000000500857306 */ /* 0x000be40000201400 */
[C---:B------:R-:W-:Y:S08]  /*42e0*/  HMMA.16816.F32 R24, R8.reuse, R62, R48 ;  /* 0x0000003e0818723c */ /* 0x040ff00000001830 */
[----:B--2---:R-:W-:Y:S01]  /*42f0*/  HMMA.16816.F32 R52, R8, R88, R32 ;  /* 0x000000580834723c */ /* 0x004fe20000001820 */
[----:B------:R-:W2:Y:S01]  /*4300*/  LDSM.16.M88.4 R32, [R206+0x15800] ;  /* 0x01580000ce20783b */ /* 0x000ea20000000200 */
[----:B-----5:R-:W-:Y:S01]  /*4310*/  IMAD.MOV.U32 R5, RZ, RZ, R2 ;  /* 0x000000ffff057224 */ /* 0x020fe200078e0002 */
[----:B------:R-:W-:-:S05]  /*4320*/  IABS R2, R6 ;  /* 0x0000000600027213 */ /* 0x000fca0000000000 */
[C---:B------:R-:W-:Y:S01]  /*4330*/  HMMA.16816.F32 R28, R8.reuse, R76, R28 ;  /* 0x0000004c081c723c */ /* 0x040fe2000000181c */
[C---:B------:R-:W-:Y:S01]  /*4340*/  IMAD.IADD R6, R229.reuse, 0x1, -R103 ;  /* 0x00000001e5067824 */ /* 0x040fe200078e0a67 */
[----:B------:R5:W-:Y:S06]  /*4350*/  I2F R123, R5 ;  /* 0x00000005007b7306 */ /* 0x000bec0000201400 */
[C---:B------:R-:W-:Y:S08]  /*4360*/  HMMA.16816.F32 R44, R8.reuse, R78, R44 ;  /* 0x0000004e082c723c */ /* 0x040ff0000000182c */
[----:B------:R-:W-:Y:S01]  /*4370*/  HMMA.16816.F32 R40, R8, R80, R40 ;  /* 0x000000500828723c */ /* 0x000fe20000001828 */
[----:B-----5:R-:W-:Y:S01]  /*4380*/  IMAD.MOV.U32 R5, RZ, RZ, R2 ;  /* 0x000000ffff057224 */ /* 0x020fe200078e0002 */
[----:B------:R-:W-:Y:S01]  /*4390*/  IABS R2, R6 ;  /* 0x0000000600027213 */ /* 0x000fe20000000000 */
[----:B------:R-:W-:-:S02]  /*43a0*/  IMAD.IADD R6, R229, 0x1, -R93 ;  /* 0x00000001e5067824 */ /* 0x000fc400078e0a5d */
[----:B------:R5:W-:Y:S03]  /*43b0*/  I2F R132, R5 ;  /* 0x0000000500847306 */ /* 0x000be60000201400 */
[----:B------:R-:W-:Y:S01]  /*43c0*/  HMMA.16816.F32 R48, R8, R90, R16 ;  /* 0x0000005a0830723c */ /* 0x000fe20000001810 */
[----:B------:R-:W-:Y:S04]  /*43d0*/  LDSM.16.M88.4 R8, [R209+0x8000] ;  /* 0x00800000d108783b */ /* 0x000fe80000000200 */
[----:B------:R-:W2:Y:S01]  /*43e0*/  LDSM.16.M88.4 R16, [R205+0x4000] ;  /* 0x00400000cd10783b */ /* 0x000ea20000000200 */
[----:B------:R1:W-:Y:S02]  /*43f0*/  I2F R122, R2 ;  /* 0x00000002007a7306 */ /* 0x0003e40000201400 */
[----:B---3--:R-:W-:Y:S01]  /*4400*/  HMMA.16816.F32 R60, R12, R64, R20 ;  /* 0x000000400c3c723c */ /* 0x008fe20000001814 */
[----:B------:R-:W3:Y:S01]  /*4410*/  LDSM.16.M88.4 R20, [R205+0x4800] ;  /* 0x00480000cd14783b */ /* 0x000ee20000000200 */
[----:B-----5:R-:W-:-:S06]  /*4420*/  IMAD.IADD R5, R229, 0x1, -R94 ;  /* 0x00000001e5057824 */ /* 0x020fcc00078e0a5e */
[----:B------:R-:W-:Y:S01]  /*4430*/  HMMA.16816.F32 R24, R12, R66, R24 ;  /* 0x000000420c18723c */ /* 0x000fe20000001818 */
[----:B------:R-:W-:Y:S01]  /*4440*/  IABS R5, R5 ;  /* 0x0000000500057213 */ /* 0x000fe20000000000 */
[----:B-1----:R-:W-:-:S03]  /*4450*/  IMAD.IADD R2, R229, 0x1, -R102 ;  /* 0x00000001e5027824 */ /* 0x002fc600078e0a66 */
[----:B------:R1:W-:Y:S03]  /*4460*/  I2F R121, R5 ;  /* 0x0000000500797306 */ /* 0x0003e60000201400 */
[----:B----4-:R-:W-:Y:S01]  /*4470*/  HMMA.16816.F32 R64, R12, R68, R28 ;  /* 0x000000440c40723c */ /* 0x010fe2000000181c */
[----:B------:R-:W4:Y:S01]  /*4480*/  LDSM.16.M88.4 R28, [R205+0x5000] ;  /* 0x00500000cd1c783b */ /* 0x000f220000000200 */
[----:B------:R-:W-:-:S06]  /*4490*/  IABS R2, R2 ;  /* 0x0000000200027213 */ /* 0x000fcc0000000000 */
[----:B------:R-:W-:Y:S01]  /*44a0*/  HMMA.16816.F32 R44, R12, R70, R44 ;  /* 0x000000460c2c723c */ /* 0x000fe2000000182c */
[----:B-1----:R-:W-:-:S07]  /*44b0*/  IMAD.MOV.U32 R5, RZ, RZ, R2 ;  /* 0x000000ffff057224 */ /* 0x002fce00078e0002 */
[C---:B------:R-:W-:Y:S01]  /*44c0*/  HMMA.16816.F32 R68, R12.reuse, R36, R40 ;  /* 0x000000240c44723c */ /* 0x040fe20000001828 */
[----:B------:R-:W-:Y:S01]  /*44d0*/  IABS R2, R6 ;  /* 0x0000000600027213 */ /* 0x000fe20000000000 */
[C---:B------:R-:W-:Y:S01]  /*44e0*/  IMAD.IADD R6, R229.reuse, 0x1, -R100 ;  /* 0x00000001e5067824 */ /* 0x040fe200078e0a64 */
[----:B------:R1:W-:Y:S05]  /*44f0*/  I2F R120, R5 ;  /* 0x0000000500787306 */ /* 0x0003ea0000201400 */
[C---:B------:R-:W-:Y:S08]  /*4500*/  HMMA.16816.F32 R40, R12.reuse, R38, R56 ;  /* 0x000000260c28723c */ /* 0x040ff00000001838 */
[----:B--2---:R-:W-:Y:S01]  /*4510*/  HMMA.16816.F32 R36, R12, R32, R52 ;  /* 0x000000200c24723c */ /* 0x004fe20000001834 */
[----:B-1----:R-:W-:Y:S01]  /*4520*/  IMAD.MOV.U32 R5, RZ, RZ, R2 ;  /* 0x000000ffff057224 */ /* 0x002fe200078e0002 */
[----:B------:R-:W-:Y:S01]  /*4530*/  IABS R2, R6 ;  /* 0x0000000600027213 */ /* 0x000fe20000000000 */
[----:B------:R-:W-:-:S02]  /*4540*/  IMAD.IADD R6, R229, 0x1, -R98 ;  /* 0x00000001e5067824 */ /* 0x000fc400078e0a62 */
[----:B------:R1:W-:Y:S03]  /*4550*/  I2F R130, R5 ;  /* 0x0000000500827306 */ /* 0x0003e60000201400 */
[----:B------:R-:W-:Y:S01]  /*4560*/  HMMA.16816.F32 R32, R12, R34, R48 ;  /* 0x000000220c20723c */ /* 0x000fe20000001830 */
[----:B------:R-:W2:Y:S04]  /*4570*/  LDSM.16.M88.4 R12, [R205+0x5800] ;  /* 0x00580000cd0c783b */ /* 0x000ea80000000200 */
[----:B------:R5:W-:Y:S03]  /*4580*/  I2F R129, R2 ;  /* 0x0000000200817306 */ /* 0x000be60000201400 */
[----:B------:R-:W-:Y:S01]  /*4590*/  HMMA.16816.F32 R48, R8, R18, R24 ;  /* 0x000000120830723c */ /* 0x000fe20000001818 */
[----:B------:R-:W-:Y:S01]  /*45a0*/  LDSM.16.M88.4 R24, [R200+0x16000] ;  /* 0x01600000c818783b */ /* 0x000fe20000000200 */
[----:B-1----:R-:W-:-:S06]  /*45b0*/  IMAD.IADD R5, R229, 0x1, -R92 ;  /* 0x00000001e5057824 */ /* 0x002fcc00078e0a5c */
[----:B---3--:R-:W-:Y:S01]  /*45c0*/  HMMA.16816.F32 R56, R8, R20, R64 ;  /* 0x000000140838723c */ /* 0x008fe20000001840 */
[----:B------:R-:W-:Y:S01]  /*45d0*/  IABS R5, R5 ;  /* 0x0000000500057213 */ /* 0x000fe20000000000 */
[----:B-----5:R-:W-:-:S06]  /*45e0*/  IMAD.IADD R2, R229, 0x1, -R99 ;  /* 0x00000001e5027824 */ /* 0x020fcc00078e0a63 */
[----:B------:R-:W-:Y:S01]  /*45f0*/  HMMA.16816.F32 R44, R8, R22, R44 ;  /* 0x00000016082c723c */ /* 0x000fe2000000182c */
[----:B------:R-:W1:Y:S01]  /*4600*/  LDSM.16.M88.4 R20, [R207+0xc000] ;  /* 0x00c00000cf14783b */ /* 0x000e620000000200 */
[----:B------:R3:W-:Y:S01]  /*4610*/  I2F R128, R5 ;  /* 0x0000000500807306 */ /* 0x0007e20000201400 */
[----:B------:R-:W-:-:S05]  /*4620*/  IABS R2, R2 ;  /* 0x0000000200027213 */ /* 0x000fca0000000000 */
[C---:B----4-:R-:W-:Y:S01]  /*4630*/  HMMA.16816.F32 R64, R8.reuse, R30, R40 ;  /* 0x0000001e0840723c */ /* 0x050fe20000001828 */
[----:B------:R-:W4:Y:S07]  /*4640*/  LDSM.16.M88.4 R40, [R200+0x16800] ;  /* 0x01680000c828783b */ /* 0x000f2e0000000200 */
[----:B------:R-:W-:Y:S01]  /*4650*/  HMMA.16816.F32 R60, R8, R16, R60 ;  /* 0x00000010083c723c */ /* 0x000fe2000000183c */
[----:B------:R-:W-:Y:S01]  /*4660*/  LDSM.16.M88.4 R16, [R208+0xc000] ;  /* 0x00c00000d010783b */ /* 0x000fe20000000200 */
[----:B---3--:R-:W-:Y:S01]  /*4670*/  IMAD.MOV.U32 R5, RZ, RZ, R2 ;  /* 0x000000ffff057224 */ /* 0x008fe200078e0002 */
[----:B------:R-:W-:Y:S01]  /*4680*/  IABS R2, R6 ;  /* 0x0000000600027213 */ /* 0x000fe20000000000 */
[----:B------:R-:W-:-:S02]  /*4690*/  IMAD.IADD R6, R229, 0x1, -R97 ;  /* 0x00000001e5067824 */ /* 0x000fc400078e0a61 */
[----:B------:R3:W-:Y:S02]  /*46a0*/  I2F R126, R5 ;  /* 0x00000005007e7306 */ /* 0x0007e40000201400 */
[C---:B------:R-:W-:Y:S01]  /*46b0*/  HMMA.16816.F32 R52, R8.reuse, R28, R68 ;  /* 0x0000001c0834723c */ /* 0x040fe20000001844 */
[----:B------:R-:W-:Y:S07]  /*46c0*/  LDSM.16.M88.4 R28, [R200+0x17000] ;  /* 0x01700000c81c783b */ /* 0x000fee0000000200 */
[----:B--2---:R-:W-:Y:S01]  /*46d0*/  HMMA.16816.F32 R68, R8, R12, R36 ;  /* 0x0000000c0844723c */ /* 0x004fe20000001824 */
[----:B------:R-:W2:Y:S01]  /*46e0*/  LDSM.16.M88.4 R36, [R211+0x6000] ;  /* 0x00600000d324783b */ /* 0x000ea20000000200 */
[----:B---3--:R-:W-:Y:S01]  /*46f0*/  IMAD.MOV.U32 R5, RZ, RZ, R2 ;  /* 0x000000ffff057224 */ /* 0x008fe200078e0002 */
[----:B------:R-:W-:Y:S01]  /*4700*/  IABS R2, R6 ;  /* 0x0000000600027213 */ /* 0x000fe20000000000 */
[----:B------:R-:W-:-:S04]  /*4710*/  IMAD.IADD R6, R229, 0x1, -R96 ;  /* 0x00000001e5067824 */ /* 0x000fc800078e0a60 */
[----:B------:R-:W-:Y:S01]  /*4720*/  HMMA.16816.F32 R88, R8, R14, R32 ;  /* 0x0000000e0858723c */ /* 0x000fe20000001820 */
[----:B------:R3:W-:Y:S01]  /*4730*/  I2F R127, R5 ;  /* 0x00000005007f7306 */ /* 0x0007e20000201400 */
[----:B------:R-:W-:Y:S01]  /*4740*/  LDSM.16.M88.4 R12, [R210+0xc000] ;  /* 0x00c00000d20c783b */ /* 0x000fe20000000200 */
[----:B------:R-:W-:-:S05]  /*4750*/  IABS R6, R6 ;  /* 0x0000000600067213 */ /* 0x000fca0000000000 */
[C---:B-1----:R-:W-:Y:S01]  /*4760*/  HMMA.16816.F32 R8, R20.reuse, R24, R60 ;  /* 0x000000181408723c */ /* 0x042fe2000000183c */
[----:B------:R1:W-:Y:S01]  /*4770*/  I2F R125, R2 ;  /* 0x00000002007d7306 */ /* 0x0003e20000201400 */
[----:B------:R-:W-:Y:S06]  /*4780*/  LDSM.16.M88.4 R60, [R211+0x6800] ;  /* 0x00680000d33c783b */ /* 0x000fec0000000200 */
[----:B------:R-:W-:Y:S01]  /*4790*/  HMMA.16816.F32 R32, R20, R26, R48 ;  /* 0x0000001a1420723c */ /* 0x000fe20000001830 */
[----:B---3--:R-:W-:-:S05]  /*47a0*/  IMAD.IADD R5, R229, 0x1, -R87 ;  /* 0x00000001e5057824 */ /* 0x008fca00078e0a57 */
[----:B------:R-:W-:Y:S02]  /*47b0*/  IABS R5, R5 ;  /* 0x0000000500057213 */ /* 0x000fe40000000000 */
[C---:B----4-:R-:W-:Y:S01]  /*47c0*/  HMMA.16816.F32 R48, R20.reuse, R40, R56 ;  /* 0x000000281430723c */ /* 0x050fe20000001838 */
[----:B-1----:R-:W-:Y:S01]  /*47d0*/  IMAD.MOV.U32 R2, RZ, RZ, R6 ;  /* 0x000000ffff027224 */ /* 0x002fe200078e0006 */
[----:B------:R-:W-:Y:S01]  /*47e0*/  I2F R119, R5 ;  /* 0x0000000500777306 */ /* 0x000fe20000201400 */
[----:B------:R-:W-:Y:S01]  /*47f0*/  IMAD.IADD R6, R228, 0x1, -R7 ;  /* 0x00000001e4067824 */ /* 0x000fe200078e0a07 */
[----:B------:R-:W-:Y:S04]  /*4800*/  LDSM.16.M88.4 R56, [R206+0x16800] ;  /* 0x01680000ce38783b */ /* 0x000fe80000000200 */
[----:B------:R-:W-:Y:S01]  /*4810*/  HMMA.16816.F32 R80, R20, R42, R44 ;  /* 0x0000002a1450723c */ /* 0x000fe2000000182c */
[----:B------:R-:W1:Y:S01]  /*4820*/  LDSM.16.M88.4 R40, [R206+0x16000] ;  /* 0x01600000ce28783b */ /* 0x000e620000000200 */
[----:B------:R3:W-:Y:S03]  /*4830*/  I2F R124, R2 ;  /* 0x00000002007c7306 */ /* 0x0007e60000201400 */
[----:B------:R-:W-:Y:S03]  /*4840*/  LDSM.16.M88.4 R44, [R205+0x6000] ;  /* 0x00600000cd2c783b */ /* 0x000fe60000000200 */
[----:B--2---:R-:W-:Y:S01]  /*4850*/  HMMA.16816.F32 R24, R16, R36, R8 ;  /* 0x000000241018723c */ /* 0x004fe20000001808 */
[----:B------:R-:W-:Y:S07]  /*4860*/  LDSM.16.M88.4 R8, [R209+0xc000] ;  /* 0x00c00000d108783b */ /* 0x000fee0000000200 */
[----:B------:R-:W-:Y:S01]  /*4870*/  HMMA.16816.F32 R76, R20, R28, R52 ;  /* 0x0000001c144c723c */ /* 0x000fe20000001834 */
[----:B------:R-:W2:Y:S01]  /*4880*/  LDSM.16.M88.4 R52, [R200+0x17800] ;  /* 0x01780000c834783b */ /* 0x000ea20000000200 */
[----:B---3--:R-:W-:-:S05]  /*4890*/  IMAD.IADD R2, R229, 0x1, -R86 ;  /* 0x00000001e5027824 */ /* 0x008fca00078e0a56 */
[----:B------:R-:W-:Y:S01]  /*48a0*/  IABS R2, R2 ;  /* 0x0000000200027213 */ /* 0x000fe20000000000 */
[----:B------:R-:W-:Y:S04]  /*48b0*/  HMMA.16816.F32 R72, R20, R30, R64 ;  /* 0x0000001e1448723c */ /* 0x000fe80000001840 */
[----:B------:R-:W-:Y:S01]  /*48c0*/  IMAD.MOV.U32 R5, RZ, RZ, R2 ;  /* 0x000000ffff057224 */ /* 0x000fe200078e0002 */
[----:B------:R-:W-:Y:S01]  /*48d0*/  IABS R2, R6 ;  /* 0x0000000600027213 */ /* 0x000fe20000000000 */
[C---:B------:R-:W-:Y:S02]  /*48e0*/  IMAD.IADD R6, R228.reuse, 0x1, -R101 ;  /* 0x00000001e4067824 */ /* 0x040fe400078e0a65 */
[----:B------:R3:W-:Y:S01]  /*48f0*/  I2F R118, R5 ;  /* 0x0000000500767306 */ /* 0x0007e20000201400 */
[----:B------:R-:W-:Y:S01]  /*4900*/  HMMA.16816.F32 R28, R16, R38, R32 ;  /* 0x00000026101c723c */ /* 0x000fe20000001820 */
[----:B------:R-:W-:Y:S07]  /*4910*/  LDSM.16.M88.4 R36, [R211+0x7800] ;  /* 0x00780000d324783b */ /* 0x000fee0000000200 */
[----:B-1----:R-:W-:Y:S01]  /*4920*/  HMMA.16816.F32 R24, R12, R40, R24 ;  /* 0x000000280c18723c */ /* 0x002fe20000001818 */
[----:B---3--:R-:W-:Y:S01]  /*4930*/  IMAD.MOV.U32 R5, RZ, RZ, R2 ;  /* 0x000000ffff057224 */ /* 0x008fe200078e0002 */
[----:B------:R-:W-:Y:S01]  /*4940*/  IABS R2, R6 ;  /* 0x0000000600027213 */ /* 0x000fe20000000000 */
[----:B------:R-:W-:-:S05]  /*4950*/  IMAD.IADD R6, R228, 0x1, -R103 ;  /* 0x00000001e4067824 */ /* 0x000fca00078e0a67 */
[----:B------:R-:W-:Y:S01]  /*4960*/  HMMA.16816.F32 R32, R16, R60, R48 ;  /* 0x0000003c1020723c */ /* 0x000fe20000001830 */
[----:B------:R1:W-:Y:S01]  /*4970*/  I2F R116, R5 ;  /* 0x0000000500747306 */ /* 0x0003e20000201400 */
[----:B------:R-:W3:Y:S06]  /*4980*/  LDSM.16.M88.4 R48, [R211+0x7000] ;  /* 0x00700000d330783b */ /* 0x000eec0000000200 */
[----:B------:R-:W-:Y:S01]  /*4990*/  HMMA.16816.F32 R28, R12, R42, R28 ;  /* 0x0000002a0c1c723c */ /* 0x000fe2000000181c */
[----:B------:R4:W-:Y:S07]  /*49a0*/  I2F R112, R2 ;  /* 0x0000000200707306 */ /* 0x0009ee0000201400 */
[----:B--2---:R-:W-:Y:S01]  /*49b0*/  HMMA.16816.F32 R68, R20, R52, R68 ;  /* 0x000000341444723c */ /* 0x004fe20000001844 */
[----:B-1----:R-:W-:-:S05]  /*49c0*/  IMAD.IADD R5, R228, 0x1, -R104 ;  /* 0x00000001e4057824 */ /* 0x002fca00078e0a68 */
[----:B------:R-:W-:Y:S02]  /*49d0*/  IABS R5, R5 ;  /* 0x0000000500057213 */ /* 0x000fe40000000000 */
[----:B------:R-:W-:Y:S01]  /*49e0*/  HMMA.16816.F32 R64, R20, R54, R88 ;  /* 0x000000361440723c */ /* 0x000fe20000001858 */
[C---:B----4-:R-:W-:Y:S01]  /*49f0*/  IMAD.IADD R2, R228.reuse, 0x1, -R95 ;  /* 0x00000001e4027824 */ /* 0x050fe200078e0a5f */
[----:B------:R1:W-:Y:S01]  /*4a00*/  I2F R111, R5 ;  /* 0x00000005006f7306 */ /* 0x0003e20000201400 */
[----:B------:R-:W2:Y:S03]  /*4a10*/  LDSM.16.M88.4 R52, [R205+0x6800] ;  /* 0x00680000cd34783b */ /* 0x000ea60000000200 */
[----:B------:R-:W-:Y:S02]  /*4a20*/  IABS R2, R2 ;  /* 0x0000000200027213 */ /* 0x000fe40000000000 */
[----:B------:R-:W-:Y:S08]  /*4a30*/  HMMA.16816.F32 R40, R8, R44, R24 ;  /* 0x0000002c0828723c */ /* 0x000ff00000001818 */
[----:B------:R-:W-:Y:S01]  /*4a40*/  HMMA.16816.F32 R20, R16, R62, R80 ;  /* 0x0000003e1014723c */ /* 0x000fe20000001850 */
[----:B-1----:R-:W-:Y:S01]  /*4a50*/  IMAD.MOV.U32 R5, RZ, RZ, R2 ;  /* 0x000000ffff057224 */ /* 0x002fe200078e0002 */
[----:B------:R-:W-:Y:S01]  /*4a60*/  IABS R2, R6 ;  /* 0x0000000600027213 */ /* 0x000fe20000000000 */
[----:B------:R-:W-:-:S02]  /*4a70*/  IMAD.IADD R6, R228, 0x1, -R94 ;  /* 0x00000001e4067824 */ /* 0x000fc400078e0a5e */
[----:B------:R1:W-:Y:S03]  /*4a80*/  I2F R109, R5 ;  /* 0x00000005006d7306 */ /* 0x0003e60000201400 */
[----:B------:R-:W-:Y:S08]  /*4a90*/  HMMA.16816.F32 R24, R12, R56, R32 ;  /* 0x000000380c18723c */ /* 0x000ff00000001820 */
[----:B------:R-:W-:Y:S01]  /*4aa0*/  HMMA.16816.F32 R28, R8, R46, R28 ;  /* 0x0000002e081c723c */ /* 0x000fe2000000181c */
[----:B------:R-:W4:Y:S01]  /*4ab0*/  LDSM.16.M88.4 R44, [R206+0x17000] ;  /* 0x01700000ce2c783b */ /* 0x000f220000000200 */
[----:B-1----:R-:W-:Y:S01]  /*4ac0*/  IMAD.MOV.U32 R5, RZ, RZ, R2 ;  /* 0x000000ffff057224 */ /* 0x002fe200078e0002 */
[----:B------:R-:W-:Y:S01]  /*4ad0*/  IABS R2, R6 ;  /* 0x0000000600027213 */ /* 0x000fe20000000000 */
[----:B------:R-:W-:-:S04]  /*4ae0*/  IMAD.IADD R6, R228, 0x1, -R100 ;  /* 0x00000001e4067824 */ /* 0x000fc800078e0a64 */
[----:B------:R-:W-:Y:S01]  /*4af0*/  HMMA.16816.F32 R20, R12, R58, R20 ;  /* 0x0000003a0c14723c */ /* 0x000fe20000001814 */
[----:B------:R1:W-:Y:S01]  /*4b00*/  I2F R114, R5 ;  /* 0x0000000500727306 */ /* 0x0003e20000201400 */
[----:B------:R-:W5:Y:S06]  /*4b10*/  LDSM.16.M88.4 R56, [R205+0x7000] ;  /* 0x00700000cd38783b */ /* 0x000f6c0000000200 */
[C---:B---3--:R-:W-:Y:S01]  /*4b20*/  HMMA.16816.F32 R32, R16.reuse, R48, R76 ;  /* 0x000000301020723c */ /* 0x048fe2000000184c */
[----:B------:R3:W-:Y:S07]  /*4b30*/  I2F R108, R2 ;  /* 0x00000002006c7306 */ /* 0x0007ee0000201400 */
[----:B------:R-:W-:Y:S01]  /*4b40*/  HMMA.16816.F32 R48, R16, R50, R72 ;  /* 0x000000321030723c */ /* 0x000fe20000001848 */
[----:B-1----:R-:W-:-:S05]  /*4b50*/  IMAD.IADD R5, R228, 0x1, -R102 ;  /* 0x00000001e4057824 */ /* 0x002fca00078e0a66 */
[----:B------:R-:W-:Y:S02]  /*4b60*/  IABS R5, R5 ;  /* 0x0000000500057213 */ /* 0x000fe40000000000 */
[----:B--2---:R-:W-:Y:S01]  /*4b70*/  HMMA.16816.F32 R20, R8, R54, R20 ;  /* 0x000000360814723c */ /* 0x004fe20000001814 */
[C---:B---3--:R-:W-:Y:S01]  /*4b80*/  IMAD.IADD R2, R228.reuse, 0x1, -R93 ;  /* 0x00000001e4027824 */ /* 0x048fe200078e0a5d */
[----:B------:R1:W-:Y:S04]  /*4b90*/  I2F R117, R5 ;  /* 0x0000000500757306 */ /* 0x0003e80000201400 */
[----:B------:R-:W-:Y:S02]  /*4ba0*/  IABS R2, R2 ;  /* 0x0000000200027213 */ /* 0x000fe40000000000 */
[----:B------:R-:W-:Y:S03]  /*4bb0*/  HMMA.16816.F32 R60, R16, R36, R68 ;  /* 0x00000024103c723c */ /* 0x000fe60000001844 */
[----:B-1----:R-:W-:Y:S01]  /*4bc0*/  IMAD.MOV.U32 R5, RZ, RZ, R2 ;  /* 0x000000ffff057224 */ /* 0x002fe200078e0002 */
[----:B------:R-:W-:Y:S01]  /*4bd0*/  IABS R2, R6 ;  /* 0x0000000600027213 */ /* 0x000fe20000000000 */
[----:B------:R-:W-:-:S02]  /*4be0*/  IMAD.IADD R6, R228, 0x1, -R92 ;  /* 0x00000001e4067824 */ /* 0x000fc400078e0a5c */
[----:B------:R1:W-:Y:S02]  /*4bf0*/  I2F R115, R5 ;  /* 0x0000000500737306 */ /* 0x0003e40000201400 */
[----:B-1----:R-:W-:Y:S01]  /*4c00*/  IMAD.MOV.U32 R5, RZ, RZ, R2 ;  /* 0x000000ffff057224 */ /* 0x002fe200078e0002 */
[----:B------:R-:W-:Y:S01]  /*4c10*/  IABS R2, R6 ;  /* 0x0000000600027213 */ /* 0x000fe20000000000 */
[----:B------:R-:W-:-:S04]  /*4c20*/  IMAD.IADD R6, R228, 0x1, -R99 ;  /* 0x00000001e4067824 */ /* 0x000fc800078e0a63 */
        /* <DEDUP_REMOVED lines=23> */
[----:B------:R-:W-:-:S04]  /*4da0*/  FMUL.FTZ R6, R20, c[0x0][0x2ec] ;  /* 0x0000bb0014067a20 */ /* 0x000fc80000410000 */
[----:B------:R1:W-:Y:S08]  /*4db0*/  I2F R89, R5 ;  /* 0x0000000500597306 */ /* 0x0003f00000201400 */
[----:B------:R2:W-:Y:S01]  /*4dc0*/  I2F R88, R2 ;  /* 0x0000000200587306 */ /* 0x0005e20000201400 */
[----:B-1----:R-:W-:-:S04]  /*4dd0*/  IADD3 R5, R229, -c[0x0][0x2e4], RZ ;  /* 0x8000b900e5057a10 */ /* 0x002fc80007ffe0ff */
[----:B------:R-:W-:Y:S02]  /*4de0*/  IMNMX R231, RZ, R5, !PT ;  /* 0x00000005ffe77217 */ /* 0x000fe40007800200 */
[----:B------:R-:W-:Y:S01]  /*4df0*/  IADD3 R5, R228, -c[0x0][0x2e4], RZ ;  /* 0x8000b900e4057a10 */ /* 0x000fe20007ffe0ff */
[----:B--2---:R-:W-:-:S03]  /*4e00*/  FMUL.FTZ R2, R40, c[0x0][0x2ec] ;  /* 0x0000bb0028027a20 */ /* 0x004fc60000410000 */
[----:B------:R-:W-:Y:S01]  /*4e10*/  IMNMX R230, RZ, R5, !PT ;  /* 0x00000005ffe67217 */ /* 0x000fe20007800200 */
[----:B------:R-:W-:Y:S01]  /*4e20*/  FMUL.FTZ R5, R23, c[0x0][0x2ec] ;  /* 0x0000bb0017057a20 */ /* 0x000fe20000410000 */
[----:B------:R1:W-:Y:S02]  /*4e30*/  MUFU.TANH R91, R2 ;  /* 0x00000002005b7308 */ /* 0x0003e40000002400 */
[----:B-1----:R-:W-:-:S06]  /*4e40*/  FMUL.FTZ R2, R41, c[0x0][0x2ec] ;  /* 0x0000bb0029027a20 */ /* 0x002fcc0000410000 */
[----:B------:R1:W-:Y:S02]  /*4e50*/  MUFU.TANH R80, R2 ;  /* 0x0000000200507308 */ /* 0x0003e40000002400 */
[----:B-1----:R-:W-:-:S06]  /*4e60*/  FMUL.FTZ R2, R42, c[0x0][0x2ec] ;  /* 0x0000bb002a027a20 */ /* 0x002fcc0000410000 */
[----:B------:R1:W-:Y:S02]  /*4e70*/  MUFU.TANH R76, R2 ;  /* 0x00000002004c7308 */ /* 0x0003e40000002400 */
[----:B-1----:R-:W-:Y:S02]  /*4e80*/  FMUL.FTZ R2, R43, c[0x0][0x2ec] ;  /* 0x0000bb002b027a20 */ /* 0x002fe40000410000 */
[----:B------:R-:W-:Y:S04]  /*4e90*/  HMMA.16816.F32 R40, R8, R52, R24 ;  /* 0x000000340828723c */ /* 0x000fe80000001818 */
[----:B------:R1:W-:Y:S04]  /*4ea0*/  MUFU.TANH R74, R2 ;  /* 0x00000002004a7308 */ /* 0x0003e80000002400 */
[----:B------:R-:W-:Y:S01]  /*4eb0*/  HMMA.16816.F32 R52, R16, R38, R64 ;  /* 0x000000261034723c */ /* 0x000fe20000001840 */
[----:B------:R-:W2:Y:S07]  /*4ec0*/  LDSM.16.M88.4 R36, [R206+0x17800] ;  /* 0x01780000ce24783b */ /* 0x000eae0000000200 */
[----:B----4-:R-:W-:Y:S01]  /*4ed0*/  HMMA.16816.F32 R24, R12, R44, R32 ;  /* 0x0000002c0c18723c */ /* 0x010fe20000001820 */
[----:B------:R-:W3:Y:S01]  /*4ee0*/  LDSM.16.M88.4 R32, [R205+0x7800] ;  /* 0x00780000cd20783b */ /* 0x000ee20000000200 */
[----:B-1----:R-:W-:Y:S01]  /*4ef0*/  FMUL.FTZ R2, R28, c[0x0][0x2ec] ;  /* 0x0000bb001c027a20 */ /* 0x002fe20000410000 */
[----:B------:R1:W-:Y:S01]  /*4f00*/  MUFU.TANH R44, R6 ;  /* 0x00000006002c7308 */ /* 0x0003e20000002400 */
[----:B------:R-:W-:-:S07]  /*4f10*/  DEPBAR.LE SB0, 0x0 ;  /* 0x000080000000791a */ /* 0x000fce0000000000 */
[----:B------:R4:W2:Y:S01]  /*4f20*/  MUFU.TANH R72, R2 ;  /* 0x0000000200487308 */ /* 0x0008a20000002400 */
[----:B-1----:R-:W-:Y:S11]  /*4f30*/  FMUL.FTZ R6, R21, c[0x0][0x2ec] ;  /* 0x0000bb0015067a20 */ /* 0x002ff60000410000 */
[----:B------:R-:W-:Y:S01]  /*4f40*/  @!UPT UIADD3 URZ, URZ, URZ, URZ ;  /* 0x0000003f3f3ff290 */ /* 0x000fe2000fffe03f */
[----:B-----5:R-:W-:Y:S01]  /*4f50*/  HMMA.16816.F32 R16, R8, R56, R24 ;  /* 0x000000380810723c */ /* 0x020fe20000001818 */
[----:B----4-:R-:W-:-:S04]  /*4f60*/  FMUL.FTZ R2, R29, c[0x0][0x2ec] ;  /* 0x0000bb001d027a20 */ /* 0x010fc80000410000 */
[----:B------:R1:W4:Y:S02]  /*4f70*/  MUFU.TANH R73, R2 ;  /* 0x0000000200497308 */ /* 0x0003240000002400 */
[----:B-1----:R-:W-:Y:S11]  /*4f80*/  FMUL.FTZ R2, R30, c[0x0][0x2ec] ;  /* 0x0000bb001e027a20 */ /* 0x002ff60000410000 */
[----:B------:R-:W-:Y:S06]  /*4f90*/  @!UPT UIADD3 URZ, URZ, URZ, URZ ;  /* 0x0000003f3f3ff290 */ /* 0x000fec000fffe03f */
[----:B------:R-:W-:Y:S01]  /*4fa0*/  FMUL.FTZ R19, R19, c[0x0][0x2ec] ;  /* 0x0000bb0013137a20 */ /* 0x000fe20000410000 */
[----:B------:R1:W-:Y:S01]  /*4fb0*/  MUFU.TANH R68, R2 ;  /* 0x0000000200447308 */ /* 0x0003e20000002400 */
[----:B------:R-:W-:Y:S02]  /*4fc0*/  FMUL.FTZ R18, R18, c[0x0][0x2ec] ;  /* 0x0000bb0012127a20 */ /* 0x000fe40000410000 */
[----:B-1----:R-:W-:Y:S02]  /*4fd0*/  FMUL.FTZ R2, R31, c[0x0][0x2ec] ;  /* 0x0000bb001f027a20 */ /* 0x002fe40000410000 */
[----:B------:R-:W-:Y:S03]  /*4fe0*/  HMMA.16816.F32 R28, R12, R46, R48 ;  /* 0x0000002e0c1c723c */ /* 0x000fe60000001830 */
[----:B------:R2:W-:Y:S08]  /*4ff0*/  MUFU.TANH R46, R6 ;  /* 0x00000006002e7308 */ /* 0x0005f00000002400 */
[----:B------:R1:W5:Y:S01]  /*5000*/  MUFU.TANH R70, R2 ;  /* 0x0000000200467308 */ /* 0x0003620000002400 */
[----:B--2---:R-:W-:Y:S11]  /*5010*/  FFMA.FTZ R6, R123, -UR23, R72 ;  /* 0x800000177b067c23 */ /* 0x004ff60008010048 */
[----:B------:R-:W-:Y:S01]  /*5020*/  @!UPT UIADD3 URZ, URZ, URZ, URZ ;  /* 0x0000003f3f3ff290 */ /* 0x000fe2000fffe03f */
[----:B------:R-:W-:Y:S01]  /*5030*/  HMMA.16816.F32 R24, R8, R58, R28 ;  /* 0x0000003a0818723c */ /* 0x000fe2000000181c */
[----:B-1----:R-:W-:Y:S02]  /*5040*/  FMUL.FTZ R2, R40, c[0x0][0x2ec] ;  /* 0x0000bb0028027a20 */ /* 0x002fe40000410000 */
[----:B------:R-:W-:Y:S08]  /*5050*/  MUFU.TANH R40, R18 ;  /* 0x0000001200287308 */ /* 0x000ff00000002400 */
[----:B------:R1:W2:Y:S11]  /*5060*/  MUFU.TANH R69, R2 ;  /* 0x0000000200457308 */ /* 0x0002b60000002400 */
[----:B------:R-:W-:Y:S02]  /*5070*/  @!UPT UIADD3 URZ, URZ, URZ, URZ ;  /* 0x0000003f3f3ff290 */ /* 0x000fe4000fffe03f */
[----:B------:R-:W-:Y:S02]  /*5080*/  FMUL.FTZ R27, R27, c[0x0][0x2ec] ;  /* 0x0000bb001b1b7a20 */ /* 0x000fe40000410000 */
[----:B------:R-:W-:Y:S02]  /*5090*/  FMUL.FTZ R26, R26, c[0x0][0x2ec] ;  /* 0x0000bb001a1a7a20 */ /* 0x000fe40000410000 */
[----:B-1----:R-:W-:Y:S02]  /*50a0*/  FMUL.FTZ R2, R41, c[0x0][0x2ec] ;  /* 0x0000bb0029027a20 */ /* 0x002fe40000410000 */
[----:B------:R-:W-:Y:S08]  /*50b0*/  MUFU.TANH R27, R27 ;  /* 0x0000001b001b7308 */ /* 0x000ff00000002400 */
[----:B------:R1:W-:Y:S08]  /*50c0*/  MUFU.TANH R71, R2 ;  /* 0x0000000200477308 */ /* 0x0003f00000002400 */
[----:B------:R-:W-:Y:S01]  /*50d0*/  MUFU.TANH R26, R26 ;  /* 0x0000001a001a7308 */ /* 0x000fe20000002400 */
[----:B-1----:R-:W-:-:S07]  /*50e0*/  FMUL.FTZ R2, R42, c[0x0][0x2ec] ;  /* 0x0000bb002a027a20 */ /* 0x002fce0000410000 */
[----:B------:R1:W1:Y:S02]  /*50f0*/  MUFU.TANH R64, R2 ;  /* 0x0000000200407308 */ /* 0x0002640000002400 */
[----:B-1----:R-:W-:-:S06]  /*5100*/  FMUL.FTZ R2, R43, c[0x0][0x2ec] ;  /* 0x0000bb002b027a20 */ /* 0x002fcc0000410000 */
[----:B------:R1:W-:Y:S08]  /*5110*/  MUFU.TANH R43, R5 ;  /* 0x00000005002b7308 */ /* 0x0003f00000002400 */
[----:B------:R2:W2:Y:S01]  /*5120*/  MUFU.TANH R47, R2 ;  /* 0x00000002002f7308 */ /* 0x0004a20000002400 */
[----:B-1----:R-:W-:-:S07]  /*5130*/  FMUL.FTZ R5, R16, c[0x0][0x2ec] ;  /* 0x0000bb0010057a20 */ /* 0x002fce0000410000 */
[----:B------:R1:W-:Y:S01]  /*5140*/  MUFU.TANH R42, R5 ;  /* 0x00000005002a7308 */ /* 0x0003e20000002400 */
[----:B--2---:R-:W-:-:S04]  /*5150*/  IADD3 R2, R85, UR4, RZ ;  /* 0x0000000455027c10 */ /* 0x004fc8000fffe0ff */
[----:B------:R-:W-:Y:S02]  /*5160*/  IMNMX R233, R2, UR18, PT ;  /* 0x0000001202e97c17 */ /* 0x000fe4000b800200 */
[----:B------:R-:W-:Y:S01]  /*5170*/  IADD3 R2, R84, UR4, RZ ;  /* 0x0000000454027c10 */ /* 0x000fe2000fffe0ff */
[----:B------:R-:W-:Y:S01]  /*5180*/  BAR.SYNC.DEFER_BLOCKING 0x0 ;  /* 0x0000000000007b1d */ /* 0x000fe20000010000 */
[C---:B------:R-:W-:Y:S02]  /*5190*/  ISETP.GE.AND P4, PT, R7.reuse, R233, PT ;  /* 0x000000e90700720c */ /* 0x040fe40003f86270 */
[----:B------:R-:W-:Y:S01]  /*51a0*/  IMNMX R232, R2, UR18, PT ;  /* 0x0000001202e87c17 */ /* 0x000fe2000b800200 */
[----:B------:R-:W-:Y:S01]  /*51b0*/  FMUL.FTZ R2, R22, c[0x0][0x2ec] ;  /* 0x0000bb0016027a20 */ /* 0x000fe20000410000 */
[----:B------:R-:W-:Y:S01]  /*51c0*/  ISETP.LT.OR P4, PT, R7, R231, P4 ;  /* 0x000000e70700720c */ /* 0x000fe20002781670 */
[----:B------:R-:W-:Y:S01]  /*51d0*/  HMMA.16816.F32 R20, R12, R36, R60 ;  /* 0x000000240c14723c */ /* 0x000fe2000000183c */
[-C--:B------:R-:W-:Y:S01]  /*51e0*/  ISETP.GE.AND P2, PT, R101, R232.reuse, PT ;  /* 0x000000e86500720c */ /* 0x080fe20003f46270 */
[----:B------:R2:W2:Y:S01]  /*51f0*/  MUFU.TANH R45, R2 ;  /* 0x00000002002d7308 */ /* 0x0004a20000002400 */
[----:B------:R-:W-:Y:S01]  /*5200*/  ISETP.GE.AND P5, PT, R7, R232, PT ;  /* 0x000000e80700720c */ /* 0x000fe20003fa6270 */
[----:B-1----:R-:W-:Y:S01]  /*5210*/  FFMA.FTZ R5, R116, -UR23, R76 ;  /* 0x8000001774057c23 */ /* 0x002fe2000801004c */
[----:B------:R-:W-:-:S02]  /*5220*/  ISETP.LT.OR P2, PT, R101, R230, P2 ;  /* 0x000000e66500720c */ /* 0x000fc40001741670 */
[----:B------:R-:W-:Y:S01]  /*5230*/  ISETP.LT.OR P5, PT, R7, R230, P5 ;  /* 0x000000e60700720c */ /* 0x000fe20002fa1670 */
[----:B------:R-:W-:Y:S01]  /*5240*/  HMMA.16816.F32 R12, R12, R38, R52 ;  /* 0x000000260c0c723c */ /* 0x000fe20000001834 */
[C---:B------:R-:W-:Y:S01]  /*5250*/  ISETP.GE.AND P0, PT, R104.reuse, R232, PT ;  /* 0x000000e86800720c */ /* 0x040fe20003f06270 */
[----:B------:R-:W-:Y:S01]  /*5260*/  FFMA.FTZ R7, R133, -UR23, R80 ;  /* 0x8000001785077c23 */ /* 0x000fe20008010050 */
[-C--:B------:R-:W-:Y:S01]  /*5270*/  ISETP.GE.AND P3, PT, R95, R233.reuse, PT ;  /* 0x000000e95f00720c */ /* 0x080fe20003f66270 */
[----:B------:R-:W1:Y:S01]  /*5280*/  MUFU.TANH R37, R19 ;  /* 0x0000001300257308 */ /* 0x000e620000002400 */
[-C--:B------:R-:W-:Y:S02]  /*5290*/  ISETP.GE.AND P6, PT, R101, R233.reuse, PT ;  /* 0x000000e96500720c */ /* 0x080fe40003fc6270 */
[C---:B------:R-:W-:Y:S02]  /*52a0*/  ISETP.GE.AND P1, PT, R104.reuse, R233, PT ;  /* 0x000000e96800720c */ /* 0x040fe40003f26270 */
[----:B------:R-:W-:Y:S01]  /*52b0*/  FSEL R30, R5, -INF , !P5 ;  /* 0xff800000051e7808 */ /* 0x000fe20006800000 */
[----:B--2---:R-:W-:Y:S01]  /*52c0*/  FFMA.FTZ R2, R131, -UR23, R91 ;  /* 0x8000001783027c23 */ /* 0x004fe2000801005b */
[----:B------:R-:W-:Y:S01]  /*52d0*/  ISETP.LT.OR P0, PT, R104, R230, P0 ;  /* 0x000000e66800720c */ /* 0x000fe20000701670 */
[----:B----4-:R-:W-:Y:S01]  /*52e0*/  FFMA.FTZ R5, R132, -UR23, R73 ;  /* 0x8000001784057c23 */ /* 0x010fe20008010049 */
[----:B------:R-:W-:-:S02]  /*52f0*/  ISETP.LT.OR P3, PT, R95, R231, P3 ;  /* 0x000000e75f00720c */ /* 0x000fc40001f61670 */
[----:B------:R-:W-:Y:S01]  /*5300*/  FSEL R36, R2, -INF , !P4 ;  /* 0xff80000002247808 */ /* 0x000fe20006000000 */
[----:B------:R-:W-:Y:S01]  /*5310*/  FMUL.FTZ R2, R17, c[0x0][0x2ec] ;  /* 0x0000bb0011027a20 */ /* 0x000fe20000410000 */
[C---:B---3--:R-:W-:Y:S01]  /*5320*/  HMMA.16816.F32 R20, R8.reuse, R32, R20 ;  /* 0x000000200814723c */ /* 0x048fe20000001814 */
[----:B------:R-:W-:Y:S02]  /*5330*/  ISETP.GE.AND P5, PT, R103, R233, PT ;  /* 0x000000e96700720c */ /* 0x000fe40003fa6270 */
[----:B------:R2:W-:Y:S01]  /*5340*/  MUFU.TANH R41, R2 ;  /* 0x0000000200297308 */ /* 0x0005e20000002400 */
[-C--:B------:R-:W-:Y:S02]  /*5350*/  ISETP.LT.OR P6, PT, R101, R231.reuse, P6 ;  /* 0x000000e76500720c */ /* 0x080fe400037c1670 */
[----:B------:R-:W-:Y:S02]  /*5360*/  ISETP.LT.OR P1, PT, R104, R231, P1 ;  /* 0x000000e76800720c */ /* 0x000fe40000f21670 */
[----:B------:R-:W-:Y:S01]  /*5370*/  HMMA.16816.F32 R8, R8, R34, R12 ;  /* 0x000000220808723c */ /* 0x000fe2000000180c */
[----:B------:R-:W-:-:S02]  /*5380*/  ISETP.GE.AND P4, PT, R95, R232, PT ;  /* 0x000000e85f00720c */ /* 0x000fc40003f86270 */
[----:B------:R-:W-:Y:S01]  /*5390*/  FSEL R18, R5, -INF , !P3 ;  /* 0xff80000005127808 */ /* 0x000fe20005800000 */
[----:B------:R-:W-:Y:S01]  /*53a0*/  FMUL.FTZ R5, R25, c[0x0][0x2ec] ;  /* 0x0000bb0019057a20 */ /* 0x000fe20000410000 */
[----:B------:R-:W-:Y:S02]  /*53b0*/  ISETP.LT.OR P5, PT, R103, R231, P5 ;  /* 0x000000e76700720c */ /* 0x000fe40002fa1670 */
[----:B------:R-:W-:Y:S01]  /*53c0*/  FSEL R28, R7, -INF , !P6 ;  /* 0xff800000071c7808 */ /* 0x000fe20007000000 */
[----:B------:R-:W-:Y:S01]  /*53d0*/  FMUL.FTZ R7, R24, c[0x0][0x2ec] ;  /* 0x0000bb0018077a20 */ /* 0x000fe20000410000 */
[----:B------:R-:W-:Y:S01]  /*53e0*/  FSEL R29, R6, -INF , !P1 ;  /* 0xff800000061d7808 */ /* 0x000fe20004800000 */
[----:B-----5:R-:W-:Y:S01]  /*53f0*/  FFMA.FTZ R6, R109, -UR23, R70 ;  /* 0x800000176d067c23 */ /* 0x020fe20008010046 */
[----:B------:R-:W-:Y:S01]  /*5400*/  ISETP.GE.AND P1, PT, R94, R232, PT ;  /* 0x000000e85e00720c */ /* 0x000fe20003f26270 */
[----:B--2---:R-:W-:Y:S01]  /*5410*/  FFMA.FTZ R2, R112, -UR23, R74 ;  /* 0x8000001770027c23 */ /* 0x004fe2000801004a */
[-C--:B------:R-:W-:Y:S01]  /*5420*/  ISETP.LT.OR P4, PT, R95, R230.reuse, P4 ;  /* 0x000000e65f00720c */ /* 0x080fe20002781670 */
[----:B------:R2:W-:Y:S01]  /*5430*/  MUFU.TANH R17, R5 ;  /* 0x0000000500117308 */ /* 0x0005e20000002400 */
[----:B------:R-:W-:Y:S01]  /*5440*/  ISETP.LT.OR P1, PT, R94, R230, P1 ;  /* 0x000000e65e00720c */ /* 0x000fe20000f21670 */
[----:B------:R-:W-:Y:S01]  /*5450*/  FMUL.FTZ R20, R20, c[0x0][0x2ec] ;  /* 0x0000bb0014147a20 */ /* 0x000fe20000410000 */
[----:B------:R-:W-:Y:S01]  /*5460*/  FSEL R31, R2, -INF , !P2 ;  /* 0xff800000021f7808 */ /* 0x000fe20005000000 */
[----:B------:R-:W-:Y:S01]  /*5470*/  FFMA.FTZ R2, R111, -UR23, R68 ;  /* 0x800000176f027c23 */ /* 0x000fe20008010044 */
[----:B------:R-:W-:Y:S01]  /*5480*/  ISETP.GE.AND P2, PT, R103, R232, PT ;  /* 0x000000e86700720c */ /* 0x000fe20003f46270 */
[----:B------:R-:W-:Y:S01]  /*5490*/  FMUL.FTZ R22, R22, c[0x0][0x2ec] ;  /* 0x0000bb0016167a20 */ /* 0x000fe20000410000 */
[-C--:B------:R-:W-:Y:S01]  /*54a0*/  ISETP.GE.AND P6, PT, R94, R233.reuse, PT ;  /* 0x000000e95e00720c */ /* 0x080fe20003fc6270 */
[----:B------:R3:W4:Y:S01]  /*54b0*/  MUFU.TANH R16, R7 ;  /* 0x0000000700107308 */ /* 0x0007220000002400 */
[----:B------:R-:W-:Y:S01]  /*54c0*/  FSEL R19, R2, -INF , !P0 ;  /* 0xff80000002137808 */ /* 0x000fe20004000000 */
[----:B------:R-:W-:Y:S01]  /*54d0*/  FFMA.FTZ R2, R122, -UR23, R69 ;  /* 0x800000177a027c23 */ /* 0x000fe20008010045 */
[----:B------:R-:W-:Y:S01]  /*54e0*/  ISETP.GE.AND P0, PT, R102, R233, PT ;  /* 0x000000e96600720c */ /* 0x000fe20003f06270 */
[----:B------:R-:W-:Y:S01]  /*54f0*/  FMUL.FTZ R23, R23, c[0x0][0x2ec] ;  /* 0x0000bb0017177a20 */ /* 0x000fe20000410000 */
[----:B------:R-:W-:Y:S01]  /*5500*/  ISETP.LT.OR P2, PT, R103, R230, P2 ;  /* 0x000000e66700720c */ /* 0x000fe20001741670 */
[----:B------:R-:W-:Y:S01]  /*5510*/  FMUL.FTZ R8, R8, c[0x0][0x2ec] ;  /* 0x0000bb0008087a20 */ /* 0x000fe20000410000 */
[----:B------:R-:W-:Y:S01]  /*5520*/  FSEL R123, R2, -INF , !P5 ;  /* 0xff800000027b7808 */ /* 0x000fe20006800000 */
[----:B--2---:R-:W-:Y:S01]  /*5530*/  FFMA.FTZ R5, R114, -UR23, R64 ;  /* 0x8000001772057c23 */ /* 0x004fe20008010040 */
[----:B------:R-:W-:Y:S01]  /*5540*/  FSEL R24, R6, -INF , !P4 ;  /* 0xff80000006187808 */ /* 0x000fe20006000000 */
[----:B------:R-:W-:Y:S01]  /*5550*/  FFMA.FTZ R2, R108, -UR23, R47 ;  /* 0x800000176c027c23 */ /* 0x000fe2000801002f */
[-C--:B------:R-:W-:Y:S01]  /*5560*/  ISETP.GE.AND P5, PT, R93, R232.reuse, PT ;  /* 0x000000e85d00720c */ /* 0x080fe20003fa6270 */
[----:B------:R-:W-:Y:S01]  /*5570*/  FFMA.FTZ R6, R120, -UR23, R44 ;  /* 0x8000001778067c23 */ /* 0x000fe2000801002c */
[CC--:B------:R-:W-:Y:S01]  /*5580*/  ISETP.LT.OR P0, PT, R102.reuse, R231.reuse, P0 ;  /* 0x000000e76600720c */ /* 0x0c0fe20000701670 */
[----:B------:R-:W-:Y:S01]  /*5590*/  MUFU.TANH R20, R20 ;  /* 0x0000001400147308 */ /* 0x000fe20000002400 */
[----:B------:R-:W-:Y:S01]  /*55a0*/  ISETP.GE.AND P3, PT, R102, R232, PT ;  /* 0x000000e86600720c */ /* 0x000fe20003f66270 */
[----:B---3--:R-:W-:Y:S01]  /*55b0*/  FFMA.FTZ R7, R121, -UR23, R71 ;  /* 0x8000001779077c23 */ /* 0x008fe20008010047 */
[----:B------:R-:W-:Y:S01]  /*55c0*/  FSEL R121, R5, -INF , !P2 ;  /* 0xff80000005797808 */ /* 0x000fe20005000000 */
[----:B------:R-:W-:Y:S01]  /*55d0*/  FFMA.FTZ R5, R117, -UR23, R45 ;  /* 0x8000001775057c23 */ /* 0x000fe2000801002d */
[----:B------:R-:W-:Y:S01]  /*55e0*/  FSEL R122, R2, -INF , !P1 ;  /* 0xff800000027a7808 */ /* 0x000fe20004800000 */
[----:B------:R-:W-:Y:S01]  /*55f0*/  FFMA.FTZ R2, R115, -UR23, R43 ;  /* 0x8000001773027c23 */ /* 0x000fe2000801002b */
[----:B------:R-:W-:Y:S01]  /*5600*/  ISETP.LT.OR P6, PT, R94, R231, P6 ;  /* 0x000000e75e00720c */ /* 0x000fe200037c1670 */
[----:B------:R-:W-:Y:S01]  /*5610*/  MUFU.TANH R22, R22 ;  /* 0x0000001600167308 */ /* 0x000fe20000002400 */
[-C--:B------:R-:W-:Y:S01]  /*5620*/  ISETP.GE.AND P2, PT, R100, R233.reuse, PT ;  /* 0x000000e96400720c */ /* 0x080fe20003f46270 */
[----:B------:R-:W-:Y:S01]  /*5630*/  FMUL.FTZ R10, R10, c[0x0][0x2ec] ;  /* 0x0000bb000a0a7a20 */ /* 0x000fe20000410000 */
[-C--:B------:R-:W-:Y:S01]  /*5640*/  ISETP.LT.OR P5, PT, R93, R230.reuse, P5 ;  /* 0x000000e65d00720c */ /* 0x080fe20002fa1670 */
[----:B------:R-:W-:Y:S01]  /*5650*/  FMUL.FTZ R21, R21, c[0x0][0x2ec] ;  /* 0x0000bb0015157a20 */ /* 0x000fe20000410000 */
[----:B------:R-:W-:Y:S01]  /*5660*/  ISETP.GE.AND P4, PT, R93, R233, PT ;  /* 0x000000e95d00720c */ /* 0x000fe20003f86270 */
[----:B------:R-:W-:Y:S01]  /*5670*/  FMUL.FTZ R9, R9, c[0x0][0x2ec] ;  /* 0x0000bb0009097a20 */ /* 0x000fe20000410000 */
[----:B------:R-:W-:Y:S01]  /*5680*/  FSEL R120, R6, -INF , !P0 ;  /* 0xff80000006787808 */ /* 0x000fe20004000000 */
[----:B------:R-:W-:Y:S01]  /*5690*/  FFMA.FTZ R6, R129, -UR23, R42 ;  /* 0x8000001781067c23 */ /* 0x000fe2000801002a */
[----:B------:R-:W-:Y:S01]  /*56a0*/  ISETP.LT.OR P3, PT, R102, R230, P3 ;  /* 0x000000e66600720c */ /* 0x000fe20001f61670 */
[----:B------:R-:W-:Y:S01]  /*56b0*/  MUFU.TANH R23, R23 ;  /* 0x0000001700177308 */ /* 0x000fe20000002400 */
[----:B------:R-:W-:Y:S01]  /*56c0*/  ISETP.GE.AND P0, PT, R92, R232, PT ;  /* 0x000000e85c00720c */ /* 0x000fe20003f06270 */
[----:B------:R-:W-:Y:S01]  /*56d0*/  FMUL.FTZ R11, R11, c[0x0][0x2ec] ;  /* 0x0000bb000b0b7a20 */ /* 0x000fe20000410000 */
[----:B------:R-:W-:Y:S01]  /*56e0*/  FSEL R95, R7, -INF , !P6 ;  /* 0xff800000075f7808 */ /* 0x000fe20007000000 */
[----:B------:R-:W-:Y:S01]  /*56f0*/  FFMA.FTZ R7, R130, -UR23, R46 ;  /* 0x8000001782077c23 */ /* 0x000fe2000801002e */
[----:B------:R-:W-:-:S02]  /*5700*/  ISETP.LT.OR P2, PT, R100, R231, P2 ;  /* 0x000000e76400720c */ /* 0x000fc40001741670 */
[----:B------:R-:W-:Y:S01]  /*5710*/  ISETP.GE.AND P6, PT, R92, R233, PT ;  /* 0x000000e95c00720c */ /* 0x000fe20003fc6270 */
[----:B------:R-:W-:Y:S01]  /*5720*/  MUFU.TANH R13, R8 ;  /* 0x00000008000d7308 */ /* 0x000fe20000002400 */
[----:B------:R-:W-:Y:S02]  /*5730*/  ISETP.GE.AND P1, PT, R100, R232, PT ;  /* 0x000000e86400720c */ /* 0x000fe40003f26270 */
[----:B------:R-:W-:Y:S01]  /*5740*/  FSEL R94, R2, -INF , !P5 ;  /* 0xff800000025e7808 */ /* 0x000fe20006800000 */
[----:B-1----:R-:W-:Y:S01]  /*5750*/  FFMA.FTZ R2, R107, -UR23, R37 ;  /* 0x800000176b027c23 */ /* 0x002fe20008010025 */
[----:B------:R-:W-:Y:S02]  /*5760*/  ISETP.LT.OR P4, PT, R93, R231, P4 ;  /* 0x000000e75d00720c */ /* 0x000fe40002781670 */
[----:B------:R-:W-:Y:S01]  /*5770*/  ISETP.LT.OR P0, PT, R92, R230, P0 ;  /* 0x000000e65c00720c */ /* 0x000fe20000701670 */
[----:B------:R-:W-:Y:S01]  /*5780*/  MUFU.TANH R8, R10 ;  /* 0x0000000a00087308 */ /* 0x000fe20000002400 */
[----:B------:R-:W-:Y:S01]  /*5790*/  FSEL R93, R5, -INF , !P3 ;  /* 0xff800000055d7808 */ /* 0x000fe20005800000 */
[----:B------:R-:W-:Y:S01]  /*57a0*/  FFMA.FTZ R5, R113, -UR23, R40 ;  /* 0x8000001771057c23 */ /* 0x000fe20008010028 */
[----:B------:R-:W-:-:S02]  /*57b0*/  ISETP.GE.AND P3, PT, R99, R233, PT ;  /* 0x000000e96300720c */ /* 0x000fc40003f66270 */
[----:B------:R-:W-:Y:S01]  /*57c0*/  FSEL R173, R6, -INF , !P2 ;  /* 0xff80000006ad7808 */ /* 0x000fe20005000000 */
[----:B----4-:R-:W-:Y:S01]  /*57d0*/  FFMA.FTZ R6, R126, -UR23, R16 ;  /* 0x800000177e067c23 */ /* 0x010fe20008010010 */
[----:B------:R-:W-:Y:S01]  /*57e0*/  ISETP.LT.OR P1, PT, R100, R230, P1 ;  /* 0x000000e66400720c */ /* 0x000fe20000f21670 */
[----:B------:R-:W1:Y:S01]  /*57f0*/  MUFU.TANH R21, R21 ;  /* 0x0000001500157308 */ /* 0x000e620000002400 */
[-C--:B------:R-:W-:Y:S02]  /*5800*/  ISETP.LT.OR P6, PT, R92, R231.reuse, P6 ;  /* 0x000000e75c00720c */ /* 0x080fe400037c1670 */
[----:B------:R-:W-:Y:S02]  /*5810*/  ISETP.GE.AND P2, PT, R98, R232, PT ;  /* 0x000000e86200720c */ /* 0x000fe40003f46270 */
[----:B------:R-:W-:Y:S01]  /*5820*/  FSEL R92, R7, -INF , !P4 ;  /* 0xff800000075c7808 */ /* 0x000fe20006000000 */
[----:B------:R-:W-:Y:S01]  /*5830*/  FFMA.FTZ R7, R128, -UR23, R41 ;  /* 0x8000001780077c23 */ /* 0x000fe20008010029 */
[----:B------:R-:W-:Y:S01]  /*5840*/  FSEL R193, R2, -INF , !P0 ;  /* 0xff80000002c17808 */ /* 0x000fe20004000000 */
[----:B------:R-:W-:Y:S01]  /*5850*/  FFMA.FTZ R2, R106, -UR23, R27 ;  /* 0x800000176a027c23 */ /* 0x000fe2000801001b */
[----:B------:R-:W-:Y:S01]  /*5860*/  ISETP.LT.OR P3, PT, R99, R231, P3 ;  /* 0x000000e76300720c */ /* 0x000fe20001f61670 */
[----:B------:R2:W3:Y:S01]  /*5870*/  MUFU.TANH R12, R9 ;  /* 0x00000009000c7308 */ /* 0x0004e20000002400 */
[----:B------:R-:W-:-:S02]  /*5880*/  ISETP.LT.OR P2, PT, R98, R230, P2 ;  /* 0x000000e66200720c */ /* 0x000fc40001741670 */
[----:B------:R-:W-:Y:S01]  /*5890*/  FSEL R175, R5, -INF , !P1 ;  /* 0xff80000005af7808 */ /* 0x000fe20004800000 */
[----:B------:R-:W-:Y:S01]  /*58a0*/  FFMA.FTZ R5, R110, -UR23, R26 ;  /* 0x800000176e057c23 */ /* 0x000fe2000801001a */
[-C--:B------:R-:W-:Y:S01]  /*58b0*/  ISETP.GE.AND P4, PT, R98, R233.reuse, PT ;  /* 0x000000e96200720c */ /* 0x080fe20003f86270 */
[----:B-1----:R-:W-:Y:S01]  /*58c0*/  FFMA.FTZ R10, R124, -UR23, R21 ;  /* 0x800000177c0a7c23 */ /* 0x002fe20008010015 */
[C---:B------:R-:W-:Y:S02]  /*58d0*/  ISETP.GE.AND P1, PT, R97.reuse, R233, PT ;  /* 0x000000e96100720c */ /* 0x040fe40003f26270 */
[----:B------:R-:W-:Y:S02]  /*58e0*/  ISETP.GE.AND P0, PT, R97, R232, PT ;  /* 0x000000e86100720c */ /* 0x000fe40003f06270 */
[----:B------:R-:W-:Y:S01]  /*58f0*/  FSEL R135, R7, -INF , !P6 ;  /* 0xff80000007877808 */ /* 0x000fe20007000000 */
[----:B------:R-:W-:Y:S01]  /*5900*/  FFMA.FTZ R7, R127, -UR23, R17 ;  /* 0x800000177f077c23 */ /* 0x000fe20008010011 */
[----:B------:R-:W-:Y:S01]  /*5910*/  FSEL R172, R6, -INF , !P3 ;  /* 0xff80000006ac7808 */ /* 0x000fe20005800000 */
[----:B------:R-:W-:Y:S01]  /*5920*/  FFMA.FTZ R6, R125, -UR23, R20 ;  /* 0x800000177d067c23 */ /* 0x000fe20008010014 */
[----:B------:R-:W-:Y:S01]  /*5930*/  FSEL R174, R2, -INF , !P2 ;  /* 0xff80000002ae7808 */ /* 0x000fe20005000000 */
[----:B------:R-:W-:Y:S01]  /*5940*/  FFMA.FTZ R2, R105, -UR23, R22 ;  /* 0x8000001769027c23 */ /* 0x000fe20008010016 */
[-C--:B------:R-:W-:Y:S01]  /*5950*/  ISETP.LT.OR P4, PT, R98, R231.reuse, P4 ;  /* 0x000000e76200720c */ /* 0x080fe20002781670 */
[----:B--2---:R-:W-:Y:S01]  /*5960*/  FFMA.FTZ R9, R119, -UR23, R13 ;  /* 0x8000001777097c23 */ /* 0x004fe2000801000d */
[----:B------:R-:W-:-:S02]  /*5970*/  ISETP.LT.OR P1, PT, R97, R231, P1 ;  /* 0x000000e76100720c */ /* 0x000fc40000f21670 */
[----:B------:R-:W-:Y:S02]  /*5980*/  ISETP.LT.OR P0, PT, R97, R230, P0 ;  /* 0x000000e66100720c */ /* 0x000fe40000701670 */
[-C--:B------:R-:W-:Y:S02]  /*5990*/  ISETP.GE.AND P3, PT, R96, R232.reuse, PT ;  /* 0x000000e86000720c */ /* 0x080fe40003f66270 */
[-C--:B------:R-:W-:Y:S02]  /*59a0*/  ISETP.GE.AND P2, PT, R87, R232.reuse, PT ;  /* 0x000000e85700720c */ /* 0x080fe40003f46270 */
[----:B------:R-:W-:Y:S01]  /*59b0*/  FSEL R134, R7, -INF , !P4 ;  /* 0xff80000007867808 */ /* 0x000fe20006000000 */
[----:B------:R-:W-:Y:S01]  /*59c0*/  FFMA.FTZ R7, R90, -UR23, R23 ;  /* 0x800000175a077c23 */ /* 0x000fe20008010017 */
[----:B------:R-:W-:Y:S01]  /*59d0*/  FSEL R137, R6, -INF , !P1 ;  /* 0xff80000006897808 */ /* 0x000fe20004800000 */
[----:B------:R-:W-:Y:S01]  /*59e0*/  FFMA.FTZ R6, R89, -UR23, R8 ;  /* 0x8000001759067c23 */ /* 0x000fe20008010008 */
[----:B------:R-:W-:Y:S01]  /*59f0*/  FSEL R2, R2, -INF , !P0 ;  /* 0xff80000002027808 */ /* 0x000fe20004000000 */
[----:B---3--:R-:W-:Y:S01]  /*5a00*/  FFMA.FTZ R8, R118, -UR23, R12 ;  /* 0x8000001776087c23 */ /* 0x008fe2000801000c */
[----:B------:R-:W-:Y:S01]  /*5a10*/  ISETP.GE.AND P5, PT, R99, R232, PT ;  /* 0x000000e86300720c */ /* 0x000fe20003fa6270 */
[----:B------:R-:W-:Y:S01]  /*5a20*/  STL [R1+0x18], R137 ;  /* 0x0000188901007387 */ /* 0x000fe20000100800 */
[----:B------:R-:W-:-:S02]  /*5a30*/  ISETP.LT.OR P3, PT, R96, R230, P3 ;  /* 0x000000e66000720c */ /* 0x000fc40001f61670 */
[-C--:B------:R-:W-:Y:S01]  /*5a40*/  ISETP.LT.OR P2, PT, R87, R230.reuse, P2 ;  /* 0x000000e65700720c */ /* 0x080fe20001741670 */
[----:B------:R1:W-:Y:S01]  /*5a50*/  STL [R1+0x3c], R2 ;  /* 0x00003c0201007387 */ /* 0x0003e20000100800 */
[----:B------:R-:W-:Y:S02]  /*5a60*/  ISETP.LT.OR P5, PT, R99, R230, P5 ;  /* 0x000000e66300720c */ /* 0x000fe40002fa1670 */
[----:B------:R-:W-:Y:S02]  /*5a70*/  FSEL R7, R7, -INF , !P3 ;  /* 0xff80000007077808 */ /* 0x000fe40005800000 */
[----:B------:R-:W-:Y:S02]  /*5a80*/  FSEL R192, R5, -INF , !P5 ;  /* 0xff80000005c07808 */ /* 0x000fe40006800000 */
[----:B------:R-:W2:Y:S01]  /*5a90*/  MUFU.TANH R5, R11 ;  /* 0x0000000b00057308 */ /* 0x000ea20000002400 */
[----:B------:R3:W-:Y:S01]  /*5aa0*/  STL [R1+0x1c], R7 ;  /* 0x00001c0701007387 */ /* 0x0007e20000100800 */
[----:B------:R-:W-:-:S02]  /*5ab0*/  PLOP3.LUT P0, PT, PT, PT, UP0, 0x80, 0x0 ;  /* 0x000000000000781c */ /* 0x000fc40003f0f008 */
[-C--:B------:R-:W-:Y:S02]  /*5ac0*/  ISETP.GE.AND P6, PT, R96, R233.reuse, PT ;  /* 0x000000e96000720c */ /* 0x080fe40003fc6270 */
[CC--:B------:R-:W-:Y:S02]  /*5ad0*/  ISETP.GE.AND P5, PT, R87.reuse, R233.reuse, PT ;  /* 0x000000e95700720c */ /* 0x0c0fe40003fa6270 */
[C---:B------:R-:W-:Y:S02]  /*5ae0*/  ISETP.GE.AND P4, PT, R86.reuse, R233, PT ;  /* 0x000000e95600720c */ /* 0x040fe40003f86270 */
[----:B------:R-:W-:Y:S02]  /*5af0*/  ISETP.GE.AND P1, PT, R86, R232, PT ;  /* 0x000000e85600720c */ /* 0x000fe40003f26270 */
[-C--:B------:R-:W-:Y:S02]  /*5b00*/  ISETP.LT.OR P6, PT, R96, R231.reuse, P6 ;  /* 0x000000e76000720c */ /* 0x080fe400037c1670 */
[-C--:B------:R-:W-:Y:S01]  /*5b10*/  ISETP.LT.OR P5, PT, R87, R231.reuse, P5 ;  /* 0x000000e75700720c */ /* 0x080fe20002fa1670 */
[----:B--2---:R-:W-:Y:S01]  /*5b20*/  FFMA.FTZ R5, R88, -UR23, R5 ;  /* 0x8000001758057c23 */ /* 0x004fe20008010005 */
[----:B------:R-:W-:-:S02]  /*5b30*/  ISETP.LT.OR P4, PT, R86, R231, P4 ;  /* 0x000000e75600720c */ /* 0x000fc40002781670 */
[----:B-1----:R-:W-:Y:S02]  /*5b40*/  FSEL R2, R6, -INF , !P2 ;  /* 0xff80000006027808 */ /* 0x002fe40005000000 */
[----:B------:R-:W-:Y:S02]  /*5b50*/  ISETP.LT.OR P1, PT, R86, R230, P1 ;  /* 0x000000e65600720c */ /* 0x000fe40000f21670 */
[----:B------:R-:W-:Y:S01]  /*5b60*/  FSEL R234, R10, -INF , !P6 ;  /* 0xff8000000aea7808 */ /* 0x000fe20007000000 */
[----:B------:R3:W-:Y:S01]  /*5b70*/  STL [R1+0x40], R2 ;  /* 0x0000400201007387 */ /* 0x0007e20000100800 */
        /* <DEDUP_REMOVED lines=11> */
[----:B---3--:R-:W-:Y:S01]  /*5c30*/  IMAD.WIDE.U32 R6, R136, UR5, R140 ;  /* 0x0000000588067c25 */ /* 0x008fe2000f8e008c */
        /* <DEDUP_REMOVED lines=62> */
.L_x_1999:
[----:B------:R-:W-:Y:S05]  /*6020*/  BSYNC B0 ;  /* 0x0000000000007941 */ /* 0x000fea0003800000 */
.L_x_1998:
[----:B------:R-:W0:Y:S02]  /*6030*/  LDGDEPBAR ;  /* 0x00000000000079af */ /* 0x000e240000000000 */
.L_x_1997:
[----:B------:R-:W-:Y:S04]  /*6040*/  STL [R1+0xac], R217 ;  /* 0x0000acd901007387 */ /* 0x000fe80000100800 */
[----:B------:R2:W-:Y:S04]  /*6050*/  STL [R1+0xa8], R216 ;  /* 0x0000a8d801007387 */ /* 0x0005e80000100800 */
[----:B--2---:R-:W2:Y:S04]  /*6060*/  LDL.LU R216, [R1+0x40] ;  /* 0x0000400001d87983 */ /* 0x004ea80000300800 */
[----:B------:R-:W-:Y:S04]  /*6070*/  STL [R1+0xa4], R215 ;  /* 0x0000a4d701007387 */ /* 0x000fe80000100800 */
[----:B------:R-:W-:Y:S04]  /*6080*/  STL [R1+0xa0], R214 ;  /* 0x0000a0d601007387 */ /* 0x000fe80000100800 */
[----:B------:R-:W-:Y:S04]  /*6090*/  STL [R1+0x9c], R213 ;  /* 0x00009cd501007387 */ /* 0x000fe80000100800 */
[----:B------:R-:W-:Y:S04]  /*60a0*/  STL [R1+0x98], R212 ;  /* 0x000098d401007387 */ /* 0x000fe80000100800 */
[----:B------:R-:W-:Y:S04]  /*60b0*/  STL [R1+0x94], R211 ;  /* 0x000094d301007387 */ /* 0x000fe80000100800 */
[----:B------:R-:W-:Y:S04]  /*60c0*/  STL [R1+0x90], R210 ;  /* 0x000090d201007387 */ /* 0x000fe80000100800 */
[----:B------:R4:W-:Y:S04]  /*60d0*/  STL [R1+0x8c], R209 ;  /* 0x00008cd101007387 */ /* 0x0009e80000100800 */
[----:B----4-:R-:W4:Y:S04]  /*60e0*/  LDL.LU R209, [R1+0x3c] ;  /* 0x00003c0001d17983 */ /* 0x010f280000300800 */
[----:B------:R-:W-:Y:S04]  /*60f0*/  STL [R1+0x88], R208 ;  /* 0x000088d001007387 */ /* 0x000fe80000100800 */
[----:B------:R-:W-:Y:S04]  /*6100*/  STL [R1+0x84], R207 ;  /* 0x000084cf01007387 */ /* 0x000fe80000100800 */
[----:B------:R-:W-:Y:S04]  /*6110*/  STL [R1+0x80], R206 ;  /* 0x000080ce01007387 */ /* 0x000fe80000100800 */
[----:B------:R-:W-:Y:S04]  /*6120*/  STL [R1+0x7c], R205 ;  /* 0x00007ccd01007387 */ /* 0x000fe80000100800 */
[----:B------:R1:W-:Y:S04]  /*6130*/  STL [R1+0x78], R200 ;  /* 0x000078c801007387 */ /* 0x0003e80000100800 */
[----:B-1-3--:R-:W3:Y:S01]  /*6140*/  LDL.LU R200, [R1+0x1c] ;  /* 0x00001c0001c87983 */ /* 0x00aee20000300800 */
[----:B------:R-:W-:-:S02]  /*6150*/  FMNMX.FTZ R2, R36, R28, !PT ;  /* 0x0000001c24027209 */ /* 0x000fc40007810000 */
        /* <DEDUP_REMOVED lines=48> */
[----:B----4-:R-:W-:-:S04]  /*6460*/  FMNMX.FTZ R2, R209, R2, !PT ;  /* 0x00000002d1027209 */ /* 0x010fc80007810000 */
[----:B---3--:R-:W-:-:S04]  /*6470*/  FMNMX.FTZ R2, R200, R2, !PT ;  /* 0x00000002c8027209 */ /* 0x008fc80007810000 */
[----:B--2---:R-:W-:-:S04]  /*6480*/  FMNMX.FTZ R2, R216, R2, !PT ;  /* 0x00000002d8027209 */ /* 0x004fc80007810000 */
[----:B------:R-:W-:-:S05]  /*6490*/  FMNMX.FTZ R2, R176, R2, !PT ;  /* 0x00000002b0027209 */ /* 0x000fca0007810000 */
[----:B------:R-:W1:Y:S02]  /*64a0*/  SHFL.BFLY PT, R5, R2, 0x2, 0x1f ;  /* 0x0c401f0002057f89 */ /* 0x000e6400000e0000 */
[----:B-1----:R-:W-:Y:S01]  /*64b0*/  FMNMX.FTZ R2, R2, R5, !PT ;  /* 0x0000000502027209 */ /* 0x002fe20007810000 */
[--C-:B------:R-:W-:Y:S02]  /*64c0*/  FFMA.FTZ R5, R36, c[0x0][0x23c], -R8.reuse ;  /* 0x00008f0024057a23 */ /* 0x100fe40000010808 */
[----:B------:R-:W-:Y:S02]  /*64d0*/  LDSM.16.MT88.4 R36, [R202+0x1a000] ;  /* 0x01a00000ca24783b */ /* 0x000fe40000004200 */
[----:B------:R1:W-:Y:S02]  /*64e0*/  MUFU.EX2 R210, R5 ;  /* 0x0000000500d27308 */ /* 0x0003e40000000800 */
[----:B------:R-:W2:Y:S01]  /*64f0*/  SHFL.BFLY PT, R132, R2, 0x1, 0x1f ;  /* 0x0c201f0002847f89 */ /* 0x000ea200000e0000 */
[----:B-1----:R-:W-:-:S05]  /*6500*/  FFMA.FTZ R5, R28, c[0x0][0x23c], -R8 ;  /* 0x00008f001c057a23 */ /* 0x002fca0000010808 */
[----:B------:R1:W-:Y:S01]  /*6510*/  MUFU.EX2 R217, R5 ;  /* 0x0000000500d97308 */ /* 0x0003e20000000800 */
[----:B--2---:R-:W-:-:S04]  /*6520*/  FMNMX.FTZ R132, R2, R132, !PT ;  /* 0x0000008402847209 */ /* 0x004fc80007810000 */
[C---:B------:R-:W-:Y:S01]  /*6530*/  FSETP.NEU.FTZ.AND P1, PT, R132.reuse, -INF , PT ;  /* 0xff8000008400780b */ /* 0x040fe20003f3d000 */
[----:B------:R-:W-:-:S05]  /*6540*/  FMUL.FTZ R2, R132, c[0x0][0x23c] ;  /* 0x00008f0084027a20 */ /* 0x000fca0000410000 */
[----:B------:R-:W-:Y:S01]  /*6550*/  FSEL R2, R2, RZ, P1 ;  /* 0x000000ff02027208 */ /* 0x000fe20000800000 */
[----:B-1----:R-:W-:-:S04]  /*6560*/  FFMA.FTZ R5, R29, c[0x0][0x23c], -R8 ;  /* 0x00008f001d057a23 */ /* 0x002fc80000010808 */
[--C-:B------:R-:W-:Y:S01]  /*6570*/  FFMA.FTZ R3, R19, c[0x0][0x23c], -R2.reuse ;  /* 0x00008f0013037a23 */ /* 0x100fe20000010802 */
[----:B------:R1:W-:Y:S01]  /*6580*/  MUFU.EX2 R207, R5 ;  /* 0x0000000500cf7308 */ /* 0x0003e20000000800 */
[--C-:B------:R-:W-:Y:S02]  /*6590*/  FFMA.FTZ R4, R30, c[0x0][0x23c], -R2.reuse ;  /* 0x00008f001e047a23 */ /* 0x100fe40000010802 */
[----:B------:R-:W-:-:S05]  /*65a0*/  FFMA.FTZ R0, R121, c[0x0][0x23c], -R2 ;  /* 0x00008f0079007a23 */ /* 0x000fca0000010802 */
[----:B------:R2:W-:Y:S01]  /*65b0*/  MUFU.EX2 R208, R3 ;  /* 0x0000000300d07308 */ /* 0x0005e20000000800 */
[----:B-1----:R-:W-:-:S07]  /*65c0*/  FFMA.FTZ R5, R18, c[0x0][0x23c], -R8 ;  /* 0x00008f0012057a23 */ /* 0x002fce0000010808 */
[----:B------:R1:W-:Y:S01]  /*65d0*/  MUFU.EX2 R211, R4 ;  /* 0x0000000400d37308 */ /* 0x0003e20000000800 */
[----:B------:R-:W3:Y:S01]  /*65e0*/  LDSM.16.MT88.4 R16, [R202+0x18000] ;  /* 0x01800000ca10783b */ /* 0x000ee20000004200 */
[----:B--2---:R-:W-:-:S06]  /*65f0*/  FFMA.FTZ R3, R24, c[0x0][0x23c], -R2 ;  /* 0x00008f0018037a23 */ /* 0x004fcc0000010802 */
[----:B------:R-:W2:Y:S01]  /*6600*/  MUFU.EX2 R177, R5 ;  /* 0x0000000500b17308 */ /* 0x000ea20000000800 */
[----:B------:R-:W4:Y:S01]  /*6610*/  LDSM.16.MT88.4 R24, [R203+0x18000] ;  /* 0x01800000cb18783b */ /* 0x000f220000004200 */
[----:B-1----:R-:W-:-:S06]  /*6620*/  FFMA.FTZ R4, R31, c[0x0][0x23c], -R2 ;  /* 0x00008f001f047a23 */ /* 0x002fcc0000010802 */
[----:B------:R-:W1:Y:S01]  /*6630*/  MUFU.EX2 R213, R3 ;  /* 0x0000000300d57308 */ /* 0x000e620000000800 */
[----:B------:R-:W-:Y:S01]  /*6640*/  LDSM.16.MT88.4 R28, [R203+0x1a000] ;  /* 0x01a00000cb1c783b */ /* 0x000fe20000004200 */
[----:B--2---:R-:W-:-:S06]  /*6650*/  F2FP.PACK_AB R6, R177, R207 ;  /* 0x000000cfb106723e */ /* 0x004fcc00000000ff */
[----:B------:R2:W2:Y:S01]  /*6660*/  MUFU.EX2 R206, R4 ;  /* 0x0000000400ce7308 */ /* 0x0004a20000000800 */
[----:B-1----:R-:W-:-:S07]  /*6670*/  F2FP.PACK_AB R7, R213, R208 ;  /* 0x000000d0d507723e */ /* 0x002fce00000000ff */
[----:B------:R1:W-:Y:S01]  /*6680*/  MUFU.EX2 R215, R0 ;  /* 0x0000000000d77308 */ /* 0x0003e20000000800 */
[----:B--2---:R-:W-:Y:S02]  /*6690*/  F2FP.PACK_AB R4, R217, R210 ;  /* 0x000000d2d904723e */ /* 0x004fe400000000ff */
[----:B------:R-:W-:-:S07]  /*66a0*/  F2FP.PACK_AB R5, R206, R211 ;  /* 0x000000d3ce05723e */ /* 0x000fce00000000ff */
[----:B---3--:R-:W-:Y:S01]  /*66b0*/  HMMA.16816.F32 R84, R4, R16, RZ ;  /* 0x000000100454723c */ /* 0x008fe200000018ff */
[----:B-1----:R-:W-:-:S04]  /*66c0*/  FFMA.FTZ R0, R122, c[0x0][0x23c], -R2 ;  /* 0x00008f007a007a23 */ /* 0x002fc80000010802 */
[----:B------:R1:W2:Y:S03]  /*66d0*/  MUFU.EX2 R3, R0 ;  /* 0x0000000000037308 */ /* 0x0002a60000000800 */
[C---:B------:R-:W-:Y:S01]  /*66e0*/  HMMA.16816.F32 R48, R4.reuse, R18, RZ ;  /* 0x000000120430723c */ /* 0x040fe200000018ff */
[----:B------:R-:W3:Y:S07]  /*66f0*/  LDSM.16.MT88.4 R16, [R202+0x1c000] ;  /* 0x01c00000ca10783b */ /* 0x000eee0000004200 */
[----:B----4-:R-:W-:Y:S01]  /*6700*/  HMMA.16816.F32 R76, R4, R24, RZ ;  /* 0x00000018044c723c */ /* 0x010fe200000018ff */
        /* <DEDUP_REMOVED lines=13> */
[C---:B------:R-:W-:Y:S08]  /*67e0*/  HMMA.16816.F32 R108, R4.reuse, R42, RZ ;  /* 0x0000002a046c723c */ /* 0x040ff000000018ff */
[C---:B------:R-:W-:Y:S08]  /*67f0*/  HMMA.16816.F32 R64, R4.reuse, R32, RZ ;  /* 0x000000200440723c */ /* 0x040ff000000018ff */
[C---:B------:R-:W-:Y:S01]  /*6800*/  HMMA.16816.F32 R40, R4.reuse, R34, RZ ;  /* 0x000000220428723c */ /* 0x040fe200000018ff */
[----:B------:R-:W2:Y:S07]  /*6810*/  LDSM.16.MT88.4 R32, [R202+0x1e000] ;  /* 0x01e00000ca20783b */ /* 0x000eae0000004200 */
        /* <DEDUP_REMOVED lines=18> */
[C---:B--2---:R-:W-:Y:S08]  /*6940*/  HMMA.16816.F32 R156, R4.reuse, R32, RZ ;  /* 0x00000020049c723c */ /* 0x044ff000000018ff */
[C---:B------:R-:W-:Y:S01]  /*6950*/  HMMA.16816.F32 R120, R4.reuse, R34, RZ ;  /* 0x000000220478723c */ /* 0x040fe200000018ff */
[----:B------:R-:W2:Y:S07]  /*6960*/  LDSM.16.MT88.4 R32, [R203+0x18800] ;  /* 0x01880000cb20783b */ /* 0x000eae0000004200 */
[C---:B------:R-:W-:Y:S08]  /*6970*/  HMMA.16816.F32 R148, R4.reuse, R36, RZ ;  /* 0x000000240494723c */ /* 0x040ff000000018ff */
[C---:B------:R-:W-:Y:S08]  /*6980*/  HMMA.16816.F32 R152, R4.reuse, R38, RZ ;  /* 0x000000260498723c */ /* 0x040ff000000018ff */
[C---:B---3--:R-:W-:Y:S08]  /*6990*/  HMMA.16816.F32 R160, R4.reuse, R16, RZ ;  /* 0x0000001004a0723c */ /* 0x048ff000000018ff */
[C---:B------:R-:W-:Y:S01]  /*69a0*/  HMMA.16816.F32 R164, R4.reuse, R18, RZ ;  /* 0x0000001204a4723c */ /* 0x040fe200000018ff */
[----:B------:R-:W3:Y:S07]  /*69b0*/  LDSM.16.MT88.4 R16, [R202+0x1a800] ;  /* 0x01a80000ca10783b */ /* 0x000eee0000004200 */
[C---:B-1----:R-:W-:Y:S08]  /*69c0*/  HMMA.16816.F32 R168, R4.reuse, R24, RZ ;  /* 0x0000001804a8723c */ /* 0x042ff000000018ff */
[----:B------:R-:W-:Y:S01]  /*69d0*/  HMMA.16816.F32 R188, R4, R26, RZ ;  /* 0x0000001a04bc723c */ /* 0x000fe200000018ff */
[----:B------:R-:W1:Y:S06]  /*69e0*/  LDSM.16.MT88.4 R24, [R201+0x1a800] ;  /* 0x01a80000c918783b */ /* 0x000e6c0000004200 */
[----:B------:R-:W-:-:S02]  /*69f0*/  F2FP.PACK_AB R4, R11, R214 ;  /* 0x000000d60b04723e */ /* 0x000fc400000000ff */
[----:B------:R-:W-:Y:S02]  /*6a00*/  F2FP.PACK_AB R5, R3, R215 ;  /* 0x000000d70305723e */ /* 0x000fe400000000ff */
[----:B------:R-:W-:Y:S02]  /*6a10*/  F2FP.PACK_AB R6, R205, R9 ;  /* 0x00000009cd06723e */ /* 0x000fe400000000ff */
[----:B----4-:R-:W-:-:S07]  /*6a20*/  F2FP.PACK_AB R7, R212, R10 ;  /* 0x0000000ad407723e */ /* 0x010fce00000000ff */
[C---:B------:R-:W-:Y:S08]  /*6a30*/  HMMA.16816.F32 R184, R4.reuse, R30, R116 ;  /* 0x0000001e04b8723c */ /* 0x040ff00000001874 */
[C---:B------:R-:W-:Y:S08]  /*6a40*/  HMMA.16816.F32 R116, R4.reuse, R12, R84 ;  /* 0x0000000c0474723c */ /* 0x040ff00000001854 */
[C---:B------:R-:W-:Y:S08]  /*6a50*/  HMMA.16816.F32 R180, R4.reuse, R14, R48 ;  /* 0x0000000e04b4723c */ /* 0x040ff00000001830 */
[C---:B------:R-:W-:Y:S08]  /*6a60*/  HMMA.16816.F32 R12, R4.reuse, R20, R80 ;  /* 0x00000014040c723c */ /* 0x040ff00000001850 */
[C---:B------:R-:W-:Y:S08]  /*6a70*/  HMMA.16816.F32 R196, R4.reuse, R28, R88 ;  /* 0x0000001c04c4723c */ /* 0x040ff00000001858 */
[----:B--2---:R-:W-:Y:S01]  /*6a80*/  HMMA.16816.F32 R28, R4, R34, R112 ;  /* 0x00000022041c723c */ /* 0x004fe20000001870 */
        /* <DEDUP_REMOVED lines=8> */
[C---:B---3--:R-:W-:Y:S07]  /*6b10*/  HMMA.16816.F32 R180, R4.reuse, R18, R104 ;  /* 0x0000001204b4723c */ /* 0x048fee0000001868 */
[----:B------:R-:W-:Y:S01]  /*6b20*/  IMAD.MOV.U32 R106, RZ, RZ, R0 ;  /* 0x000000ffff6a7224 */ /* 0x000fe200078e0000 */
[----:B------:R-:W-:Y:S01]  /*6b30*/  HMMA.16816.F32 R12, R4, R22, R44 ;  /* 0x00000016040c723c */ /* 0x000fe2000000182c */
[----:B------:R-:W-:Y:S01]  /*6b40*/  FFMA.FTZ R0, R173, c[0x0][0x23c], -R8 ;  /* 0x00008f00ad007a23 */ /* 0x000fe20000010808 */
[----:B------:R-:W-:-:S05]  /*6b50*/  MOV R107, R38 ;  /* 0x00000026006b7202 */ /* 0x000fca0000000f00 */
[----:B------:R-:W-:Y:S01]  /*6b60*/  MOV R47, R30 ;  /* 0x0000001e002f7202 */ /* 0x000fe20000000f00 */
[C---:B------:R-:W-:Y:S01]  /*6b70*/  HMMA.16816.F32 R20, R4.reuse, R32, R76 ;  /* 0x000000200414723c */ /* 0x040fe2000000184c */
[----:B------:R-:W2:Y:S01]  /*6b80*/  LDSM.16.MT88.4 R32, [R201+0x1c800] ;  /* 0x01c80000c920783b */ /* 0x000ea20000004200 */
[----:B------:R-:W-:Y:S01]  /*6b90*/  IMAD.MOV.U32 R46, RZ, RZ, R31 ;  /* 0x000000ffff2e7224 */ /* 0x000fe200078e001f */
[----:B------:R-:W-:Y:S01]  /*6ba0*/  MOV R45, R29 ;  /* 0x0000001d002d7202 */ /* 0x000fe20000000f00 */
[----:B------:R-:W-:Y:S01]  /*6bb0*/  IMAD.MOV.U32 R44, RZ, RZ, R28 ;  /* 0x000000ffff2c7224 */ /* 0x000fe200078e001c */
[----:B------:R-:W-:Y:S01]  /*6bc0*/  MOV R104, R47 ;  /* 0x0000002f00687202 */ /* 0x000fe20000000f00 */
[----:B------:R-:W3:Y:S01]  /*6bd0*/  LDSM.16.MT88.4 R28, [R202+0x1c800] ;  /* 0x01c80000ca1c783b */ /* 0x000ee20000004200 */
[----:B------:R-:W-:Y:S01]  /*6be0*/  IMAD.MOV.U32 R105, RZ, RZ, R46 ;  /* 0x000000ffff697224 */ /* 0x000fe200078e002e */
[----:B------:R-:W-:Y:S01]  /*6bf0*/  HMMA.16816.F32 R112, R4, R16, R68 ;  /* 0x000000100470723c */ /* 0x000fe20000001844 */
[----:B------:R-:W-:Y:S01]  /*6c00*/  MOV R76, R50 ;  /* 0x00000032004c7202 */ /* 0x000fe20000000f00 */
        /* <DEDUP_REMOVED lines=10> */
[----:B------:R-:W4:Y:S01]  /*6cb0*/  LDSM.16.MT88.4 R12, [R204+0x1a800] ;  /* 0x01a80000cc0c783b */ /* 0x000f220000004200 */
[----:B------:R-:W-:Y:S01]  /*6cc0*/  IMAD.MOV.U32 R68, RZ, RZ, R37 ;  /* 0x000000ffff447224 */ /* 0x000fe200078e0025 */
[C---:B-1----:R-:W-:Y:S01]  /*6cd0*/  HMMA.16816.F32 R244, R4.reuse, R24, R72 ;  /* 0x0000001804f4723c */ /* 0x042fe20000001848 */
[----:B------:R-:W-:Y:S01]  /*6ce0*/  MOV R91, R20 ;  /* 0x00000014005b7202 */ /* 0x000fe20000000f00 */
[----:B------:R-:W-:Y:S01]  /*6cf0*/  IMAD.MOV.U32 R90, RZ, RZ, R21 ;  /* 0x000000ffff5a7224 */ /* 0x000fe200078e0015 */
[----:B------:R-:W-:Y:S01]  /*6d00*/  MOV R89, R22 ;  /* 0x0000001600597202 */ /* 0x000fe20000000f00 */
[----:B------:R-:W-:Y:S01]  /*6d10*/  IMAD.MOV.U32 R88, RZ, RZ, R23 ;  /* 0x000000ffff587224 */ /* 0x000fe200078e0017 */
[----:B------:R-:W-:Y:S01]  /*6d20*/  MOV R70, R177 ;  /* 0x000000b100467202 */ /* 0x000fe20000000f00 */
[----:B------:R-:W1:Y:S01]  /*6d30*/  LDSM.16.MT88.4 R20, [R203+0x1a800] ;  /* 0x01a80000cb14783b */ /* 0x000e620000004200 */
[----:B------:R-:W-:Y:S01]  /*6d40*/  IMAD.MOV.U32 R173, RZ, RZ, R79 ;  /* 0x000000ffffad7224 */ /* 0x000fe200078e004f */
[C---:B------:R-:W-:Y:S02]  /*6d50*/  HMMA.16816.F32 R108, R4.reuse, R26, R108 ;  /* 0x0000001a046c723c */ /* 0x040fe4000000186c */
[----:B------:R-:W1:Y:S06]  /*6d60*/  LDSM.16.MT88.4 R24, [R202+0x1e800] ;  /* 0x01e80000ca18783b */ /* 0x000e6c0000004200 */
[C---:B--2---:R-:W-:Y:S07]  /*6d70*/  HMMA.16816.F32 R176, R4.reuse, R34, R96 ;  /* 0x0000002204b0723c */ /* 0x044fee0000001860 */
[----:B------:R-:W-:Y:S01]  /*6d80*/  IMAD.MOV.U32 R96, RZ, RZ, R91 ;  /* 0x000000ffff607224 */ /* 0x000fe200078e005b */
[----:B---3--:R-:W-:Y:S01]  /*6d90*/  HMMA.16816.F32 R72, R4, R28, R52 ;  /* 0x0000001c0448723c */ /* 0x008fe20000001834 */
[----:B------:R-:W-:Y:S01]  /*6da0*/  MOV R97, R90 ;  /* 0x0000005a00617202 */ /* 0x000fe20000000f00 */
[----:B------:R-:W-:Y:S01]  /*6db0*/  IMAD.MOV.U32 R98, RZ, RZ, R89 ;  /* 0x000000ffff627224 */ /* 0x000fe200078e0059 */
[----:B------:R-:W-:-:S05]  /*6dc0*/  MOV R99, R88 ;  /* 0x0000005800637202 */ /* 0x000fca0000000f00 */
[C---:B----4-:R-:W-:Y:S08]  /*6dd0*/  HMMA.16816.F32 R48, R4.reuse, R16, R140 ;  /* 0x000000100430723c */ /* 0x050ff0000000188c */
[C---:B------:R-:W-:Y:S08]  /*6de0*/  HMMA.16816.F32 R240, R4.reuse, R12, R64 ;  /* 0x0000000c04f0723c */ /* 0x040ff00000001840 */
[C---:B-1----:R-:W-:Y:S08]  /*6df0*/  HMMA.16816.F32 R236, R4.reuse, R20, R60 ;  /* 0x0000001404ec723c */ /* 0x042ff0000000183c */
[C---:B------:R-:W-:Y:S07]  /*6e00*/  HMMA.16816.F32 R248, R4.reuse, R22, R100 ;  /* 0x0000001604f8723c */ /* 0x040fee0000001864 */
[----:B------:R-:W-:Y:S01]  /*6e10*/  MOV R103, R45 ;  /* 0x0000002d00677202 */ /* 0x000fe20000000f00 */
[----:B------:R-:W-:Y:S01]  /*6e20*/  HMMA.16816.F32 R20, R4, R32, R56 ;  /* 0x000000200414723c */ /* 0x000fe20000001838 */
[----:B------:R-:W-:-:S02]  /*6e30*/  IMAD.MOV.U32 R102, RZ, RZ, R44 ;  /* 0x000000ffff667224 */ /* 0x000fc400078e002c */
[----:B------:R-:W-:Y:S02]  /*6e40*/  MOV R101, R103 ;  /* 0x0000006700657202 */ /* 0x000fe40000000f00 */
[----:B------:R-:W-:Y:S02]  /*6e50*/  MOV R103, R105 ;  /* 0x0000006900677202 */ /* 0x000fe40000000f00 */
[----:B------:R-:W-:Y:S01]  /*6e60*/  MOV R105, R84 ;  /* 0x0000005400697202 */ /* 0x000fe20000000f00 */
[C---:B------:R-:W-:Y:S01]  /*6e70*/  HMMA.16816.F32 R40, R4.reuse, R14, R40 ;  /* 0x0000000e0428723c */ /* 0x040fe20000001828 */
[----:B------:R-:W1:Y:S07]  /*6e80*/  LDSM.16.MT88.4 R12, [R204+0x1c800] ;  /* 0x01c80000cc0c783b */ /* 0x000e6e0000004200 */
[C---:B------:R-:W-:Y:S01]  /*6e90*/  HMMA.16816.F32 R60, R4.reuse, R30, R124 ;  /* 0x0000001e043c723c */ /* 0x040fe2000000187c */
[----:B------:R2:W-:Y:S01]  /*6ea0*/  MUFU.EX2 R126, R0 ;  /* 0x00000000007e7308 */ /* 0x0005e20000000800 */
[----:B------:R-:W-:Y:S06]  /*6eb0*/  LDSM.16.MT88.4 R28, [R204+0x1e800] ;  /* 0x01e80000cc1c783b */ /* 0x000fec0000004200 */
        /* <DEDUP_REMOVED lines=10> */
[----:B--2---:R-:W-:Y:S01]  /*6f60*/  FFMA.FTZ R0, R135, c[0x0][0x23c], -R8 ;  /* 0x00008f0087007a23 */ /* 0x004fe20000010808 */
[----:B------:R-:W-:Y:S01]  /*6f70*/  MOV R135, R217 ;  /* 0x000000d900877202 */ /* 0x000fe20000000f00 */
[----:B------:R-:W-:Y:S01]  /*6f80*/  IMAD.MOV.U32 R92, RZ, RZ, R40 ;  /* 0x000000ffff5c7224 */ /* 0x000fe200078e0028 */
[----:B------:R2:W5:Y:S01]  /*6f90*/  LDL.LU R217, [R1+0xac] ;  /* 0x0000ac0001d97983 */ /* 0x0005620000300800 */
[----:B------:R4:W-:Y:S01]  /*6fa0*/  MUFU.EX2 R127, R0 ;  /* 0x00000000007f7308 */ /* 0x0009e20000000800 */
[----:B------:R-:W-:Y:S01]  /*6fb0*/  MOV R93, R43 ;  /* 0x0000002b005d7202 */ /* 0x000fe20000000f00 */
        /* <DEDUP_REMOVED lines=9> */
[----:B-1----:R-:W-:Y:S01]  /*7050*/  HMMA.16816.F32 R44, R4, R12, R128 ;  /* 0x0000000c042c723c */ /* 0x002fe20000001880 */
[----:B------:R-:W-:-:S02]  /*7060*/  MOV R159, R52 ;  /* 0x00000034009f7202 */ /* 0x000fc40000000f00 */
[----:B------:R-:W-:Y:S01]  /*7070*/  MOV R125, R54 ;  /* 0x00000036007d7202 */ /* 0x000fe20000000f00 */
[----:B------:R-:W-:Y:S02]  /*7080*/  IMAD.MOV.U32 R124, RZ, RZ, R35 ;  /* 0x000000ffff7c7224 */ /* 0x000fe400078e0023 */
[--C-:B----4-:R-:W-:Y:S02]  /*7090*/  FFMA.FTZ R0, R172, c[0x0][0x23c], -R8.reuse ;  /* 0x00008f00ac007a23 */ /* 0x110fe40000010808 */
[C---:B------:R-:W-:Y:S01]  /*70a0*/  HMMA.16816.F32 R56, R4.reuse, R14, R136 ;  /* 0x0000000e0438723c */ /* 0x040fe20000001888 */
[----:B------:R-:W1:Y:S01]  /*70b0*/  LDSM.16.MT88.4 R12, [R203+0x1e800] ;  /* 0x01e80000cb0c783b */ /* 0x000e620000004200 */
[----:B------:R4:W-:Y:S06]  /*70c0*/  MUFU.EX2 R130, R0 ;  /* 0x0000000000827308 */ /* 0x0009ec0000000800 */
[C---:B------:R-:W-:Y:S01]  /*70d0*/  HMMA.16816.F32 R88, R4.reuse, R26, R120 ;  /* 0x0000001a0458723c */ /* 0x040fe20000001878 */
[----:B------:R-:W1:Y:S06]  /*70e0*/  LDSM.16.MT88.4 R24, [R202+0x19000] ;  /* 0x01900000ca18783b */ /* 0x000e6c0000004200 */
[----:B------:R-:W-:Y:S01]  /*70f0*/  MOV R120, R96 ;  /* 0x0000006000787202 */ /* 0x000fe20000000f00 */
[----:B---3--:R-:W-:Y:S01]  /*7100*/  HMMA.16816.F32 R36, R4, R20, R148 ;  /* 0x000000140424723c */ /* 0x008fe20000001894 */
[----:B------:R-:W-:Y:S01]  /*7110*/  IMAD.MOV.U32 R96, RZ, RZ, R71 ;  /* 0x000000ffff607224 */ /* 0x000fe200078e0047 */
[----:B------:R-:W-:Y:S01]  /*7120*/  MOV R122, R98 ;  /* 0x00000062007a7202 */ /* 0x000fe20000000f00 */
[----:B----4-:R-:W-:-:S02]  /*7130*/  FFMA.FTZ R0, R134, c[0x0][0x23c], -R8 ;  /* 0x00008f0086007a23 */ /* 0x010fc40000010808 */
[----:B------:R-:W-:Y:S01]  /*7140*/  IMAD.MOV.U32 R121, RZ, RZ, R97 ;  /* 0x000000ffff797224 */ /* 0x000fe200078e0061 */
[----:B------:R-:W-:Y:S01]  /*7150*/  MOV R97, R76 ;  /* 0x0000004c00617202 */ /* 0x000fe20000000f00 */
[----:B------:R-:W-:Y:S01]  /*7160*/  IMAD.MOV.U32 R151, RZ, RZ, R216 ;  /* 0x000000ffff977224 */ /* 0x000fe200078e00d8 */
[----:B------:R-:W-:Y:S01]  /*7170*/  MOV R150, R215 ;  /* 0x000000d700967202 */ /* 0x000fe20000000f00 */
[----:B------:R2:W5:Y:S01]  /*7180*/  LDL.LU R216, [R1+0xa8] ;  /* 0x0000a80001d87983 */ /* 0x0005620000300800 */
[----:B------:R-:W-:Y:S01]  /*7190*/  IMAD.MOV.U32 R149, RZ, RZ, R214 ;  /* 0x000000ffff957224 */ /* 0x000fe200078e00d6 */
[----:B------:R-:W-:Y:S01]  /*71a0*/  MOV R148, R213 ;  /* 0x000000d500947202 */ /* 0x000fe20000000f00 */
[----:B------:R3:W4:Y:S01]  /*71b0*/  MUFU.EX2 R100, R0 ;  /* 0x0000000000647308 */ /* 0x0007220000000800 */
[----:B------:R2:W5:Y:S01]  /*71c0*/  LDL.LU R215, [R1+0xa4] ;  /* 0x0000a40001d77983 */ /* 0x0005620000300800 */
[----:B------:R-:W-:Y:S01]  /*71d0*/  HMMA.16816.F32 R64, R4, R22, R152 ;  /* 0x000000160440723c */ /* 0x000fe20000001898 */
[----:B------:R-:W-:Y:S01]  /*71e0*/  IMAD.MOV.U32 R123, RZ, RZ, R99 ;  /* 0x000000ffff7b7224 */ /* 0x000fe200078e0063 */
[----:B------:R-:W-:Y:S01]  /*71f0*/  MOV R99, R78 ;  /* 0x0000004e00637202 */ /* 0x000fe20000000f00 */
[----:B------:R2:W5:Y:S01]  /*7200*/  LDL.LU R214, [R1+0xa0] ;  /* 0x0000a00001d67983 */ /* 0x0005620000300800 */
[----:B------:R-:W-:-:S03]  /*7210*/  IMAD.MOV.U32 R98, RZ, RZ, R77 ;  /* 0x000000ffff627224 */ /* 0x000fc600078e004d */
[----:B------:R2:W5:Y:S01]  /*7220*/  LDL.LU R213, [R1+0x9c] ;  /* 0x00009c0001d57983 */ /* 0x0005620000300800 */
[----:B------:R-:W-:Y:S01]  /*7230*/  IMAD.MOV.U32 R153, RZ, RZ, R107 ;  /* 0x000000ffff997224 */ /* 0x000fe200078e006b */
[----:B------:R-:W-:Y:S01]  /*7240*/  MOV R154, R68 ;  /* 0x00000044009a7202 */ /* 0x000fe20000000f00 */
[----:B------:R-:W-:Y:S01]  /*7250*/  IMAD.MOV.U32 R155, RZ, RZ, R69 ;  /* 0x000000ffff9b7224 */ /* 0x000fe200078e0045 */
[----:B------:R-:W2:Y:S01]  /*7260*/  LDL.LU R134, [R1+0x18] ;  /* 0x0000180001867983 */ /* 0x000ea20000300800 */
[----:B------:R-:W-:Y:S01]  /*7270*/  MOV R107, R70 ;  /* 0x00000046006b7202 */ /* 0x000fe20000000f00 */
[C---:B------:R-:W-:Y:S01]  /*7280*/  HMMA.16816.F32 R92, R4.reuse, R28, R160 ;  /* 0x0000001c045c723c */ /* 0x040fe200000018a0 */
[----:B---3--:R-:W-:Y:S01]  /*7290*/  FFMA.FTZ R0, R175, c[0x0][0x23c], -R2 ;  /* 0x00008f00af007a23 */ /* 0x008fe20000010802 */
[----:B----4-:R-:W-:Y:S01]  /*72a0*/  MOV R157, R100 ;  /* 0x00000064009d7202 */ /* 0x010fe20000000f00 */
[----:B------:R-:W-:Y:S01]  /*72b0*/  IMAD.MOV.U32 R100, RZ, RZ, R102 ;  /* 0x000000ffff647224 */ /* 0x000fe200078e0066 */
[----:B------:R-:W-:Y:S01]  /*72c0*/  MOV R140, R211 ;  /* 0x000000d3008c7202 */ /* 0x000fe20000000f00 */
[----:B------:R3:W4:Y:S01]  /*72d0*/  MUFU.EX2 R20, R0 ;  /* 0x0000000000147308 */ /* 0x0007220000000800 */
        /* <DEDUP_REMOVED lines=13> */
[----:B------:R-:W-:Y:S01]  /*73b0*/  IMAD.MOV.U32 R167, RZ, RZ, R127 ;  /* 0x000000ffffa77224 */ /* 0x000fe200078e007f */
[----:B------:R-:W-:Y:S01]  /*73c0*/  MOV R127, R34 ;  /* 0x00000022007f7202 */ /* 0x000fe20000000f00 */
[----:B---3--:R-:W-:Y:S01]  /*73d0*/  FFMA.FTZ R0, R193, c[0x0][0x23c], -R2 ;  /* 0x00008f00c1007a23 */ /* 0x008fe20000010802 */
[----:B----4-:R-:W-:Y:S01]  /*73e0*/  MOV R166, R20 ;  /* 0x0000001400a67202 */ /* 0x010fe20000000f00 */
[----:B------:R-:W-:Y:S01]  /*73f0*/  IMAD.MOV.U32 R126, RZ, RZ, R55 ;  /* 0x000000ffff7e7224 */ /* 0x000fe200078e0037 */
[----:B------:R-:W-:Y:S01]  /*7400*/  LDSM.16.MT88.4 R32, [R204+0x19000] ;  /* 0x01900000cc20783b */ /* 0x000fe20000004200 */
[----:B------:R1:W3:Y:S03]  /*7410*/  MUFU.EX2 R131, R0 ;  /* 0x0000000000837308 */ /* 0x0002e60000000800 */
[----:B------:R-:W-:Y:S01]  /*7420*/  LDSM.16.MT88.4 R20, [R203+0x19000] ;  /* 0x01900000cb14783b */ /* 0x000fe20000004200 */
[----:B------:R-:W-:Y:S01]  /*7430*/  IMAD.MOV.U32 R172, RZ, RZ, R212 ;  /* 0x000000ffffac7224 */ /* 0x000fe200078e00d4 */
[----:B------:R-:W-:Y:S02]  /*7440*/  HMMA.16816.F32 R52, R4, R14, R188 ;  /* 0x0000000e0434723c */ /* 0x000fe400000018bc */
[----:B------:R-:W4:Y:S01]  /*7450*/  LDSM.16.MT88.4 R12, [R202+0x1b000] ;  /* 0x01b00000ca0c783b */ /* 0x000f220000004200 */
[----:B------:R-:W-:Y:S01]  /*7460*/  IMAD.MOV.U32 R143, RZ, RZ, R208 ;  /* 0x000000ffff8f7224 */ /* 0x000fe200078e00d0 */
[----:B------:R-:W-:Y:S01]  /*7470*/  MOV R105, R205 ;  /* 0x000000cd00697202 */ /* 0x000fe20000000f00 */
[----:B------:R-:W-:Y:S01]  /*7480*/  IMAD.MOV.U32 R104, RZ, RZ, R206 ;  /* 0x000000ffff687224 */ /* 0x000fe200078e00ce */
[----:B------:R-:W-:Y:S01]  /*7490*/  LDSM.16.MT88.4 R28, [R203+0x1b000] ;  /* 0x01b00000cb1c783b */ /* 0x000fe20000004200 */
[----:B-1----:R-:W-:-:S03]  /*74a0*/  FFMA.FTZ R0, R192, c[0x0][0x23c], -R2 ;  /* 0x00008f00c0007a23 */ /* 0x002fc60000010802 */
[----:B------:R1:W5:Y:S01]  /*74b0*/  LDL.LU R212, [R1+0x98] ;  /* 0x0000980001d47983 */ /* 0x0003620000300800 */
[----:B------:R1:W-:Y:S01]  /*74c0*/  MUFU.EX2 R129, R0 ;  /* 0x0000000000817308 */ /* 0x0003e20000000800 */
[----:B------:R-:W-:Y:S01]  /*74d0*/  F2FP.PACK_AB R4, R167, R165 ;  /* 0x000000a5a704723e */ /* 0x000fe200000000ff */
[----:B------:R-:W-:Y:S01]  /*74e0*/  IMAD.MOV.U32 R106, RZ, RZ, R200 ;  /* 0x000000ffff6a7224 */ /* 0x000fe200078e00c8 */
[----:B---3--:R-:W-:Y:S01]  /*74f0*/  F2FP.PACK_AB R5, R131, R166 ;  /* 0x000000a68305723e */ /* 0x008fe200000000ff */
[----:B------:R-:W-:Y:S01]  /*7500*/  IMAD.MOV.U32 R193, RZ, RZ, R159 ;  /* 0x000000ffffc17224 */ /* 0x000fe200078e009f */
[----:B------:R-:W-:Y:S01]  /*7510*/  F2FP.PACK_AB R6, R157, R130 ;  /* 0x000000829d06723e */ /* 0x000fe200000000ff */
[----:B------:R-:W-:Y:S01]  /*7520*/  IMAD.MOV.U32 R175, RZ, RZ, R172 ;  /* 0x000000ffffaf7224 */ /* 0x000fe200078e00ac */
[----:B------:R-:W-:Y:S01]  /*7530*/  MOV R192, R158 ;  /* 0x0000009e00c07202 */ /* 0x000fe20000000f00 */
[----:B------:R3:W5:Y:S01]  /*7540*/  LDL.LU R211, [R1+0x94] ;  /* 0x0000940001d37983 */ /* 0x0007620000300800 */
[----:B-1----:R-:W-:Y:S01]  /*7550*/  FFMA.FTZ R0, R174, c[0x0][0x23c], -R2 ;  /* 0x00008f00ae007a23 */ /* 0x002fe20000010802 */
[----:B------:R-:W-:Y:S01]  /*7560*/  MOV R158, R140 ;  /* 0x0000008c009e7202 */ /* 0x000fe20000000f00 */
[----:B------:R-:W-:Y:S01]  /*7570*/  IMAD.MOV.U32 R159, RZ, RZ, R141 ;  /* 0x000000ffff9f7224 */ /* 0x000fe200078e008d */
[----:B------:R-:W-:Y:S01]  /*7580*/  MOV R172, R107 ;  /* 0x0000006b00ac7202 */ /* 0x000fe20000000f00 */
[----:B------:R-:W1:Y:S01]  /*7590*/  MUFU.EX2 R156, R0 ;  /* 0x00000000009c7308 */ /* 0x000e620000000800 */
[----:B------:R-:W-:Y:S01]  /*75a0*/  IMAD.MOV.U32 R164, RZ, RZ, R175 ;  /* 0x000000ffffa47224 */ /* 0x000fe200078e00af */
[----:B------:R3:W5:Y:S01]  /*75b0*/  LDL.LU R210, [R1+0x90] ;  /* 0x0000900001d27983 */ /* 0x0007620000300800 */
[----:B------:R-:W-:-:S02]  /*75c0*/  MOV R140, R142 ;  /* 0x0000008e008c7202 */ /* 0x000fc40000000f00 */
[----:B-1----:R-:W-:Y:S01]  /*75d0*/  F2FP.PACK_AB R7, R156, R129 ;  /* 0x000000819c07723e */ /* 0x002fe200000000ff */
[----:B------:R-:W-:Y:S01]  /*75e0*/  IMAD.MOV.U32 R141, RZ, RZ, R143 ;  /* 0x000000ffff8d7224 */ /* 0x000fe200078e008f */
[----:B------:R3:W5:Y:S05]  /*75f0*/  LDL.LU R209, [R1+0x8c] ;  /* 0x00008c0001d17983 */ /* 0x00076a0000300800 */
[C---:B------:R-:W-:Y:S08]  /*7600*/  HMMA.16816.F32 R136, R4.reuse, R16, R196 ;  /* 0x000000100488723c */ /* 0x040ff000000018c4 */
[----:B------:R-:W-:Y:S01]  /*7610*/  HMMA.16816.F32 R76, R4, R18, R184 ;  /* 0x00000012044c723c */ /* 0x000fe200000018b8 */
[----:B------:R-:W1:Y:S01]  /*7620*/  LDSM.16.MT88.4 R16, [R201+0x1b000] ;  /* 0x01b00000c910783b */ /* 0x000e620000004200 */
[----:B------:R-:W-:Y:S01]  /*7630*/  MOV R142, R128 ;  /* 0x00000080008e7202 */ /* 0x000fe20000000f00 */
[----:B------:R-:W-:-:S05]  /*7640*/  IMAD.MOV.U32 R128, RZ, RZ, R104 ;  /* 0x000000ffff807224 */ /* 0x000fca00078e0068 */
[C---:B------:R-:W-:Y:S01]  /*7650*/  HMMA.16816.F32 R144, R4.reuse, R24, R116 ;  /* 0x000000180490723c */ /* 0x040fe20000001874 */
[----:B------:R-:W-:Y:S01]  /*7660*/  IMAD.MOV.U32 R143, RZ, RZ, R106 ;  /* 0x000000ffff8f7224 */ /* 0x000fe200078e006a */
[----:B------:R3:W5:Y:S04]  /*7670*/  LDL.LU R208, [R1+0x88] ;  /* 0x0000880001d07983 */ /* 0x0007680000300800 */
[----:B------:R3:W5:Y:S02]  /*7680*/  LDL.LU R207, [R1+0x84] ;  /* 0x0000840001cf7983 */ /* 0x0007640000300800 */
[C---:B----4-:R-:W-:Y:S02]  /*7690*/  HMMA.16816.F32 R112, R4.reuse, R12, R112 ;  /* 0x0000000c0470723c */ /* 0x050fe40000001870 */
[----:B------:R3:W5:Y:S04]  /*76a0*/  LDL.LU R206, [R1+0x80] ;  /* 0x0000800001ce7983 */ /* 0x0007680000300800 */
[----:B------:R3:W5:Y:S02]  /*76b0*/  LDL.LU R205, [R1+0x7c] ;  /* 0x00007c0001cd7983 */ /* 0x0007640000300800 */
[C---:B------:R-:W-:Y:S02]  /*76c0*/  HMMA.16816.F32 R116, R4.reuse, R14, R180 ;  /* 0x0000000e0474723c */ /* 0x040fe400000018b4 */
[----:B------:R-:W4:Y:S04]  /*76d0*/  LDSM.16.MT88.4 R12, [R204+0x1d000] ;  /* 0x01d00000cc0c783b */ /* 0x000f280000004200 */
[----:B------:R3:W5:Y:S02]  /*76e0*/  LDL.LU R200, [R1+0x78] ;  /* 0x0000780001c87983 */ /* 0x0007640000300800 */
[C---:B------:R-:W-:Y:S02]  /*76f0*/  HMMA.16816.F32 R96, R4.reuse, R26, R96 ;  /* 0x0000001a0460723c */ /* 0x040fe40000001860 */
[----:B------:R-:W3:Y:S06]  /*7700*/  LDSM.16.MT88.4 R24, [R204+0x1b000] ;  /* 0x01b00000cc18783b */ /* 0x000eec0000004200 */
[C---:B-1----:R-:W-:Y:S08]  /*7710*/  HMMA.16816.F32 R108, R4.reuse, R18, R108 ;  /* 0x00000012046c723c */ /* 0x042ff0000000186c */
[C---:B------:R-:W-:Y:S08]  /*7720*/  HMMA.16816.F32 R152, R4.reuse, R32, R152 ;  /* 0x000000200498723c */ /* 0x040ff00000001898 */
[C---:B------:R-:W-:Y:S08]  /*7730*/  HMMA.16816.F32 R32, R4.reuse, R34, R160 ;  /* 0x000000220420723c */ /* 0x040ff000000018a0 */
[C---:B------:R-:W-:Y:S08]  /*7740*/  HMMA.16816.F32 R160, R4.reuse, R20, R120 ;  /* 0x0000001404a0723c */ /* 0x040ff00000001878 */
[C---:B------:R-:W-:Y:S01]  /*7750*/  HMMA.16816.F32 R100, R4.reuse, R22, R100 ;  /* 0x000000160464723c */ /* 0x040fe20000001864 */
[----:B------:R-:W1:Y:S07]  /*7760*/  LDSM.16.MT88.4 R20, [R201+0x1d000] ;  /* 0x01d00000c914783b */ /* 0x000e6e0000004200 */
[C---:B------:R-:W-:Y:S08]  /*7770*/  HMMA.16816.F32 R168, R4.reuse, R28, R236 ;  /* 0x0000001c04a8723c */ /* 0x040ff000000018ec */
[C---:B----4-:R-:W-:Y:S08]  /*7780*/  HMMA.16816.F32 R236, R4.reuse, R12, R44 ;  /* 0x0000000c04ec723c */ /* 0x050ff0000000182c */
[C---:B---3--:R-:W-:Y:S08]  /*7790*/  HMMA.16816.F32 R120, R4.reuse, R24, R240 ;  /* 0x000000180478723c */ /* 0x048ff000000018f0 */
[C---:B------:R-:W-:Y:S01]  /*77a0*/  HMMA.16816.F32 R124, R4.reuse, R26, R124 ;  /* 0x0000001a047c723c */ /* 0x040fe2000000187c */
[----:B------:R-:W-:Y:S07]  /*77b0*/  LDSM.16.MT88.4 R24, [R203+0x1d000] ;  /* 0x01d00000cb18783b */ /* 0x000fee0000004200 */
[C---:B------:R-:W-:Y:S01]  /*77c0*/  HMMA.16816.F32 R184, R4.reuse, R30, R248 ;  /* 0x0000001e04b8723c */ /* 0x040fe200000018f8 */
[----:B------:R-:W-:Y:S07]  /*77d0*/  LDSM.16.MT88.4 R28, [R201+0x1f000] ;  /* 0x01f00000c91c783b */ /* 0x000fee0000004200 */
[----:B-1----:R-:W-:Y:S01]  /*77e0*/  HMMA.16816.F32 R248, R4, R22, R176 ;  /* 0x0000001604f8723c */ /* 0x002fe200000018b0 */
[----:B--2---:R-:W-:-:S02]  /*77f0*/  MOV R174, R134 ;  /* 0x0000008600ae7202 */ /* 0x004fc40000000f00 */
[----:B------:R-:W-:-:S05]  /*7800*/  MOV R134, R105 ;  /* 0x0000006900867202 */ /* 0x000fca0000000f00 */
[----:B------:R-:W-:Y:S01]  /*7810*/  HMMA.16816.F32 R104, R4, R16, R244 ;  /* 0x000000100468723c */ /* 0x000fe200000018f4 */
[----:B------:R-:W1:Y:S01]  /*7820*/  LDSM.16.MT88.4 R16, [R202+0x1d000] ;  /* 0x01d00000ca10783b */ /* 0x000e620000004200 */
[----:B------:R-:W-:-:S04]  /*7830*/  FFMA.FTZ R0, R174, c[0x0][0x23c], -R8 ;  /* 0x00008f00ae007a23 */ /* 0x000fc80000010808 */
[----:B------:R2:W-:Y:S02]  /*7840*/  MUFU.EX2 R44, R0 ;  /* 0x00000000002c7308 */ /* 0x0005e40000000800 */
[----:B------:R-:W-:Y:S01]  /*7850*/  HMMA.16816.F32 R244, R4, R20, R192 ;  /* 0x0000001404f4723c */ /* 0x000fe200000018c0 */
[----:B--2---:R-:W-:-:S07]  /*7860*/  FFMA.FTZ R0, R234, c[0x0][0x23c], -R8 ;  /* 0x00008f00ea007a23 */ /* 0x004fce0000010808 */
[C---:B------:R-:W-:Y:S01]  /*7870*/  HMMA.16816.F32 R192, R4.reuse, R14, R56 ;  /* 0x0000000e04c0723c */ /* 0x040fe20000001838 */
[----:B------:R-:W-:Y:S07]  /*7880*/  LDSM.16.MT88.4 R12, [R204+0x1f000] ;  /* 0x01f00000cc0c783b */ /* 0x000fee0000004200 */
[C---:B-1----:R-:W-:Y:S08]  /*7890*/  HMMA.16816.F32 R240, R4.reuse, R16, R72 ;  /* 0x0000001004f0723c */ /* 0x042ff00000001848 */
[----:B------:R-:W-:Y:S01]  /*78a0*/  HMMA.16816.F32 R196, R4, R18, R60 ;  /* 0x0000001204c4723c */ /* 0x000fe2000000183c */
[----:B------:R-:W-:Y:S01]  /*78b0*/  MOV R75, R3 ;  /* 0x00000003004b7202 */ /* 0x000fe20000000f00 */
[----:B------:R-:W-:Y:S01]  /*78c0*/  IMAD.MOV.U32 R73, RZ, RZ, R9 ;  /* 0x000000ffff497224 */ /* 0x000fe200078e0009 */
[----:B------:R1:W-:Y:S01]  /*78d0*/  MUFU.EX2 R3, R0 ;  /* 0x0000000000037308 */ /* 0x0003e20000000800 */
[----:B------:R-:W2:Y:S01]  /*78e0*/  LDSM.16.MT88.4 R16, [R202+0x1f000] ;  /* 0x01f00000ca10783b */ /* 0x000ea20000004200 */
[----:B------:R-:W-:-:S02]  /*78f0*/  MOV R179, R134 ;  /* 0x0000008600b37202 */ /* 0x000fc40000000f00 */
[----:B------:R-:W-:Y:S01]  /*7900*/  MOV R22, R135 ;  /* 0x0000008700167202 */ /* 0x000fe20000000f00 */
[----:B------:R-:W-:Y:S01]  /*7910*/  IMAD.MOV.U32 R20, RZ, RZ, R159 ;  /* 0x000000ffff147224 */ /* 0x000fe200078e009f */
[----:B------:R-:W-:Y:S01]  /*7920*/  MOV R21, R158 ;  /* 0x0000009e00157202 */ /* 0x000fe20000000f00 */
[C---:B------:R-:W-:Y:S01]  /*7930*/  HMMA.16816.F32 R188, R4.reuse, R24, R48 ;  /* 0x0000001804bc723c */ /* 0x040fe20000001830 */
[----:B------:R-:W-:Y:S01]  /*7940*/  MOV R23, R150 ;  /* 0x0000009600177202 */ /* 0x000fe20000000f00 */
[----:B------:R-:W-:Y:S01]  /*7950*/  LDSM.16.MT88.4 R56, [R204+0x1b800] ;  /* 0x01b80000cc38783b */ /* 0x000fe20000004200 */
[----:B-1----:R-:W-:Y:S01]  /*7960*/  FFMA.FTZ R0, R235, c[0x0][0x23c], -R8 ;  /* 0x00008f00eb007a23 */ /* 0x002fe20000010808 */
[----:B------:R-:W-:Y:S01]  /*7970*/  MOV R72, R10 ;  /* 0x0000000a00487202 */ /* 0x000fe20000000f00 */
[----:B------:R-:W-:Y:S02]  /*7980*/  IMAD.MOV.U32 R74, RZ, RZ, R11 ;  /* 0x000000ffff4a7224 */ /* 0x000fe400078e000b */
[----:B------:R-:W-:Y:S01]  /*7990*/  IMAD.MOV.U32 R134, RZ, RZ, R151 ;  /* 0x000000ffff867224 */ /* 0x000fe200078e0097 */
[----:B------:R1:W3:Y:S01]  /*79a0*/  MUFU.EX2 R9, R0 ;  /* 0x0000000000097308 */ /* 0x0002e20000000800 */
        /* <DEDUP_REMOVED lines=8> */
[----:B------:R-:W-:Y:S01]  /*7a30*/  LDSM.16.MT88.4 R48, [R202+0x1b800] ;  /* 0x01b80000ca30783b */ /* 0x000fe20000004200 */
[----:B-1----:R-:W-:Y:S01]  /*7a40*/  FFMA.FTZ R0, R252, c[0x0][0x23c], -R8 ;  /* 0x00008f00fc007a23 */ /* 0x002fe20000010808 */
[----:B---3--:R-:W-:Y:S01]  /*7a50*/  MOV R252, R9 ;  /* 0x0000000900fc7202 */ /* 0x008fe20000000f00 */
[----:B------:R-:W-:Y:S01]  /*7a60*/  IMAD.MOV.U32 R176, RZ, RZ, R149 ;  /* 0x000000ffffb07224 */ /* 0x000fe200078e0095 */
[----:B------:R-:W1:Y:S01]  /*7a70*/  LDSM.16.MT88.4 R8, [R203+0x1f000] ;  /* 0x01f00000cb08783b */ /* 0x000e620000004200 */
[----:B------:R3:W-:Y:S01]  /*7a80*/  MUFU.EX2 R235, R0 ;  /* 0x0000000000eb7308 */ /* 0x0007e20000000800 */
[----:B--2---:R-:W-:Y:S01]  /*7a90*/  HMMA.16816.F32 R24, R4, R16, R80 ;  /* 0x000000100418723c */ /* 0x004fe20000001850 */
[----:B------:R-:W-:Y:S01]  /*7aa0*/  IMAD.MOV.U32 R60, RZ, RZ, R177 ;  /* 0x000000ffff3c7224 */ /* 0x000fe200078e00b1 */
[----:B------:R-:W-:Y:S01]  /*7ab0*/  MOV R47, R178 ;  /* 0x000000b2002f7202 */ /* 0x000fe20000000f00 */
[----:B------:R-:W-:Y:S01]  /*7ac0*/  IMAD.MOV.U32 R46, RZ, RZ, R179 ;  /* 0x000000ffff2e7224 */ /* 0x000fe200078e00b3 */
[----:B------:R-:W-:Y:S04]  /*7ad0*/  LDSM.16.MT88.4 R148, [R202+0x19800] ;  /* 0x01980000ca94783b */ /* 0x000fe80000004200 */
[----:B------:R-:W-:Y:S01]  /*7ae0*/  LDSM.16.MT88.4 R40, [R201+0x1b800] ;  /* 0x01b80000c928783b */ /* 0x000fe20000004200 */
[----:B---3--:R-:W-:-:S04]  /*7af0*/  FFMA.FTZ R0, R140, c[0x0][0x23c], -R2 ;  /* 0x00008f008c007a23 */ /* 0x008fc80000010802 */
[----:B------:R2:W-:Y:S01]  /*7b00*/  MUFU.EX2 R234, R0 ;  /* 0x0000000000ea7308 */ /* 0x0005e20000000800 */
[----:B------:R-:W-:Y:S01]  /*7b10*/  MOV R80, R156 ;  /* 0x0000009c00507202 */ /* 0x000fe20000000f00 */
[----:B------:R-:W-:Y:S02]  /*7b20*/  IMAD.MOV.U32 R81, RZ, RZ, R157 ;  /* 0x000000ffff517224 */ /* 0x000fe400078e009d */
[----:B--2---:R-:W-:Y:S01]  /*7b30*/  FFMA.FTZ R0, R143, c[0x0][0x23c], -R2 ;  /* 0x00008f008f007a23 */ /* 0x004fe20000010802 */
[----:B------:R-:W-:Y:S01]  /*7b40*/  MOV R82, R158 ;  /* 0x0000009e00527202 */ /* 0x000fe20000000f00 */
[----:B------:R-:W-:Y:S01]  /*7b50*/  IMAD.MOV.U32 R83, RZ, RZ, R159 ;  /* 0x000000ffff537224 */ /* 0x000fe200078e009f */
[----:B------:R-:W-:Y:S01]  /*7b60*/  HMMA.16816.F32 R172, R4, R28, R36 ;  /* 0x0000001c04ac723c */ /* 0x000fe20000001824 */
[----:B------:R2:W3:Y:S01]  /*7b70*/  MUFU.EX2 R135, R0 ;  /* 0x0000000000877308 */ /* 0x0004e20000000800 */
[----:B------:R-:W4:Y:S01]  /*7b80*/  LDSM.16.MT88.4 R156, [R204+0x19800] ;  /* 0x01980000cc9c783b */ /* 0x000f220000004200 */
[----:B------:R-:W-:-:S03]  /*7b90*/  MOV R61, R176 ;  /* 0x000000b0003d7202 */ /* 0x000fc60000000f00 */
[----:B------:R-:W-:Y:S01]  /*7ba0*/  LDSM.16.MT88.4 R140, [R201+0x19800] ;  /* 0x01980000c98c783b */ /* 0x000fe20000004200 */
[--C-:B--2---:R-:W-:Y:S02]  /*7bb0*/  FFMA.FTZ R0, R134, c[0x0][0x23c], -R2.reuse ;  /* 0x00008f0086007a23 */ /* 0x104fe40000010802 */
[----:B------:R-:W-:Y:S02]  /*7bc0*/  FFMA.FTZ R2, R63, c[0x0][0x23c], -R2 ;  /* 0x00008f003f027a23 */ /* 0x000fe40000010802 */
[----:B------:R2:W-:Y:S01]  /*7bd0*/  MUFU.EX2 R134, R0 ;  /* 0x0000000000867308 */ /* 0x0005e20000000800 */
[----:B------:R-:W-:Y:S01]  /*7be0*/  MOV R63, R22 ;  /* 0x00000016003f7202 */ /* 0x000fe20000000f00 */
[----:B------:R-:W-:Y:S01]  /*7bf0*/  HMMA.16816.F32 R28, R4, R30, R64 ;  /* 0x0000001e041c723c */ /* 0x000fe20000001840 */
[----:B--2---:R-:W-:Y:S02]  /*7c00*/  IMAD.MOV.U32 R0, RZ, RZ, R44 ;  /* 0x000000ffff007224 */ /* 0x004fe400078e002c */
[----:B------:R-:W-:-:S05]  /*7c10*/  IMAD.MOV.U32 R44, RZ, RZ, R21 ;  /* 0x000000ffff2c7224 */ /* 0x000fca00078e0015 */
[C---:B------:R-:W-:Y:S08]  /*7c20*/  HMMA.16816.F32 R20, R4.reuse, R12, R92 ;  /* 0x0000000c0414723c */ /* 0x040ff0000000185c */
[----:B------:R-:W-:Y:S07]  /*7c30*/  HMMA.16816.F32 R12, R4, R14, R84 ;  /* 0x0000000e040c723c */ /* 0x000fee0000001854 */
[----:B------:R-:W-:Y:S01]  /*7c40*/  IMAD.MOV.U32 R87, RZ, RZ, R72 ;  /* 0x000000ffff577224 */ /* 0x000fe200078e0048 */
[----:B------:R-:W-:Y:S01]  /*7c50*/  MOV R86, R73 ;  /* 0x0000004900567202 */ /* 0x000fe20000000f00 */
[----:B------:R-:W-:Y:S01]  /*7c60*/  IMAD.MOV.U32 R85, RZ, RZ, R75 ;  /* 0x000000ffff557224 */ /* 0x000fe200078e004b */
[----:B------:R-:W-:-:S02]  /*7c70*/  MOV R84, R74 ;  /* 0x0000004a00547202 */ /* 0x000fc40000000f00 */
[----:B------:R-:W2:Y:S01]  /*7c80*/  LDSM.16.MT88.4 R72, [R201+0x1d800] ;  /* 0x01d80000c948783b */ /* 0x000ea20000004200 */
[----:B------:R-:W-:Y:S01]  /*7c90*/  MOV R64, R128 ;  /* 0x0000008000407202 */ /* 0x000fe20000000f00 */
[----:B------:R-:W-:Y:S01]  /*7ca0*/  IMAD.MOV.U32 R65, RZ, RZ, R129 ;  /* 0x000000ffff417224 */ /* 0x000fe200078e0081 */
[----:B------:R-:W-:Y:S01]  /*7cb0*/  MOV R66, R130 ;  /* 0x0000008200427202 */ /* 0x000fe20000000f00 */
[----:B------:R-:W-:Y:S01]  /*7cc0*/  IMAD.MOV.U32 R67, RZ, RZ, R131 ;  /* 0x000000ffff437224 */ /* 0x000fe200078e0083 */
[----:B------:R-:W-:Y:S01]  /*7cd0*/  HMMA.16816.F32 R16, R4, R18, R88 ;  /* 0x000000120410723c */ /* 0x000fe20000001858 */
[----:B------:R-:W-:-:S06]  /*7ce0*/  IMAD.MOV.U32 R93, RZ, RZ, R64 ;  /* 0x000000ffff5d7224 */ /* 0x000fcc00078e0040 */
[----:B------:R-:W-:Y:S01]  /*7cf0*/  MOV R91, R3 ;  /* 0x00000003005b7202 */ /* 0x000fe20000000f00 */
[C---:B-1----:R-:W-:Y:S01]  /*7d00*/  HMMA.16816.F32 R176, R4.reuse, R8, R68 ;  /* 0x0000000804b0723c */ /* 0x042fe20000001844 */
[----:B------:R-:W1:Y:S07]  /*7d10*/  MUFU.EX2 R3, R2 ;  /* 0x0000000200037308 */ /* 0x000e6e0000000800 */
[----:B------:R-:W-:Y:S07]  /*7d20*/  HMMA.16816.F32 R8, R4, R10, R52 ;  /* 0x0000000a0408723c */ /* 0x000fee0000001834 */
[----:B------:R-:W-:Y:S01]  /*7d30*/  MOV R4, R65 ;  /* 0x0000004100047202 */ /* 0x000fe20000000f00 */
[----:B------:R-:W-:Y:S01]  /*7d40*/  IMAD.MOV.U32 R5, RZ, RZ, R66 ;  /* 0x000000ffff057224 */ /* 0x000fe200078e0042 */
[----:B------:R-:W-:-:S02]  /*7d50*/  MOV R6, R67 ;  /* 0x0000004300067202 */ /* 0x000fc40000000f00 */
[----:B------:R-:W2:Y:S01]  /*7d60*/  LDSM.16.MT88.4 R64, [R203+0x1b800] ;  /* 0x01b80000cb40783b */ /* 0x000ea20000004200 */
[----:B------:R-:W-:Y:S01]  /*7d70*/  F2FP.PACK_AB R128, R91, R0 ;  /* 0x000000005b80723e */ /* 0x000fe200000000ff */
[----:B------:R-:W-:Y:S01]  /*7d80*/  IMAD.MOV.U32 R38, RZ, RZ, R165 ;  /* 0x000000ffff267224 */ /* 0x000fe200078e00a5 */
[----:B---3--:R-:W-:Y:S02]  /*7d90*/  F2FP.PACK_AB R129, R135, R234 ;  /* 0x000000ea8781723e */ /* 0x008fe400000000ff */
[----:B------:R-:W-:Y:S02]  /*7da0*/  F2FP.PACK_AB R130, R235, R252 ;  /* 0x000000fceb82723e */ /* 0x000fe400000000ff */
[----:B-1----:R-:W-:Y:S02]  /*7db0*/  F2FP.PACK_AB R131, R3, R134 ;  /* 0x000000860383723e */ /* 0x002fe400000000ff */
[----:B------:R-:W-:Y:S02]  /*7dc0*/  MOV R39, R164 ;  /* 0x000000a400277202 */ /* 0x000fe40000000f00 */
[----:B------:R-:W-:Y:S01]  /*7dd0*/  MOV R37, R166 ;  /* 0x000000a600257202 */ /* 0x000fe20000000f00 */
[----:B------:R-:W-:Y:S01]  /*7de0*/  IMAD.MOV.U32 R71, RZ, RZ, R46 ;  /* 0x000000ffff477224 */ /* 0x000fe200078e002e */
[----:B------:R-:W-:Y:S01]  /*7df0*/  MOV R70, R39 ;  /* 0x0000002700467202 */ /* 0x000fe20000000f00 */
        /* <DEDUP_REMOVED lines=9> */
[----:B------:R-:W-:Y:S01]  /*7e90*/  MOV R2, R45 ;  /* 0x0000002d00027202 */ /* 0x000fe20000000f00 */
[----:B------:R-:W-:Y:S01]  /*7ea0*/  IMAD.MOV.U32 R90, RZ, RZ, R61 ;  /* 0x000000ffff5a7224 */ /* 0x000fe200078e003d */
[----:B------:R-:W-:Y:S04]  /*7eb0*/  LDSM.16.MT88.4 R120, [R204+0x1f800] ;  /* 0x01f80000cc78783b */ /* 0x000fe80000004200 */
[----:B------:R-:W-:Y:S01]  /*7ec0*/  MOV R127, R68 ;  /* 0x00000044007f7202 */ /* 0x000fe20000000f00 */
[----:B------:R-:W-:Y:S01]  /*7ed0*/  IMAD.MOV.U32 R126, RZ, RZ, R69 ;  /* 0x000000ffff7e7224 */ /* 0x000fe200078e0045 */
[----:B------:R-:W-:Y:S01]  /*7ee0*/  MOV R125, R70 ;  /* 0x00000046007d7202 */ /* 0x000fe20000000f00 */
[----:B----4-:R-:W-:Y:S01]  /*7ef0*/  HMMA.16816.F32 R152, R128, R156, R152 ;  /* 0x0000009c8098723c */ /* 0x010fe20000001898 */
[----:B------:R-:W-:-:S07]  /*7f00*/  MOV R124, R71 ;  /* 0x00000047007c7202 */ /* 0x000fce0000000f00 */
[C---:B--2---:R-:W-:Y:S07]  /*7f10*/  HMMA.16816.F32 R68, R128.reuse, R72, R244 ;  /* 0x000000488044723c */ /* 0x044fee00000018f4 */
[----:B------:R-:W-:Y:S01]  /*7f20*/  MOV R244, R92 ;  /* 0x0000005c00f47202 */ /* 0x000fe20000000f00 */
[----:B------:R-:W-:Y:S01]  /*7f30*/  HMMA.16816.F32 R156, R128, R158, R32 ;  /* 0x0000009e809c723c */ /* 0x000fe20000001820 */
[----:B------:R-:W-:Y:S01]  /*7f40*/  IMAD.MOV.U32 R245, RZ, RZ, R93 ;  /* 0x000000fffff57224 */ /* 0x000fe200078e005d */
[----:B------:R-:W-:-:S05]  /*7f50*/  MOV R246, R94 ;  /* 0x0000005e00f67202 */ /* 0x000fca0000000f00 */
[----:B------:R-:W-:Y:S01]  /*7f60*/  MOV R34, R0 ;  /* 0x0000000000227202 */ /* 0x000fe20000000f00 */
[----:B------:R-:W-:Y:S01]  /*7f70*/  IMAD.MOV.U32 R0, RZ, RZ, R44 ;  /* 0x000000ffff007224 */ /* 0x000fe200078e002c */
[----:B------:R-:W-:Y:S01]  /*7f80*/  MOV R247, R95 ;  /* 0x0000005f00f77202 */ /* 0x000fe20000000f00 */
[----:B------:R-:W-:Y:S01]  /*7f90*/  FADD.FTZ R2, R2, R244 ;  /* 0x000000f402027221 */ /* 0x000fe20000010000 */
[C---:B------:R-:W-:Y:S01]  /*7fa0*/  HMMA.16816.F32 R44, R128.reuse, R48, R112 ;  /* 0x00000030802c723c */ /* 0x040fe20000001870 */
[----:B------:R-:W-:Y:S02]  /*7fb0*/  FADD.FTZ R0, R0, R245 ;  /* 0x000000f500007221 */ /* 0x000fe40000010000 */
[----:B------:R-:W-:Y:S01]  /*7fc0*/  IMAD.MOV.U32 R36, RZ, RZ, R167 ;  /* 0x000000ffff247224 */ /* 0x000fe200078e00a7 */
[----:B------:R-:W-:Y:S01]  /*7fd0*/  MOV R32, R81 ;  /* 0x0000005100207202 */ /* 0x000fe20000000f00 */
[----:B------:R-:W-:Y:S01]  /*7fe0*/  IMAD.MOV.U32 R35, RZ, RZ, R91 ;  /* 0x000000ffff237224 */ /* 0x000fe200078e005b */
[----:B------:R-:W-:Y:S01]  /*7ff0*/  MOV R91, R62 ;  /* 0x0000003e005b7202 */ /* 0x000fe20000000f00 */
[----:B------:R-:W-:Y:S01]  /*8000*/  FADD.FTZ R2, R246, R2 ;  /* 0x00000002f6027221 */ /* 0x000fe20000010000 */
[----:B------:R-:W-:Y:S01]  /*8010*/  HMMA.16816.F32 R48, R128, R50, R116 ;  /* 0x000000328030723c */ /* 0x000fe20000001874 */
[----:B------:R-:W-:Y:S01]  /*8020*/  FADD.FTZ R0, R247, R0 ;  /* 0x00000000f7007221 */ /* 0x000fe20000010000 */
[----:B------:R-:W1:Y:S01]  /*8030*/  LDSM.16.MT88.4 R164, [R203+0x19800] ;  /* 0x01980000cba4783b */ /* 0x000e620000004200 */
[----:B------:R-:W-:-:S02]  /*8040*/  IMAD.MOV.U32 R33, RZ, RZ, R80 ;  /* 0x000000ffff217224 */ /* 0x000fc400078e0050 */
[----:B------:R-:W-:Y:S01]  /*8050*/  IMAD.MOV.U32 R7, RZ, RZ, R36 ;  /* 0x000000ffff077224 */ /* 0x000fe200078e0024 */
[----:B------:R-:W2:Y:S01]  /*8060*/  LDSM.16.MT88.4 R80, [R202+0x1d800] ;  /* 0x01d80000ca50783b */ /* 0x000ea20000004200 */
[----:B------:R-:W-:Y:S01]  /*8070*/  IMAD.MOV.U32 R116, RZ, RZ, R88 ;  /* 0x000000ffff747224 */ /* 0x000fe200078e0058 */
[----:B------:R-:W-:Y:S02]  /*8080*/  MOV R117, R89 ;  /* 0x0000005900757202 */ /* 0x000fe40000000f00 */
[----:B------:R-:W-:Y:S01]  /*8090*/  MOV R118, R90 ;  /* 0x0000005a00767202 */ /* 0x000fe20000000f00 */
[----:B------:R-:W-:Y:S01]  /*80a0*/  FADD.FTZ R2, R116, R2 ;  /* 0x0000000274027221 */ /* 0x000fe20000010000 */
[----:B------:R-:W-:Y:S01]  /*80b0*/  HMMA.16816.F32 R60, R128, R64, R168 ;  /* 0x00000040803c723c */ /* 0x000fe200000018a8 */
[----:B------:R-:W-:Y:S01]  /*80c0*/  IMAD.MOV.U32 R119, RZ, RZ, R91 ;  /* 0x000000ffff777224 */ /* 0x000fe200078e005b */
[----:B------:R-:W-:Y:S01]  /*80d0*/  LDSM.16.MT88.4 R112, [R202+0x1f800] ;  /* 0x01f80000ca70783b */ /* 0x000fe20000004200 */
[----:B------:R-:W-:-:S02]  /*80e0*/  FADD.FTZ R0, R117, R0 ;  /* 0x0000000075007221 */ /* 0x000fc40000010000 */
[----:B------:R-:W-:Y:S01]  /*80f0*/  FADD.FTZ R2, R118, R2 ;  /* 0x0000000276027221 */ /* 0x000fe20000010000 */
[----:B------:R-:W3:Y:S02]  /*8100*/  LDSM.16.MT88.4 R88, [R204+0x1d800] ;  /* 0x01d80000cc58783b */ /* 0x000ee40000004200 */
[----:B------:R-:W-:Y:S01]  /*8110*/  HMMA.16816.F32 R64, R128, R66, R184 ;  /* 0x000000428040723c */ /* 0x000fe200000018b8 */
[----:B------:R-:W-:-:S06]  /*8120*/  FADD.FTZ R0, R119, R0 ;  /* 0x0000000077007221 */ /* 0x000fcc0000010000 */
[----:B------:R-:W-:Y:S02]  /*8130*/  MOV R184, R84 ;  /* 0x0000005400b87202 */ /* 0x000fe40000000f00 */
[----:B------:R-:W-:Y:S01]  /*8140*/  MOV R185, R85 ;  /* 0x0000005500b97202 */ /* 0x000fe20000000f00 */
[----:B------:R-:W-:Y:S01]  /*8150*/  IMAD.MOV.U32 R186, RZ, RZ, R86 ;  /* 0x000000ffffba7224 */ /* 0x000fe200078e0056 */
[----:B------:R-:W-:Y:S01]  /*8160*/  MOV R187, R87 ;  /* 0x0000005700bb7202 */ /* 0x000fe20000000f00 */
[----:B------:R-:W-:Y:S02]  /*8170*/  FADD.FTZ R2, R184, R2 ;  /* 0x00000002b8027221 */ /* 0x000fe40000010000 */
[----:B------:R-:W-:Y:S02]  /*8180*/  FADD.FTZ R0, R185, R0 ;  /* 0x00000000b9007221 */ /* 0x000fe40000010000 */
[----:B------:R-:W-:Y:S02]  /*8190*/  FADD.FTZ R2, R186, R2 ;  /* 0x00000002ba027221 */ /* 0x000fe40000010000 */
[----:B------:R-:W-:-:S02]  /*81a0*/  FADD.FTZ R0, R187, R0 ;  /* 0x00000000bb007221 */ /* 0x000fc40000010000 */
[----:B------:R-:W-:Y:S02]  /*81b0*/  FADD.FTZ R2, R124, R2 ;  /* 0x000000027c027221 */ /* 0x000fe40000010000 */
[----:B------:R-:W-:Y:S01]  /*81c0*/  FADD.FTZ R0, R125, R0 ;  /* 0x000000007d007221 */ /* 0x000fe20000010000 */
[----:B------:R-:W-:Y:S01]  /*81d0*/  MOV R168, R7 ;  /* 0x0000000700a87202 */ /* 0x000fe20000000f00 */
[----:B------:R-:W-:Y:S02]  /*81e0*/  FADD.FTZ R2, R126, R2 ;  /* 0x000000027e027221 */ /* 0x000fe40000010000 */
[----:B------:R-:W-:Y:S02]  /*81f0*/  IMAD.MOV.U32 R169, RZ, RZ, R6 ;  /* 0x000000ffffa97224 */ /* 0x000fe400078e0006 */
[----:B------:R-:W-:Y:S01]  /*8200*/  FADD.FTZ R0, R127, R0 ;  /* 0x000000007f007221 */ /* 0x000fe20000010000 */
[----:B------:R-:W-:Y:S01]  /*8210*/  MOV R170, R5 ;  /* 0x0000000500aa7202 */ /* 0x000fe20000000f00 */
[----:B------:R-:W-:Y:S01]  /*8220*/  FADD.FTZ R2, R168, R2 ;  /* 0x00000002a8027221 */ /* 0x000fe20000010000 */
[----:B------:R-:W-:Y:S01]  /*8230*/  MOV R171, R4 ;  /* 0x0000000400ab7202 */ /* 0x000fe20000000f00 */
[----:B------:R-:W-:Y:S01]  /*8240*/  FADD.FTZ R0, R169, R0 ;  /* 0x00000000a9007221 */ /* 0x000fe20000010000 */
[----:B------:R-:W-:Y:S01]  /*8250*/  HMMA.16816.F32 R144, R128, R148, R144 ;  /* 0x000000948090723c */ /* 0x000fe20000001890 */
[----:B------:R-:W-:Y:S01]  /*8260*/  FADD.FTZ R2, R170, R2 ;  /* 0x00000002aa027221 */ /* 0x000fe20000010000 */
[----:B------:R-:W-:Y:S01]  /*8270*/  LDSM.16.MT88.4 R4, [R203+0x1f800] ;  /* 0x01f80000cb04783b */ /* 0x000fe20000004200 */
[----:B------:R-:W-:-:S05]  /*8280*/  FADD.FTZ R0, R171, R0 ;  /* 0x00000000ab007221 */ /* 0x000fca0000010000 */
[----:B------:R-:W-:Y:S01]  /*8290*/  HMMA.16816.F32 R148, R128, R150, R96 ;  /* 0x000000968094723c */ /* 0x000fe20000001860 */
[----:B------:R-:W4:Y:S01]  /*82a0*/  LDSM.16.MT88.4 R96, [R203+0x1d800] ;  /* 0x01d80000cb60783b */ /* 0x000f220000004200 */
[----:B------:R-:W-:-:S06]  /*82b0*/  FADD.FTZ R2, R32, R2 ;  /* 0x0000000220027221 */ /* 0x000fcc0000010000 */
[----:B------:R-:W-:Y:S01]  /*82c0*/  HMMA.16816.F32 R36, R128, R40, R104 ;  /* 0x000000288024723c */ /* 0x000fe20000001868 */
[----:B------:R-:W2:Y:S01]  /*82d0*/  LDSM.16.MT88.4 R104, [R201+0x1f800] ;  /* 0x01f80000c968783b */ /* 0x000ea20000004200 */
[----:B------:R-:W-:Y:S02]  /*82e0*/  FADD.FTZ R0, R33, R0 ;  /* 0x0000000021007221 */ /* 0x000fe40000010000 */
[----:B------:R-:W-:Y:S02]  /*82f0*/  FADD.FTZ R2, R34, R2 ;  /* 0x0000000222027221 */ /* 0x000fe40000010000 */
[----:B------:R-:W-:Y:S02]  /*8300*/  FADD.FTZ R0, R234, R0 ;  /* 0x00000000ea007221 */ /* 0x000fe40000010000 */
[----:B------:R-:W-:Y:S02]  /*8310*/  FADD.FTZ R2, R35, R2 ;  /* 0x0000000223027221 */ /* 0x000fe40000010000 */
[----:B------:R-:W-:-:S02]  /*8320*/  FADD.FTZ R0, R135, R0 ;  /* 0x0000000087007221 */ /* 0x000fc40000010000 */
[----:B------:R-:W-:Y:S02]  /*8330*/  FADD.FTZ R2, R252, R2 ;  /* 0x00000002fc027221 */ /* 0x000fe40000010000 */
[----:B------:R-:W-:Y:S01]  /*8340*/  FADD.FTZ R0, R134, R0 ;  /* 0x0000000086007221 */ /* 0x000fe20000010000 */
[----:B------:R-:W-:Y:S07]  /*8350*/  HMMA.16816.F32 R72, R128, R74, R248 ;  /* 0x0000004a8048723c */ /* 0x000fee00000018f8 */
[----:B------:R-:W-:-:S02]  /*8360*/  FADD.FTZ R248, R235, R2 ;  /* 0x00000002ebf87221 */ /* 0x000fc40000010000 */
[----:B------:R-:W-:-:S03]  /*8370*/  FADD.FTZ R249, R3, R0 ;  /* 0x0000000003f97221 */ /* 0x000fc60000010000 */
[----:B------:R2:W-:Y:S04]  /*8380*/  STL [R1+0x24], R248 ;  /* 0x000024f801007387 */ /* 0x0005e80000100800 */
[----:B------:R2:W-:Y:S01]  /*8390*/  STL [R1+0x30], R249 ;  /* 0x000030f901007387 */ /* 0x0005e20000100800 */
[C---:B------:R-:W-:Y:S08]  /*83a0*/  HMMA.16816.F32 R136, R128.reuse, R140, R136 ;  /* 0x0000008c8088723c */ /* 0x040ff00000001888 */
[C---:B-1----:R-:W-:Y:S08]  /*83b0*/  HMMA.16816.F32 R160, R128.reuse, R164, R160 ;  /* 0x000000a480a0723c */ /* 0x042ff000000018a0 */
[C---:B------:R-:W-:Y:S08]  /*83c0*/  HMMA.16816.F32 R140, R128.reuse, R142, R76 ;  /* 0x0000008e808c723c */ /* 0x040ff0000000184c */
        /* <DEDUP_REMOVED lines=256> */
[C---:B------:R-:W-:Y:S01]  /*93d0*/  HMMA.16816.F32 R188, R12.reuse, R178, R196 ;  /* 0x000000b20cbc723c */ /* 0x040fe200000018c4 */
[----:B------:R-:W4:Y:S07]  /*93e0*/  LDSM.16.M88.4 R196, [R200+0x17800] ;  /* 0x01780000c8c4783b */ /* 0x000f2e0000000200 */
[C---:B------:R-:W-:Y:S08]  /*93f0*/  HMMA.16816.F32 R192, R12.reuse, R172, R192 ;  /* 0x000000ac0cc0723c */ /* 0x040ff000000018c0 */
[----:B------:R-:W-:Y:S01]  /*9400*/  HMMA.16816.F32 R180, R12, R174, R168 ;  /* 0x000000ae0cb4723c */ /* 0x000fe200000018a8 */
[----:B------:R-:W-:Y:S07]  /*9410*/  LDSM.16.M88.4 R12, [R215] ;  /* 0x00000000d70c783b */ /* 0x000fee0000000200 */
[C---:B-1----:R-:W-:Y:S08]  /*9420*/  HMMA.16816.F32 R172, R8.reuse, R22, R28 ;  /* 0x0000001608ac723c */ /* 0x042ff0000000181c */
[C---:B--2---:R-:W-:Y:S01]  /*9430*/  HMMA.16816.F32 R28, R8.reuse, R18, R4 ;  /* 0x00000012081c723c */ /* 0x044fe20000001804 */
[----:B------:R-:W1:Y:S07]  /*9440*/  LDSM.16.M88.4 R4, [R208+0xc000] ;  /* 0x00c00000d004783b */ /* 0x000e6e0000000200 */
[C---:B------:R-:W-:Y:S01]  /*9450*/  HMMA.16816.F32 R168, R8.reuse, R16, R24 ;  /* 0x0000001008a8723c */ /* 0x040fe20000001818 */
[----:B------:R-:W2:Y:S07]  /*9460*/  LDSM.16.M88.4 R16, [R214] ;  /* 0x00000000d610783b */ /* 0x000eae0000000200 */
[C---:B------:R-:W-:Y:S01]  /*9470*/  HMMA.16816.F32 R176, R8.reuse, R20, R32 ;  /* 0x0000001408b0723c */ /* 0x040fe20000001820 */
[----:B------:R-:W2:Y:S07]  /*9480*/  LDSM.16.M88.4 R32, [R213] ;  /* 0x00000000d520783b */ /* 0x000eae0000000200 */
[C---:B---3--:R-:W-:Y:S01]  /*9490*/  HMMA.16816.F32 R24, R8.reuse, R184, R236 ;  /* 0x000000b80818723c */ /* 0x048fe200000018ec */
[----:B------:R-:W3:Y:S07]  /*94a0*/  LDSM.16.M88.4 R236, [R212] ;  /* 0x00000000d4ec783b */ /* 0x000eee0000000200 */
[C---:B------:R-:W-:Y:S08]  /*94b0*/  HMMA.16816.F32 R20, R8.reuse, R186, R188 ;  /* 0x000000ba0814723c */ /* 0x040ff000000018bc */
[C---:B----4-:R-:W-:Y:S08]  /*94c0*/  HMMA.16816.F32 R192, R8.reuse, R196, R192 ;  /* 0x000000c408c0723c */ /* 0x050ff000000018c0 */
[----:B------:R-:W-:Y:S01]  /*94d0*/  HMMA.16816.F32 R188, R8, R198, R180 ;  /* 0x000000c608bc723c */ /* 0x000fe200000018b4 */
[----:B------:R-:W-:Y:S07]  /*94e0*/  LDSM.16.M88.4 R8, [R210+0xc000] ;  /* 0x00c00000d208783b */ /* 0x000fee0000000200 */
[C---:B-1----:R-:W-:Y:S01]  /*94f0*/  HMMA.16816.F32 R196, R4.reuse, R12, R176 ;  /* 0x0000000c04c4723c */ /* 0x042fe200000018b0 */
[----:B------:R-:W1:Y:S07]  /*9500*/  LDSM.16.M88.4 R176, [R206+0x16000] ;  /* 0x01600000ceb0783b */ /* 0x000e6e0000000200 */
[C---:B--2---:R-:W-:Y:S08]  /*9510*/  HMMA.16816.F32 R240, R4.reuse, R16, R168 ;  /* 0x0000001004f0723c */ /* 0x044ff000000018a8 */
[C---:B------:R-:W-:Y:S01]  /*9520*/  HMMA.16816.F32 R184, R4.reuse, R18, R28 ;  /* 0x0000001204b8723c */ /* 0x040fe2000000181c */
[----:B------:R-:W2:Y:S07]  /*9530*/  LDSM.16.M88.4 R28, [R206+0x17000] ;  /* 0x01700000ce1c783b */ /* 0x000eae0000000200 */
[C---:B------:R-:W-:Y:S01]  /*9540*/  HMMA.16816.F32 R180, R4.reuse, R14, R172 ;  /* 0x0000000e04b4723c */ /* 0x040fe200000018ac */
[----:B------:R-:W4:Y:S07]  /*9550*/  LDSM.16.M88.4 R12, [R206+0x17800] ;  /* 0x01780000ce0c783b */ /* 0x000f2e0000000200 */
[C---:B------:R-:W-:Y:S08]  /*9560*/  HMMA.16816.F32 R168, R4.reuse, R32, R24 ;  /* 0x0000002004a8723c */ /* 0x040ff00000001818 */
[----:B------:R-:W-:Y:S01]  /*9570*/  HMMA.16816.F32 R24, R4, R34, R20 ;  /* 0x000000220418723c */ /* 0x000fe20000001814 */
[----:B------:R-:W4:Y:S01]  /*9580*/  LDSM.16.M88.4 R32, [R206+0x16800] ;  /* 0x01680000ce20783b */ /* 0x000f220000000200 */
[----:B------:R-:W-:-:S06]  /*9590*/  IMAD.SHL.U32 R252, R252, 0x2, RZ ;  /* 0x00000002fcfc7824 */ /* 0x000fcc00078e00ff */
[C---:B---3--:R-:W-:Y:S08]  /*95a0*/  HMMA.16816.F32 R20, R4.reuse, R236, R192 ;  /* 0x000000ec0414723c */ /* 0x048ff000000018c0 */
[----:B------:R-:W-:Y:S01]  /*95b0*/  HMMA.16816.F32 R16, R4, R238, R188 ;  /* 0x000000ee0410723c */ /* 0x000fe200000018bc */
[----:B------:R-:W-:Y:S01]  /*95c0*/  LOP3.LUT R252, R252, 0x6, RZ, 0xc0, !PT ;  /* 0x00000006fcfc7812 */ /* 0x000fe200078ec0ff */
[----:B------:R-:W-:Y:S04]  /*95d0*/  LDSM.16.M88.4 R4, [R209+0xc000] ;  /* 0x00c00000d104783b */ /* 0x000fe80000000200 */
[----:B------:R-:W-:-:S02]  /*95e0*/  IMAD R0, R0, 0x40, R252 ;  /* 0x0000004000007824 */ /* 0x000fc400078e02fc */
[----:B-1----:R-:W-:Y:S02]  /*95f0*/  HMMA.16816.F32 R172, R8, R176, R196 ;  /* 0x000000b008ac723c */ /* 0x002fe400000018c4 */
[----:B------:R-:W-:Y:S01]  /*9600*/  IMAD.IADD R2, R229, 0x1, -R0 ;  /* 0x00000001e5027824 */ /* 0x000fe200078e0a00 */
[----:B------:R-:W-:-:S05]  /*9610*/  IADD3 R3, R0, 0x1, RZ ;  /* 0x0000000100037810 */ /* 0x000fca0007ffe0ff */
[----:B--2---:R-:W-:Y:S01]  /*9620*/  HMMA.16816.F32 R196, R8, R28, R168 ;  /* 0x0000001c08c4723c */ /* 0x004fe200000018a8 */
[----:B------:R-:W-:-:S07]  /*9630*/  IABS R2, R2 ;  /* 0x0000000200027213 */ /* 0x000fce0000000000 */
[C---:B----4-:R-:W-:Y:S08]  /*9640*/  HMMA.16816.F32 R168, R8.reuse, R12, R20 ;  /* 0x0000000c08a8723c */ /* 0x050ff00000001814 */
[C---:B------:R-:W-:Y:S01]  /*9650*/  HMMA.16816.F32 R180, R8.reuse, R178, R180 ;  /* 0x000000b208b4723c */ /* 0x040fe200000018b4 */
[----:B------:R-:W1:Y:S07]  /*9660*/  LDSM.16.M88.4 R176, [R205+0x6000] ;  /* 0x00600000cdb0783b */ /* 0x000e6e0000000200 */
[C---:B------:R-:W-:Y:S08]  /*9670*/  HMMA.16816.F32 R192, R8.reuse, R32, R240 ;  /* 0x0000002008c0723c */ /* 0x040ff000000018f0 */
[C---:B------:R-:W-:Y:S01]  /*9680*/  HMMA.16816.F32 R184, R8.reuse, R34, R184 ;  /* 0x0000002208b8723c */ /* 0x040fe200000018b8 */
[----:B------:R-:W-:Y:S07]  /*9690*/  LDSM.16.M88.4 R32, [R205+0x6800] ;  /* 0x00680000cd20783b */ /* 0x000fee0000000200 */
[C---:B------:R-:W-:Y:S08]  /*96a0*/  HMMA.16816.F32 R188, R8.reuse, R30, R24 ;  /* 0x0000001e08bc723c */ /* 0x040ff00000001818 */
[----:B------:R-:W-:Y:S01]  /*96b0*/  HMMA.16816.F32 R20, R8, R14, R16 ;  /* 0x0000000e0814723c */ /* 0x000fe20000001810 */
[----:B------:R-:W2:Y:S04]  /*96c0*/  LDSM.16.M88.4 R12, [R205+0x7000] ;  /* 0x00700000cd0c783b */ /* 0x000ea80000000200 */
[----:B------:R-:W3:Y:S01]  /*96d0*/  LDSM.16.M88.4 R16, [R205+0x7800] ;  /* 0x00780000cd10783b */ /* 0x000ee20000000200 */
[-C--:B------:R-:W-:Y:S01]  /*96e0*/  ISETP.GE.AND P6, PT, R0, R233.reuse, PT ;  /* 0x000000e90000720c */ /* 0x080fe20003fc6270 */
[----:B------:R-:W-:Y:S01]  /*96f0*/  IMAD.IADD R9, R228, 0x1, -R0 ;  /* 0x00000001e4097824 */ /* 0x000fe200078e0a00 */
[----:B------:R-:W-:Y:S01]  /*9700*/  ISETP.GE.AND P1, PT, R0, R232, PT ;  /* 0x000000e80000720c */ /* 0x000fe20003f26270 */
[----:B------:R-:W-:Y:S01]  /*9710*/  IMAD.MOV.U32 R8, RZ, RZ, R2 ;  /* 0x000000ffff087224 */ /* 0x000fe200078e0002 */
[----:B-1----:R-:W-:Y:S01]  /*9720*/  HMMA.16816.F32 R172, R4, R176, R172 ;  /* 0x000000b004ac723c */ /* 0x002fe200000018ac */
[----:B------:R-:W-:Y:S01]  /*9730*/  ISETP.GE.AND P0, PT, R3, R233, PT ;  /* 0x000000e90300720c */ /* 0x000fe20003f06270 */
[----:B------:R-:W-:Y:S01]  /*9740*/  UISETP.GT.AND UP0, UPT, UR31, UR10, UPT ;  /* 0x0000000a1f00728c */ /* 0x000fe2000bf04270 */
[----:B------:R-:W-:Y:S01]  /*9750*/  IABS R2, R9 ;  /* 0x0000000900027213 */ /* 0x000fe20000000000 */
[----:B------:R-:W-:Y:S01]  /*9760*/  IMAD.IADD R9, R229, 0x1, -R3 ;  /* 0x00000001e5097824 */ /* 0x000fe200078e0a03 */
[----:B------:R1:W-:Y:S01]  /*9770*/  I2F R29, R8 ;  /* 0x00000008001d7306 */ /* 0x0003e20000201400 */
[----:B------:R-:W-:-:S04]  /*9780*/  DEPBAR.LE SB0, 0x0 ;  /* 0x000080000000791a */ /* 0x000fc80000000000 */
[----:B-1----:R-:W-:Y:S01]  /*9790*/  IMAD.MOV.U32 R8, RZ, RZ, R2 ;  /* 0x000000ffff087224 */ /* 0x002fe200078e0002 */
[----:B------:R-:W-:-:S03]  /*97a0*/  IABS R2, R9 ;  /* 0x0000000900027213 */ /* 0x000fc60000000000 */
[----:B------:R1:W-:Y:S02]  /*97b0*/  I2F R27, R8 ;  /* 0x00000008001b7306 */ /* 0x0003e40000201400 */
[----:B------:R-:W-:Y:S01]  /*97c0*/  IMAD.MOV.U32 R9, RZ, RZ, R2 ;  /* 0x000000ffff097224 */ /* 0x000fe200078e0002 */
[----:B------:R-:W-:-:S05]  /*97d0*/  IADD3 R2, R0, 0x8, RZ ;  /* 0x0000000800027810 */ /* 0x000fca0007ffe0ff */
[----:B------:R-:W-:Y:S02]  /*97e0*/  IMAD.IADD R10, R229, 0x1, -R2 ;  /* 0x00000001e50a7824 */ /* 0x000fe400078e0a02 */
[----:B-1----:R-:W-:Y:S01]  /*97f0*/  IMAD.IADD R8, R228, 0x1, -R3 ;  /* 0x00000001e4087824 */ /* 0x002fe200078e0a03 */
[----:B------:R1:W-:Y:S04]  /*9800*/  I2F R24, R9 ;  /* 0x0000000900187306 */ /* 0x0003e80000201400 */
[----:B------:R-:W-:-:S05]  /*9810*/  IABS R8, R8 ;  /* 0x0000000800087213 */ /* 0x000fca0000000000 */
        /* <DEDUP_REMOVED lines=8> */
[----:B------:R-:W-:Y:S01]  /*98a0*/  IABS R9, R9 ;  /* 0x0000000900097213 */ /* 0x000fe20000000000 */
[----:B--2---:R-:W-:Y:S04]  /*98b0*/  HMMA.16816.F32 R196, R4, R12, R196 ;  /* 0x0000000c04c4723c */ /* 0x004fe800000018c4 */
[----:B-1----:R-:W-:Y:S01]  /*98c0*/  IMAD.MOV.U32 R10, RZ, RZ, R9 ;  /* 0x000000ffff0a7224 */ /* 0x002fe200078e0009 */
[----:B------:R-:W-:-:S02]  /*98d0*/  IABS R9, R11 ;  /* 0x0000000b00097213 */ /* 0x000fc40000000000 */
[C---:B------:R-:W-:Y:S01]  /*98e0*/  IADD3 R13, R0.reuse, 0x10, RZ ;  /* 0x00000010000d7810 */ /* 0x040fe20007ffe0ff */
[----:B------:R1:W-:Y:S01]  /*98f0*/  I2F R28, R10 ;  /* 0x0000000a001c7306 */ /* 0x0003e20000201400 */
[----:B------:R-:W-:Y:S01]  /*9900*/  HMMA.16816.F32 R236, R4, R178, R180 ;  /* 0x000000b204ec723c */ /* 0x000fe200000018b4 */
[----:B------:R-:W-:-:S07]  /*9910*/  IADD3 R12, R0, 0x11, RZ ;  /* 0x00000011000c7810 */ /* 0x000fce0007ffe0ff */
[----:B------:R-:W-:Y:S01]  /*9920*/  HMMA.16816.F32 R244, R4, R32, R192 ;  /* 0x0000002004f4723c */ /* 0x000fe200000018c0 */
[----:B-1----:R-:W-:-:S04]  /*9930*/  IMAD.MOV.U32 R10, RZ, RZ, R9 ;  /* 0x000000ffff0a7224 */ /* 0x002fc800078e0009 */
[----:B------:R1:W-:Y:S03]  /*9940*/  I2F R180, R10 ;  /* 0x0000000a00b47306 */ /* 0x0003e60000201400 */
[C---:B------:R-:W-:Y:S08]  /*9950*/  HMMA.16816.F32 R240, R4.reuse, R34, R184 ;  /* 0x0000002204f0723c */ /* 0x040ff000000018b8 */
[----:B------:R-:W-:Y:S01]  /*9960*/  HMMA.16816.F32 R192, R4, R14, R188 ;  /* 0x0000000e04c0723c */ /* 0x000fe200000018bc */
[----:B-1----:R-:W-:-:S07]  /*9970*/  IMAD.IADD R10, R229, 0x1, -R13 ;  /* 0x00000001e50a7824 */ /* 0x002fce00078e0a0d */
[----:B---3--:R-:W-:Y:S01]  /*9980*/  HMMA.16816.F32 R188, R4, R16, R168 ;  /* 0x0000001004bc723c */ /* 0x008fe200000018a8 */
[----:B------:R-:W-:-:S07]  /*9990*/  IABS R10, R10 ;  /* 0x0000000a000a7213 */ /* 0x000fce0000000000 */
[----:B------:R-:W-:Y:S07]  /*99a0*/  HMMA.16816.F32 R184, R4, R18, R20 ;  /* 0x0000001204b8723c */ /* 0x000fee0000001814 */
[C---:B------:R-:W-:Y:S02]  /*99b0*/  IMAD.IADD R4, R228.reuse, 0x1, -R13 ;  /* 0x00000001e4047824 */ /* 0x040fe400078e0a0d */
[----:B------:R-:W-:Y:S02]  /*99c0*/  IMAD.MOV.U32 R5, RZ, RZ, R10 ;  /* 0x000000ffff057224 */ /* 0x000fe400078e000a */
[----:B------:R-:W-:Y:S01]  /*99d0*/  IMAD.IADD R6, R229, 0x1, -R12 ;  /* 0x00000001e5067824 */ /* 0x000fe200078e0a0c */
[----:B------:R-:W-:Y:S01]  /*99e0*/  IABS R4, R4 ;  /* 0x0000000400047213 */ /* 0x000fe20000000000 */
[----:B------:R-:W-:Y:S01]  /*99f0*/  IMAD.IADD R11, R228, 0x1, -R8 ;  /* 0x00000001e40b7824 */ /* 0x000fe200078e0a08 */
[----:B------:R1:W-:Y:S04]  /*9a00*/  I2F R17, R5 ;  /* 0x0000000500117306 */ /* 0x0003e80000201400 */
[----:B------:R-:W-:-:S02]  /*9a10*/  IABS R9, R11 ;  /* 0x0000000b00097213 */ /* 0x000fc40000000000 */
[----:B------:R-:W-:Y:S01]  /*9a20*/  IADD3 R11, R0, 0x18, RZ ;  /* 0x00000018000b7810 */ /* 0x000fe20007ffe0ff */
[----:B------:R-:W-:Y:S02]  /*9a30*/  FMUL.FTZ R7, R172, c[0x0][0x2ec] ;  /* 0x0000bb00ac077a20 */ /* 0x000fe40000410000 */
[----:B-1----:R-:W-:Y:S01]  /*9a40*/  IMAD.MOV.U32 R5, RZ, RZ, R4 ;  /* 0x000000ffff057224 */ /* 0x002fe200078e0004 */
[----:B------:R-:W-:Y:S01]  /*9a50*/  IABS R4, R6 ;  /* 0x0000000600047213 */ /* 0x000fe20000000000 */
[----:B------:R-:W-:Y:S02]  /*9a60*/  IMAD.IADD R6, R228, 0x1, -R12 ;  /* 0x00000001e4067824 */ /* 0x000fe400078e0a0c */
[----:B------:R1:W-:Y:S01]  /*9a70*/  I2F R178, R5 ;  /* 0x0000000500b27306 */ /* 0x0003e20000201400 */
[----:B------:R-:W-:-:S07]  /*9a80*/  FMUL.FTZ R14, R173, c[0x0][0x2ec] ;  /* 0x0000bb00ad0e7a20 */ /* 0x000fce0000410000 */
[----:B------:R2:W-:Y:S01]  /*9a90*/  I2F R179, R9 ;  /* 0x0000000900b37306 */ /* 0x0005e20000201400 */
[----:B-1----:R-:W-:Y:S01]  /*9aa0*/  IMAD.MOV.U32 R5, RZ, RZ, R4 ;  /* 0x000000ffff057224 */ /* 0x002fe200078e0004 */
[----:B------:R-:W-:Y:S01]  /*9ab0*/  IABS R4, R6 ;  /* 0x0000000600047213 */ /* 0x000fe20000000000 */
[----:B------:R-:W-:-:S05]  /*9ac0*/  IMAD.IADD R6, R229, 0x1, -R11 ;  /* 0x00000001e5067824 */ /* 0x000fca00078e0a0b */
[----:B------:R-:W1:Y:S01]  /*9ad0*/  MUFU.TANH R7, R7 ;  /* 0x0000000700077308 */ /* 0x000e620000002400 */
[----:B--2---:R-:W-:-:S07]  /*9ae0*/  FMUL.FTZ R9, R174, c[0x0][0x2ec] ;  /* 0x0000bb00ae097a20 */ /* 0x004fce0000410000 */
[----:B------:R2:W-:Y:S01]  /*9af0*/  I2F R177, R5 ;  /* 0x0000000500b17306 */ /* 0x0005e20000201400 */
[----:B------:R-:W-:-:S07]  /*9b00*/  IADD3 R10, R0, 0x19, RZ ;  /* 0x00000019000a7810 */ /* 0x000fce0007ffe0ff */
[----:B------:R-:W-:Y:S01]  /*9b10*/  MUFU.TANH R9, R9 ;  /* 0x0000000900097308 */ /* 0x000fe20000002400 */
[----:B--2---:R-:W-:Y:S01]  /*9b20*/  IMAD.MOV.U32 R5, RZ, RZ, R4 ;  /* 0x000000ffff057224 */ /* 0x004fe200078e0004 */
[----:B------:R-:W-:-:S06]  /*9b30*/  IABS R4, R6 ;  /* 0x0000000600047213 */ /* 0x000fcc0000000000 */
[----:B------:R-:W2:Y:S08]  /*9b40*/  MUFU.TANH R14, R14 ;  /* 0x0000000e000e7308 */ /* 0x000eb00000002400 */
[----:B------:R3:W-:Y:S01]  /*9b50*/  I2F R171, R4 ;  /* 0x0000000400ab7306 */ /* 0x0007e20000201400 */
[----:B------:R-:W-:Y:S01]  /*9b60*/  IMAD.IADD R6, R229, 0x1, -R10 ;  /* 0x00000001e5067824 */ /* 0x000fe200078e0a0a */
[----:B------:R-:W-:Y:S01]  /*9b70*/  ISETP.LT.OR P6, PT, R0, R231, P6 ;  /* 0x000000e70000720c */ /* 0x000fe200037c1670 */
[----:B-1----:R-:W-:-:S02]  /*9b80*/  FFMA.FTZ R7, R29, -UR23, R7 ;  /* 0x800000171d077c23 */ /* 0x002fc40008010007 */
[----:B---3--:R-:W-:-:S03]  /*9b90*/  IMAD.IADD R4, R228, 0x1, -R11 ;  /* 0x00000001e4047824 */ /* 0x008fc600078e0a0b */
[----:B------:R1:W-:Y:S02]  /*9ba0*/  I2F R176, R5 ;  /* 0x0000000500b07306 */ /* 0x0003e40000201400 */
[----:B------:R-:W-:Y:S01]  /*9bb0*/  IABS R4, R4 ;  /* 0x0000000400047213 */ /* 0x000fe20000000000 */
[----:B------:R-:W-:Y:S01]  /*9bc0*/  FMUL.FTZ R236, R236, c[0x0][0x2ec] ;  /* 0x0000bb00ecec7a20 */ /* 0x000fe20000410000 */
[----:B------:R-:W-:Y:S02]  /*9bd0*/  FSEL R22, R7, -INF , !P6 ;  /* 0xff80000007167808 */ /* 0x000fe40007000000 */
[----:B------:R-:W-:Y:S02]  /*9be0*/  ISETP.LT.OR P1, PT, R0, R230, P1 ;  /* 0x000000e60000720c */ /* 0x000fe40000f21670 */
[----:B------:R-:W3:Y:S01]  /*9bf0*/  MUFU.TANH R7, R236 ;  /* 0x000000ec00077308 */ /* 0x000ee20000002400 */
[----:B------:R-:W-:Y:S01]  /*9c00*/  ISETP.LT.OR P0, PT, R3, R231, P0 ;  /* 0x000000e70300720c */ /* 0x000fe20000701670 */
[----:B-1----:R-:W-:Y:S01]  /*9c10*/  IMAD.MOV.U32 R5, RZ, RZ, R4 ;  /* 0x000000ffff057224 */ /* 0x002fe200078e0004 */
[----:B------:R-:W-:Y:S01]  /*9c20*/  IABS R4, R6 ;  /* 0x0000000600047213 */ /* 0x000fe20000000000 */
[----:B--2---:R-:W-:-:S04]  /*9c30*/  FFMA.FTZ R6, R24, -UR23, R14 ;  /* 0x8000001718067c23 */ /* 0x004fc8000801000e */
[----:B------:R1:W-:Y:S01]  /*9c40*/  I2F R170, R5 ;  /* 0x0000000500aa7306 */ /* 0x0003e20000201400 */
[----:B------:R-:W-:Y:S02]  /*9c50*/  FSEL R24, R6, -INF , !P0 ;  /* 0xff80000006187808 */ /* 0x000fe40004000000 */
[----:B------:R-:W-:-:S05]  /*9c60*/  ISETP.GE.AND P0, PT, R2, R232, PT ;  /* 0x000000e80200720c */ /* 0x000fca0003f06270 */
[----:B------:R2:W-:Y:S01]  /*9c70*/  I2F R169, R4 ;  /* 0x0000000400a97306 */ /* 0x0005e20000201400 */
[----:B-1----:R-:W-:Y:S01]  /*9c80*/  FFMA.FTZ R5, R27, -UR23, R9 ;  /* 0x800000171b057c23 */ /* 0x002fe20008010009 */
[----:B------:R-:W-:-:S04]  /*9c90*/  IADD3 R9, R0, 0x20, RZ ;  /* 0x0000002000097810 */ /* 0x000fc80007ffe0ff */
[----:B------:R-:W-:Y:S02]  /*9ca0*/  FSEL R23, R5, -INF , !P1 ;  /* 0xff80000005177808 */ /* 0x000fe40004800000 */
[----:B------:R-:W-:Y:S01]  /*9cb0*/  ISETP.GE.AND P1, PT, R2, R233, PT ;  /* 0x000000e90200720c */ /* 0x000fe20003f26270 */
[----:B--2---:R-:W-:Y:S01]  /*9cc0*/  IMAD.IADD R4, R228, 0x1, -R10 ;  /* 0x00000001e4047824 */ /* 0x004fe200078e0a0a */
[C---:B------:R-:W-:Y:S02]  /*9cd0*/  ISETP.LT.OR P0, PT, R2.reuse, R230, P0 ;  /* 0x000000e60200720c */ /* 0x040fe40000701670 */
[----:B------:R-:W-:Y:S01]  /*9ce0*/  ISETP.LT.OR P1, PT, R2, R231, P1 ;  /* 0x000000e70200720c */ /* 0x000fe20000f21670 */
[----:B------:R-:W-:Y:S01]  /*9cf0*/  IMAD.IADD R2, R229, 0x1, -R9 ;  /* 0x00000001e5027824 */ /* 0x000fe200078e0a09 */
[----:B------:R-:W-:Y:S02]  /*9d00*/  ISETP.GE.AND P6, PT, R3, R232, PT ;  /* 0x000000e80300720c */ /* 0x000fe40003fc6270 */
[----:B------:R-:W-:-:S02]  /*9d10*/  IABS R4, R4 ;  /* 0x0000000400047213 */ /* 0x000fc40000000000 */
[----:B------:R-:W-:Y:S01]  /*9d20*/  ISETP.LT.OR P6, PT, R3, R230, P6 ;  /* 0x000000e60300720c */ /* 0x000fe200037c1670 */
[----:B---3--:R-:W-:Y:S01]  /*9d30*/  FFMA.FTZ R6, R25, -UR23, R7 ;  /* 0x8000001719067c23 */ /* 0x008fe20008010007 */
[----:B------:R-:W-:Y:S01]  /*9d40*/  IABS R2, R2 ;  /* 0x0000000200027213 */ /* 0x000fe20000000000 */
[----:B------:R-:W-:Y:S01]  /*9d50*/  IMAD.MOV.U32 R3, RZ, RZ, R4 ;  /* 0x000000ffff037224 */ /* 0x000fe200078e0004 */
[----:B------:R-:W-:Y:S01]  /*9d60*/  IADD3 R7, R0, 0x21, RZ ;  /* 0x0000002100077810 */ /* 0x000fe20007ffe0ff */
[----:B------:R-:W-:Y:S02]  /*9d70*/  IMAD.IADD R4, R228, 0x1, -R9 ;  /* 0x00000001e4047824 */ /* 0x000fe400078e0a09 */
[----:B------:R1:W-:Y:S01]  /*9d80*/  I2F R168, R3 ;  /* 0x0000000300a87306 */ /* 0x0003e20000201400 */
[----:B------:R-:W-:Y:S01]  /*9d90*/  FMUL.FTZ R175, R175, c[0x0][0x2ec] ;  /* 0x0000bb00afaf7a20 */ /* 0x000fe20000410000 */
[----:B------:R-:W-:-:S06]  /*9da0*/  FSEL R20, R6, -INF , !P1 ;  /* 0xff80000006147808 */ /* 0x000fcc0004800000 */
[----:B------:R-:W2:Y:S01]  /*9db0*/  MUFU.TANH R14, R175 ;  /* 0x000000af000e7308 */ /* 0x000ea20000002400 */
[----:B-1----:R-:W-:Y:S01]  /*9dc0*/  IMAD.MOV.U32 R3, RZ, RZ, R2 ;  /* 0x000000ffff037224 */ /* 0x002fe200078e0002 */
[----:B------:R-:W-:Y:S01]  /*9dd0*/  IABS R2, R4 ;  /* 0x0000000400027213 */ /* 0x000fe20000000000 */
[----:B------:R-:W-:-:S05]  /*9de0*/  IMAD.IADD R4, R229, 0x1, -R7 ;  /* 0x00000001e5047824 */ /* 0x000fca00078e0a07 */
[----:B------:R1:W-:Y:S01]  /*9df0*/  I2F R135, R3 ;  /* 0x0000000300877306 */ /* 0x0003e20000201400 */
[----:B------:R-:W-:Y:S01]  /*9e00*/  IADD3 R6, R0, 0x28, RZ ;  /* 0x0000002800067810 */ /* 0x000fe20007ffe0ff */
[----:B-1----:R-:W-:Y:S01]  /*9e10*/  IMAD.MOV.U32 R3, RZ, RZ, R2 ;  /* 0x000000ffff037224 */ /* 0x002fe200078e0002 */
[----:B------:R-:W-:Y:S01]  /*9e20*/  IABS R2, R4 ;  /* 0x0000000400027213 */ /* 0x000fe20000000000 */
[----:B------:R-:W-:-:S04]  /*9e30*/  IMAD.IADD R4, R228, 0x1, -R7 ;  /* 0x00000001e4047824 */ /* 0x000fc800078e0a07 */
[----:B------:R1:W-:Y:S01]  /*9e40*/  I2F R134, R3 ;  /* 0x0000000300867306 */ /* 0x0003e20000201400 */
[----:B--2---:R-:W-:Y:S02]  /*9e50*/  FFMA.FTZ R5, R26, -UR23, R14 ;  /* 0x800000171a057c23 */ /* 0x004fe4000801000e */
[----:B-1----:R-:W-:Y:S01]  /*9e60*/  IMAD.MOV.U32 R3, RZ, RZ, R2 ;  /* 0x000000ffff037224 */ /* 0x002fe200078e0002 */
[----:B------:R-:W-:Y:S01]  /*9e70*/  IABS R2, R4 ;  /* 0x0000000400027213 */ /* 0x000fe20000000000 */
[----:B------:R-:W-:-:S03]  /*9e80*/  IMAD.IADD R4, R229, 0x1, -R6 ;  /* 0x00000001e5047824 */ /* 0x000fc600078e0a06 */
[----:B------:R1:W-:Y:S01]  /*9e90*/  I2F R35, R3 ;  /* 0x0000000300237306 */ /* 0x0003e20000201400 */
[----:B------:R-:W-:Y:S02]  /*9ea0*/  FSEL R25, R5, -INF , !P6 ;  /* 0xff80000005197808 */ /* 0x000fe40007000000 */
[----:B------:R-:W-:Y:S01]  /*9eb0*/  IADD3 R5, R0, 0x29, RZ ;  /* 0x0000002900057810 */ /* 0x000fe20007ffe0ff */
[----:B-1----:R-:W-:Y:S01]  /*9ec0*/  IMAD.MOV.U32 R3, RZ, RZ, R2 ;  /* 0x000000ffff037224 */ /* 0x002fe200078e0002 */
[----:B------:R-:W-:-:S03]  /*9ed0*/  IABS R2, R4 ;  /* 0x0000000400027213 */ /* 0x000fc60000000000 */
[----:B------:R1:W-:Y:S01]  /*9ee0*/  I2F R34, R3 ;  /* 0x0000000300227306 */ /* 0x0003e20000201400 */
[----:B------:R-:W-:Y:S02]  /*9ef0*/  IMAD.IADD R4, R229, 0x1, -R5 ;  /* 0x00000001e5047824 */ /* 0x000fe400078e0a05 */
[----:B-1----:R-:W-:Y:S02]  /*9f00*/  IMAD.MOV.U32 R3, RZ, RZ, R2 ;  /* 0x000000ffff037224 */ /* 0x002fe400078e0002 */
[----:B------:R-:W-:-:S05]  /*9f10*/  IMAD.IADD R2, R228, 0x1, -R6 ;  /* 0x00000001e4027824 */ /* 0x000fca00078e0a06 */
[----:B------:R-:W-:Y:S01]  /*9f20*/  IABS R2, R2 ;  /* 0x0000000200027213 */ /* 0x000fe20000000000 */
[----:B------:R1:W-:Y:S01]  /*9f30*/  I2F R33, R3 ;  /* 0x0000000300217306 */ /* 0x0003e20000201400 */
[C---:B------:R-:W-:Y:S02]  /*9f40*/  ISETP.GE.AND P6, PT, R8.reuse, R233, PT ;  /* 0x000000e90800720c */ /* 0x040fe40003fc6270 */
[----:B------:R-:W-:Y:S01]  /*9f50*/  ISETP.GE.AND P1, PT, R8, R232, PT ;  /* 0x000000e80800720c */ /* 0x000fe20003f26270 */
[----:B------:R-:W-:Y:S02]  /*9f60*/  FMUL.FTZ R16, R238, c[0x0][0x2ec] ;  /* 0x0000bb00ee107a20 */ /* 0x000fe40000410000 */
[----:B-1----:R-:W-:Y:S01]  /*9f70*/  IMAD.MOV.U32 R3, RZ, RZ, R2 ;  /* 0x000000ffff037224 */ /* 0x002fe200078e0002 */
[----:B------:R-:W-:-:S03]  /*9f80*/  IABS R2, R4 ;  /* 0x0000000400027213 */ /* 0x000fc60000000000 */
[----:B------:R1:W-:Y:S01]  /*9f90*/  I2F R32, R3 ;  /* 0x0000000300207306 */ /* 0x0003e20000201400 */
[----:B------:R-:W-:Y:S02]  /*9fa0*/  IADD3 R4, R0, 0x30, RZ ;  /* 0x0000003000047810 */ /* 0x000fe40007ffe0ff */
[C---:B------:R-:W-:Y:S02]  /*9fb0*/  ISETP.LT.OR P6, PT, R8.reuse, R231, P6 ;  /* 0x000000e70800720c */ /* 0x040fe400037c1670 */
[----:B------:R-:W-:Y:S01]  /*9fc0*/  ISETP.LT.OR P1, PT, R8, R230, P1 ;  /* 0x000000e60800720c */ /* 0x000fe20000f21670 */
[----:B------:R-:W-:Y:S02]  /*9fd0*/  IMAD.IADD R8, R229, 0x1, -R4 ;  /* 0x00000001e5087824 */ /* 0x000fe400078e0a04 */
[----:B-1----:R-:W-:Y:S02]  /*9fe0*/  IMAD.MOV.U32 R3, RZ, RZ, R2 ;  /* 0x000000ffff037224 */ /* 0x002fe400078e0002 */
[----:B------:R-:W-:Y:S01]  /*9ff0*/  IMAD.IADD R2, R228, 0x1, -R5 ;  /* 0x00000001e4027824 */ /* 0x000fe200078e0a05 */
[----:B------:R-:W1:Y:S04]  /*a000*/  MUFU.TANH R16, R16 ;  /* 0x0000001000107308 */ /* 0x000e680000002400 */
[----:B------:R-:W-:-:S04]  /*a010*/  IABS R2, R2 ;  /* 0x0000000200027213 */ /* 0x000fc80000000000 */
[----:B------:R2:W-:Y:S02]  /*a020*/  I2F R31, R3 ;  /* 0x00000003001f7306 */ /* 0x0005e40000201400 */
[----:B--2---:R-:W-:Y:S01]  /*a030*/  IMAD.MOV.U32 R3, RZ, RZ, R2 ;  /* 0x000000ffff037224 */ /* 0x004fe200078e0002 */
[----:B------:R-:W-:-:S05]  /*a040*/  IABS R2, R8 ;  /* 0x0000000800027213 */ /* 0x000fca0000000000 */
[----:B------:R2:W-:Y:S01]  /*a050*/  I2F R30, R3 ;  /* 0x00000003001e7306 */ /* 0x0005e20000201400 */
[----:B------:R-:W-:Y:S02]  /*a060*/  IMAD.MOV.U32 R8, RZ, RZ, R2 ;  /* 0x000000ffff087224 */ /* 0x000fe400078e0002 */
[----:B------:R-:W-:Y:S02]  /*a070*/  IMAD.IADD R2, R228, 0x1, -R4 ;  /* 0x00000001e4027824 */ /* 0x000fe400078e0a04 */
[----:B-1----:R-:W-:-:S03]  /*a080*/  FFMA.FTZ R16, R28, -UR23, R16 ;  /* 0x800000171c107c23 */ /* 0x002fc60008010010 */
[----:B------:R-:W-:Y:S02]  /*a090*/  IABS R2, R2 ;  /* 0x0000000200027213 */ /* 0x000fe40000000000 */
[----:B--2---:R-:W-:Y:S01]  /*a0a0*/  IADD3 R3, R0, 0x31, RZ ;  /* 0x0000003100037810 */ /* 0x004fe20007ffe0ff */
[----:B------:R1:W-:Y:S04]  /*a0b0*/  I2F R28, R8 ;  /* 0x00000008001c7306 */ /* 0x0003e80000201400 */
[----:B------:R-:W-:Y:S02]  /*a0c0*/  IMAD.IADD R14, R229, 0x1, -R3 ;  /* 0x00000001e50e7824 */ /* 0x000fe400078e0a03 */
[----:B-1----:R-:W-:-:S03]  /*a0d0*/  IMAD.MOV.U32 R8, RZ, RZ, R2 ;  /* 0x000000ffff087224 */ /* 0x002fc600078e0002 */
[----:B------:R-:W-:Y:S01]  /*a0e0*/  IABS R2, R14 ;  /* 0x0000000e00027213 */ /* 0x000fe20000000000 */
[----:B------:R1:W-:Y:S04]  /*a0f0*/  I2F R29, R8 ;  /* 0x00000008001d7306 */ /* 0x0003e80000201400 */
[----:B------:R-:W-:Y:S01]  /*a100*/  IMAD.MOV.U32 R14, RZ, RZ, R2 ;  /* 0x000000ffff0e7224 */ /* 0x000fe200078e0002 */
[----:B------:R-:W-:-:S05]  /*a110*/  IADD3 R2, R0, 0x38, RZ ;  /* 0x0000003800027810 */ /* 0x000fca0007ffe0ff */
[----:B------:R-:W-:Y:S02]  /*a120*/  IMAD.IADD R15, R229, 0x1, -R2 ;  /* 0x00000001e50f7824 */ /* 0x000fe400078e0a02 */
[----:B-1----:R-:W-:Y:S01]  /*a130*/  IMAD.IADD R8, R228, 0x1, -R3 ;  /* 0x00000001e4087824 */ /* 0x002fe200078e0a03 */
[----:B------:R1:W-:Y:S04]  /*a140*/  I2F R27, R14 ;  /* 0x0000000e001b7306 */ /* 0x0003e80000201400 */
[----:B------:R-:W-:Y:S02]  /*a150*/  IABS R8, R8 ;  /* 0x0000000800087213 */ /* 0x000fe40000000000 */
[----:B------:R-:W-:-:S03]  /*a160*/  IADD3 R0, R0, 0x39, RZ ;  /* 0x0000003900007810 */ /* 0x000fc60007ffe0ff */
[----:B-1----:R-:W-:Y:S01]  /*a170*/  IMAD.MOV.U32 R14, RZ, RZ, R8 ;  /* 0x000000ffff0e7224 */ /* 0x002fe200078e0008 */
[----:B------:R-:W-:-:S03]  /*a180*/  IABS R8, R15 ;  /* 0x0000000f00087213 */ /* 0x000fc60000000000 */
[----:B------:R1:W-:Y:S01]  /*a190*/  I2F R26, R14 ;  /* 0x0000000e001a7306 */ /* 0x0003e20000201400 */
[----:B------:R-:W-:Y:S02]  /*a1a0*/  IMAD.IADD R15, R229, 0x1, -R0 ;  /* 0x00000001e50f7824 */ /* 0x000fe400078e0a00 */
[----:B-1----:R-:W-:Y:S02]  /*a1b0*/  IMAD.MOV.U32 R14, RZ, RZ, R8 ;  /* 0x000000ffff0e7224 */ /* 0x002fe400078e0008 */
[----:B------:R-:W-:-:S05]  /*a1c0*/  IMAD.IADD R8, R228, 0x1, -R2 ;  /* 0x00000001e4087824 */ /* 0x000fca00078e0a02 */
[----:B------:R-:W-:Y:S01]  /*a1d0*/  IABS R8, R8 ;  /* 0x0000000800087213 */ /* 0x000fe20000000000 */
[----:B------:R1:W-:Y:S04]  /*a1e0*/  I2F R21, R14 ;  /* 0x0000000e00157306 */ /* 0x0003e80000201400 */
[----:B-1----:R-:W-:Y:S01]  /*a1f0*/  IMAD.MOV.U32 R14, RZ, RZ, R8 ;  /* 0x000000ffff0e7224 */ /* 0x002fe200078e0008 */
[----:B------:R-:W-:-:S03]  /*a200*/  IABS R8, R15 ;  /* 0x0000000f00087213 */ /* 0x000fc60000000000 */
[----:B------:R1:W-:Y:S01]  /*a210*/  I2F R19, R14 ;  /* 0x0000000e00137306 */ /* 0x0003e20000201400 */
[----:B------:R-:W-:-:S07]  /*a220*/  FMUL.FTZ R15, R237, c[0x0][0x2ec] ;  /* 0x0000bb00ed0f7a20 */ /* 0x000fce0000410000 */
[----:B------:R2:W-:Y:S01]  /*a230*/  I2F R18, R8 ;  /* 0x0000000800127306 */ /* 0x0005e20000201400 */
[----:B-1----:R-:W-:Y:S02]  /*a240*/  FMUL.FTZ R14, R244, c[0x0][0x2ec] ;  /* 0x0000bb00f40e7a20 */ /* 0x002fe40000410000 */
[----:B--2---:R-:W-:-:S05]  /*a250*/  FMUL.FTZ R8, R239, c[0x0][0x2ec] ;  /* 0x0000bb00ef087a20 */ /* 0x004fca0000410000 */
[----:B------:R-:W-:Y:S01]  /*a260*/  MUFU.TANH R14, R14 ;  /* 0x0000000e000e7308 */ /* 0x000fe20000002400 */
[----:B------:R-:W-:-:S07]  /*a270*/  FMUL.FTZ R173, R246, c[0x0][0x2ec] ;  /* 0x0000bb00f6ad7a20 */ /* 0x000fce0000410000 */
[----:B------:R-:W1:Y:S08]  /*a280*/  MUFU.TANH R8, R8 ;  /* 0x0000000800087308 */ /* 0x000e700000002400 */
[----:B------:R-:W2:Y:S01]  /*a290*/  MUFU.TANH R15, R15 ;  /* 0x0000000f000f7308 */ /* 0x000ea20000002400 */
[----:B------:R-:W-:Y:S01]  /*a2a0*/  FSEL R16, R16, -INF , !P0 ;  /* 0xff80000010107808 */ /* 0x000fe20004000000 */
[----:B------:R-:W-:Y:S01]  /*a2b0*/  FMUL.FTZ R247, R247, c[0x0][0x2ec] ;  /* 0x0000bb00f7f77a20 */ /* 0x000fe20000410000 */
[----:B------:R-:W-:Y:S01]  /*a2c0*/  ISETP.GE.AND P0, PT, R13, R233, PT ;  /* 0x000000e90d00720c */ /* 0x000fe20003f06270 */
[----:B------:R-:W-:-:S04]  /*a2d0*/  FMUL.FTZ R240, R240, c[0x0][0x2ec] ;  /* 0x0000bb00f0f07a20 */ /* 0x000fc80000410000 */
[----:B------:R-:W3:Y:S01]  /*a2e0*/  MUFU.TANH R173, R173 ;  /* 0x000000ad00ad7308 */ /* 0x000ee20000002400 */
[----:B------:R-:W-:Y:S01]  /*a2f0*/  FMUL.FTZ R245, R245, c[0x0][0x2ec] ;  /* 0x0000bb00f5f57a20 */ /* 0x000fe20000410000 */
[----:B------:R-:W-:Y:S01]  /*a300*/  ISETP.LT.OR P0, PT, R13, R231, P0 ;  /* 0x000000e70d00720c */ /* 0x000fe20000701670 */
[----:B-1----:R-:W-:Y:S02]  /*a310*/  FFMA.FTZ R8, R179, -UR23, R8 ;  /* 0x80000017b3087c23 */ /* 0x002fe40008010008 */
[----:B------:R-:W-:Y:S02]  /*a320*/  FFMA.FTZ R14, R17, -UR23, R14 ;  /* 0x80000017110e7c23 */ /* 0x000fe4000801000e */
[----:B--2---:R-:W-:Y:S01]  /*a330*/  FFMA.FTZ R15, R180, -UR23, R15 ;  /* 0x80000017b40f7c23 */ /* 0x004fe2000801000f */
[----:B------:R-:W1:Y:S01]  /*a340*/  MUFU.TANH R247, R247 ;  /* 0x000000f700f77308 */ /* 0x000e620000002400 */
[----:B------:R-:W-:Y:S02]  /*a350*/  FSEL R17, R8, -INF , !P1 ;  /* 0xff80000008117808 */ /* 0x000fe40004800000 */
[----:B------:R-:W-:-:S02]  /*a360*/  FSEL R172, R14, -INF , !P0 ;  /* 0xff8000000eac7808 */ /* 0x000fc40004000000 */
[----:B------:R-:W-:-:S03]  /*a370*/  ISETP.GE.AND P1, PT, R12, R233, PT ;  /* 0x000000e90c00720c */ /* 0x000fc60003f26270 */
[----:B------:R-:W2:Y:S01]  /*a380*/  MUFU.TANH R240, R240 ;  /* 0x000000f000f07308 */ /* 0x000ea20000002400 */
[-C--:B------:R-:W-:Y:S02]  /*a390*/  ISETP.GE.AND P0, PT, R12, R232.reuse, PT ;  /* 0x000000e80c00720c */ /* 0x080fe40003f06270 */
[----:B------:R-:W-:Y:S01]  /*a3a0*/  FSEL R15, R15, -INF , !P6 ;  /* 0xff8000000f0f7808 */ /* 0x000fe20007000000 */
[----:B------:R-:W-:Y:S01]  /*a3b0*/  FMUL.FTZ R241, R241, c[0x0][0x2ec] ;  /* 0x0000bb00f1f17a20 */ /* 0x000fe20000410000 */
[----:B------:R-:W-:-:S03]  /*a3c0*/  ISETP.GE.AND P6, PT, R13, R232, PT ;  /* 0x000000e80d00720c */ /* 0x000fc60003fc6270 */
[----:B------:R-:W4:Y:S01]  /*a3d0*/  MUFU.TANH R245, R245 ;  /* 0x000000f500f57308 */ /* 0x000f220000002400 */
[----:B------:R-:W-:Y:S01]  /*a3e0*/  FMUL.FTZ R242, R242, c[0x0][0x2ec] ;  /* 0x0000bb00f2f27a20 */ /* 0x000fe20000410000 */
[C---:B------:R-:W-:Y:S02]  /*a3f0*/  ISETP.LT.OR P1, PT, R12.reuse, R231, P1 ;  /* 0x000000e70c00720c */ /* 0x040fe40000f21670 */
[-C--:B------:R-:W-:Y:S01]  /*a400*/  ISETP.LT.OR P0, PT, R12, R230.reuse, P0 ;  /* 0x000000e60c00720c */ /* 0x080fe20000701670 */
[----:B---3--:R-:W-:Y:S01]  /*a410*/  FFMA.FTZ R12, R178, -UR23, R173 ;  /* 0x80000017b20c7c23 */ /* 0x008fe200080100ad */
[----:B------:R-:W-:Y:S01]  /*a420*/  ISETP.LT.OR P6, PT, R13, R230, P6 ;  /* 0x000000e60d00720c */ /* 0x000fe200037c1670 */
[----:B------:R-:W-:Y:S01]  /*a430*/  FMUL.FTZ R243, R243, c[0x0][0x2ec] ;  /* 0x0000bb00f3f37a20 */ /* 0x000fe20000410000 */
[----:B------:R-:W-:Y:S02]  /*a440*/  MUFU.TANH R241, R241 ;  /* 0x000000f100f17308 */ /* 0x000fe40000002400 */
[----:B------:R-:W-:-:S02]  /*a450*/  FSEL R174, R12, -INF , !P6 ;  /* 0xff8000000cae7808 */ /* 0x000fc40007000000 */
[----:B------:R-:W-:-:S04]  /*a460*/  ISETP.GE.AND P6, PT, R11, R233, PT ;  /* 0x000000e90b00720c */ /* 0x000fc80003fc6270 */
[----:B------:R-:W3:Y:S01]  /*a470*/  MUFU.TANH R242, R242 ;  /* 0x000000f200f27308 */ /* 0x000ee20000002400 */
[----:B------:R-:W-:Y:S01]  /*a480*/  FMUL.FTZ R196, R196, c[0x0][0x2ec] ;  /* 0x0000bb00c4c47a20 */ /* 0x000fe20000410000 */
[----:B------:R-:W-:Y:S01]  /*a490*/  ISETP.LT.OR P6, PT, R11, R231, P6 ;  /* 0x000000e70b00720c */ /* 0x000fe200037c1670 */
[----:B-1----:R-:W-:Y:S02]  /*a4a0*/  FFMA.FTZ R8, R176, -UR23, R247 ;  /* 0x80000017b0087c23 */ /* 0x002fe400080100f7 */
[----:B--2---:R-:W-:Y:S02]  /*a4b0*/  FFMA.FTZ R13, R171, -UR23, R240 ;  /* 0x80000017ab0d7c23 */ /* 0x004fe400080100f0 */
[----:B----4-:R-:W-:Y:S01]  /*a4c0*/  FFMA.FTZ R14, R177, -UR23, R245 ;  /* 0x80000017b10e7c23 */ /* 0x010fe200080100f5 */
[----:B------:R-:W1:Y:S01]  /*a4d0*/  MUFU.TANH R243, R243 ;  /* 0x000000f300f37308 */ /* 0x000e620000002400 */
[----:B------:R-:W-:Y:S01]  /*a4e0*/  FMUL.FTZ R198, R198, c[0x0][0x2ec] ;  /* 0x0000bb00c6c67a20 */ /* 0x000fe20000410000 */
[----:B------:R-:W-:-:S02]  /*a4f0*/  FSEL R175, R8, -INF , !P0 ;  /* 0xff80000008af7808 */ /* 0x000fc40004000000 */
[----:B------:R-:W-:Y:S02]  /*a500*/  FSEL R173, R13, -INF , !P6 ;  /* 0xff8000000dad7808 */ /* 0x000fe40007000000 */
[C---:B------:R-:W-:Y:S02]  /*a510*/  ISETP.GE.AND P0, PT, R10.reuse, R233, PT ;  /* 0x000000e90a00720c */ /* 0x040fe40003f06270 */
[----:B------:R-:W2:Y:S01]  /*a520*/  MUFU.TANH R196, R196 ;  /* 0x000000c400c47308 */ /* 0x000ea20000002400 */
[-C--:B------:R-:W-:Y:S02]  /*a530*/  ISETP.GE.AND P6, PT, R10, R232.reuse, PT ;  /* 0x000000e80a00720c */ /* 0x080fe40003fc6270 */
[----:B------:R-:W-:Y:S02]  /*a540*/  FSEL R171, R14, -INF , !P1 ;  /* 0xff8000000eab7808 */ /* 0x000fe40004800000 */
[----:B------:R-:W-:-:S03]  /*a550*/  ISETP.GE.AND P1, PT, R11, R232, PT ;  /* 0x000000e80b00720c */ /* 0x000fc60003f26270 */
[----:B------:R-:W4:Y:S01]  /*a560*/  MUFU.TANH R198, R198 ;  /* 0x000000c600c67308 */ /* 0x000f220000002400 */
[C---:B------:R-:W-:Y:S01]  /*a570*/  ISETP.LT.OR P0, PT, R10.reuse, R231, P0 ;  /* 0x000000e70a00720c */ /* 0x040fe20000701670 */
[----:B------:R-:W-:Y:S01]  /*a580*/  FMUL.FTZ R199, R199, c[0x0][0x2ec] ;  /* 0x0000bb00c7c77a20 */ /* 0x000fe20000410000 */
[-C--:B------:R-:W-:Y:S01]  /*a590*/  ISETP.LT.OR P6, PT, R10, R230.reuse, P6 ;  /* 0x000000e60a00720c */ /* 0x080fe200037c1670 */
[----:B------:R-:W-:Y:S01]  /*a5a0*/  FMUL.FTZ R192, R192, c[0x0][0x2ec] ;  /* 0x0000bb00c0c07a20 */ /* 0x000fe20000410000 */
[----:B------:R-:W-:Y:S01]  /*a5b0*/  ISETP.LT.OR P1, PT, R11, R230, P1 ;  /* 0x000000e60b00720c */ /* 0x000fe20000f21670 */
[----:B---3--:R-:W-:Y:S02]  /*a5c0*/  FFMA.FTZ R8, R170, -UR23, R242 ;  /* 0x80000017aa087c23 */ /* 0x008fe400080100f2 */
[----:B------:R-:W-:Y:S02]  /*a5d0*/  FFMA.FTZ R10, R169, -UR23, R241 ;  /* 0x80000017a90a7c23 */ /* 0x000fe400080100f1 */
[----:B------:R-:W-:Y:S01]  /*a5e0*/  FMUL.FTZ R197, R197, c[0x0][0x2ec] ;  /* 0x0000bb00c5c57a20 */ /* 0x000fe20000410000 */
[----:B------:R-:W-:Y:S01]  /*a5f0*/  FSEL R170, R8, -INF , !P1 ;  /* 0xff80000008aa7808 */ /* 0x000fe20004800000 */
[----:B------:R-:W3:Y:S01]  /*a600*/  MUFU.TANH R199, R199 ;  /* 0x000000c700c77308 */ /* 0x000ee20000002400 */
[----:B------:R-:W-:Y:S01]  /*a610*/  FSEL R169, R10, -INF , !P0 ;  /* 0xff8000000aa97808 */ /* 0x000fe20004000000 */
[----:B-1----:R-:W-:Y:S01]  /*a620*/  FFMA.FTZ R8, R168, -UR23, R243 ;  /* 0x80000017a8087c23 */ /* 0x002fe200080100f3 */
[----:B------:R-:W-:-:S02]  /*a630*/  ISETP.GE.AND P1, PT, R9, R233, PT ;  /* 0x000000e90900720c */ /* 0x000fc40003f26270 */
[----:B------:R-:W-:-:S03]  /*a640*/  ISETP.GE.AND P0, PT, R9, R232, PT ;  /* 0x000000e80900720c */ /* 0x000fc60003f06270 */
[----:B------:R-:W1:Y:S01]  /*a650*/  MUFU.TANH R192, R192 ;  /* 0x000000c000c07308 */ /* 0x000e620000002400 */
[C---:B------:R-:W-:Y:S01]  /*a660*/  ISETP.LT.OR P1, PT, R9.reuse, R231, P1 ;  /* 0x000000e70900720c */ /* 0x040fe20000f21670 */
[----:B------:R-:W-:Y:S01]  /*a670*/  FMUL.FTZ R194, R194, c[0x0][0x2ec] ;  /* 0x0000bb00c2c27a20 */ /* 0x000fe20000410000 */
[----:B------:R-:W-:Y:S01]  /*a680*/  ISETP.LT.OR P0, PT, R9, R230, P0 ;  /* 0x000000e60900720c */ /* 0x000fe20000701670 */
[----:B--2---:R-:W-:-:S04]  /*a690*/  FFMA.FTZ R9, R135, -UR23, R196 ;  /* 0x8000001787097c23 */ /* 0x004fc800080100c4 */
[----:B------:R-:W2:Y:S01]  /*a6a0*/  MUFU.TANH R197, R197 ;  /* 0x000000c500c57308 */ /* 0x000ea20000002400 */
[----:B------:R-:W-:Y:S01]  /*a6b0*/  FSEL R168, R8, -INF , !P6 ;  /* 0xff80000008a87808 */ /* 0x000fe20007000000 */
[----:B----4-:R-:W-:Y:S01]  /*a6c0*/  FFMA.FTZ R8, R134, -UR23, R198 ;  /* 0x8000001786087c23 */ /* 0x010fe200080100c6 */
[----:B------:R-:W-:Y:S02]  /*a6d0*/  FSEL R236, R9, -INF , !P1 ;  /* 0xff80000009ec7808 */ /* 0x000fe40004800000 */
[CC--:B------:R-:W-:Y:S02]  /*a6e0*/  ISETP.GE.AND P6, PT, R7.reuse, R233.reuse, PT ;  /* 0x000000e90700720c */ /* 0x0c0fe40003fc6270 */
[----:B------:R-:W-:Y:S01]  /*a6f0*/  ISETP.GE.AND P1, PT, R7, R232, PT ;  /* 0x000000e80700720c */ /* 0x000fe20003f26270 */
[----:B------:R-:W4:Y:S01]  /*a700*/  MUFU.TANH R194, R194 ;  /* 0x000000c200c27308 */ /* 0x000f220000002400 */
[----:B------:R-:W-:Y:S01]  /*a710*/  FSEL R182, R8, -INF , !P0 ;  /* 0xff80000008b67808 */ /* 0x000fe20004000000 */
[----:B------:R-:W-:Y:S01]  /*a720*/  FMUL.FTZ R195, R195, c[0x0][0x2ec] ;  /* 0x0000bb00c3c37a20 */ /* 0x000fe20000410000 */
[----:B------:R-:W-:Y:S01]  /*a730*/  ISETP.GE.AND P0, PT, R6, R233, PT ;  /* 0x000000e90600720c */ /* 0x000fe20003f06270 */
[----:B------:R-:W-:Y:S01]  /*a740*/  FMUL.FTZ R13, R188, c[0x0][0x2ec] ;  /* 0x0000bb00bc0d7a20 */ /* 0x000fe20000410000 */
[-C--:B------:R-:W-:Y:S01]  /*a750*/  ISETP.LT.OR P6, PT, R7, R231.reuse, P6 ;  /* 0x000000e70700720c */ /* 0x080fe200037c1670 */
[----:B------:R-:W-:Y:S01]  /*a760*/  FMUL.FTZ R193, R193, c[0x0][0x2ec] ;  /* 0x0000bb00c1c17a20 */ /* 0x000fe20000410000 */
[----:B------:R-:W-:Y:S01]  /*a770*/  ISETP.LT.OR P1, PT, R7, R230, P1 ;  /* 0x000000e60700720c */ /* 0x000fe20000f21670 */
[----:B---3--:R-:W-:Y:S01]  /*a780*/  FFMA.FTZ R7, R34, -UR23, R199 ;  /* 0x8000001722077c23 */ /* 0x008fe200080100c7 */
[----:B------:R-:W-:Y:S01]  /*a790*/  ISETP.LT.OR P0, PT, R6, R231, P0 ;  /* 0x000000e70600720c */ /* 0x000fe20000701670 */
[----:B-1----:R-:W-:Y:S01]  /*a7a0*/  FFMA.FTZ R8, R33, -UR23, R192 ;  /* 0x8000001721087c23 */ /* 0x002fe200080100c0 */
[----:B------:R-:W1:Y:S01]  /*a7b0*/  MUFU.TANH R195, R195 ;  /* 0x000000c300c37308 */ /* 0x000e620000002400 */
[----:B--2---:R-:W-:Y:S01]  /*a7c0*/  FFMA.FTZ R9, R35, -UR23, R197 ;  /* 0x8000001723097c23 */ /* 0x004fe200080100c5 */
[----:B------:R-:W-:Y:S01]  /*a7d0*/  FSEL R251, R7, -INF , !P1 ;  /* 0xff80000007fb7808 */ /* 0x000fe20004800000 */
[----:B------:R-:W-:Y:S01]  /*a7e0*/  FMUL.FTZ R189, R189, c[0x0][0x2ec] ;  /* 0x0000bb00bdbd7a20 */ /* 0x000fe20000410000 */
[----:B------:R-:W-:-:S02]  /*a7f0*/  FSEL R252, R8, -INF , !P0 ;  /* 0xff80000008fc7808 */ /* 0x000fc40004000000 */
[C---:B------:R-:W-:Y:S02]  /*a800*/  ISETP.GE.AND P1, PT, R5.reuse, R233, PT ;  /* 0x000000e90500720c */ /* 0x040fe40003f26270 */
[----:B------:R-:W2:Y:S01]  /*a810*/  MUFU.TANH R13, R13 ;  /* 0x0000000d000d7308 */ /* 0x000ea20000002400 */
[-C--:B------:R-:W-:Y:S02]  /*a820*/  ISETP.GE.AND P0, PT, R5, R232.reuse, PT ;  /* 0x000000e80500720c */ /* 0x080fe40003f06270 */
[----:B------:R-:W-:Y:S01]  /*a830*/  FSEL R235, R9, -INF , !P6 ;  /* 0xff80000009eb7808 */ /* 0x000fe20007000000 */
[----:B------:R-:W-:Y:S01]  /*a840*/  FMUL.FTZ R12, R190, c[0x0][0x2ec] ;  /* 0x0000bb00be0c7a20 */ /* 0x000fe20000410000 */
[----:B------:R-:W-:-:S03]  /*a850*/  ISETP.GE.AND P6, PT, R6, R232, PT ;  /* 0x000000e80600720c */ /* 0x000fc60003fc6270 */
[----:B------:R-:W3:Y:S01]  /*a860*/  MUFU.TANH R193, R193 ;  /* 0x000000c100c17308 */ /* 0x000ee20000002400 */
[C---:B------:R-:W-:Y:S02]  /*a870*/  ISETP.LT.OR P1, PT, R5.reuse, R231, P1 ;  /* 0x000000e70500720c */ /* 0x040fe40000f21670 */
[-C--:B------:R-:W-:Y:S01]  /*a880*/  ISETP.LT.OR P0, PT, R5, R230.reuse, P0 ;  /* 0x000000e60500720c */ /* 0x080fe20000701670 */
[----:B----4-:R-:W-:Y:S01]  /*a890*/  FFMA.FTZ R5, R32, -UR23, R194 ;  /* 0x8000001720057c23 */ /* 0x010fe200080100c2 */
[----:B------:R-:W-:-:S03]  /*a8a0*/  ISETP.LT.OR P6, PT, R6, R230, P6 ;  /* 0x000000e60600720c */ /* 0x000fc600037c1670 */
[----:B------:R-:W4:Y:S01]  /*a8b0*/  MUFU.TANH R189, R189 ;  /* 0x000000bd00bd7308 */ /* 0x000f220000002400 */
[----:B------:R-:W-:Y:S01]  /*a8c0*/  FMUL.FTZ R9, R186, c[0x0][0x2ec] ;  /* 0x0000bb00ba097a20 */ /* 0x000fe20000410000 */
[----:B------:R-:W-:Y:S02]  /*a8d0*/  FSEL R181, R5, -INF , !P6 ;  /* 0xff80000005b57808 */ /* 0x000fe40007000000 */
[----:B------:R-:W-:-:S04]  /*a8e0*/  ISETP.GE.AND P6, PT, R4, R233, PT ;  /* 0x000000e90400720c */ /* 0x000fc80003fc6270 */
[----:B------:R-:W4:Y:S01]  /*a8f0*/  MUFU.TANH R12, R12 ;  /* 0x0000000c000c7308 */ /* 0x000f220000002400 */
[----:B-1----:R-:W-:Y:S01]  /*a900*/  FFMA.FTZ R7, R30, -UR23, R195 ;  /* 0x800000171e077c23 */ /* 0x002fe200080100c3 */
[----:B------:R-:W-:Y:S01]  /*a910*/  ISETP.LT.OR P6, PT, R4, R231, P6 ;  /* 0x000000e70400720c */ /* 0x000fe200037c1670 */
[----:B------:R-:W-:Y:S02]  /*a920*/  FMUL.FTZ R11, R191, c[0x0][0x2ec] ;  /* 0x0000bb00bf0b7a20 */ /* 0x000fe40000410000 */
[----:B------:R-:W-:Y:S02]  /*a930*/  FMUL.FTZ R10, R184, c[0x0][0x2ec] ;  /* 0x0000bb00b80a7a20 */ /* 0x000fe40000410000 */
[----:B--2---:R-:W-:Y:S01]  /*a940*/  FFMA.FTZ R8, R28, -UR23, R13 ;  /* 0x800000171c087c23 */ /* 0x004fe2000801000d */
[----:B------:R-:W1:Y:S01]  /*a950*/  MUFU.TANH R9, R9 ;  /* 0x0000000900097308 */ /* 0x000e620000002400 */
[----:B---3--:R-:W-:Y:S01]  /*a960*/  FFMA.FTZ R6, R31, -UR23, R193 ;  /* 0x800000171f067c23 */ /* 0x008fe200080100c1 */
[----:B------:R-:W-:Y:S01]  /*a970*/  FSEL R135, R7, -INF , !P0 ;  /* 0xff80000007877808 */ /* 0x000fe20004000000 */
[----:B------:R-:W-:Y:S01]  /*a980*/  BAR.SYNC.DEFER_BLOCKING 0x0 ;  /* 0x0000000000007b1d */ /* 0x000fe20000010000 */
[----:B------:R-:W-:-:S02]  /*a990*/  ISETP.GE.AND P0, PT, R3, R233, PT ;  /* 0x000000e90300720c */ /* 0x000fc40003f06270 */
[----:B------:R-:W-:Y:S02]  /*a9a0*/  FSEL R188, R8, -INF , !P6 ;  /* 0xff80000008bc7808 */ /* 0x000fe40007000000 */
[-C--:B------:R-:W-:Y:S01]  /*a9b0*/  ISETP.GE.AND P6, PT, R3, R232.reuse, PT ;  /* 0x000000e80300720c */ /* 0x080fe20003fc6270 */
[----:B------:R-:W2:Y:S01]  /*a9c0*/  MUFU.TANH R11, R11 ;  /* 0x0000000b000b7308 */ /* 0x000ea20000002400 */
[----:B------:R-:W-:Y:S01]  /*a9d0*/  FSEL R234, R6, -INF , !P1 ;  /* 0xff80000006ea7808 */ /* 0x000fe20004800000 */
[----:B------:R-:W-:Y:S01]  /*a9e0*/  IMAD.IADD R5, R228, 0x1, -R0 ;  /* 0x00000001e4057824 */ /* 0x000fe200078e0a00 */
[----:B------:R-:W-:Y:S01]  /*a9f0*/  ISETP.GE.AND P1, PT, R4, R232, PT ;  /* 0x000000e80400720c */ /* 0x000fe20003f26270 */
[----:B----4-:R-:W-:Y:S01]  /*aa00*/  FFMA.FTZ R6, R27, -UR23, R189 ;  /* 0x800000171b067c23 */ /* 0x010fe200080100bd */
[----:B------:R-:W-:-:S03]  /*aa10*/  ISETP.LT.OR P0, PT, R3, R231, P0 ;  /* 0x000000e70300720c */ /* 0x000fc60000701670 */
[----:B------:R-:W3:Y:S01]  /*aa20*/  MUFU.TANH R10, R10 ;  /* 0x0000000a000a7308 */ /* 0x000ee20000002400 */
[-C--:B------:R-:W-:Y:S01]  /*aa30*/  ISETP.LT.OR P6, PT, R3, R230.reuse, P6 ;  /* 0x000000e60300720c */ /* 0x080fe200037c1670 */
[----:B------:R-:W-:Y:S01]  /*aa40*/  FMUL.FTZ R8, R185, c[0x0][0x2ec] ;  /* 0x0000bb00b9087a20 */ /* 0x000fe20000410000 */
[----:B------:R-:W-:Y:S01]  /*aa50*/  ISETP.LT.OR P1, PT, R4, R230, P1 ;  /* 0x000000e60400720c */ /* 0x000fe20000f21670 */
[----:B------:R-:W-:Y:S01]  /*aa60*/  FFMA.FTZ R3, R29, -UR23, R12 ;  /* 0x800000171d037c23 */ /* 0x000fe2000801000c */
[----:B------:R-:W-:Y:S01]  /*aa70*/  IABS R5, R5 ;  /* 0x0000000500057213 */ /* 0x000fe20000000000 */
[----:B------:R-:W-:Y:S01]  /*aa80*/  FMUL.FTZ R187, R187, c[0x0][0x2ec] ;  /* 0x0000bb00bbbb7a20 */ /* 0x000fe20000410000 */
[----:B------:R-:W-:Y:S02]  /*aa90*/  FSEL R190, R6, -INF , !P0 ;  /* 0xff80000006be7808 */ /* 0x000fe40004000000 */
[C---:B------:R-:W-:Y:S01]  /*aaa0*/  ISETP.GE.AND P0, PT, R2.reuse, R232, PT ;  /* 0x000000e80200720c */ /* 0x040fe20003f06270 */
[----:B------:R3:W-:Y:S01]  /*aab0*/  I2F R7, R5 ;  /* 0x0000000500077306 */ /* 0x0007e20000201400 */
[----:B------:R-:W-:Y:S01]  /*aac0*/  FSEL R198, R3, -INF , !P1 ;  /* 0xff80000003c67808 */ /* 0x000fe20004800000 */
[----:B-1----:R-:W-:Y:S01]  /*aad0*/  FFMA.FTZ R3, R19, -UR23, R9 ;  /* 0x8000001713037c23 */ /* 0x002fe20008010009 */
[----:B------:R-:W-:-:S02]  /*aae0*/  ISETP.LT.OR P0, PT, R2, R230, P0 ;  /* 0x000000e60200720c */ /* 0x000fc40000701670 */
[----:B------:R-:W-:-:S03]  /*aaf0*/  ISETP.GE.AND P1, PT, R2, R233, PT ;  /* 0x000000e90200720c */ /* 0x000fc60003f26270 */
[----:B------:R-:W1:Y:S01]  /*ab00*/  MUFU.TANH R8, R8 ;  /* 0x0000000800087308 */ /* 0x000e620000002400 */
[----:B--2---:R-:W-:Y:S01]  /*ab10*/  FFMA.FTZ R4, R26, -UR23, R11 ;  /* 0x800000171a047c23 */ /* 0x004fe2000801000b */
[----:B------:R-:W-:-:S06]  /*ab20*/  FSEL R179, R3, -INF , !P0 ;  /* 0xff80000003b37808 */ /* 0x000fcc0004000000 */
[----:B------:R-:W2:Y:S01]  /*ab30*/  MUFU.TANH R6, R187 ;  /* 0x000000bb00067308 */ /* 0x000ea20000002400 */
[----:B---3--:R-:W-:Y:S01]  /*ab40*/  FFMA.FTZ R5, R21, -UR23, R10 ;  /* 0x8000001715057c23 */ /* 0x008fe2000801000a */
[----:B------:R-:W-:Y:S02]  /*ab50*/  ISETP.LT.OR P1, PT, R2, R231, P1 ;  /* 0x000000e70200720c */ /* 0x000fe40000f21670 */
[----:B------:R-:W-:Y:S02]  /*ab60*/  PLOP3.LUT P0, PT, PT, PT, UP0, 0x80, 0x0 ;  /* 0x000000000000781c */ /* 0x000fe40003f0f008 */
[----:B------:R-:W-:Y:S02]  /*ab70*/  FSEL R250, R4, -INF , !P6 ;  /* 0xff80000004fa7808 */ /* 0x000fe40007000000 */
[----:B------:R-:W-:Y:S02]  /*ab80*/  FSEL R134, R5, -INF , !P1 ;  /* 0xff80000005867808 */ /* 0x000fe40004800000 */
[----:B------:R-:W-:-:S02]  /*ab90*/  ISETP.GE.AND P6, PT, R0, R233, PT ;  /* 0x000000e90000720c */ /* 0x000fc40003fc6270 */
        /* <DEDUP_REMOVED lines=82> */
.L_x_2003:
[----:B------:R-:W-:Y:S05]  /*b0c0*/  BSYNC B0 ;  /* 0x0000000000007941 */ /* 0x000fea0003800000 */
.L_x_2002:
[----:B------:R-:W0:Y:S02]  /*b0d0*/  LDGDEPBAR ;  /* 0x00000000000079af */ /* 0x000e240000000000 */
.L_x_2001:
        /* <DEDUP_REMOVED lines=32> */
[----:B------:R-:W-:Y:S01]  /*b2e0*/  MOV R187, R248 ;  /* 0x000000f800bb7202 */ /* 0x000fe20000000f00 */
        /* <DEDUP_REMOVED lines=20> */
[C---:B------:R-:W-:Y:S01]  /*b430*/  FSETP.NEU.FTZ.AND P1, PT, R6.reuse, -INF , PT ;  /* 0xff8000000600780b */ /* 0x040fe20003f3d000 */
[----:B------:R2:W-:Y:S02]  /*b440*/  STL [R1+0x34], R6 ;  /* 0x0000340601007387 */ /* 0x0005e40000100800 */
[----:B------:R-:W-:Y:S01]  /*b450*/  FADD.FTZ R5, R133, -R5 ;  /* 0x8000000585057221 */ /* 0x000fe20000010000 */
[----:B------:R3:W-:Y:S01]  /*b460*/  MUFU.EX2 R177, R3 ;  /* 0x0000000300b17308 */ /* 0x0007e20000000800 */
[----:B------:R-:W-:Y:S02]  /*b470*/  FSEL R4, R6, RZ, P1 ;  /* 0x000000ff06047208 */ /* 0x000fe40000800000 */
[----:B------:R-:W-:-:S02]  /*b480*/  FMUL.FTZ R5, R5, c[0x0][0x23c] ;  /* 0x00008f0005057a20 */ /* 0x000fc40000410000 */
[----:B-1----:R-:W-:-:S03]  /*b490*/  FFMA.FTZ R0, R24, c[0x0][0x23c], -R2 ;  /* 0x00008f0018007a23 */ /* 0x002fc60000010802 */
[----:B------:R-:W1:Y:S01]  /*b4a0*/  MUFU.EX2 R8, R5 ;  /* 0x0000000500087308 */ /* 0x000e620000000800 */
[----:B---3--:R-:W-:-:S07]  /*b4b0*/  FFMA.FTZ R3, R15, c[0x0][0x23c], -R2 ;  /* 0x00008f000f037a23 */ /* 0x008fce0000010802 */
[----:B------:R3:W-:Y:S01]  /*b4c0*/  MUFU.EX2 R28, R0 ;  /* 0x00000000001c7308 */ /* 0x0007e20000000800 */
[----:B------:R-:W4:Y:S07]  /*b4d0*/  LDSM.16.MT88.4 R12, [R201+0x18000] ;  /* 0x01800000c90c783b */ /* 0x000f2e0000004200 */
[----:B------:R-:W2:Y:S01]  /*b4e0*/  MUFU.EX2 R180, R3 ;  /* 0x0000000300b47308 */ /* 0x000ea20000000800 */
[-C--:B-1----:R-:W-:Y:S02]  /*b4f0*/  FMUL.FTZ R136, R136, R8.reuse ;  /* 0x0000000888887220 */ /* 0x082fe40000410000 */
[----:B------:R-:W-:-:S02]  /*b500*/  FMUL.FTZ R137, R137, R8 ;  /* 0x0000000889897220 */ /* 0x000fc40000410000 */
[-C--:B------:R-:W-:Y:S02]  /*b510*/  FMUL.FTZ R140, R140, R8.reuse ;  /* 0x000000088c8c7220 */ /* 0x080fe40000410000 */
[-C--:B------:R-:W-:Y:S02]  /*b520*/  FMUL.FTZ R141, R141, R8.reuse ;  /* 0x000000088d8d7220 */ /* 0x080fe40000410000 */
[----:B---3--:R-:W-:Y:S02]  /*b530*/  FMUL.FTZ R0, R6, c[0x0][0x23c] ;  /* 0x00008f0006007a20 */ /* 0x008fe40000410000 */
[-C--:B------:R-:W-:Y:S02]  /*b540*/  FMUL.FTZ R144, R144, R8.reuse ;  /* 0x0000000890907220 */ /* 0x080fe40000410000 */
[-C--:B------:R-:W-:Y:S01]  /*b550*/  FMUL.FTZ R145, R145, R8.reuse ;  /* 0x0000000891917220 */ /* 0x080fe20000410000 */
[----:B------:R-:W-:Y:S01]  /*b560*/  FSEL R0, R0, RZ, P1 ;  /* 0x000000ff00007208 */ /* 0x000fe20000800000 */
[-C--:B------:R-:W-:Y:S01]  /*b570*/  FMUL.FTZ R148, R148, R8.reuse ;  /* 0x0000000894947220 */ /* 0x080fe20000410000 */
[----:B--2---:R-:W-:Y:S01]  /*b580*/  F2FP.PACK_AB R6, R180, R177 ;  /* 0x000000b1b406723e */ /* 0x004fe200000000ff */
[----:B------:R-:W-:-:S02]  /*b590*/  FMUL.FTZ R149, R149, R8 ;  /* 0x0000000895957220 */ /* 0x000fc40000410000 */
[----:B------:R-:W-:Y:S02]  /*b5a0*/  FFMA.FTZ R3, R23, c[0x0][0x23c], -R0 ;  /* 0x00008f0017037a23 */ /* 0x000fe40000010800 */
[----:B------:R-:W1:Y:S01]  /*b5b0*/  LDSM.16.MT88.4 R20, [R202+0x18000] ;  /* 0x01800000ca14783b */ /* 0x000e620000004200 */
[-C--:B------:R-:W-:Y:S01]  /*b5c0*/  FMUL.FTZ R152, R152, R8.reuse ;  /* 0x0000000898987220 */ /* 0x080fe20000410000 */
[----:B------:R2:W-:Y:S01]  /*b5d0*/  MUFU.EX2 R176, R3 ;  /* 0x0000000300b07308 */ /* 0x0005e20000000800 */
        /* <DEDUP_REMOVED lines=8> */
[----:B--2---:R-:W-:Y:S02]  /*b660*/  FFMA.FTZ R3, R25, c[0x0][0x23c], -R0 ;  /* 0x00008f0019037a23 */ /* 0x004fe40000010800 */
[----:B------:R-:W-:-:S02]  /*b670*/  FMUL.FTZ R37, R37, R8 ;  /* 0x0000000825257220 */ /* 0x000fc40000410000 */
[----:B------:R-:W2:Y:S01]  /*b680*/  MUFU.EX2 R27, R3 ;  /* 0x00000003001b7308 */ /* 0x000ea20000000800 */
        /* <DEDUP_REMOVED lines=8> */
[----:B--2---:R-:W-:Y:S01]  /*b710*/  F2FP.PACK_AB R5, R27, R176 ;  /* 0x000000b01b05723e */ /* 0x004fe200000000ff */
[----:B------:R-:W-:Y:S02]  /*b720*/  FFMA.FTZ R3, R16, c[0x0][0x23c], -R0 ;  /* 0x00008f0010037a23 */ /* 0x000fe40000010800 */
[-C--:B------:R-:W-:Y:S02]  /*b730*/  FMUL.FTZ R56, R56, R8.reuse ;  /* 0x0000000838387220 */ /* 0x080fe40000410000 */
[----:B------:R2:W-:Y:S01]  /*b740*/  MUFU.EX2 R178, R3 ;  /* 0x0000000300b27308 */ /* 0x0005e20000000800 */
        /* <DEDUP_REMOVED lines=8> */
[----:B--2---:R-:W-:Y:S02]  /*b7d0*/  FFMA.FTZ R3, R17, c[0x0][0x23c], -R0 ;  /* 0x00008f0011037a23 */ /* 0x004fe40000010800 */
[----:B------:R-:W2:Y:S01]  /*b7e0*/  LDSM.16.MT88.4 R16, [R204+0x18000] ;  /* 0x01800000cc10783b */ /* 0x000ea20000004200 */
[-C--:B------:R-:W-:Y:S01]  /*b7f0*/  FMUL.FTZ R73, R73, R8.reuse ;  /* 0x0000000849497220 */ /* 0x080fe20000410000 */
[----:B------:R-:W3:Y:S01]  /*b800*/  MUFU.EX2 R185, R3 ;  /* 0x0000000300b97308 */ /* 0x000ee20000000800 */
        /* <DEDUP_REMOVED lines=8> */
[----:B---3--:R-:W-:Y:S01]  /*b890*/  F2FP.PACK_AB R7, R185, R178 ;  /* 0x000000b2b907723e */ /* 0x008fe200000000ff */
[----:B------:R-:W-:Y:S01]  /*b8a0*/  FADD.FTZ R3, R132, -R4 ;  /* 0x8000000484037221 */ /* 0x000fe20000010000 */
[----:B------:R-:W-:Y:S01]  /*b8b0*/  F2FP.PACK_AB R4, R28, R186 ;  /* 0x000000ba1c04723e */ /* 0x000fe200000000ff */
[----:B------:R-:W-:-:S02]  /*b8c0*/  FMUL.FTZ R100, R100, R8 ;  /* 0x0000000864647220 */ /* 0x000fc40000410000 */
[----:B------:R-:W-:Y:S02]  /*b8d0*/  FMUL.FTZ R3, R3, c[0x0][0x23c] ;  /* 0x00008f0003037a20 */ /* 0x000fe40000410000 */
[-C--:B------:R-:W-:Y:S02]  /*b8e0*/  FMUL.FTZ R101, R101, R8.reuse ;  /* 0x0000000865657220 */ /* 0x080fe40000410000 */
[-C--:B------:R-:W-:Y:S02]  /*b8f0*/  FMUL.FTZ R104, R104, R8.reuse ;  /* 0x0000000868687220 */ /* 0x080fe40000410000 */
[----:B------:R-:W3:Y:S01]  /*b900*/  MUFU.EX2 R3, R3 ;  /* 0x0000000300037308 */ /* 0x000ee20000000800 */
        /* <DEDUP_REMOVED lines=8> */
[----:B---3--:R-:W-:-:S02]  /*b990*/  FMUL.FTZ R138, R138, R3 ;  /* 0x000000038a8a7220 */ /* 0x008fc40000410000 */
[-C--:B------:R-:W-:Y:S02]  /*b9a0*/  FMUL.FTZ R139, R139, R3.reuse ;  /* 0x000000038b8b7220 */ /* 0x080fe40000410000 */
[-C--:B------:R-:W-:Y:S02]  /*b9b0*/  FMUL.FTZ R142, R142, R3.reuse ;  /* 0x000000038e8e7220 */ /* 0x080fe40000410000 */
[-C--:B------:R-:W-:Y:S02]  /*b9c0*/  FMUL.FTZ R143, R143, R3.reuse ;  /* 0x000000038f8f7220 */ /* 0x080fe40000410000 */
[-C--:B------:R-:W-:Y:S01]  /*b9d0*/  FMUL.FTZ R146, R146, R3.reuse ;  /* 0x0000000392927220 */ /* 0x080fe20000410000 */
[----:B----4-:R-:W-:Y:S01]  /*b9e0*/  HMMA.16816.F32 R136, R4, R12, R136 ;  /* 0x0000000c0488723c */ /* 0x010fe20000001888 */
[-C--:B------:R-:W-:Y:S02]  /*b9f0*/  FMUL.FTZ R147, R147, R3.reuse ;  /* 0x0000000393937220 */ /* 0x080fe40000410000 */
[----:B------:R-:W-:-:S02]  /*ba00*/  FMUL.FTZ R150, R150, R3 ;  /* 0x0000000396967220 */ /* 0x000fc40000410000 */
[-C--:B------:R-:W-:Y:S02]  /*ba10*/  FMUL.FTZ R151, R151, R3.reuse ;  /* 0x0000000397977220 */ /* 0x080fe40000410000 */
[-C--:B------:R-:W-:Y:S01]  /*ba20*/  FMUL.FTZ R154, R154, R3.reuse ;  /* 0x000000039a9a7220 */ /* 0x080fe20000410000 */
[C---:B------:R-:W-:Y:S01]  /*ba30*/  HMMA.16816.F32 R32, R4.reuse, R14, R140 ;  /* 0x0000000e0420723c */ /* 0x040fe2000000188c */
[-C--:B------:R-:W-:Y:S02]  /*ba40*/  FMUL.FTZ R155, R155, R3.reuse ;  /* 0x000000039b9b7220 */ /* 0x080fe40000410000 */
[-C--:B------:R-:W-:Y:S02]  /*ba50*/  FMUL.FTZ R158, R158, R3.reuse ;  /* 0x000000039e9e7220 */ /* 0x080fe40000410000 */
[-C--:B------:R-:W-:Y:S02]  /*ba60*/  FMUL.FTZ R159, R159, R3.reuse ;  /* 0x000000039f9f7220 */ /* 0x080fe40000410000 */
[-C--:B------:R-:W-:Y:S01]  /*ba70*/  FMUL.FTZ R162, R162, R3.reuse ;  /* 0x00000003a2a27220 */ /* 0x080fe20000410000 */
[----:B-1----:R-:W-:Y:S01]  /*ba80*/  HMMA.16816.F32 R12, R4, R20, R144 ;  /* 0x00000014040c723c */ /* 0x002fe20000001890 */
[----:B------:R-:W-:-:S02]  /*ba90*/  FMUL.FTZ R163, R163, R3 ;  /* 0x00000003a3a37220 */ /* 0x000fc40000410000 */
[-C--:B------:R-:W-:Y:S02]  /*baa0*/  FMUL.FTZ R166, R166, R3.reuse ;  /* 0x00000003a6a67220 */ /* 0x080fe40000410000 */
[-C--:B------:R-:W-:Y:S02]  /*bab0*/  FMUL.FTZ R167, R167, R3.reuse ;  /* 0x00000003a7a77220 */ /* 0x080fe40000410000 */
[-C--:B------:R-:W-:Y:S01]  /*bac0*/  FMUL.FTZ R38, R38, R3.reuse ;  /* 0x0000000326267220 */ /* 0x080fe20000410000 */
[----:B------:R-:W-:Y:S01]  /*bad0*/  HMMA.16816.F32 R20, R4, R22, R148 ;  /* 0x000000160414723c */ /* 0x000fe20000001894 */
[-C--:B------:R-:W-:Y:S01]  /*bae0*/  FMUL.FTZ R39, R39, R3.reuse ;  /* 0x0000000327277220 */ /* 0x080fe20000410000 */
[----:B------:R-:W-:Y:S01]  /*baf0*/  MOV R146, R180 ;  /* 0x000000b400927202 */ /* 0x000fe20000000f00 */
[-C--:B------:R-:W-:Y:S01]  /*bb00*/  FMUL.FTZ R42, R42, R3.reuse ;  /* 0x000000032a2a7220 */ /* 0x080fe20000410000 */
[----:B------:R-:W-:Y:S01]  /*bb10*/  MOV R145, R178 ;  /* 0x000000b200917202 */ /* 0x000fe20000000f00 */
[----:B------:R-:W-:-:S02]  /*bb20*/  FMUL.FTZ R43, R43, R3 ;  /* 0x000000032b2b7220 */ /* 0x000fc40000410000 */
[-C--:B------:R-:W-:Y:S01]  /*bb30*/  FMUL.FTZ R46, R46, R3.reuse ;  /* 0x000000032e2e7220 */ /* 0x080fe20000410000 */
[C---:B--2---:R-:W-:Y:S01]  /*bb40*/  HMMA.16816.F32 R248, R4.reuse, R16, R152 ;  /* 0x0000001004f8723c */ /* 0x044fe20000001898 */
        /* <DEDUP_REMOVED lines=8> */
[----:B------:R-:W-:Y:S01]  /*bbd0*/  HMMA.16816.F32 R244, R4, R18, R156 ;  /* 0x0000001204f4723c */ /* 0x000fe2000000189c */
[----:B------:R-:W-:Y:S01]  /*bbe0*/  MOV R132, R13 ;  /* 0x0000000d00847202 */ /* 0x000fe20000000f00 */
[----:B------:R-:W1:Y:S01]  /*bbf0*/  LDSM.16.MT88.4 R16, [R202+0x1a000] ;  /* 0x01a00000ca10783b */ /* 0x000e620000004200 */
[----:B------:R-:W-:Y:S01]  /*bc00*/  MOV R31, R14 ;  /* 0x0000000e001f7202 */ /* 0x000fe20000000f00 */
[----:B------:R-:W-:Y:S01]  /*bc10*/  FMUL.FTZ R55, R55, R3 ;  /* 0x0000000337377220 */ /* 0x000fe20000410000 */
[----:B------:R-:W-:Y:S01]  /*bc20*/  MOV R30, R15 ;  /* 0x0000000f001e7202 */ /* 0x000fe20000000f00 */
[-C--:B------:R-:W-:Y:S01]  /*bc30*/  FMUL.FTZ R58, R58, R3.reuse ;  /* 0x000000033a3a7220 */ /* 0x080fe20000410000 */
[----:B------:R-:W2:Y:S01]  /*bc40*/  LDSM.16.MT88.4 R12, [R203+0x18000] ;  /* 0x01800000cb0c783b */ /* 0x000ea20000004200 */
        /* <DEDUP_REMOVED lines=8> */
[----:B------:R-:W3:Y:S01]  /*bcd0*/  LDSM.16.MT88.4 R20, [R201+0x1a000] ;  /* 0x01a00000c914783b */ /* 0x000ee20000004200 */
[----:B------:R-:W-:Y:S01]  /*bce0*/  MOV R9, R35 ;  /* 0x0000002300097202 */ /* 0x000fe20000000f00 */
[----:B------:R-:W-:-:S02]  /*bcf0*/  FMUL.FTZ R67, R67, R3 ;  /* 0x0000000343437220 */ /* 0x000fc40000410000 */
[-C--:B------:R-:W-:Y:S02]  /*bd00*/  FMUL.FTZ R70, R70, R3.reuse ;  /* 0x0000000346467220 */ /* 0x080fe40000410000 */
[-C--:B------:R-:W-:Y:S02]  /*bd10*/  FMUL.FTZ R71, R71, R3.reuse ;  /* 0x0000000347477220 */ /* 0x080fe40000410000 */
[-C--:B------:R-:W-:Y:S02]  /*bd20*/  FMUL.FTZ R74, R74, R3.reuse ;  /* 0x000000034a4a7220 */ /* 0x080fe40000410000 */
[-C--:B------:R-:W-:Y:S02]  /*bd30*/  FMUL.FTZ R75, R75, R3.reuse ;  /* 0x000000034b4b7220 */ /* 0x080fe40000410000 */
[----:B------:R-:W-:Y:S02]  /*bd40*/  IMAD.MOV.U32 R147, RZ, RZ, R181 ;  /* 0x000000ffff937224 */ /* 0x000fe400078e00b5 */
[----:B------:R-:W-:-:S02]  /*bd50*/  FMUL.FTZ R78, R78, R3 ;  /* 0x000000034e4e7220 */ /* 0x000fc40000410000 */
[-C--:B------:R-:W-:Y:S02]  /*bd60*/  FMUL.FTZ R79, R79, R3.reuse ;  /* 0x000000034f4f7220 */ /* 0x080fe40000410000 */
[-C--:B------:R-:W-:Y:S02]  /*bd70*/  FMUL.FTZ R82, R82, R3.reuse ;  /* 0x0000000352527220 */ /* 0x080fe40000410000 */
[-C--:B------:R-:W-:Y:S02]  /*bd80*/  FMUL.FTZ R83, R83, R3.reuse ;  /* 0x0000000353537220 */ /* 0x080fe40000410000 */
[-C--:B------:R-:W-:Y:S02]  /*bd90*/  FMUL.FTZ R94, R94, R3.reuse ;  /* 0x000000035e5e7220 */ /* 0x080fe40000410000 */
[-C--:B------:R-:W-:Y:S01]  /*bda0*/  FMUL.FTZ R95, R95, R3.reuse ;  /* 0x000000035f5f7220 */ /* 0x080fe20000410000 */
[----:B-1----:R-:W-:Y:S01]  /*bdb0*/  HMMA.16816.F32 R240, R4, R16, R44 ;  /* 0x0000001004f0723c */ /* 0x002fe2000000182c */
[----:B------:R-:W-:-:S02]  /*bdc0*/  FMUL.FTZ R98, R98, R3 ;  /* 0x0000000362627220 */ /* 0x000fc40000410000 */
[-C--:B------:R-:W-:Y:S02]  /*bdd0*/  FMUL.FTZ R99, R99, R3.reuse ;  /* 0x0000000363637220 */ /* 0x080fe40000410000 */
[----:B------:R-:W-:Y:S02]  /*bde0*/  FMUL.FTZ R102, R102, R3 ;  /* 0x0000000366667220 */ /* 0x000fe40000410000 */
[----:B------:R-:W-:Y:S01]  /*bdf0*/  MOV R44, R198 ;  /* 0x000000c6002c7202 */ /* 0x000fe20000000f00 */
[----:B--2---:R-:W-:Y:S01]  /*be00*/  HMMA.16816.F32 R160, R4, R12, R160 ;  /* 0x0000000c04a0723c */ /* 0x004fe200000018a0 */
[----:B------:R-:W-:Y:S01]  /*be10*/  MOV R47, R187 ;  /* 0x000000bb002f7202 */ /* 0x000fe20000000f00 */
[-C--:B------:R-:W-:Y:S01]  /*be20*/  FMUL.FTZ R103, R103, R3.reuse ;  /* 0x0000000367677220 */ /* 0x080fe20000410000 */
[----:B------:R-:W-:Y:S01]  /*be30*/  MOV R46, R186 ;  /* 0x000000ba002e7202 */ /* 0x000fe20000000f00 */
[-C--:B------:R-:W-:Y:S01]  /*be40*/  FMUL.FTZ R106, R106, R3.reuse ;  /* 0x000000036a6a7220 */ /* 0x080fe20000410000 */
[----:B------:R-:W-:Y:S01]  /*be50*/  MOV R45, R190 ;  /* 0x000000be002d7202 */ /* 0x000fe20000000f00 */
[----:B------:R-:W-:-:S02]  /*be60*/  FMUL.FTZ R107, R107, R3 ;  /* 0x000000036b6b7220 */ /* 0x000fc40000410000 */
[C---:B------:R-:W-:Y:S01]  /*be70*/  HMMA.16816.F32 R236, R4.reuse, R14, R164 ;  /* 0x0000000e04ec723c */ /* 0x040fe200000018a4 */
[----:B------:R-:W1:Y:S01]  /*be80*/  LDSM.16.MT88.4 R12, [R204+0x1a000] ;  /* 0x01a00000cc0c783b */ /* 0x000e620000004200 */
[-C--:B------:R-:W-:Y:S02]  /*be90*/  FMUL.FTZ R86, R86, R3.reuse ;  /* 0x0000000356567220 */ /* 0x080fe40000410000 */
[-C--:B------:R-:W-:Y:S02]  /*bea0*/  FMUL.FTZ R87, R87, R3.reuse ;  /* 0x0000000357577220 */ /* 0x080fe40000410000 */
[-C--:B------:R-:W-:Y:S02]  /*beb0*/  FMUL.FTZ R90, R90, R3.reuse ;  /* 0x000000035a5a7220 */ /* 0x080fe40000410000 */
[----:B---3--:R-:W-:Y:S01]  /*bec0*/  HMMA.16816.F32 R32, R4, R20, R36 ;  /* 0x000000140420723c */ /* 0x008fe20000001824 */
[-C--:B------:R-:W-:Y:S02]  /*bed0*/  FMUL.FTZ R91, R91, R3.reuse ;  /* 0x000000035b5b7220 */ /* 0x080fe40000410000 */
[----:B------:R-:W-:-:S02]  /*bee0*/  FMUL.FTZ R118, R118, R3 ;  /* 0x0000000376767220 */ /* 0x000fc40000410000 */
[----:B------:R-:W-:Y:S02]  /*bef0*/  FMUL.FTZ R119, R119, R3 ;  /* 0x0000000377777220 */ /* 0x000fe40000410000 */
        /* <DEDUP_REMOVED lines=27> */
[----:B------:R-:W-:Y:S02]  /*c0b0*/  FMUL.FTZ R131, R131, R3 ;  /* 0x0000000383837220 */ /* 0x000fe40000410000 */
[-C--:B------:R-:W-:Y:S02]  /*c0c0*/  FMUL.FTZ R108, R108, R8.reuse ;  /* 0x000000086c6c7220 */ /* 0x080fe40000410000 */
[----:B------:R-:W-:Y:S01]  /*c0d0*/  MOV R55, R9 ;  /* 0x0000000900377202 */ /* 0x000fe20000000f00 */
[C---:B------:R-:W-:Y:S01]  /*c0e0*/  HMMA.16816.F32 R184, R4.reuse, R14, R56 ;  /* 0x0000000e04b8723c */ /* 0x040fe20000001838 */
[----:B------:R-:W1:Y:S01]  /*c0f0*/  LDSM.16.MT88.4 R12, [R202+0x1c000] ;  /* 0x01c00000ca0c783b */ /* 0x000e620000004200 */
[----:B------:R-:W-:Y:S01]  /*c100*/  FFMA.FTZ R9, R172, c[0x0][0x23c], -R2 ;  /* 0x00008f00ac097a23 */ /* 0x000fe20000010802 */
        /* <DEDUP_REMOVED lines=8> */
[----:B--2---:R-:W-:Y:S01]  /*c190*/  HMMA.16816.F32 R180, R4, R20, R60 ;  /* 0x0000001404b4723c */ /* 0x004fe2000000183c */
[----:B------:R-:W-:Y:S01]  /*c1a0*/  MOV R59, R177 ;  /* 0x000000b1003b7202 */ /* 0x000fe20000000f00 */
[----:B------:R-:W-:Y:S01]  /*c1b0*/  FMUL.FTZ R113, R113, R8 ;  /* 0x0000000871717220 */ /* 0x000fe20000410000 */
[----:B------:R-:W-:Y:S01]  /*c1c0*/  MOV R56, R176 ;  /* 0x000000b000387202 */ /* 0x000fe20000000f00 */
[----:B------:R-:W-:-:S02]  /*c1d0*/  FMUL.FTZ R114, R114, R3 ;  /* 0x0000000372727220 */ /* 0x000fc40000410000 */
[----:B------:R-:W-:Y:S01]  /*c1e0*/  FMUL.FTZ R115, R115, R3 ;  /* 0x0000000373737220 */ /* 0x000fe20000410000 */
[----:B------:R-:W-:Y:S01]  /*c1f0*/  MOV R60, R179 ;  /* 0x000000b3003c7202 */ /* 0x000fe20000000f00 */
[----:B---3--:R-:W-:Y:S01]  /*c200*/  HMMA.16816.F32 R164, R4, R16, R68 ;  /* 0x0000001004a4723c */ /* 0x008fe20000001844 */
[----:B------:R-:W-:Y:S02]  /*c210*/  IMAD.MOV.U32 R52, RZ, RZ, R26 ;  /* 0x000000ffff347224 */ /* 0x000fe400078e001a */
[----:B------:R-:W-:-:S04]  /*c220*/  FFMA.FTZ R10, R10, c[0x0][0x23c], -R0 ;  /* 0x00008f000a0a7a23 */ /* 0x000fc80000010800 */
[----:B------:R-:W-:Y:S01]  /*c230*/  MOV R71, R141 ;  /* 0x0000008d00477202 */ /* 0x000fe20000000f00 */
[C---:B------:R-:W-:Y:S01]  /*c240*/  HMMA.16816.F32 R176, R4.reuse, R22, R64 ;  /* 0x0000001604b0723c */ /* 0x040fe20000001840 */
[----:B------:R-:W-:Y:S01]  /*c250*/  MOV R70, R142 ;  /* 0x0000008e00467202 */ /* 0x000fe20000000f00 */
[----:B------:R-:W2:Y:S01]  /*c260*/  LDSM.16.MT88.4 R20, [R204+0x1c000] ;  /* 0x01c00000cc14783b */ /* 0x000ea20000004200 */
[----:B------:R-:W-:Y:S02]  /*c270*/  MOV R69, R143 ;  /* 0x0000008f00457202 */ /* 0x000fe40000000f00 */
[----:B------:R-:W-:Y:S02]  /*c280*/  MOV R68, R134 ;  /* 0x0000008600447202 */ /* 0x000fe40000000f00 */
[----:B------:R-:W-:Y:S02]  /*c290*/  MOV R64, R140 ;  /* 0x0000008c00407202 */ /* 0x000fe40000000f00 */
[----:B------:R-:W-:Y:S01]  /*c2a0*/  HMMA.16816.F32 R140, R4, R18, R72 ;  /* 0x00000012048c723c */ /* 0x000fe20000001848 */
[----:B------:R-:W3:Y:S01]  /*c2b0*/  LDSM.16.MT88.4 R16, [R203+0x1c000] ;  /* 0x01c00000cb10783b */ /* 0x000ee20000004200 */
[----:B------:R-:W-:-:S02]  /*c2c0*/  MOV R67, R145 ;  /* 0x0000009100437202 */ /* 0x000fc40000000f00 */
[----:B------:R-:W-:Y:S02]  /*c2d0*/  MOV R66, R146 ;  /* 0x0000009200427202 */ /* 0x000fe40000000f00 */
[----:B------:R-:W-:Y:S02]  /*c2e0*/  MOV R65, R147 ;  /* 0x0000009300417202 */ /* 0x000fe40000000f00 */
[----:B-1----:R-:W-:Y:S01]  /*c2f0*/  HMMA.16816.F32 R156, R4, R12, R76 ;  /* 0x0000000c049c723c */ /* 0x002fe2000000184c */
[----:B------:R-:W-:Y:S02]  /*c300*/  MOV R75, R135 ;  /* 0x00000087004b7202 */ /* 0x000fe40000000f00 */
[----:B------:R-:W-:Y:S02]  /*c310*/  MOV R72, R27 ;  /* 0x0000001b00487202 */ /* 0x000fe40000000f00 */
[----:B------:R-:W-:Y:S01]  /*c320*/  LDSM.16.MT88.4 R24, [R201+0x18800] ;  /* 0x01880000c918783b */ /* 0x000fe20000004200 */
[----:B------:R-:W-:-:S02]  /*c330*/  MOV R74, R29 ;  /* 0x0000001d004a7202 */ /* 0x000fc40000000f00 */
[----:B------:R-:W-:Y:S01]  /*c340*/  HMMA.16816.F32 R152, R4, R14, R80 ;  /* 0x0000000e0498723c */ /* 0x000fe20000001850 */
[----:B------:R-:W1:Y:S01]  /*c350*/  LDSM.16.MT88.4 R12, [R201+0x1e000] ;  /* 0x01e00000c90c783b */ /* 0x000e620000004200 */
[----:B------:R4:W-:Y:S01]  /*c360*/  MUFU.EX2 R82, R9 ;  /* 0x0000000900527308 */ /* 0x0009e20000000800 */
[----:B------:R-:W-:Y:S02]  /*c370*/  MOV R73, R28 ;  /* 0x0000001c00497202 */ /* 0x000fe40000000f00 */
[----:B------:R-:W-:Y:S01]  /*c380*/  LDSM.16.MT88.4 R28, [R201+0x1a800] ;  /* 0x01a80000c91c783b */ /* 0x000fe20000004200 */
[----:B------:R-:W-:Y:S02]  /*c390*/  MOV R76, R69 ;  /* 0x00000045004c7202 */ /* 0x000fe40000000f00 */
[----:B------:R-:W-:Y:S02]  /*c3a0*/  MOV R81, R68 ;  /* 0x0000004400517202 */ /* 0x000fe40000000f00 */
[----:B------:R-:W-:-:S02]  /*c3b0*/  MOV R77, R70 ;  /* 0x00000046004d7202 */ /* 0x000fc40000000f00 */
[----:B------:R-:W-:Y:S02]  /*c3c0*/  MOV R78, R71 ;  /* 0x00000047004e7202 */ /* 0x000fe40000000f00 */
[----:B------:R-:W-:Y:S02]  /*c3d0*/  MOV R68, R56 ;  /* 0x0000003800447202 */ /* 0x000fe40000000f00 */
[----:B------:R-:W-:Y:S01]  /*c3e0*/  MOV R69, R57 ;  /* 0x0000003900457202 */ /* 0x000fe20000000f00 */
[----:B--2---:R-:W-:Y:S01]  /*c3f0*/  HMMA.16816.F32 R148, R4, R20, R84 ;  /* 0x000000140494723c */ /* 0x004fe20000001854 */
[----:B----4-:R-:W-:Y:S01]  /*c400*/  FFMA.FTZ R9, R171, c[0x0][0x23c], -R2 ;  /* 0x00008f00ab097a23 */ /* 0x010fe20000010802 */
[----:B------:R-:W-:Y:S02]  /*c410*/  MOV R70, R58 ;  /* 0x0000003a00467202 */ /* 0x000fe40000000f00 */
[----:B------:R-:W-:Y:S01]  /*c420*/  MOV R71, R59 ;  /* 0x0000003b00477202 */ /* 0x000fe20000000f00 */
[----:B------:R2:W-:Y:S01]  /*c430*/  MUFU.EX2 R63, R9 ;  /* 0x00000009003f7308 */ /* 0x0005e20000000800 */
[----:B------:R-:W-:-:S02]  /*c440*/  MOV R80, R75 ;  /* 0x0000004b00507202 */ /* 0x000fc40000000f00 */
[C---:B---3--:R-:W-:Y:S01]  /*c450*/  HMMA.16816.F32 R132, R4.reuse, R16, R92 ;  /* 0x000000100484723c */ /* 0x048fe2000000185c */
[----:B------:R-:W-:Y:S02]  /*c460*/  MOV R75, R60 ;  /* 0x0000003c004b7202 */ /* 0x000fe40000000f00 */
[----:B------:R-:W-:Y:S02]  /*c470*/  MOV R85, R72 ;  /* 0x0000004800557202 */ /* 0x000fe40000000f00 */
[----:B------:R-:W-:Y:S02]  /*c480*/  MOV R87, R74 ;  /* 0x0000004a00577202 */ /* 0x000fe40000000f00 */
[----:B------:R-:W-:Y:S01]  /*c490*/  MOV R86, R73 ;  /* 0x0000004900567202 */ /* 0x000fe20000000f00 */
[----:B------:R-:W-:Y:S01]  /*c4a0*/  HMMA.16816.F32 R96, R4, R18, R96 ;  /* 0x000000120460723c */ /* 0x000fe20000001860 */
[----:B------:R-:W3:Y:S01]  /*c4b0*/  LDSM.16.MT88.4 R16, [R204+0x1e000] ;  /* 0x01e00000cc10783b */ /* 0x000ee20000004200 */
[----:B------:R-:W-:-:S02]  /*c4c0*/  MOV R72, R65 ;  /* 0x0000004100487202 */ /* 0x000fc40000000f00 */
[----:B------:R-:W-:Y:S01]  /*c4d0*/  MOV R74, R67 ;  /* 0x00000043004a7202 */ /* 0x000fe20000000f00 */
[----:B--2---:R-:W-:Y:S01]  /*c4e0*/  FFMA.FTZ R9, R173, c[0x0][0x23c], -R2 ;  /* 0x00008f00ad097a23 */ /* 0x004fe20000010802 */
[----:B------:R-:W-:Y:S01]  /*c4f0*/  MOV R79, R64 ;  /* 0x00000040004f7202 */ /* 0x000fe20000000f00 */
[----:B------:R-:W-:Y:S01]  /*c500*/  IMAD.MOV.U32 R67, RZ, RZ, R47 ;  /* 0x000000ffff437224 */ /* 0x000fe200078e002f */
[----:B-1----:R-:W-:Y:S01]  /*c510*/  HMMA.16816.F32 R100, R4, R12, R100 ;  /* 0x0000000c0464723c */ /* 0x002fe20000001864 */
[----:B------:R1:W-:Y:S01]  /*c520*/  MUFU.EX2 R61, R9 ;  /* 0x00000009003d7308 */ /* 0x0003e20000000800 */
[----:B------:R-:W-:Y:S02]  /*c530*/  MOV R73, R66 ;  /* 0x0000004200497202 */ /* 0x000fe40000000f00 */
[----:B------:R-:W-:Y:S02]  /*c540*/  MOV R65, R45 ;  /* 0x0000002d00417202 */ /* 0x000fe40000000f00 */
[----:B------:R-:W-:-:S02]  /*c550*/  MOV R64, R44 ;  /* 0x0000002c00407202 */ /* 0x000fc40000000f00 */
[C---:B------:R-:W-:Y:S01]  /*c560*/  HMMA.16816.F32 R104, R4.reuse, R14, R104 ;  /* 0x0000000e0468723c */ /* 0x040fe20000001868 */
[----:B------:R-:W2:Y:S01]  /*c570*/  LDSM.16.MT88.4 R12, [R203+0x1e000] ;  /* 0x01e00000cb0c783b */ /* 0x000ea20000004200 */
[----:B------:R-:W-:Y:S02]  /*c580*/  MOV R66, R46 ;  /* 0x0000002e00427202 */ /* 0x000fe40000000f00 */
[----:B------:R-:W-:Y:S02]  /*c590*/  MOV R92, R85 ;  /* 0x00000055005c7202 */ /* 0x000fe40000000f00 */
[----:B------:R-:W-:Y:S02]  /*c5a0*/  MOV R93, R86 ;  /* 0x00000056005d7202 */ /* 0x000fe40000000f00 */
[----:B------:R-:W-:Y:S01]  /*c5b0*/  HMMA.16816.F32 R144, R4, R22, R88 ;  /* 0x000000160490723c */ /* 0x000fe20000001858 */
[----:B------:R-:W4:Y:S01]  /*c5c0*/  LDSM.16.MT88.4 R20, [R202+0x1e000] ;  /* 0x01e00000ca14783b */ /* 0x000f220000004200 */
[----:B-1----:R-:W-:Y:S01]  /*c5d0*/  FFMA.FTZ R9, R169, c[0x0][0x23c], -R2 ;  /* 0x00008f00a9097a23 */ /* 0x002fe20000010802 */
[----:B------:R-:W-:-:S02]  /*c5e0*/  MOV R94, R87 ;  /* 0x00000057005e7202 */ /* 0x000fc40000000f00 */
[----:B------:R-:W-:Y:S01]  /*c5f0*/  MOV R85, R68 ;  /* 0x0000004400557202 */ /* 0x000fe20000000f00 */
[----:B------:R1:W-:Y:S01]  /*c600*/  MUFU.EX2 R90, R9 ;  /* 0x00000009005a7308 */ /* 0x0003e20000000800 */
[----:B------:R-:W-:Y:S02]  /*c610*/  MOV R86, R69 ;  /* 0x0000004500567202 */ /* 0x000fe40000000f00 */
[----:B------:R-:W-:Y:S02]  /*c620*/  MOV R87, R70 ;  /* 0x0000004600577202 */ /* 0x000fe40000000f00 */
[----:B------:R-:W-:Y:S02]  /*c630*/  MOV R95, R80 ;  /* 0x00000050005f7202 */ /* 0x000fe40000000f00 */
[----:B------:R-:W-:Y:S02]  /*c640*/  MOV R91, R77 ;  /* 0x0000004d005b7202 */ /* 0x000fe40000000f00 */
[----:B------:R-:W-:Y:S01]  /*c650*/  MOV R88, R81 ;  /* 0x0000005100587202 */ /* 0x000fe20000000f00 */
[----:B---3--:R-:W-:Y:S01]  /*c660*/  HMMA.16816.F32 R116, R4, R16, R116 ;  /* 0x000000100474723c */ /* 0x008fe20000001874 */
[----:B------:R-:W-:-:S02]  /*c670*/  MOV R80, R78 ;  /* 0x0000004e00507202 */ /* 0x000fc40000000f00 */
[----:B------:R-:W-:Y:S01]  /*c680*/  MOV R81, R79 ;  /* 0x0000004f00517202 */ /* 0x000fe20000000f00 */
[----:B-1----:R-:W-:-:S04]  /*c690*/  FFMA.FTZ R9, R174, c[0x0][0x23c], -R0 ;  /* 0x00008f00ae097a23 */ /* 0x002fc80000010800 */
[C---:B------:R-:W-:Y:S01]  /*c6a0*/  HMMA.16816.F32 R120, R4.reuse, R18, R120 ;  /* 0x000000120478723c */ /* 0x040fe20000001878 */
[----:B------:R-:W1:Y:S01]  /*c6b0*/  LDSM.16.MT88.4 R16, [R204+0x18800] ;  /* 0x01880000cc10783b */ /* 0x000e620000004200 */
[----:B------:R3:W-:Y:S06]  /*c6c0*/  MUFU.EX2 R84, R9 ;  /* 0x0000000900547308 */ /* 0x0007ec0000000800 */
[C---:B--2---:R-:W-:Y:S08]  /*c6d0*/  HMMA.16816.F32 R124, R4.reuse, R12, R124 ;  /* 0x0000000c047c723c */ /* 0x044ff0000000187c */
[----:B------:R-:W-:Y:S01]  /*c6e0*/  HMMA.16816.F32 R40, R4, R14, R128 ;  /* 0x0000000e0428723c */ /* 0x000fe20000001880 */
[----:B------:R-:W2:Y:S01]  /*c6f0*/  LDSM.16.MT88.4 R12, [R203+0x18800] ;  /* 0x01880000cb0c783b */ /* 0x000ea20000004200 */
[----:B---3--:R-:W-:-:S04]  /*c700*/  FFMA.FTZ R9, R175, c[0x0][0x23c], -R0 ;  /* 0x00008f00af097a23 */ /* 0x008fc80000010800 */
[----:B------:R3:W5:Y:S02]  /*c710*/  MUFU.EX2 R62, R9 ;  /* 0x00000009003e7308 */ /* 0x0007640000000800 */
[C---:B----4-:R-:W-:Y:S08]  /*c720*/  HMMA.16816.F32 R108, R4.reuse, R20, R108 ;  /* 0x00000014046c723c */ /* 0x050ff0000000186c */
[----:B------:R-:W-:Y:S01]  /*c730*/  HMMA.16816.F32 R112, R4, R22, R112 ;  /* 0x000000160470723c */ /* 0x000fe20000001870 */
[----:B------:R-:W4:Y:S01]  /*c740*/  LDSM.16.MT88.4 R20, [R202+0x18800] ;  /* 0x01880000ca14783b */ /* 0x000f220000004200 */
[----:B---3--:R-:W-:-:S05]  /*c750*/  MOV R9, R91 ;  /* 0x0000005b00097202 */ /* 0x008fca0000000f00 */
[----:B------:R-:W-:Y:S01]  /*c760*/  FFMA.FTZ R4, R170, c[0x0][0x23c], -R0 ;  /* 0x00008f00aa047a23 */ /* 0x000fe20000010800 */
[----:B-----5:R-:W-:Y:S02]  /*c770*/  F2FP.PACK_AB R5, R62, R84 ;  /* 0x000000543e05723e */ /* 0x020fe400000000ff */
[----:B------:R-:W-:Y:S01]  /*c780*/  F2FP.PACK_AB R6, R90, R61 ;  /* 0x0000003d5a06723e */ /* 0x000fe200000000ff */
[----:B------:R3:W-:Y:S01]  /*c790*/  MUFU.EX2 R89, R4 ;  /* 0x0000000400597308 */ /* 0x0007e20000000800 */
[----:B------:R-:W-:Y:S02]  /*c7a0*/  FFMA.FTZ R9, R9, c[0x0][0x23c], -R2 ;  /* 0x00008f0009097a23 */ /* 0x000fe40000010802 */
[----:B---3--:R-:W-:-:S05]  /*c7b0*/  FFMA.FTZ R4, R168, c[0x0][0x23c], -R0 ;  /* 0x00008f00a8047a23 */ /* 0x008fca0000010800 */
[----:B------:R3:W5:Y:S02]  /*c7c0*/  MUFU.EX2 R83, R4 ;  /* 0x0000000400537308 */ /* 0x0007640000000800 */
[----:B---3--:R-:W-:Y:S02]  /*c7d0*/  F2FP.PACK_AB R4, R63, R82 ;  /* 0x000000523f04723e */ /* 0x008fe400000000ff */
[----:B-----5:R-:W-:-:S07]  /*c7e0*/  F2FP.PACK_AB R7, R83, R89 ;  /* 0x000000595307723e */ /* 0x020fce00000000ff */
[C---:B-1----:R-:W-:Y:S07]  /*c7f0*/  HMMA.16816.F32 R56, R4.reuse, R18, R244 ;  /* 0x000000120438723c */ /* 0x042fee00000018f4 */
[----:B------:R-:W-:Y:S01]  /*c800*/  MOV R246, R61 ;  /* 0x0000003d00f67202 */ /* 0x000fe20000000f00 */
[----:B--2---:R-:W-:Y:S01]  /*c810*/  HMMA.16816.F32 R160, R4, R12, R160 ;  /* 0x0000000c04a0723c */ /* 0x004fe200000018a0 */
[----:B------:R-:W-:Y:S02]  /*c820*/  MOV R245, R62 ;  /* 0x0000003e00f57202 */ /* 0x000fe40000000f00 */
[----:B------:R-:W-:-:S02]  /*c830*/  MOV R244, R63 ;  /* 0x0000003f00f47202 */ /* 0x000fc40000000f00 */
[----:B------:R-:W-:-:S03]  /*c840*/  MOV R247, R89 ;  /* 0x0000005900f77202 */ /* 0x000fc60000000f00 */
[C---:B------:R-:W-:Y:S01]  /*c850*/  HMMA.16816.F32 R60, R4.reuse, R14, R236 ;  /* 0x0000000e043c723c */ /* 0x040fe200000018ec */
[----:B------:R-:W1:Y:S06]  /*c860*/  LDSM.16.MT88.4 R12, [R201+0x1c800] ;  /* 0x01c80000c90c783b */ /* 0x000e6c0000004200 */
[----:B------:R-:W-:Y:S01]  /*c870*/  MOV R239, R84 ;  /* 0x0000005400ef7202 */ /* 0x000fe20000000f00 */
[----:B----4-:R-:W-:Y:S01]  /*c880*/  HMMA.16816.F32 R44, R4, R22, R36 ;  /* 0x00000016042c723c */ /* 0x010fe20000001824 */
[----:B------:R-:W-:Y:S02]  /*c890*/  MOV R238, R82 ;  /* 0x0000005200ee7202 */ /* 0x000fe40000000f00 */
[----:B------:R-:W-:-:S02]  /*c8a0*/  MOV R82, R72 ;  /* 0x0000004800527202 */ /* 0x000fc40000000f00 */
[----:B------:R-:W-:Y:S02]  /*c8b0*/  MOV R237, R74 ;  /* 0x0000004a00ed7202 */ /* 0x000fe40000000f00 */
[----:B------:R-:W-:Y:S01]  /*c8c0*/  MOV R84, R75 ;  /* 0x0000004b00547202 */ /* 0x000fe20000000f00 */
[C---:B------:R-:W-:Y:S01]  /*c8d0*/  HMMA.16816.F32 R136, R4.reuse, R24, R136 ;  /* 0x000000180488723c */ /* 0x040fe20000001888 */
[----:B------:R-:W-:Y:S02]  /*c8e0*/  MOV R236, R71 ;  /* 0x0000004700ec7202 */ /* 0x000fe40000000f00 */
[----:B------:R-:W-:Y:S02]  /*c8f0*/  MOV R72, R64 ;  /* 0x0000004000487202 */ /* 0x000fe40000000f00 */
[----:B------:R-:W-:Y:S02]  /*c900*/  MOV R74, R66 ;  /* 0x00000042004a7202 */ /* 0x000fe40000000f00 */
[----:B------:R-:W-:Y:S01]  /*c910*/  MOV R75, R67 ;  /* 0x00000043004b7202 */ /* 0x000fe20000000f00 */
[C---:B------:R-:W-:Y:S01]  /*c920*/  HMMA.16816.F32 R52, R4.reuse, R26, R52 ;  /* 0x0000001a0434723c */ /* 0x040fe20000001834 */
[----:B------:R-:W2:Y:S07]  /*c930*/  LDSM.16.MT88.4 R24, [R202+0x1a800] ;  /* 0x01a80000ca18783b */ /* 0x000eae0000004200 */
[C---:B------:R-:W-:Y:S01]  /*c940*/  HMMA.16816.F32 R36, R4.reuse, R16, R248 ;  /* 0x000000100424723c */ /* 0x040fe200000018f8 */
[----:B------:R-:W-:Y:S06]  /*c950*/  LDSM.16.MT88.4 R16, [R203+0x1a800] ;  /* 0x01a80000cb10783b */ /* 0x000fec0000004200 */
[----:B------:R-:W-:Y:S01]  /*c960*/  MOV R251, R73 ;  /* 0x0000004900fb7202 */ /* 0x000fe20000000f00 */
[----:B------:R-:W-:Y:S01]  /*c970*/  IMAD.MOV.U32 R73, RZ, RZ, R65 ;  /* 0x000000ffff497224 */ /* 0x000fe200078e0041 */
[----:B------:R-:W-:Y:S01]  /*c980*/  HMMA.16816.F32 R68, R4, R30, R192 ;  /* 0x0000001e0444723c */ /* 0x000fe200000018c0 */
[----:B------:R-:W-:-:S02]  /*c990*/  MOV R250, R76 ;  /* 0x0000004c00fa7202 */ /* 0x000fc40000000f00 */
[----:B------:R-:W-:Y:S02]  /*c9a0*/  MOV R249, R83 ;  /* 0x0000005300f97202 */ /* 0x000fe40000000f00 */
[----:B------:R-:W-:Y:S02]  /*c9b0*/  MOV R248, R90 ;  /* 0x0000005a00f87202 */ /* 0x000fe40000000f00 */
[----:B------:R-:W-:Y:S01]  /*c9c0*/  MOV R193, R80 ;  /* 0x0000005000c17202 */ /* 0x000fe20000000f00 */
[----:B------:R-:W-:Y:S01]  /*c9d0*/  HMMA.16816.F32 R64, R4, R28, R32 ;  /* 0x0000001c0440723c */ /* 0x000fe20000001820 */
[----:B------:R-:W3:Y:S01]  /*c9e0*/  LDSM.16.MT88.4 R28, [R202+0x1c800] ;  /* 0x01c80000ca1c783b */ /* 0x000ee20000004200 */
[----:B------:R-:W-:Y:S02]  /*c9f0*/  MOV R192, R81 ;  /* 0x0000005100c07202 */ /* 0x000fe40000000f00 */
[----:B------:R-:W-:Y:S01]  /*ca00*/  MOV R195, R82 ;  /* 0x0000005200c37202 */ /* 0x000fe20000000f00 */
[----:B------:R-:W-:Y:S01]  /*ca10*/  LDSM.16.MT88.4 R32, [R204+0x1c800] ;  /* 0x01c80000cc20783b */ /* 0x000fe20000004200 */
[----:B------:R-:W-:-:S02]  /*ca20*/  MOV R194, R88 ;  /* 0x0000005800c27202 */ /* 0x000fc40000000f00 */
[C---:B------:R-:W-:Y:S01]  /*ca30*/  HMMA.16816.F32 R48, R4.reuse, R20, R48 ;  /* 0x000000140430723c */ /* 0x040fe20000001830 */
[----:B------:R-:W4:Y:S07]  /*ca40*/  LDSM.16.MT88.4 R20, [R204+0x1a800] ;  /* 0x01a80000cc14783b */ /* 0x000f2e0000004200 */
        /* <DEDUP_REMOVED lines=8> */
[----:B------:R-:W-:-:S02]  /*cad0*/  MOV R242, R93 ;  /* 0x0000005d00f27202 */ /* 0x000fc40000000f00 */
[----:B------:R-:W-:Y:S02]  /*cae0*/  MOV R243, R92 ;  /* 0x0000005c00f37202 */ /* 0x000fe40000000f00 */
[----:B------:R-:W-:Y:S01]  /*caf0*/  MOV R196, R84 ;  /* 0x0000005400c47202 */ /* 0x000fe20000000f00 */
[C---:B---3--:R-:W-:Y:S01]  /*cb00*/  HMMA.16816.F32 R164, R4.reuse, R28, R156 ;  /* 0x0000001c04a4723c */ /* 0x048fe2000000189c */
[----:B------:R-:W-:Y:S02]  /*cb10*/  MOV R199, R87 ;  /* 0x0000005700c77202 */ /* 0x000fe40000000f00 */
[----:B------:R-:W-:Y:S02]  /*cb20*/  MOV R197, R85 ;  /* 0x0000005500c57202 */ /* 0x000fe40000000f00 */
[----:B------:R-:W-:Y:S02]  /*cb30*/  MOV R198, R86 ;  /* 0x0000005600c67202 */ /* 0x000fe40000000f00 */
[----:B------:R-:W-:Y:S01]  /*cb40*/  MOV R28, R196 ;  /* 0x000000c4001c7202 */ /* 0x000fe20000000f00 */
[----:B------:R-:W-:Y:S01]  /*cb50*/  HMMA.16816.F32 R156, R4, R30, R152 ;  /* 0x0000001e049c723c */ /* 0x000fe20000001898 */
[----:B------:R-:W-:-:S06]  /*cb60*/  MOV R196, R199 ;  /* 0x000000c700c47202 */ /* 0x000fcc0000000f00 */
[----:B------:R-:W-:Y:S01]  /*cb70*/  MOV R30, R240 ;  /* 0x000000f0001e7202 */ /* 0x000fe20000000f00 */
[C---:B----4-:R-:W-:Y:S01]  /*cb80*/  HMMA.16816.F32 R84, R4.reuse, R20, R188 ;  /* 0x000000140454723c */ /* 0x050fe200000018bc */
[----:B------:R-:W-:Y:S01]  /*cb90*/  MOV R240, R241 ;  /* 0x000000f100f07202 */ /* 0x000fe20000000f00 */
[----:B------:R-:W-:Y:S01]  /*cba0*/  IMAD.MOV.U32 R31, RZ, RZ, R197 ;  /* 0x000000ffff1f7224 */ /* 0x000fe200078e00c5 */
[----:B------:R-:W-:Y:S02]  /*cbb0*/  MOV R241, R242 ;  /* 0x000000f200f17202 */ /* 0x000fe40000000f00 */
[----:B------:R-:W-:Y:S02]  /*cbc0*/  MOV R242, R243 ;  /* 0x000000f300f27202 */ /* 0x000fe40000000f00 */
[----:B------:R-:W-:Y:S01]  /*cbd0*/  MOV R243, R236 ;  /* 0x000000ec00f37202 */ /* 0x000fe20000000f00 */
[----:B------:R-:W-:Y:S01]  /*cbe0*/  HMMA.16816.F32 R92, R4, R16, R180 ;  /* 0x00000010045c723c */ /* 0x000fe200000018b4 */
[----:B------:R2:W-:Y:S01]  /*cbf0*/  MUFU.EX2 R236, R9 ;  /* 0x0000000900ec7308 */ /* 0x0005e20000000800 */
[----:B------:R-:W-:-:S02]  /*cc00*/  MOV R189, R72 ;  /* 0x0000004800bd7202 */ /* 0x000fc40000000f00 */
[----:B------:R-:W-:Y:S02]  /*cc10*/  MOV R191, R73 ;  /* 0x0000004900bf7202 */ /* 0x000fe40000000f00 */
[----:B------:R-:W-:Y:S02]  /*cc20*/  MOV R188, R74 ;  /* 0x0000004a00bc7202 */ /* 0x000fe40000000f00 */
[----:B------:R-:W-:Y:S01]  /*cc30*/  MOV R190, R75 ;  /* 0x0000004b00be7202 */ /* 0x000fe20000000f00 */
[----:B------:R-:W-:Y:S03]  /*cc40*/  HMMA.16816.F32 R152, R4, R32, R148 ;  /* 0x000000200498723c */ /* 0x000fe60000001894 */
[----:B------:R-:W-:Y:S02]  /*cc50*/  MOV R29, R190 ;  /* 0x000000be001d7202 */ /* 0x000fe40000000f00 */
[----:B------:R-:W-:-:S02]  /*cc60*/  MOV R190, R198 ;  /* 0x000000c600be7202 */ /* 0x000fc40000000f00 */
[----:B------:R-:W-:Y:S01]  /*cc70*/  MOV R32, R29 ;  /* 0x0000001d00207202 */ /* 0x000fe20000000f00 */
[----:B--2---:R-:W-:Y:S01]  /*cc80*/  FFMA.FTZ R9, R235, c[0x0][0x23c], -R2 ;  /* 0x00008f00eb097a23 */ /* 0x004fe20000010802 */
[----:B------:R-:W-:Y:S01]  /*cc90*/  HMMA.16816.F32 R72, R4, R18, R176 ;  /* 0x000000120448723c */ /* 0x000fe200000018b0 */
[----:B------:R-:W2:Y:S01]  /*cca0*/  LDSM.16.MT88.4 R16, [R201+0x1e800] ;  /* 0x01e80000c910783b */ /* 0x000ea20000004200 */
[----:B------:R-:W-:Y:S01]  /*ccb0*/  MOV R33, R188 ;  /* 0x000000bc00217202 */ /* 0x000fe20000000f00 */
[----:B------:R3:W4:Y:S01]  /*ccc0*/  MUFU.EX2 R199, R9 ;  /* 0x0000000900c77308 */ /* 0x0007220000000800 */
[----:B------:R-:W-:-:S04]  /*ccd0*/  MOV R188, R193 ;  /* 0x000000c100bc7202 */ /* 0x000fc80000000f00 */
[C---:B------:R-:W-:Y:S01]  /*cce0*/  HMMA.16816.F32 R88, R4.reuse, R22, R184 ;  /* 0x000000160458723c */ /* 0x040fe200000018b8 */
[----:B------:R-:W5:Y:S02]  /*ccf0*/  LDSM.16.MT88.4 R20, [R202+0x1e800] ;  /* 0x01e80000ca14783b */ /* 0x000f640000004200 */
[----:B------:R-:W-:Y:S05]  /*cd00*/  MUFU.EX2 R193, R10 ;  /* 0x0000000a00c17308 */ /* 0x000fea0000000800 */
[----:B-1----:R-:W-:Y:S01]  /*cd10*/  HMMA.16816.F32 R168, R4, R12, R132 ;  /* 0x0000000c04a8723c */ /* 0x002fe20000001884 */
[----:B---3--:R-:W-:Y:S01]  /*cd20*/  FFMA.FTZ R9, R252, c[0x0][0x23c], -R2 ;  /* 0x00008f00fc097a23 */ /* 0x008fe20000010802 */
[----:B------:R-:W-:-:S03]  /*cd30*/  MOV R252, R32 ;  /* 0x0000002000fc7202 */ /* 0x000fc60000000f00 */
[----:B------:R1:W-:Y:S03]  /*cd40*/  MUFU.EX2 R198, R9 ;  /* 0x0000000900c67308 */ /* 0x0003e60000000800 */
[----:B------:R-:W-:Y:S01]  /*cd50*/  HMMA.16816.F32 R148, R4, R14, R96 ;  /* 0x0000000e0494723c */ /* 0x000fe20000001860 */
[----:B------:R-:W3:Y:S01]  /*cd60*/  LDSM.16.MT88.4 R12, [R203+0x1e800] ;  /* 0x01e80000cb0c783b */ /* 0x000ee20000004200 */
[----:B------:R-:W-:-:S06]  /*cd70*/  MOV R135, R30 ;  /* 0x0000001e00877202 */ /* 0x000fcc0000000f00 */
[----:B------:R-:W-:Y:S01]  /*cd80*/  HMMA.16816.F32 R144, R4, R34, R144 ;  /* 0x000000220490723c */ /* 0x000fe20000001890 */
[----:B-1----:R-:W-:-:S06]  /*cd90*/  FFMA.FTZ R9, R234, c[0x0][0x23c], -R2 ;  /* 0x00008f00ea097a23 */ /* 0x002fcc0000010802 */
[----:B------:R-:W-:Y:S01]  /*cda0*/  MOV R34, R31 ;  /* 0x0000001f00227202 */ /* 0x000fe20000000f00 */
[C---:B--2---:R-:W-:Y:S01]  /*cdb0*/  HMMA.16816.F32 R176, R4.reuse, R18, R104 ;  /* 0x0000001204b0723c */ /* 0x044fe20000001868 */
[----:B------:R-:W-:Y:S01]  /*cdc0*/  MOV R35, R28 ;  /* 0x0000001c00237202 */ /* 0x000fe20000000f00 */
[----:B------:R1:W-:Y:S01]  /*cdd0*/  MUFU.EX2 R197, R9 ;  /* 0x0000000900c57308 */ /* 0x0003e20000000800 */
[----:B------:R-:W2:Y:S01]  /*cde0*/  LDSM.16.MT88.4 R28, [R204+0x19000] ;  /* 0x01900000cc1c783b */ /* 0x000ea20000004200 */
[----:B------:R-:W-:Y:S02]  /*cdf0*/  MOV R234, R33 ;  /* 0x0000002100ea7202 */ /* 0x000fe40000000f00 */
[----:B------:R-:W-:Y:S02]  /*ce00*/  MOV R10, R35 ;  /* 0x00000023000a7202 */ /* 0x000fe40000000f00 */
[C---:B------:R-:W-:Y:S01]  /*ce10*/  HMMA.16816.F32 R172, R4.reuse, R16, R100 ;  /* 0x0000001004ac723c */ /* 0x040fe20000001864 */
[----:B------:R-:W-:Y:S01]  /*ce20*/  MOV R235, R34 ;  /* 0x0000002200eb7202 */ /* 0x000fe20000000f00 */
[----:B------:R-:W2:Y:S04]  /*ce30*/  LDSM.16.MT88.4 R16, [R202+0x19000] ;  /* 0x01900000ca10783b */ /* 0x000ea80000004200 */
[----:B------:R-:W-:Y:S01]  /*ce40*/  FFMA.FTZ R3, R240, R3, R235 ;  /* 0x00000003f0037223 */ /* 0x000fe200000100eb */
[----:B------:R-:W-:Y:S01]  /*ce50*/  LDSM.16.MT88.4 R32, [R201+0x1d000] ;  /* 0x01d00000c920783b */ /* 0x000fe20000004200 */
[----:B-----5:R-:W-:Y:S01]  /*ce60*/  HMMA.16816.F32 R184, R4, R20, R108 ;  /* 0x0000001404b8723c */ /* 0x020fe2000000186c */
[----:B-1----:R-:W-:-:S04]  /*ce70*/  FFMA.FTZ R9, R196, c[0x0][0x23c], -R0 ;  /* 0x00008f00c4097a23 */ /* 0x002fc80000010800 */
[----:B------:R1:W5:Y:S03]  /*ce80*/  MUFU.EX2 R196, R9 ;  /* 0x0000000900c47308 */ /* 0x0003660000000800 */
[C---:B------:R-:W-:Y:S01]  /*ce90*/  HMMA.16816.F32 R112, R4.reuse, R22, R112 ;  /* 0x000000160470723c */ /* 0x040fe20000001870 */
[----:B------:R-:W2:Y:S07]  /*cea0*/  LDSM.16.MT88.4 R20, [R201+0x19000] ;  /* 0x01900000c914783b */ /* 0x000eae0000004200 */
[----:B------:R-:W-:Y:S01]  /*ceb0*/  HMMA.16816.F32 R180, R4, R24, R116 ;  /* 0x0000001804b4723c */ /* 0x000fe20000001874 */
[----:B-1----:R-:W-:-:S07]  /*cec0*/  FFMA.FTZ R9, R195, c[0x0][0x23c], -R0 ;  /* 0x00008f00c3097a23 */ /* 0x002fce0000010800 */
[C---:B------:R-:W-:Y:S01]  /*ced0*/  HMMA.16816.F32 R104, R4.reuse, R26, R120 ;  /* 0x0000001a0468723c */ /* 0x040fe20000001878 */
[----:B------:R-:W-:Y:S01]  /*cee0*/  LDSM.16.MT88.4 R24, [R203+0x19000] ;  /* 0x01900000cb18783b */ /* 0x000fe20000004200 */
[----:B------:R1:W-:Y:S06]  /*cef0*/  MUFU.EX2 R195, R9 ;  /* 0x0000000900c37308 */ /* 0x0003ec0000000800 */
[C---:B---3--:R-:W-:Y:S08]  /*cf00*/  HMMA.16816.F32 R124, R4.reuse, R12, R124 ;  /* 0x0000000c047c723c */ /* 0x048ff0000000187c */
[----:B------:R-:W-:Y:S01]  /*cf10*/  HMMA.16816.F32 R40, R4, R14, R40 ;  /* 0x0000000e0428723c */ /* 0x000fe20000001828 */
[----:B------:R-:W3:Y:S01]  /*cf20*/  LDSM.16.MT88.4 R12, [R204+0x1b000] ;  /* 0x01b00000cc0c783b */ /* 0x000ee20000004200 */
[----:B-1----:R-:W-:Y:S01]  /*cf30*/  FFMA.FTZ R9, R135, c[0x0][0x23c], -R0 ;  /* 0x00008f0087097a23 */ /* 0x002fe20000010800 */
[----:B------:R-:W-:-:S03]  /*cf40*/  MOV R135, R194 ;  /* 0x000000c200877202 */ /* 0x000fc60000000f00 */
[----:B------:R-:W1:Y:S01]  /*cf50*/  MUFU.EX2 R194, R9 ;  /* 0x0000000900c27308 */ /* 0x000e620000000800 */
[----:B----4-:R-:W-:Y:S02]  /*cf60*/  F2FP.PACK_AB R4, R199, R236 ;  /* 0x000000ecc704723e */ /* 0x010fe400000000ff */
[----:B-----5:R-:W-:Y:S02]  /*cf70*/  F2FP.PACK_AB R5, R193, R196 ;  /* 0x000000c4c105723e */ /* 0x020fe400000000ff */
[----:B------:R-:W-:Y:S02]  /*cf80*/  F2FP.PACK_AB R6, R197, R198 ;  /* 0x000000c6c506723e */ /* 0x000fe400000000ff */
[----:B-1----:R-:W-:Y:S01]  /*cf90*/  F2FP.PACK_AB R7, R194, R195 ;  /* 0x000000c3c207723e */ /* 0x002fe200000000ff */
[----:B------:R-:W-:Y:S01]  /*cfa0*/  FFMA.FTZ R9, R188, c[0x0][0x23c], -R2 ;  /* 0x00008f00bc097a23 */ /* 0x000fe20000010802 */
[----:B------:R-:W-:Y:S02]  /*cfb0*/  MOV R188, R189 ;  /* 0x000000bd00bc7202 */ /* 0x000fe40000000f00 */
[----:B------:R-:W-:-:S02]  /*cfc0*/  MOV R189, R192 ;  /* 0x000000c000bd7202 */ /* 0x000fc40000000f00 */
[----:B------:R1:W-:Y:S01]  /*cfd0*/  MUFU.EX2 R192, R9 ;  /* 0x0000000900c07308 */ /* 0x0003e20000000800 */
[C---:B--2---:R-:W-:Y:S08]  /*cfe0*/  HMMA.16816.F32 R36, R4.reuse, R28, R36 ;  /* 0x0000001c0424723c */ /* 0x044ff00000001824 */
[----:B------:R-:W-:Y:S01]  /*cff0*/  HMMA.16816.F32 R56, R4, R30, R56 ;  /* 0x0000001e0438723c */ /* 0x000fe20000001838 */
[----:B------:R-:W2:Y:S01]  /*d000*/  LDSM.16.MT88.4 R28, [R203+0x1b000] ;  /* 0x01b00000cb1c783b */ /* 0x000ea20000004200 */
[----:B-1----:R-:W-:-:S06]  /*d010*/  FFMA.FTZ R9, R191, c[0x0][0x23c], -R2 ;  /* 0x00008f00bf097a23 */ /* 0x002fcc0000010802 */
[C---:B------:R-:W-:Y:S01]  /*d020*/  HMMA.16816.F32 R48, R4.reuse, R16, R48 ;  /* 0x000000100430723c */ /* 0x040fe20000001830 */
[----:B------:R1:W4:Y:S07]  /*d030*/  MUFU.EX2 R191, R9 ;  /* 0x0000000900bf7308 */ /* 0x00032e0000000800 */
[C---:B------:R-:W-:Y:S01]  /*d040*/  HMMA.16816.F32 R44, R4.reuse, R18, R44 ;  /* 0x00000012042c723c */ /* 0x040fe2000000182c */
[----:B------:R-:W5:Y:S07]  /*d050*/  LDSM.16.MT88.4 R16, [R202+0x1b000] ;  /* 0x01b00000ca10783b */ /* 0x000f6e0000004200 */
[C---:B------:R-:W-:Y:S08]  /*d060*/  HMMA.16816.F32 R136, R4.reuse, R20, R136 ;  /* 0x000000140488723c */ /* 0x040ff00000001888 */
[C---:B------:R-:W-:Y:S01]  /*d070*/  HMMA.16816.F32 R52, R4.reuse, R22, R52 ;  /* 0x000000160434723c */ /* 0x040fe20000001834 */
[----:B------:R-:W4:Y:S07]  /*d080*/  LDSM.16.MT88.4 R20, [R201+0x1b000] ;  /* 0x01b00000c914783b */ /* 0x000f2e0000004200 */
[C---:B---3--:R-:W-:Y:S08]  /*d090*/  HMMA.16816.F32 R84, R4.reuse, R12, R84 ;  /* 0x0000000c0454723c */ /* 0x048ff00000001854 */
[C---:B--2---:R-:W-:Y:S07]  /*d0a0*/  HMMA.16816.F32 R96, R4.reuse, R30, R72 ;  /* 0x0000001e0460723c */ /* 0x044fee0000001848 */
[----:B------:R-:W-:Y:S01]  /*d0b0*/  MOV R75, R135 ;  /* 0x00000087004b7202 */ /* 0x000fe20000000f00 */
[----:B------:R-:W-:Y:S01]  /*d0c0*/  HMMA.16816.F32 R88, R4, R14, R88 ;  /* 0x0000000e0458723c */ /* 0x000fe20000001858 */
[----:B------:R-:W2:Y:S03]  /*d0d0*/  LDSM.16.MT88.4 R12, [R204+0x1d000] ;  /* 0x01d00000cc0c783b */ /* 0x000ea60000004200 */
[--C-:B-1----:R-:W-:Y:S01]  /*d0e0*/  FFMA.FTZ R9, R75, c[0x0][0x23c], -R2.reuse ;  /* 0x00008f004b097a23 */ /* 0x102fe20000010802 */
[----:B------:R-:W-:Y:S01]  /*d0f0*/  MOV R75, R190 ;  /* 0x000000be004b7202 */ /* 0x000fe20000000f00 */
[----:B------:R-:W-:-:S02]  /*d100*/  FFMA.FTZ R2, R189, c[0x0][0x23c], -R2 ;  /* 0x00008f00bd027a23 */ /* 0x000fc40000010802 */
[----:B------:R-:W-:Y:S01]  /*d110*/  MUFU.EX2 R190, R9 ;  /* 0x0000000900be7308 */ /* 0x000fe20000000800 */
[C---:B-----5:R-:W-:Y:S07]  /*d120*/  HMMA.16816.F32 R76, R4.reuse, R16, R76 ;  /* 0x00000010044c723c */ /* 0x060fee000000184c */
[----:B------:R1:W3:Y:S01]  /*d130*/  MUFU.EX2 R189, R2 ;  /* 0x0000000200bd7308 */ /* 0x0002e20000000800 */
[C---:B------:R-:W-:Y:S01]  /*d140*/  HMMA.16816.F32 R80, R4.reuse, R18, R80 ;  /* 0x000000120450723c */ /* 0x040fe20000001850 */
[----:B------:R-:W5:Y:S07]  /*d150*/  LDSM.16.MT88.4 R16, [R202+0x1d000] ;  /* 0x01d00000ca10783b */ /* 0x000f6e0000004200 */
[----:B----4-:R-:W-:Y:S01]  /*d160*/  HMMA.16816.F32 R64, R4, R20, R64 ;  /* 0x000000140440723c */ /* 0x010fe20000001840 */
[----:B-1----:R-:W-:-:S07]  /*d170*/  FFMA.FTZ R2, R188, c[0x0][0x23c], -R0 ;  /* 0x00008f00bc027a23 */ /* 0x002fce0000010800 */
[C---:B------:R-:W-:Y:S01]  /*d180*/  HMMA.16816.F32 R68, R4.reuse, R22, R68 ;  /* 0x000000160444723c */ /* 0x040fe20000001844 */
[----:B------:R-:W1:Y:S01]  /*d190*/  LDSM.16.MT88.4 R20, [R203+0x1d000] ;  /* 0x01d00000cb14783b */ /* 0x000e620000004200 */
[----:B------:R4:W-:Y:S06]  /*d1a0*/  MUFU.EX2 R188, R2 ;  /* 0x0000000200bc7308 */ /* 0x0009ec0000000800 */
[C---:B--2---:R-:W-:Y:S08]  /*d1b0*/  HMMA.16816.F32 R120, R4.reuse, R12, R152 ;  /* 0x0000000c0478723c */ /* 0x044ff00000001898 */
[----:B------:R-:W-:Y:S01]  /*d1c0*/  HMMA.16816.F32 R132, R4, R14, R144 ;  /* 0x0000000e0484723c */ /* 0x000fe20000001890 */
[----:B------:R-:W2:Y:S01]  /*d1d0*/  LDSM.16.MT88.4 R12, [R203+0x1f000] ;  /* 0x01f00000cb0c783b */ /* 0x000ea20000004200 */
[----:B----4-:R-:W-:-:S04]  /*d1e0*/  FFMA.FTZ R2, R11, c[0x0][0x23c], -R0 ;  /* 0x00008f000b027a23 */ /* 0x010fc80000010800 */
[----:B------:R4:W4:Y:S02]  /*d1f0*/  MUFU.EX2 R11, R2 ;  /* 0x00000002000b7308 */ /* 0x0009240000000800 */
[C---:B------:R-:W-:Y:S07]  /*d200*/  HMMA.16816.F32 R100, R4.reuse, R32, R128 ;  /* 0x000000200464723c */ /* 0x040fee0000001880 */
[----:B------:R-:W-:Y:S01]  /*d210*/  F2FP.PACK_AB R128, R191, R192 ;  /* 0x000000c0bf80723e */ /* 0x000fe200000000ff */
[----:B-----5:R-:W-:Y:S01]  /*d220*/  HMMA.16816.F32 R116, R4, R18, R156 ;  /* 0x000000120474723c */ /* 0x020fe2000000189c */
[----:B------:R-:W5:Y:S01]  /*d230*/  LDSM.16.MT88.4 R156, [R204+0x19800] ;  /* 0x01980000cc9c783b */ /* 0x000f620000004200 */
[----:B---3--:R-:W-:Y:S01]  /*d240*/  F2FP.PACK_AB R130, R189, R190 ;  /* 0x000000bebd82723e */ /* 0x008fe200000000ff */
[--C-:B----4-:R-:W-:Y:S01]  /*d250*/  FFMA.FTZ R2, R10, c[0x0][0x23c], -R0.reuse ;  /* 0x00008f000a027a23 */ /* 0x110fe20000010800 */
[----:B------:R-:W-:Y:S01]  /*d260*/  F2FP.PACK_AB R129, R11, R188 ;  /* 0x000000bc0b81723e */ /* 0x000fe200000000ff */
[----:B------:R-:W-:-:S03]  /*d270*/  FFMA.FTZ R0, R75, c[0x0][0x23c], -R0 ;  /* 0x00008f004b007a23 */ /* 0x000fc60000010800 */
[C---:B-1----:R-:W-:Y:S01]  /*d280*/  HMMA.16816.F32 R168, R4.reuse, R20, R168 ;  /* 0x0000001404a8723c */ /* 0x042fe200000018a8 */
[----:B------:R-:W-:Y:S01]  /*d290*/  MUFU.EX2 R10, R2 ;  /* 0x00000002000a7308 */ /* 0x000fe20000000800 */
[----:B------:R-:W-:Y:S06]  /*d2a0*/  LDSM.16.MT88.4 R72, [R201+0x1d800] ;  /* 0x01d80000c948783b */ /* 0x000fec0000004200 */
[C---:B------:R-:W-:Y:S01]  /*d2b0*/  HMMA.16816.F32 R32, R4.reuse, R34, R140 ;  /* 0x000000220420723c */ /* 0x040fe2000000188c */
[----:B------:R1:W3:Y:S01]  /*d2c0*/  MUFU.EX2 R9, R0 ;  /* 0x0000000000097308 */ /* 0x0002e20000000800 */
[----:B------:R-:W4:Y:S06]  /*d2d0*/  LDSM.16.MT88.4 R140, [R201+0x19800] ;  /* 0x01980000c98c783b */ /* 0x000f2c0000004200 */
[C---:B------:R-:W-:Y:S01]  /*d2e0*/  HMMA.16816.F32 R20, R4.reuse, R22, R148 ;  /* 0x000000160414723c */ /* 0x040fe20000001894 */
[----:B------:R-:W4:Y:S07]  /*d2f0*/  LDSM.16.MT88.4 R148, [R202+0x19800] ;  /* 0x01980000ca94783b */ /* 0x000f2e0000004200 */
[----:B--2---:R-:W-:Y:S01]  /*d300*/  HMMA.16816.F32 R124, R4, R12, R124 ;  /* 0x0000000c047c723c */ /* 0x004fe2000000187c */
[----:B-1----:R-:W-:Y:S01]  /*d310*/  FFMA.FTZ R0, R252, R8, R234 ;  /* 0x00000008fc007223 */ /* 0x002fe200000100ea */
[----:B---3--:R-:W-:-:S03]  /*d320*/  F2FP.PACK_AB R131, R9, R10 ;  /* 0x0000000a0983723e */ /* 0x008fc600000000ff */
[----:B------:R-:W-:Y:S02]  /*d330*/  FADD.FTZ R2, R241, R0 ;  /* 0x00000000f1027221 */ /* 0x000fe40000010000 */
[----:B------:R-:W-:Y:S01]  /*d340*/  FADD.FTZ R0, R242, R3 ;  /* 0x00000003f2007221 */ /* 0x000fe20000010000 */
[----:B------:R-:W-:Y:S01]  /*d350*/  HMMA.16816.F32 R12, R4, R14, R40 ;  /* 0x0000000e040c723c */ /* 0x000fe20000001828 */
[----:B------:R-:W-:Y:S01]  /*d360*/  FADD.FTZ R2, R243, R2 ;  /* 0x00000002f3027221 */ /* 0x000fe20000010000 */
[----:B------:R-:W1:Y:S01]  /*d370*/  LDSM.16.MT88.4 R40, [R201+0x1b800] ;  /* 0x01b80000c928783b */ /* 0x000e620000004200 */
[----:B------:R-:W-:Y:S02]  /*d380*/  FADD.FTZ R0, R237, R0 ;  /* 0x00000000ed007221 */ /* 0x000fe40000010000 */
[----:B------:R-:W-:Y:S02]  /*d390*/  FADD.FTZ R2, R251, R2 ;  /* 0x00000002fb027221 */ /* 0x000fe40000010000 */
[----:B------:R-:W-:Y:S01]  /*d3a0*/  FADD.FTZ R0, R250, R0 ;  /* 0x00000000fa007221 */ /* 0x000fe20000010000 */
[----:B------:R-:W2:Y:S01]  /*d3b0*/  LDL R251, [R1+0x34] ;  /* 0x0000340001fb7983 */ /* 0x000ea20000100800 */
[C---:B-----5:R-:W-:Y:S03]  /*d3c0*/  HMMA.16816.F32 R152, R128.reuse, R156, R36 ;  /* 0x0000009c8098723c */ /* 0x060fe60000001824 */
[----:B------:R-:W3:Y:S05]  /*d3d0*/  LDL R250, [R1+0x38] ;  /* 0x0000380001fa7983 */ /* 0x000eea0000100800 */
[----:B------:R-:W-:Y:S01]  /*d3e0*/  HMMA.16816.F32 R156, R128, R158, R56 ;  /* 0x0000009e809c723c */ /* 0x000fe20000001838 */
[----:B------:R-:W5:Y:S07]  /*d3f0*/  LDSM.16.MT88.4 R56, [R204+0x1b800] ;  /* 0x01b80000cc38783b */ /* 0x000f6e0000004200 */
[C---:B------:R-:W-:Y:S08]  /*d400*/  HMMA.16816.F32 R160, R4.reuse, R24, R160 ;  /* 0x0000001804a0723c */ /* 0x040ff000000018a0 */
[C---:B------:R-:W-:Y:S01]  /*d410*/  HMMA.16816.F32 R60, R4.reuse, R26, R60 ;  /* 0x0000001a043c723c */ /* 0x040fe2000000183c */
[----:B------:R-:W1:Y:S07]  /*d420*/  LDSM.16.MT88.4 R24, [R201+0x1f000] ;  /* 0x01f00000c918783b */ /* 0x000e6e0000004200 */
[----:B------:R-:W-:Y:S01]  /*d430*/  HMMA.16816.F32 R108, R4, R16, R164 ;  /* 0x00000010046c723c */ /* 0x000fe200000018a4 */
[----:B------:R-:W5:Y:S04]  /*d440*/  LDSM.16.MT88.4 R164, [R203+0x19800] ;  /* 0x01980000cba4783b */ /* 0x000f680000004200 */
[----:B------:R-:W-:Y:S03]  /*d450*/  LDSM.16.MT88.4 R16, [R204+0x1f000] ;  /* 0x01f00000cc10783b */ /* 0x000fe60000004200 */
[C---:B----4-:R-:W-:Y:S08]  /*d460*/  HMMA.16816.F32 R136, R128.reuse, R140, R136 ;  /* 0x0000008c8088723c */ /* 0x050ff00000001888 */
[C---:B------:R-:W-:Y:S01]  /*d470*/  HMMA.16816.F32 R144, R128.reuse, R148, R48 ;  /* 0x000000948090723c */ /* 0x040fe20000001830 */
[----:B------:R-:W4:Y:S07]  /*d480*/  LDSM.16.MT88.4 R48, [R202+0x1b800] ;  /* 0x01b80000ca30783b */ /* 0x000f2e0000004200 */
[----:B------:R-:W-:Y:S08]  /*d490*/  HMMA.16816.F32 R140, R128, R142, R52 ;  /* 0x0000008e808c723c */ /* 0x000ff00000001834 */
[----:B------:R-:W-:Y:S01]  /*d4a0*/  HMMA.16816.F32 R92, R4, R28, R92 ;  /* 0x0000001c045c723c */ /* 0x000fe2000000185c */
[----:B------:R-:W4:Y:S07]  /*d4b0*/  LDSM.16.MT88.4 R28, [R202+0x1f000] ;  /* 0x01f00000ca1c783b */ /* 0x000f2e0000004200 */
[C---:B-1----:R-:W-:Y:S01]  /*d4c0*/  HMMA.16816.F32 R36, R128.reuse, R40, R64 ;  /* 0x000000288024723c */ /* 0x042fe20000001840 */
[----:B------:R-:W1:Y:S07]  /*d4d0*/  LDSM.16.MT88.4 R64, [R203+0x1b800] ;  /* 0x01b80000cb40783b */ /* 0x000e6e0000004200 */
[C---:B-----5:R-:W-:Y:S08]  /*d4e0*/  HMMA.16816.F32 R52, R128.reuse, R56, R84 ;  /* 0x000000388034723c */ /* 0x060ff00000001854 */
[----:B------:R-:W-:Y:S01]  /*d4f0*/  HMMA.16816.F32 R56, R128, R58, R88 ;  /* 0x0000003a8038723c */ /* 0x000fe20000001858 */
[----:B------:R-:W5:Y:S01]  /*d500*/  LDSM.16.MT88.4 R88, [R204+0x1d800] ;  /* 0x01d80000cc58783b */ /* 0x000f620000004200 */
        /* <DEDUP_REMOVED lines=10> */
[----:B------:R-:W-:Y:S02]  /*d5b0*/  FADD.FTZ R2, R236, R2 ;  /* 0x00000002ec027221 */ /* 0x000fe40000010000 */
[----:B------:R-:W-:Y:S02]  /*d5c0*/  FADD.FTZ R0, R196, R0 ;  /* 0x00000000c4007221 */ /* 0x000fe40000010000 */
[----:B------:R-:W-:Y:S02]  /*d5d0*/  FADD.FTZ R2, R199, R2 ;  /* 0x00000002c7027221 */ /* 0x000fe40000010000 */
[----:B------:R-:W-:Y:S01]  /*d5e0*/  FADD.FTZ R0, R193, R0 ;  /* 0x00000000c1007221 */ /* 0x000fe20000010000 */
[----:B------:R-:W-:Y:S01]  /*d5f0*/  HMMA.16816.F32 R160, R128, R164, R160 ;  /* 0x000000a480a0723c */ /* 0x000fe200000018a0 */
[----:B------:R-:W-:-:S02]  /*d600*/  FADD.FTZ R2, R198, R2 ;  /* 0x00000002c6027221 */ /* 0x000fc40000010000 */
[----:B------:R-:W-:-:S05]  /*d610*/  FADD.FTZ R0, R195, R0 ;  /* 0x00000000c3007221 */ /* 0x000fca0000010000 */
[----:B----4-:R-:W-:Y:S01]  /*d620*/  HMMA.16816.F32 R44, R128, R48, R76 ;  /* 0x00000030802c723c */ /* 0x010fe2000000184c */
[----:B------:R-:W-:-:S07]  /*d630*/  FADD.FTZ R2, R197, R2 ;  /* 0x00000002c5027221 */ /* 0x000fce0000010000 */
[----:B------:R-:W-:Y:S01]  /*d640*/  HMMA.16816.F32 R24, R4, R26, R176 ;  /* 0x0000001a0418723c */ /* 0x000fe200000018b0 */
[----:B------:R-:W-:-:S07]  /*d650*/  FADD.FTZ R0, R194, R0 ;  /* 0x00000000c2007221 */ /* 0x000fce0000010000 */
[C---:B------:R-:W-:Y:S08]  /*d660*/  HMMA.16816.F32 R164, R128.reuse, R166, R60 ;  /* 0x000000a680a4723c */ /* 0x040ff0000000183c */
[----:B------:R-:W-:Y:S01]  /*d670*/  HMMA.16816.F32 R48, R128, R50, R80 ;  /* 0x000000328030723c */ /* 0x000fe20000001850 */
[----:B------:R-:W4:Y:S07]  /*d680*/  LDSM.16.MT88.4 R80, [R202+0x1d800] ;  /* 0x01d80000ca50783b */ /* 0x000f2e0000004200 */
[C---:B------:R-:W-:Y:S08]  /*d690*/  HMMA.16816.F32 R176, R4.reuse, R28, R184 ;  /* 0x0000001c04b0723c */ /* 0x040ff000000018b8 */
        /* <DEDUP_REMOVED lines=9> */
[----:B-----5:R-:W-:Y:S01]  /*d730*/  HMMA.16816.F32 R84, R128, R88, R120 ;  /* 0x000000588054723c */ /* 0x020fe20000001878 */
        /* <DEDUP_REMOVED lines=10> */
[C---:B----4-:R-:W-:Y:S02]  /*d7e0*/  HMMA.16816.F32 R76, R128.reuse, R80, R108 ;  /* 0x00000050804c723c */ /* 0x050fe4000000186c */
[----:B------:R4:W-:Y:S04]  /*d7f0*/  STL [R1+0x24], R244 ;  /* 0x000024f401007387 */ /* 0x0009e80000100800 */
[----:B------:R4:W-:Y:S02]  /*d800*/  STL [R1+0x30], R247 ;  /* 0x000030f701007387 */ /* 0x0009e40000100800 */
[C---:B------:R-:W-:Y:S08]  /*d810*/  HMMA.16816.F32 R68, R128.reuse, R72, R100 ;  /* 0x000000488044723c */ /* 0x040ff00000001864 */
[C---:B------:R-:W-:Y:S08]  /*d820*/  HMMA.16816.F32 R80, R128.reuse, R82, R116 ;  /* 0x000000528050723c */ /* 0x040ff00000001874 */
[C---:B-1----:R-:W-:Y:S08]  /*d830*/  HMMA.16816.F32 R92, R128.reuse, R96, R168 ;  /* 0x00000060805c723c */ /* 0x042ff000000018a8 */
[C---:B------:R-:W-:Y:S08]  /*d840*/  HMMA.16816.F32 R100, R128.reuse, R104, R172 ;  /* 0x000000688064723c */ /* 0x040ff000000018ac */
[C---:B------:R-:W-:Y:S08]  /*d850*/  HMMA.16816.F32 R108, R128.reuse, R112, R176 ;  /* 0x00000070806c723c */ /* 0x040ff000000018b0 */
[C---:B-----5:R-:W-:Y:S08]  /*d860*/  HMMA.16816.F32 R116, R128.reuse, R120, R180 ;  /* 0x000000788074723c */ /* 0x060ff000000018b4 */
[C---:B------:R-:W-:Y:S08]  /*d870*/  HMMA.16816.F32 R72, R128.reuse, R74, R32 ;  /* 0x0000004a8048723c */ /* 0x040ff00000001820 */
[C---:B------:R-:W-:Y:S08]  /*d880*/  HMMA.16816.F32 R88, R128.reuse, R90, R132 ;  /* 0x0000005a8058723c */ /* 0x040ff00000001884 */
[C---:B------:R-:W-:Y:S08]  /*d890*/  HMMA.16816.F32 R96, R128.reuse, R98, R20 ;  /* 0x000000628060723c */ /* 0x040ff00000001814 */
[----:B------:R-:W-:Y:S01]  /*d8a0*/  HMMA.16816.F32 R104, R128, R106, R24 ;  /* 0x0000006a8068723c */ /* 0x000fe20000001818 */
[----:B--2---:R-:W-:-:S07]  /*d8b0*/  MOV R132, R251 ;  /* 0x000000fb00847202 */ /* 0x004fce0000000f00 */
[----:B------:R-:W-:Y:S01]  /*d8c0*/  HMMA.16816.F32 R112, R128, R114, R28 ;  /* 0x000000728070723c */ /* 0x000fe2000000181c */
[----:B---3--:R-:W-:-:S07]  /*d8d0*/  MOV R133, R250 ;  /* 0x000000fa00857202 */ /* 0x008fce0000000f00 */
        /* <DEDUP_REMOVED lines=69> */
[----:B------:R-:W-:Y:S01]  /*dd30*/  IMAD.IADD R2, R229, 0x1, -R0 ;  /* 0x00000001e5027824 */ /* 0x000fe200078e0a00 */
[C---:B------:R-:W-:Y:S01]  /*dd40*/  IADD3 R3, R0.reuse, 0x1, RZ ;  /* 0x0000000100037810 */ /* 0x040fe20007ffe0ff */
[----:B------:R-:W-:Y:S01]  /*dd50*/  @P4 STS.128 [R227+0x1b000], RZ ;  /* 0x01b000ffe3004388 */ /* 0x000fe20000000c00 */
[C---:B------:R-:W-:Y:S02]  /*dd60*/  ISETP.GE.AND P6, PT, R0.reuse, R233, PT ;  /* 0x000000e90000720c */ /* 0x040fe40003fc6270 */
[----:B------:R-:W-:Y:S01]  /*dd70*/  IABS R2, R2 ;  /* 0x0000000200027213 */ /* 0x000fe20000000000 */
[----:B------:R-:W-:Y:S01]  /*dd80*/  @!PT LDS RZ, [RZ] ;  /* 0x00000000fffff984 */ /* 0x000fe20000000800 */
[----:B------:R-:W-:Y:S01]  /*dd90*/  @!PT LDS RZ, [RZ] ;  /* 0x00000000fffff984 */ /* 0x000fe20000000800 */
[----:B------:R-:W-:Y:S01]  /*dda0*/  @!PT LDS RZ, [RZ] ;  /* 0x00000000fffff984 */ /* 0x000fe20000000800 */
[----:B------:R1:W-:Y:S01]  /*ddb0*/  @!P4 LDGSTS.E.BYPASS.LTC128B.128 [R227+0x1b000], [R10.64+0x80] ;  /* 0x1b0000800ae3cfae */ /* 0x0003e2000b901d54 */
[----:B------:R-:W-:-:S02]  /*ddc0*/  ISETP.LT.OR P6, PT, R0, R231, P6 ;  /* 0x000000e70000720c */ /* 0x000fc400037c1670 */
[C---:B------:R-:W-:Y:S01]  /*ddd0*/  ISETP.GE.AND P1, PT, R0.reuse, R232, PT ;  /* 0x000000e80000720c */ /* 0x040fe20003f26270 */
[----:B------:R-:W-:Y:S01]  /*dde0*/  @P3 STS.128 [R227+0x1d000], RZ ;  /* 0x01d000ffe3003388 */ /* 0x000fe20000000c00 */
[C---:B------:R-:W-:Y:S02]  /*ddf0*/  ISETP.GE.AND P0, PT, R3.reuse, R233, PT ;  /* 0x000000e90300720c */ /* 0x040fe40003f06270 */
[----:B------:R-:W-:Y:S01]  /*de00*/  ISETP.LT.OR P1, PT, R0, R230, P1 ;  /* 0x000000e60000720c */ /* 0x000fe20000f21670 */
        /* <DEDUP_REMOVED lines=170> */
[C---:B-----5:R-:W-:Y:S08]  /*e8b0*/  HMMA.16816.F32 R188, R12.reuse, R168, R188 ;  /* 0x000000a80cbc723c */ /* 0x060ff000000018bc */
        /* <DEDUP_REMOVED lines=8> */
[----:B------:R-:W5:Y:S07]  /*e940*/  LDSM.16.M88.4 R32, [R213] ;  /* 0x00000000d520783b */ /* 0x000f6e0000000200 */
        /* <DEDUP_REMOVED lines=13> */
[C---:B-----5:R-:W-:Y:S08]  /*ea20*/  HMMA.16816.F32 R132, R4.reuse, R32, R24 ;  /* 0x000000200484723c */ /* 0x060ff00000001818 */
[C---:B------:R-:W-:Y:S01]  /*ea30*/  HMMA.16816.F32 R24, R4.reuse, R34, R20 ;  /* 0x000000220418723c */ /* 0x040fe20000001814 */
[----:B------:R-:W5:Y:S07]  /*ea40*/  LDSM.16.M88.4 R32, [R206+0x16800] ;  /* 0x01680000ce20783b */ /* 0x000f6e0000000200 */
[C---:B---3--:R-:W-:Y:S08]  /*ea50*/  HMMA.16816.F32 R20, R4.reuse, R196, R188 ;  /* 0x000000c40414723c */ /* 0x048ff000000018bc */
[----:B------:R-:W-:Y:S01]  /*ea60*/  HMMA.16816.F32 R16, R4, R198, R184 ;  /* 0x000000c60410723c */ /* 0x000fe200000018b8 */
[----:B------:R-:W-:Y:S07]  /*ea70*/  LDSM.16.M88.4 R4, [R209+0xc000] ;  /* 0x00c00000d104783b */ /* 0x000fee0000000200 */
[C---:B-1----:R-:W-:Y:S08]  /*ea80*/  HMMA.16816.F32 R168, R8.reuse, R172, R192 ;  /* 0x000000ac08a8723c */ /* 0x042ff000000018c0 */
[C---:B--2---:R-:W-:Y:S08]  /*ea90*/  HMMA.16816.F32 R192, R8.reuse, R28, R132 ;  /* 0x0000001c08c0723c */ /* 0x044ff00000001884 */
[C---:B----4-:R-:W-:Y:S08]  /*eaa0*/  HMMA.16816.F32 R132, R8.reuse, R12, R20 ;  /* 0x0000000c0884723c */ /* 0x050ff00000001814 */
[C---:B------:R-:W-:Y:S01]  /*eab0*/  HMMA.16816.F32 R176, R8.reuse, R174, R176 ;  /* 0x000000ae08b0723c */ /* 0x040fe200000018b0 */
[----:B------:R-:W1:Y:S07]  /*eac0*/  LDSM.16.M88.4 R172, [R205+0x6000] ;  /* 0x00600000cdac783b */ /* 0x000e6e0000000200 */
[C---:B-----5:R-:W-:Y:S08]  /*ead0*/  HMMA.16816.F32 R188, R8.reuse, R32, R236 ;  /* 0x0000002008bc723c */ /* 0x060ff000000018ec */
[C---:B------:R-:W-:Y:S01]  /*eae0*/  HMMA.16816.F32 R180, R8.reuse, R34, R180 ;  /* 0x0000002208b4723c */ /* 0x040fe200000018b4 */
[----:B------:R-:W2:Y:S07]  /*eaf0*/  LDSM.16.M88.4 R32, [R205+0x6800] ;  /* 0x00680000cd20783b */ /* 0x000eae0000000200 */
[C---:B------:R-:W-:Y:S08]  /*eb00*/  HMMA.16816.F32 R184, R8.reuse, R30, R24 ;  /* 0x0000001e08b8723c */ /* 0x040ff00000001818 */
[----:B------:R-:W-:Y:S01]  /*eb10*/  HMMA.16816.F32 R20, R8, R14, R16 ;  /* 0x0000000e0814723c */ /* 0x000fe20000001810 */
[----:B------:R-:W3:Y:S04]  /*eb20*/  LDSM.16.M88.4 R12, [R205+0x7000] ;  /* 0x00700000cd0c783b */ /* 0x000ee80000000200 */
[----:B------:R-:W4:Y:S01]  /*eb30*/  LDSM.16.M88.4 R16, [R205+0x7800] ;  /* 0x00780000cd10783b */ /* 0x000f220000000200 */
[----:B------:R-:W-:-:S04]  /*eb40*/  DEPBAR.LE SB0, 0x0 ;  /* 0x000080000000791a */ /* 0x000fc80000000000 */
[----:B------:R-:W-:Y:S01]  /*eb50*/  IMAD.IADD R9, R228, 0x1, -R0 ;  /* 0x00000001e4097824 */ /* 0x000fe200078e0a00 */
[----:B-1----:R-:W-:Y:S01]  /*eb60*/  HMMA.16816.F32 R168, R4, R172, R168 ;  /* 0x000000ac04a8723c */ /* 0x002fe200000018a8 */
[----:B------:R-:W-:-:S03]  /*eb70*/  IMAD.MOV.U32 R8, RZ, RZ, R2 ;  /* 0x000000ffff087224 */ /* 0x000fc600078e0002 */
[----:B------:R-:W-:Y:S01]  /*eb80*/  IABS R2, R9 ;  /* 0x0000000900027213 */ /* 0x000fe20000000000 */
[----:B------:R-:W-:Y:S01]  /*eb90*/  IMAD.IADD R9, R229, 0x1, -R3 ;  /* 0x00000001e5097824 */ /* 0x000fe200078e0a03 */
[----:B------:R1:W-:Y:S02]  /*eba0*/  I2F R29, R8 ;  /* 0x00000008001d7306 */ /* 0x0003e40000201400 */
[C---:B------:R-:W-:Y:S08]  /*ebb0*/  HMMA.16816.F32 R196, R4.reuse, R174, R176 ;  /* 0x000000ae04c4723c */ /* 0x040ff000000018b0 */
[----:B--2---:R-:W-:Y:S01]  /*ebc0*/  HMMA.16816.F32 R240, R4, R32, R188 ;  /* 0x0000002004f0723c */ /* 0x004fe200000018bc */
[----:B-1----:R-:W-:Y:S01]  /*ebd0*/  IMAD.MOV.U32 R8, RZ, RZ, R2 ;  /* 0x000000ffff087224 */ /* 0x002fe200078e0002 */
[----:B------:R-:W-:-:S06]  /*ebe0*/  IABS R2, R9 ;  /* 0x0000000900027213 */ /* 0x000fcc0000000000 */
[----:B------:R-:W-:Y:S01]  /*ebf0*/  HMMA.16816.F32 R236, R4, R34, R180 ;  /* 0x0000002204ec723c */ /* 0x000fe200000018b4 */
[----:B------:R-:W-:Y:S01]  /*ec00*/  FMUL.FTZ R171, R171, c[0x0][0x2ec] ;  /* 0x0000bb00abab7a20 */ /* 0x000fe20000410000 */
[----:B------:R1:W-:Y:S01]  /*ec10*/  I2F R25, R8 ;  /* 0x0000000800197306 */ /* 0x0003e20000201400 */
[----:B------:R-:W-:Y:S01]  /*ec20*/  IMAD.MOV.U32 R9, RZ, RZ, R2 ;  /* 0x000000ffff097224 */ /* 0x000fe200078e0002 */
[----:B------:R-:W-:-:S04]  /*ec30*/  IADD3 R2, R0, 0x8, RZ ;  /* 0x0000000800027810 */ /* 0x000fc80007ffe0ff */
[----:B---3--:R-:W-:Y:S01]  /*ec40*/  HMMA.16816.F32 R192, R4, R12, R192 ;  /* 0x0000000c04c0723c */ /* 0x008fe200000018c0 */
[----:B------:R-:W-:Y:S01]  /*ec50*/  FMUL.FTZ R196, R196, c[0x0][0x2ec] ;  /* 0x0000bb00c4c47a20 */ /* 0x000fe20000410000 */
[----:B------:R2:W-:Y:S01]  /*ec60*/  I2F R24, R9 ;  /* 0x0000000900187306 */ /* 0x0005e20000201400 */
[----:B------:R-:W-:-:S04]  /*ec70*/  IMAD.IADD R10, R229, 0x1, -R2 ;  /* 0x00000001e50a7824 */ /* 0x000fc800078e0a02 */
[C---:B------:R-:W-:Y:S01]  /*ec80*/  IADD3 R13, R0.reuse, 0x10, RZ ;  /* 0x00000010000d7810 */ /* 0x040fe20007ffe0ff */
[C---:B------:R-:W-:Y:S01]  /*ec90*/  HMMA.16816.F32 R188, R4.reuse, R14, R184 ;  /* 0x0000000e04bc723c */ /* 0x040fe200000018b8 */
[----:B------:R-:W-:Y:S01]  /*eca0*/  IADD3 R12, R0, 0x11, RZ ;  /* 0x00000011000c7810 */ /* 0x000fe20007ffe0ff */
[----:B-1----:R-:W-:Y:S02]  /*ecb0*/  IMAD.IADD R8, R228, 0x1, -R3 ;  /* 0x00000001e4087824 */ /* 0x002fe400078e0a03 */
[----:B------:R-:W-:Y:S02]  /*ecc0*/  FMUL.FTZ R243, R243, c[0x0][0x2ec] ;  /* 0x0000bb00f3f37a20 */ /* 0x000fe40000410000 */
[----:B------:R-:W-:Y:S01]  /*ecd0*/  FMUL.FTZ R241, R241, c[0x0][0x2ec] ;  /* 0x0000bb00f1f17a20 */ /* 0x000fe20000410000 */
[----:B------:R-:W-:Y:S01]  /*ece0*/  IABS R8, R8 ;  /* 0x0000000800087213 */ /* 0x000fe20000000000 */
[----:B----4-:R-:W-:Y:S01]  /*ecf0*/  HMMA.16816.F32 R184, R4, R16, R132 ;  /* 0x0000001004b8723c */ /* 0x010fe20000001884 */
[----:B------:R-:W-:Y:S01]  /*ed00*/  FMUL.FTZ R14, R169, c[0x0][0x2ec] ;  /* 0x0000bb00a90e7a20 */ /* 0x000fe20000410000 */
[----:B------:R-:W-:Y:S01]  /*ed10*/  MUFU.TANH R243, R243 ;  /* 0x000000f300f37308 */ /* 0x000fe20000002400 */
[----:B------:R-:W-:-:S02]  /*ed20*/  FMUL.FTZ R236, R236, c[0x0][0x2ec] ;  /* 0x0000bb00ecec7a20 */ /* 0x000fc40000410000 */
[----:B--2---:R-:W-:Y:S01]  /*ed30*/  IMAD.MOV.U32 R9, RZ, RZ, R8 ;  /* 0x000000ffff097224 */ /* 0x004fe200078e0008 */
[----:B------:R-:W-:Y:S01]  /*ed40*/  IABS R8, R10 ;  /* 0x0000000a00087213 */ /* 0x000fe20000000000 */
[----:B------:R-:W-:Y:S01]  /*ed50*/  FMUL.FTZ R16, R198, c[0x0][0x2ec] ;  /* 0x0000bb00c6107a20 */ /* 0x000fe20000410000 */
[----:B------:R-:W-:Y:S01]  /*ed60*/  HMMA.16816.F32 R180, R4, R18, R20 ;  /* 0x0000001204b4723c */ /* 0x000fe20000001814 */
[----:B------:R-:W-:Y:S01]  /*ed70*/  FMUL.FTZ R237, R237, c[0x0][0x2ec] ;  /* 0x0000bb00eded7a20 */ /* 0x000fe20000410000 */
[----:B------:R1:W-:Y:S01]  /*ed80*/  I2F R27, R9 ;  /* 0x00000009001b7306 */ /* 0x0003e20000201400 */
[----:B------:R-:W-:Y:S01]  /*ed90*/  IMAD.MOV.U32 R10, RZ, RZ, R8 ;  /* 0x000000ffff0a7224 */ /* 0x000fe200078e0008 */
[----:B------:R-:W-:Y:S01]  /*eda0*/  IADD3 R8, R0, 0x9, RZ ;  /* 0x0000000900087810 */ /* 0x000fe20007ffe0ff */
[----:B------:R-:W-:Y:S02]  /*edb0*/  FMUL.FTZ R238, R238, c[0x0][0x2ec] ;  /* 0x0000bb00eeee7a20 */ /* 0x000fe40000410000 */
[----:B------:R-:W-:-:S02]  /*edc0*/  IMAD.IADD R4, R228, 0x1, -R13 ;  /* 0x00000001e4047824 */ /* 0x000fc400078e0a0d */
[C---:B------:R-:W-:Y:S01]  /*edd0*/  IMAD.IADD R11, R229.reuse, 0x1, -R8 ;  /* 0x00000001e50b7824 */ /* 0x040fe200078e0a08 */
[----:B------:R2:W-:Y:S01]  /*ede0*/  I2F R26, R10 ;  /* 0x0000000a001a7306 */ /* 0x0005e20000201400 */
[----:B------:R-:W-:Y:S01]  /*edf0*/  IMAD.IADD R6, R229, 0x1, -R12 ;  /* 0x00000001e5067824 */ /* 0x000fe200078e0a0c */
[----:B------:R-:W-:Y:S01]  /*ee00*/  IABS R4, R4 ;  /* 0x0000000400047213 */ /* 0x000fe20000000000 */
[----:B------:R-:W-:Y:S02]  /*ee10*/  FMUL.FTZ R7, R168, c[0x0][0x2ec] ;  /* 0x0000bb00a8077a20 */ /* 0x000fe40000410000 */
[----:B------:R-:W-:Y:S02]  /*ee20*/  FMUL.FTZ R192, R192, c[0x0][0x2ec] ;  /* 0x0000bb00c0c07a20 */ /* 0x000fe40000410000 */
[----:B------:R-:W-:Y:S01]  /*ee30*/  FMUL.FTZ R239, R239, c[0x0][0x2ec] ;  /* 0x0000bb00efef7a20 */ /* 0x000fe20000410000 */
[----:B------:R-:W-:Y:S01]  /*ee40*/  MUFU.TANH R14, R14 ;  /* 0x0000000e000e7308 */ /* 0x000fe20000002400 */
[----:B-1----:R-:W-:-:S02]  /*ee50*/  IMAD.IADD R9, R228, 0x1, -R2 ;  /* 0x00000001e4097824 */ /* 0x002fc400078e0a02 */
[----:B------:R-:W-:Y:S02]  /*ee60*/  FMUL.FTZ R193, R193, c[0x0][0x2ec] ;  /* 0x0000bb00c1c17a20 */ /* 0x000fe40000410000 */
[----:B------:R-:W-:Y:S01]  /*ee70*/  FMUL.FTZ R194, R194, c[0x0][0x2ec] ;  /* 0x0000bb00c2c27a20 */ /* 0x000fe20000410000 */
[----:B------:R-:W-:Y:S01]  /*ee80*/  IABS R9, R9 ;  /* 0x0000000900097213 */ /* 0x000fe20000000000 */
[----:B------:R-:W-:Y:S01]  /*ee90*/  FMUL.FTZ R195, R195, c[0x0][0x2ec] ;  /* 0x0000bb00c3c37a20 */ /* 0x000fe20000410000 */
[----:B------:R-:W1:Y:S01]  /*eea0*/  MUFU.TANH R7, R7 ;  /* 0x0000000700077308 */ /* 0x000e620000002400 */
[----:B------:R-:W-:Y:S02]  /*eeb0*/  FMUL.FTZ R188, R188, c[0x0][0x2ec] ;  /* 0x0000bb00bcbc7a20 */ /* 0x000fe40000410000 */
[----:B--2---:R-:W-:Y:S01]  /*eec0*/  IMAD.MOV.U32 R10, RZ, RZ, R9 ;  /* 0x000000ffff0a7224 */ /* 0x004fe200078e0009 */
[----:B------:R-:W-:Y:S01]  /*eed0*/  IABS R9, R11 ;  /* 0x0000000b00097213 */ /* 0x000fe20000000000 */
[----:B------:R-:W-:-:S02]  /*eee0*/  IMAD.IADD R11, R228, 0x1, -R8 ;  /* 0x00000001e40b7824 */ /* 0x000fc400078e0a08 */
[----:B------:R-:W-:Y:S01]  /*eef0*/  FMUL.FTZ R190, R190, c[0x0][0x2ec] ;  /* 0x0000bb00bebe7a20 */ /* 0x000fe20000410000 */
[----:B------:R2:W-:Y:S01]  /*ef00*/  I2F R28, R10 ;  /* 0x0000000a001c7306 */ /* 0x0005e20000201400 */
[----:B------:R-:W-:Y:S02]  /*ef10*/  FMUL.FTZ R191, R191, c[0x0][0x2ec] ;  /* 0x0000bb00bfbf7a20 */ /* 0x000fe40000410000 */
[----:B------:R-:W-:Y:S02]  /*ef20*/  FMUL.FTZ R189, R189, c[0x0][0x2ec] ;  /* 0x0000bb00bdbd7a20 */ /* 0x000fe40000410000 */
[----:B------:R-:W-:Y:S02]  /*ef30*/  FMUL.FTZ R185, R185, c[0x0][0x2ec] ;  /* 0x0000bb00b9b97a20 */ /* 0x000fe40000410000 */
[----:B------:R-:W-:Y:S01]  /*ef40*/  FMUL.FTZ R183, R183, c[0x0][0x2ec] ;  /* 0x0000bb00b7b77a20 */ /* 0x000fe20000410000 */
[----:B------:R-:W3:Y:S01]  /*ef50*/  MUFU.TANH R16, R16 ;  /* 0x0000001000107308 */ /* 0x000ee20000002400 */
[----:B-1----:R-:W-:-:S05]  /*ef60*/  FFMA.FTZ R7, R29, -UR23, R7 ;  /* 0x800000171d077c23 */ /* 0x002fca0008010007 */
[----:B------:R-:W-:Y:S01]  /*ef70*/  FSEL R22, R7, -INF , !P6 ;  /* 0xff80000007167808 */ /* 0x000fe20007000000 */
[----:B--2---:R-:W-:Y:S01]  /*ef80*/  IMAD.MOV.U32 R10, RZ, RZ, R9 ;  /* 0x000000ffff0a7224 */ /* 0x004fe200078e0009 */
[----:B------:R-:W-:Y:S01]  /*ef90*/  IABS R9, R11 ;  /* 0x0000000b00097213 */ /* 0x000fe20000000000 */
[----:B------:R-:W-:Y:S01]  /*efa0*/  MUFU.TANH R7, R196 ;  /* 0x000000c400077308 */ /* 0x000fe20000002400 */
[----:B------:R-:W-:Y:S02]  /*efb0*/  IADD3 R11, R0, 0x18, RZ ;  /* 0x00000018000b7810 */ /* 0x000fe40007ffe0ff */
[----:B------:R-:W-:Y:S01]  /*efc0*/  ISETP.GE.AND P6, PT, R3, R232, PT ;  /* 0x000000e80300720c */ /* 0x000fe20003fc6270 */
[----:B---3--:R-:W-:-:S03]  /*efd0*/  FFMA.FTZ R16, R28, -UR23, R16 ;  /* 0x800000171c107c23 */ /* 0x008fc60008010010 */
[----:B------:R-:W-:Y:S01]  /*efe0*/  ISETP.LT.OR P6, PT, R3, R230, P6 ;  /* 0x000000e60300720c */ /* 0x000fe200037c1670 */
[----:B------:R1:W-:Y:S08]  /*eff0*/  I2F R177, R10 ;  /* 0x0000000a00b17306 */ /* 0x0003f00000201400 */
[----:B------:R2:W-:Y:S01]  /*f000*/  I2F R176, R9 ;  /* 0x0000000900b07306 */ /* 0x0005e20000201400 */
[----:B-1----:R-:W-:-:S07]  /*f010*/  IMAD.IADD R10, R229, 0x1, -R13 ;  /* 0x00000001e50a7824 */ /* 0x002fce00078e0a0d */
[----:B------:R-:W-:Y:S01]  /*f020*/  MUFU.TANH R236, R236 ;  /* 0x000000ec00ec7308 */ /* 0x000fe20000002400 */
[----:B------:R-:W-:Y:S01]  /*f030*/  IABS R10, R10 ;  /* 0x0000000a000a7213 */ /* 0x000fe20000000000 */
[----:B--2---:R-:W-:-:S06]  /*f040*/  FMUL.FTZ R9, R170, c[0x0][0x2ec] ;  /* 0x0000bb00aa097a20 */ /* 0x004fcc0000410000 */
[----:B------:R-:W-:Y:S01]  /*f050*/  MUFU.TANH R241, R241 ;  /* 0x000000f100f17308 */ /* 0x000fe20000002400 */
[----:B------:R-:W-:Y:S01]  /*f060*/  IMAD.MOV.U32 R5, RZ, RZ, R10 ;  /* 0x000000ffff057224 */ /* 0x000fe200078e000a */
[----:B------:R-:W-:Y:S01]  /*f070*/  IADD3 R10, R0, 0x19, RZ ;  /* 0x00000019000a7810 */ /* 0x000fe20007ffe0ff */
[----:B------:R-:W-:-:S05]  /*f080*/  FMUL.FTZ R170, R242, c[0x0][0x2ec] ;  /* 0x0000bb00f2aa7a20 */ /* 0x000fca0000410000 */
[----:B------:R1:W-:Y:S08]  /*f090*/  I2F R17, R5 ;  /* 0x0000000500117306 */ /* 0x0003f00000201400 */
[----:B------:R-:W2:Y:S01]  /*f0a0*/  MUFU.TANH R9, R9 ;  /* 0x0000000900097308 */ /* 0x000ea20000002400 */
[----:B-1----:R-:W-:Y:S01]  /*f0b0*/  IMAD.MOV.U32 R5, RZ, RZ, R4 ;  /* 0x000000ffff057224 */ /* 0x002fe200078e0004 */
[----:B------:R-:W-:Y:S01]  /*f0c0*/  IABS R4, R6 ;  /* 0x0000000600047213 */ /* 0x000fe20000000000 */
[----:B------:R-:W-:-:S05]  /*f0d0*/  IMAD.IADD R6, R228, 0x1, -R12 ;  /* 0x00000001e4067824 */ /* 0x000fca00078e0a0c */
[----:B------:R-:W-:Y:S08]  /*f0e0*/  MUFU.TANH R170, R170 ;  /* 0x000000aa00aa7308 */ /* 0x000ff00000002400 */
[----:B------:R1:W-:Y:S08]  /*f0f0*/  I2F R175, R5 ;  /* 0x0000000500af7306 */ /* 0x0003f00000201400 */
[----:B------:R-:W-:Y:S01]  /*f100*/  MUFU.TANH R237, R237 ;  /* 0x000000ed00ed7308 */ /* 0x000fe20000002400 */
        /* <DEDUP_REMOVED lines=11> */
[----:B------:R3:W-:Y:S01]  /*f1c0*/  I2F R173, R5 ;  /* 0x0000000500ad7306 */ /* 0x0007e20000201400 */
[----:B-1----:R-:W-:-:S07]  /*f1d0*/  IMAD.IADD R4, R228, 0x1, -R11 ;  /* 0x00000001e4047824 */ /* 0x002fce00078e0a0b */
[----:B------:R-:W-:Y:S01]  /*f1e0*/  MUFU.TANH R195, R195 ;  /* 0x000000c300c37308 */ /* 0x000fe20000002400 */
[----:B------:R-:W-:-:S07]  /*f1f0*/  IABS R4, R4 ;  /* 0x0000000400047213 */ /* 0x000fce0000000000 */
[----:B------:R-:W-:Y:S01]  /*f200*/  MUFU.TANH R188, R188 ;  /* 0x000000bc00bc7308 */ /* 0x000fe20000002400 */
[----:B---3--:R-:W-:Y:S01]  /*f210*/  IMAD.MOV.U32 R5, RZ, RZ, R4 ;  /* 0x000000ffff057224 */ /* 0x008fe200078e0004 */
[----:B------:R-:W-:Y:S01]  /*f220*/  IABS R4, R6 ;  /* 0x0000000600047213 */ /* 0x000fe20000000000 */
[----:B------:R-:W-:-:S05]  /*f230*/  FFMA.FTZ R6, R24, -UR23, R14 ;  /* 0x8000001718067c23 */ /* 0x000fca000801000e */
[----:B------:R2:W-:Y:S08]  /*f240*/  I2F R168, R5 ;  /* 0x0000000500a87306 */ /* 0x0005f00000201400 */
[----:B------:R1:W-:Y:S01]  /*f250*/  I2F R135, R4 ;  /* 0x0000000400877306 */ /* 0x0003e20000201400 */
[----:B--2---:R-:W-:Y:S01]  /*f260*/  FFMA.FTZ R5, R25, -UR23, R9 ;  /* 0x8000001719057c23 */ /* 0x004fe20008010009 */
[----:B------:R-:W-:Y:S01]  /*f270*/  FSEL R25, R6, -INF , !P0 ;  /* 0xff80000006197808 */ /* 0x000fe20004000000 */
[----:B------:R-:W-:Y:S01]  /*f280*/  FFMA.FTZ R6, R26, -UR23, R7 ;  /* 0x800000171a067c23 */ /* 0x000fe20008010007 */
[----:B------:R-:W-:-:S04]  /*f290*/  ISETP.GE.AND P0, PT, R2, R232, PT ;  /* 0x000000e80200720c */ /* 0x000fc80003f06270 */
[----:B------:R-:W2:Y:S01]  /*f2a0*/  MUFU.TANH R14, R171 ;  /* 0x000000ab000e7308 */ /* 0x000ea20000002400 */
[----:B------:R-:W-:Y:S02]  /*f2b0*/  FSEL R24, R5, -INF , !P1 ;  /* 0xff80000005187808 */ /* 0x000fe40004800000 */
[----:B------:R-:W-:Y:S01]  /*f2c0*/  ISETP.GE.AND P1, PT, R2, R233, PT ;  /* 0x000000e90200720c */ /* 0x000fe20003f26270 */
[----:B-1----:R-:W-:Y:S01]  /*f2d0*/  IMAD.IADD R4, R228, 0x1, -R10 ;  /* 0x00000001e4047824 */ /* 0x002fe200078e0a0a */
[----:B------:R-:W-:Y:S02]  /*f2e0*/  IADD3 R9, R0, 0x20, RZ ;  /* 0x0000002000097810 */ /* 0x000fe40007ffe0ff */
[C---:B------:R-:W-:Y:S01]  /*f2f0*/  ISETP.LT.OR P1, PT, R2.reuse, R231, P1 ;  /* 0x000000e70200720c */ /* 0x040fe20000f21670 */
[----:B------:R-:W-:Y:S01]  /*f300*/  MUFU.TANH R190, R190 ;  /* 0x000000be00be7308 */ /* 0x000fe20000002400 */
[----:B------:R-:W-:Y:S01]  /*f310*/  ISETP.LT.OR P0, PT, R2, R230, P0 ;  /* 0x000000e60200720c */ /* 0x000fe20000701670 */
[----:B------:R-:W-:Y:S01]  /*f320*/  IMAD.IADD R2, R229, 0x1, -R9 ;  /* 0x00000001e5027824 */ /* 0x000fe200078e0a09 */
[----:B------:R-:W-:-:S02]  /*f330*/  IABS R4, R4 ;  /* 0x0000000400047213 */ /* 0x000fc40000000000 */
[----:B------:R-:W-:Y:S02]  /*f340*/  IADD3 R7, R0, 0x21, RZ ;  /* 0x0000002100077810 */ /* 0x000fe40007ffe0ff */
[----:B------:R-:W-:Y:S01]  /*f350*/  IABS R2, R2 ;  /* 0x0000000200027213 */ /* 0x000fe20000000000 */
[----:B------:R-:W-:Y:S01]  /*f360*/  IMAD.MOV.U32 R3, RZ, RZ, R4 ;  /* 0x000000ffff037224 */ /* 0x000fe200078e0004 */
[----:B------:R-:W-:Y:S01]  /*f370*/  FSEL R21, R6, -INF , !P1 ;  /* 0xff80000006157808 */ /* 0x000fe20004800000 */
[----:B------:R-:W-:Y:S01]  /*f380*/  IMAD.IADD R4, R228, 0x1, -R9 ;  /* 0x00000001e4047824 */ /* 0x000fe200078e0a09 */
[----:B------:R-:W-:Y:S01]  /*f390*/  IADD3 R6, R0, 0x28, RZ ;  /* 0x0000002800067810 */ /* 0x000fe20007ffe0ff */
[----:B------:R1:W-:Y:S01]  /*f3a0*/  I2F R134, R3 ;  /* 0x0000000300867306 */ /* 0x0003e20000201400 */
[----:B--2---:R-:W-:Y:S01]  /*f3b0*/  FFMA.FTZ R5, R27, -UR23, R14 ;  /* 0x800000171b057c23 */ /* 0x004fe2000801000e */
[----:B------:R-:W-:Y:S01]  /*f3c0*/  BAR.SYNC.DEFER_BLOCKING 0x0 ;  /* 0x0000000000007b1d */ /* 0x000fe20000010000 */
[----:B------:R-:W-:-:S02]  /*f3d0*/  ISETP.GE.AND P1, PT, R8, R232, PT ;  /* 0x000000e80800720c */ /* 0x000fc40003f26270 */
[----:B------:R-:W-:Y:S02]  /*f3e0*/  FSEL R16, R16, -INF , !P0 ;  /* 0xff80000010107808 */ /* 0x000fe40004000000 */
[----:B------:R-:W-:Y:S01]  /*f3f0*/  FSEL R26, R5, -INF , !P6 ;  /* 0xff800000051a7808 */ /* 0x000fe20007000000 */
[----:B------:R-:W-:Y:S01]  /*f400*/  MUFU.TANH R191, R191 ;  /* 0x000000bf00bf7308 */ /* 0x000fe20000002400 */
[----:B------:R-:W-:Y:S02]  /*f410*/  IADD3 R5, R0, 0x29, RZ ;  /* 0x0000002900057810 */ /* 0x000fe40007ffe0ff */
[C---:B------:R-:W-:Y:S02]  /*f420*/  ISETP.GE.AND P6, PT, R8.reuse, R233, PT ;  /* 0x000000e90800720c */ /* 0x040fe40003fc6270 */
[C---:B------:R-:W-:Y:S02]  /*f430*/  ISETP.LT.OR P1, PT, R8.reuse, R230, P1 ;  /* 0x000000e60800720c */ /* 0x040fe40000f21670 */
[----:B------:R-:W-:Y:S01]  /*f440*/  ISETP.LT.OR P6, PT, R8, R231, P6 ;  /* 0x000000e70800720c */ /* 0x000fe200037c1670 */
[----:B-1----:R-:W-:Y:S01]  /*f450*/  IMAD.MOV.U32 R3, RZ, RZ, R2 ;  /* 0x000000ffff037224 */ /* 0x002fe200078e0002 */
[----:B------:R-:W-:Y:S01]  /*f460*/  IABS R2, R4 ;  /* 0x0000000400027213 */ /* 0x000fe20000000000 */
[----:B------:R-:W-:Y:S01]  /*f470*/  IMAD.IADD R4, R229, 0x1, -R7 ;  /* 0x00000001e5047824 */ /* 0x000fe200078e0a07 */
[C---:B------:R-:W-:Y:S01]  /*f480*/  ISETP.GE.AND P0, PT, R13.reuse, R233, PT ;  /* 0x000000e90d00720c */ /* 0x040fe20003f06270 */
[----:B------:R1:W-:Y:S03]  /*f490*/  I2F R133, R3 ;  /* 0x0000000300857306 */ /* 0x0003e60000201400 */
[----:B------:R-:W-:-:S05]  /*f4a0*/  ISETP.LT.OR P0, PT, R13, R231, P0 ;  /* 0x000000e70d00720c */ /* 0x000fca0000701670 */
[----:B------:R-:W-:Y:S01]  /*f4b0*/  MUFU.TANH R189, R189 ;  /* 0x000000bd00bd7308 */ /* 0x000fe20000002400 */
[----:B-1----:R-:W-:Y:S01]  /*f4c0*/  IMAD.MOV.U32 R3, RZ, RZ, R2 ;  /* 0x000000ffff037224 */ /* 0x002fe200078e0002 */
[----:B------:R-:W-:Y:S01]  /*f4d0*/  IABS R2, R4 ;  /* 0x0000000400027213 */ /* 0x000fe20000000000 */
[----:B------:R-:W-:-:S05]  /*f4e0*/  IMAD.IADD R4, R228, 0x1, -R7 ;  /* 0x00000001e4047824 */ /* 0x000fca00078e0a07 */
[----:B------:R-:W-:Y:S08]  /*f4f0*/  MUFU.TANH R185, R185 ;  /* 0x000000b900b97308 */ /* 0x000ff00000002400 */
        /* <DEDUP_REMOVED lines=9> */
[----:B-1----:R-:W-:Y:S02]  /*f590*/  IMAD.MOV.U32 R3, RZ, RZ, R2 ;  /* 0x000000ffff037224 */ /* 0x002fe400078e0002 */
[----:B------:R-:W-:-:S04]  /*f5a0*/  IMAD.IADD R2, R228, 0x1, -R6 ;  /* 0x00000001e4027824 */ /* 0x000fc800078e0a06 */
[----:B------:R1:W-:Y:S01]  /*f5b0*/  I2F R33, R3 ;  /* 0x0000000300217306 */ /* 0x0003e20000201400 */
[----:B------:R-:W-:-:S05]  /*f5c0*/  IABS R2, R2 ;  /* 0x0000000200027213 */ /* 0x000fca0000000000 */
[----:B-1----:R-:W-:Y:S01]  /*f5d0*/  IMAD.MOV.U32 R3, RZ, RZ, R2 ;  /* 0x000000ffff037224 */ /* 0x002fe200078e0002 */
[----:B------:R-:W-:Y:S02]  /*f5e0*/  IABS R2, R4 ;  /* 0x0000000400027213 */ /* 0x000fe40000000000 */
[----:B------:R-:W-:Y:S01]  /*f5f0*/  IADD3 R4, R0, 0x30, RZ ;  /* 0x0000003000047810 */ /* 0x000fe20007ffe0ff */
[----:B------:R1:W-:Y:S04]  /*f600*/  I2F R32, R3 ;  /* 0x0000000300207306 */ /* 0x0003e80000201400 */
[----:B------:R-:W-:Y:S02]  /*f610*/  IMAD.IADD R8, R229, 0x1, -R4 ;  /* 0x00000001e5087824 */ /* 0x000fe400078e0a04 */
[----:B-1----:R-:W-:-:S02]  /*f620*/  IMAD.MOV.U32 R3, RZ, RZ, R2 ;  /* 0x000000ffff037224 */ /* 0x002fc400078e0002 */
[----:B------:R-:W-:Y:S02]  /*f630*/  IMAD.IADD R2, R228, 0x1, -R5 ;  /* 0x00000001e4027824 */ /* 0x000fe400078e0a05 */
[----:B------:R1:W-:Y:S03]  /*f640*/  I2F R31, R3 ;  /* 0x00000003001f7306 */ /* 0x0003e60000201400 */
[----:B------:R-:W-:-:S05]  /*f650*/  IABS R2, R2 ;  /* 0x0000000200027213 */ /* 0x000fca0000000000 */
[----:B-1----:R-:W-:Y:S01]  /*f660*/  IMAD.MOV.U32 R3, RZ, RZ, R2 ;  /* 0x000000ffff037224 */ /* 0x002fe200078e0002 */
[----:B------:R-:W-:-:S03]  /*f670*/  IABS R2, R8 ;  /* 0x0000000800027213 */ /* 0x000fc60000000000 */
[----:B------:R1:W-:Y:S02]  /*f680*/  I2F R30, R3 ;  /* 0x00000003001e7306 */ /* 0x0003e40000201400 */
[----:B------:R-:W-:Y:S02]  /*f690*/  IMAD.MOV.U32 R8, RZ, RZ, R2 ;  /* 0x000000ffff087224 */ /* 0x000fe400078e0002 */
[----:B------:R-:W-:-:S04]  /*f6a0*/  IMAD.IADD R2, R228, 0x1, -R4 ;  /* 0x00000001e4027824 */ /* 0x000fc800078e0a04 */
[----:B------:R2:W-:Y:S01]  /*f6b0*/  I2F R28, R8 ;  /* 0x00000008001c7306 */ /* 0x0005e20000201400 */
[----:B------:R-:W-:Y:S02]  /*f6c0*/  IABS R2, R2 ;  /* 0x0000000200027213 */ /* 0x000fe40000000000 */
[----:B-1----:R-:W-:-:S05]  /*f6d0*/  IADD3 R3, R0, 0x31, RZ ;  /* 0x0000003100037810 */ /* 0x002fca0007ffe0ff */
[----:B------:R-:W-:Y:S02]  /*f6e0*/  IMAD.IADD R14, R229, 0x1, -R3 ;  /* 0x00000001e50e7824 */ /* 0x000fe400078e0a03 */
[----:B--2---:R-:W-:-:S03]  /*f6f0*/  IMAD.MOV.U32 R8, RZ, RZ, R2 ;  /* 0x000000ffff087224 */ /* 0x004fc600078e0002 */
[----:B------:R-:W-:Y:S01]  /*f700*/  IABS R2, R14 ;  /* 0x0000000e00027213 */ /* 0x000fe20000000000 */
[----:B------:R1:W-:Y:S04]  /*f710*/  I2F R29, R8 ;  /* 0x00000008001d7306 */ /* 0x0003e80000201400 */
[----:B------:R-:W-:Y:S01]  /*f720*/  IMAD.MOV.U32 R14, RZ, RZ, R2 ;  /* 0x000000ffff0e7224 */ /* 0x000fe200078e0002 */
[C---:B------:R-:W-:Y:S02]  /*f730*/  IADD3 R2, R0.reuse, 0x38, RZ ;  /* 0x0000003800027810 */ /* 0x040fe40007ffe0ff */
[----:B------:R-:W-:Y:S01]  /*f740*/  IADD3 R0, R0, 0x39, RZ ;  /* 0x0000003900007810 */ /* 0x000fe20007ffe0ff */
[----:B------:R2:W-:Y:S02]  /*f750*/  I2F R27, R14 ;  /* 0x0000000e001b7306 */ /* 0x0005e40000201400 */
[----:B------:R-:W-:-:S02]  /*f760*/  IMAD.IADD R15, R229, 0x1, -R2 ;  /* 0x00000001e50f7824 */ /* 0x000fc400078e0a02 */
[----:B-1----:R-:W-:-:S05]  /*f770*/  IMAD.IADD R8, R228, 0x1, -R3 ;  /* 0x00000001e4087824 */ /* 0x002fca00078e0a03 */
[----:B------:R-:W-:-:S05]  /*f780*/  IABS R8, R8 ;  /* 0x0000000800087213 */ /* 0x000fca0000000000 */
[----:B--2---:R-:W-:Y:S01]  /*f790*/  IMAD.MOV.U32 R14, RZ, RZ, R8 ;  /* 0x000000ffff0e7224 */ /* 0x004fe200078e0008 */
[----:B------:R-:W-:Y:S01]  /*f7a0*/  IABS R8, R15 ;  /* 0x0000000f00087213 */ /* 0x000fe20000000000 */
[----:B------:R-:W-:Y:S02]  /*f7b0*/  IMAD.IADD R15, R229, 0x1, -R0 ;  /* 0x00000001e50f7824 */ /* 0x000fe400078e0a00 */
[----:B------:R1:W-:Y:S02]  /*f7c0*/  I2F R23, R14 ;  /* 0x0000000e00177306 */ /* 0x0003e40000201400 */
[----:B-1----:R-:W-:Y:S02]  /*f7d0*/  IMAD.MOV.U32 R14, RZ, RZ, R8 ;  /* 0x000000ffff0e7224 */ /* 0x002fe400078e0008 */
[----:B------:R-:W-:-:S04]  /*f7e0*/  IMAD.IADD R8, R228, 0x1, -R2 ;  /* 0x00000001e4087824 */ /* 0x000fc800078e0a02 */
[----:B------:R1:W-:Y:S01]  /*f7f0*/  I2F R20, R14 ;  /* 0x0000000e00147306 */ /* 0x0003e20000201400 */
[----:B------:R-:W-:-:S05]  /*f800*/  IABS R8, R8 ;  /* 0x0000000800087213 */ /* 0x000fca0000000000 */
[----:B-1----:R-:W-:Y:S01]  /*f810*/  IMAD.MOV.U32 R14, RZ, RZ, R8 ;  /* 0x000000ffff0e7224 */ /* 0x002fe200078e0008 */
[----:B------:R-:W-:Y:S01]  /*f820*/  IABS R8, R15 ;  /* 0x0000000f00087213 */ /* 0x000fe20000000000 */
[----:B------:R-:W-:Y:S02]  /*f830*/  FMUL.FTZ R15, R197, c[0x0][0x2ec] ;  /* 0x0000bb00c50f7a20 */ /* 0x000fe40000410000 */
[----:B------:R1:W-:Y:S08]  /*f840*/  I2F R19, R14 ;  /* 0x0000000e00137306 */ /* 0x0003f00000201400 */
[----:B------:R2:W-:Y:S01]  /*f850*/  I2F R18, R8 ;  /* 0x0000000800127306 */ /* 0x0005e20000201400 */
[----:B-1----:R-:W-:-:S07]  /*f860*/  FMUL.FTZ R14, R240, c[0x0][0x2ec] ;  /* 0x0000bb00f00e7a20 */ /* 0x002fce0000410000 */
[----:B------:R-:W1:Y:S01]  /*f870*/  MUFU.TANH R15, R15 ;  /* 0x0000000f000f7308 */ /* 0x000e620000002400 */
[----:B--2---:R-:W-:-:S07]  /*f880*/  FMUL.FTZ R8, R199, c[0x0][0x2ec] ;  /* 0x0000bb00c7087a20 */ /* 0x004fce0000410000 */
[----:B------:R-:W2:Y:S08]  /*f890*/  MUFU.TANH R14, R14 ;  /* 0x0000000e000e7308 */ /* 0x000eb00000002400 */
[----:B------:R-:W3:Y:S01]  /*f8a0*/  MUFU.TANH R8, R8 ;  /* 0x0000000800087308 */ /* 0x000ee20000002400 */
[----:B-1----:R-:W-:-:S05]  /*f8b0*/  FFMA.FTZ R15, R177, -UR23, R15 ;  /* 0x80000017b10f7c23 */ /* 0x002fca000801000f */
[----:B------:R-:W-:Y:S01]  /*f8c0*/  FSEL R15, R15, -INF , !P6 ;  /* 0xff8000000f0f7808 */ /* 0x000fe20007000000 */
[----:B--2---:R-:W-:Y:S01]  /*f8d0*/  FFMA.FTZ R14, R17, -UR23, R14 ;  /* 0x80000017110e7c23 */ /* 0x004fe2000801000e */
[----:B------:R-:W-:-:S04]  /*f8e0*/  ISETP.GE.AND P6, PT, R13, R232, PT ;  /* 0x000000e80d00720c */ /* 0x000fc80003fc6270 */
[----:B------:R-:W-:Y:S01]  /*f8f0*/  FSEL R169, R14, -INF , !P0 ;  /* 0xff8000000ea97808 */ /* 0x000fe20004000000 */
[----:B------:R-:W-:Y:S01]  /*f900*/  FFMA.FTZ R14, R174, -UR23, R241 ;  /* 0x80000017ae0e7c23 */ /* 0x000fe200080100f1 */
[----:B------:R-:W-:Y:S01]  /*f910*/  ISETP.GE.AND P0, PT, R12, R232, PT ;  /* 0x000000e80c00720c */ /* 0x000fe20003f06270 */
[----:B---3--:R-:W-:Y:S01]  /*f920*/  FFMA.FTZ R8, R176, -UR23, R8 ;  /* 0x80000017b0087c23 */ /* 0x008fe20008010008 */
[-C--:B------:R-:W-:Y:S01]  /*f930*/  ISETP.LT.OR P6, PT, R13, R230.reuse, P6 ;  /* 0x000000e60d00720c */ /* 0x080fe200037c1670 */
[----:B------:R1:W2:Y:S01]  /*f940*/  MUFU.TANH R176, R192 ;  /* 0x000000c000b07308 */ /* 0x0002a20000002400 */
[----:B------:R-:W-:Y:S01]  /*f950*/  ISETP.LT.OR P0, PT, R12, R230, P0 ;  /* 0x000000e60c00720c */ /* 0x000fe20000701670 */
[----:B------:R-:W-:Y:S01]  /*f960*/  FFMA.FTZ R13, R172, -UR23, R236 ;  /* 0x80000017ac0d7c23 */ /* 0x000fe200080100ec */
[----:B------:R-:W-:Y:S01]  /*f970*/  FSEL R17, R8, -INF , !P1 ;  /* 0xff80000008117808 */ /* 0x000fe20004800000 */
[----:B------:R-:W-:Y:S01]  /*f980*/  FFMA.FTZ R8, R173, -UR23, R243 ;  /* 0x80000017ad087c23 */ /* 0x000fe200080100f3 */
[----:B------:R-:W-:-:S03]  /*f990*/  ISETP.GE.AND P1, PT, R12, R233, PT ;  /* 0x000000e90c00720c */ /* 0x000fc60003f26270 */
[----:B------:R3:W4:Y:S01]  /*f9a0*/  MUFU.TANH R174, R193 ;  /* 0x000000c100ae7308 */ /* 0x0007220000002400 */
[----:B------:R-:W-:Y:S01]  /*f9b0*/  ISETP.LT.OR P1, PT, R12, R231, P1 ;  /* 0x000000e70c00720c */ /* 0x000fe20000f21670 */
[----:B------:R-:W-:-:S03]  /*f9c0*/  FFMA.FTZ R12, R175, -UR23, R170 ;  /* 0x80000017af0c7c23 */ /* 0x000fc600080100aa */
[----:B------:R-:W-:Y:S02]  /*f9d0*/  FSEL R170, R14, -INF , !P1 ;  /* 0xff8000000eaa7808 */ /* 0x000fe40004800000 */
[C---:B------:R-:W-:Y:S02]  /*f9e0*/  ISETP.GE.AND P1, PT, R11.reuse, R232, PT ;  /* 0x000000e80b00720c */ /* 0x040fe40003f26270 */
[----:B-1----:R-:W-:Y:S01]  /*f9f0*/  FSEL R192, R12, -INF , !P6 ;  /* 0xff8000000cc07808 */ /* 0x002fe20007000000 */
[----:B------:R-:W-:Y:S01]  /*fa00*/  FMUL.FTZ R12, R186, c[0x0][0x2ec] ;  /* 0x0000bb00ba0c7a20 */ /* 0x000fe20000410000 */
[C---:B------:R-:W-:Y:S02]  /*fa10*/  ISETP.GE.AND P6, PT, R11.reuse, R233, PT ;  /* 0x000000e90b00720c */ /* 0x040fe40003fc6270 */
[C---:B------:R-:W-:Y:S02]  /*fa20*/  ISETP.LT.OR P1, PT, R11.reuse, R230, P1 ;  /* 0x000000e60b00720c */ /* 0x040fe40000f21670 */
[----:B------:R-:W-:Y:S01]  /*fa30*/  ISETP.LT.OR P6, PT, R11, R231, P6 ;  /* 0x000000e70b00720c */ /* 0x000fe200037c1670 */
[----:B------:R-:W-:Y:S01]  /*fa40*/  MUFU.TANH R12, R12 ;  /* 0x0000000c000c7308 */ /* 0x000fe20000002400 */
[----:B---3--:R-:W-:Y:S01]  /*fa50*/  FSEL R193, R8, -INF , !P0 ;  /* 0xff80000008c17808 */ /* 0x008fe20004000000 */
[----:B------:R-:W-:Y:S01]  /*fa60*/  FFMA.FTZ R8, R168, -UR23, R238 ;  /* 0x80000017a8087c23 */ /* 0x000fe200080100ee */
[----:B------:R-:W-:Y:S01]  /*fa70*/  FSEL R171, R13, -INF , !P6 ;  /* 0xff8000000dab7808 */ /* 0x000fe20007000000 */
[----:B------:R-:W-:Y:S01]  /*fa80*/  FMUL.FTZ R13, R184, c[0x0][0x2ec] ;  /* 0x0000bb00b80d7a20 */ /* 0x000fe20000410000 */
[C---:B------:R-:W-:Y:S01]  /*fa90*/  ISETP.GE.AND P0, PT, R10.reuse, R233, PT ;  /* 0x000000e90a00720c */ /* 0x040fe20003f06270 */
[----:B------:R-:W-:Y:S01]  /*faa0*/  FMUL.FTZ R11, R187, c[0x0][0x2ec] ;  /* 0x0000bb00bb0b7a20 */ /* 0x000fe20000410000 */
[----:B------:R-:W-:-:S02]  /*fab0*/  ISETP.GE.AND P6, PT, R10, R232, PT ;  /* 0x000000e80a00720c */ /* 0x000fc40003fc6270 */
[C---:B------:R-:W-:Y:S01]  /*fac0*/  ISETP.LT.OR P0, PT, R10.reuse, R231, P0 ;  /* 0x000000e70a00720c */ /* 0x040fe20000701670 */
[----:B------:R-:W1:Y:S01]  /*fad0*/  MUFU.TANH R13, R13 ;  /* 0x0000000d000d7308 */ /* 0x000e620000002400 */
[----:B------:R-:W-:Y:S01]  /*fae0*/  ISETP.LT.OR P6, PT, R10, R230, P6 ;  /* 0x000000e60a00720c */ /* 0x000fe200037c1670 */
[----:B------:R-:W-:Y:S01]  /*faf0*/  FFMA.FTZ R10, R135, -UR23, R237 ;  /* 0x80000017870a7c23 */ /* 0x000fe200080100ed */
[----:B------:R-:W-:Y:S01]  /*fb00*/  FSEL R168, R8, -INF , !P1 ;  /* 0xff80000008a87808 */ /* 0x000fe20004800000 */
[----:B------:R-:W-:Y:S01]  /*fb10*/  FFMA.FTZ R8, R134, -UR23, R239 ;  /* 0x8000001786087c23 */ /* 0x000fe200080100ef */
[C---:B------:R-:W-:Y:S02]  /*fb20*/  ISETP.GE.AND P1, PT, R9.reuse, R233, PT ;  /* 0x000000e90900720c */ /* 0x040fe40003f26270 */
[----:B------:R-:W-:Y:S01]  /*fb30*/  FSEL R135, R10, -INF , !P0 ;  /* 0xff8000000a877808 */ /* 0x000fe20004000000 */
[----:B------:R-:W-:Y:S01]  /*fb40*/  FMUL.FTZ R10, R180, c[0x0][0x2ec] ;  /* 0x0000bb00b40a7a20 */ /* 0x000fe20000410000 */
[C---:B------:R-:W-:Y:S01]  /*fb50*/  ISETP.GE.AND P0, PT, R9.reuse, R232, PT ;  /* 0x000000e80900720c */ /* 0x040fe20003f06270 */
[----:B------:R-:W3:Y:S01]  /*fb60*/  MUFU.TANH R11, R11 ;  /* 0x0000000b000b7308 */ /* 0x000ee20000002400 */
[----:B------:R-:W-:-:S02]  /*fb70*/  ISETP.LT.OR P1, PT, R9, R231, P1 ;  /* 0x000000e70900720c */ /* 0x000fc40000f21670 */
[----:B------:R-:W-:Y:S01]  /*fb80*/  ISETP.LT.OR P0, PT, R9, R230, P0 ;  /* 0x000000e60900720c */ /* 0x000fe20000701670 */
[----:B--2---:R-:W-:Y:S01]  /*fb90*/  FFMA.FTZ R9, R133, -UR23, R176 ;  /* 0x8000001785097c23 */ /* 0x004fe200080100b0 */
[----:B------:R-:W-:Y:S01]  /*fba0*/  FSEL R134, R8, -INF , !P6 ;  /* 0xff80000008867808 */ /* 0x000fe20007000000 */
[----:B------:R-:W-:Y:S01]  /*fbb0*/  FFMA.FTZ R8, R132, -UR23, R194 ;  /* 0x8000001784087c23 */ /* 0x000fe200080100c2 */
[-C--:B------:R-:W-:Y:S01]  /*fbc0*/  ISETP.GE.AND P6, PT, R7, R233.reuse, PT ;  /* 0x000000e90700720c */ /* 0x080fe20003fc6270 */
[----:B------:R-:W-:Y:S01]  /*fbd0*/  MUFU.TANH R10, R10 ;  /* 0x0000000a000a7308 */ /* 0x000fe20000002400 */
[----:B------:R-:W-:Y:S01]  /*fbe0*/  FSEL R235, R9, -INF , !P1 ;  /* 0xff80000009eb7808 */ /* 0x000fe20004800000 */
[----:B----4-:R-:W-:Y:S01]  /*fbf0*/  FFMA.FTZ R9, R35, -UR23, R174 ;  /* 0x8000001723097c23 */ /* 0x010fe200080100ae */
[----:B------:R-:W-:Y:S02]  /*fc00*/  ISETP.GE.AND P1, PT, R7, R232, PT ;  /* 0x000000e80700720c */ /* 0x000fe40003f26270 */
[----:B------:R-:W-:Y:S01]  /*fc10*/  FSEL R186, R8, -INF , !P0 ;  /* 0xff80000008ba7808 */ /* 0x000fe20004000000 */
[----:B------:R-:W-:Y:S01]  /*fc20*/  FFMA.FTZ R8, R33, -UR23, R188 ;  /* 0x8000001721087c23 */ /* 0x000fe200080100bc */
[----:B------:R-:W-:-:S02]  /*fc30*/  ISETP.GE.AND P0, PT, R6, R233, PT ;  /* 0x000000e90600720c */ /* 0x000fc40003f06270 */
[CC--:B------:R-:W-:Y:S02]  /*fc40*/  ISETP.LT.OR P6, PT, R7.reuse, R231.reuse, P6 ;  /* 0x000000e70700720c */ /* 0x0c0fe400037c1670 */
[----:B------:R-:W-:Y:S01]  /*fc50*/  ISETP.LT.OR P1, PT, R7, R230, P1 ;  /* 0x000000e60700720c */ /* 0x000fe20000f21670 */
[----:B------:R-:W-:Y:S01]  /*fc60*/  FFMA.FTZ R7, R34, -UR23, R195 ;  /* 0x8000001722077c23 */ /* 0x000fe200080100c3 */
[----:B------:R-:W-:Y:S02]  /*fc70*/  ISETP.LT.OR P0, PT, R6, R231, P0 ;  /* 0x000000e70600720c */ /* 0x000fe40000701670 */
[----:B------:R-:W-:Y:S01]  /*fc80*/  FSEL R195, R9, -INF , !P6 ;  /* 0xff80000009c37808 */ /* 0x000fe20007000000 */
[----:B------:R-:W-:Y:S01]  /*fc90*/  FMUL.FTZ R9, R182, c[0x0][0x2ec] ;  /* 0x0000bb00b6097a20 */ /* 0x000fe20000410000 */
[----:B------:R-:W-:Y:S01]  /*fca0*/  FSEL R249, R7, -INF , !P1 ;  /* 0xff80000007f97808 */ /* 0x000fe20004800000 */
[----:B------:R-:W-:Y:S01]  /*fcb0*/  FFMA.FTZ R7, R30, -UR23, R191 ;  /* 0x800000171e077c23 */ /* 0x000fe200080100bf */
[----:B------:R-:W-:Y:S01]  /*fcc0*/  FSEL R234, R8, -INF , !P0 ;  /* 0xff80000008ea7808 */ /* 0x000fe20004000000 */
[----:B-1----:R-:W-:Y:S01]  /*fcd0*/  FFMA.FTZ R8, R28, -UR23, R13 ;  /* 0x800000171c087c23 */ /* 0x002fe2000801000d */
[C---:B------:R-:W-:Y:S01]  /*fce0*/  ISETP.GE.AND P1, PT, R5.reuse, R233, PT ;  /* 0x000000e90500720c */ /* 0x040fe20003f26270 */
[----:B------:R-:W1:Y:S01]  /*fcf0*/  MUFU.TANH R9, R9 ;  /* 0x0000000900097308 */ /* 0x000e620000002400 */
[----:B------:R-:W-:-:S02]  /*fd00*/  ISETP.GE.AND P0, PT, R5, R232, PT ;  /* 0x000000e80500720c */ /* 0x000fc40003f06270 */
[----:B------:R-:W-:Y:S02]  /*fd10*/  ISETP.GE.AND P6, PT, R6, R232, PT ;  /* 0x000000e80600720c */ /* 0x000fe40003fc6270 */
[C---:B------:R-:W-:Y:S02]  /*fd20*/  ISETP.LT.OR P1, PT, R5.reuse, R231, P1 ;  /* 0x000000e70500720c */ /* 0x040fe40000f21670 */
[-C--:B------:R-:W-:Y:S01]  /*fd30*/  ISETP.LT.OR P0, PT, R5, R230.reuse, P0 ;  /* 0x000000e60500720c */ /* 0x080fe20000701670 */
[----:B------:R-:W-:Y:S01]  /*fd40*/  FFMA.FTZ R5, R32, -UR23, R190 ;  /* 0x8000001720057c23 */ /* 0x000fe200080100be */
[----:B------:R-:W-:Y:S01]  /*fd50*/  ISETP.LT.OR P6, PT, R6, R230, P6 ;  /* 0x000000e60600720c */ /* 0x000fe200037c1670 */
[----:B------:R-:W-:Y:S01]  /*fd60*/  FFMA.FTZ R6, R31, -UR23, R189 ;  /* 0x800000171f067c23 */ /* 0x000fe200080100bd */
[----:B------:R-:W-:Y:S02]  /*fd70*/  FSEL R252, R7, -INF , !P0 ;  /* 0xff80000007fc7808 */ /* 0x000fe40004000000 */
[----:B------:R-:W-:Y:S01]  /*fd80*/  FSEL R184, R5, -INF , !P6 ;  /* 0xff80000005b87808 */ /* 0x000fe20007000000 */
[----:B------:R-:W-:Y:S01]  /*fd90*/  IMAD.IADD R5, R228, 0x1, -R0 ;  /* 0x00000001e4057824 */ /* 0x000fe200078e0a00 */
[----:B------:R-:W-:-:S02]  /*fda0*/  ISETP.GE.AND P6, PT, R4, R233, PT ;  /* 0x000000e90400720c */ /* 0x000fc40003fc6270 */
[----:B------:R-:W-:Y:S02]  /*fdb0*/  ISETP.GE.AND P0, PT, R3, R233, PT ;  /* 0x000000e90300720c */ /* 0x000fe40003f06270 */
[----:B------:R-:W-:Y:S02]  /*fdc0*/  ISETP.LT.OR P6, PT, R4, R231, P6 ;  /* 0x000000e70400720c */ /* 0x000fe400037c1670 */
[----:B------:R-:W-:Y:S01]  /*fdd0*/  FSEL R194, R6, -INF , !P1 ;  /* 0xff80000006c27808 */ /* 0x000fe20004800000 */
[----:B------:R-:W-:Y:S01]  /*fde0*/  FFMA.FTZ R6, R27, -UR23, R185 ;  /* 0x800000171b067c23 */ /* 0x000fe200080100b9 */
[----:B------:R-:W-:Y:S01]  /*fdf0*/  FSEL R196, R8, -INF , !P6 ;  /* 0xff80000008c47808 */ /* 0x000fe20007000000 */
[----:B------:R-:W-:Y:S01]  /*fe00*/  FMUL.FTZ R8, R181, c[0x0][0x2ec] ;  /* 0x0000bb00b5087a20 */ /* 0x000fe20000410000 */
[-C--:B------:R-:W-:Y:S02]  /*fe10*/  ISETP.GE.AND P6, PT, R3, R232.reuse, PT ;  /* 0x000000e80300720c */ /* 0x080fe40003fc6270 */
[----:B------:R-:W-:-:S02]  /*fe20*/  ISETP.GE.AND P1, PT, R4, R232, PT ;  /* 0x000000e80400720c */ /* 0x000fc40003f26270 */
[C---:B------:R-:W-:Y:S01]  /*fe30*/  ISETP.LT.OR P0, PT, R3.reuse, R231, P0 ;  /* 0x000000e70300720c */ /* 0x040fe20000701670 */
[----:B------:R-:W2:Y:S01]  /*fe40*/  MUFU.TANH R8, R8 ;  /* 0x0000000800087308 */ /* 0x000ea20000002400 */
[-C--:B------:R-:W-:Y:S01]  /*fe50*/  ISETP.LT.OR P6, PT, R3, R230.reuse, P6 ;  /* 0x000000e60300720c */ /* 0x080fe200037c1670 */
[----:B------:R-:W-:Y:S01]  /*fe60*/  FFMA.FTZ R3, R29, -UR23, R12 ;  /* 0x800000171d037c23 */ /* 0x000fe2000801000c */
[----:B------:R-:W-:Y:S01]  /*fe70*/  ISETP.LT.OR P1, PT, R4, R230, P1 ;  /* 0x000000e60400720c */ /* 0x000fe20000f21670 */
[----:B---3--:R-:W-:Y:S01]  /*fe80*/  FFMA.FTZ R4, R23, -UR23, R11 ;  /* 0x8000001717047c23 */ /* 0x008fe2000801000b */
[----:B------:R-:W-:Y:S02]  /*fe90*/  IABS R5, R5 ;  /* 0x0000000500057213 */ /* 0x000fe40000000000 */
[----:B------:R-:W-:Y:S02]  /*fea0*/  FSEL R236, R6, -INF , !P0 ;  /* 0xff80000006ec7808 */ /* 0x000fe40004000000 */
[C---:B------:R-:W-:Y:S01]  /*feb0*/  ISETP.GE.AND P0, PT, R2.reuse, R232, PT ;  /* 0x000000e80200720c */ /* 0x040fe20003f06270 */
[----:B------:R3:W-:Y:S01]  /*fec0*/  I2F R7, R5 ;  /* 0x0000000500077306 */ /* 0x0007e20000201400 */
[----:B------:R-:W-:Y:S01]  /*fed0*/  FSEL R246, R3, -INF , !P1 ;  /* 0xff80000003f67808 */ /* 0x000fe20004800000 */
[----:B-1----:R-:W-:Y:S01]  /*fee0*/  FFMA.FTZ R3, R19, -UR23, R9 ;  /* 0x8000001713037c23 */ /* 0x002fe20008010009 */
[----:B------:R-:W-:-:S02]  /*fef0*/  ISETP.LT.OR P0, PT, R2, R230, P0 ;  /* 0x000000e60200720c */ /* 0x000fc40000701670 */
[C---:B------:R-:W-:Y:S02]  /*ff00*/  ISETP.GE.AND P1, PT, R2.reuse, R233, PT ;  /* 0x000000e90200720c */ /* 0x040fe40003f26270 */
[----:B------:R-:W-:Y:S01]  /*ff10*/  FSEL R177, R3, -INF , !P0 ;  /* 0xff80000003b17808 */ /* 0x000fe20004000000 */
[----:B------:R-:W1:Y:S01]  /*ff20*/  MUFU.TANH R6, R183 ;  /* 0x000000b700067308 */ /* 0x000e620000002400 */
[----:B------:R-:W-:Y:S01]  /*ff30*/  ISETP.LT.OR P1, PT, R2, R231, P1 ;  /* 0x000000e70200720c */ /* 0x000fe20000f21670 */
[----:B--2---:R-:W-:Y:S01]  /*ff40*/  FFMA.FTZ R2, R18, -UR23, R8 ;  /* 0x8000001712027c23 */ /* 0x004fe20008010008 */
[----:B------:R-:W-:Y:S02]  /*ff50*/  PLOP3.LUT P0, PT, PT, PT, UP0, 0x80, 0x0 ;  /* 0x000000000000781c */ /* 0x000fe40003f0f008 */
[----:B------:R-:W-:Y:S02]  /*ff60*/  FSEL R248, R4, -INF , !P6 ;  /* 0xff80000004f87808 */ /* 0x000fe40007000000 */
[----:B------:R-:W-:Y:S01]  /*ff70*/  ISETP.GE.AND P6, PT, R0, R233, PT ;  /* 0x000000e90000720c */ /* 0x000fe20003fc6270 */
[----:B---3--:R-:W-:-:S03]  /*ff80*/  FFMA.FTZ R5, R20, -UR23, R10 ;  /* 0x8000001714057c23 */ /* 0x008fc6000801000a */
[C---:B------:R-:W-:Y:S02]  /*ff90*/  ISETP.LT.OR P6, PT, R0.reuse, R231, P6 ;  /* 0x000000e70000720c */ /* 0x040fe400037c1670 */
[----:B------:R-:W-:Y:S02]  /*ffa0*/  FSEL R178, R5, -INF , !P1 ;  /* 0xff80000005b27808 */ /* 0x000fe40004800000 */
[----:B------:R-:W-:Y:S02]  /*ffb0*/  ISETP.GE.AND P1, PT, R0, R232, PT ;  /* 0x000000e80000720c */ /* 0x000fe40003f26270 */
[----:B------:R-:W-:Y:S02]  /*ffc0*/  FSEL R245, R2, -INF , !P6 ;  /* 0xff80000002f57808 */ /* 0x000fe40007000000 */
[----:B------:R-:W-:Y:S01]  /*ffd0*/  ISETP.LT.OR P1, PT, R0, R230, P1 ;  /* 0x000000e60000720c */ /* 0x000fe20000f21670 */
[----:B-1----:R-:W-:-:S05]  /*ffe0*/  FFMA.FTZ R0, R7, -UR23, R6 ;  /* 0x8000001707007c23 */ /* 0x002fca0008010006 */
        /* <DEDUP_REMOVED lines=76> */
.L_x_2006:
[----:B------:R-:W-:Y:S05]  /*104b0*/  BSYNC B0 ;  /* 0x0000000000007941 */ /* 0x000fea0003800000 */
.L_x_2005:
[----:B------:R-:W0:Y:S02]  /*104c0*/  LDGDEPBAR ;  /* 0x00000000000079af */ /* 0x000e240000000000 */
.L_x_2004:
        /* <DEDUP_REMOVED lines=57> */
[----:B------:R-:W-:Y:S01]  /*10860*/  LDSM.16.MT88.4 R20, [R202+0x18000] ;  /* 0x01800000ca14783b */ /* 0x000fe20000004200 */
        /* <DEDUP_REMOVED lines=8> */
[----:B------:R-:W1:Y:S01]  /*108f0*/  LDSM.16.MT88.4 R12, [R201+0x18000] ;  /* 0x01800000c90c783b */ /* 0x000e620000004200 */
[-C--:B------:R-:W-:Y:S01]  /*10900*/  FMUL.FTZ R144, R144, R8.reuse ;  /* 0x0000000890907220 */ /* 0x080fe20000410000 */
[----:B------:R-:W2:Y:S01]  /*10910*/  MUFU.EX2 R173, R3 ;  /* 0x0000000300ad7308 */ /* 0x000ea20000000800 */
[-C--:B------:R-:W-:Y:S02]  /*10920*/  FMUL.FTZ R145, R145, R8.reuse ;  /* 0x0000000891917220 */ /* 0x080fe40000410000 */
[-C--:B------:R-:W-:Y:S02]  /*10930*/  FMUL.FTZ R148, R148, R8.reuse ;  /* 0x0000000894947220 */ /* 0x080fe40000410000 */
[-C--:B------:R-:W-:Y:S02]  /*10940*/  FMUL.FTZ R149, R149, R8.reuse ;  /* 0x0000000895957220 */ /* 0x080fe40000410000 */
[-C--:B------:R-:W-:Y:S02]  /*10950*/  FMUL.FTZ R152, R152, R8.reuse ;  /* 0x0000000898987220 */ /* 0x080fe40000410000 */
[----:B------:R-:W-:-:S02]  /*10960*/  FMUL.FTZ R153, R153, R8 ;  /* 0x0000000899997220 */ /* 0x000fc40000410000 */
[-C--:B------:R-:W-:Y:S02]  /*10970*/  FMUL.FTZ R156, R156, R8.reuse ;  /* 0x000000089c9c7220 */ /* 0x080fe40000410000 */
[-C--:B------:R-:W-:Y:S02]  /*10980*/  FMUL.FTZ R157, R157, R8.reuse ;  /* 0x000000089d9d7220 */ /* 0x080fe40000410000 */
[-C--:B------:R-:W-:Y:S01]  /*10990*/  FMUL.FTZ R160, R160, R8.reuse ;  /* 0x00000008a0a07220 */ /* 0x080fe20000410000 */
[----:B--2---:R-:W-:Y:S01]  /*109a0*/  F2FP.PACK_AB R6, R173, R183 ;  /* 0x000000b7ad06723e */ /* 0x004fe200000000ff */
        /* <DEDUP_REMOVED lines=11> */
[----:B--2---:R-:W-:Y:S02]  /*10a60*/  FFMA.FTZ R3, R26, c[0x0][0x23c], -R0 ;  /* 0x00008f001a037a23 */ /* 0x004fe40000010800 */
[-C--:B------:R-:W-:Y:S02]  /*10a70*/  FMUL.FTZ R40, R40, R8.reuse ;  /* 0x0000000828287220 */ /* 0x080fe40000410000 */
[----:B------:R-:W2:Y:S01]  /*10a80*/  MUFU.EX2 R182, R3 ;  /* 0x0000000300b67308 */ /* 0x000ea20000000800 */
        /* <DEDUP_REMOVED lines=8> */
[----:B--2---:R-:W-:Y:S01]  /*10b10*/  F2FP.PACK_AB R5, R182, R181 ;  /* 0x000000b5b605723e */ /* 0x004fe200000000ff */
        /* <DEDUP_REMOVED lines=11> */
[----:B--2---:R-:W-:Y:S02]  /*10bd0*/  FFMA.FTZ R3, R17, c[0x0][0x23c], -R0 ;  /* 0x00008f0011037a23 */ /* 0x004fe40000010800 */
[----:B------:R-:W2:Y:S01]  /*10be0*/  LDSM.16.MT88.4 R16, [R204+0x18000] ;  /* 0x01800000cc10783b */ /* 0x000ea20000004200 */
[-C--:B------:R-:W-:Y:S01]  /*10bf0*/  FMUL.FTZ R84, R84, R8.reuse ;  /* 0x0000000854547220 */ /* 0x080fe20000410000 */
[----:B------:R-:W3:Y:S01]  /*10c00*/  MUFU.EX2 R174, R3 ;  /* 0x0000000300ae7308 */ /* 0x000ee20000000800 */
        /* <DEDUP_REMOVED lines=8> */
[----:B---3--:R-:W-:Y:S01]  /*10c90*/  F2FP.PACK_AB R7, R174, R172 ;  /* 0x000000acae07723e */ /* 0x008fe200000000ff */
[----:B------:R-:W-:Y:S01]  /*10ca0*/  FADD.FTZ R3, R251, -R4 ;  /* 0x80000004fb037221 */ /* 0x000fe20000010000 */
[----:B------:R-:W-:Y:S01]  /*10cb0*/  F2FP.PACK_AB R4, R180, R175 ;  /* 0x000000afb404723e */ /* 0x000fe200000000ff */
[-C--:B------:R-:W-:Y:S02]  /*10cc0*/  FMUL.FTZ R93, R93, R8.reuse ;  /* 0x000000085d5d7220 */ /* 0x080fe40000410000 */
[----:B------:R-:W-:Y:S02]  /*10cd0*/  FMUL.FTZ R3, R3, c[0x0][0x23c] ;  /* 0x00008f0003037a20 */ /* 0x000fe40000410000 */
[-C--:B------:R-:W-:Y:S02]  /*10ce0*/  FMUL.FTZ R96, R96, R8.reuse ;  /* 0x0000000860607220 */ /* 0x080fe40000410000 */
[----:B------:R-:W-:-:S02]  /*10cf0*/  FMUL.FTZ R97, R97, R8 ;  /* 0x0000000861617220 */ /* 0x000fc40000410000 */
[----:B------:R-:W3:Y:S01]  /*10d00*/  MUFU.EX2 R3, R3 ;  /* 0x0000000300037308 */ /* 0x000ee20000000800 */
        /* <DEDUP_REMOVED lines=8> */
[-C--:B---3--:R-:W-:Y:S02]  /*10d90*/  FMUL.FTZ R138, R138, R3.reuse ;  /* 0x000000038a8a7220 */ /* 0x088fe40000410000 */
[-C--:B------:R-:W-:Y:S02]  /*10da0*/  FMUL.FTZ R139, R139, R3.reuse ;  /* 0x000000038b8b7220 */ /* 0x080fe40000410000 */
        /* <DEDUP_REMOVED lines=15> */
[----:B------:R-:W-:Y:S01]  /*10ea0*/  MOV R143, R174 ;  /* 0x000000ae008f7202 */ /* 0x000fe20000000f00 */
[-C--:B------:R-:W-:Y:S02]  /*10eb0*/  FMUL.FTZ R166, R166, R3.reuse ;  /* 0x00000003a6a67220 */ /* 0x080fe40000410000 */
[----:B------:R-:W-:-:S02]  /*10ec0*/  FMUL.FTZ R167, R167, R3 ;  /* 0x00000003a7a77220 */ /* 0x000fc40000410000 */
[-C--:B------:R-:W-:Y:S01]  /*10ed0*/  FMUL.FTZ R38, R38, R3.reuse ;  /* 0x0000000326267220 */ /* 0x080fe20000410000 */
[C---:B------:R-:W-:Y:S01]  /*10ee0*/  HMMA.16816.F32 R20, R4.reuse, R22, R148 ;  /* 0x000000160414723c */ /* 0x040fe20000001894 */
[-C--:B------:R-:W-:Y:S02]  /*10ef0*/  FMUL.FTZ R39, R39, R3.reuse ;  /* 0x0000000327277220 */ /* 0x080fe40000410000 */
[-C--:B------:R-:W-:Y:S02]  /*10f00*/  FMUL.FTZ R46, R46, R3.reuse ;  /* 0x000000032e2e7220 */ /* 0x080fe40000410000 */
[-C--:B------:R-:W-:Y:S02]  /*10f10*/  FMUL.FTZ R47, R47, R3.reuse ;  /* 0x000000032f2f7220 */ /* 0x080fe40000410000 */
[----:B------:R-:W-:Y:S01]  /*10f20*/  FMUL.FTZ R50, R50, R3 ;  /* 0x0000000332327220 */ /* 0x000fe20000410000 */
[----:B------:R-:W-:Y:S01]  /*10f30*/  MOV R26, R28 ;  /* 0x0000001c001a7202 */ /* 0x000fe20000000f00 */
[C---:B--2---:R-:W-:Y:S01]  /*10f40*/  HMMA.16816.F32 R248, R4.reuse, R18, R156 ;  /* 0x0000001204f8723c */ /* 0x044fe2000000189c */
        /* <DEDUP_REMOVED lines=14> */
[----:B------:R-:W1:Y:S01]  /*11030*/  LDSM.16.MT88.4 R12, [R203+0x18000] ;  /* 0x01800000cb0c783b */ /* 0x000e620000004200 */
        /* <DEDUP_REMOVED lines=8> */
[----:B------:R-:W-:Y:S01]  /*110c0*/  HMMA.16816.F32 R20, R4, R16, R152 ;  /* 0x000000100414723c */ /* 0x000fe20000001898 */
[----:B------:R-:W-:Y:S01]  /*110d0*/  LDSM.16.MT88.4 R16, [R202+0x1a000] ;  /* 0x01a00000ca10783b */ /* 0x000fe20000004200 */
        /* <DEDUP_REMOVED lines=19> */
[----:B------:R-:W1:Y:S01]  /*11210*/  LDSM.16.MT88.4 R20, [R201+0x1a000] ;  /* 0x01a00000c914783b */ /* 0x000e620000004200 */
[----:B------:R-:W-:-:S02]  /*11220*/  FMUL.FTZ R90, R90, R3 ;  /* 0x000000035a5a7220 */ /* 0x000fc40000410000 */
[-C--:B------:R-:W-:Y:S02]  /*11230*/  FMUL.FTZ R91, R91, R3.reuse ;  /* 0x000000035b5b7220 */ /* 0x080fe40000410000 */
[-C--:B------:R-:W-:Y:S02]  /*11240*/  FMUL.FTZ R94, R94, R3.reuse ;  /* 0x000000035e5e7220 */ /* 0x080fe40000410000 */
[----:B------:R-:W-:Y:S01]  /*11250*/  HMMA.16816.F32 R240, R4, R14, R164 ;  /* 0x0000000e04f0723c */ /* 0x000fe200000018a4 */
[----:B------:R-:W2:Y:S01]  /*11260*/  LDSM.16.MT88.4 R12, [R204+0x1a000] ;  /* 0x01a00000cc0c783b */ /* 0x000ea20000004200 */
        /* <DEDUP_REMOVED lines=20> */
[----:B------:R-:W-:Y:S01]  /*113b0*/  MOV R38, R247 ;  /* 0x000000f700267202 */ /* 0x000fe20000000f00 */
[----:B--2---:R-:W-:Y:S01]  /*113c0*/  HMMA.16816.F32 R188, R4, R12, R52 ;  /* 0x0000000c04bc723c */ /* 0x004fe20000001834 */
[----:B------:R-:W-:Y:S01]  /*113d0*/  MOV R37, R246 ;  /* 0x000000f600257202 */ /* 0x000fe20000000f00 */
[----:B------:R-:W-:Y:S01]  /*113e0*/  FFMA.FTZ R10, R10, c[0x0][0x23c], -R0 ;  /* 0x00008f000a0a7a23 */ /* 0x000fe20000010800 */
[----:B------:R-:W-:-:S02]  /*113f0*/  MOV R36, R245 ;  /* 0x000000f500247202 */ /* 0x000fc40000000f00 */
[----:B------:R-:W-:Y:S02]  /*11400*/  MOV R39, R196 ;  /* 0x000000c400277202 */ /* 0x000fe40000000f00 */
[----:B------:R-:W-:Y:S01]  /*11410*/  MOV R55, R177 ;  /* 0x000000b100377202 */ /* 0x000fe20000000f00 */
[----:B------:R-:W-:Y:S01]  /*11420*/  HMMA.16816.F32 R244, R4, R16, R44 ;  /* 0x0000001004f4723c */ /* 0x000fe2000000182c */
[----:B------:R-:W-:-:S06]  /*11430*/  MOV R54, R179 ;  /* 0x000000b300367202 */ /* 0x000fcc0000000f00 */
[----:B------:R-:W-:Y:S01]  /*11440*/  MOV R46, R236 ;  /* 0x000000ec002e7202 */ /* 0x000fe20000000f00 */
        /* <DEDUP_REMOVED lines=9> */
[----:B------:R-:W-:Y:S01]  /*114e0*/  MOV R43, R142 ;  /* 0x0000008e002b7202 */ /* 0x000fe20000000f00 */
[----:B------:R-:W-:Y:S01]  /*114f0*/  IMAD.MOV.U32 R48, RZ, RZ, R180 ;  /* 0x000000ffff307224 */ /* 0x000fe200078e00b4 */
[----:B------:R-:W-:Y:S02]  /*11500*/  MOV R50, R186 ;  /* 0x000000ba00327202 */ /* 0x000fe40000000f00 */
[----:B------:R-:W-:Y:S02]  /*11510*/  MOV R49, R184 ;  /* 0x000000b800317202 */ /* 0x000fe40000000f00 */
[----:B------:R-:W-:Y:S01]  /*11520*/  HMMA.16816.F32 R184, R4, R14, R56 ;  /* 0x0000000e04b8723c */ /* 0x000fe20000001838 */
[----:B------:R-:W3:Y:S01]  /*11530*/  LDSM.16.MT88.4 R12, [R202+0x1c000] ;  /* 0x01c00000ca0c783b */ /* 0x000ee20000004200 */
[----:B------:R-:W-:-:S02]  /*11540*/  MOV R51, R181 ;  /* 0x000000b500337202 */ /* 0x000fc40000000f00 */
[----:B------:R-:W-:Y:S02]  /*11550*/  MOV R41, R141 ;  /* 0x0000008d00297202 */ /* 0x000fe40000000f00 */
[----:B------:R-:W-:Y:S02]  /*11560*/  MOV R40, R175 ;  /* 0x000000af00287202 */ /* 0x000fe40000000f00 */
[----:B------:R-:W-:Y:S02]  /*11570*/  MOV R142, R173 ;  /* 0x000000ad008e7202 */ /* 0x000fe40000000f00 */
[----:B------:R-:W-:Y:S02]  /*11580*/  MOV R141, R172 ;  /* 0x000000ac008d7202 */ /* 0x000fe40000000f00 */
[----:B------:R-:W-:Y:S02]  /*11590*/  MOV R59, R55 ;  /* 0x00000037003b7202 */ /* 0x000fe40000000f00 */
[----:B------:R-:W-:-:S02]  /*115a0*/  MOV R52, R48 ;  /* 0x0000003000347202 */ /* 0x000fc40000000f00 */
[----:B------:R-:W-:Y:S02]  /*115b0*/  MOV R53, R49 ;  /* 0x0000003100357202 */ /* 0x000fe40000000f00 */
[----:B------:R-:W-:Y:S02]  /*115c0*/  MOV R55, R51 ;  /* 0x0000003300377202 */ /* 0x000fe40000000f00 */
[----:B------:R-:W-:Y:S01]  /*115d0*/  MOV R48, R44 ;  /* 0x0000002c00307202 */ /* 0x000fe20000000f00 */
[----:B-1----:R-:W-:Y:S01]  /*115e0*/  HMMA.16816.F32 R180, R4, R20, R60 ;  /* 0x0000001404b4723c */ /* 0x002fe2000000183c */
[----:B------:R-:W-:Y:S02]  /*115f0*/  MOV R49, R45 ;  /* 0x0000002d00317202 */ /* 0x000fe40000000f00 */
[----:B------:R-:W-:Y:S02]  /*11600*/  MOV R51, R36 ;  /* 0x0000002400337202 */ /* 0x000fe40000000f00 */
[----:B------:R-:W-:-:S02]  /*11610*/  MOV R44, R37 ;  /* 0x00000025002c7202 */ /* 0x000fc40000000f00 */
[----:B------:R-:W-:Y:S01]  /*11620*/  MOV R45, R38 ;  /* 0x00000026002d7202 */ /* 0x000fe20000000f00 */
[C---:B------:R-:W-:Y:S01]  /*11630*/  HMMA.16816.F32 R176, R4.reuse, R22, R64 ;  /* 0x0000001604b0723c */ /* 0x040fe20000001840 */
[----:B------:R-:W1:Y:S01]  /*11640*/  LDSM.16.MT88.4 R20, [R204+0x1c000] ;  /* 0x01c00000cc14783b */ /* 0x000e620000004200 */
[----:B------:R-:W-:Y:S02]  /*11650*/  MOV R36, R151 ;  /* 0x0000009700247202 */ /* 0x000fe40000000f00 */
[----:B------:R-:W-:Y:S02]  /*11660*/  MOV R37, R150 ;  /* 0x0000009600257202 */ /* 0x000fe40000000f00 */
[----:B------:R-:W-:Y:S02]  /*11670*/  MOV R38, R149 ;  /* 0x0000009500267202 */ /* 0x000fe40000000f00 */
[----:B--2---:R-:W-:Y:S01]  /*11680*/  HMMA.16816.F32 R172, R4, R16, R68 ;  /* 0x0000001004ac723c */ /* 0x004fe20000001844 */
[----:B------:R-:W-:-:S02]  /*11690*/  MOV R56, R55 ;  /* 0x0000003700387202 */ /* 0x000fc40000000f00 */
[----:B------:R-:W-:Y:S01]  /*116a0*/  MOV R55, R9 ;  /* 0x0000000900377202 */ /* 0x000fe20000000f00 */
[----:B------:R-:W-:Y:S01]  /*116b0*/  FFMA.FTZ R9, R169, c[0x0][0x23c], -R2 ;  /* 0x00008f00a9097a23 */ /* 0x000fe20000010802 */
[----:B------:R-:W-:Y:S02]  /*116c0*/  MOV R67, R44 ;  /* 0x0000002c00437202 */ /* 0x000fe40000000f00 */
[----:B------:R-:W-:Y:S01]  /*116d0*/  MOV R66, R45 ;  /* 0x0000002d00427202 */ /* 0x000fe20000000f00 */
[----:B---3--:R-:W-:Y:S01]  /*116e0*/  HMMA.16816.F32 R164, R4, R12, R76 ;  /* 0x0000000c04a4723c */ /* 0x008fe2000000184c */
[----:B------:R2:W-:Y:S01]  /*116f0*/  MUFU.EX2 R78, R9 ;  /* 0x00000009004e7308 */ /* 0x0005e20000000800 */
[----:B------:R-:W-:Y:S01]  /*11700*/  MOV R71, R40 ;  /* 0x0000002800477202 */ /* 0x000fe20000000f00 */
[----:B------:R-:W-:Y:S01]  /*11710*/  IMAD.MOV.U32 R45, RZ, RZ, R42 ;  /* 0x000000ffff2d7224 */ /* 0x000fe200078e002a */
[----:B------:R-:W-:Y:S02]  /*11720*/  MOV R44, R41 ;  /* 0x00000029002c7202 */ /* 0x000fe40000000f00 */
[----:B------:R-:W-:-:S02]  /*11730*/  MOV R58, R53 ;  /* 0x00000035003a7202 */ /* 0x000fc40000000f00 */
[C---:B------:R-:W-:Y:S01]  /*11740*/  HMMA.16816.F32 R156, R4.reuse, R14, R80 ;  /* 0x0000000e049c723c */ /* 0x040fe20000001850 */
[----:B------:R-:W3:Y:S01]  /*11750*/  LDSM.16.MT88.4 R12, [R201+0x1e000] ;  /* 0x01e00000c90c783b */ /* 0x000ee20000004200 */
[----:B------:R-:W-:Y:S02]  /*11760*/  MOV R60, R51 ;  /* 0x00000033003c7202 */ /* 0x000fe40000000f00 */
[----:B------:R-:W-:Y:S02]  /*11770*/  MOV R51, R27 ;  /* 0x0000001b00337202 */ /* 0x000fe40000000f00 */
[----:B------:R-:W-:Y:S02]  /*11780*/  MOV R53, R25 ;  /* 0x0000001900357202 */ /* 0x000fe40000000f00 */
[----:B------:R-:W-:Y:S01]  /*11790*/  HMMA.16816.F32 R144, R4, R18, R72 ;  /* 0x000000120490723c */ /* 0x000fe20000001848 */
[----:B------:R-:W4:Y:S01]  /*117a0*/  LDSM.16.MT88.4 R16, [R203+0x1c000] ;  /* 0x01c00000cb10783b */ /* 0x000f220000004200 */
[----:B--2---:R-:W-:Y:S01]  /*117b0*/  FFMA.FTZ R9, R170, c[0x0][0x23c], -R2 ;  /* 0x00008f00aa097a23 */ /* 0x004fe20000010802 */
[----:B------:R-:W-:-:S02]  /*117c0*/  MOV R63, R48 ;  /* 0x00000030003f7202 */ /* 0x000fc40000000f00 */
[----:B------:R-:W-:Y:S01]  /*117d0*/  MOV R62, R49 ;  /* 0x00000031003e7202 */ /* 0x000fe20000000f00 */
[----:B------:R2:W-:Y:S01]  /*117e0*/  MUFU.EX2 R76, R9 ;  /* 0x00000009004c7308 */ /* 0x0005e20000000800 */
[----:B------:R-:W-:Y:S01]  /*117f0*/  MOV R64, R47 ;  /* 0x0000002f00407202 */ /* 0x000fe20000000f00 */
[----:B-1----:R-:W-:Y:S01]  /*11800*/  HMMA.16816.F32 R152, R4, R20, R84 ;  /* 0x000000140498723c */ /* 0x002fe20000001854 */
[----:B------:R-:W-:Y:S02]  /*11810*/  MOV R75, R62 ;  /* 0x0000003e004b7202 */ /* 0x000fe40000000f00 */
[----:B------:R-:W-:Y:S02]  /*11820*/  MOV R74, R63 ;  /* 0x0000003f004a7202 */ /* 0x000fe40000000f00 */
[----:B------:R-:W-:Y:S02]  /*11830*/  MOV R47, R31 ;  /* 0x0000001f002f7202 */ /* 0x000fe40000000f00 */
[----:B------:R-:W-:-:S02]  /*11840*/  MOV R84, R54 ;  /* 0x0000003600547202 */ /* 0x000fc40000000f00 */
[----:B------:R-:W-:Y:S02]  /*11850*/  MOV R54, R50 ;  /* 0x0000003200367202 */ /* 0x000fe40000000f00 */
[----:B------:R-:W-:Y:S01]  /*11860*/  MOV R50, R46 ;  /* 0x0000002e00327202 */ /* 0x000fe20000000f00 */
[----:B------:R-:W-:Y:S01]  /*11870*/  IMAD.MOV.U32 R46, RZ, RZ, R39 ;  /* 0x000000ffff2e7224 */ /* 0x000fe200078e0027 */
[----:B------:R-:W-:Y:S01]  /*11880*/  MOV R39, R148 ;  /* 0x0000009400277202 */ /* 0x000fe20000000f00 */
[----:B--2---:R-:W-:Y:S01]  /*11890*/  FFMA.FTZ R9, R171, c[0x0][0x23c], -R2 ;  /* 0x00008f00ab097a23 */ /* 0x004fe20000010802 */
[----:B------:R-:W-:Y:S01]  /*118a0*/  HMMA.16816.F32 R148, R4, R22, R88 ;  /* 0x000000160494723c */ /* 0x000fe20000001858 */
[----:B------:R-:W1:Y:S01]  /*118b0*/  LDSM.16.MT88.4 R20, [R202+0x1e000] ;  /* 0x01e00000ca14783b */ /* 0x000e620000004200 */
[----:B------:R-:W-:Y:S01]  /*118c0*/  MOV R65, R46 ;  /* 0x0000002e00417202 */ /* 0x000fe20000000f00 */
[----:B------:R2:W-:Y:S01]  /*118d0*/  MUFU.EX2 R80, R9 ;  /* 0x0000000900507308 */ /* 0x0005e20000000800 */
        /* <DEDUP_REMOVED lines=9> */
[----:B------:R-:W3:Y:S01]  /*11970*/  LDSM.16.MT88.4 R12, [R203+0x1e000] ;  /* 0x01e00000cb0c783b */ /* 0x000ee20000004200 */
[----:B--2---:R-:W-:Y:S01]  /*11980*/  FFMA.FTZ R9, R135, c[0x0][0x23c], -R2 ;  /* 0x00008f0087097a23 */ /* 0x004fe20000010802 */
[----:B------:R-:W-:-:S02]  /*11990*/  MOV R61, R50 ;  /* 0x00000032003d7202 */ /* 0x000fc40000000f00 */
[----:B------:R-:W-:Y:S01]  /*119a0*/  MOV R135, R60 ;  /* 0x0000003c00877202 */ /* 0x000fe20000000f00 */
[----:B------:R2:W-:Y:S01]  /*119b0*/  MUFU.EX2 R86, R9 ;  /* 0x0000000900567308 */ /* 0x0005e20000000800 */
[----:B------:R-:W-:Y:S01]  /*119c0*/  MOV R48, R30 ;  /* 0x0000001e00307202 */ /* 0x000fe20000000f00 */
[C---:B----4-:R-:W-:Y:S01]  /*119d0*/  HMMA.16816.F32 R140, R4.reuse, R16, R92 ;  /* 0x00000010048c723c */ /* 0x050fe2000000185c */
[----:B------:R-:W-:Y:S02]  /*119e0*/  MOV R49, R29 ;  /* 0x0000001d00317202 */ /* 0x000fe40000000f00 */
[----:B------:R-:W-:Y:S02]  /*119f0*/  MOV R50, R28 ;  /* 0x0000001c00327202 */ /* 0x000fe40000000f00 */
[----:B------:R-:W-:Y:S01]  /*11a00*/  LDSM.16.MT88.4 R28, [R201+0x1a800] ;  /* 0x01a80000c91c783b */ /* 0x000fe20000004200 */
[----:B------:R-:W-:Y:S02]  /*11a10*/  MOV R82, R56 ;  /* 0x0000003800527202 */ /* 0x000fe40000000f00 */
[----:B------:R-:W-:Y:S01]  /*11a20*/  HMMA.16816.F32 R96, R4, R18, R96 ;  /* 0x000000120460723c */ /* 0x000fe20000001860 */
[----:B------:R-:W4:Y:S01]  /*11a30*/  LDSM.16.MT88.4 R16, [R204+0x1e000] ;  /* 0x01e00000cc10783b */ /* 0x000f220000004200 */
[----:B------:R-:W-:-:S02]  /*11a40*/  MOV R95, R59 ;  /* 0x0000003b005f7202 */ /* 0x000fc40000000f00 */
[----:B------:R-:W-:Y:S02]  /*11a50*/  MOV R59, R52 ;  /* 0x00000034003b7202 */ /* 0x000fe40000000f00 */
[----:B------:R-:W-:Y:S01]  /*11a60*/  MOV R52, R26 ;  /* 0x0000001a00347202 */ /* 0x000fe20000000f00 */
[----:B--2---:R-:W-:Y:S01]  /*11a70*/  FFMA.FTZ R9, R192, c[0x0][0x23c], -R0 ;  /* 0x00008f00c0097a23 */ /* 0x004fe20000010800 */
[----:B-1----:R-:W-:Y:S01]  /*11a80*/  HMMA.16816.F32 R108, R4, R20, R108 ;  /* 0x00000014046c723c */ /* 0x002fe2000000186c */
[----:B------:R-:W-:Y:S01]  /*11a90*/  LDSM.16.MT88.4 R24, [R201+0x18800] ;  /* 0x01880000c918783b */ /* 0x000fe20000004200 */
[----:B------:R-:W-:Y:S01]  /*11aa0*/  MOV R83, R57 ;  /* 0x0000003900537202 */ /* 0x000fe20000000f00 */
[----:B------:R1:W-:Y:S01]  /*11ab0*/  MUFU.EX2 R77, R9 ;  /* 0x00000009004d7308 */ /* 0x0003e20000000800 */
[----:B------:R-:W-:Y:S02]  /*11ac0*/  MOV R72, R58 ;  /* 0x0000003a00487202 */ /* 0x000fe40000000f00 */
[----:B------:R-:W-:-:S02]  /*11ad0*/  MOV R73, R59 ;  /* 0x0000003b00497202 */ /* 0x000fc40000000f00 */
[C---:B------:R-:W-:Y:S01]  /*11ae0*/  HMMA.16816.F32 R112, R4.reuse, R22, R112 ;  /* 0x000000160470723c */ /* 0x040fe20000001870 */
[----:B------:R-:W-:Y:S01]  /*11af0*/  LDSM.16.MT88.4 R20, [R202+0x18800] ;  /* 0x01880000ca14783b */ /* 0x000fe20000004200 */
[----:B------:R-:W-:Y:S02]  /*11b00*/  MOV R170, R71 ;  /* 0x0000004700aa7202 */ /* 0x000fe40000000f00 */
[----:B------:R-:W-:Y:S02]  /*11b10*/  MOV R169, R64 ;  /* 0x0000004000a97202 */ /* 0x000fe40000000f00 */
[----:B------:R-:W-:Y:S02]  /*11b20*/  MOV R79, R66 ;  /* 0x00000042004f7202 */ /* 0x000fe40000000f00 */
[----:B------:R-:W-:Y:S01]  /*11b30*/  MOV R171, R91 ;  /* 0x0000005b00ab7202 */ /* 0x000fe20000000f00 */
[----:B---3--:R-:W-:Y:S01]  /*11b40*/  HMMA.16816.F32 R124, R4, R12, R124 ;  /* 0x0000000c047c723c */ /* 0x008fe2000000187c */
[----:B------:R-:W-:Y:S01]  /*11b50*/  MOV R192, R79 ;  /* 0x0000004f00c07202 */ /* 0x000fe20000000f00 */
[----:B-1----:R-:W-:Y:S01]  /*11b60*/  FFMA.FTZ R9, R193, c[0x0][0x23c], -R0 ;  /* 0x00008f00c1097a23 */ /* 0x002fe20000010800 */
[----:B------:R-:W-:-:S03]  /*11b70*/  MOV R193, R61 ;  /* 0x0000003d00c17202 */ /* 0x000fc60000000f00 */
[----:B------:R1:W2:Y:S02]  /*11b80*/  MUFU.EX2 R81, R9 ;  /* 0x0000000900517308 */ /* 0x0002a40000000800 */
[C---:B------:R-:W-:Y:S01]  /*11b90*/  HMMA.16816.F32 R40, R4.reuse, R14, R128 ;  /* 0x0000000e0428723c */ /* 0x040fe20000001880 */
[----:B------:R-:W3:Y:S07]  /*11ba0*/  LDSM.16.MT88.4 R12, [R203+0x18800] ;  /* 0x01880000cb0c783b */ /* 0x000eee0000004200 */
[----:B----4-:R-:W-:Y:S01]  /*11bb0*/  HMMA.16816.F32 R116, R4, R16, R116 ;  /* 0x000000100474723c */ /* 0x010fe20000001874 */
[----:B-1----:R-:W-:-:S07]  /*11bc0*/  MOV R9, R88 ;  /* 0x0000005800097202 */ /* 0x002fce0000000f00 */
[----:B------:R-:W-:Y:S01]  /*11bd0*/  HMMA.16816.F32 R120, R4, R18, R120 ;  /* 0x000000120478723c */ /* 0x000fe20000001878 */
[----:B------:R-:W1:Y:S06]  /*11be0*/  LDSM.16.MT88.4 R16, [R204+0x18800] ;  /* 0x01880000cc10783b */ /* 0x000e6c0000004200 */
[--C-:B------:R-:W-:Y:S01]  /*11bf0*/  FFMA.FTZ R4, R168, c[0x0][0x23c], -R0.reuse ;  /* 0x00008f00a8047a23 */ /* 0x100fe20000010800 */
[----:B--2---:R-:W-:Y:S02]  /*11c00*/  F2FP.PACK_AB R5, R81, R77 ;  /* 0x0000004d5105723e */ /* 0x004fe400000000ff */
[----:B------:R-:W-:Y:S01]  /*11c10*/  F2FP.PACK_AB R6, R86, R80 ;  /* 0x000000505606723e */ /* 0x000fe200000000ff */
[----:B------:R2:W-:Y:S01]  /*11c20*/  MUFU.EX2 R87, R4 ;  /* 0x0000000400577308 */ /* 0x0005e20000000800 */
[----:B------:R-:W-:Y:S01]  /*11c30*/  MOV R168, R65 ;  /* 0x0000004100a87202 */ /* 0x000fe20000000f00 */
[----:B--2---:R-:W-:Y:S01]  /*11c40*/  FFMA.FTZ R4, R134, c[0x0][0x23c], -R0 ;  /* 0x00008f0086047a23 */ /* 0x004fe20000010800 */
[----:B------:R-:W-:-:S05]  /*11c50*/  MOV R134, R67 ;  /* 0x0000004300867202 */ /* 0x000fca0000000f00 */
[----:B------:R2:W4:Y:S02]  /*11c60*/  MUFU.EX2 R85, R4 ;  /* 0x0000000400557308 */ /* 0x0005240000000800 */
[----:B--2---:R-:W-:Y:S02]  /*11c70*/  F2FP.PACK_AB R4, R76, R78 ;  /* 0x0000004e4c04723e */ /* 0x004fe400000000ff */
[----:B----4-:R-:W-:-:S07]  /*11c80*/  F2FP.PACK_AB R7, R85, R87 ;  /* 0x000000575507723e */ /* 0x010fce00000000ff */
[C---:B---3--:R-:W-:Y:S08]  /*11c90*/  HMMA.16816.F32 R160, R4.reuse, R12, R160 ;  /* 0x0000000c04a0723c */ /* 0x048ff000000018a0 */
[C---:B------:R-:W-:Y:S01]  /*11ca0*/  HMMA.16816.F32 R60, R4.reuse, R14, R240 ;  /* 0x0000000e043c723c */ /* 0x040fe200000018f0 */
[----:B------:R-:W2:Y:S06]  /*11cb0*/  LDSM.16.MT88.4 R12, [R201+0x1c800] ;  /* 0x01c80000c90c783b */ /* 0x000eac0000004200 */
[----:B------:R-:W-:Y:S01]  /*11cc0*/  MOV R242, R76 ;  /* 0x0000004c00f27202 */ /* 0x000fe20000000f00 */
[----:B------:R-:W-:Y:S01]  /*11cd0*/  HMMA.16816.F32 R136, R4, R24, R136 ;  /* 0x000000180488723c */ /* 0x000fe20000001888 */
[----:B------:R-:W-:-:S02]  /*11ce0*/  MOV R241, R77 ;  /* 0x0000004d00f17202 */ /* 0x000fc40000000f00 */
[----:B------:R-:W-:Y:S02]  /*11cf0*/  MOV R240, R78 ;  /* 0x0000004e00f07202 */ /* 0x000fe40000000f00 */
[----:B------:R-:W-:-:S03]  /*11d00*/  MOV R243, R81 ;  /* 0x0000005100f37202 */ /* 0x000fc60000000f00 */
[C---:B------:R-:W-:Y:S01]  /*11d10*/  HMMA.16816.F32 R52, R4.reuse, R26, R52 ;  /* 0x0000001a0434723c */ /* 0x040fe20000001834 */
[----:B------:R-:W3:Y:S07]  /*11d20*/  LDSM.16.MT88.4 R24, [R202+0x1a800] ;  /* 0x01a80000ca18783b */ /* 0x000eee0000004200 */
[C---:B-1----:R-:W-:Y:S08]  /*11d30*/  HMMA.16816.F32 R36, R4.reuse, R16, R36 ;  /* 0x000000100424723c */ /* 0x042ff00000001824 */
[C---:B------:R-:W-:Y:S01]  /*11d40*/  HMMA.16816.F32 R56, R4.reuse, R18, R248 ;  /* 0x000000120438723c */ /* 0x040fe200000018f8 */
[----:B------:R-:W1:Y:S06]  /*11d50*/  LDSM.16.MT88.4 R16, [R203+0x1a800] ;  /* 0x01a80000cb10783b */ /* 0x000e6c0000004200 */
[----:B------:R-:W-:Y:S01]  /*11d60*/  MOV R248, R80 ;  /* 0x0000005000f87202 */ /* 0x000fe20000000f00 */
[----:B------:R-:W-:Y:S01]  /*11d70*/  HMMA.16816.F32 R64, R4, R28, R32 ;  /* 0x0000001c0440723c */ /* 0x000fe20000001820 */
[----:B------:R-:W-:Y:S01]  /*11d80*/  MOV R251, R85 ;  /* 0x0000005500fb7202 */ /* 0x000fe20000000f00 */
[----:B------:R-:W-:Y:S01]  /*11d90*/  LDSM.16.MT88.4 R32, [R204+0x1c800] ;  /* 0x01c80000cc20783b */ /* 0x000fe20000004200 */
[----:B------:R-:W-:-:S02]  /*11da0*/  MOV R250, R86 ;  /* 0x0000005600fa7202 */ /* 0x000fc40000000f00 */
[----:B------:R-:W-:-:S03]  /*11db0*/  MOV R249, R87 ;  /* 0x0000005700f97202 */ /* 0x000fc60000000f00 */
[C---:B------:R-:W-:Y:S01]  /*11dc0*/  HMMA.16816.F32 R68, R4.reuse, R30, R196 ;  /* 0x0000001e0444723c */ /* 0x040fe200000018c4 */
[----:B------:R-:W4:Y:S06]  /*11dd0*/  LDSM.16.MT88.4 R28, [R202+0x1c800] ;  /* 0x01c80000ca1c783b */ /* 0x000f2c0000004200 */
[----:B------:R-:W-:Y:S01]  /*11de0*/  IMAD.MOV.U32 R198, RZ, RZ, R95 ;  /* 0x000000ffffc67224 */ /* 0x000fe200078e005f */
[----:B--2---:R-:W-:Y:S01]  /*11df0*/  HMMA.16816.F32 R128, R4, R12, R172 ;  /* 0x0000000c0480723c */ /* 0x004fe200000018ac */
[----:B------:R-:W-:Y:S02]  /*11e00*/  MOV R196, R90 ;  /* 0x0000005a00c47202 */ /* 0x000fe40000000f00 */
[----:B------:R-:W-:-:S02]  /*11e10*/  MOV R199, R89 ;  /* 0x0000005900c77202 */ /* 0x000fc40000000f00 */
[----:B------:R-:W-:-:S03]  /*11e20*/  MOV R197, R84 ;  /* 0x0000005400c57202 */ /* 0x000fc60000000f00 */
[C---:B------:R-:W-:Y:S01]  /*11e30*/  HMMA.16816.F32 R144, R4.reuse, R14, R144 ;  /* 0x0000000e0490723c */ /* 0x040fe20000001890 */
[----:B------:R-:W2:Y:S07]  /*11e40*/  LDSM.16.MT88.4 R12, [R203+0x1c800] ;  /* 0x01c80000cb0c783b */ /* 0x000eae0000004200 */
[C---:B------:R-:W-:Y:S08]  /*11e50*/  HMMA.16816.F32 R48, R4.reuse, R20, R48 ;  /* 0x000000140430723c */ /* 0x040ff00000001830 */
[C---:B------:R-:W-:Y:S01]  /*11e60*/  HMMA.16816.F32 R44, R4.reuse, R22, R44 ;  /* 0x00000016042c723c */ /* 0x040fe2000000182c */
[----:B------:R-:W5:Y:S07]  /*11e70*/  LDSM.16.MT88.4 R20, [R204+0x1a800] ;  /* 0x01a80000cc14783b */ /* 0x000f6e0000004200 */
[C---:B---3--:R-:W-:Y:S07]  /*11e80*/  HMMA.16816.F32 R76, R4.reuse, R24, R244 ;  /* 0x00000018044c723c */ /* 0x048fee00000018f4 */
        /* <DEDUP_REMOVED lines=8> */
[----:B------:R-:W-:-:S06]  /*11f10*/  MOV R25, R83 ;  /* 0x0000005300197202 */ /* 0x000fcc0000000f00 */
[C---:B------:R-:W-:Y:S07]  /*11f20*/  HMMA.16816.F32 R80, R4.reuse, R26, R236 ;  /* 0x0000001a0450723c */ /* 0x040fee00000018ec */
[----:B------:R-:W-:Y:S01]  /*11f30*/  MOV R238, R244 ;  /* 0x000000f400ee7202 */ /* 0x000fe20000000f00 */
[----:B------:R-:W-:Y:S01]  /*11f40*/  IMAD.MOV.U32 R244, RZ, RZ, R246 ;  /* 0x000000fffff47224 */ /* 0x000fe200078e00f6 */
[----:B------:R-:W-:Y:S01]  /*11f50*/  MOV R246, R196 ;  /* 0x000000c400f67202 */ /* 0x000fe20000000f00 */
[----:B----4-:R-:W-:Y:S01]  /*11f60*/  HMMA.16816.F32 R164, R4, R28, R164 ;  /* 0x0000001c04a4723c */ /* 0x010fe200000018a4 */
[----:B------:R-:W-:Y:S01]  /*11f70*/  MOV R196, R9 ;  /* 0x0000000900c47202 */ /* 0x000fe20000000f00 */
[----:B------:R-:W-:Y:S01]  /*11f80*/  FFMA.FTZ R9, R235, c[0x0][0x23c], -R2 ;  /* 0x00008f00eb097a23 */ /* 0x000fe20000010802 */
[----:B------:R-:W-:-:S02]  /*11f90*/  MOV R237, R25 ;  /* 0x0000001900ed7202 */ /* 0x000fc40000000f00 */
[----:B------:R-:W-:Y:S01]  /*11fa0*/  MOV R239, R245 ;  /* 0x000000f500ef7202 */ /* 0x000fe20000000f00 */
[----:B------:R3:W-:Y:S01]  /*11fb0*/  MUFU.EX2 R236, R9 ;  /* 0x0000000900ec7308 */ /* 0x0007e20000000800 */
[----:B------:R-:W-:Y:S01]  /*11fc0*/  MOV R29, R24 ;  /* 0x00000018001d7202 */ /* 0x000fe20000000f00 */
[----:B--2---:R-:W-:Y:S01]  /*11fd0*/  HMMA.16816.F32 R172, R4, R12, R140 ;  /* 0x0000000c04ac723c */ /* 0x004fe2000000188c */
[----:B------:R-:W-:Y:S01]  /*11fe0*/  LDSM.16.MT88.4 R24, [R204+0x1e800] ;  /* 0x01e80000cc18783b */ /* 0x000fe20000004200 */
[----:B------:R-:W-:Y:S02]  /*11ff0*/  MOV R245, R247 ;  /* 0x000000f700f57202 */ /* 0x000fe40000000f00 */
[----:B------:R-:W-:-:S04]  /*12000*/  MOV R247, R199 ;  /* 0x000000c700f77202 */ /* 0x000fc80000000f00 */
[----:B-----5:R-:W-:Y:S01]  /*12010*/  HMMA.16816.F32 R84, R4, R20, R188 ;  /* 0x000000140454723c */ /* 0x020fe200000018bc */
[----:B---3--:R-:W-:-:S07]  /*12020*/  FFMA.FTZ R9, R195, c[0x0][0x23c], -R2 ;  /* 0x00008f00c3097a23 */ /* 0x008fce0000010802 */
[C---:B------:R-:W-:Y:S01]  /*12030*/  HMMA.16816.F32 R88, R4.reuse, R22, R184 ;  /* 0x000000160458723c */ /* 0x040fe200000018b8 */
[----:B------:R-:W2:Y:S01]  /*12040*/  LDSM.16.MT88.4 R20, [R202+0x1e800] ;  /* 0x01e80000ca14783b */ /* 0x000ea20000004200 */
[----:B------:R3:W4:Y:S06]  /*12050*/  MUFU.EX2 R235, R9 ;  /* 0x0000000900eb7308 */ /* 0x00072c0000000800 */
[C---:B------:R-:W-:Y:S01]  /*12060*/  HMMA.16816.F32 R140, R4.reuse, R14, R96 ;  /* 0x0000000e048c723c */ /* 0x040fe20000001860 */
[----:B------:R-:W5:Y:S01]  /*12070*/  LDSM.16.MT88.4 R12, [R203+0x1e800] ;  /* 0x01e80000cb0c783b */ /* 0x000f620000004200 */
[----:B------:R4:W-:Y:S06]  /*12080*/  MUFU.EX2 R195, R10 ;  /* 0x0000000a00c37308 */ /* 0x0009ec0000000800 */
[----:B-1----:R-:W-:Y:S01]  /*12090*/  HMMA.16816.F32 R176, R4, R16, R100 ;  /* 0x0000001004b0723c */ /* 0x002fe20000001864 */
[----:B---3--:R-:W-:-:S04]  /*120a0*/  FFMA.FTZ R9, R234, c[0x0][0x23c], -R2 ;  /* 0x00008f00ea097a23 */ /* 0x008fc80000010802 */
[----:B------:R1:W-:Y:S03]  /*120b0*/  MUFU.EX2 R234, R9 ;  /* 0x0000000900ea7308 */ /* 0x0003e60000000800 */
[----:B------:R-:W-:Y:S01]  /*120c0*/  HMMA.16816.F32 R180, R4, R18, R104 ;  /* 0x0000001204b4723c */ /* 0x000fe20000001868 */
[----:B------:R-:W3:Y:S01]  /*120d0*/  LDSM.16.MT88.4 R16, [R202+0x19000] ;  /* 0x01900000ca10783b */ /* 0x000ee20000004200 */
[----:B----4-:R-:W-:-:S06]  /*120e0*/  MOV R10, R198 ;  /* 0x000000c6000a7202 */ /* 0x010fcc0000000f00 */
[----:B------:R-:W-:Y:S01]  /*120f0*/  HMMA.16816.F32 R152, R4, R32, R152 ;  /* 0x000000200498723c */ /* 0x000fe20000001898 */
[----:B-1----:R-:W-:-:S06]  /*12100*/  FFMA.FTZ R9, R194, c[0x0][0x23c], -R2 ;  /* 0x00008f00c2097a23 */ /* 0x002fcc0000010802 */
[----:B------:R-:W-:Y:S01]  /*12110*/  MOV R33, R29 ;  /* 0x0000001d00217202 */ /* 0x000fe20000000f00 */
[----:B------:R-:W-:Y:S01]  /*12120*/  HMMA.16816.F32 R156, R4, R30, R156 ;  /* 0x0000001e049c723c */ /* 0x000fe2000000189c */
[----:B------:R-:W1:Y:S01]  /*12130*/  LDSM.16.MT88.4 R28, [R204+0x19000] ;  /* 0x01900000cc1c783b */ /* 0x000e620000004200 */
[----:B------:R4:W-:Y:S01]  /*12140*/  MUFU.EX2 R199, R9 ;  /* 0x0000000900c77308 */ /* 0x0009e20000000800 */
[----:B------:R-:W-:-:S05]  /*12150*/  MOV R194, R168 ;  /* 0x000000a800c27202 */ /* 0x000fca0000000f00 */
[C---:B------:R-:W-:Y:S08]  /*12160*/  HMMA.16816.F32 R148, R4.reuse, R34, R148 ;  /* 0x000000220494723c */ /* 0x040ff00000001894 */
[----:B--2---:R-:W-:Y:S01]  /*12170*/  HMMA.16816.F32 R188, R4, R20, R108 ;  /* 0x0000001404bc723c */ /* 0x004fe2000000186c */
[----:B----4-:R-:W-:Y:S01]  /*12180*/  FFMA.FTZ R9, R237, c[0x0][0x23c], -R0 ;  /* 0x00008f00ed097a23 */ /* 0x010fe20000010800 */
[----:B------:R-:W-:-:S02]  /*12190*/  MOV R237, R238 ;  /* 0x000000ee00ed7202 */ /* 0x000fc40000000f00 */
[----:B------:R-:W-:Y:S02]  /*121a0*/  MOV R238, R239 ;  /* 0x000000ef00ee7202 */ /* 0x000fe40000000f00 */
[----:B------:R-:W-:Y:S02]  /*121b0*/  MOV R239, R244 ;  /* 0x000000f400ef7202 */ /* 0x000fe40000000f00 */
[C---:B------:R-:W-:Y:S01]  /*121c0*/  HMMA.16816.F32 R112, R4.reuse, R22, R112 ;  /* 0x000000160470723c */ /* 0x040fe20000001870 */
[----:B------:R-:W-:Y:S01]  /*121d0*/  MOV R244, R245 ;  /* 0x000000f500f47202 */ /* 0x000fe20000000f00 */
[----:B------:R-:W2:Y:S01]  /*121e0*/  LDSM.16.MT88.4 R20, [R201+0x19000] ;  /* 0x01900000c914783b */ /* 0x000ea20000004200 */
[----:B------:R-:W-:Y:S02]  /*121f0*/  MOV R245, R246 ;  /* 0x000000f600f57202 */ /* 0x000fe40000000f00 */
[----:B------:R-:W-:Y:S02]  /*12200*/  MOV R246, R247 ;  /* 0x000000f700f67202 */ /* 0x000fe40000000f00 */
[----:B------:R-:W-:Y:S01]  /*12210*/  MOV R247, R196 ;  /* 0x000000c400f77202 */ /* 0x000fe20000000f00 */
[----:B------:R-:W-:Y:S01]  /*12220*/  HMMA.16816.F32 R184, R4, R24, R116 ;  /* 0x0000001804b8723c */ /* 0x000fe20000001874 */
[----:B------:R-:W-:-:S02]  /*12230*/  MOV R196, R197 ;  /* 0x000000c500c47202 */ /* 0x000fc40000000f00 */
[----:B------:R4:W1:Y:S05]  /*12240*/  MUFU.EX2 R197, R9 ;  /* 0x0000000900c57308 */ /* 0x00086a0000000800 */
[C---:B------:R-:W-:Y:S01]  /*12250*/  HMMA.16816.F32 R104, R4.reuse, R26, R120 ;  /* 0x0000001a0468723c */ /* 0x040fe20000001878 */
[----:B------:R-:W-:Y:S07]  /*12260*/  LDSM.16.MT88.4 R24, [R203+0x19000] ;  /* 0x01900000cb18783b */ /* 0x000fee0000004200 */
[----:B-----5:R-:W-:Y:S01]  /*12270*/  HMMA.16816.F32 R124, R4, R12, R124 ;  /* 0x0000000c047c723c */ /* 0x020fe2000000187c */
[----:B----4-:R-:W-:Y:S01]  /*12280*/  FFMA.FTZ R9, R237, c[0x0][0x23c], -R0 ;  /* 0x00008f00ed097a23 */ /* 0x010fe20000010800 */
[----:B------:R-:W-:-:S03]  /*12290*/  MOV R237, R196 ;  /* 0x000000c400ed7202 */ /* 0x000fc60000000f00 */
[----:B------:R4:W-:Y:S03]  /*122a0*/  MUFU.EX2 R196, R9 ;  /* 0x0000000900c47308 */ /* 0x0009e60000000800 */
[----:B------:R-:W-:Y:S01]  /*122b0*/  HMMA.16816.F32 R40, R4, R14, R40 ;  /* 0x0000000e0428723c */ /* 0x000fe20000001828 */
[----:B------:R-:W5:Y:S06]  /*122c0*/  LDSM.16.MT88.4 R12, [R204+0x1b000] ;  /* 0x01b00000cc0c783b */ /* 0x000f6c0000004200 */
[----:B------:R-:W-:-:S02]  /*122d0*/  F2FP.PACK_AB R4, R235, R236 ;  /* 0x000000eceb04723e */ /* 0x000fc400000000ff */
[----:B-1----:R-:W-:Y:S02]  /*122e0*/  F2FP.PACK_AB R5, R195, R197 ;  /* 0x000000c5c305723e */ /* 0x002fe400000000ff */
[----:B------:R-:W-:Y:S01]  /*122f0*/  F2FP.PACK_AB R6, R199, R234 ;  /* 0x000000eac706723e */ /* 0x000fe200000000ff */
[----:B----4-:R-:W-:Y:S01]  /*12300*/  FFMA.FTZ R9, R252, c[0x0][0x23c], -R0 ;  /* 0x00008f00fc097a23 */ /* 0x010fe20000010800 */
[----:B------:R-:W-:Y:S02]  /*12310*/  MOV R252, R33 ;  /* 0x0000002100fc7202 */ /* 0x000fe40000000f00 */
[----:B------:R-:W-:Y:S01]  /*12320*/  LDSM.16.MT88.4 R32, [R201+0x1d000] ;  /* 0x01d00000c920783b */ /* 0x000fe20000004200 */
[----:B------:R-:W1:Y:S02]  /*12330*/  MUFU.EX2 R198, R9 ;  /* 0x0000000900c67308 */ /* 0x000e640000000800 */
[----:B-1----:R-:W-:Y:S01]  /*12340*/  F2FP.PACK_AB R7, R198, R196 ;  /* 0x000000c4c607723e */ /* 0x002fe200000000ff */
[----:B------:R-:W-:-:S05]  /*12350*/  FFMA.FTZ R9, R194, c[0x0][0x23c], -R2 ;  /* 0x00008f00c2097a23 */ /* 0x000fca0000010802 */
[----:B------:R1:W-:Y:S01]  /*12360*/  MUFU.EX2 R194, R9 ;  /* 0x0000000900c27308 */ /* 0x0003e20000000800 */
[C---:B---3--:R-:W-:Y:S08]  /*12370*/  HMMA.16816.F32 R48, R4.reuse, R16, R48 ;  /* 0x000000100430723c */ /* 0x048ff00000001830 */
[----:B------:R-:W-:Y:S01]  /*12380*/  HMMA.16816.F32 R44, R4, R18, R44 ;  /* 0x00000012042c723c */ /* 0x000fe2000000182c */
[----:B------:R-:W3:Y:S01]  /*12390*/  LDSM.16.MT88.4 R16, [R202+0x1b000] ;  /* 0x01b00000ca10783b */ /* 0x000ee20000004200 */
[----:B-1----:R-:W-:-:S06]  /*123a0*/  FFMA.FTZ R9, R193, c[0x0][0x23c], -R2 ;  /* 0x00008f00c1097a23 */ /* 0x002fcc0000010802 */
[C---:B------:R-:W-:Y:S01]  /*123b0*/  HMMA.16816.F32 R36, R4.reuse, R28, R36 ;  /* 0x0000001c0424723c */ /* 0x040fe20000001824 */
[----:B------:R1:W4:Y:S07]  /*123c0*/  MUFU.EX2 R193, R9 ;  /* 0x0000000900c17308 */ /* 0x00032e0000000800 */
[C---:B------:R-:W-:Y:S01]  /*123d0*/  HMMA.16816.F32 R56, R4.reuse, R30, R56 ;  /* 0x0000001e0438723c */ /* 0x040fe20000001838 */
[----:B------:R-:W1:Y:S07]  /*123e0*/  LDSM.16.MT88.4 R28, [R203+0x1b000] ;  /* 0x01b00000cb1c783b */ /* 0x000e6e0000004200 */
[C---:B--2---:R-:W-:Y:S08]  /*123f0*/  HMMA.16816.F32 R136, R4.reuse, R20, R136 ;  /* 0x000000140488723c */ /* 0x044ff00000001888 */
[C---:B------:R-:W-:Y:S01]  /*12400*/  HMMA.16816.F32 R52, R4.reuse, R22, R52 ;  /* 0x000000160434723c */ /* 0x040fe20000001834 */
[----:B------:R-:W2:Y:S07]  /*12410*/  LDSM.16.MT88.4 R20, [R201+0x1b000] ;  /* 0x01b00000c914783b */ /* 0x000eae0000004200 */
[C---:B-----5:R-:W-:Y:S08]  /*12420*/  HMMA.16816.F32 R84, R4.reuse, R12, R84 ;  /* 0x0000000c0454723c */ /* 0x060ff00000001854 */
[C---:B---3--:R-:W-:Y:S08]  /*12430*/  HMMA.16816.F32 R76, R4.reuse, R16, R76 ;  /* 0x00000010044c723c */ /* 0x048ff0000000184c */
[C---:B------:R-:W-:Y:S01]  /*12440*/  HMMA.16816.F32 R80, R4.reuse, R18, R80 ;  /* 0x000000120450723c */ /* 0x040fe20000001850 */
[----:B------:R-:W3:Y:S07]  /*12450*/  LDSM.16.MT88.4 R16, [R202+0x1d000] ;  /* 0x01d00000ca10783b */ /* 0x000eee0000004200 */
[C---:B------:R-:W-:Y:S01]  /*12460*/  HMMA.16816.F32 R88, R4.reuse, R14, R88 ;  /* 0x0000000e0458723c */ /* 0x040fe20000001858 */
[----:B------:R-:W5:Y:S07]  /*12470*/  LDSM.16.MT88.4 R12, [R204+0x1d000] ;  /* 0x01d00000cc0c783b */ /* 0x000f6e0000004200 */
[C---:B-1----:R-:W-:Y:S07]  /*12480*/  HMMA.16816.F32 R96, R4.reuse, R30, R72 ;  /* 0x0000001e0460723c */ /* 0x042fee0000001848 */
[----:B------:R-:W-:Y:S01]  /*12490*/  MOV R73, R171 ;  /* 0x000000ab00497202 */ /* 0x000fe20000000f00 */
[----:B--2---:R-:W-:Y:S01]  /*124a0*/  HMMA.16816.F32 R64, R4, R20, R64 ;  /* 0x000000140440723c */ /* 0x004fe20000001840 */
[----:B------:R-:W-:-:S02]  /*124b0*/  MOV R75, R170 ;  /* 0x000000aa004b7202 */ /* 0x000fc40000000f00 */
[----:B------:R-:W-:Y:S01]  /*124c0*/  MOV R74, R169 ;  /* 0x000000a9004a7202 */ /* 0x000fe20000000f00 */
[--C-:B------:R-:W-:Y:S01]  /*124d0*/  FFMA.FTZ R9, R73, c[0x0][0x23c], -R2.reuse ;  /* 0x00008f0049097a23 */ /* 0x100fe20000010802 */
[----:B------:R-:W-:Y:S01]  /*124e0*/  MOV R73, R237 ;  /* 0x000000ed00497202 */ /* 0x000fe20000000f00 */
[----:B------:R-:W-:Y:S01]  /*124f0*/  FFMA.FTZ R2, R135, c[0x0][0x23c], -R2 ;  /* 0x00008f0087027a23 */ /* 0x000fe20000010802 */
[----:B------:R-:W-:Y:S01]  /*12500*/  MOV R237, R192 ;  /* 0x000000c000ed7202 */ /* 0x000fe20000000f00 */
[----:B------:R-:W-:Y:S01]  /*12510*/  HMMA.16816.F32 R68, R4, R22, R68 ;  /* 0x000000160444723c */ /* 0x000fe20000001844 */
[----:B------:R-:W1:Y:S01]  /*12520*/  LDSM.16.MT88.4 R20, [R203+0x1d000] ;  /* 0x01d00000cb14783b */ /* 0x000e620000004200 */
[----:B------:R2:W-:Y:S02]  /*12530*/  MUFU.EX2 R135, R2 ;  /* 0x0000000200877308 */ /* 0x0005e40000000800 */
[----:B------:R-:W-:-:S04]  /*12540*/  FFMA.FTZ R3, R237, R3, R252 ;  /* 0x00000003ed037223 */ /* 0x000fc800000100fc */
[C---:B------:R-:W-:Y:S02]  /*12550*/  HMMA.16816.F32 R100, R4.reuse, R32, R128 ;  /* 0x000000200464723c */ /* 0x040fe40000001880 */
[----:B------:R-:W5:Y:S05]  /*12560*/  MUFU.EX2 R192, R9 ;  /* 0x0000000900c07308 */ /* 0x000f6a0000000800 */
[----:B----4-:R-:W-:Y:S01]  /*12570*/  F2FP.PACK_AB R128, R193, R194 ;  /* 0x000000c2c180723e */ /* 0x010fe200000000ff */
[----:B---3--:R-:W-:Y:S01]  /*12580*/  HMMA.16816.F32 R116, R4, R18, R156 ;  /* 0x000000120474723c */ /* 0x008fe2000000189c */
[----:B------:R-:W-:Y:S01]  /*12590*/  LDSM.16.MT88.4 R156, [R204+0x19800] ;  /* 0x01980000cc9c783b */ /* 0x000fe20000004200 */
[----:B--2---:R-:W-:-:S04]  /*125a0*/  FFMA.FTZ R2, R134, c[0x0][0x23c], -R0 ;  /* 0x00008f0086027a23 */ /* 0x004fc80000010800 */
[----:B------:R2:W-:Y:S02]  /*125b0*/  MUFU.EX2 R134, R2 ;  /* 0x0000000200867308 */ /* 0x0005e40000000800 */
[----:B-----5:R-:W-:Y:S01]  /*125c0*/  HMMA.16816.F32 R120, R4, R12, R152 ;  /* 0x0000000c0478723c */ /* 0x020fe20000001898 */
[----:B------:R-:W-:-:S07]  /*125d0*/  F2FP.PACK_AB R130, R135, R192 ;  /* 0x000000c08782723e */ /* 0x000fce00000000ff */
        /* <DEDUP_REMOVED lines=110> */
.L_x_2000:
[----:B----4-:R-:W-:-:S06]  /*12cc0*/  UISETP.GT.AND UP0, UPT, UR31, UR10, UPT ;  /* 0x0000000a1f00728c */ /* 0x010fcc000bf04270 */
        /* <DEDUP_REMOVED lines=43> */
[----:B------:R-:W1:Y:S04]  /*12f80*/  LDL.LU.64 R12, [R1+0x68] ;  /* 0x00006800010c7983 */ /* 0x000e680000300a00 */
[----:B------:R-:W2:Y:S04]  /*12f90*/  LDL.LU.64 R10, [R1+0x70] ;  /* 0x00007000010a7983 */ /* 0x000ea80000300a00 */
[----:B------:R-:W3:Y:S04]  /*12fa0*/  LDL R15, [R1+0x60] ;  /* 0x00006000010f7983 */ /* 0x000ee80000100800 */
[----:B------:R-:W4:Y:S04]  /*12fb0*/  LDL R14, [R1+0x44] ;  /* 0x00004400010e7983 */ /* 0x000f280000100800 */
[----:B------:R-:W4:Y:S01]  /*12fc0*/  LDL R9, [R1+0x64] ;  /* 0x0000640001097983 */ /* 0x000f220000100800 */
[----:B------:R-:W-:Y:S01]  /*12fd0*/  ISETP.GE.AND P5, PT, R16, c[0x0][0x220], PT ;  /* 0x0000880010007a0c */ /* 0x000fe20003fa6270 */
[----:B-1----:R-:W-:-:S02]  /*12fe0*/  IMAD.MOV.U32 R5, RZ, RZ, R13 ;  /* 0x000000ffff057224 */ /* 0x002fc400078e000d */
[----:B--2---:R-:W-:Y:S01]  /*12ff0*/  IMAD.MOV.U32 R4, RZ, RZ, R10 ;  /* 0x000000ffff047224 */ /* 0x004fe200078e000a */
[----:B---3--:R-:W-:-:S04]  /*13000*/  ISETP.GE.AND P4, PT, R15, c[0x0][0x220], PT ;  /* 0x000088000f007a0c */ /* 0x008fc80003f86270 */
[----:B------:R1:W-:Y:S01]  /*13010*/  STL.64 [R1+0x28], R4 ;  /* 0x0000280401007387 */ /* 0x0003e20000100a00 */
[----:B----4-:R-:W-:Y:S02]  /*13020*/  ISETP.GE.AND P3, PT, R14, c[0x0][0x220], PT ;  /* 0x000088000e007a0c */ /* 0x010fe40003f66270 */
[----:B------:R-:W-:Y:S01]  /*13030*/  ISETP.GE.AND P2, PT, R9, c[0x0][0x220], PT ;  /* 0x0000880009007a0c */ /* 0x000fe20003f46270 */
[----:B------:R-:W-:Y:S05]  /*13040*/  BRA `(.L_x_2008) ;  /* 0x000003e000007947 */ /* 0x000fea0003800000 */
.L_x_2010:
        /* <DEDUP_REMOVED lines=62> */
.L_x_2008:
[----:B------:R-:W2:Y:S01]  /*13430*/  LDL.64 R236, [R1+0x10] ;  /* 0x0000100001ec7983 */ /* 0x000ea20000100a00 */
[----:B------:R-:W-:Y:S04]  /*13440*/  DEPBAR.LE SB0, 0x0 ;  /* 0x000080000000791a */ /* 0x000fe80000000000 */
[----:B-1----:R-:W3:Y:S01]  /*13450*/  LDL.64 R4, [R1+0x28] ;  /* 0x0000280001047983 */ /* 0x002ee20000100a00 */
[----:B------:R-:W-:Y:S01]  /*13460*/  UIADD3 UR4, UR9, -UR12, URZ ;  /* 0x8000000c09047290 */ /* 0x000fe2000fffe03f */
[----:B------:R-:W-:Y:S01]  /*13470*/  MOV R2, UR22 ;  /* 0x0000001600027c02 */ /* 0x000fe20008000f00 */
[----:B------:R-:W-:Y:S02]  /*13480*/  UIADD3 UR8, UR31, -0x1, URZ ;  /* 0xffffffff1f087890 */ /* 0x000fe4000fffe03f */
[----:B------:R-:W4:Y:S02]  /*13490*/  LDL.64 R234, [R1+0x8] ;  /* 0x0000080001ea7983 */ /* 0x000f240000100a00 */
[----:B------:R-:W-:Y:S01]  /*134a0*/  MOV R0, UR4 ;  /* 0x0000000400007c02 */ /* 0x000fe20008000f00 */
[----:B------:R-:W-:Y:S02]  /*134b0*/  USHF.R.S32.HI UR5, URZ, 0x1f, UR8 ;  /* 0x0000001f3f057899 */ /* 0x000fe40008011408 */
[----:B------:R-:W4:Y:S01]  /*134c0*/  LDL R17, [R1+0x18] ;  /* 0x0000180001117983 */ /* 0x000f220000100800 */
[----:B------:R-:W-:Y:S02]  /*134d0*/  UIMAD UR4, UR7, UR8, URZ ;  /* 0x00000008070472a4 */ /* 0x000fe4000f8e023f */
[----:B------:R-:W-:Y:S02]  /*134e0*/  UISETP.GT.AND UP0, UPT, UR8, UR10, UPT ;  /* 0x0000000a0800728c */ /* 0x000fe4000bf04270 */
[----:B------:R-:W4:Y:S01]  /*134f0*/  LDL R16, [R1] ;  /* 0x0000000001107983 */ /* 0x000f220000100800 */
[----:B------:R-:W-:Y:S04]  /*13500*/  UIMAD UR4, UR5, UR22, UR4 ;  /* 0x00000016050472a4 */ /* 0x000fe8000f8e0204 */
[----:B------:R-:W-:Y:S06]  /*13510*/  BAR.SYNC.DEFER_BLOCKING 0x0 ;  /* 0x0000000000007b1d */ /* 0x000fec0000010000 */
[----:B------:R-:W-:Y:S05]  /*13520*/  @P5 STS.128 [R227+0x18000], RZ ;  /* 0x018000ffe3005388 */ /* 0x000fea0000000c00 */
[----:B------:R-:W4:Y:S01]  /*13530*/  LDL R133, [R1+0x20] ;  /* 0x0000200001857983 */ /* 0x000f220000100800 */
[C---:B--2---:R-:W-:Y:S04]  /*13540*/  LEA R6, P0, R0.reuse, R236, 0x6 ;  /* 0x000000ec00067211 */ /* 0x044fe800078030ff */
[----:B------:R-:W-:Y:S01]  /*13550*/  LEA.HI.X.SX32 R7, R0, R237, 0x6, P0 ;  /* 0x000000ed00077211 */ /* 0x000fe200000f36ff */
[----:B---3--:R-:W-:Y:S04]  /*13560*/  IMAD.WIDE.U32 R8, R2, UR8, R4 ;  /* 0x0000000802087c25 */ /* 0x008fe8000f8e0004 */
[----:B------:R-:W-:Y:S01]  /*13570*/  IMAD R7, R7, c[0x0][0x1a0], RZ ;  /* 0x0000680007077a24 */ /* 0x000fe200078e02ff */
[----:B----4-:R-:W-:Y:S01]  /*13580*/  LEA R4, P1, R0, R234, 0x6 ;  /* 0x000000ea00047211 */ /* 0x010fe200078230ff */
[----:B------:R-:W-:Y:S01]  /*13590*/  IMAD.WIDE.U32 R14, R6, c[0x0][0x1a0], RZ ;  /* 0x00006800060e7a25 */ /* 0x000fe200078e00ff */
[----:B------:R-:W-:Y:S02]  /*135a0*/  @!P5 LEA R10, P0, R8, c[0x0][0x170], 0x1 ;  /* 0x00005c00080ada11 */ /* 0x000fe400078008ff */
[----:B------:R-:W-:Y:S01]  /*135b0*/  LEA.HI.X.SX32 R5, R0, R235, 0x6, P1 ;  /* 0x000000eb00057211 */ /* 0x000fe200008f36ff */
[----:B------:R-:W-:Y:S01]  /*135c0*/  IMAD R7, R6, c[0x0][0x1a4], R7 ;  /* 0x0000690006077a24 */ /* 0x000fe200078e0207 */
[----:B------:R-:W-:Y:S01]  /*135d0*/  IADD3 R0, R9, UR4, RZ ;  /* 0x0000000409007c10 */ /* 0x000fe2000fffe0ff */
[----:B------:R-:W-:Y:S01]  /*135e0*/  IMAD.WIDE.U32 R12, R4, c[0x0][0x1a0], RZ ;  /* 0x00006800040c7a25 */ /* 0x000fe200078e00ff */
[----:B------:R-:W-:Y:S01]  /*135f0*/  LEA R6, P6, R14, R17, 0x1 ;  /* 0x000000110e067211 */ /* 0x000fe200078c08ff */
[----:B------:R-:W-:Y:S01]  /*13600*/  UIADD3 UR4, UR11, -UR12, URZ ;  /* 0x8000000c0b047290 */ /* 0x000fe2000fffe03f */
[C---:B------:R-:W-:Y:S01]  /*13610*/  @!P5 LEA.HI.X R11, R8.reuse, c[0x0][0x174], R0, 0x1, P0 ;  /* 0x00005d00080bda11 */ /* 0x040fe200000f0c00 */
[----:B------:R-:W-:Y:S01]  /*13620*/  IMAD R5, R5, c[0x0][0x1a0], RZ ;  /* 0x0000680005057a24 */ /* 0x000fe200078e02ff */
[----:B------:R-:W-:Y:S02]  /*13630*/  IADD3 R7, R15, R7, RZ ;  /* 0x000000070f077210 */ /* 0x000fe40007ffe0ff */
[----:B------:R-:W-:Y:S01]  /*13640*/  @!P5 IADD3 R2, P1, R8, UR24, RZ ;  /* 0x000000180802dc10 */ /* 0x000fe2000ff3e0ff */
[----:B------:R-:W-:Y:S01]  /*13650*/  @!PT LDS RZ, [RZ] ;  /* 0x00000000fffff984 */ /* 0x000fe20000000800 */
[----:B------:R-:W-:Y:S01]  /*13660*/  @!PT LDS RZ, [RZ] ;  /* 0x00000000fffff984 */ /* 0x000fe20000000800 */
[----:B------:R-:W-:Y:S01]  /*13670*/  @!PT LDS RZ, [RZ] ;  /* 0x00000000fffff984 */ /* 0x000fe20000000800 */
[----:B------:R1:W-:Y:S01]  /*13680*/  @!P5 LDGSTS.E.BYPASS.LTC128B.128 [R227+0x18000], [R10.64] ;  /* 0x180000000ae3dfae */ /* 0x0003e2000b901d54 */
[-C--:B------:R-:W-:Y:S01]  /*13690*/  LEA.HI.X R7, R14, R16.reuse, R7, 0x1, P6 ;  /* 0x000000100e077211 */ /* 0x080fe200030f0c07 */
[----:B------:R-:W-:Y:S01]  /*136a0*/  IMAD R5, R4, c[0x0][0x1a4], R5 ;  /* 0x0000690004057a24 */ /* 0x000fe200078e0205 */
[----:B------:R-:W-:Y:S02]  /*136b0*/  @!P5 LEA R8, P0, R2, c[0x0][0x170], 0x1 ;  /* 0x00005c000208da11 */ /* 0x000fe400078008ff */
[----:B------:R-:W-:Y:S01]  /*136c0*/  @P4 STS.128 [R227+0x1a000], RZ ;  /* 0x01a000ffe3004388 */ /* 0x000fe20000000c00 */
[----:B------:R-:W-:Y:S02]  /*136d0*/  @!P5 IADD3.X R0, R0, UR27, RZ, P1, !PT ;  /* 0x0000001b0000dc10 */ /* 0x000fe40008ffe4ff */
[----:B------:R-:W-:Y:S02]  /*136e0*/  LEA R4, P1, R12, R17, 0x1 ;  /* 0x000000110c047211 */ /* 0x000fe400078208ff */
[----:B------:R-:W-:Y:S01]  /*136f0*/  @!PT LDS RZ, [RZ] ;  /* 0x00000000fffff984 */ /* 0x000fe20000000800 */
[----:B------:R-:W-:Y:S01]  /*13700*/  @!PT LDS RZ, [RZ] ;  /* 0x00000000fffff984 */ /* 0x000fe20000000800 */
[----:B------:R-:W-:Y:S01]  /*13710*/  @!PT LDS RZ, [RZ] ;  /* 0x00000000fffff984 */ /* 0x000fe20000000800 */
[----:B------:R2:W-:Y:S01]  /*13720*/  @!P4 LDGSTS.E.BYPASS.LTC128B.128 [R227+0x1a000], [R6.64+0x80] ;  /* 0x1a00008006e3cfae */ /* 0x0005e2000b901d54 */
[----:B------:R-:W-:Y:S02]  /*13730*/  @!P5 LEA.HI.X R9, R2, c[0x0][0x174], R0, 0x1, P0 ;  /* 0x00005d000209da11 */ /* 0x000fe400000f0c00 */
[----:B------:R-:W-:Y:S02]  /*13740*/  IADD3 R5, R13, R5, RZ ;  /* 0x000000050d057210 */ /* 0x000fe40007ffe0ff */
[----:B------:R-:W-:Y:S01]  /*13750*/  @P3 STS.128 [R227+0x1c000], RZ ;  /* 0x01c000ffe3003388 */ /* 0x000fe20000000c00 */
[----:B------:R-:W-:Y:S02]  /*13760*/  MOV R0, UR4 ;  /* 0x0000000400007c02 */ /* 0x000fe40008000f00 */
[----:B------:R-:W-:Y:S02]  /*13770*/  LEA.HI.X R5, R12, R16, R5, 0x1, P1 ;  /* 0x000000100c057211 */ /* 0x000fe400008f0c05 */
        /* <DEDUP_REMOVED lines=29> */
[----:B-----5:R-:W-:Y:S05]  /*13950*/  LDSM.16.M88.4 R32, [R207] ;  /* 0x00000000cf20783b */ /* 0x020fea0000000200 */
[----:B-1----:R-:W2:Y:S05]  /*13960*/  LDSM.16.M88.4 R8, [R200+0x10000] ;  /* 0x01000000c808783b */ /* 0x002eaa0000000200 */
[----:B------:R-:W1:Y:S05]  /*13970*/  LDSM.16.M88.4 R16, [R200+0x10800] ;  /* 0x01080000c810783b */ /* 0x000e6a0000000200 */
[----:B------:R-:W3:Y:S05]  /*13980*/  LDSM.16.M88.4 R24, [R200+0x11000] ;  /* 0x01100000c818783b */ /* 0x000eea0000000200 */
[----:B------:R-:W4:Y:S05]  /*13990*/  LDL R2, [R1+0x1c] ;  /* 0x00001c0001027983 */ /* 0x000f2a0000100800 */
[----:B------:R-:W3:Y:S05]  /*139a0*/  LDSM.16.M88.4 R168, [R200+0x11800] ;  /* 0x01180000c8a8783b */ /* 0x000eea0000000200 */
[----:B------:R-:W0:Y:S05]  /*139b0*/  LDGDEPBAR ;  /* 0x00000000000079af */ /* 0x000e2a0000000000 */
[----:B------:R-:W-:Y:S05]  /*139c0*/  LDSM.16.M88.4 R172, [R208] ;  /* 0x00000000d0ac783b */ /* 0x000fea0000000200 */
[----:B------:R-:W3:Y:S01]  /*139d0*/  LDSM.16.M88.4 R176, [R211] ;  /* 0x00000000d3b0783b */ /* 0x000ee20000000200 */
[C---:B--2---:R-:W-:Y:S04]  /*139e0*/  HMMA.16816.F32 R4, R32.reuse, R8, RZ ;  /* 0x000000082004723c */ /* 0x044fe800000018ff */
[----:B------:R-:W2:Y:S05]  /*139f0*/  LDSM.16.M88.4 R180, [R226] ;  /* 0x00000000e2b4783b */ /* 0x000eaa0000000200 */
[----:B------:R-:W2:Y:S01]  /*13a00*/  LDSM.16.M88.4 R184, [R225] ;  /* 0x00000000e1b8783b */ /* 0x000ea20000000200 */
[C---:B------:R-:W-:Y:S04]  /*13a10*/  HMMA.16816.F32 R8, R32.reuse, R10, RZ ;  /* 0x0000000a2008723c */ /* 0x040fe800000018ff */
[----:B------:R-:W2:Y:S04]  /*13a20*/  LDSM.16.M88.4 R188, [R224] ;  /* 0x00000000e0bc783b */ /* 0x000ea80000000200 */
[C---:B-1----:R-:W-:Y:S01]  /*13a30*/  HMMA.16816.F32 R12, R32.reuse, R16, RZ ;  /* 0x00000010200c723c */ /* 0x042fe200000018ff */
[----:B------:R-:W-:Y:S05]  /*13a40*/  LDSM.16.M88.4 R192, [R206+0x10000] ;  /* 0x01000000cec0783b */ /* 0x000fea0000000200 */
[----:B------:R-:W-:Y:S02]  /*13a50*/  LDSM.16.M88.4 R196, [R206+0x10800] ;  /* 0x01080000cec4783b */ /* 0x000fe40000000200 */
[C---:B------:R-:W-:Y:S08]  /*13a60*/  HMMA.16816.F32 R16, R32.reuse, R18, RZ ;  /* 0x000000122010723c */ /* 0x040ff000000018ff */
[C---:B---3--:R-:W-:Y:S08]  /*13a70*/  HMMA.16816.F32 R20, R32.reuse, R24, RZ ;  /* 0x000000182014723c */ /* 0x048ff000000018ff */
[C---:B------:R-:W-:Y:S08]  /*13a80*/  HMMA.16816.F32 R24, R32.reuse, R26, RZ ;  /* 0x0000001a2018723c */ /* 0x040ff000000018ff */
[C---:B------:R-:W-:Y:S08]  /*13a90*/  HMMA.16816.F32 R28, R32.reuse, R168, RZ ;  /* 0x000000a8201c723c */ /* 0x040ff000000018ff */
[----:B------:R-:W-:Y:S01]  /*13aa0*/  HMMA.16816.F32 R32, R32, R170, RZ ;  /* 0x000000aa2020723c */ /* 0x000fe200000018ff */
[----:B------:R-:W1:Y:S07]  /*13ab0*/  LDSM.16.M88.4 R168, [R210] ;  /* 0x00000000d2a8783b */ /* 0x000e6e0000000200 */
[C---:B------:R-:W-:Y:S08]  /*13ac0*/  HMMA.16816.F32 R4, R172.reuse, R176, R4 ;  /* 0x000000b0ac04723c */ /* 0x040ff00000001804 */
[C---:B------:R-:W-:Y:S01]  /*13ad0*/  HMMA.16816.F32 R8, R172.reuse, R178, R8 ;  /* 0x000000b2ac08723c */ /* 0x040fe20000001808 */
[----:B------:R-:W3:Y:S07]  /*13ae0*/  LDSM.16.M88.4 R176, [R206+0x11000] ;  /* 0x01100000ceb0783b */ /* 0x000eee0000000200 */
[C---:B--2---:R-:W-:Y:S08]  /*13af0*/  HMMA.16816.F32 R12, R172.reuse, R180, R12 ;  /* 0x000000b4ac0c723c */ /* 0x044ff0000000180c */
[C---:B------:R-:W-:Y:S01]  /*13b00*/  HMMA.16816.F32 R16, R172.reuse, R182, R16 ;  /* 0x000000b6ac10723c */ /* 0x040fe20000001810 */
[----:B------:R-:W-:Y:S07]  /*13b10*/  LDSM.16.M88.4 R180, [R209] ;  /* 0x00000000d1b4783b */ /* 0x000fee0000000200 */
[C---:B------:R-:W-:Y:S08]  /*13b20*/  HMMA.16816.F32 R20, R172.reuse, R184, R20 ;  /* 0x000000b8ac14723c */ /* 0x040ff00000001814 */
[C---:B------:R-:W-:Y:S01]  /*13b30*/  HMMA.16816.F32 R24, R172.reuse, R186, R24 ;  /* 0x000000baac18723c */ /* 0x040fe20000001818 */
[----:B------:R-:W-:Y:S07]  /*13b40*/  LDSM.16.M88.4 R184, [R205] ;  /* 0x00000000cdb8783b */ /* 0x000fee0000000200 */
[C---:B------:R-:W-:Y:S08]  /*13b50*/  HMMA.16816.F32 R28, R172.reuse, R188, R28 ;  /* 0x000000bcac1c723c */ /* 0x040ff0000000181c */
[----:B------:R-:W-:Y:S01]  /*13b60*/  HMMA.16816.F32 R32, R172, R190, R32 ;  /* 0x000000beac20723c */ /* 0x000fe20000001820 */
[----:B------:R-:W2:Y:S05]  /*13b70*/  LDSM.16.M88.4 R172, [R206+0x11800] ;  /* 0x01180000ceac783b */ /* 0x000eaa0000000200 */
[----:B------:R-:W2:Y:S02]  /*13b80*/  LDSM.16.M88.4 R188, [R205+0x800] ;  /* 0x00080000cdbc783b */ /* 0x000ea40000000200 */
        /* <DEDUP_REMOVED lines=8> */
[----:B------:R-:W-:Y:S07]  /*13c10*/  LDSM.16.M88.4 R176, [R200+0x12800] ;  /* 0x01280000c8b0783b */ /* 0x000fee0000000200 */
[C---:B--2---:R-:W-:Y:S08]  /*13c20*/  HMMA.16816.F32 R28, R168.reuse, R172, R28 ;  /* 0x000000aca81c723c */ /* 0x044ff0000000181c */
[----:B------:R-:W-:Y:S01]  /*13c30*/  HMMA.16816.F32 R32, R168, R174, R32 ;  /* 0x000000aea820723c */ /* 0x000fe20000001820 */
[----:B------:R-:W-:Y:S05]  /*13c40*/  LDSM.16.M88.4 R168, [R207+0x4000] ;  /* 0x00400000cfa8783b */ /* 0x000fea0000000200 */
[----:B------:R-:W2:Y:S02]  /*13c50*/  LDSM.16.M88.4 R172, [R200+0x12000] ;  /* 0x01200000c8ac783b */ /* 0x000ea40000000200 */
[C---:B------:R-:W-:Y:S08]  /*13c60*/  HMMA.16816.F32 R4, R180.reuse, R184, R4 ;  /* 0x000000b8b404723c */ /* 0x040ff00000001804 */
        /* <DEDUP_REMOVED lines=8> */
[C---:B------:R-:W-:Y:S08]  /*13cf0*/  HMMA.16816.F32 R28, R180.reuse, R196, R28 ;  /* 0x000000c4b41c723c */ /* 0x040ff0000000181c */
[----:B------:R-:W-:Y:S01]  /*13d00*/  HMMA.16816.F32 R32, R180, R198, R32 ;  /* 0x000000c6b420723c */ /* 0x000fe20000001820 */
[----:B------:R-:W1:Y:S05]  /*13d10*/  LDSM.16.M88.4 R180, [R208+0x4000] ;  /* 0x00400000d0b4783b */ /* 0x000e6a0000000200 */
[----:B------:R-:W1:Y:S02]  /*13d20*/  LDSM.16.M88.4 R196, [R222] ;  /* 0x00000000dec4783b */ /* 0x000e640000000200 */
[C---:B--2---:R-:W-:Y:S08]  /*13d30*/  HMMA.16816.F32 R4, R168.reuse, R172, R4 ;  /* 0x000000aca804723c */ /* 0x044ff00000001804 */
[C---:B------:R-:W-:Y:S01]  /*13d40*/  HMMA.16816.F32 R8, R168.reuse, R174, R8 ;  /* 0x000000aea808723c */ /* 0x040fe20000001808 */
[----:B------:R-:W2:Y:S07]  /*13d50*/  LDSM.16.M88.4 R172, [R221] ;  /* 0x00000000ddac783b */ /* 0x000eae0000000200 */
        /* <DEDUP_REMOVED lines=8> */
[----:B------:R-:W3:Y:S05]  /*13de0*/  LDSM.16.M88.4 R168, [R220] ;  /* 0x00000000dca8783b */ /* 0x000eea0000000200 */
[----:B------:R-:W3:Y:S02]  /*13df0*/  LDSM.16.M88.4 R188, [R206+0x12800] ;  /* 0x01280000cebc783b */ /* 0x000ee40000000200 */
        /* <DEDUP_REMOVED lines=8> */
[----:B------:R-:W-:Y:S07]  /*13e80*/  LDSM.16.M88.4 R172, [R205+0x2000] ;  /* 0x00200000cdac783b */ /* 0x000fee0000000200 */
[C---:B---3--:R-:W-:Y:S08]  /*13e90*/  HMMA.16816.F32 R28, R180.reuse, R168, R28 ;  /* 0x000000a8b41c723c */ /* 0x048ff0000000181c */
[----:B------:R-:W-:Y:S01]  /*13ea0*/  HMMA.16816.F32 R32, R180, R170, R32 ;  /* 0x000000aab420723c */ /* 0x000fe20000001820 */
[----:B------:R-:W2:Y:S05]  /*13eb0*/  LDSM.16.M88.4 R168, [R209+0x4000] ;  /* 0x00400000d1a8783b */ /* 0x000eaa0000000200 */
[----:B------:R-:W3:Y:S02]  /*13ec0*/  LDSM.16.M88.4 R180, [R205+0x2800] ;  /* 0x00280000cdb4783b */ /* 0x000ee40000000200 */
[C---:B------:R-:W-:Y:S08]  /*13ed0*/  HMMA.16816.F32 R4, R176.reuse, R184, R4 ;  /* 0x000000b8b004723c */ /* 0x040ff00000001804 */
[C---:B------:R-:W-:Y:S01]  /*13ee0*/  HMMA.16816.F32 R8, R176.reuse, R186, R8 ;  /* 0x000000bab008723c */ /* 0x040fe20000001808 */
[----:B------:R-:W2:Y:S07]  /*13ef0*/  LDSM.16.M88.4 R184, [R205+0x3000] ;  /* 0x00300000cdb8783b */ /* 0x000eae0000000200 */
[C---:B------:R-:W-:Y:S08]  /*13f00*/  HMMA.16816.F32 R12, R176.reuse, R188, R12 ;  /* 0x000000bcb00c723c */ /* 0x040ff0000000180c */
[C---:B------:R-:W-:Y:S01]  /*13f10*/  HMMA.16816.F32 R16, R176.reuse, R190, R16 ;  /* 0x000000beb010723c */ /* 0x040fe20000001810 */
[----:B------:R-:W3:Y:S07]  /*13f20*/  LDSM.16.M88.4 R188, [R205+0x3800] ;  /* 0x00380000cdbc783b */ /* 0x000eee0000000200 */
[C---:B-1----:R-:W-:Y:S08]  /*13f30*/  HMMA.16816.F32 R20, R176.reuse, R192, R20 ;  /* 0x000000c0b014723c */ /* 0x042ff00000001814 */
[C---:B------:R-:W-:Y:S01]  /*13f40*/  HMMA.16816.F32 R24, R176.reuse, R194, R24 ;  /* 0x000000c2b018723c */ /* 0x040fe20000001818 */
[----:B------:R-:W-:Y:S07]  /*13f50*/  LDSM.16.M88.4 R192, [R200+0x14000] ;  /* 0x01400000c8c0783b */ /* 0x000fee0000000200 */
[C---:B------:R-:W-:Y:S08]  /*13f60*/  HMMA.16816.F32 R28, R176.reuse, R196, R28 ;  /* 0x000000c4b01c723c */ /* 0x040ff0000000181c */
[----:B------:R-:W-:Y:S01]  /*13f70*/  HMMA.16816.F32 R32, R176, R198, R32 ;  /* 0x000000c6b020723c */ /* 0x000fe20000001820 */
[----:B------:R-:W1:Y:S05]  /*13f80*/  LDSM.16.M88.4 R176, [R207+0x8000] ;  /* 0x00800000cfb0783b */ /* 0x000e6a0000000200 */
[----:B------:R-:W1:Y:S02]  /*13f90*/  LDSM.16.M88.4 R196, [R200+0x14800] ;  /* 0x01480000c8c4783b */ /* 0x000e640000000200 */
        /* <DEDUP_REMOVED lines=8> */
[----:B------:R-:W-:Y:S07]  /*14020*/  LDSM.16.M88.4 R184, [R219] ;  /* 0x00000000dbb8783b */ /* 0x000fee0000000200 */
[C---:B------:R-:W-:Y:S08]  /*14030*/  HMMA.16816.F32 R28, R168.reuse, R188, R28 ;  /* 0x000000bca81c723c */ /* 0x040ff0000000181c */
[----:B------:R-:W-:Y:S01]  /*14040*/  HMMA.16816.F32 R32, R168, R190, R32 ;  /* 0x000000bea820723c */ /* 0x000fe20000001820 */
[----:B------:R-:W3:Y:S05]  /*14050*/  LDSM.16.M88.4 R168, [R200+0x15800] ;  /* 0x01580000c8a8783b */ /* 0x000eea0000000200 */
[----:B------:R-:W3:Y:S02]  /*14060*/  LDSM.16.M88.4 R188, [R218] ;  /* 0x00000000dabc783b */ /* 0x000ee40000000200 */
[C---:B-1----:R-:W-:Y:S08]  /*14070*/  HMMA.16816.F32 R4, R176.reuse, R192, R4 ;  /* 0x000000c0b004723c */ /* 0x042ff00000001804 */
[C---:B------:R-:W-:Y:S01]  /*14080*/  HMMA.16816.F32 R8, R176.reuse, R194, R8 ;  /* 0x000000c2b008723c */ /* 0x040fe20000001808 */
[----:B------:R-:W1:Y:S07]  /*14090*/  LDSM.16.M88.4 R192, [R217] ;  /* 0x00000000d9c0783b */ /* 0x000e6e0000000200 */
[C---:B------:R-:W-:Y:S08]  /*140a0*/  HMMA.16816.F32 R12, R176.reuse, R196, R12 ;  /* 0x000000c4b00c723c */ /* 0x040ff0000000180c */
[C---:B------:R-:W-:Y:S01]  /*140b0*/  HMMA.16816.F32 R16, R176.reuse, R198, R16 ;  /* 0x000000c6b010723c */ /* 0x040fe20000001810 */
[----:B------:R-:W1:Y:S07]  /*140c0*/  LDSM.16.M88.4 R196, [R216] ;  /* 0x00000000d8c4783b */ /* 0x000e6e0000000200 */
        /* <DEDUP_REMOVED lines=31> */
[----:B------:R-:W3:Y:S05]  /*142c0*/  LDSM.16.M88.4 R168, [R205+0x5800] ;  /* 0x00580000cda8783b */ /* 0x000eea0000000200 */
        /* <DEDUP_REMOVED lines=10> */
[C---:B---3--:R-:W-:Y:S08]  /*14370*/  HMMA.16816.F32 R28, R180.reuse, R168, R28 ;  /* 0x000000a8b41c723c */ /* 0x048ff0000000181c */
[----:B------:R-:W-:Y:S01]  /*14380*/  HMMA.16816.F32 R32, R180, R170, R32 ;  /* 0x000000aab420723c */ /* 0x000fe20000001820 */
[----:B------:R-:W2:Y:S05]  /*14390*/  LDSM.16.M88.4 R168, [R208+0xc000] ;  /* 0x00c00000d0a8783b */ /* 0x000eaa0000000200 */
[----:B------:R-:W3:Y:S02]  /*143a0*/  LDSM.16.M88.4 R180, [R214] ;  /* 0x00000000d6b4783b */ /* 0x000ee40000000200 */
[C---:B------:R-:W-:Y:S08]  /*143b0*/  HMMA.16816.F32 R4, R176.reuse, R184, R4 ;  /* 0x000000b8b004723c */ /* 0x040ff00000001804 */
[C---:B------:R-:W-:Y:S01]  /*143c0*/  HMMA.16816.F32 R8, R176.reuse, R186, R8 ;  /* 0x000000bab008723c */ /* 0x040fe20000001808 */
[----:B------:R-:W2:Y:S07]  /*143d0*/  LDSM.16.M88.4 R184, [R213] ;  /* 0x00000000d5b8783b */ /* 0x000eae0000000200 */
[C---:B------:R-:W-:Y:S08]  /*143e0*/  HMMA.16816.F32 R12, R176.reuse, R188, R12 ;  /* 0x000000bcb00c723c */ /* 0x040ff0000000180c */
[C---:B------:R-:W-:Y:S01]  /*143f0*/  HMMA.16816.F32 R16, R176.reuse, R190, R16 ;  /* 0x000000beb010723c */ /* 0x040fe20000001810 */
[----:B------:R-:W3:Y:S07]  /*14400*/  LDSM.16.M88.4 R188, [R212] ;  /* 0x00000000d4bc783b */ /* 0x000eee0000000200 */
[C---:B-1----:R-:W-:Y:S08]  /*14410*/  HMMA.16816.F32 R20, R176.reuse, R192, R20 ;  /* 0x000000c0b014723c */ /* 0x042ff00000001814 */
        /* <DEDUP_REMOVED lines=16> */
[----:B------:R-:W4:Y:S05]  /*14520*/  LDSM.16.M88.4 R168, [R206+0x17800] ;  /* 0x01780000cea8783b */ /* 0x000f2a0000000200 */
[----:B------:R-:W4:Y:S02]  /*14530*/  LDSM.16.M88.4 R188, [R205+0x6000] ;  /* 0x00600000cdbc783b */ /* 0x000f240000000200 */
[C---:B-1----:R-:W-:Y:S08]  /*14540*/  HMMA.16816.F32 R4, R176.reuse, R192, R4 ;  /* 0x000000c0b004723c */ /* 0x042ff00000001804 */
[C---:B------:R-:W-:Y:S08]  /*14550*/  HMMA.16816.F32 R8, R176.reuse, R194, R8 ;  /* 0x000000c2b008723c */ /* 0x040ff00000001808 */
[C---:B--2---:R-:W-:Y:S08]  /*14560*/  HMMA.16816.F32 R12, R176.reuse, R172, R12 ;  /* 0x000000acb00c723c */ /* 0x044ff0000000180c */
[C---:B------:R-:W-:Y:S08]  /*14570*/  HMMA.16816.F32 R16, R176.reuse, R174, R16 ;  /* 0x000000aeb010723c */ /* 0x040ff00000001810 */
[C---:B---3--:R-:W-:Y:S08]  /*14580*/  HMMA.16816.F32 R20, R176.reuse, R180, R20 ;  /* 0x000000b4b014723c */ /* 0x048ff00000001814 */
[C---:B------:R-:W-:Y:S08]  /*14590*/  HMMA.16816.F32 R24, R176.reuse, R182, R24 ;  /* 0x000000b6b018723c */ /* 0x040ff00000001818 */
[C---:B----4-:R-:W-:Y:S08]  /*145a0*/  HMMA.16816.F32 R28, R176.reuse, R168, R28 ;  /* 0x000000a8b01c723c */ /* 0x050ff0000000181c */
        /* <DEDUP_REMOVED lines=36> */
[----:B------:R1:W1:Y:S01]  /*147f0*/  MUFU.TANH R174, R13 ;  /* 0x0000000d00ae7308 */ /* 0x0002620000002400 */
[----:B------:R-:W-:Y:S01]  /*14800*/  BAR.SYNC.DEFER_BLOCKING 0x0 ;  /* 0x0000000000007b1d */ /* 0x000fe20000010000 */
[C---:B----4-:R-:W-:Y:S07]  /*14810*/  HMMA.16816.F32 R20, R184.reuse, R4, R20 ;  /* 0x00000004b814723c */ /* 0x050fee0000001814 */
[C---:B------:R-:W-:Y:S01]  /*14820*/  LEA R4, P0, R0.reuse, R234, 0x6 ;  /* 0x000000ea00047211 */ /* 0x040fe200078030ff */
[----:B------:R4:W1:Y:S01]  /*14830*/  MUFU.TANH R189, R14 ;  /* 0x0000000e00bd7308 */ /* 0x0008620000002400 */
[C---:B------:R-:W-:Y:S03]  /*14840*/  HMMA.16816.F32 R24, R184.reuse, R6, R24 ;  /* 0x00000006b818723c */ /* 0x040fe60000001818 */
[C---:B------:R-:W-:Y:S02]  /*14850*/  LEA.HI.X.SX32 R5, R0.reuse, R235, 0x6, P0 ;  /* 0x000000eb00057211 */ /* 0x040fe400000f36ff */
[----:B------:R-:W-:Y:S02]  /*14860*/  PLOP3.LUT P0, PT, PT, PT, UP0, 0x80, 0x0 ;  /* 0x000000000000781c */ /* 0x000fe40003f0f008 */
[C---:B------:R-:W-:Y:S01]  /*14870*/  LEA R6, P1, R0.reuse, R236, 0x6 ;  /* 0x000000ec00067211 */ /* 0x040fe200078230ff */
[----:B------:R-:W-:Y:S01]  /*14880*/  IMAD R5, R5, c[0x0][0x198], RZ ;  /* 0x0000660005057a24 */ /* 0x000fe200078e02ff */
[----:B------:R4:W3:Y:S03]  /*14890*/  MUFU.TANH R171, R16 ;  /* 0x0000001000ab7308 */ /* 0x0008e60000002400 */
[----:B------:R-:W-:Y:S01]  /*148a0*/  LEA.HI.X.SX32 R7, R0, R237, 0x6, P1 ;  /* 0x000000ed00077211 */ /* 0x000fe200008f36ff */
[----:B------:R-:W-:Y:S02]  /*148b0*/  IMAD R5, R4, c[0x0][0x19c], R5 ;  /* 0x0000670004057a24 */ /* 0x000fe400078e0205 */
[----:B--2---:R-:W-:Y:S02]  /*148c0*/  FMUL.FTZ R15, R20, c[0x0][0x2ec] ;  /* 0x0000bb00140f7a20 */ /* 0x004fe40000410000 */
[----:B------:R-:W-:Y:S02]  /*148d0*/  FMUL.FTZ R21, R21, c[0x0][0x2ec] ;  /* 0x0000bb0015157a20 */ /* 0x000fe40000410000 */
[----:B------:R4:W2:Y:S01]  /*148e0*/  MUFU.TANH R172, R17 ;  /* 0x0000001100ac7308 */ /* 0x0008a20000002400 */
        /* <DEDUP_REMOVED lines=8> */
[----:B------:R-:W-:Y:S02]  /*14970*/  FMUL.FTZ R27, R27, c[0x0][0x2ec] ;  /* 0x0000bb001b1b7a20 */ /* 0x000fe40000410000 */
[----:B------:R-:W-:Y:S02]  /*14980*/  IMAD R0, R7, c[0x0][0x198], RZ ;  /* 0x0000660007007a24 */ /* 0x000fe400078e02ff */
[----:B------:R4:W1:Y:S01]  /*14990*/  MUFU.TANH R192, R19 ;  /* 0x0000001300c07308 */ /* 0x0008620000002400 */
[C---:B------:R-:W-:Y:S04]  /*149a0*/  IMAD.WIDE.U32 R10, R6.reuse, c[0x0][0x198], RZ ;  /* 0x00006600060a7a25 */ /* 0x040fe800078e00ff */
[----:B------:R-:W-:Y:S01]  /*149b0*/  IMAD R0, R6, c[0x0][0x19c], R0 ;  /* 0x0000670006007a24 */ /* 0x000fe200078e0200 */
[-C--:B------:R-:W-:Y:S01]  /*149c0*/  LEA R6, P6, R10, R133.reuse, 0x1 ;  /* 0x000000850a067211 */ /* 0x080fe200078c08ff */
[----:B------:R-:W-:Y:S03]  /*149d0*/  IMAD.WIDE.U32 R8, R4, c[0x0][0x198], RZ ;  /* 0x0000660004087a25 */ /* 0x000fe600078e00ff */
[----:B------:R-:W1:Y:S01]  /*149e0*/  MUFU.TANH R15, R15 ;  /* 0x0000000f000f7308 */ /* 0x000e620000002400 */
[----:B------:R-:W-:Y:S01]  /*149f0*/  FMUL.FTZ R28, R28, c[0x0][0x2ec] ;  /* 0x0000bb001c1c7a20 */ /* 0x000fe20000410000 */
[----:B------:R-:W-:Y:S01]  /*14a00*/  LEA R4, P1, R8, R133, 0x1 ;  /* 0x0000008508047211 */ /* 0x000fe200078208ff */
[----:B------:R-:W-:Y:S01]  /*14a10*/  FMUL.FTZ R29, R29, c[0x0][0x2ec] ;  /* 0x0000bb001d1d7a20 */ /* 0x000fe20000410000 */
[----:B------:R-:W-:Y:S01]  /*14a20*/  IADD3 R0, R11, R0, RZ ;  /* 0x000000000b007210 */ /* 0x000fe20007ffe0ff */
[----:B------:R-:W-:Y:S01]  /*14a30*/  FMUL.FTZ R30, R30, c[0x0][0x2ec] ;  /* 0x0000bb001e1e7a20 */ /* 0x000fe20000410000 */
[----:B------:R-:W-:Y:S01]  /*14a40*/  IADD3 R5, R9, R5, RZ ;  /* 0x0000000509057210 */ /* 0x000fe20007ffe0ff */
[----:B------:R-:W-:Y:S01]  /*14a50*/  FMUL.FTZ R31, R31, c[0x0][0x2ec] ;  /* 0x0000bb001f1f7a20 */ /* 0x000fe20000410000 */
[-C--:B------:R-:W-:Y:S01]  /*14a60*/  LEA.HI.X R7, R10, R2.reuse, R0, 0x1, P6 ;  /* 0x000000020a077211 */ /* 0x080fe200030f0c00 */
[----:B------:R-:W-:Y:S01]  /*14a70*/  FMUL.FTZ R32, R32, c[0x0][0x2ec] ;  /* 0x0000bb0020207a20 */ /* 0x000fe20000410000 */
[----:B------:R4:W1:Y:S01]  /*14a80*/  MUFU.TANH R177, R21 ;  /* 0x0000001500b17308 */ /* 0x0008620000002400 */
[----:B------:R-:W-:Y:S01]  /*14a90*/  FMUL.FTZ R33, R33, c[0x0][0x2ec] ;  /* 0x0000bb0021217a20 */ /* 0x000fe20000410000 */
[----:B------:R-:W-:Y:S01]  /*14aa0*/  LEA.HI.X R5, R8, R2, R5, 0x1, P1 ;  /* 0x0000000208057211 */ /* 0x000fe200008f0c05 */
[----:B------:R-:W-:Y:S02]  /*14ab0*/  FMUL.FTZ R34, R34, c[0x0][0x2ec] ;  /* 0x0000bb0022227a20 */ /* 0x000fe40000410000 */
[----:B------:R-:W-:Y:S05]  /*14ac0*/  FMUL.FTZ R35, R35, c[0x0][0x2ec] ;  /* 0x0000bb0023237a20 */ /* 0x000fea0000410000 */
        /* <DEDUP_REMOVED lines=15> */
.L_x_2009:
        /* <DEDUP_REMOVED lines=12> */
[C---:B------:R-:W-:Y:S02]  /*14c80*/  IADD3 R10, R0.reuse, 0x18, RZ ;  /* 0x00000018000a7810 */ /* 0x040fe40007ffe0ff */
[----:B------:R1:W-:Y:S01]  /*14c90*/  I2F R20, R2 ;  /* 0x0000000200147306 */ /* 0x0003e20000201400 */
[C---:B------:R-:W-:Y:S02]  /*14ca0*/  IADD3 R13, R0.reuse, 0x19, RZ ;  /* 0x00000019000d7810 */ /* 0x040fe40007ffe0ff */
[C---:B------:R-:W-:Y:S02]  /*14cb0*/  IADD3 R12, R0.reuse, 0x20, RZ ;  /* 0x00000020000c7810 */ /* 0x040fe40007ffe0ff */
[C---:B------:R-:W-:Y:S02]  /*14cc0*/  IADD3 R11, R0.reuse, 0x21, RZ ;  /* 0x00000021000b7810 */ /* 0x040fe40007ffe0ff */
[C---:B------:R-:W-:Y:S02]  /*14cd0*/  ISETP.GE.AND P0, PT, R5.reuse, R231, PT ;  /* 0x000000e70500720c */ /* 0x040fe40003f06270 */
[C---:B------:R-:W-:Y:S02]  /*14ce0*/  ISETP.GE.AND P6, PT, R5.reuse, R230, PT ;  /* 0x000000e60500720c */ /* 0x040fe40003fc6270 */
[C---:B------:R-:W-:Y:S02]  /*14cf0*/  ISETP.GE.OR P0, PT, R5.reuse, R233, !P0 ;  /* 0x000000e90500720c */ /* 0x040fe40004706670 */
[----:B------:R-:W-:Y:S02]  /*14d00*/  ISETP.GE.OR P6, PT, R5, R232, !P6 ;  /* 0x000000e80500720c */ /* 0x000fe400077c6670 */
[C---:B------:R-:W-:Y:S04]  /*14d10*/  ISETP.GE.AND P1, PT, R0.reuse, R231, PT ;  /* 0x000000e70000720c */ /* 0x040fe80003f26270 */
[----:B------:R-:W-:Y:S02]  /*14d20*/  ISETP.GE.OR P1, PT, R0, R233, !P1 ;  /* 0x000000e90000720c */ /* 0x000fe40004f26670 */
[----:B-1----:R-:W-:Y:S02]  /*14d30*/  IABS R2, R4 ;  /* 0x0000000400027213 */ /* 0x002fe40000000000 */
[C---:B------:R-:W-:Y:S02]  /*14d40*/  IADD3 R4, R229.reuse, -R5, RZ ;  /* 0x80000005e5047210 */ /* 0x040fe40007ffe0ff */
[----:B------:R1:W2:Y:S02]  /*14d50*/  I2F R14, R2 ;  /* 0x00000002000e7306 */ /* 0x0002a40000201400 */
[----:B-1----:R-:W-:Y:S01]  /*14d60*/  IABS R2, R4 ;  /* 0x0000000400027213 */ /* 0x002fe20000000000 */
[----:B--2---:R-:W-:Y:S01]  /*14d70*/  FFMA.FTZ R14, R14, -UR23, R132 ;  /* 0x800000170e0e7c23 */ /* 0x004fe20008010084 */
[C---:B------:R-:W-:Y:S06]  /*14d80*/  IADD3 R4, R0.reuse, 0x8, RZ ;  /* 0x0000000800047810 */ /* 0x040fec0007ffe0ff */
[----:B------:R1:W2:Y:S01]  /*14d90*/  I2F R17, R2 ;  /* 0x0000000200117306 */ /* 0x0002a20000201400 */
[----:B------:R-:W-:Y:S04]  /*14da0*/  IADD3 R6, R229, -R4, RZ ;  /* 0x80000004e5067210 */ /* 0x000fe80007ffe0ff */
[----:B------:R-:W-:Y:S05]  /*14db0*/  IABS R6, R6 ;  /* 0x0000000600067213 */ /* 0x000fea0000000000 */
[----:B------:R3:W4:Y:S01]  /*14dc0*/  I2F R16, R6 ;  /* 0x0000000600107306 */ /* 0x0007220000201400 */
[----:B-1----:R-:W-:Y:S01]  /*14dd0*/  IADD3 R2, R0, 0x9, RZ ;  /* 0x0000000900027810 */ /* 0x002fe20007ffe0ff */
[----:B--2---:R-:W-:Y:S03]  /*14de0*/  FFMA.FTZ R17, R17, -UR23, R181 ;  /* 0x8000001711117c23 */ /* 0x004fe600080100b5 */
[----:B------:R-:W-:Y:S02]  /*14df0*/  IADD3 R7, R229, -R2, RZ ;  /* 0x80000002e5077210 */ /* 0x000fe40007ffe0ff */
[----:B------:R-:W-:Y:S02]  /*14e00*/  FSEL R26, R17, -INF , !P0 ;  /* 0xff800000111a7808 */ /* 0x000fe40004000000 */
[----:B------:R-:W-:Y:S02]  /*14e10*/  ISETP.GE.AND P0, PT, R2, R231, PT ;  /* 0x000000e70200720c */ /* 0x000fe40003f06270 */
[----:B---3--:R-:W-:Y:S01]  /*14e20*/  IABS R6, R7 ;  /* 0x0000000700067213 */ /* 0x008fe20000000000 */
[----:B----4-:R-:W-:Y:S01]  /*14e30*/  FFMA.FTZ R16, R16, -UR23, R178 ;  /* 0x8000001710107c23 */ /* 0x010fe200080100b2 */
[----:B------:R-:W-:Y:S02]  /*14e40*/  IADD3 R7, R0, 0x10, RZ ;  /* 0x0000001000077810 */ /* 0x000fe40007ffe0ff */
[----:B------:R1:W-:Y:S01]  /*14e50*/  I2F R19, R6 ;  /* 0x0000000600137306 */ /* 0x0003e20000201400 */
[----:B------:R-:W-:Y:S02]  /*14e60*/  ISETP.GE.OR P0, PT, R2, R233, !P0 ;  /* 0x000000e90200720c */ /* 0x000fe40004706670 */
[C---:B------:R-:W-:Y:S04]  /*14e70*/  IADD3 R8, R229.reuse, -R7, RZ ;  /* 0x80000007e5087210 */ /* 0x040fe80007ffe0ff */
[----:B------:R-:W-:Y:S04]  /*14e80*/  IABS R8, R8 ;  /* 0x0000000800087213 */ /* 0x000fe80000000000 */
[----:B------:R2:W3:Y:S01]  /*14e90*/  I2F R18, R8 ;  /* 0x0000000800127306 */ /* 0x0004e20000201400 */
[----:B-1----:R-:W-:Y:S05]  /*14ea0*/  IADD3 R6, R0, 0x11, RZ ;  /* 0x0000001100067810 */ /* 0x002fea0007ffe0ff */
[C---:B------:R-:W-:Y:S05]  /*14eb0*/  IMAD.IADD R9, R229.reuse, 0x1, -R6 ;  /* 0x00000001e5097824 */ /* 0x040fea00078e0a06 */
[----:B--2---:R-:W-:Y:S01]  /*14ec0*/  IABS R8, R9 ;  /* 0x0000000900087213 */ /* 0x004fe20000000000 */
[----:B---3--:R-:W-:Y:S01]  /*14ed0*/  FFMA.FTZ R18, R18, -UR23, R168 ;  /* 0x8000001712127c23 */ /* 0x008fe200080100a8 */
[----:B------:R-:W-:Y:S02]  /*14ee0*/  IADD3 R9, R229, -R10, RZ ;  /* 0x8000000ae5097210 */ /* 0x000fe40007ffe0ff */
[----:B------:R1:W-:Y:S02]  /*14ef0*/  I2F R21, R8 ;  /* 0x0000000800157306 */ /* 0x0003e40000201400 */
[----:B-1----:R-:W-:Y:S02]  /*14f00*/  IABS R8, R9 ;  /* 0x0000000900087213 */ /* 0x002fe40000000000 */
[C---:B------:R-:W-:Y:S06]  /*14f10*/  IADD3 R9, R228.reuse, -R5, RZ ;  /* 0x80000005e4097210 */ /* 0x040fec0007ffe0ff */
[----:B------:R1:W2:Y:S02]  /*14f20*/  I2F R27, R8 ;  /* 0x00000008001b7306 */ /* 0x0002a40000201400 */
[----:B-1----:R-:W-:Y:S01]  /*14f30*/  IABS R8, R9 ;  /* 0x0000000900087213 */ /* 0x002fe20000000000 */
[----:B--2---:R-:W-:Y:S01]  /*14f40*/  FFMA.FTZ R17, R27, -UR23, R171 ;  /* 0x800000171b117c23 */ /* 0x004fe200080100ab */
[C---:B------:R-:W-:Y:S06]  /*14f50*/  IADD3 R9, R229.reuse, -R13, RZ ;  /* 0x8000000de5097210 */ /* 0x040fec0007ffe0ff */
[----:B------:R1:W-:Y:S02]  /*14f60*/  I2F R23, R8 ;  /* 0x0000000800177306 */ /* 0x0003e40000201400 */
[----:B-1----:R-:W-:Y:S02]  /*14f70*/  IABS R8, R9 ;  /* 0x0000000900087213 */ /* 0x002fe40000000000 */
[C---:B------:R-:W-:Y:S06]  /*14f80*/  IADD3 R9, R228.reuse, -R4, RZ ;  /* 0x80000004e4097210 */ /* 0x040fec0007ffe0ff */
[----:B------:R1:W-:Y:S02]  /*14f90*/  I2F R35, R8 ;  /* 0x0000000800237306 */ /* 0x0003e40000201400 */
[----:B-1----:R-:W-:Y:S01]  /*14fa0*/  IABS R8, R9 ;  /* 0x0000000900087213 */ /* 0x002fe20000000000 */
[C---:B------:R-:W-:Y:S07]  /*14fb0*/  IMAD.IADD R9, R229.reuse, 0x1, -R12 ;  /* 0x00000001e5097824 */ /* 0x040fee00078e0a0c */
[----:B------:R1:W-:Y:S02]  /*14fc0*/  I2F R33, R8 ;  /* 0x0000000800217306 */ /* 0x0003e40000201400 */
[----:B-1----:R-:W-:Y:S02]  /*14fd0*/  IABS R8, R9 ;  /* 0x0000000900087213 */ /* 0x002fe40000000000 */
[----:B------:R-:W-:Y:S06]  /*14fe0*/  IADD3 R9, R228, -R2, RZ ;  /* 0x80000002e4097210 */ /* 0x000fec0007ffe0ff */
[----:B------:R1:W2:Y:S02]  /*14ff0*/  I2F R34, R8 ;  /* 0x0000000800227306 */ /* 0x0002a40000201400 */
[----:B-1----:R-:W-:Y:S01]  /*15000*/  IABS R8, R9 ;  /* 0x0000000900087213 */ /* 0x002fe20000000000 */
[----:B--2---:R-:W-:Y:S01]  /*15010*/  FFMA.FTZ R15, R34, -UR23, R15 ;  /* 0x80000017220f7c23 */ /* 0x004fe2000801000f */
[----:B------:R-:W-:Y:S06]  /*15020*/  IADD3 R9, R229, -R11, RZ ;  /* 0x8000000be5097210 */ /* 0x000fec0007ffe0ff */
[----:B------:R1:W-:Y:S02]  /*15030*/  I2F R133, R8 ;  /* 0x0000000800857306 */ /* 0x0003e40000201400 */
[----:B-1----:R-:W-:Y:S01]  /*15040*/  IABS R8, R9 ;  /* 0x0000000900087213 */ /* 0x002fe20000000000 */
[----:B------:R-:W-:Y:S03]  /*15050*/  FFMA.FTZ R9, R20, -UR23, R176 ;  /* 0x8000001714097c23 */ /* 0x000fe600080100b0 */
[----:B------:R-:W-:Y:S02]  /*15060*/  MOV R5, R8 ;  /* 0x0000000800057202 */ /* 0x000fe40000000f00 */
[----:B------:R-:W-:Y:S02]  /*15070*/  IADD3 R8, R228, -R7, RZ ;  /* 0x80000007e4087210 */ /* 0x000fe40007ffe0ff */
[----:B------:R1:W2:Y:S01]  /*15080*/  I2F R132, R5 ;  /* 0x0000000500847306 */ /* 0x0002a20000201400 */
[----:B------:R-:W-:Y:S02]  /*15090*/  FSEL R28, R9, -INF , !P1 ;  /* 0xff800000091c7808 */ /* 0x000fe40004800000 */
[C---:B------:R-:W-:Y:S02]  /*150a0*/  IADD3 R9, R0.reuse, 0x28, RZ ;  /* 0x0000002800097810 */ /* 0x040fe40007ffe0ff */
[C---:B------:R-:W-:Y:S04]  /*150b0*/  ISETP.GE.AND P1, PT, R0.reuse, R230, PT ;  /* 0x000000e60000720c */ /* 0x040fe80003f26270 */
[----:B------:R-:W-:Y:S04]  /*150c0*/  ISETP.GE.OR P1, PT, R0, R232, !P1 ;  /* 0x000000e80000720c */ /* 0x000fe80004f26670 */
[----:B------:R-:W-:Y:S01]  /*150d0*/  FSEL R30, R14, -INF , !P1 ;  /* 0xff8000000e1e7808 */ /* 0x000fe20004800000 */
[----:B------:R-:W-:Y:S01]  /*150e0*/  FFMA.FTZ R14, R19, -UR23, R175 ;  /* 0x80000017130e7c23 */ /* 0x000fe200080100af */
[C---:B------:R-:W-:Y:S04]  /*150f0*/  ISETP.GE.AND P1, PT, R4.reuse, R231, PT ;  /* 0x000000e70400720c */ /* 0x040fe80003f26270 */
[----:B------:R-:W-:Y:S02]  /*15100*/  ISETP.GE.OR P1, PT, R4, R233, !P1 ;  /* 0x000000e90400720c */ /* 0x000fe40004f26670 */
[----:B------:R-:W-:Y:S02]  /*15110*/  FSEL R24, R14, -INF , !P0 ;  /* 0xff8000000e187808 */ /* 0x000fe40004000000 */
[----:B------:R-:W-:Y:S01]  /*15120*/  FSEL R25, R16, -INF , !P1 ;  /* 0xff80000010197808 */ /* 0x000fe20004800000 */
[----:B------:R-:W-:Y:S01]  /*15130*/  FFMA.FTZ R16, R23, -UR23, R183 ;  /* 0x8000001717107c23 */ /* 0x000fe200080100b7 */
[----:B-1----:R-:W-:Y:S01]  /*15140*/  IABS R5, R8 ;  /* 0x0000000800057213 */ /* 0x002fe20000000000 */
[----:B------:R-:W-:Y:S01]  /*15150*/  IMAD.IADD R8, R229, 0x1, -R9 ;  /* 0x00000001e5087824 */ /* 0x000fe200078e0a09 */
[CC--:B------:R-:W-:Y:S02]  /*15160*/  ISETP.GE.AND P1, PT, R7.reuse, R231.reuse, PT ;  /* 0x000000e70700720c */ /* 0x0c0fe40003f26270 */
[----:B------:R1:W-:Y:S01]  /*15170*/  I2F R32, R5 ;  /* 0x0000000500207306 */ /* 0x0003e20000201400 */
[C---:B------:R-:W-:Y:S02]  /*15180*/  ISETP.GE.AND P0, PT, R6.reuse, R231, PT ;  /* 0x000000e70600720c */ /* 0x040fe40003f06270 */
[-C--:B------:R-:W-:Y:S02]  /*15190*/  ISETP.GE.OR P1, PT, R7, R233.reuse, !P1 ;  /* 0x000000e90700720c */ /* 0x080fe40004f26670 */
[----:B------:R-:W-:Y:S02]  /*151a0*/  ISETP.GE.OR P0, PT, R6, R233, !P0 ;  /* 0x000000e90600720c */ /* 0x000fe40004706670 */
[----:B------:R-:W-:Y:S02]  /*151b0*/  FSEL R178, R18, -INF , !P1 ;  /* 0xff80000012b27808 */ /* 0x000fe40004800000 */
[----:B------:R-:W-:Y:S02]  /*151c0*/  ISETP.GE.AND P1, PT, R4, R230, PT ;  /* 0x000000e60400720c */ /* 0x000fe40003f26270 */
[----:B------:R-:W-:Y:S01]  /*151d0*/  FSEL R18, R16, -INF , !P6 ;  /* 0xff80000010127808 */ /* 0x000fe20007000000 */
[----:B------:R-:W-:Y:S01]  /*151e0*/  FFMA.FTZ R16, R33, -UR23, R188 ;  /* 0x8000001721107c23 */ /* 0x000fe200080100bc */
[----:B------:R-:W-:Y:S02]  /*151f0*/  ISETP.GE.OR P1, PT, R4, R232, !P1 ;  /* 0x000000e80400720c */ /* 0x000fe40004f26670 */
[C---:B------:R-:W-:Y:S04]  /*15200*/  ISETP.GE.AND P6, PT, R13.reuse, R231, PT ;  /* 0x000000e70d00720c */ /* 0x040fe80003fc6270 */
[----:B------:R-:W-:Y:S02]  /*15210*/  ISETP.GE.OR P6, PT, R13, R233, !P6 ;  /* 0x000000e90d00720c */ /* 0x000fe400077c6670 */
[----:B-1----:R-:W-:Y:S02]  /*15220*/  IABS R5, R8 ;  /* 0x0000000800057213 */ /* 0x002fe40000000000 */
[----:B------:R-:W-:Y:S02]  /*15230*/  IADD3 R8, R228, -R6, RZ ;  /* 0x80000006e4087210 */ /* 0x000fe40007ffe0ff */
[----:B------:R1:W-:Y:S02]  /*15240*/  I2F R19, R5 ;  /* 0x0000000500137306 */ /* 0x0003e40000201400 */
[----:B-1----:R-:W-:Y:S02]  /*15250*/  IABS R5, R8 ;  /* 0x0000000800057213 */ /* 0x002fe40000000000 */
[----:B------:R-:W-:Y:S06]  /*15260*/  IADD3 R8, R0, 0x29, RZ ;  /* 0x0000002900087810 */ /* 0x000fec0007ffe0ff */
[----:B------:R1:W-:Y:S01]  /*15270*/  I2F R31, R5 ;  /* 0x00000005001f7306 */ /* 0x0003e20000201400 */
[----:B------:R-:W-:Y:S04]  /*15280*/  IADD3 R14, R229, -R8, RZ ;  /* 0x80000008e50e7210 */ /* 0x000fe80007ffe0ff */
[----:B-1----:R-:W-:Y:S01]  /*15290*/  IABS R5, R14 ;  /* 0x0000000e00057213 */ /* 0x002fe20000000000 */
[----:B------:R-:W-:Y:S03]  /*152a0*/  FFMA.FTZ R14, R21, -UR23, R174 ;  /* 0x80000017150e7c23 */ /* 0x000fe600080100ae */
[----:B------:R-:W-:Y:S02]  /*152b0*/  MOV R4, R5 ;  /* 0x0000000500047202 */ /* 0x000fe40000000f00 */
[----:B------:R-:W-:Y:S02]  /*152c0*/  IADD3 R5, R228, -R10, RZ ;  /* 0x8000000ae4057210 */ /* 0x000fe40007ffe0ff */
[----:B------:R1:W3:Y:S01]  /*152d0*/  I2F R22, R4 ;  /* 0x0000000400167306 */ /* 0x0002e20000201400 */
[----:B------:R-:W-:Y:S02]  /*152e0*/  FSEL R181, R14, -INF , !P0 ;  /* 0xff8000000eb57808 */ /* 0x000fe40004000000 */
[C---:B------:R-:W-:Y:S04]  /*152f0*/  ISETP.GE.AND P0, PT, R10.reuse, R231, PT ;  /* 0x000000e70a00720c */ /* 0x040fe80003f06270 */
[----:B------:R-:W-:Y:S04]  /*15300*/  ISETP.GE.OR P0, PT, R10, R233, !P0 ;  /* 0x000000e90a00720c */ /* 0x000fe80004706670 */
[----:B------:R-:W-:Y:S02]  /*15310*/  FSEL R183, R17, -INF , !P0 ;  /* 0xff80000011b77808 */ /* 0x000fe40004000000 */
[----:B------:R-:W-:Y:S02]  /*15320*/  ISETP.GE.AND P0, PT, R2, R230, PT ;  /* 0x000000e60200720c */ /* 0x000fe40003f06270 */
[----:B------:R-:W-:Y:S02]  /*15330*/  FSEL R17, R16, -INF , !P1 ;  /* 0xff80000010117808 */ /* 0x000fe40004800000 */
[----:B------:R-:W-:Y:S02]  /*15340*/  ISETP.GE.OR P0, PT, R2, R232, !P0 ;  /* 0x000000e80200720c */ /* 0x000fe40004706670 */
[C---:B------:R-:W-:Y:S04]  /*15350*/  ISETP.GE.AND P1, PT, R7.reuse, R230, PT ;  /* 0x000000e60700720c */ /* 0x040fe80003f26270 */
[----:B------:R-:W-:Y:S01]  /*15360*/  ISETP.GE.OR P1, PT, R7, R232, !P1 ;  /* 0x000000e80700720c */ /* 0x000fe20004f26670 */
[----:B--2---:R-:W-:Y:S01]  /*15370*/  FFMA.FTZ R7, R132, -UR23, R177 ;  /* 0x8000001784077c23 */ /* 0x004fe200080100b1 */
[----:B-1----:R-:W-:Y:S02]  /*15380*/  IABS R4, R5 ;  /* 0x0000000500047213 */ /* 0x002fe40000000000 */
[----:B------:R-:W-:Y:S02]  /*15390*/  IADD3 R5, R0, 0x30, RZ ;  /* 0x0000003000057810 */ /* 0x000fe40007ffe0ff */
[----:B------:R1:W-:Y:S03]  /*153a0*/  I2F R29, R4 ;  /* 0x00000004001d7306 */ /* 0x0003e60000201400 */
[----:B------:R-:W-:Y:S05]  /*153b0*/  IMAD.IADD R14, R229, 0x1, -R5 ;  /* 0x00000001e50e7824 */ /* 0x000fea00078e0a05 */
[----:B-1----:R-:W-:Y:S01]  /*153c0*/  IABS R4, R14 ;  /* 0x0000000e00047213 */ /* 0x002fe20000000000 */
[----:B------:R-:W-:Y:S03]  /*153d0*/  FFMA.FTZ R14, R35, -UR23, R172 ;  /* 0x80000017230e7c23 */ /* 0x000fe600080100ac */
[----:B------:R-:W-:Y:S02]  /*153e0*/  MOV R2, R4 ;  /* 0x0000000400027202 */ /* 0x000fe40000000f00 */
[----:B------:R-:W-:Y:S02]  /*153f0*/  IADD3 R4, R228, -R13, RZ ;  /* 0x8000000de4047210 */ /* 0x000fe40007ffe0ff */
[----:B------:R1:W-:Y:S01]  /*15400*/  I2F R27, R2 ;  /* 0x00000002001b7306 */ /* 0x0003e20000201400 */
[----:B------:R-:W-:Y:S02]  /*15410*/  FSEL R184, R14, -INF , !P6 ;  /* 0xff8000000eb87808 */ /* 0x000fe40007000000 */
[C---:B------:R-:W-:Y:S04]  /*15420*/  ISETP.GE.AND P6, PT, R12.reuse, R231, PT ;  /* 0x000000e70c00720c */ /* 0x040fe80003fc6270 */
[----:B------:R-:W-:Y:S04]  /*15430*/  ISETP.GE.OR P6, PT, R12, R233, !P6 ;  /* 0x000000e90c00720c */ /* 0x000fe800077c6670 */
[----:B------:R-:W-:Y:S01]  /*15440*/  FSEL R198, R15, -INF , !P6 ;  /* 0xff8000000fc67808 */ /* 0x000fe20007000000 */
[----:B---3--:R-:W-:Y:S01]  /*15450*/  FFMA.FTZ R15, R22, -UR23, R179 ;  /* 0x80000017160f7c23 */ /* 0x008fe200080100b3 */
[C---:B------:R-:W-:Y:S04]  /*15460*/  ISETP.GE.AND P6, PT, R6.reuse, R230, PT ;  /* 0x000000e60600720c */ /* 0x040fe80003fc6270 */
[----:B------:R-:W-:Y:S02]  /*15470*/  ISETP.GE.OR P6, PT, R6, R232, !P6 ;  /* 0x000000e80600720c */ /* 0x000fe400077c6670 */
[----:B------:R-:W-:Y:S04]  /*15480*/  IADD3 R6, R228, -R12, RZ ;  /* 0x8000000ce4067210 */ /* 0x000fe80007ffe0ff */
[----:B------:R-:W-:Y:S02]  /*15490*/  IABS R6, R6 ;  /* 0x0000000600067213 */ /* 0x000fe40000000000 */
[----:B-1----:R-:W-:Y:S02]  /*154a0*/  IABS R2, R4 ;  /* 0x0000000400027213 */ /* 0x002fe40000000000 */
[----:B------:R-:W-:Y:S01]  /*154b0*/  IADD3 R4, R0, 0x31, RZ ;  /* 0x0000003100047810 */ /* 0x000fe20007ffe0ff */
[----:B------:R-:W-:Y:S03]  /*154c0*/  I2F R23, R6 ;  /* 0x0000000600177306 */ /* 0x000fe60000201400 */
[----:B------:R-:W-:Y:S07]  /*154d0*/  IADD3 R14, R229, -R4, RZ ;  /* 0x80000004e50e7210 */ /* 0x000fee0007ffe0ff */
[----:B------:R1:W2:Y:S02]  /*154e0*/  I2F R20, R2 ;  /* 0x0000000200147306 */ /* 0x0002a40000201400 */
[----:B-1----:R-:W-:Y:S01]  /*154f0*/  IABS R2, R14 ;  /* 0x0000000e00027213 */ /* 0x002fe20000000000 */
[----:B------:R-:W-:Y:S07]  /*15500*/  FFMA.FTZ R14, R133, -UR23, R191 ;  /* 0x80000017850e7c23 */ /* 0x000fee00080100bf */
[----:B------:R1:W3:Y:S01]  /*15510*/  I2F R21, R2 ;  /* 0x0000000200157306 */ /* 0x0002e20000201400 */
[----:B------:R-:W-:Y:S01]  /*15520*/  FSEL R16, R14, -INF , !P0 ;  /* 0xff8000000e107808 */ /* 0x000fe20004000000 */
[----:B------:R-:W-:Y:S01]  /*15530*/  FFMA.FTZ R14, R32, -UR23, R189 ;  /* 0x80000017200e7c23 */ /* 0x000fe200080100bd */
[C---:B------:R-:W-:Y:S04]  /*15540*/  ISETP.GE.AND P0, PT, R11.reuse, R231, PT ;  /* 0x000000e70b00720c */ /* 0x040fe80003f06270 */
[----:B------:R-:W-:Y:S02]  /*15550*/  ISETP.GE.OR P0, PT, R11, R233, !P0 ;  /* 0x000000e90b00720c */ /* 0x000fe40004706670 */
[----:B------:R-:W-:Y:S01]  /*15560*/  FSEL R176, R14, -INF , !P1 ;  /* 0xff8000000eb07808 */ /* 0x000fe20004800000 */
[----:B------:R-:W-:Y:S01]  /*15570*/  FFMA.FTZ R14, R19, -UR23, R180 ;  /* 0x80000017130e7c23 */ /* 0x000fe200080100b4 */
[----:B------:R-:W-:Y:S02]  /*15580*/  FSEL R199, R7, -INF , !P0 ;  /* 0xff80000007c77808 */ /* 0x000fe40004000000 */
[C---:B------:R-:W-:Y:S02]  /*15590*/  ISETP.GE.AND P0, PT, R9.reuse, R231, PT ;  /* 0x000000e70900720c */ /* 0x040fe40003f06270 */
[C---:B------:R-:W-:Y:S02]  /*155a0*/  ISETP.GE.AND P1, PT, R10.reuse, R230, PT ;  /* 0x000000e60a00720c */ /* 0x040fe40003f26270 */
[----:B------:R-:W-:Y:S02]  /*155b0*/  ISETP.GE.OR P0, PT, R9, R233, !P0 ;  /* 0x000000e90900720c */ /* 0x000fe40004706670 */
[----:B------:R-:W-:Y:S01]  /*155c0*/  ISETP.GE.OR P1, PT, R10, R232, !P1 ;  /* 0x000000e80a00720c */ /* 0x000fe20004f26670 */
[----:B------:R-:W-:Y:S01]  /*155d0*/  FFMA.FTZ R10, R31, -UR23, R196 ;  /* 0x800000171f0a7c23 */ /* 0x000fe200080100c4 */
[----:B------:R-:W-:Y:S01]  /*155e0*/  FSEL R191, R14, -INF , !P0 ;  /* 0xff8000000ebf7808 */ /* 0x000fe20004000000 */
[----:B--2---:R-:W-:Y:S01]  /*155f0*/  FFMA.FTZ R14, R20, -UR23, R192 ;  /* 0x80000017140e7c23 */ /* 0x004fe200080100c0 */
[C---:B-1----:R-:W-:Y:S02]  /*15600*/  IADD3 R2, R0.reuse, 0x38, RZ ;  /* 0x0000003800027810 */ /* 0x042fe40007ffe0ff */
[----:B------:R-:W-:Y:S02]  /*15610*/  IADD3 R0, R0, 0x39, RZ ;  /* 0x0000003900007810 */ /* 0x000fe40007ffe0ff */
[----:B------:R-:W-:Y:S01]  /*15620*/  FSEL R175, R10, -INF , !P6 ;  /* 0xff8000000aaf7808 */ /* 0x000fe20007000000 */
[----:B------:R-:W-:Y:S01]  /*15630*/  IMAD.IADD R7, R229, 0x1, -R2 ;  /* 0x00000001e5077824 */ /* 0x000fe200078e0a02 */
[----:B------:R-:W-:Y:S01]  /*15640*/  ISETP.GE.AND P6, PT, R8, R231, PT ;  /* 0x000000e70800720c */ /* 0x000fe20003fc6270 */
[----:B------:R-:W-:Y:S01]  /*15650*/  FFMA.FTZ R10, R29, -UR23, R190 ;  /* 0x800000171d0a7c23 */ /* 0x000fe200080100be */
[C---:B------:R-:W-:Y:S02]  /*15660*/  ISETP.GE.AND P0, PT, R13.reuse, R230, PT ;  /* 0x000000e60d00720c */ /* 0x040fe40003f06270 */
[----:B------:R-:W-:Y:S02]  /*15670*/  IABS R6, R7 ;  /* 0x0000000700067213 */ /* 0x000fe40000000000 */
[----:B------:R-:W-:Y:S02]  /*15680*/  IADD3 R7, R228, -R11, RZ ;  /* 0x8000000be4077210 */ /* 0x000fe40007ffe0ff */
[----:B------:R1:W2:Y:S01]  /*15690*/  I2F R19, R6 ;  /* 0x0000000600137306 */ /* 0x0002a20000201400 */
[----:B------:R-:W-:Y:S02]  /*156a0*/  ISETP.GE.OR P6, PT, R8, R233, !P6 ;  /* 0x000000e90800720c */ /* 0x000fe400077c6670 */
[----:B------:R-:W-:Y:S01]  /*156b0*/  ISETP.GE.OR P0, PT, R13, R232, !P0 ;  /* 0x000000e80d00720c */ /* 0x000fe20004706670 */
[----:B------:R-:W-:Y:S01]  /*156c0*/  FFMA.FTZ R13, R27, -UR23, R169 ;  /* 0x800000171b0d7c23 */ /* 0x000fe200080100a9 */
[----:B------:R-:W-:Y:S01]  /*156d0*/  FSEL R189, R15, -INF , !P6 ;  /* 0xff8000000fbd7808 */ /* 0x000fe20007000000 */
[----:B---3--:R-:W-:Y:S01]  /*156e0*/  FFMA.FTZ R15, R21, -UR23, R170 ;  /* 0x80000017150f7c23 */ /* 0x008fe200080100aa */
[C---:B------:R-:W-:Y:S02]  /*156f0*/  ISETP.GE.AND P6, PT, R5.reuse, R231, PT ;  /* 0x000000e70500720c */ /* 0x040fe40003fc6270 */
[----:B------:R-:W-:Y:S02]  /*15700*/  FSEL R174, R10, -INF , !P1 ;  /* 0xff8000000aae7808 */ /* 0x000fe40004800000 */
[----:B------:R-:W-:Y:S02]  /*15710*/  ISETP.GE.OR P6, PT, R5, R233, !P6 ;  /* 0x000000e90500720c */ /* 0x000fe400077c6670 */
[----:B------:R-:W-:Y:S02]  /*15720*/  ISETP.GE.AND P1, PT, R4, R231, PT ;  /* 0x000000e70400720c */ /* 0x000fe40003f26270 */
[----:B------:R-:W-:Y:S02]  /*15730*/  FSEL R190, R13, -INF , !P6 ;  /* 0xff8000000dbe7808 */ /* 0x000fe40007000000 */
[----:B------:R-:W-:Y:S02]  /*15740*/  ISETP.GE.AND P6, PT, R12, R230, PT ;  /* 0x000000e60c00720c */ /* 0x000fe40003fc6270 */
[----:B------:R-:W-:Y:S02]  /*15750*/  IADD3 R10, R228, -R5, RZ ;  /* 0x80000005e40a7210 */ /* 0x000fe40007ffe0ff */
[----:B------:R-:W-:Y:S02]  /*15760*/  ISETP.GE.OR P6, PT, R12, R232, !P6 ;  /* 0x000000e80c00720c */ /* 0x000fe400077c6670 */
[----:B------:R-:W-:Y:S02]  /*15770*/  ISETP.GE.OR P1, PT, R4, R233, !P1 ;  /* 0x000000e90400720c */ /* 0x000fe40004f26670 */
[----:B-1----:R-:W-:Y:S02]  /*15780*/  IABS R6, R7 ;  /* 0x0000000700067213 */ /* 0x002fe40000000000 */
[----:B------:R-:W-:Y:S02]  /*15790*/  IADD3 R7, R229, -R0, RZ ;  /* 0x80000000e5077210 */ /* 0x000fe40007ffe0ff */
[----:B------:R1:W-:Y:S01]  /*157a0*/  I2F R22, R6 ;  /* 0x0000000600167306 */ /* 0x0003e20000201400 */
[----:B------:R-:W-:Y:S02]  /*157b0*/  FSEL R245, R15, -INF , !P1 ;  /* 0xff8000000ff57808 */ /* 0x000fe40004800000 */
[----:B------:R-:W-:Y:S02]  /*157c0*/  FSEL R177, R14, -INF , !P0 ;  /* 0xff8000000eb17808 */ /* 0x000fe40004000000 */
[C---:B------:R-:W-:Y:S02]  /*157d0*/  ISETP.GE.AND P0, PT, R11.reuse, R230, PT ;  /* 0x000000e60b00720c */ /* 0x040fe40003f06270 */
[C---:B------:R-:W-:Y:S02]  /*157e0*/  ISETP.GE.AND P1, PT, R2.reuse, R231, PT ;  /* 0x000000e70200720c */ /* 0x040fe40003f26270 */
[----:B------:R-:W-:Y:S01]  /*157f0*/  ISETP.GE.OR P0, PT, R11, R232, !P0 ;  /* 0x000000e80b00720c */ /* 0x000fe20004706670 */
[----:B--2---:R-:W-:Y:S01]  /*15800*/  FFMA.FTZ R11, R19, -UR23, R173 ;  /* 0x80000017130b7c23 */ /* 0x004fe200080100ad */
[----:B------:R-:W-:Y:S04]  /*15810*/  ISETP.GE.OR P1, PT, R2, R233, !P1 ;  /* 0x000000e90200720c */ /* 0x000fe80004f26670 */
[----:B------:R-:W-:Y:S02]  /*15820*/  FSEL R244, R11, -INF , !P1 ;  /* 0xff8000000bf47808 */ /* 0x000fe40004800000 */
[C---:B------:R-:W-:Y:S04]  /*15830*/  ISETP.GE.AND P1, PT, R8.reuse, R230, PT ;  /* 0x000000e60800720c */ /* 0x040fe80003f26270 */
[----:B------:R-:W-:Y:S02]  /*15840*/  ISETP.GE.OR P1, PT, R8, R232, !P1 ;  /* 0x000000e80800720c */ /* 0x000fe40004f26670 */
[----:B-1----:R-:W-:Y:S02]  /*15850*/  IABS R6, R7 ;  /* 0x0000000700067213 */ /* 0x002fe40000000000 */
[----:B------:R-:W-:Y:S02]  /*15860*/  IADD3 R7, R228, -R9, RZ ;  /* 0x80000009e4077210 */ /* 0x000fe40007ffe0ff */
[----:B------:R1:W2:Y:S02]  /*15870*/  I2F R20, R6 ;  /* 0x0000000600147306 */ /* 0x0002a40000201400 */
[----:B-1----:R-:W-:Y:S01]  /*15880*/  IABS R6, R7 ;  /* 0x0000000700067213 */ /* 0x002fe20000000000 */
[----:B--2---:R-:W-:Y:S01]  /*15890*/  FFMA.FTZ R11, R20, -UR23, R182 ;  /* 0x80000017140b7c23 */ /* 0x004fe200080100b6 */
[C---:B------:R-:W-:Y:S01]  /*158a0*/  IADD3 R7, R228.reuse, -R8, RZ ;  /* 0x80000008e4077210 */ /* 0x040fe20007ffe0ff */
[C---:B------:R-:W-:Y:S05]  /*158b0*/  IMAD.IADD R8, R228.reuse, 0x1, -R4 ;  /* 0x00000001e4087824 */ /* 0x040fea00078e0a04 */
[----:B------:R1:W2:Y:S02]  /*158c0*/  I2F R13, R6 ;  /* 0x00000006000d7306 */ /* 0x0002a40000201400 */
[----:B-1----:R-:W-:Y:S01]  /*158d0*/  IABS R6, R7 ;  /* 0x0000000700067213 */ /* 0x002fe20000000000 */
[----:B------:R-:W-:Y:S02]  /*158e0*/  FFMA.FTZ R7, R23, -UR23, R193 ;  /* 0x8000001717077c23 */ /* 0x000fe400080100c1 */
[----:B--2---:R-:W-:Y:S05]  /*158f0*/  FFMA.FTZ R13, R13, -UR23, R195 ;  /* 0x800000170d0d7c23 */ /* 0x004fea00080100c3 */
[----:B------:R1:W2:Y:S01]  /*15900*/  I2F R12, R6 ;  /* 0x00000006000c7306 */ /* 0x0002a20000201400 */
[----:B------:R-:W-:Y:S02]  /*15910*/  FSEL R188, R7, -INF , !P6 ;  /* 0xff80000007bc7808 */ /* 0x000fe40007000000 */
[C---:B------:R-:W-:Y:S04]  /*15920*/  ISETP.GE.AND P6, PT, R9.reuse, R230, PT ;  /* 0x000000e60900720c */ /* 0x040fe80003fc6270 */
[----:B------:R-:W-:Y:S02]  /*15930*/  ISETP.GE.OR P6, PT, R9, R232, !P6 ;  /* 0x000000e80900720c */ /* 0x000fe400077c6670 */
[----:B------:R-:W-:Y:S02]  /*15940*/  IADD3 R9, R228, -R2, RZ ;  /* 0x80000002e4097210 */ /* 0x000fe40007ffe0ff */
[----:B------:R-:W-:Y:S02]  /*15950*/  FSEL R179, R13, -INF , !P6 ;  /* 0xff8000000db37808 */ /* 0x000fe40007000000 */
[C---:B------:R-:W-:Y:S04]  /*15960*/  ISETP.GE.AND P6, PT, R4.reuse, R230, PT ;  /* 0x000000e60400720c */ /* 0x040fe80003fc6270 */
[----:B------:R-:W-:Y:S02]  /*15970*/  ISETP.GE.OR P6, PT, R4, R232, !P6 ;  /* 0x000000e80400720c */ /* 0x000fe400077c6670 */
[----:B-1----:R-:W-:Y:S01]  /*15980*/  FMNMX.FTZ R6, R28, R3, !PT ;  /* 0x000000031c067209 */ /* 0x002fe20007810000 */
[----:B--2---:R-:W-:Y:S03]  /*15990*/  FFMA.FTZ R14, R12, -UR23, R194 ;  /* 0x800000170c0e7c23 */ /* 0x004fe600080100c2 */
[----:B------:R-:W-:Y:S02]  /*159a0*/  FMNMX.FTZ R7, R26, R6, !PT ;  /* 0x000000061a077209 */ /* 0x000fe40007810000 */
[----:B------:R-:W-:Y:S01]  /*159b0*/  IABS R6, R10 ;  /* 0x0000000a00067213 */ /* 0x000fe20000000000 */
[----:B------:R-:W-:Y:S01]  /*159c0*/  FFMA.FTZ R10, R22, -UR23, R197 ;  /* 0x80000017160a7c23 */ /* 0x000fe200080100c5 */
[----:B------:R-:W-:Y:S01]  /*159d0*/  FMNMX.FTZ R7, R25, R7, !PT ;  /* 0x0000000719077209 */ /* 0x000fe20007810000 */
[----:B------:R-:W-:Y:S01]  /*159e0*/  LDSM.16.MT88.4 R20, [R202+0x18000] ;  /* 0x01800000ca14783b */ /* 0x000fe20000004200 */
[----:B------:R1:W-:Y:S01]  /*159f0*/  I2F R15, R6 ;  /* 0x00000006000f7306 */ /* 0x0003e20000201400 */
[----:B------:R-:W-:Y:S02]  /*15a00*/  FSEL R180, R14, -INF , !P1 ;  /* 0xff8000000eb47808 */ /* 0x000fe40004800000 */
[----:B------:R-:W-:Y:S02]  /*15a10*/  FMNMX.FTZ R7, R24, R7, !PT ;  /* 0x0000000718077209 */ /* 0x000fe40007810000 */
[----:B------:R-:W-:Y:S02]  /*15a20*/  FSEL R182, R10, -INF , !P0 ;  /* 0xff8000000ab67808 */ /* 0x000fe40004000000 */
[----:B------:R-:W-:Y:S02]  /*15a30*/  FMNMX.FTZ R7, R178, R7, !PT ;  /* 0x00000007b2077209 */ /* 0x000fe40007810000 */
[----:B------:R-:W-:Y:S02]  /*15a40*/  ISETP.GE.AND P0, PT, R0, R231, PT ;  /* 0x000000e70000720c */ /* 0x000fe40003f06270 */
[----:B------:R-:W-:Y:S02]  /*15a50*/  ISETP.GE.AND P1, PT, R2, R230, PT ;  /* 0x000000e60200720c */ /* 0x000fe40003f26270 */
[----:B------:R-:W-:Y:S02]  /*15a60*/  ISETP.GE.OR P0, PT, R0, R233, !P0 ;  /* 0x000000e90000720c */ /* 0x000fe40004706670 */
[----:B------:R-:W-:Y:S02]  /*15a70*/  ISETP.GE.OR P1, PT, R2, R232, !P1 ;  /* 0x000000e80200720c */ /* 0x000fe40004f26670 */
[----:B------:R-:W-:Y:S02]  /*15a80*/  FSEL R242, R11, -INF , !P0 ;  /* 0xff8000000bf27808 */ /* 0x000fe40004000000 */
[C---:B------:R-:W-:Y:S04]  /*15a90*/  ISETP.GE.AND P0, PT, R5.reuse, R230, PT ;  /* 0x000000e60500720c */ /* 0x040fe80003f06270 */
[----:B------:R-:W-:Y:S02]  /*15aa0*/  ISETP.GE.OR P0, PT, R5, R232, !P0 ;  /* 0x000000e80500720c */ /* 0x000fe40004706670 */
[----:B-1----:R-:W-:Y:S02]  /*15ab0*/  IABS R6, R8 ;  /* 0x0000000800067213 */ /* 0x002fe40000000000 */
        /* <DEDUP_REMOVED lines=16> */
[----:B------:R-:W-:Y:S02]  /*15bc0*/  IADD3 R9, R228, -R0, RZ ;  /* 0x80000000e4097210 */ /* 0x000fe40007ffe0ff */
[----:B------:R1:W-:Y:S01]  /*15bd0*/  I2F R10, R6 ;  /* 0x00000006000a7306 */ /* 0x0003e20000201400 */
[----:B------:R-:W-:Y:S02]  /*15be0*/  FMNMX.FTZ R133, R190, R8, !PT ;  /* 0x00000008be857209 */ /* 0x000fe40007810000 */
[----:B------:R-:W-:Y:S02]  /*15bf0*/  FMNMX.FTZ R7, R174, R7, !PT ;  /* 0x00000007ae077209 */ /* 0x000fe40007810000 */
[----:B------:R-:W-:Y:S04]  /*15c00*/  FMNMX.FTZ R133, R245, R133, !PT ;  /* 0x00000085f5857209 */ /* 0x000fe80007810000 */
[----:B------:R-:W-:Y:S04]  /*15c10*/  FMNMX.FTZ R133, R244, R133, !PT ;  /* 0x00000085f4857209 */ /* 0x000fe80007810000 */
[----:B------:R-:W-:Y:S02]  /*15c20*/  FMNMX.FTZ R133, R242, R133, !PT ;  /* 0x00000085f2857209 */ /* 0x000fe40007810000 */
[----:B-1----:R-:W-:Y:S04]  /*15c30*/  IABS R6, R9 ;  /* 0x0000000900067213 */ /* 0x002fe80000000000 */
[----:B------:R1:W2:Y:S02]  /*15c40*/  I2F R8, R6 ;  /* 0x0000000600087306 */ /* 0x0002a40000201400 */
[----:B-1----:R-:W-:Y:S01]  /*15c50*/  FMNMX.FTZ R6, R177, R7, !PT ;  /* 0x00000007b1067209 */ /* 0x002fe20007810000 */
[----:B--2---:R-:W-:Y:S01]  /*15c60*/  FFMA.FTZ R135, R8, -UR23, R135 ;  /* 0x8000001708877c23 */ /* 0x004fe20008010087 */
[----:B------:R-:W1:Y:S02]  /*15c70*/  SHFL.BFLY PT, R7, R133, 0x2, 0x1f ;  /* 0x0c401f0085077f89 */ /* 0x000e6400000e0000 */
[----:B------:R-:W-:Y:S04]  /*15c80*/  FMNMX.FTZ R6, R188, R6, !PT ;  /* 0x00000006bc067209 */ /* 0x000fe80007810000 */
[----:B------:R-:W-:Y:S01]  /*15c90*/  FMNMX.FTZ R4, R182, R6, !PT ;  /* 0x00000006b6047209 */ /* 0x000fe20007810000 */
[----:B------:R-:W-:Y:S02]  /*15ca0*/  FFMA.FTZ R6, R15, -UR23, R186 ;  /* 0x800000170f067c23 */ /* 0x000fe400080100ba */
[----:B------:R-:W-:Y:S01]  /*15cb0*/  LDSM.16.MT88.4 R12, [R201+0x18000] ;  /* 0x01800000c90c783b */ /* 0x000fe20000004200 */
[----:B------:R-:W-:Y:S02]  /*15cc0*/  FMNMX.FTZ R4, R179, R4, !PT ;  /* 0x00000004b3047209 */ /* 0x000fe40007810000 */
[----:B------:R-:W-:Y:S02]  /*15cd0*/  FSEL R186, R6, -INF , !P0 ;  /* 0xff80000006ba7808 */ /* 0x000fe40004000000 */
[----:B------:R-:W-:Y:S01]  /*15ce0*/  FMNMX.FTZ R2, R180, R4, !PT ;  /* 0x00000004b4027209 */ /* 0x000fe20007810000 */
[----:B------:R-:W-:Y:S01]  /*15cf0*/  FFMA.FTZ R4, R10, -UR23, R185 ;  /* 0x800000170a047c23 */ /* 0x000fe200080100b9 */
[----:B------:R-:W-:Y:S02]  /*15d00*/  FSEL R185, R5, -INF , !P6 ;  /* 0xff80000005b97808 */ /* 0x000fe40007000000 */
[----:B------:R-:W-:Y:S02]  /*15d10*/  ISETP.GE.AND P0, PT, R0, R230, PT ;  /* 0x000000e60000720c */ /* 0x000fe40003f06270 */
[----:B------:R-:W-:Y:S02]  /*15d20*/  FMNMX.FTZ R2, R186, R2, !PT ;  /* 0x00000002ba027209 */ /* 0x000fe40007810000 */
[----:B------:R-:W-:Y:S02]  /*15d30*/  ISETP.GE.OR P0, PT, R0, R232, !P0 ;  /* 0x000000e80000720c */ /* 0x000fe40004706670 */
[----:B------:R-:W-:Y:S02]  /*15d40*/  FSEL R243, R4, -INF , !P1 ;  /* 0xff80000004f37808 */ /* 0x000fe40004800000 */
[----:B------:R-:W-:Y:S02]  /*15d50*/  FMNMX.FTZ R0, R185, R2, !PT ;  /* 0x00000002b9007209 */ /* 0x000fe40007810000 */
[----:B------:R-:W-:Y:S02]  /*15d60*/  FSEL R135, R135, -INF , !P0 ;  /* 0xff80000087877808 */ /* 0x000fe40004000000 */
[----:B------:R-:W-:Y:S02]  /*15d70*/  FMNMX.FTZ R0, R243, R0, !PT ;  /* 0x00000000f3007209 */ /* 0x000fe40007810000 */
[----:B-1----:R-:W-:Y:S02]  /*15d80*/  FMNMX.FTZ R133, R133, R7, !PT ;  /* 0x0000000785857209 */ /* 0x002fe40007810000 */
        /* <DEDUP_REMOVED lines=9> */
[--C-:B------:R-:W-:Y:S04]  /*15e20*/  FFMA.FTZ R4, R28, c[0x0][0x23c], -R172.reuse ;  /* 0x00008f001c047a23 */ /* 0x100fe800000108ac */
[----:B------:R2:W-:Y:S01]  /*15e30*/  MUFU.EX2 R250, R4 ;  /* 0x0000000400fa7308 */ /* 0x0005e20000000800 */
[----:B-1----:R-:W-:Y:S01]  /*15e40*/  FMNMX.FTZ R132, R0, R2, !PT ;  /* 0x0000000200847209 */ /* 0x002fe20007810000 */
[--C-:B------:R-:W-:Y:S03]  /*15e50*/  FFMA.FTZ R0, R25, c[0x0][0x23c], -R172.reuse ;  /* 0x00008f0019007a23 */ /* 0x100fe600000108ac */
[C---:B------:R-:W-:Y:S05]  /*15e60*/  FSETP.NEU.FTZ.AND P0, PT, R132.reuse, -INF , PT ;  /* 0xff8000008400780b */ /* 0x040fea0003f1d000 */
[----:B------:R1:W-:Y:S01]  /*15e70*/  MUFU.EX2 R252, R0 ;  /* 0x0000000000fc7308 */ /* 0x0003e20000000800 */
[----:B------:R-:W-:Y:S02]  /*15e80*/  FMUL.FTZ R173, R132, c[0x0][0x23c] ;  /* 0x00008f0084ad7a20 */ /* 0x000fe40000410000 */
[--C-:B--2---:R-:W-:Y:S03]  /*15e90*/  FFMA.FTZ R4, R26, c[0x0][0x23c], -R172.reuse ;  /* 0x00008f001a047a23 */ /* 0x104fe600000108ac */
[----:B------:R-:W-:Y:S04]  /*15ea0*/  FSEL R173, R173, RZ, P0 ;  /* 0x000000ffadad7208 */ /* 0x000fe80000000000 */
[----:B------:R-:W2:Y:S01]  /*15eb0*/  MUFU.EX2 R196, R4 ;  /* 0x0000000400c47308 */ /* 0x000ea20000000800 */
[--C-:B------:R-:W-:Y:S09]  /*15ec0*/  FFMA.FTZ R2, R16, c[0x0][0x23c], -R173.reuse ;  /* 0x00008f0010027a23 */ /* 0x100ff200000108ad */
[----:B------:R3:W-:Y:S01]  /*15ed0*/  MUFU.EX2 R246, R2 ;  /* 0x0000000200f67308 */ /* 0x0007e20000000800 */
[----:B-1----:R-:W-:Y:S09]  /*15ee0*/  FFMA.FTZ R0, R24, c[0x0][0x23c], -R172 ;  /* 0x00008f0018007a23 */ /* 0x002ff200000108ac */
[----:B------:R1:W4:Y:S01]  /*15ef0*/  MUFU.EX2 R251, R0 ;  /* 0x0000000000fb7308 */ /* 0x0003220000000800 */
[----:B--2---:R-:W-:Y:S02]  /*15f00*/  F2FP.PACK_AB R168, R196, R250 ;  /* 0x000000fac4a8723e */ /* 0x004fe400000000ff */
[----:B---3--:R-:W-:Y:S02]  /*15f10*/  FSEL R2, R132, RZ, P0 ;  /* 0x000000ff84027208 */ /* 0x008fe40000000000 */
[----:B------:R-:W-:Y:S01]  /*15f20*/  PLOP3.LUT P0, PT, PT, PT, UP0, 0x80, 0x0 ;  /* 0x000000000000781c */ /* 0x000fe20003f0f008 */
[--C-:B-1----:R-:W-:Y:S01]  /*15f30*/  FFMA.FTZ R0, R30, c[0x0][0x23c], -R173.reuse ;  /* 0x00008f001e007a23 */ /* 0x102fe200000108ad */
[----:B----4-:R-:W-:Y:S01]  /*15f40*/  F2FP.PACK_AB R170, R251, R252 ;  /* 0x000000fcfbaa723e */ /* 0x010fe200000000ff */
[----:B------:R-:W1:Y:S02]  /*15f50*/  LDSM.16.MT88.4 R28, [R204+0x18000] ;  /* 0x01800000cc1c783b */ /* 0x000e640000004200 */
[----:B------:R2:W-:Y:S02]  /*15f60*/  MUFU.EX2 R249, R0 ;  /* 0x0000000000f97308 */ /* 0x0005e40000000800 */
[--C-:B--2---:R-:W-:Y:S08]  /*15f70*/  FFMA.FTZ R0, R18, c[0x0][0x23c], -R173.reuse ;  /* 0x00008f0012007a23 */ /* 0x104ff000000108ad */
[----:B------:R2:W3:Y:S02]  /*15f80*/  MUFU.EX2 R248, R0 ;  /* 0x0000000000f87308 */ /* 0x0004e40000000800 */
[----:B--2---:R-:W-:Y:S01]  /*15f90*/  FFMA.FTZ R0, R17, c[0x0][0x23c], -R173 ;  /* 0x00008f0011007a23 */ /* 0x004fe200000108ad */
[----:B---3--:R-:W-:Y:S07]  /*15fa0*/  F2FP.PACK_AB R169, R248, R249 ;  /* 0x000000f9f8a9723e */ /* 0x008fee00000000ff */
        /* <DEDUP_REMOVED lines=23> */
[C---:B------:R-:W-:Y:S02]  /*16120*/  FMUL.FTZ R40, R3.reuse, R40 ;  /* 0x0000002803287220 */ /* 0x040fe40000410000 */
[C---:B------:R-:W-:Y:S02]  /*16130*/  FMUL.FTZ R41, R3.reuse, R41 ;  /* 0x0000002903297220 */ /* 0x040fe40000410000 */
[C---:B--2---:R-:W-:Y:S02]  /*16140*/  FMUL.FTZ R6, R0.reuse, R138 ;  /* 0x0000008a00067220 */ /* 0x044fe40000410000 */
[C---:B------:R-:W-:Y:S02]  /*16150*/  FMUL.FTZ R7, R0.reuse, R139 ;  /* 0x0000008b00077220 */ /* 0x040fe40000410000 */
[----:B------:R-:W2:Y:S01]  /*16160*/  LDSM.16.MT88.4 R136, [R203+0x18000] ;  /* 0x01800000cb88783b */ /* 0x000ea20000004200 */
[C---:B------:R-:W-:Y:S02]  /*16170*/  FMUL.FTZ R10, R0.reuse, R142 ;  /* 0x0000008e000a7220 */ /* 0x040fe40000410000 */
[C---:B------:R-:W-:Y:S02]  /*16180*/  FMUL.FTZ R11, R0.reuse, R143 ;  /* 0x0000008f000b7220 */ /* 0x040fe40000410000 */
[C---:B------:R-:W-:Y:S03]  /*16190*/  HMMA.16816.F32 R4, R168.reuse, R12, R4 ;  /* 0x0000000ca804723c */ /* 0x040fe60000001804 */
[----:B------:R-:W4:Y:S02]  /*161a0*/  LDSM.16.MT88.4 R140, [R201+0x1a000] ;  /* 0x01a00000c98c783b */ /* 0x000f240000004200 */
        /* <DEDUP_REMOVED lines=10> */
[----:B------:R-:W5:Y:S01]  /*16250*/  LDSM.16.MT88.4 R144, [R202+0x1a000] ;  /* 0x01a00000ca90783b */ /* 0x000f620000004200 */
[C---:B------:R-:W-:Y:S01]  /*16260*/  FMUL.FTZ R34, R0.reuse, R166 ;  /* 0x000000a600227220 */ /* 0x040fe20000410000 */
[C---:B------:R-:W-:Y:S03]  /*16270*/  HMMA.16816.F32 R12, R168.reuse, R20, R12 ;  /* 0x00000014a80c723c */ /* 0x040fe6000000180c */
[C---:B------:R-:W-:Y:S02]  /*16280*/  FMUL.FTZ R35, R0.reuse, R167 ;  /* 0x000000a700237220 */ /* 0x040fe40000410000 */
[--C-:B---3--:R-:W-:Y:S01]  /*16290*/  FFMA.FTZ R2, R181, c[0x0][0x23c], -R172.reuse ;  /* 0x00008f00b5027a23 */ /* 0x108fe200000108ac */
[----:B------:R-:W-:Y:S01]  /*162a0*/  LDSM.16.MT88.4 R156, [R201+0x1a800] ;  /* 0x01a80000c99c783b */ /* 0x000fe20000004200 */
[C---:B------:R-:W-:Y:S01]  /*162b0*/  FMUL.FTZ R20, R3.reuse, R152 ;  /* 0x0000009803147220 */ /* 0x040fe20000410000 */
[C---:B------:R-:W-:Y:S01]  /*162c0*/  HMMA.16816.F32 R16, R168.reuse, R22, R16 ;  /* 0x00000016a810723c */ /* 0x040fe20000001810 */
[----:B------:R3:W2:Y:S03]  /*162d0*/  MUFU.EX2 R240, R2 ;  /* 0x0000000200f07308 */ /* 0x0006a60000000800 */
        /* <DEDUP_REMOVED lines=9> */
[C---:B-1----:R-:W-:Y:S03]  /*16370*/  HMMA.16816.F32 R20, R168.reuse, R28, R20 ;  /* 0x0000001ca814723c */ /* 0x042fe60000001814 */
        /* <DEDUP_REMOVED lines=9> */
[--C-:B---3--:R-:W-:Y:S02]  /*16410*/  FFMA.FTZ R2, R183, c[0x0][0x23c], -R172.reuse ;  /* 0x00008f00b7027a23 */ /* 0x108fe400000108ac */
        /* <DEDUP_REMOVED lines=47> */
[----:B------:R-:W-:Y:S02]  /*16710*/  FMUL.FTZ R75, R0, R75 ;  /* 0x0000004b004b7220 */ /* 0x000fe40000410000 */
[C---:B------:R-:W-:Y:S02]  /*16720*/  FMUL.FTZ R76, R3.reuse, R76 ;  /* 0x0000004c034c7220 */ /* 0x040fe40000410000 */
        /* <DEDUP_REMOVED lines=13> */
[----:B------:R-:W-:Y:S03]  /*16800*/  FMUL.FTZ R85, R3, R85 ;  /* 0x0000005503557220 */ /* 0x000fe60000410000 */
[C---:B------:R-:W-:Y:S01]  /*16810*/  HMMA.16816.F32 R80, R168.reuse, R138, R80 ;  /* 0x0000008aa850723c */ /* 0x040fe20000001850 */
[----:B------:R-:W2:Y:S02]  /*16820*/  LDSM.16.MT88.4 R136, [R201+0x1e000] ;  /* 0x01e00000c988783b */ /* 0x000ea40000004200 */
[C---:B------:R-:W-:Y:S02]  /*16830*/  FMUL.FTZ R86, R0.reuse, R86 ;  /* 0x0000005600567220 */ /* 0x040fe40000410000 */
[C---:B------:R-:W-:Y:S02]  /*16840*/  FMUL.FTZ R87, R0.reuse, R87 ;  /* 0x0000005700577220 */ /* 0x040fe40000410000 */
[--C-:B----4-:R-:W-:Y:S02]  /*16850*/  FFMA.FTZ R2, R175, c[0x0][0x23c], -R173.reuse ;  /* 0x00008f00af027a23 */ /* 0x110fe400000108ad */
[C---:B------:R-:W-:Y:S02]  /*16860*/  FMUL.FTZ R88, R3.reuse, R88 ;  /* 0x0000005803587220 */ /* 0x040fe40000410000 */
[----:B------:R4:W5:Y:S01]  /*16870*/  MUFU.EX2 R236, R2 ;  /* 0x0000000200ec7308 */ /* 0x0009620000000800 */
        /* <DEDUP_REMOVED lines=9> */
[----:B------:R-:W-:Y:S02]  /*16910*/  FMUL.FTZ R95, R0, R95 ;  /* 0x0000005f005f7220 */ /* 0x000fe40000410000 */
[C---:B------:R-:W-:Y:S02]  /*16920*/  FMUL.FTZ R96, R3.reuse, R96 ;  /* 0x0000006003607220 */ /* 0x040fe40000410000 */
        /* <DEDUP_REMOVED lines=54> */
[----:B------:R-:W-:Y:S02]  /*16c90*/  F2FP.PACK_AB R136, R240, R241 ;  /* 0x000000f1f088723e */ /* 0x000fe400000000ff */
[----:B-----5:R-:W-:Y:S03]  /*16ca0*/  F2FP.PACK_AB R137, R236, R237 ;  /* 0x000000edec89723e */ /* 0x020fe600000000ff */
[----:B------:R-:W-:Y:S03]  /*16cb0*/  HMMA.16816.F32 R128, R168, R138, R128 ;  /* 0x0000008aa880723c */ /* 0x000fe60000001880 */
[--C-:B-1----:R-:W-:Y:S01]  /*16cc0*/  FFMA.FTZ R2, R199, c[0x0][0x23c], -R172.reuse ;  /* 0x00008f00c7027a23 */ /* 0x102fe200000108ac */
[----:B------:R-:W-:Y:S03]  /*16cd0*/  MOV R199, R196 ;  /* 0x000000c400c77202 */ /* 0x000fe60000000f00 */
        /* <DEDUP_REMOVED lines=48> */
[--C-:B---3--:R-:W-:Y:S02]  /*16fe0*/  FFMA.FTZ R2, R180, c[0x0][0x23c], -R173.reuse ;  /* 0x00008f00b4027a23 */ /* 0x108fe400000108ad */
[----:B------:R-:W-:Y:S02]  /*16ff0*/  LDSM.16.MT88.4 R180, [R204+0x1b800] ;  /* 0x01b80000ccb4783b */ /* 0x000fe40000004200 */
[C---:B------:R-:W-:Y:S01]  /*17000*/  HMMA.16816.F32 R96, R136.reuse, R142, R96 ;  /* 0x0000008e8860723c */ /* 0x040fe20000001860 */
[----:B------:R2:W3:Y:S05]  /*17010*/  MUFU.EX2 R191, R2 ;  /* 0x0000000200bf7308 */ /* 0x0004ea0000000800 */
[----:B------:R-:W3:Y:S02]  /*17020*/  LDSM.16.MT88.4 R140, [R203+0x1e800] ;  /* 0x01e80000cb8c783b */ /* 0x000ee40000004200 */
[C---:B-1----:R-:W-:Y:S08]  /*17030*/  HMMA.16816.F32 R100, R136.reuse, R148, R100 ;  /* 0x000000948864723c */ /* 0x042ff00000001864 */
[C---:B------:R-:W-:Y:S01]  /*17040*/  HMMA.16816.F32 R104, R136.reuse, R150, R104 ;  /* 0x000000968868723c */ /* 0x040fe20000001868 */
[----:B------:R-:W1:Y:S07]  /*17050*/  LDSM.16.MT88.4 R148, [R201+0x19000] ;  /* 0x01900000c994783b */ /* 0x000e6e0000004200 */
[C---:B----4-:R-:W-:Y:S04]  /*17060*/  HMMA.16816.F32 R108, R136.reuse, R144, R108 ;  /* 0x00000090886c723c */ /* 0x050fe8000000186c */
[--C-:B--2---:R-:W-:Y:S04]  /*17070*/  FFMA.FTZ R2, R190, c[0x0][0x23c], -R172.reuse ;  /* 0x00008f00be027a23 */ /* 0x104fe800000108ac */
[C---:B------:R-:W-:Y:S01]  /*17080*/  HMMA.16816.F32 R112, R136.reuse, R146, R112 ;  /* 0x000000928870723c */ /* 0x040fe20000001870 */
[----:B------:R-:W2:Y:S01]  /*17090*/  LDSM.16.MT88.4 R144, [R204+0x19000] ;  /* 0x01900000cc90783b */ /* 0x000ea20000004200 */
[----:B------:R4:W-:Y:S06]  /*170a0*/  MUFU.EX2 R190, R2 ;  /* 0x0000000200be7308 */ /* 0x0009ec0000000800 */
[C---:B------:R-:W-:Y:S08]  /*170b0*/  HMMA.16816.F32 R116, R136.reuse, R152, R116 ;  /* 0x000000988874723c */ /* 0x040ff00000001874 */
[C---:B------:R-:W-:Y:S01]  /*170c0*/  HMMA.16816.F32 R120, R136.reuse, R154, R120 ;  /* 0x0000009a8878723c */ /* 0x040fe20000001878 */
[----:B------:R-:W2:Y:S07]  /*170d0*/  LDSM.16.MT88.4 R152, [R203+0x19000] ;  /* 0x01900000cb98783b */ /* 0x000eae0000004200 */
[C---:B---3--:R-:W-:Y:S04]  /*170e0*/  HMMA.16816.F32 R124, R136.reuse, R140, R124 ;  /* 0x0000008c887c723c */ /* 0x048fe8000000187c */
[--C-:B----4-:R-:W-:Y:S02]  /*170f0*/  FFMA.FTZ R2, R245, c[0x0][0x23c], -R172.reuse ;  /* 0x00008f00f5027a23 */ /* 0x110fe400000108ac */
[----:B------:R-:W3:Y:S02]  /*17100*/  LDL.LU R245, [R1+0x30] ;  /* 0x0000300001f57983 */ /* 0x000ee40000300800 */
[----:B------:R-:W-:Y:S01]  /*17110*/  HMMA.16816.F32 R128, R136, R142, R128 ;  /* 0x0000008e8880723c */ /* 0x000fe20000001880 */
[----:B------:R4:W2:Y:S01]  /*17120*/  MUFU.EX2 R189, R2 ;  /* 0x0000000200bd7308 */ /* 0x0008a20000000800 */
[----:B------:R-:W2:Y:S05]  /*17130*/  LDSM.16.MT88.4 R140, [R201+0x1b000] ;  /* 0x01b00000c98c783b */ /* 0x000eaa0000004200 */
[----:B-----5:R-:W-:Y:S02]  /*17140*/  F2FP.PACK_AB R136, R197, R198 ;  /* 0x000000c6c588723e */ /* 0x020fe400000000ff */
[----:B------:R-:W-:Y:S03]  /*17150*/  F2FP.PACK_AB R138, R195, R196 ;  /* 0x000000c4c38a723e */ /* 0x000fe600000000ff */
[----:B------:R-:W-:Y:S02]  /*17160*/  F2FP.PACK_AB R137, R193, R194 ;  /* 0x000000c2c189723e */ /* 0x000fe400000000ff */
[----:B------:R-:W-:Y:S07]  /*17170*/  F2FP.PACK_AB R139, R191, R192 ;  /* 0x000000c0bf8b723e */ /* 0x000fee00000000ff */
[C---:B-1----:R-:W-:Y:S03]  /*17180*/  HMMA.16816.F32 R4, R136.reuse, R148, R4 ;  /* 0x000000948804723c */ /* 0x042fe60000001804 */
[--C-:B----4-:R-:W-:Y:S01]  /*17190*/  FFMA.FTZ R2, R244, c[0x0][0x23c], -R172.reuse ;  /* 0x00008f00f4027a23 */ /* 0x110fe200000108ac */
[----:B--2---:R-:W-:Y:S01]  /*171a0*/  F2FP.PACK_AB R168, R189, R190 ;  /* 0x000000bebda8723e */ /* 0x004fe200000000ff */
[----:B------:R-:W2:Y:S01]  /*171b0*/  LDL.LU R244, [R1+0x24] ;  /* 0x0000240001f47983 */ /* 0x000ea20000300800 */
[----:B------:R-:W-:Y:S02]  /*171c0*/  FFMA.FTZ R172, R242, c[0x0][0x23c], -R172 ;  /* 0x00008f00f2ac7a23 */ /* 0x000fe400000108ac */
[C---:B------:R-:W-:Y:S01]  /*171d0*/  HMMA.16816.F32 R8, R136.reuse, R150, R8 ;  /* 0x000000968808723c */ /* 0x040fe20000001808 */
[----:B------:R1:W-:Y:S01]  /*171e0*/  MUFU.EX2 R188, R2 ;  /* 0x0000000200bc7308 */ /* 0x0003e20000000800 */
[----:B------:R-:W4:Y:S06]  /*171f0*/  LDSM.16.MT88.4 R148, [R202+0x1b000] ;  /* 0x01b00000ca94783b */ /* 0x000f2c0000004200 */
[C---:B------:R-:W-:Y:S03]  /*17200*/  HMMA.16816.F32 R12, R136.reuse, R156, R12 ;  /* 0x0000009c880c723c */ /* 0x040fe6000000180c */
[----:B------:R-:W5:Y:S05]  /*17210*/  MUFU.EX2 R187, R172 ;  /* 0x000000ac00bb7308 */ /* 0x000f6a0000000800 */
[C---:B------:R-:W-:Y:S01]  /*17220*/  HMMA.16816.F32 R16, R136.reuse, R158, R16 ;  /* 0x0000009e8810723c */ /* 0x040fe20000001810 */
[----:B------:R-:W4:Y:S07]  /*17230*/  LDSM.16.MT88.4 R156, [R204+0x1b000] ;  /* 0x01b00000cc9c783b */ /* 0x000f2e0000004200 */
[C---:B------:R-:W-:Y:S04]  /*17240*/  HMMA.16816.F32 R20, R136.reuse, R144, R20 ;  /* 0x000000908814723c */ /* 0x040fe80000001814 */
[--C-:B-1----:R-:W-:Y:S04]  /*17250*/  FFMA.FTZ R2, R186, c[0x0][0x23c], -R173.reuse ;  /* 0x00008f00ba027a23 */ /* 0x102fe800000108ad */
[C---:B------:R-:W-:Y:S01]  /*17260*/  HMMA.16816.F32 R24, R136.reuse, R146, R24 ;  /* 0x000000928818723c */ /* 0x040fe20000001818 */
[----:B------:R-:W1:Y:S01]  /*17270*/  LDSM.16.MT88.4 R144, [R203+0x1b000] ;  /* 0x01b00000cb90783b */ /* 0x000e620000004200 */
[----:B------:R4:W-:Y:S02]  /*17280*/  MUFU.EX2 R186, R2 ;  /* 0x0000000200ba7308 */ /* 0x0009e40000000800 */
[----:B-----5:R-:W-:Y:S04]  /*17290*/  F2FP.PACK_AB R170, R187, R188 ;  /* 0x000000bcbbaa723e */ /* 0x020fe800000000ff */
[C---:B------:R-:W-:Y:S08]  /*172a0*/  HMMA.16816.F32 R28, R136.reuse, R152, R28 ;  /* 0x00000098881c723c */ /* 0x040ff0000000181c */
[C---:B------:R-:W-:Y:S01]  /*172b0*/  HMMA.16816.F32 R32, R136.reuse, R154, R32 ;  /* 0x0000009a8820723c */ /* 0x040fe20000001820 */
[----:B------:R-:W5:Y:S07]  /*172c0*/  LDSM.16.MT88.4 R152, [R202+0x1d000] ;  /* 0x01d00000ca98783b */ /* 0x000f6e0000004200 */
[C---:B------:R-:W-:Y:S04]  /*172d0*/  HMMA.16816.F32 R36, R136.reuse, R140, R36 ;  /* 0x0000008c8824723c */ /* 0x040fe80000001824 */
[--C-:B----4-:R-:W-:Y:S04]  /*172e0*/  FFMA.FTZ R2, R185, c[0x0][0x23c], -R173.reuse ;  /* 0x00008f00b9027a23 */ /* 0x110fe800000108ad */
[C---:B------:R-:W-:Y:S01]  /*172f0*/  HMMA.16816.F32 R40, R136.reuse, R142, R40 ;  /* 0x0000008e8828723c */ /* 0x040fe20000001828 */
[----:B------:R-:W4:Y:S01]  /*17300*/  LDSM.16.MT88.4 R140, [R204+0x1d000] ;  /* 0x01d00000cc8c783b */ /* 0x000f220000004200 */
[----:B------:R1:W1:Y:S06]  /*17310*/  MUFU.EX2 R185, R2 ;  /* 0x0000000200b97308 */ /* 0x00026c0000000800 */
[C---:B------:R-:W-:Y:S08]  /*17320*/  HMMA.16816.F32 R44, R136.reuse, R148, R44 ;  /* 0x00000094882c723c */ /* 0x040ff0000000182c */
[C---:B------:R-:W-:Y:S01]  /*17330*/  HMMA.16816.F32 R48, R136.reuse, R150, R48 ;  /* 0x000000968830723c */ /* 0x040fe20000001830 */
[----:B------:R-:W4:Y:S07]  /*17340*/  LDSM.16.MT88.4 R148, [R203+0x1d000] ;  /* 0x01d00000cb94783b */ /* 0x000f2e0000004200 */
[C---:B------:R-:W-:Y:S04]  /*17350*/  HMMA.16816.F32 R52, R136.reuse, R156, R52 ;  /* 0x0000009c8834723c */ /* 0x040fe80000001834 */
[--C-:B-1----:R-:W-:Y:S01]  /*17360*/  FFMA.FTZ R2, R243, c[0x0][0x23c], -R173.reuse ;  /* 0x00008f00f3027a23 */ /* 0x102fe200000108ad */
[----:B------:R-:W-:Y:S01]  /*17370*/  F2FP.PACK_AB R169, R185, R186 ;  /* 0x000000bab9a9723e */ /* 0x000fe200000000ff */
[----:B------:R-:W-:Y:S02]  /*17380*/  FFMA.FTZ R173, R135, c[0x0][0x23c], -R173 ;  /* 0x00008f0087ad7a23 */ /* 0x000fe400000108ad */
[C---:B------:R-:W-:Y:S01]  /*17390*/  HMMA.16816.F32 R56, R136.reuse, R158, R56 ;  /* 0x0000009e8838723c */ /* 0x040fe20000001838 */
[----:B------:R-:W-:Y:S01]  /*173a0*/  LDSM.16.MT88.4 R156, [R202+0x19800] ;  /* 0x01980000ca9c783b */ /* 0x000fe20000004200 */
[----:B------:R1:W-:Y:S06]  /*173b0*/  MUFU.EX2 R134, R173 ;  /* 0x000000ad00867308 */ /* 0x0003ec0000000800 */
[C---:B------:R-:W-:Y:S04]  /*173c0*/  HMMA.16816.F32 R60, R136.reuse, R144, R60 ;  /* 0x00000090883c723c */ /* 0x040fe8000000183c */
[----:B------:R-:W4:Y:S04]  /*173d0*/  MUFU.EX2 R184, R2 ;  /* 0x0000000200b87308 */ /* 0x000f280000000800 */
[C---:B------:R-:W-:Y:S01]  /*173e0*/  HMMA.16816.F32 R64, R136.reuse, R146, R64 ;  /* 0x000000928840723c */ /* 0x040fe20000001840 */
[----:B------:R-:W5:Y:S07]  /*173f0*/  LDSM.16.MT88.4 R144, [R201+0x1f000] ;  /* 0x01f00000c990783b */ /* 0x000f6e0000004200 */
[C---:B------:R-:W-:Y:S01]  /*17400*/  HMMA.16816.F32 R68, R136.reuse, R160, R68 ;  /* 0x000000a08844723c */ /* 0x040fe20000001844 */
[----:B-1----:R-:W-:Y:S07]  /*17410*/  LDSM.16.MT88.4 R172, [R201+0x1b800] ;  /* 0x01b80000c9ac783b */ /* 0x002fee0000004200 */
[C---:B------:R-:W-:Y:S01]  /*17420*/  HMMA.16816.F32 R72, R136.reuse, R162, R72 ;  /* 0x000000a28848723c */ /* 0x040fe20000001848 */
[----:B------:R-:W-:Y:S03]  /*17430*/  LDSM.16.MT88.4 R160, [R204+0x19800] ;  /* 0x01980000cca0783b */ /* 0x000fe60000004200 */
[----:B----4-:R-:W-:Y:S04]  /*17440*/  F2FP.PACK_AB R171, R134, R184 ;  /* 0x000000b886ab723e */ /* 0x010fe800000000ff */
[C---:B-----5:R-:W-:Y:S08]  /*17450*/  HMMA.16816.F32 R76, R136.reuse, R152, R76 ;  /* 0x00000098884c723c */ /* 0x060ff0000000184c */
[C---:B------:R-:W-:Y:S01]  /*17460*/  HMMA.16816.F32 R80, R136.reuse, R154, R80 ;  /* 0x0000009a8850723c */ /* 0x040fe20000001850 */
[----:B------:R-:W1:Y:S07]  /*17470*/  LDSM.16.MT88.4 R152, [R202+0x1f000] ;  /* 0x01f00000ca98783b */ /* 0x000e6e0000004200 */
        /* <DEDUP_REMOVED lines=8> */
[----:B------:R-:W5:Y:S07]  /*17500*/  LDSM.16.MT88.4 R144, [R201+0x19800] ;  /* 0x01980000c990783b */ /* 0x000f6e0000004200 */
[C---:B-1----:R-:W-:Y:S08]  /*17510*/  HMMA.16816.F32 R108, R136.reuse, R152, R108 ;  /* 0x00000098886c723c */ /* 0x042ff0000000186c */
[C---:B------:R-:W-:Y:S08]  /*17520*/  HMMA.16816.F32 R112, R136.reuse, R154, R112 ;  /* 0x0000009a8870723c */ /* 0x040ff00000001870 */
[C---:B----4-:R-:W-:Y:S08]  /*17530*/  HMMA.16816.F32 R116, R136.reuse, R140, R116 ;  /* 0x0000008c8874723c */ /* 0x050ff00000001874 */
[C---:B------:R-:W-:Y:S08]  /*17540*/  HMMA.16816.F32 R120, R136.reuse, R142, R120 ;  /* 0x0000008e8878723c */ /* 0x040ff00000001878 */
[C---:B-----5:R-:W-:Y:S08]  /*17550*/  HMMA.16816.F32 R124, R136.reuse, R148, R124 ;  /* 0x00000094887c723c */ /* 0x060ff0000000187c */
[----:B------:R-:W-:Y:S08]  /*17560*/  HMMA.16816.F32 R128, R136, R150, R128 ;  /* 0x000000968880723c */ /* 0x000ff00000001880 */
[C---:B------:R-:W-:Y:S01]  /*17570*/  HMMA.16816.F32 R136, R168.reuse, R144, R4 ;  /* 0x00000090a888723c */ /* 0x040fe20000001804 */
        /* <DEDUP_REMOVED lines=53> */
[----:B------:R-:W-:Y:S01]  /*178d0*/  FADD.FTZ R0, R134, R0 ;  /* 0x0000000086007221 */ /* 0x000fe20000010000 */
[----:B------:R-:W-:Y:S01]  /*178e0*/  MOV R134, R132 ;  /* 0x0000008400867202 */ /* 0x000fe20000000f00 */
[----:B------:R-:W-:Y:S02]  /*178f0*/  FADD.FTZ R2, R195, R2 ;  /* 0x00000002c3027221 */ /* 0x000fe40000010000 */
[C---:B-----5:R-:W-:Y:S04]  /*17900*/  HMMA.16816.F32 R76, R168.reuse, R12, R76 ;  /* 0x0000000ca84c723c */ /* 0x060fe8000000184c */
[----:B------:R-:W-:Y:S04]  /*17910*/  FADD.FTZ R2, R190, R2 ;  /* 0x00000002be027221 */ /* 0x000fe80000010000 */
[C---:B------:R-:W-:Y:S04]  /*17920*/  HMMA.16816.F32 R80, R168.reuse, R14, R80 ;  /* 0x0000000ea850723c */ /* 0x040fe80000001850 */
[----:B------:R-:W-:Y:S04]  /*17930*/  FADD.FTZ R2, R189, R2 ;  /* 0x00000002bd027221 */ /* 0x000fe80000010000 */
[C---:B---3--:R-:W-:Y:S04]  /*17940*/  HMMA.16816.F32 R84, R168.reuse, R16, R84 ;  /* 0x00000010a854723c */ /* 0x048fe80000001854 */
        /* <DEDUP_REMOVED lines=14> */
[----:B------:R-:W-:Y:S01]  /*17a30*/  HMMA.16816.F32 R128, R168, R10, R128 ;  /* 0x0000000aa880723c */ /* 0x000fe20000001880 */
[----:B---3--:R-:W-:-:S07]  /*17a40*/  @P0 BRA `(.L_x_2008) ;  /* 0xffffb9e000000947 */ /* 0x008fce000383ffff */
.L_x_2007:
        /* <DEDUP_REMOVED lines=408> */
.L_x_2012:
[----:B---34-:R-:W-:Y:S05]  /*193d0*/  BSYNC B0 ;  /* 0x0000000000007941 */ /* 0x018fea0003800000 */
.L_x_2011:
        /* <DEDUP_REMOVED lines=40> */
.L_x_2014:
[----:B----4-:R-:W-:Y:S05]  /*19660*/  BSYNC B0 ;  /* 0x0000000000007941 */ /* 0x010fea0003800000 */
.L_x_2013:
        /* <DEDUP_REMOVED lines=22> */
.L_x_2016:
[----:B------:R-:W-:Y:S05]  /*197d0*/  BSYNC B0 ;  /* 0x0000000000007941 */ /* 0x000fea0003800000 */
.L_x_2015:
        /* <DEDUP_REMOVED lines=22> */
.L_x_2018:
[----:B------:R-:W-:Y:S05]  /*19940*/  BSYNC B0 ;  /* 0x0000000000007941 */ /* 0x000fea0003800000 */
.L_x_2017:
        /* <DEDUP_REMOVED lines=23> */
.L_x_2019:
        /* <DEDUP_REMOVED lines=12> */
.L_x_2065:


//--------------------- .nv.shared._ZN5flash16flash_fwd_kernelI23Flash_fwd_kernel_traitsILi256ELi64ELi64ELi4ELb0ELb0EN7cutlass6half_tE19Flash_kernel_traitsILi256ELi64ELi64ELi4ES3_EELb0ELb0ELb0ELb0ELb0ELb1ELb0ELb0EEEvNS_16Flash_fwd_paramsE --------------------------
	.section	.nv.shared._ZN5flash16flash_fwd_kernelI23Flash_fwd_kernel_traitsILi256ELi64ELi64ELi4ELb0ELb0EN7cutlass6half_tE19Flash_kernel_traitsILi256ELi64ELi64ELi4ES3_EELb0ELb0ELb0ELb0ELb0ELb1ELb0ELb0EEEvNS_16Flash_fwd_paramsE,"aw",@nobits
	.sectionflags	@""
	.align	16


//--------------------- .nv.global                --------------------------
	.section	.nv.global,"aw",@nobits
.nv.global:
	.type		_ZN66_INTERNAL_a1905241_30_flash_fwd_hdim256_fp16_sm80_cu_a6473388_30684cute1_E,@object
	.size		_ZN66_INTERNAL_a1905241_30_flash_fwd_hdim256_fp16_sm80_cu_a6473388_30684cute1_E,(_ZN66_INTERNAL_a1905241_30_flash_fwd_hdim256_fp16_sm80_cu_a6473388_30684cuda3std3__45__cpo6cbeginE - _ZN66_INTERNAL_a1905241_30_flash_fwd_hdim256_fp16_sm80_cu_a6473388_30684cute1_E)
_ZN66_INTERNAL_a1905241_30_flash_fwd_hdim256_fp16_sm80_cu_a6473388_30684cute1_E:
	.zero		1
	.type		_ZN66_INTERNAL_a1905241_30_flash_fwd_hdim256_fp16_sm80_cu_a6473388_30684cuda3std3__45__cpo6cbeginE,@object
	.size		_ZN66_INTERNAL_a1905241_30_flash_fwd_hdim256_fp16_sm80_cu_a6473388_30684cuda3std3__45__cpo6cbeginE,(_ZN66_INTERNAL_a1905241_30_flash_fwd_hdim256_fp16_sm80_cu_a6473388_30684cuda3std3__48in_placeE - _ZN66_INTERNAL_a1905241_30_flash_fwd_hdim256_fp16_sm80_cu_a6473388_30684cuda3std3__45__cpo6cbeginE)
_ZN66_INTERNAL_a1905241_30_flash_fwd_hdim256_fp16_sm80_cu_a6473388_30684cuda3std3__45__cpo6cbeginE:
	.zero		1
	.type		_ZN66_INTERNAL_a1905241_30_flash_fwd_hdim256_fp16_sm80_cu_a6473388_30684cuda3std3__48in_placeE,@object
	.size		_ZN66_INTERNAL_a1905241_30_flash_fwd_hdim256_fp16_sm80_cu_a6473388_30684cuda3std3__48in_placeE,(_ZN66_INTERNAL_a1905241_30_flash_fwd_hdim256_fp16_sm80_cu_a6473388_30684cuda3std6ranges3__45__cpo9iter_moveE - _ZN66_INTERNAL_a1905241_30_flash_fwd_hdim256_fp16_sm80_cu_a6473388_30684cuda3std3__48in_placeE)
_ZN66_INTERNAL_a1905241_30_flash_fwd_hdim256_fp16_sm80_cu_a6473388_30684cuda3std3__48in_placeE:
	.zero		1
	.type		_ZN66_INTERNAL_a1905241_30_flash_fwd_hdim256_fp16_sm80_cu_a6473388_30684cuda3std6ranges3__45__cpo9iter_moveE,@object
	.size		_ZN66_INTERNAL_a1905241_30_flash_fwd_hdim256_fp16_sm80_cu_a6473388_30684cuda3std6ranges3__45__cpo9iter_moveE,(_ZN66_INTERNAL_a1905241_30_flash_fwd_hdim256_fp16_sm80_cu_a6473388_30684cuda3std3__45__cpo5beginE - _ZN66_INTERNAL_a1905241_30_flash_fwd_hdim256_fp16_sm80_cu_a6473388_30684cuda3std6ranges3__45__cpo9iter_moveE)
_ZN66_INTERNAL_a1905241_30_flash_fwd_hdim256_fp16_sm80_cu_a6473388_30684cuda3std6ranges3__45__cpo9iter_moveE:
	.zero		1
	.type		_ZN66_INTERNAL_a1905241_30_flash_fwd_hdim256_fp16_sm80_cu_a6473388_30684cuda3std3__45__cpo5beginE,@object
	.size		_ZN66_INTERNAL_a1905241_30_flash_fwd_hdim256_fp16_sm80_cu_a6473388_30684cuda3std3__45__cpo5beginE,(_ZN66_INTERNAL_a1905241_30_flash_fwd_hdim256_fp16_sm80_cu_a6473388_30684cuda3std3__468_GLOBAL__N__a1905241_30_flash_fwd_hdim256_fp16_sm80_cu_a6473388_30686ignoreE - _ZN66_INTERNAL_a1905241_30_flash_fwd_hdim256_fp16_sm80_cu_a6473388_30684cuda3std3__45__cpo5beginE)
_ZN66_INTERNAL_a1905241_30_flash_fwd_hdim256_fp16_sm80_cu_a6473388_30684cuda3std3__45__cpo5beginE:
	.zero		1
	.type		_ZN66_INTERNAL_a1905241_30_flash_fwd_hdim256_fp16_sm80_cu_a6473388_30684cuda3std3__468_GLOBAL__N__a1905241_30_flash_fwd_hdim256_fp16_sm80_cu_a6473388_30686ignoreE,@object
	.size		_ZN66_INTERNAL_a1905241_30_flash_fwd_hdim256_fp16_sm80_cu_a6473388_30684cuda3std3__468_GLOBAL__N__a1905241_30_flash_fwd_hdim256_fp16_sm80_cu_a6473388_30686ignoreE,(_ZN66_INTERNAL_a1905241_30_flash_fwd_hdim256_fp16_sm80_cu_a6473388_30684cute7productE - _ZN66_INTERNAL_a1905241_30_flash_fwd_hdim256_fp16_sm80_cu_a6473388_30684cuda3std3__468_GLOBAL__N__a1905241_30_flash_fwd_hdim256_fp16_sm80_cu_a6473388_30686ignoreE)
_ZN66_INTERNAL_a1905241_30_flash_fwd_hdim256_fp16_sm80_cu_a6473388_30684cuda3std3__468_GLOBAL__N__a1905241_30_flash_fwd_hdim256_fp16_sm80_cu_a6473388_30686ignoreE:
	.zero		1
	.type		_ZN66_INTERNAL_a1905241_30_flash_fwd_hdim256_fp16_sm80_cu_a6473388_30684cute7productE,@object
	.size		_ZN66_INTERNAL_a1905241_30_flash_fwd_hdim256_fp16_sm80_cu_a6473388_30684cute7productE,(_ZN66_INTERNAL_a1905241_30_flash_fwd_hdim256_fp16_sm80_cu_a6473388_30684cuda3std3__45__cpo3endE - _ZN66_INTERNAL_a1905241_30_flash_fwd_hdim256_fp16_sm80_cu_a6473388_30684cute7productE)
_ZN66_INTERNAL_a1905241_30_flash_fwd_hdim256_fp16_sm80_cu_a6473388_30684cute7productE:
	.zero		1
	.type		_ZN66_INTERNAL_a1905241_30_flash_fwd_hdim256_fp16_sm80_cu_a6473388_30684cuda3std3__45__cpo3endE,@object
	.size		_ZN66_INTERNAL_a1905241_30_flash_fwd_hdim256_fp16_sm80_cu_a6473388_30684cuda3std3__45__cpo3endE,(_ZN66_INTERNAL_a1905241_30_flash_fwd_hdim256_fp16_sm80_cu_a6473388_30684cuda3std3__419piecewise_constructE - _ZN66_INTERNAL_a1905241_30_flash_fwd_hdim256_fp16_sm80_cu_a6473388_30684cuda3std3__45__cpo3endE)
_ZN66_INTERNAL_a1905241_30_flash_fwd_hdim256_fp16_sm80_cu_a6473388_30684cuda3std3__45__cpo3endE:
	.zero		1
	.type		_ZN66_INTERNAL_a1905241_30_flash_fwd_hdim256_fp16_sm80_cu_a6473388_30684cuda3std3__419piecewise_constructE,@object
	.size		_ZN66_INTERNAL_a1905241_30_flash_fwd_hdim256_fp16_sm80_cu_a6473388_30684cuda3std3__419piecewise_constructE,(_ZN66_INTERNAL_a1905241_30_flash_fwd_hdim256_fp16_sm80_cu_a6473388_30684cuda3std3__45__cpo4cendE - _ZN66_INTERNAL_a1905241_30_flash_fwd_hdim256_fp16_sm80_cu_a6473388_30684cuda3std3__419piecewise_constructE)
_ZN66_INTERNAL_a1905241_30_flash_fwd_hdim256_fp16_sm80_cu_a6473388_30684cuda3std3__419piecewise_constructE:
	.zero		1
	.type		_ZN66_INTERNAL_a1905241_30_flash_fwd_hdim256_fp16_sm80_cu_a6473388_30684cuda3std3__45__cpo4cendE,@object
	.size		_ZN66_INTERNAL_a1905241_30_flash_fwd_hdim256_fp16_sm80_cu_a6473388_30684cuda3std3__45__cpo4cendE,(_ZN66_INTERNAL_a1905241_30_flash_fwd_hdim256_fp16_sm80_cu_a6473388_30684cuda3std6ranges3__45__cpo4swapE - _ZN66_INTERNAL_a1905241_30_flash_fwd_hdim256_fp16_sm80_cu_a6473388_30684cuda3std3__45__cpo4cendE)
_ZN66_INTERNAL_a1905241_30_flash_fwd_hdim256_fp16_sm80_cu_a6473388_30684cuda3std3__45__cpo4cendE:
	.zero		1
	.type		_ZN66_INTERNAL_a1905241_30_flash_fwd_hdim256_fp16_sm80_cu_a6473388_30684cuda3std6ranges3__45__cpo4swapE,@object
	.size		_ZN66_INTERNAL_a1905241_30_flash_fwd_hdim256_fp16_sm80_cu_a6473388_30684cuda3std6ranges3__45__cpo4swapE,(.L_7 - _ZN66_INTERNAL_a1905241_30_flash_fwd_hdim256_fp16_sm80_cu_a6473388_30684cuda3std6ranges3__45__cpo4swapE)
_ZN66_INTERNAL_a1905241_30_flash_fwd_hdim256_fp16_sm80_cu_a6473388_30684cuda3std6ranges3__45__cpo4swapE:
	.zero		1
.L_7:


//--------------------- .nv.shared._ZN5flash16flash_fwd_kernelI23Flash_fwd_kernel_traitsILi256ELi64ELi64ELi4ELb0ELb0EN7cutlass6half_tE19Flash_kernel_traitsILi256ELi64ELi64ELi4ES3_EELb0ELb0ELb0ELb0ELb0ELb0ELb0ELb0EEEvNS_16Flash_fwd_paramsE --------------------------
	.section	.nv.shared._ZN5flash16flash_fwd_kernelI23Flash_fwd_kernel_traitsILi256ELi64ELi64ELi4ELb0ELb0EN7cutlass6half_tE19Flash_kernel_traitsILi256ELi64ELi64ELi4ES3_EELb0ELb0ELb0ELb0ELb0ELb0ELb0ELb0EEEvNS_16Flash_fwd_paramsE,"aw",@nobits
	.sectionflags	@""
	.align	16


//--------------------- .nv.shared._ZN5flash16flash_fwd_kernelI23Flash_fwd_kernel_traitsILi256ELi64ELi64ELi4ELb0ELb0EN7cutlass6half_tE19Flash_kernel_traitsILi256ELi64ELi64ELi4ES3_EELb0ELb0ELb0ELb1ELb0ELb0ELb0ELb0EEEvNS_16Flash_fwd_paramsE --------------------------
	.section	.nv.shared._ZN5flash16flash_fwd_kernelI23Flash_fwd_kernel_traitsILi256ELi64ELi64ELi4ELb0ELb0EN7cutlass6half_tE19Flash_kernel_traitsILi256ELi64ELi64ELi4ES3_EELb0ELb0ELb0ELb1ELb0ELb0ELb0ELb0EEEvNS_16Flash_fwd_paramsE,"aw",@nobits
	.sectionflags	@""
	.align	16


//--------------------- .nv.shared._ZN5flash16flash_fwd_kernelI23Flash_fwd_kernel_traitsILi256ELi64ELi64ELi4ELb0ELb0EN7cutlass6half_tE19Flash_kernel_traitsILi256ELi64ELi64ELi4ES3_EELb0ELb0ELb1ELb0ELb0ELb1ELb0ELb0EEEvNS_16Flash_fwd_paramsE --------------------------
	.section	.nv.shared._ZN5flash16flash_fwd_kernelI23Flash_fwd_kernel_traitsILi256ELi64ELi64ELi4ELb0ELb0EN7cutlass6half_tE19Flash_kernel_traitsILi256ELi64ELi64ELi4ES3_EELb0ELb0ELb1ELb0ELb0ELb1ELb0ELb0EEEvNS_16Flash_fwd_paramsE,"aw",@nobits
	.sectionflags	@""
	.align	16


//--------------------- .nv.shared._ZN5flash16flash_fwd_kernelI23Flash_fwd_kernel_traitsILi256ELi64ELi64ELi4ELb0ELb0EN7cutlass6half_tE19Flash_kernel_traitsILi256ELi64ELi64ELi4ES3_EELb0ELb0ELb1ELb0ELb0ELb0ELb0ELb0EEEvNS_16Flash_fwd_paramsE --------------------------
	.section	.nv.shared._ZN5flash16flash_fwd_kernelI23Flash_fwd_kernel_traitsILi256ELi64ELi64ELi4ELb0ELb0EN7cutlass6half_tE19Flash_kernel_traitsILi256ELi64ELi64ELi4ES3_EELb0ELb0ELb1ELb0ELb0ELb0ELb0ELb0EEEvNS_16Flash_fwd_paramsE,"aw",@nobits
	.sectionflags	@""
	.align	16


//--------------------- .nv.shared._ZN5flash16flash_fwd_kernelI23Flash_fwd_kernel_traitsILi256ELi64ELi64ELi4ELb0ELb0EN7cutlass6half_tE19Flash_kernel_traitsILi256ELi64ELi64ELi4ES3_EELb0ELb0ELb1ELb1ELb0ELb0ELb0ELb0EEEvNS_16Flash_fwd_paramsE --------------------------
	.section	.nv.shared._ZN5flash16flash_fwd_kernelI23Flash_fwd_kernel_traitsILi256ELi64ELi64ELi4ELb0ELb0EN7cutlass6half_tE19Flash_kernel_traitsILi256ELi64ELi64ELi4ES3_EELb0ELb0ELb1ELb1ELb0ELb0ELb0ELb0EEEvNS_16Flash_fwd_paramsE,"aw",@nobits
	.sectionflags	@""
	.align	16


//--------------------- .nv.shared._ZN5flash16flash_fwd_kernelI23Flash_fwd_kernel_traitsILi256ELi128ELi64ELi8ELb0ELb0EN7cutlass6half_tE19Flash_kernel_traitsILi256ELi128ELi64ELi8ES3_EELb0ELb0ELb0ELb0ELb0ELb1ELb0ELb0EEEvNS_16Flash_fwd_paramsE --------------------------
	.section	.nv.shared._ZN5flash16flash_fwd_kernelI23Flash_fwd_kernel_traitsILi256ELi128ELi64ELi8ELb0ELb0EN7cutlass6half_tE19Flash_kernel_traitsILi256ELi128ELi64ELi8ES3_EELb0ELb0ELb0ELb0ELb0ELb1ELb0ELb0EEEvNS_16Flash_fwd_paramsE,"aw",@nobits
	.sectionflags	@""
	.align	16


//--------------------- .nv.shared._ZN5flash16flash_fwd_kernelI23Flash_fwd_kernel_traitsILi256ELi128ELi64ELi8ELb0ELb0EN7cutlass6half_tE19Flash_kernel_traitsILi256ELi128ELi64ELi8ES3_EELb0ELb0ELb0ELb0ELb0ELb0ELb0ELb0EEEvNS_16Flash_fwd_paramsE --------------------------
	.section	.nv.shared._ZN5flash16flash_fwd_kernelI23Flash_fwd_kernel_traitsILi256ELi128ELi64ELi8ELb0ELb0EN7cutlass6half_tE19Flash_kernel_traitsILi256ELi128ELi64ELi8ES3_EELb0ELb0ELb0ELb0ELb0ELb0ELb0ELb0EEEvNS_16Flash_fwd_paramsE,"aw",@nobits
	.sectionflags	@""
	.align	16


//--------------------- .nv.shared._ZN5flash16flash_fwd_kernelI23Flash_fwd_kernel_traitsILi256ELi128ELi64ELi8ELb0ELb0EN7cutlass6half_tE19Flash_kernel_traitsILi256ELi128ELi64ELi8ES3_EELb0ELb0ELb0ELb1ELb0ELb0ELb0ELb0EEEvNS_16Flash_fwd_paramsE --------------------------
	.section	.nv.shared._ZN5flash16flash_fwd_kernelI23Flash_fwd_kernel_traitsILi256ELi128ELi64ELi8ELb0ELb0EN7cutlass6half_tE19Flash_kernel_traitsILi256ELi128ELi64ELi8ES3_EELb0ELb0ELb0ELb1ELb0ELb0ELb0ELb0EEEvNS_16Flash_fwd_paramsE,"aw",@nobits
	.sectionflags	@""
	.align	16


//--------------------- .nv.shared._ZN5flash16flash_fwd_kernelI23Flash_fwd_kernel_traitsILi256ELi128ELi64ELi8ELb0ELb0EN7cutlass6half_tE19Flash_kernel_traitsILi256ELi128ELi64ELi8ES3_EELb0ELb0ELb1ELb0ELb0ELb1ELb0ELb0EEEvNS_16Flash_fwd_paramsE --------------------------
	.section	.nv.shared._ZN5flash16flash_fwd_kernelI23Flash_fwd_kernel_traitsILi256ELi128ELi64ELi8ELb0ELb0EN7cutlass6half_tE19Flash_kernel_traitsILi256ELi128ELi64ELi8ES3_EELb0ELb0ELb1ELb0ELb0ELb1ELb0ELb0EEEvNS_16Flash_fwd_paramsE,"aw",@nobits
	.sectionflags	@""
	.align	16


//--------------------- .nv.shared._ZN5flash16flash_fwd_kernelI23Flash_fwd_kernel_traitsILi256ELi128ELi64ELi8ELb0ELb0EN7cutlass6half_tE19Flash_kernel_traitsILi256ELi128ELi64ELi8ES3_EELb0ELb0ELb1ELb0ELb0ELb0ELb0ELb0EEEvNS_16Flash_fwd_paramsE --------------------------
	.section	.nv.shared._ZN5flash16flash_fwd_kernelI23Flash_fwd_kernel_traitsILi256ELi128ELi64ELi8ELb0ELb0EN7cutlass6half_tE19Flash_kernel_traitsILi256ELi128ELi64ELi8ES3_EELb0ELb0ELb1ELb0ELb0ELb0ELb0ELb0EEEvNS_16Flash_fwd_paramsE,"aw",@nobits
	.sectionflags	@""
	.align	16


//--------------------- .nv.shared._ZN5flash16flash_fwd_kernelI23Flash_fwd_kernel_traitsILi256ELi128ELi64ELi8ELb0ELb0EN7cutlass6half_tE19Flash_kernel_traitsILi256ELi128ELi64ELi8ES3_EELb0ELb0ELb1ELb1ELb0ELb0ELb0ELb0EEEvNS_16Flash_fwd_paramsE --------------------------
	.section	.nv.shared._ZN5flash16flash_fwd_kernelI23Flash_fwd_kernel_traitsILi256ELi128ELi64ELi8ELb0ELb0EN7cutlass6half_tE19Flash_kernel_traitsILi256ELi128ELi64ELi8ES3_EELb0ELb0ELb1ELb1ELb0ELb0ELb0ELb0EEEvNS_16Flash_fwd_paramsE,"aw",@nobits
	.sectionflags	@""
	.align	16


//--------------------- .nv.shared._ZN5flash16flash_fwd_kernelI23Flash_fwd_kernel_traitsILi256ELi64ELi64ELi4ELb0ELb0EN7cutlass6half_tE19Flash_kernel_traitsILi256ELi64ELi64ELi4ES3_EELb1ELb0ELb0ELb0ELb0ELb0ELb0ELb0EEEvNS_16Flash_fwd_paramsE --------------------------
	.section	.nv.shared._ZN5flash16flash_fwd_kernelI23Flash_fwd_kernel_traitsILi256ELi64ELi64ELi4ELb0ELb0EN7cutlass6half_tE19Flash_kernel_traitsILi256ELi64ELi64ELi4ES3_EELb1ELb0ELb0ELb0ELb0ELb0ELb0ELb0EEEvNS_16Flash_fwd_paramsE,"aw",@nobits
	.sectionflags	@""
	.align	16


//--------------------- .nv.shared._ZN5flash16flash_fwd_kernelI23Flash_fwd_kernel_traitsILi256ELi64ELi64ELi4ELb0ELb0EN7cutlass6half_tE19Flash_kernel_traitsILi256ELi64ELi64ELi4ES3_EELb1ELb0ELb1ELb0ELb0ELb0ELb0ELb0EEEvNS_16Flash_fwd_paramsE --------------------------
	.section	.nv.shared._ZN5flash16flash_fwd_kernelI23Flash_fwd_kernel_traitsILi256ELi64ELi64ELi4ELb0ELb0EN7cutlass6half_tE19Flash_kernel_traitsILi256ELi64ELi64ELi4ES3_EELb1ELb0ELb1ELb0ELb0ELb0ELb0ELb0EEEvNS_16Flash_fwd_paramsE,"aw",@nobits
	.sectionflags	@""
	.align	16


//--------------------- .nv.shared._ZN5flash16flash_fwd_kernelI23Flash_fwd_kernel_traitsILi256ELi64ELi64ELi4ELb0ELb0EN7cutlass6half_tE19Flash_kernel_traitsILi256ELi64ELi64ELi4ES3_EELb1ELb0ELb0ELb0ELb0ELb1ELb0ELb0EEEvNS_16Flash_fwd_paramsE --------------------------
	.section	.nv.shared._ZN5flash16flash_fwd_kernelI23Flash_fwd_kernel_traitsILi256ELi64ELi64ELi4ELb0ELb0EN7cutlass6half_tE19Flash_kernel_traitsILi256ELi64ELi64ELi4ES3_EELb1ELb0ELb0ELb0ELb0ELb1ELb0ELb0EEEvNS_16Flash_fwd_paramsE,"aw",@nobits
	.sectionflags	@""
	.align	16


//--------------------- .nv.shared._ZN5flash16flash_fwd_kernelI23Flash_fwd_kernel_traitsILi256ELi64ELi64ELi4ELb0ELb0EN7cutlass6half_tE19Flash_kernel_traitsILi256ELi64ELi64ELi4ES3_EELb0ELb0ELb0ELb0ELb0ELb1ELb1ELb0EEEvNS_16Flash_fwd_paramsE --------------------------
	.section	.nv.shared._ZN5flash16flash_fwd_kernelI23Flash_fwd_kernel_traitsILi256ELi64ELi64ELi4ELb0ELb0EN7cutlass6half_tE19Flash_kernel_traitsILi256ELi64ELi64ELi4ES3_EELb0ELb0ELb0ELb0ELb0ELb1ELb1ELb0EEEvNS_16Flash_fwd_paramsE,"aw",@nobits
	.sectionflags	@""
	.align	16


//--------------------- .nv.shared._ZN5flash16flash_fwd_kernelI23Flash_fwd_kernel_traitsILi256ELi64ELi64ELi4ELb0ELb0EN7cutlass6half_tE19Flash_kernel_traitsILi256ELi64ELi64ELi4ES3_EELb1ELb0ELb0ELb1ELb0ELb0ELb0ELb0EEEvNS_16Flash_fwd_paramsE --------------------------
	.section	.nv.shared._ZN5flash16flash_fwd_kernelI23Flash_fwd_kernel_traitsILi256ELi64ELi64ELi4ELb0ELb0EN7cutlass6half_tE19Flash_kernel_traitsILi256ELi64ELi64ELi4ES3_EELb1ELb0ELb0ELb1ELb0ELb0ELb0ELb0EEEvNS_16Flash_fwd_paramsE,"aw",@nobits
	.sectionflags	@""
	.align	16


//--------------------- .nv.shared._ZN5flash16flash_fwd_kernelI23Flash_fwd_kernel_traitsILi256ELi64ELi64ELi4ELb0ELb0EN7cutlass6half_tE19Flash_kernel_traitsILi256ELi64ELi64ELi4ES3_EELb1ELb0ELb0ELb0ELb0ELb0ELb0ELb1EEEvNS_16Flash_fwd_paramsE --------------------------
	.section	.nv.shared._ZN5flash16flash_fwd_kernelI23Flash_fwd_kernel_traitsILi256ELi64ELi64ELi4ELb0ELb0EN7cutlass6half_tE19Flash_kernel_traitsILi256ELi64ELi64ELi4ES3_EELb1ELb0ELb0ELb0ELb0ELb0ELb0ELb1EEEvNS_16Flash_fwd_paramsE,"aw",@nobits
	.sectionflags	@""
	.align	16


//--------------------- .nv.shared._ZN5flash16flash_fwd_kernelI23Flash_fwd_kernel_traitsILi256ELi64ELi64ELi4ELb0ELb0EN7cutlass6half_tE19Flash_kernel_traitsILi256ELi64ELi64ELi4ES3_EELb0ELb0ELb0ELb0ELb0ELb0ELb1ELb0EEEvNS_16Flash_fwd_paramsE --------------------------
	.section	.nv.shared._ZN5flash16flash_fwd_kernelI23Flash_fwd_kernel_traitsILi256ELi64ELi64ELi4ELb0ELb0EN7cutlass6half_tE19Flash_kernel_traitsILi256ELi64ELi64ELi4ES3_EELb0ELb0ELb0ELb0ELb0ELb0ELb1ELb0EEEvNS_16Flash_fwd_paramsE,"aw",@nobits
	.sectionflags	@""
	.align	16


//--------------------- .nv.shared._ZN5flash16flash_fwd_kernelI23Flash_fwd_kernel_traitsILi256ELi64ELi64ELi4ELb0ELb0EN7cutlass6half_tE19Flash_kernel_traitsILi256ELi64ELi64ELi4ES3_EELb1ELb0ELb0ELb1ELb0ELb0ELb0ELb1EEEvNS_16Flash_fwd_paramsE --------------------------
	.section	.nv.shared._ZN5flash16flash_fwd_kernelI23Flash_fwd_kernel_traitsILi256ELi64ELi64ELi4ELb0ELb0EN7cutlass6half_tE19Flash_kernel_traitsILi256ELi64ELi64ELi4ES3_EELb1ELb0ELb0ELb1ELb0ELb0ELb0ELb1EEEvNS_16Flash_fwd_paramsE,"aw",@nobits
	.sectionflags	@""
	.align	16


//--------------------- .nv.shared._ZN5flash16flash_fwd_kernelI23Flash_fwd_kernel_traitsILi256ELi64ELi64ELi4ELb0ELb0EN7cutlass6half_tE19Flash_kernel_traitsILi256ELi64ELi64ELi4ES3_EELb0ELb0ELb0ELb1ELb0ELb0ELb1ELb0EEEvNS_16Flash_fwd_paramsE --------------------------
	.section	.nv.shared._ZN5flash16flash_fwd_kernelI23Flash_fwd_kernel_traitsILi256ELi64ELi64ELi4ELb0ELb0EN7cutlass6half_tE19Flash_kernel_traitsILi256ELi64ELi64ELi4ES3_EELb0ELb0ELb0ELb1ELb0ELb0ELb1ELb0EEEvNS_16Flash_fwd_paramsE,"aw",@nobits
	.sectionflags	@""
	.align	16


//--------------------- .nv.shared._ZN5flash16flash_fwd_kernelI23Flash_fwd_kernel_traitsILi256ELi64ELi64ELi4ELb0ELb0EN7cutlass6half_tE19Flash_kernel_traitsILi256ELi64ELi64ELi4ES3_EELb1ELb0ELb1ELb0ELb0ELb1ELb0ELb0EEEvNS_16Flash_fwd_paramsE --------------------------
	.section	.nv.shared._ZN5flash16flash_fwd_kernelI23Flash_fwd_kernel_traitsILi256ELi64ELi64ELi4ELb0ELb0EN7cutlass6half_tE19Flash_kernel_traitsILi256ELi64ELi64ELi4ES3_EELb1ELb0ELb1ELb0ELb0ELb1ELb0ELb0EEEvNS_16Flash_fwd_paramsE,"aw",@nobits
	.sectionflags	@""
	.align	16


//--------------------- .nv.shared._ZN5flash16flash_fwd_kernelI23Flash_fwd_kernel_traitsILi256ELi64ELi64ELi4ELb0ELb0EN7cutlass6half_tE19Flash_kernel_traitsILi256ELi64ELi64ELi4ES3_EELb0ELb0ELb1ELb0ELb0ELb1ELb1ELb0EEEvNS_16Flash_fwd_paramsE --------------------------
	.section	.nv.shared._ZN5flash16flash_fwd_kernelI23Flash_fwd_kernel_traitsILi256ELi64ELi64ELi4ELb0ELb0EN7cutlass6half_tE19Flash_kernel_traitsILi256ELi64ELi64ELi4ES3_EELb0ELb0ELb1ELb0ELb0ELb1ELb1ELb0EEEvNS_16Flash_fwd_paramsE,"aw",@nobits
	.sectionflags	@""
	.align	16


//--------------------- .nv.shared._ZN5flash16flash_fwd_kernelI23Flash_fwd_kernel_traitsILi256ELi64ELi64ELi4ELb0ELb0EN7cutlass6half_tE19Flash_kernel_traitsILi256ELi64ELi64ELi4ES3_EELb1ELb0ELb1ELb1ELb0ELb0ELb0ELb0EEEvNS_16Flash_fwd_paramsE --------------------------
	.section	.nv.shared._ZN5flash16flash_fwd_kernelI23Flash_fwd_kernel_traitsILi256ELi64ELi64ELi4ELb0ELb0EN7cutlass6half_tE19Flash_kernel_traitsILi256ELi64ELi64ELi4ES3_EELb1ELb0ELb1ELb1ELb0ELb0ELb0ELb0EEEvNS_16Flash_fwd_paramsE,"aw",@nobits
	.sectionflags	@""
	.align	16


//--------------------- .nv.shared._ZN5flash16flash_fwd_kernelI23Flash_fwd_kernel_traitsILi256ELi64ELi64ELi4ELb0ELb0EN7cutlass6half_tE19Flash_kernel_traitsILi256ELi64ELi64ELi4ES3_EELb1ELb0ELb1ELb0ELb0ELb0ELb0ELb1EEEvNS_16Flash_fwd_paramsE --------------------------
	.section	.nv.shared._ZN5flash16flash_fwd_kernelI23Flash_fwd_kernel_traitsILi256ELi64ELi64ELi4ELb0ELb0EN7cutlass6half_tE19Flash_kernel_traitsILi256ELi64ELi64ELi4ES3_EELb1ELb0ELb1ELb0ELb0ELb0ELb0ELb1EEEvNS_16Flash_fwd_paramsE,"aw",@nobits
	.sectionflags	@""
	.align	16


//--------------------- .nv.shared._ZN5flash16flash_fwd_kernelI23Flash_fwd_kernel_traitsILi256ELi64ELi64ELi4ELb0ELb0EN7cutlass6half_tE19Flash_kernel_traitsILi256ELi64ELi64ELi4ES3_EELb0ELb0ELb1ELb0ELb0ELb0ELb1ELb0EEEvNS_16Flash_fwd_paramsE --------------------------
	.section	.nv.shared._ZN5flash16flash_fwd_kernelI23Flash_fwd_kernel_traitsILi256ELi64ELi64ELi4ELb0ELb0EN7cutlass6half_tE19Flash_kernel_traitsILi256ELi64ELi64ELi4ES3_EELb0ELb0ELb1ELb0ELb0ELb0ELb1ELb0EEEvNS_16Flash_fwd_paramsE,"aw",@nobits
	.sectionflags	@""
	.align	16


//--------------------- .nv.shared._ZN5flash16flash_fwd_kernelI23Flash_fwd_kernel_traitsILi256ELi64ELi64ELi4ELb0ELb0EN7cutlass6half_tE19Flash_kernel_traitsILi256ELi64ELi64ELi4ES3_EELb1ELb0ELb1ELb1ELb0ELb0ELb0ELb1EEEvNS_16Flash_fwd_paramsE --------------------------
	.section	.nv.shared._ZN5flash16flash_fwd_kernelI23Flash_fwd_kernel_traitsILi256ELi64ELi64ELi4ELb0ELb0EN7cutlass6half_tE19Flash_kernel_traitsILi256ELi64ELi64ELi4ES3_EELb1ELb0ELb1ELb1ELb0ELb0ELb0ELb1EEEvNS_16Flash_fwd_paramsE,"aw",@nobits
	.sectionflags	@""
	.align	16


//--------------------- .nv.shared._ZN5flash16flash_fwd_kernelI23Flash_fwd_kernel_traitsILi256ELi64ELi64ELi4ELb0ELb0EN7cutlass6half_tE19Flash_kernel_traitsILi256ELi64ELi64ELi4ES3_EELb0ELb0ELb1ELb1ELb0ELb0ELb1ELb0EEEvNS_16Flash_fwd_paramsE --------------------------
	.section	.nv.shared._ZN5flash16flash_fwd_kernelI23Flash_fwd_kernel_traitsILi256ELi64ELi64ELi4ELb0ELb0EN7cutlass6half_tE19Flash_kernel_traitsILi256ELi64ELi64ELi4ES3_EELb0ELb0ELb1ELb1ELb0ELb0ELb1ELb0EEEvNS_16Flash_fwd_paramsE,"aw",@nobits
	.sectionflags	@""
	.align	16


//--------------------- .nv.shared._ZN5flash16flash_fwd_kernelI23Flash_fwd_kernel_traitsILi256ELi128ELi64ELi8ELb0ELb0EN7cutlass6half_tE19Flash_kernel_traitsILi256ELi128ELi64ELi8ES3_EELb1ELb0ELb0ELb0ELb0ELb0ELb0ELb0EEEvNS_16Flash_fwd_paramsE --------------------------
	.section	.nv.shared._ZN5flash16flash_fwd_kernelI23Flash_fwd_kernel_traitsILi256ELi128ELi64ELi8ELb0ELb0EN7cutlass6half_tE19Flash_kernel_traitsILi256ELi128ELi64ELi8ES3_EELb1ELb0ELb0ELb0ELb0ELb0ELb0ELb0EEEvNS_16Flash_fwd_paramsE,"aw",@nobits
	.sectionflags	@""
	.align	16


//--------------------- .nv.shared._ZN5flash16flash_fwd_kernelI23Flash_fwd_kernel_traitsILi256ELi128ELi64ELi8ELb0ELb0EN7cutlass6half_tE19Flash_kernel_traitsILi256ELi128ELi64ELi8ES3_EELb1ELb0ELb1ELb0ELb0ELb0ELb0ELb0EEEvNS_16Flash_fwd_paramsE --------------------------
	.section	.nv.shared._ZN5flash16flash_fwd_kernelI23Flash_fwd_kernel_traitsILi256ELi128ELi64ELi8ELb0ELb0EN7cutlass6half_tE19Flash_kernel_traitsILi256ELi128ELi64ELi8ES3_EELb1ELb0ELb1ELb0ELb0ELb0ELb0ELb0EEEvNS_16Flash_fwd_paramsE,"aw",@nobits
	.sectionflags	@""
	.align	16


//--------------------- .nv.shared._ZN5flash16flash_fwd_kernelI23Flash_fwd_kernel_traitsILi256ELi128ELi64ELi8ELb0ELb0EN7cutlass6half_tE19Flash_kernel_traitsILi256ELi128ELi64ELi8ES3_EELb1ELb0ELb0ELb0ELb0ELb1ELb0ELb0EEEvNS_16Flash_fwd_paramsE --------------------------
	.section	.nv.shared._ZN5flash16flash_fwd_kernelI23Flash_fwd_kernel_traitsILi256ELi128ELi64ELi8ELb0ELb0EN7cutlass6half_tE19Flash_kernel_traitsILi256ELi128ELi64ELi8ES3_EELb1ELb0ELb0ELb0ELb0ELb1ELb0ELb0EEEvNS_16Flash_fwd_paramsE,"aw",@nobits
	.sectionflags	@""
	.align	16


//--------------------- .nv.shared._ZN5flash16flash_fwd_kernelI23Flash_fwd_kernel_traitsILi256ELi128ELi64ELi8ELb0ELb0EN7cutlass6half_tE19Flash_kernel_traitsILi256ELi128ELi64ELi8ES3_EELb0ELb0ELb0ELb0ELb0ELb1ELb1ELb0EEEvNS_16Flash_fwd_paramsE --------------------------
	.section	.nv.shared._ZN5flash16flash_fwd_kernelI23Flash_fwd_kernel_traitsILi256ELi128ELi64ELi8ELb0ELb0EN7cutlass6half_tE19Flash_kernel_traitsILi256ELi128ELi64ELi8ES3_EELb0ELb0ELb0ELb0ELb0ELb1ELb1ELb0EEEvNS_16Flash_fwd_paramsE,"aw",@nobits
	.sectionflags	@""
	.align	16


//--------------------- .nv.shared._ZN5flash16flash_fwd_kernelI23Flash_fwd_kernel_traitsILi256ELi128ELi64ELi8ELb0ELb0EN7cutlass6half_tE19Flash_kernel_traitsILi256ELi128ELi64ELi8ES3_EELb1ELb0ELb0ELb1ELb0ELb0ELb0ELb0EEEvNS_16Flash_fwd_paramsE --------------------------
	.section	.nv.shared._ZN5flash16flash_fwd_kernelI23Flash_fwd_kernel_traitsILi256ELi128ELi64ELi8ELb0ELb0EN7cutlass6half_tE19Flash_kernel_traitsILi256ELi128ELi64ELi8ES3_EELb1ELb0ELb0ELb1ELb0ELb0ELb0ELb0EEEvNS_16Flash_fwd_paramsE,"aw",@nobits
	.sectionflags	@""
	.align	16


//--------------------- .nv.shared._ZN5flash16flash_fwd_kernelI23Flash_fwd_kernel_traitsILi256ELi128ELi64ELi8ELb0ELb0EN7cutlass6half_tE19Flash_kernel_traitsILi256ELi128ELi64ELi8ES3_EELb1ELb0ELb0ELb0ELb0ELb0ELb0ELb1EEEvNS_16Flash_fwd_paramsE --------------------------
	.section	.nv.shared._ZN5flash16flash_fwd_kernelI23Flash_fwd_kernel_traitsILi256ELi128ELi64ELi8ELb0ELb0EN7cutlass6half_tE19Flash_kernel_traitsILi256ELi128ELi64ELi8ES3_EELb1ELb0ELb0ELb0ELb0ELb0ELb0ELb1EEEvNS_16Flash_fwd_paramsE,"aw",@nobits
	.sectionflags	@""
	.align	16


//--------------------- .nv.shared._ZN5flash16flash_fwd_kernelI23Flash_fwd_kernel_traitsILi256ELi128ELi64ELi8ELb0ELb0EN7cutlass6half_tE19Flash_kernel_traitsILi256ELi128ELi64ELi8ES3_EELb0ELb0ELb0ELb0ELb0ELb0ELb1ELb0EEEvNS_16Flash_fwd_paramsE --------------------------
	.section	.nv.shared._ZN5flash16flash_fwd_kernelI23Flash_fwd_kernel_traitsILi256ELi128ELi64ELi8ELb0ELb0EN7cutlass6half_tE19Flash_kernel_traitsILi256ELi128ELi64ELi8ES3_EELb0ELb0ELb0ELb0ELb0ELb0ELb1ELb0EEEvNS_16Flash_fwd_paramsE,"aw",@nobits
	.sectionflags	@""
	.align	16


//--------------------- .nv.shared._ZN5flash16flash_fwd_kernelI23Flash_fwd_kernel_traitsILi256ELi128ELi64ELi8ELb0ELb0EN7cutlass6half_tE19Flash_kernel_traitsILi256ELi128ELi64ELi8ES3_EELb1ELb0ELb0ELb1ELb0ELb0ELb0ELb1EEEvNS_16Flash_fwd_paramsE --------------------------
	.section	.nv.shared._ZN5flash16flash_fwd_kernelI23Flash_fwd_kernel_traitsILi256ELi128ELi64ELi8ELb0ELb0EN7cutlass6half_tE19Flash_kernel_traitsILi256ELi128ELi64ELi8ES3_EELb1ELb0ELb0ELb1ELb0ELb0ELb0ELb1EEEvNS_16Flash_fwd_paramsE,"aw",@nobits
	.sectionflags	@""
	.align	16


//--------------------- .nv.shared._ZN5flash16flash_fwd_kernelI23Flash_fwd_kernel_traitsILi256ELi128ELi64ELi8ELb0ELb0EN7cutlass6half_tE19Flash_kernel_traitsILi256ELi128ELi64ELi8ES3_EELb0ELb0ELb0ELb1ELb0ELb0ELb1ELb0EEEvNS_16Flash_fwd_paramsE --------------------------
	.section	.nv.shared._ZN5flash16flash_fwd_kernelI23Flash_fwd_kernel_traitsILi256ELi128ELi64ELi8ELb0ELb0EN7cutlass6half_tE19Flash_kernel_traitsILi256ELi128ELi64ELi8ES3_EELb0ELb0ELb0ELb1ELb0ELb0ELb1ELb0EEEvNS_16Flash_fwd_paramsE,"aw",@nobits
	.sectionflags	@""
	.align	16


//--------------------- .nv.shared._ZN5flash16flash_fwd_kernelI23Flash_fwd_kernel_traitsILi256ELi128ELi64ELi8ELb0ELb0EN7cutlass6half_tE19Flash_kernel_traitsILi256ELi128ELi64ELi8ES3_EELb1ELb0ELb1ELb0ELb0ELb1ELb0ELb0EEEvNS_16Flash_fwd_paramsE --------------------------
	.section	.nv.shared._ZN5flash16flash_fwd_kernelI23Flash_fwd_kernel_traitsILi256ELi128ELi64ELi8ELb0ELb0EN7cutlass6half_tE19Flash_kernel_traitsILi256ELi128ELi64ELi8ES3_EELb1ELb0ELb1ELb0ELb0ELb1ELb0ELb0EEEvNS_16Flash_fwd_paramsE,"aw",@nobits
	.sectionflags	@""
	.align	16


//--------------------- .nv.shared._ZN5flash16flash_fwd_kernelI23Flash_fwd_kernel_traitsILi256ELi128ELi64ELi8ELb0ELb0EN7cutlass6half_tE19Flash_kernel_traitsILi256ELi128ELi64ELi8ES3_EELb0ELb0ELb1ELb0ELb0ELb1ELb1ELb0EEEvNS_16Flash_fwd_paramsE --------------------------
	.section	.nv.shared._ZN5flash16flash_fwd_kernelI23Flash_fwd_kernel_traitsILi256ELi128ELi64ELi8ELb0ELb0EN7cutlass6half_tE19Flash_kernel_traitsILi256ELi128ELi64ELi8ES3_EELb0ELb0ELb1ELb0ELb0ELb1ELb1ELb0EEEvNS_16Flash_fwd_paramsE,"aw",@nobits
	.sectionflags	@""
	.align	16


//--------------------- .nv.shared._ZN5flash16flash_fwd_kernelI23Flash_fwd_kernel_traitsILi256ELi128ELi64ELi8ELb0ELb0EN7cutlass6half_tE19Flash_kernel_traitsILi256ELi128ELi64ELi8ES3_EELb1ELb0ELb1ELb1ELb0ELb0ELb0ELb0EEEvNS_16Flash_fwd_paramsE --------------------------
	.section	.nv.shared._ZN5flash16flash_fwd_kernelI23Flash_fwd_kernel_traitsILi256ELi128ELi64ELi8ELb0ELb0EN7cutlass6half_tE19Flash_kernel_traitsILi256ELi128ELi64ELi8ES3_EELb1ELb0ELb1ELb1ELb0ELb0ELb0ELb0EEEvNS_16Flash_fwd_paramsE,"aw",@nobits
	.sectionflags	@""
	.align	16


//--------------------- .nv.shared._ZN5flash16flash_fwd_kernelI23Flash_fwd_kernel_traitsILi256ELi128ELi64ELi8ELb0ELb0EN7cutlass6half_tE19Flash_kernel_traitsILi256ELi128ELi64ELi8ES3_EELb1ELb0ELb1ELb0ELb0ELb0ELb0ELb1EEEvNS_16Flash_fwd_paramsE --------------------------
	.section	.nv.shared._ZN5flash16flash_fwd_kernelI23Flash_fwd_kernel_traitsILi256ELi128ELi64ELi8ELb0ELb0EN7cutlass6half_tE19Flash_kernel_traitsILi256ELi128ELi64ELi8ES3_EELb1ELb0ELb1ELb0ELb0ELb0ELb0ELb1EEEvNS_16Flash_fwd_paramsE,"aw",@nobits
	.sectionflags	@""
	.align	16


//--------------------- .nv.shared._ZN5flash16flash_fwd_kernelI23Flash_fwd_kernel_traitsILi256ELi128ELi64ELi8ELb0ELb0EN7cutlass6half_tE19Flash_kernel_traitsILi256ELi128ELi64ELi8ES3_EELb0ELb0ELb1ELb0ELb0ELb0ELb1ELb0EEEvNS_16Flash_fwd_paramsE --------------------------
	.section	.nv.shared._ZN5flash16flash_fwd_kernelI23Flash_fwd_kernel_traitsILi256ELi128ELi64ELi8ELb0ELb0EN7cutlass6half_tE19Flash_kernel_traitsILi256ELi128ELi64ELi8ES3_EELb0ELb0ELb1ELb0ELb0ELb0ELb1ELb0EEEvNS_16Flash_fwd_paramsE,"aw",@nobits
	.sectionflags	@""
	.align	16


//--------------------- .nv.shared._ZN5flash16flash_fwd_kernelI23Flash_fwd_kernel_traitsILi256ELi128ELi64ELi8ELb0ELb0EN7cutlass6half_tE19Flash_kernel_traitsILi256ELi128ELi64ELi8ES3_EELb1ELb0ELb1ELb1ELb0ELb0ELb0ELb1EEEvNS_16Flash_fwd_paramsE --------------------------
	.section	.nv.shared._ZN5flash16flash_fwd_kernelI23Flash_fwd_kernel_traitsILi256ELi128ELi64ELi8ELb0ELb0EN7cutlass6half_tE19Flash_kernel_traitsILi256ELi128ELi64ELi8ES3_EELb1ELb0ELb1ELb1ELb0ELb0ELb0ELb1EEEvNS_16Flash_fwd_paramsE,"aw",@nobits
	.sectionflags	@""
	.align	16


//--------------------- .nv.shared._ZN5flash16flash_fwd_kernelI23Flash_fwd_kernel_traitsILi256ELi128ELi64ELi8ELb0ELb0EN7cutlass6half_tE19Flash_kernel_traitsILi256ELi128ELi64ELi8ES3_EELb0ELb0ELb1ELb1ELb0ELb0ELb1ELb0EEEvNS_16Flash_fwd_paramsE --------------------------
	.section	.nv.shared._ZN5flash16flash_fwd_kernelI23Flash_fwd_kernel_traitsILi256ELi128ELi64ELi8ELb0ELb0EN7cutlass6half_tE19Flash_kernel_traitsILi256ELi128ELi64ELi8ES3_EELb0ELb0ELb1ELb1ELb0ELb0ELb1ELb0EEEvNS_16Flash_fwd_paramsE,"aw",@nobits
	.sectionflags	@""
	.align	16
